	.target	sm_80

	.elftype	@"ET_EXEC"


//--------------------- .note.nv.tkinfo           --------------------------
	.section	.note.nv.tkinfo,"",@"SHT_NOTE"
	.sectionflags	@"SHF_NOTE_NV_TKINFO"
	.tkinfo
        /*0018*/ 	.word	0x00000002
        /*0030*/ 	.string	""
        /*0030*/ 	.string	"ptxas"
        /*0030*/ 	.string	"Cuda compilation tools, release 13.0, V13.0.88"
        /*0030*/ 	.string	"Build cuda_13.0.r13.0/compiler.36424714_0"
        /*0030*/ 	.string	"-arch sm_80 -m 64 "



//--------------------- .note.nv.cuinfo           --------------------------
	.section	.note.nv.cuinfo,"",@"SHT_NOTE"
	.sectionflags	@"SHF_NOTE_NV_CUINFO"
        /*0018*/ 	.short	0x0002
        /*001a*/ 	.short	0x0050
        /*001c*/ 	.short	0x0082
	.zero		2


//--------------------- .nv.info                  --------------------------
	.section	.nv.info,"",@"SHT_CUDA_INFO"
	.align	4


	//----- nvinfo : EIATTR_REGCOUNT
	.align		4
        /*0000*/ 	.byte	0x04, 0x2f
        /*0002*/ 	.short	(.L_1 - .L_0)
	.align		4
.L_0:
        /*0004*/ 	.word	index@(_ZN10layer_norm13ln_bwd_kernelINS_13Kernel_traitsIfffffjLj768ELj1ELj4ELj1ELj16ENS_18Kernel_traits_baseILj768EfffffjLj128EEEEELb1ELb1ELb1ELb1EEEvNS_9BwdParamsE)
        /*0008*/ 	.word	0x000000f8


	//----- nvinfo : EIATTR_FRAME_SIZE
	.align		4
.L_1:
        /*000c*/ 	.byte	0x04, 0x11
        /*000e*/ 	.short	(.L_3 - .L_2)
	.align		4
.L_2:
        /*0010*/ 	.word	index@($__internal_199_$__cuda_sm70_shflsync_bfly_p)
        /*0014*/ 	.word	0x00000000


	//----- nvinfo : EIATTR_FRAME_SIZE
	.align		4
.L_3:
        /*0018*/ 	.byte	0x04, 0x11
        /*001a*/ 	.short	(.L_5 - .L_4)
	.align		4
.L_4:
        /*001c*/ 	.word	index@(_ZN10layer_norm13ln_bwd_kernelINS_13Kernel_traitsIfffffjLj768ELj1ELj4ELj1ELj16ENS_18Kernel_traits_baseILj768EfffffjLj128EEEEELb1ELb1ELb1ELb1EEEvNS_9BwdParamsE)
        /*0020*/ 	.word	0x00000000


	//----- nvinfo : EIATTR_REGCOUNT
	.align		4
.L_5:
        /*0024*/ 	.byte	0x04, 0x2f
        /*0026*/ 	.short	(.L_7 - .L_6)
	.align		4
.L_6:
        /*0028*/ 	.word	index@(_ZN10layer_norm22ln_bwd_finalize_kernelINS_22Kernel_traits_finalizeILj768EfffffjLb1ELj1024ELj4ENS_18Kernel_traits_baseILj768EfffffjLj1024EEEEELb1ELb1EEEvNS_9BwdParamsE)
        /*002c*/ 	.word	0x00000020


	//----- nvinfo : EIATTR_FRAME_SIZE
	.align		4
.L_7:
        /*0030*/ 	.byte	0x04, 0x11
        /*0032*/ 	.short	(.L_9 - .L_8)
	.align		4
.L_8:
        /*0034*/ 	.word	index@($__internal_198_$__cuda_sm70_shflsync_bfly_p)
        /*0038*/ 	.word	0x00000000


	//----- nvinfo : EIATTR_FRAME_SIZE
	.align		4
.L_9:
        /*003c*/ 	.byte	0x04, 0x11
        /*003e*/ 	.short	(.L_11 - .L_10)
	.align		4
.L_10:
        /*0040*/ 	.word	index@(_ZN10layer_norm22ln_bwd_finalize_kernelINS_22Kernel_traits_finalizeILj768EfffffjLb1ELj1024ELj4ENS_18Kernel_traits_baseILj768EfffffjLj1024EEEEELb1ELb1EEEvNS_9BwdParamsE)
        /*0044*/ 	.word	0x00000000


	//----- nvinfo : EIATTR_REGCOUNT
	.align		4
.L_11:
        /*0048*/ 	.byte	0x04, 0x2f
        /*004a*/ 	.short	(.L_13 - .L_12)
	.align		4
.L_12:
        /*004c*/ 	.word	index@(_ZN10layer_norm13ln_bwd_kernelINS_13Kernel_traitsIfffffjLj768ELj1ELj4ELj1ELj16ENS_18Kernel_traits_baseILj768EfffffjLj128EEEEELb1ELb1ELb1ELb0EEEvNS_9BwdParamsE)
        /*0050*/ 	.word	0x000000f2


	//----- nvinfo : EIATTR_FRAME_SIZE
	.align		4
.L_13:
        /*0054*/ 	.byte	0x04, 0x11
        /*0056*/ 	.short	(.L_15 - .L_14)
	.align		4
.L_14:
        /*0058*/ 	.word	index@($__internal_197_$__cuda_sm70_shflsync_bfly_p)
        /*005c*/ 	.word	0x00000000


	//----- nvinfo : EIATTR_FRAME_SIZE
	.align		4
.L_15:
        /*0060*/ 	.byte	0x04, 0x11
        /*0062*/ 	.short	(.L_17 - .L_16)
	.align		4
.L_16:
        /*0064*/ 	.word	index@(_ZN10layer_norm13ln_bwd_kernelINS_13Kernel_traitsIfffffjLj768ELj1ELj4ELj1ELj16ENS_18Kernel_traits_baseILj768EfffffjLj128EEEEELb1ELb1ELb1ELb0EEEvNS_9BwdParamsE)
        /*0068*/ 	.word	0x00000000


	//----- nvinfo : EIATTR_REGCOUNT
	.align		4
.L_17:
        /*006c*/ 	.byte	0x04, 0x2f
        /*006e*/ 	.short	(.L_19 - .L_18)
	.align		4
.L_18:
        /*0070*/ 	.word	index@(_ZN10layer_norm22ln_bwd_finalize_kernelINS_22Kernel_traits_finalizeILj768EfffffjLb1ELj1024ELj4ENS_18Kernel_traits_baseILj768EfffffjLj1024EEEEELb1ELb0EEEvNS_9BwdParamsE)
        /*0074*/ 	.word	0x00000020


	//----- nvinfo : EIATTR_FRAME_SIZE
	.align		4
.L_19:
        /*0078*/ 	.byte	0x04, 0x11
        /*007a*/ 	.short	(.L_21 - .L_20)
	.align		4
.L_20:
        /*007c*/ 	.word	index@($__internal_196_$__cuda_sm70_shflsync_bfly_p)
        /*0080*/ 	.word	0x00000000


	//----- nvinfo : EIATTR_FRAME_SIZE
	.align		4
.L_21:
        /*0084*/ 	.byte	0x04, 0x11
        /*0086*/ 	.short	(.L_23 - .L_22)
	.align		4
.L_22:
        /*0088*/ 	.word	index@(_ZN10layer_norm22ln_bwd_finalize_kernelINS_22Kernel_traits_finalizeILj768EfffffjLb1ELj1024ELj4ENS_18Kernel_traits_baseILj768EfffffjLj1024EEEEELb1ELb0EEEvNS_9BwdParamsE)
        /*008c*/ 	.word	0x00000000


	//----- nvinfo : EIATTR_REGCOUNT
	.align		4
.L_23:
        /*0090*/ 	.byte	0x04, 0x2f
        /*0092*/ 	.short	(.L_25 - .L_24)
	.align		4
.L_24:
        /*0094*/ 	.word	index@(_ZN10layer_norm13ln_bwd_kernelINS_13Kernel_traitsIfffffjLj768ELj1ELj4ELj1ELj16ENS_18Kernel_traits_baseILj768EfffffjLj128EEEEELb1ELb1ELb0ELb1EEEvNS_9BwdParamsE)
        /*0098*/ 	.word	0x000000f6


	//----- nvinfo : EIATTR_FRAME_SIZE
	.align		4
.L_25:
        /*009c*/ 	.byte	0x04, 0x11
        /*009e*/ 	.short	(.L_27 - .L_26)
	.align		4
.L_26:
        /*00a0*/ 	.word	index@($__internal_195_$__cuda_sm70_shflsync_bfly_p)
        /*00a4*/ 	.word	0x00000000


	//----- nvinfo : EIATTR_FRAME_SIZE
	.align		4
.L_27:
        /*00a8*/ 	.byte	0x04, 0x11
        /*00aa*/ 	.short	(.L_29 - .L_28)
	.align		4
.L_28:
        /*00ac*/ 	.word	index@(_ZN10layer_norm13ln_bwd_kernelINS_13Kernel_traitsIfffffjLj768ELj1ELj4ELj1ELj16ENS_18Kernel_traits_baseILj768EfffffjLj128EEEEELb1ELb1ELb0ELb1EEEvNS_9BwdParamsE)
        /*00b0*/ 	.word	0x00000000


	//----- nvinfo : EIATTR_REGCOUNT
	.align		4
.L_29:
        /*00b4*/ 	.byte	0x04, 0x2f
        /*00b6*/ 	.short	(.L_31 - .L_30)
	.align		4
.L_30:
        /*00b8*/ 	.word	index@(_ZN10layer_norm13ln_bwd_kernelINS_13Kernel_traitsIfffffjLj768ELj1ELj4ELj1ELj16ENS_18Kernel_traits_baseILj768EfffffjLj128EEEEELb1ELb1ELb0ELb0EEEvNS_9BwdParamsE)
        /*00bc*/ 	.word	0x000000e6


	//----- nvinfo : EIATTR_FRAME_SIZE
	.align		4
.L_31:
        /*00c0*/ 	.byte	0x04, 0x11
        /*00c2*/ 	.short	(.L_33 - .L_32)
	.align		4
.L_32:
        /*00c4*/ 	.word	index@($__internal_194_$__cuda_sm70_shflsync_bfly_p)
        /*00c8*/ 	.word	0x00000000


	//----- nvinfo : EIATTR_FRAME_SIZE
	.align		4
.L_33:
        /*00cc*/ 	.byte	0x04, 0x11
        /*00ce*/ 	.short	(.L_35 - .L_34)
	.align		4
.L_34:
        /*00d0*/ 	.word	index@(_ZN10layer_norm13ln_bwd_kernelINS_13Kernel_traitsIfffffjLj768ELj1ELj4ELj1ELj16ENS_18Kernel_traits_baseILj768EfffffjLj128EEEEELb1ELb1ELb0ELb0EEEvNS_9BwdParamsE)
        /*00d4*/ 	.word	0x00000000


	//----- nvinfo : EIATTR_REGCOUNT
	.align		4
.L_35:
        /*00d8*/ 	.byte	0x04, 0x2f
        /*00da*/ 	.short	(.L_37 - .L_36)
	.align		4
.L_36:
        /*00dc*/ 	.word	index@(_ZN10layer_norm13ln_bwd_kernelINS_13Kernel_traitsIfffffjLj768ELj1ELj4ELj1ELj16ENS_18Kernel_traits_baseILj768EfffffjLj128EEEEELb1ELb0ELb1ELb1EEEvNS_9BwdParamsE)
        /*00e0*/ 	.word	0x000000c3


	//----- nvinfo : EIATTR_FRAME_SIZE
	.align		4
.L_37:
        /*00e4*/ 	.byte	0x04, 0x11
        /*00e6*/ 	.short	(.L_39 - .L_38)
	.align		4
.L_38:
        /*00e8*/ 	.word	index@($__internal_193_$__cuda_sm70_shflsync_bfly_p)
        /*00ec*/ 	.word	0x00000000


	//----- nvinfo : EIATTR_FRAME_SIZE
	.align		4
.L_39:
        /*00f0*/ 	.byte	0x04, 0x11
        /*00f2*/ 	.short	(.L_41 - .L_40)
	.align		4
.L_40:
        /*00f4*/ 	.word	index@(_ZN10layer_norm13ln_bwd_kernelINS_13Kernel_traitsIfffffjLj768ELj1ELj4ELj1ELj16ENS_18Kernel_traits_baseILj768EfffffjLj128EEEEELb1ELb0ELb1ELb1EEEvNS_9BwdParamsE)
        /*00f8*/ 	.word	0x00000000


	//----- nvinfo : EIATTR_REGCOUNT
	.align		4
.L_41:
        /*00fc*/ 	.byte	0x04, 0x2f
        /*00fe*/ 	.short	(.L_43 - .L_42)
	.align		4
.L_42:
        /*0100*/ 	.word	index@(_ZN10layer_norm22ln_bwd_finalize_kernelINS_22Kernel_traits_finalizeILj768EfffffjLb0ELj1024ELj4ENS_18Kernel_traits_baseILj768EfffffjLj1024EEEEELb0ELb1EEEvNS_9BwdParamsE)
        /*0104*/ 	.word	0x00000020


	//----- nvinfo : EIATTR_FRAME_SIZE
	.align		4
.L_43:
        /*0108*/ 	.byte	0x04, 0x11
        /*010a*/ 	.short	(.L_45 - .L_44)
	.align		4
.L_44:
        /*010c*/ 	.word	index@($__internal_192_$__cuda_sm70_shflsync_bfly_p)
        /*0110*/ 	.word	0x00000000


	//----- nvinfo : EIATTR_FRAME_SIZE
	.align		4
.L_45:
        /*0114*/ 	.byte	0x04, 0x11
        /*0116*/ 	.short	(.L_47 - .L_46)
	.align		4
.L_46:
        /*0118*/ 	.word	index@(_ZN10layer_norm22ln_bwd_finalize_kernelINS_22Kernel_traits_finalizeILj768EfffffjLb0ELj1024ELj4ENS_18Kernel_traits_baseILj768EfffffjLj1024EEEEELb0ELb1EEEvNS_9BwdParamsE)
        /*011c*/ 	.word	0x00000000


	//----- nvinfo : EIATTR_REGCOUNT
	.align		4
.L_47:
        /*0120*/ 	.byte	0x04, 0x2f
        /*0122*/ 	.short	(.L_49 - .L_48)
	.align		4
.L_48:
        /*0124*/ 	.word	index@(_ZN10layer_norm13ln_bwd_kernelINS_13Kernel_traitsIfffffjLj768ELj1ELj4ELj1ELj16ENS_18Kernel_traits_baseILj768EfffffjLj128EEEEELb1ELb0ELb1ELb0EEEvNS_9BwdParamsE)
        /*0128*/ 	.word	0x000000bc


	//----- nvinfo : EIATTR_FRAME_SIZE
	.align		4
.L_49:
        /*012c*/ 	.byte	0x04, 0x11
        /*012e*/ 	.short	(.L_51 - .L_50)
	.align		4
.L_50:
        /*0130*/ 	.word	index@($__internal_191_$__cuda_sm70_shflsync_bfly_p)
        /*0134*/ 	.word	0x00000000


	//----- nvinfo : EIATTR_FRAME_SIZE
	.align		4
.L_51:
        /*0138*/ 	.byte	0x04, 0x11
        /*013a*/ 	.short	(.L_53 - .L_52)
	.align		4
.L_52:
        /*013c*/ 	.word	index@(_ZN10layer_norm13ln_bwd_kernelINS_13Kernel_traitsIfffffjLj768ELj1ELj4ELj1ELj16ENS_18Kernel_traits_baseILj768EfffffjLj128EEEEELb1ELb0ELb1ELb0EEEvNS_9BwdParamsE)
        /*0140*/ 	.word	0x00000000


	//----- nvinfo : EIATTR_REGCOUNT
	.align		4
.L_53:
        /*0144*/ 	.byte	0x04, 0x2f
        /*0146*/ 	.short	(.L_55 - .L_54)
	.align		4
.L_54:
        /*0148*/ 	.word	index@(_ZN10layer_norm22ln_bwd_finalize_kernelINS_22Kernel_traits_finalizeILj768EfffffjLb0ELj1024ELj4ENS_18Kernel_traits_baseILj768EfffffjLj1024EEEEELb0ELb0EEEvNS_9BwdParamsE)
        /*014c*/ 	.word	0x0000001e


	//----- nvinfo : EIATTR_FRAME_SIZE
	.align		4
.L_55:
        /*0150*/ 	.byte	0x04, 0x11
        /*0152*/ 	.short	(.L_57 - .L_56)
	.align		4
.L_56:
        /*0154*/ 	.word	index@($__internal_190_$__cuda_sm70_shflsync_bfly_p)
        /*0158*/ 	.word	0x00000000


	//----- nvinfo : EIATTR_FRAME_SIZE
	.align		4
.L_57:
        /*015c*/ 	.byte	0x04, 0x11
        /*015e*/ 	.short	(.L_59 - .L_58)
	.align		4
.L_58:
        /*0160*/ 	.word	index@(_ZN10layer_norm22ln_bwd_finalize_kernelINS_22Kernel_traits_finalizeILj768EfffffjLb0ELj1024ELj4ENS_18Kernel_traits_baseILj768EfffffjLj1024EEEEELb0ELb0EEEvNS_9BwdParamsE)
        /*0164*/ 	.word	0x00000000


	//----- nvinfo : EIATTR_REGCOUNT
	.align		4
.L_59:
        /*0168*/ 	.byte	0x04, 0x2f
        /*016a*/ 	.short	(.L_61 - .L_60)
	.align		4
.L_60:
        /*016c*/ 	.word	index@(_ZN10layer_norm13ln_bwd_kernelINS_13Kernel_traitsIfffffjLj768ELj1ELj4ELj1ELj16ENS_18Kernel_traits_baseILj768EfffffjLj128EEEEELb1ELb0ELb0ELb1EEEvNS_9BwdParamsE)
        /*0170*/ 	.word	0x000000bb


	//----- nvinfo : EIATTR_FRAME_SIZE
	.align		4
.L_61:
        /*0174*/ 	.byte	0x04, 0x11
        /*0176*/ 	.short	(.L_63 - .L_62)
	.align		4
.L_62:
        /*0178*/ 	.word	index@($__internal_189_$__cuda_sm70_shflsync_bfly_p)
        /*017c*/ 	.word	0x00000000


	//----- nvinfo : EIATTR_FRAME_SIZE
	.align		4
.L_63:
        /*0180*/ 	.byte	0x04, 0x11
        /*0182*/ 	.short	(.L_65 - .L_64)
	.align		4
.L_64:
        /*0184*/ 	.word	index@(_ZN10layer_norm13ln_bwd_kernelINS_13Kernel_traitsIfffffjLj768ELj1ELj4ELj1ELj16ENS_18Kernel_traits_baseILj768EfffffjLj128EEEEELb1ELb0ELb0ELb1EEEvNS_9BwdParamsE)
        /*0188*/ 	.word	0x00000000


	//----- nvinfo : EIATTR_REGCOUNT
	.align		4
.L_65:
        /*018c*/ 	.byte	0x04, 0x2f
        /*018e*/ 	.short	(.L_67 - .L_66)
	.align		4
.L_66:
        /*0190*/ 	.word	index@(_ZN10layer_norm13ln_bwd_kernelINS_13Kernel_traitsIfffffjLj768ELj1ELj4ELj1ELj16ENS_18Kernel_traits_baseILj768EfffffjLj128EEEEELb1ELb0ELb0ELb0EEEvNS_9BwdParamsE)
        /*0194*/ 	.word	0x000000b4


	//----- nvinfo : EIATTR_FRAME_SIZE
	.align		4
.L_67:
        /*0198*/ 	.byte	0x04, 0x11
        /*019a*/ 	.short	(.L_69 - .L_68)
	.align		4
.L_68:
        /*019c*/ 	.word	index@($__internal_188_$__cuda_sm70_shflsync_bfly_p)
        /*01a0*/ 	.word	0x00000000


	//----- nvinfo : EIATTR_FRAME_SIZE
	.align		4
.L_69:
        /*01a4*/ 	.byte	0x04, 0x11
        /*01a6*/ 	.short	(.L_71 - .L_70)
	.align		4
.L_70:
        /*01a8*/ 	.word	index@(_ZN10layer_norm13ln_bwd_kernelINS_13Kernel_traitsIfffffjLj768ELj1ELj4ELj1ELj16ENS_18Kernel_traits_baseILj768EfffffjLj128EEEEELb1ELb0ELb0ELb0EEEvNS_9BwdParamsE)
        /*01ac*/ 	.word	0x00000000


	//----- nvinfo : EIATTR_REGCOUNT
	.align		4
.L_71:
        /*01b0*/ 	.byte	0x04, 0x2f
        /*01b2*/ 	.short	(.L_73 - .L_72)
	.align		4
.L_72:
        /*01b4*/ 	.word	index@(_ZN10layer_norm13ln_bwd_kernelINS_13Kernel_traitsIfffffjLj768ELj1ELj4ELj1ELj16ENS_18Kernel_traits_baseILj768EfffffjLj128EEEEELb0ELb1ELb1ELb1EEEvNS_9BwdParamsE)
        /*01b8*/ 	.word	0x000000eb


	//----- nvinfo : EIATTR_FRAME_SIZE
	.align		4
.L_73:
        /*01bc*/ 	.byte	0x04, 0x11
        /*01be*/ 	.short	(.L_75 - .L_74)
	.align		4
.L_74:
        /*01c0*/ 	.word	index@($__internal_187_$__cuda_sm70_shflsync_bfly_p)
        /*01c4*/ 	.word	0x00000000


	//----- nvinfo : EIATTR_FRAME_SIZE
	.align		4
.L_75:
        /*01c8*/ 	.byte	0x04, 0x11
        /*01ca*/ 	.short	(.L_77 - .L_76)
	.align		4
.L_76:
        /*01cc*/ 	.word	index@(_ZN10layer_norm13ln_bwd_kernelINS_13Kernel_traitsIfffffjLj768ELj1ELj4ELj1ELj16ENS_18Kernel_traits_baseILj768EfffffjLj128EEEEELb0ELb1ELb1ELb1EEEvNS_9BwdParamsE)
        /*01d0*/ 	.word	0x00000000


	//----- nvinfo : EIATTR_REGCOUNT
	.align		4
.L_77:
        /*01d4*/ 	.byte	0x04, 0x2f
        /*01d6*/ 	.short	(.L_79 - .L_78)
	.align		4
.L_78:
        /*01d8*/ 	.word	index@(_ZN10layer_norm13ln_bwd_kernelINS_13Kernel_traitsIfffffjLj768ELj1ELj4ELj1ELj16ENS_18Kernel_traits_baseILj768EfffffjLj128EEEEELb0ELb1ELb1ELb0EEEvNS_9BwdParamsE)
        /*01dc*/ 	.word	0x000000e6


	//----- nvinfo : EIATTR_FRAME_SIZE
	.align		4
.L_79:
        /*01e0*/ 	.byte	0x04, 0x11
        /*01e2*/ 	.short	(.L_81 - .L_80)
	.align		4
.L_80:
        /*01e4*/ 	.word	index@($__internal_186_$__cuda_sm70_shflsync_bfly_p)
        /*01e8*/ 	.word	0x00000000


	//----- nvinfo : EIATTR_FRAME_SIZE
	.align		4
.L_81:
        /*01ec*/ 	.byte	0x04, 0x11
        /*01ee*/ 	.short	(.L_83 - .L_82)
	.align		4
.L_82:
        /*01f0*/ 	.word	index@(_ZN10layer_norm13ln_bwd_kernelINS_13Kernel_traitsIfffffjLj768ELj1ELj4ELj1ELj16ENS_18Kernel_traits_baseILj768EfffffjLj128EEEEELb0ELb1ELb1ELb0EEEvNS_9BwdParamsE)
        /*01f4*/ 	.word	0x00000000


	//----- nvinfo : EIATTR_REGCOUNT
	.align		4
.L_83:
        /*01f8*/ 	.byte	0x04, 0x2f
        /*01fa*/ 	.short	(.L_85 - .L_84)
	.align		4
.L_84:
        /*01fc*/ 	.word	index@(_ZN10layer_norm13ln_bwd_kernelINS_13Kernel_traitsIfffffjLj768ELj1ELj4ELj1ELj16ENS_18Kernel_traits_baseILj768EfffffjLj128EEEEELb0ELb1ELb0ELb1EEEvNS_9BwdParamsE)
        /*0200*/ 	.word	0x000000ef


	//----- nvinfo : EIATTR_FRAME_SIZE
	.align		4
.L_85:
        /*0204*/ 	.byte	0x04, 0x11
        /*0206*/ 	.short	(.L_87 - .L_86)
	.align		4
.L_86:
        /*0208*/ 	.word	index@($__internal_185_$__cuda_sm70_shflsync_bfly_p)
        /*020c*/ 	.word	0x00000000


	//----- nvinfo : EIATTR_FRAME_SIZE
	.align		4
.L_87:
        /*0210*/ 	.byte	0x04, 0x11
        /*0212*/ 	.short	(.L_89 - .L_88)
	.align		4
.L_88:
        /*0214*/ 	.word	index@(_ZN10layer_norm13ln_bwd_kernelINS_13Kernel_traitsIfffffjLj768ELj1ELj4ELj1ELj16ENS_18Kernel_traits_baseILj768EfffffjLj128EEEEELb0ELb1ELb0ELb1EEEvNS_9BwdParamsE)
        /*0218*/ 	.word	0x00000000


	//----- nvinfo : EIATTR_REGCOUNT
	.align		4
.L_89:
        /*021c*/ 	.byte	0x04, 0x2f
        /*021e*/ 	.short	(.L_91 - .L_90)
	.align		4
.L_90:
        /*0220*/ 	.word	index@(_ZN10layer_norm13ln_bwd_kernelINS_13Kernel_traitsIfffffjLj768ELj1ELj4ELj1ELj16ENS_18Kernel_traits_baseILj768EfffffjLj128EEEEELb0ELb1ELb0ELb0EEEvNS_9BwdParamsE)
        /*0224*/ 	.word	0x000000e1


	//----- nvinfo : EIATTR_FRAME_SIZE
	.align		4
.L_91:
        /*0228*/ 	.byte	0x04, 0x11
        /*022a*/ 	.short	(.L_93 - .L_92)
	.align		4
.L_92:
        /*022c*/ 	.word	index@($__internal_184_$__cuda_sm70_shflsync_bfly_p)
        /*0230*/ 	.word	0x00000000


	//----- nvinfo : EIATTR_FRAME_SIZE
	.align		4
.L_93:
        /*0234*/ 	.byte	0x04, 0x11
        /*0236*/ 	.short	(.L_95 - .L_94)
	.align		4
.L_94:
        /*0238*/ 	.word	index@(_ZN10layer_norm13ln_bwd_kernelINS_13Kernel_traitsIfffffjLj768ELj1ELj4ELj1ELj16ENS_18Kernel_traits_baseILj768EfffffjLj128EEEEELb0ELb1ELb0ELb0EEEvNS_9BwdParamsE)
        /*023c*/ 	.word	0x00000000


	//----- nvinfo : EIATTR_REGCOUNT
	.align		4
.L_95:
        /*0240*/ 	.byte	0x04, 0x2f
        /*0242*/ 	.short	(.L_97 - .L_96)
	.align		4
.L_96:
        /*0244*/ 	.word	index@(_ZN10layer_norm13ln_bwd_kernelINS_13Kernel_traitsIfffffjLj768ELj1ELj4ELj1ELj16ENS_18Kernel_traits_baseILj768EfffffjLj128EEEEELb0ELb0ELb1ELb1EEEvNS_9BwdParamsE)
        /*0248*/ 	.word	0x000000c1


	//----- nvinfo : EIATTR_FRAME_SIZE
	.align		4
.L_97:
        /*024c*/ 	.byte	0x04, 0x11
        /*024e*/ 	.short	(.L_99 - .L_98)
	.align		4
.L_98:
        /*0250*/ 	.word	index@($__internal_183_$__cuda_sm70_shflsync_bfly_p)
        /*0254*/ 	.word	0x00000000


	//----- nvinfo : EIATTR_FRAME_SIZE
	.align		4
.L_99:
        /*0258*/ 	.byte	0x04, 0x11
        /*025a*/ 	.short	(.L_101 - .L_100)
	.align		4
.L_100:
        /*025c*/ 	.word	index@(_ZN10layer_norm13ln_bwd_kernelINS_13Kernel_traitsIfffffjLj768ELj1ELj4ELj1ELj16ENS_18Kernel_traits_baseILj768EfffffjLj128EEEEELb0ELb0ELb1ELb1EEEvNS_9BwdParamsE)
        /*0260*/ 	.word	0x00000000


	//----- nvinfo : EIATTR_REGCOUNT
	.align		4
.L_101:
        /*0264*/ 	.byte	0x04, 0x2f
        /*0266*/ 	.short	(.L_103 - .L_102)
	.align		4
.L_102:
        /*0268*/ 	.word	index@(_ZN10layer_norm13ln_bwd_kernelINS_13Kernel_traitsIfffffjLj768ELj1ELj4ELj1ELj16ENS_18Kernel_traits_baseILj768EfffffjLj128EEEEELb0ELb0ELb1ELb0EEEvNS_9BwdParamsE)
        /*026c*/ 	.word	0x000000b2


	//----- nvinfo : EIATTR_FRAME_SIZE
	.align		4
.L_103:
        /*0270*/ 	.byte	0x04, 0x11
        /*0272*/ 	.short	(.L_105 - .L_104)
	.align		4
.L_104:
        /*0274*/ 	.word	index@($__internal_182_$__cuda_sm70_shflsync_bfly_p)
        /*0278*/ 	.word	0x00000000


	//----- nvinfo : EIATTR_FRAME_SIZE
	.align		4
.L_105:
        /*027c*/ 	.byte	0x04, 0x11
        /*027e*/ 	.short	(.L_107 - .L_106)
	.align		4
.L_106:
        /*0280*/ 	.word	index@(_ZN10layer_norm13ln_bwd_kernelINS_13Kernel_traitsIfffffjLj768ELj1ELj4ELj1ELj16ENS_18Kernel_traits_baseILj768EfffffjLj128EEEEELb0ELb0ELb1ELb0EEEvNS_9BwdParamsE)
        /*0284*/ 	.word	0x00000000


	//----- nvinfo : EIATTR_REGCOUNT
	.align		4
.L_107:
        /*0288*/ 	.byte	0x04, 0x2f
        /*028a*/ 	.short	(.L_109 - .L_108)
	.align		4
.L_108:
        /*028c*/ 	.word	index@(_ZN10layer_norm13ln_bwd_kernelINS_13Kernel_traitsIfffffjLj768ELj1ELj4ELj1ELj16ENS_18Kernel_traits_baseILj768EfffffjLj128EEEEELb0ELb0ELb0ELb1EEEvNS_9BwdParamsE)
        /*0290*/ 	.word	0x000000bd


	//----- nvinfo : EIATTR_FRAME_SIZE
	.align		4
.L_109:
        /*0294*/ 	.byte	0x04, 0x11
        /*0296*/ 	.short	(.L_111 - .L_110)
	.align		4
.L_110:
        /*0298*/ 	.word	index@($__internal_181_$__cuda_sm70_shflsync_bfly_p)
        /*029c*/ 	.word	0x00000000


	//----- nvinfo : EIATTR_FRAME_SIZE
	.align		4
.L_111:
        /*02a0*/ 	.byte	0x04, 0x11
        /*02a2*/ 	.short	(.L_113 - .L_112)
	.align		4
.L_112:
        /*02a4*/ 	.word	index@(_ZN10layer_norm13ln_bwd_kernelINS_13Kernel_traitsIfffffjLj768ELj1ELj4ELj1ELj16ENS_18Kernel_traits_baseILj768EfffffjLj128EEEEELb0ELb0ELb0ELb1EEEvNS_9BwdParamsE)
        /*02a8*/ 	.word	0x00000000


	//----- nvinfo : EIATTR_REGCOUNT
	.align		4
.L_113:
        /*02ac*/ 	.byte	0x04, 0x2f
        /*02ae*/ 	.short	(.L_115 - .L_114)
	.align		4
.L_114:
        /*02b0*/ 	.word	index@(_ZN10layer_norm13ln_bwd_kernelINS_13Kernel_traitsIfffffjLj768ELj1ELj4ELj1ELj16ENS_18Kernel_traits_baseILj768EfffffjLj128EEEEELb0ELb0ELb0ELb0EEEvNS_9BwdParamsE)
        /*02b4*/ 	.word	0x000000ac


	//----- nvinfo : EIATTR_FRAME_SIZE
	.align		4
.L_115:
        /*02b8*/ 	.byte	0x04, 0x11
        /*02ba*/ 	.short	(.L_117 - .L_116)
	.align		4
.L_116:
        /*02bc*/ 	.word	index@($__internal_180_$__cuda_sm70_shflsync_bfly_p)
        /*02c0*/ 	.word	0x00000000


	//----- nvinfo : EIATTR_FRAME_SIZE
	.align		4
.L_117:
        /*02c4*/ 	.byte	0x04, 0x11
        /*02c6*/ 	.short	(.L_119 - .L_118)
	.align		4
.L_118:
        /*02c8*/ 	.word	index@(_ZN10layer_norm13ln_bwd_kernelINS_13Kernel_traitsIfffffjLj768ELj1ELj4ELj1ELj16ENS_18Kernel_traits_baseILj768EfffffjLj128EEEEELb0ELb0ELb0ELb0EEEvNS_9BwdParamsE)
        /*02cc*/ 	.word	0x00000000


	//----- nvinfo : EIATTR_REGCOUNT
	.align		4
.L_119:
        /*02d0*/ 	.byte	0x04, 0x2f
        /*02d2*/ 	.short	(.L_121 - .L_120)
	.align		4
.L_120:
        /*02d4*/ 	.word	index@(_ZN10layer_norm13ln_bwd_kernelINS_13Kernel_traitsI6__halfffffjLj768ELj1ELj4ELj1ELj16ENS_18Kernel_traits_baseILj768ES2_ffffjLj128EEEEELb1ELb1ELb1ELb1EEEvNS_9BwdParamsE)
        /*02d8*/ 	.word	0x000000fa


	//----- nvinfo : EIATTR_FRAME_SIZE
	.align		4
.L_121:
        /*02dc*/ 	.byte	0x04, 0x11
        /*02de*/ 	.short	(.L_123 - .L_122)
	.align		4
.L_122:
        /*02e0*/ 	.word	index@($__internal_179_$__cuda_sm70_shflsync_bfly_p)
        /*02e4*/ 	.word	0x00000000


	//----- nvinfo : EIATTR_FRAME_SIZE
	.align		4
.L_123:
        /*02e8*/ 	.byte	0x04, 0x11
        /*02ea*/ 	.short	(.L_125 - .L_124)
	.align		4
.L_124:
        /*02ec*/ 	.word	index@(_ZN10layer_norm13ln_bwd_kernelINS_13Kernel_traitsI6__halfffffjLj768ELj1ELj4ELj1ELj16ENS_18Kernel_traits_baseILj768ES2_ffffjLj128EEEEELb1ELb1ELb1ELb1EEEvNS_9BwdParamsE)
        /*02f0*/ 	.word	0x00000000


	//----- nvinfo : EIATTR_REGCOUNT
	.align		4
.L_125:
        /*02f4*/ 	.byte	0x04, 0x2f
        /*02f6*/ 	.short	(.L_127 - .L_126)
	.align		4
.L_126:
        /*02f8*/ 	.word	index@(_ZN10layer_norm22ln_bwd_finalize_kernelINS_22Kernel_traits_finalizeILj768E6__halfffffjLb1ELj1024ELj4ENS_18Kernel_traits_baseILj768ES2_ffffjLj1024EEEEELb1ELb1EEEvNS_9BwdParamsE)
        /*02fc*/ 	.word	0x00000020


	//----- nvinfo : EIATTR_FRAME_SIZE
	.align		4
.L_127:
        /*0300*/ 	.byte	0x04, 0x11
        /*0302*/ 	.short	(.L_129 - .L_128)
	.align		4
.L_128:
        /*0304*/ 	.word	index@($__internal_178_$__cuda_sm70_shflsync_bfly_p)
        /*0308*/ 	.word	0x00000000


	//----- nvinfo : EIATTR_FRAME_SIZE
	.align		4
.L_129:
        /*030c*/ 	.byte	0x04, 0x11
        /*030e*/ 	.short	(.L_131 - .L_130)
	.align		4
.L_130:
        /*0310*/ 	.word	index@(_ZN10layer_norm22ln_bwd_finalize_kernelINS_22Kernel_traits_finalizeILj768E6__halfffffjLb1ELj1024ELj4ENS_18Kernel_traits_baseILj768ES2_ffffjLj1024EEEEELb1ELb1EEEvNS_9BwdParamsE)
        /*0314*/ 	.word	0x00000000


	//----- nvinfo : EIATTR_REGCOUNT
	.align		4
.L_131:
        /*0318*/ 	.byte	0x04, 0x2f
        /*031a*/ 	.short	(.L_133 - .L_132)
	.align		4
.L_132:
        /*031c*/ 	.word	index@(_ZN10layer_norm13ln_bwd_kernelINS_13Kernel_traitsI6__halfffffjLj768ELj1ELj4ELj1ELj16ENS_18Kernel_traits_baseILj768ES2_ffffjLj128EEEEELb1ELb1ELb1ELb0EEEvNS_9BwdParamsE)
        /*0320*/ 	.word	0x000000f0


	//----- nvinfo : EIATTR_FRAME_SIZE
	.align		4
.L_133:
        /*0324*/ 	.byte	0x04, 0x11
        /*0326*/ 	.short	(.L_135 - .L_134)
	.align		4
.L_134:
        /*0328*/ 	.word	index@($__internal_177_$__cuda_sm70_shflsync_bfly_p)
        /*032c*/ 	.word	0x00000000


	//----- nvinfo : EIATTR_FRAME_SIZE
	.align		4
.L_135:
        /*0330*/ 	.byte	0x04, 0x11
        /*0332*/ 	.short	(.L_137 - .L_136)
	.align		4
.L_136:
        /*0334*/ 	.word	index@(_ZN10layer_norm13ln_bwd_kernelINS_13Kernel_traitsI6__halfffffjLj768ELj1ELj4ELj1ELj16ENS_18Kernel_traits_baseILj768ES2_ffffjLj128EEEEELb1ELb1ELb1ELb0EEEvNS_9BwdParamsE)
        /*0338*/ 	.word	0x00000000


	//----- nvinfo : EIATTR_REGCOUNT
	.align		4
.L_137:
        /*033c*/ 	.byte	0x04, 0x2f
        /*033e*/ 	.short	(.L_139 - .L_138)
	.align		4
.L_138:
        /*0340*/ 	.word	index@(_ZN10layer_norm22ln_bwd_finalize_kernelINS_22Kernel_traits_finalizeILj768E6__halfffffjLb1ELj1024ELj4ENS_18Kernel_traits_baseILj768ES2_ffffjLj1024EEEEELb1ELb0EEEvNS_9BwdParamsE)
        /*0344*/ 	.word	0x00000020


	//----- nvinfo : EIATTR_FRAME_SIZE
	.align		4
.L_139:
        /*0348*/ 	.byte	0x04, 0x11
        /*034a*/ 	.short	(.L_141 - .L_140)
	.align		4
.L_140:
        /*034c*/ 	.word	index@($__internal_176_$__cuda_sm70_shflsync_bfly_p)
        /*0350*/ 	.word	0x00000000


	//----- nvinfo : EIATTR_FRAME_SIZE
	.align		4
.L_141:
        /*0354*/ 	.byte	0x04, 0x11
        /*0356*/ 	.short	(.L_143 - .L_142)
	.align		4
.L_142:
        /*0358*/ 	.word	index@(_ZN10layer_norm22ln_bwd_finalize_kernelINS_22Kernel_traits_finalizeILj768E6__halfffffjLb1ELj1024ELj4ENS_18Kernel_traits_baseILj768ES2_ffffjLj1024EEEEELb1ELb0EEEvNS_9BwdParamsE)
        /*035c*/ 	.word	0x00000000


	//----- nvinfo : EIATTR_REGCOUNT
	.align		4
.L_143:
        /*0360*/ 	.byte	0x04, 0x2f
        /*0362*/ 	.short	(.L_145 - .L_144)
	.align		4
.L_144:
        /*0364*/ 	.word	index@(_ZN10layer_norm13ln_bwd_kernelINS_13Kernel_traitsI6__halfffffjLj768ELj1ELj4ELj1ELj16ENS_18Kernel_traits_baseILj768ES2_ffffjLj128EEEEELb1ELb1ELb0ELb1EEEvNS_9BwdParamsE)
        /*0368*/ 	.word	0x000000f2


	//----- nvinfo : EIATTR_FRAME_SIZE
	.align		4
.L_145:
        /*036c*/ 	.byte	0x04, 0x11
        /*036e*/ 	.short	(.L_147 - .L_146)
	.align		4
.L_146:
        /*0370*/ 	.word	index@($__internal_175_$__cuda_sm70_shflsync_bfly_p)
        /*0374*/ 	.word	0x00000000


	//----- nvinfo : EIATTR_FRAME_SIZE
	.align		4
.L_147:
        /*0378*/ 	.byte	0x04, 0x11
        /*037a*/ 	.short	(.L_149 - .L_148)
	.align		4
.L_148:
        /*037c*/ 	.word	index@(_ZN10layer_norm13ln_bwd_kernelINS_13Kernel_traitsI6__halfffffjLj768ELj1ELj4ELj1ELj16ENS_18Kernel_traits_baseILj768ES2_ffffjLj128EEEEELb1ELb1ELb0ELb1EEEvNS_9BwdParamsE)
        /*0380*/ 	.word	0x00000000


	//----- nvinfo : EIATTR_REGCOUNT
	.align		4
.L_149:
        /*0384*/ 	.byte	0x04, 0x2f
        /*0386*/ 	.short	(.L_151 - .L_150)
	.align		4
.L_150:
        /*0388*/ 	.word	index@(_ZN10layer_norm13ln_bwd_kernelINS_13Kernel_traitsI6__halfffffjLj768ELj1ELj4ELj1ELj16ENS_18Kernel_traits_baseILj768ES2_ffffjLj128EEEEELb1ELb1ELb0ELb0EEEvNS_9BwdParamsE)
        /*038c*/ 	.word	0x000000e5


	//----- nvinfo : EIATTR_FRAME_SIZE
	.align		4
.L_151:
        /*0390*/ 	.byte	0x04, 0x11
        /*0392*/ 	.short	(.L_153 - .L_152)
	.align		4
.L_152:
        /*0394*/ 	.word	index@($__internal_174_$__cuda_sm70_shflsync_bfly_p)
        /*0398*/ 	.word	0x00000000


	//----- nvinfo : EIATTR_FRAME_SIZE
	.align		4
.L_153:
        /*039c*/ 	.byte	0x04, 0x11
        /*039e*/ 	.short	(.L_155 - .L_154)
	.align		4
.L_154:
        /*03a0*/ 	.word	index@(_ZN10layer_norm13ln_bwd_kernelINS_13Kernel_traitsI6__halfffffjLj768ELj1ELj4ELj1ELj16ENS_18Kernel_traits_baseILj768ES2_ffffjLj128EEEEELb1ELb1ELb0ELb0EEEvNS_9BwdParamsE)
        /*03a4*/ 	.word	0x00000000


	//----- nvinfo : EIATTR_REGCOUNT
	.align		4
.L_155:
        /*03a8*/ 	.byte	0x04, 0x2f
        /*03aa*/ 	.short	(.L_157 - .L_156)
	.align		4
.L_156:
        /*03ac*/ 	.word	index@(_ZN10layer_norm13ln_bwd_kernelINS_13Kernel_traitsI6__halfffffjLj768ELj1ELj4ELj1ELj16ENS_18Kernel_traits_baseILj768ES2_ffffjLj128EEEEELb1ELb0ELb1ELb1EEEvNS_9BwdParamsE)
        /*03b0*/ 	.word	0x000000c3


	//----- nvinfo : EIATTR_FRAME_SIZE
	.align		4
.L_157:
        /*03b4*/ 	.byte	0x04, 0x11
        /*03b6*/ 	.short	(.L_159 - .L_158)
	.align		4
.L_158:
        /*03b8*/ 	.word	index@($__internal_173_$__cuda_sm70_shflsync_bfly_p)
        /*03bc*/ 	.word	0x00000000


	//----- nvinfo : EIATTR_FRAME_SIZE
	.align		4
.L_159:
        /*03c0*/ 	.byte	0x04, 0x11
        /*03c2*/ 	.short	(.L_161 - .L_160)
	.align		4
.L_160:
        /*03c4*/ 	.word	index@(_ZN10layer_norm13ln_bwd_kernelINS_13Kernel_traitsI6__halfffffjLj768ELj1ELj4ELj1ELj16ENS_18Kernel_traits_baseILj768ES2_ffffjLj128EEEEELb1ELb0ELb1ELb1EEEvNS_9BwdParamsE)
        /*03c8*/ 	.word	0x00000000


	//----- nvinfo : EIATTR_REGCOUNT
	.align		4
.L_161:
        /*03cc*/ 	.byte	0x04, 0x2f
        /*03ce*/ 	.short	(.L_163 - .L_162)
	.align		4
.L_162:
        /*03d0*/ 	.word	index@(_ZN10layer_norm22ln_bwd_finalize_kernelINS_22Kernel_traits_finalizeILj768E6__halfffffjLb0ELj1024ELj4ENS_18Kernel_traits_baseILj768ES2_ffffjLj1024EEEEELb0ELb1EEEvNS_9BwdParamsE)
        /*03d4*/ 	.word	0x00000020


	//----- nvinfo : EIATTR_FRAME_SIZE
	.align		4
.L_163:
        /*03d8*/ 	.byte	0x04, 0x11
        /*03da*/ 	.short	(.L_165 - .L_164)
	.align		4
.L_164:
        /*03dc*/ 	.word	index@($__internal_172_$__cuda_sm70_shflsync_bfly_p)
        /*03e0*/ 	.word	0x00000000


	//----- nvinfo : EIATTR_FRAME_SIZE
	.align		4
.L_165:
        /*03e4*/ 	.byte	0x04, 0x11
        /*03e6*/ 	.short	(.L_167 - .L_166)
	.align		4
.L_166:
        /*03e8*/ 	.word	index@(_ZN10layer_norm22ln_bwd_finalize_kernelINS_22Kernel_traits_finalizeILj768E6__halfffffjLb0ELj1024ELj4ENS_18Kernel_traits_baseILj768ES2_ffffjLj1024EEEEELb0ELb1EEEvNS_9BwdParamsE)
        /*03ec*/ 	.word	0x00000000


	//----- nvinfo : EIATTR_REGCOUNT
	.align		4
.L_167:
        /*03f0*/ 	.byte	0x04, 0x2f
        /*03f2*/ 	.short	(.L_169 - .L_168)
	.align		4
.L_168:
        /*03f4*/ 	.word	index@(_ZN10layer_norm13ln_bwd_kernelINS_13Kernel_traitsI6__halfffffjLj768ELj1ELj4ELj1ELj16ENS_18Kernel_traits_baseILj768ES2_ffffjLj128EEEEELb1ELb0ELb1ELb0EEEvNS_9BwdParamsE)
        /*03f8*/ 	.word	0x000000bd


	//----- nvinfo : EIATTR_FRAME_SIZE
	.align		4
.L_169:
        /*03fc*/ 	.byte	0x04, 0x11
        /*03fe*/ 	.short	(.L_171 - .L_170)
	.align		4
.L_170:
        /*0400*/ 	.word	index@($__internal_171_$__cuda_sm70_shflsync_bfly_p)
        /*0404*/ 	.word	0x00000000


	//----- nvinfo : EIATTR_FRAME_SIZE
	.align		4
.L_171:
        /*0408*/ 	.byte	0x04, 0x11
        /*040a*/ 	.short	(.L_173 - .L_172)
	.align		4
.L_172:
        /*040c*/ 	.word	index@(_ZN10layer_norm13ln_bwd_kernelINS_13Kernel_traitsI6__halfffffjLj768ELj1ELj4ELj1ELj16ENS_18Kernel_traits_baseILj768ES2_ffffjLj128EEEEELb1ELb0ELb1ELb0EEEvNS_9BwdParamsE)
        /*0410*/ 	.word	0x00000000


	//----- nvinfo : EIATTR_REGCOUNT
	.align		4
.L_173:
        /*0414*/ 	.byte	0x04, 0x2f
        /*0416*/ 	.short	(.L_175 - .L_174)
	.align		4
.L_174:
        /*0418*/ 	.word	index@(_ZN10layer_norm22ln_bwd_finalize_kernelINS_22Kernel_traits_finalizeILj768E6__halfffffjLb0ELj1024ELj4ENS_18Kernel_traits_baseILj768ES2_ffffjLj1024EEEEELb0ELb0EEEvNS_9BwdParamsE)
        /*041c*/ 	.word	0x0000001e


	//----- nvinfo : EIATTR_FRAME_SIZE
	.align		4
.L_175:
        /*0420*/ 	.byte	0x04, 0x11
        /*0422*/ 	.short	(.L_177 - .L_176)
	.align		4
.L_176:
        /*0424*/ 	.word	index@($__internal_170_$__cuda_sm70_shflsync_bfly_p)
        /*0428*/ 	.word	0x00000000


	//----- nvinfo : EIATTR_FRAME_SIZE
	.align		4
.L_177:
        /*042c*/ 	.byte	0x04, 0x11
        /*042e*/ 	.short	(.L_179 - .L_178)
	.align		4
.L_178:
        /*0430*/ 	.word	index@(_ZN10layer_norm22ln_bwd_finalize_kernelINS_22Kernel_traits_finalizeILj768E6__halfffffjLb0ELj1024ELj4ENS_18Kernel_traits_baseILj768ES2_ffffjLj1024EEEEELb0ELb0EEEvNS_9BwdParamsE)
        /*0434*/ 	.word	0x00000000


	//----- nvinfo : EIATTR_REGCOUNT
	.align		4
.L_179:
        /*0438*/ 	.byte	0x04, 0x2f
        /*043a*/ 	.short	(.L_181 - .L_180)
	.align		4
.L_180:
        /*043c*/ 	.word	index@(_ZN10layer_norm13ln_bwd_kernelINS_13Kernel_traitsI6__halfffffjLj768ELj1ELj4ELj1ELj16ENS_18Kernel_traits_baseILj768ES2_ffffjLj128EEEEELb1ELb0ELb0ELb1EEEvNS_9BwdParamsE)
        /*0440*/ 	.word	0x000000b9


	//----- nvinfo : EIATTR_FRAME_SIZE
	.align		4
.L_181:
        /*0444*/ 	.byte	0x04, 0x11
        /*0446*/ 	.short	(.L_183 - .L_182)
	.align		4
.L_182:
        /*0448*/ 	.word	index@($__internal_169_$__cuda_sm70_shflsync_bfly_p)
        /*044c*/ 	.word	0x00000000


	//----- nvinfo : EIATTR_FRAME_SIZE
	.align		4
.L_183:
        /*0450*/ 	.byte	0x04, 0x11
        /*0452*/ 	.short	(.L_185 - .L_184)
	.align		4
.L_184:
        /*0454*/ 	.word	index@(_ZN10layer_norm13ln_bwd_kernelINS_13Kernel_traitsI6__halfffffjLj768ELj1ELj4ELj1ELj16ENS_18Kernel_traits_baseILj768ES2_ffffjLj128EEEEELb1ELb0ELb0ELb1EEEvNS_9BwdParamsE)
        /*0458*/ 	.word	0x00000000


	//----- nvinfo : EIATTR_REGCOUNT
	.align		4
.L_185:
        /*045c*/ 	.byte	0x04, 0x2f
        /*045e*/ 	.short	(.L_187 - .L_186)
	.align		4
.L_186:
        /*0460*/ 	.word	index@(_ZN10layer_norm13ln_bwd_kernelINS_13Kernel_traitsI6__halfffffjLj768ELj1ELj4ELj1ELj16ENS_18Kernel_traits_baseILj768ES2_ffffjLj128EEEEELb1ELb0ELb0ELb0EEEvNS_9BwdParamsE)
        /*0464*/ 	.word	0x000000b6


	//----- nvinfo : EIATTR_FRAME_SIZE
	.align		4
.L_187:
        /*0468*/ 	.byte	0x04, 0x11
        /*046a*/ 	.short	(.L_189 - .L_188)
	.align		4
.L_188:
        /*046c*/ 	.word	index@($__internal_168_$__cuda_sm70_shflsync_bfly_p)
        /*0470*/ 	.word	0x00000000


	//----- nvinfo : EIATTR_FRAME_SIZE
	.align		4
.L_189:
        /*0474*/ 	.byte	0x04, 0x11
        /*0476*/ 	.short	(.L_191 - .L_190)
	.align		4
.L_190:
        /*0478*/ 	.word	index@(_ZN10layer_norm13ln_bwd_kernelINS_13Kernel_traitsI6__halfffffjLj768ELj1ELj4ELj1ELj16ENS_18Kernel_traits_baseILj768ES2_ffffjLj128EEEEELb1ELb0ELb0ELb0EEEvNS_9BwdParamsE)
        /*047c*/ 	.word	0x00000000


	//----- nvinfo : EIATTR_REGCOUNT
	.align		4
.L_191:
        /*0480*/ 	.byte	0x04, 0x2f
        /*0482*/ 	.short	(.L_193 - .L_192)
	.align		4
.L_192:
        /*0484*/ 	.word	index@(_ZN10layer_norm13ln_bwd_kernelINS_13Kernel_traitsI6__halfffffjLj768ELj1ELj4ELj1ELj16ENS_18Kernel_traits_baseILj768ES2_ffffjLj128EEEEELb0ELb1ELb1ELb1EEEvNS_9BwdParamsE)
        /*0488*/ 	.word	0x000000f0


	//----- nvinfo : EIATTR_FRAME_SIZE
	.align		4
.L_193:
        /*048c*/ 	.byte	0x04, 0x11
        /*048e*/ 	.short	(.L_195 - .L_194)
	.align		4
.L_194:
        /*0490*/ 	.word	index@($__internal_167_$__cuda_sm70_shflsync_bfly_p)
        /*0494*/ 	.word	0x00000000


	//----- nvinfo : EIATTR_FRAME_SIZE
	.align		4
.L_195:
        /*0498*/ 	.byte	0x04, 0x11
        /*049a*/ 	.short	(.L_197 - .L_196)
	.align		4
.L_196:
        /*049c*/ 	.word	index@(_ZN10layer_norm13ln_bwd_kernelINS_13Kernel_traitsI6__halfffffjLj768ELj1ELj4ELj1ELj16ENS_18Kernel_traits_baseILj768ES2_ffffjLj128EEEEELb0ELb1ELb1ELb1EEEvNS_9BwdParamsE)
        /*04a0*/ 	.word	0x00000000


	//----- nvinfo : EIATTR_REGCOUNT
	.align		4
.L_197:
        /*04a4*/ 	.byte	0x04, 0x2f
        /*04a6*/ 	.short	(.L_199 - .L_198)
	.align		4
.L_198:
        /*04a8*/ 	.word	index@(_ZN10layer_norm13ln_bwd_kernelINS_13Kernel_traitsI6__halfffffjLj768ELj1ELj4ELj1ELj16ENS_18Kernel_traits_baseILj768ES2_ffffjLj128EEEEELb0ELb1ELb1ELb0EEEvNS_9BwdParamsE)
        /*04ac*/ 	.word	0x000000e6


	//----- nvinfo : EIATTR_FRAME_SIZE
	.align		4
.L_199:
        /*04b0*/ 	.byte	0x04, 0x11
        /*04b2*/ 	.short	(.L_201 - .L_200)
	.align		4
.L_200:
        /*04b4*/ 	.word	index@($__internal_166_$__cuda_sm70_shflsync_bfly_p)
        /*04b8*/ 	.word	0x00000000


	//----- nvinfo : EIATTR_FRAME_SIZE
	.align		4
.L_201:
        /*04bc*/ 	.byte	0x04, 0x11
        /*04be*/ 	.short	(.L_203 - .L_202)
	.align		4
.L_202:
        /*04c0*/ 	.word	index@(_ZN10layer_norm13ln_bwd_kernelINS_13Kernel_traitsI6__halfffffjLj768ELj1ELj4ELj1ELj16ENS_18Kernel_traits_baseILj768ES2_ffffjLj128EEEEELb0ELb1ELb1ELb0EEEvNS_9BwdParamsE)
        /*04c4*/ 	.word	0x00000000


	//----- nvinfo : EIATTR_REGCOUNT
	.align		4
.L_203:
        /*04c8*/ 	.byte	0x04, 0x2f
        /*04ca*/ 	.short	(.L_205 - .L_204)
	.align		4
.L_204:
        /*04cc*/ 	.word	index@(_ZN10layer_norm13ln_bwd_kernelINS_13Kernel_traitsI6__halfffffjLj768ELj1ELj4ELj1ELj16ENS_18Kernel_traits_baseILj768ES2_ffffjLj128EEEEELb0ELb1ELb0ELb1EEEvNS_9BwdParamsE)
        /*04d0*/ 	.word	0x000000f3


	//----- nvinfo : EIATTR_FRAME_SIZE
	.align		4
.L_205:
        /*04d4*/ 	.byte	0x04, 0x11
        /*04d6*/ 	.short	(.L_207 - .L_206)
	.align		4
.L_206:
        /*04d8*/ 	.word	index@($__internal_165_$__cuda_sm70_shflsync_bfly_p)
        /*04dc*/ 	.word	0x00000000


	//----- nvinfo : EIATTR_FRAME_SIZE
	.align		4
.L_207:
        /*04e0*/ 	.byte	0x04, 0x11
        /*04e2*/ 	.short	(.L_209 - .L_208)
	.align		4
.L_208:
        /*04e4*/ 	.word	index@(_ZN10layer_norm13ln_bwd_kernelINS_13Kernel_traitsI6__halfffffjLj768ELj1ELj4ELj1ELj16ENS_18Kernel_traits_baseILj768ES2_ffffjLj128EEEEELb0ELb1ELb0ELb1EEEvNS_9BwdParamsE)
        /*04e8*/ 	.word	0x00000000


	//----- nvinfo : EIATTR_REGCOUNT
	.align		4
.L_209:
        /*04ec*/ 	.byte	0x04, 0x2f
        /*04ee*/ 	.short	(.L_211 - .L_210)
	.align		4
.L_210:
        /*04f0*/ 	.word	index@(_ZN10layer_norm13ln_bwd_kernelINS_13Kernel_traitsI6__halfffffjLj768ELj1ELj4ELj1ELj16ENS_18Kernel_traits_baseILj768ES2_ffffjLj128EEEEELb0ELb1ELb0ELb0EEEvNS_9BwdParamsE)
        /*04f4*/ 	.word	0x000000e1


	//----- nvinfo : EIATTR_FRAME_SIZE
	.align		4
.L_211:
        /*04f8*/ 	.byte	0x04, 0x11
        /*04fa*/ 	.short	(.L_213 - .L_212)
	.align		4
.L_212:
        /*04fc*/ 	.word	index@($__internal_164_$__cuda_sm70_shflsync_bfly_p)
        /*0500*/ 	.word	0x00000000


	//----- nvinfo : EIATTR_FRAME_SIZE
	.align		4
.L_213:
        /*0504*/ 	.byte	0x04, 0x11
        /*0506*/ 	.short	(.L_215 - .L_214)
	.align		4
.L_214:
        /*0508*/ 	.word	index@(_ZN10layer_norm13ln_bwd_kernelINS_13Kernel_traitsI6__halfffffjLj768ELj1ELj4ELj1ELj16ENS_18Kernel_traits_baseILj768ES2_ffffjLj128EEEEELb0ELb1ELb0ELb0EEEvNS_9BwdParamsE)
        /*050c*/ 	.word	0x00000000


	//----- nvinfo : EIATTR_REGCOUNT
	.align		4
.L_215:
        /*0510*/ 	.byte	0x04, 0x2f
        /*0512*/ 	.short	(.L_217 - .L_216)
	.align		4
.L_216:
        /*0514*/ 	.word	index@(_ZN10layer_norm13ln_bwd_kernelINS_13Kernel_traitsI6__halfffffjLj768ELj1ELj4ELj1ELj16ENS_18Kernel_traits_baseILj768ES2_ffffjLj128EEEEELb0ELb0ELb1ELb1EEEvNS_9BwdParamsE)
        /*0518*/ 	.word	0x000000c1


	//----- nvinfo : EIATTR_FRAME_SIZE
	.align		4
.L_217:
        /*051c*/ 	.byte	0x04, 0x11
        /*051e*/ 	.short	(.L_219 - .L_218)
	.align		4
.L_218:
        /*0520*/ 	.word	index@($__internal_163_$__cuda_sm70_shflsync_bfly_p)
        /*0524*/ 	.word	0x00000000


	//----- nvinfo : EIATTR_FRAME_SIZE
	.align		4
.L_219:
        /*0528*/ 	.byte	0x04, 0x11
        /*052a*/ 	.short	(.L_221 - .L_220)
	.align		4
.L_220:
        /*052c*/ 	.word	index@(_ZN10layer_norm13ln_bwd_kernelINS_13Kernel_traitsI6__halfffffjLj768ELj1ELj4ELj1ELj16ENS_18Kernel_traits_baseILj768ES2_ffffjLj128EEEEELb0ELb0ELb1ELb1EEEvNS_9BwdParamsE)
        /*0530*/ 	.word	0x00000000


	//----- nvinfo : EIATTR_REGCOUNT
	.align		4
.L_221:
        /*0534*/ 	.byte	0x04, 0x2f
        /*0536*/ 	.short	(.L_223 - .L_222)
	.align		4
.L_222:
        /*0538*/ 	.word	index@(_ZN10layer_norm13ln_bwd_kernelINS_13Kernel_traitsI6__halfffffjLj768ELj1ELj4ELj1ELj16ENS_18Kernel_traits_baseILj768ES2_ffffjLj128EEEEELb0ELb0ELb1ELb0EEEvNS_9BwdParamsE)
        /*053c*/ 	.word	0x000000b2


	//----- nvinfo : EIATTR_FRAME_SIZE
	.align		4
.L_223:
        /*0540*/ 	.byte	0x04, 0x11
        /*0542*/ 	.short	(.L_225 - .L_224)
	.align		4
.L_224:
        /*0544*/ 	.word	index@($__internal_162_$__cuda_sm70_shflsync_bfly_p)
        /*0548*/ 	.word	0x00000000


	//----- nvinfo : EIATTR_FRAME_SIZE
	.align		4
.L_225:
        /*054c*/ 	.byte	0x04, 0x11
        /*054e*/ 	.short	(.L_227 - .L_226)
	.align		4
.L_226:
        /*0550*/ 	.word	index@(_ZN10layer_norm13ln_bwd_kernelINS_13Kernel_traitsI6__halfffffjLj768ELj1ELj4ELj1ELj16ENS_18Kernel_traits_baseILj768ES2_ffffjLj128EEEEELb0ELb0ELb1ELb0EEEvNS_9BwdParamsE)
        /*0554*/ 	.word	0x00000000


	//----- nvinfo : EIATTR_REGCOUNT
	.align		4
.L_227:
        /*0558*/ 	.byte	0x04, 0x2f
        /*055a*/ 	.short	(.L_229 - .L_228)
	.align		4
.L_228:
        /*055c*/ 	.word	index@(_ZN10layer_norm13ln_bwd_kernelINS_13Kernel_traitsI6__halfffffjLj768ELj1ELj4ELj1ELj16ENS_18Kernel_traits_baseILj768ES2_ffffjLj128EEEEELb0ELb0ELb0ELb1EEEvNS_9BwdParamsE)
        /*0560*/ 	.word	0x000000b1


	//----- nvinfo : EIATTR_FRAME_SIZE
	.align		4
.L_229:
        /*0564*/ 	.byte	0x04, 0x11
        /*0566*/ 	.short	(.L_231 - .L_230)
	.align		4
.L_230:
        /*0568*/ 	.word	index@($__internal_161_$__cuda_sm70_shflsync_bfly_p)
        /*056c*/ 	.word	0x00000000


	//----- nvinfo : EIATTR_FRAME_SIZE
	.align		4
.L_231:
        /*0570*/ 	.byte	0x04, 0x11
        /*0572*/ 	.short	(.L_233 - .L_232)
	.align		4
.L_232:
        /*0574*/ 	.word	index@(_ZN10layer_norm13ln_bwd_kernelINS_13Kernel_traitsI6__halfffffjLj768ELj1ELj4ELj1ELj16ENS_18Kernel_traits_baseILj768ES2_ffffjLj128EEEEELb0ELb0ELb0ELb1EEEvNS_9BwdParamsE)
        /*0578*/ 	.word	0x00000000


	//----- nvinfo : EIATTR_REGCOUNT
	.align		4
.L_233:
        /*057c*/ 	.byte	0x04, 0x2f
        /*057e*/ 	.short	(.L_235 - .L_234)
	.align		4
.L_234:
        /*0580*/ 	.word	index@(_ZN10layer_norm13ln_bwd_kernelINS_13Kernel_traitsI6__halfffffjLj768ELj1ELj4ELj1ELj16ENS_18Kernel_traits_baseILj768ES2_ffffjLj128EEEEELb0ELb0ELb0ELb0EEEvNS_9BwdParamsE)
        /*0584*/ 	.word	0x000000a8


	//----- nvinfo : EIATTR_FRAME_SIZE
	.align		4
.L_235:
        /*0588*/ 	.byte	0x04, 0x11
        /*058a*/ 	.short	(.L_237 - .L_236)
	.align		4
.L_236:
        /*058c*/ 	.word	index@($__internal_160_$__cuda_sm70_shflsync_bfly_p)
        /*0590*/ 	.word	0x00000000


	//----- nvinfo : EIATTR_FRAME_SIZE
	.align		4
.L_237:
        /*0594*/ 	.byte	0x04, 0x11
        /*0596*/ 	.short	(.L_239 - .L_238)
	.align		4
.L_238:
        /*0598*/ 	.word	index@(_ZN10layer_norm13ln_bwd_kernelINS_13Kernel_traitsI6__halfffffjLj768ELj1ELj4ELj1ELj16ENS_18Kernel_traits_baseILj768ES2_ffffjLj128EEEEELb0ELb0ELb0ELb0EEEvNS_9BwdParamsE)
        /*059c*/ 	.word	0x00000008


	//----- nvinfo : EIATTR_REGCOUNT
	.align		4
.L_239:
        /*05a0*/ 	.byte	0x04, 0x2f
        /*05a2*/ 	.short	(.L_241 - .L_240)
	.align		4
.L_240:
        /*05a4*/ 	.word	index@(_ZN10layer_norm13ln_bwd_kernelINS_13Kernel_traitsIf6__halffS2_fjLj768ELj1ELj4ELj1ELj16ENS_18Kernel_traits_baseILj768EfS2_fS2_fjLj128EEEEELb1ELb1ELb1ELb1EEEvNS_9BwdParamsE)
        /*05a8*/ 	.word	0x000000fe


	//----- nvinfo : EIATTR_FRAME_SIZE
	.align		4
.L_241:
        /*05ac*/ 	.byte	0x04, 0x11
        /*05ae*/ 	.short	(.L_243 - .L_242)
	.align		4
.L_242:
        /*05b0*/ 	.word	index@($__internal_159_$__cuda_sm70_shflsync_bfly_p)
        /*05b4*/ 	.word	0x00000000


	//----- nvinfo : EIATTR_FRAME_SIZE
	.align		4
.L_243:
        /*05b8*/ 	.byte	0x04, 0x11
        /*05ba*/ 	.short	(.L_245 - .L_244)
	.align		4
.L_244:
        /*05bc*/ 	.word	index@(_ZN10layer_norm13ln_bwd_kernelINS_13Kernel_traitsIf6__halffS2_fjLj768ELj1ELj4ELj1ELj16ENS_18Kernel_traits_baseILj768EfS2_fS2_fjLj128EEEEELb1ELb1ELb1ELb1EEEvNS_9BwdParamsE)
        /*05c0*/ 	.word	0x00000000


	//----- nvinfo : EIATTR_REGCOUNT
	.align		4
.L_245:
        /*05c4*/ 	.byte	0x04, 0x2f
        /*05c6*/ 	.short	(.L_247 - .L_246)
	.align		4
.L_246:
        /*05c8*/ 	.word	index@(_ZN10layer_norm22ln_bwd_finalize_kernelINS_22Kernel_traits_finalizeILj768Ef6__halffS2_fjLb1ELj1024ELj4ENS_18Kernel_traits_baseILj768EfS2_fS2_fjLj1024EEEEELb1ELb1EEEvNS_9BwdParamsE)
        /*05cc*/ 	.word	0x00000020


	//----- nvinfo : EIATTR_FRAME_SIZE
	.align		4
.L_247:
        /*05d0*/ 	.byte	0x04, 0x11
        /*05d2*/ 	.short	(.L_249 - .L_248)
	.align		4
.L_248:
        /*05d4*/ 	.word	index@($__internal_158_$__cuda_sm70_shflsync_bfly_p)
        /*05d8*/ 	.word	0x00000000


	//----- nvinfo : EIATTR_FRAME_SIZE
	.align		4
.L_249:
        /*05dc*/ 	.byte	0x04, 0x11
        /*05de*/ 	.short	(.L_251 - .L_250)
	.align		4
.L_250:
        /*05e0*/ 	.word	index@(_ZN10layer_norm22ln_bwd_finalize_kernelINS_22Kernel_traits_finalizeILj768Ef6__halffS2_fjLb1ELj1024ELj4ENS_18Kernel_traits_baseILj768EfS2_fS2_fjLj1024EEEEELb1ELb1EEEvNS_9BwdParamsE)
        /*05e4*/ 	.word	0x00000000


	//----- nvinfo : EIATTR_REGCOUNT
	.align		4
.L_251:
        /*05e8*/ 	.byte	0x04, 0x2f
        /*05ea*/ 	.short	(.L_253 - .L_252)
	.align		4
.L_252:
        /*05ec*/ 	.word	index@(_ZN10layer_norm13ln_bwd_kernelINS_13Kernel_traitsIf6__halffS2_fjLj768ELj1ELj4ELj1ELj16ENS_18Kernel_traits_baseILj768EfS2_fS2_fjLj128EEEEELb1ELb1ELb1ELb0EEEvNS_9BwdParamsE)
        /*05f0*/ 	.word	0x000000f2


	//----- nvinfo : EIATTR_FRAME_SIZE
	.align		4
.L_253:
        /*05f4*/ 	.byte	0x04, 0x11
        /*05f6*/ 	.short	(.L_255 - .L_254)
	.align		4
.L_254:
        /*05f8*/ 	.word	index@($__internal_157_$__cuda_sm70_shflsync_bfly_p)
        /*05fc*/ 	.word	0x00000000


	//----- nvinfo : EIATTR_FRAME_SIZE
	.align		4
.L_255:
        /*0600*/ 	.byte	0x04, 0x11
        /*0602*/ 	.short	(.L_257 - .L_256)
	.align		4
.L_256:
        /*0604*/ 	.word	index@(_ZN10layer_norm13ln_bwd_kernelINS_13Kernel_traitsIf6__halffS2_fjLj768ELj1ELj4ELj1ELj16ENS_18Kernel_traits_baseILj768EfS2_fS2_fjLj128EEEEELb1ELb1ELb1ELb0EEEvNS_9BwdParamsE)
        /*0608*/ 	.word	0x00000000


	//----- nvinfo : EIATTR_REGCOUNT
	.align		4
.L_257:
        /*060c*/ 	.byte	0x04, 0x2f
        /*060e*/ 	.short	(.L_259 - .L_258)
	.align		4
.L_258:
        /*0610*/ 	.word	index@(_ZN10layer_norm22ln_bwd_finalize_kernelINS_22Kernel_traits_finalizeILj768Ef6__halffS2_fjLb1ELj1024ELj4ENS_18Kernel_traits_baseILj768EfS2_fS2_fjLj1024EEEEELb1ELb0EEEvNS_9BwdParamsE)
        /*0614*/ 	.word	0x00000020


	//----- nvinfo : EIATTR_FRAME_SIZE
	.align		4
.L_259:
        /*0618*/ 	.byte	0x04, 0x11
        /*061a*/ 	.short	(.L_261 - .L_260)
	.align		4
.L_260:
        /*061c*/ 	.word	index@($__internal_156_$__cuda_sm70_shflsync_bfly_p)
        /*0620*/ 	.word	0x00000000


	//----- nvinfo : EIATTR_FRAME_SIZE
	.align		4
.L_261:
        /*0624*/ 	.byte	0x04, 0x11
        /*0626*/ 	.short	(.L_263 - .L_262)
	.align		4
.L_262:
        /*0628*/ 	.word	index@(_ZN10layer_norm22ln_bwd_finalize_kernelINS_22Kernel_traits_finalizeILj768Ef6__halffS2_fjLb1ELj1024ELj4ENS_18Kernel_traits_baseILj768EfS2_fS2_fjLj1024EEEEELb1ELb0EEEvNS_9BwdParamsE)
        /*062c*/ 	.word	0x00000000


	//----- nvinfo : EIATTR_REGCOUNT
	.align		4
.L_263:
        /*0630*/ 	.byte	0x04, 0x2f
        /*0632*/ 	.short	(.L_265 - .L_264)
	.align		4
.L_264:
        /*0634*/ 	.word	index@(_ZN10layer_norm13ln_bwd_kernelINS_13Kernel_traitsIf6__halffS2_fjLj768ELj1ELj4ELj1ELj16ENS_18Kernel_traits_baseILj768EfS2_fS2_fjLj128EEEEELb1ELb1ELb0ELb1EEEvNS_9BwdParamsE)
        /*0638*/ 	.word	0x000000fa


	//----- nvinfo : EIATTR_FRAME_SIZE
	.align		4
.L_265:
        /*063c*/ 	.byte	0x04, 0x11
        /*063e*/ 	.short	(.L_267 - .L_266)
	.align		4
.L_266:
        /*0640*/ 	.word	index@($__internal_155_$__cuda_sm70_shflsync_bfly_p)
        /*0644*/ 	.word	0x00000000


	//----- nvinfo : EIATTR_FRAME_SIZE
	.align		4
.L_267:
        /*0648*/ 	.byte	0x04, 0x11
        /*064a*/ 	.short	(.L_269 - .L_268)
	.align		4
.L_268:
        /*064c*/ 	.word	index@(_ZN10layer_norm13ln_bwd_kernelINS_13Kernel_traitsIf6__halffS2_fjLj768ELj1ELj4ELj1ELj16ENS_18Kernel_traits_baseILj768EfS2_fS2_fjLj128EEEEELb1ELb1ELb0ELb1EEEvNS_9BwdParamsE)
        /*0650*/ 	.word	0x00000000


	//----- nvinfo : EIATTR_REGCOUNT
	.align		4
.L_269:
        /*0654*/ 	.byte	0x04, 0x2f
        /*0656*/ 	.short	(.L_271 - .L_270)
	.align		4
.L_270:
        /*0658*/ 	.word	index@(_ZN10layer_norm13ln_bwd_kernelINS_13Kernel_traitsIf6__halffS2_fjLj768ELj1ELj4ELj1ELj16ENS_18Kernel_traits_baseILj768EfS2_fS2_fjLj128EEEEELb1ELb1ELb0ELb0EEEvNS_9BwdParamsE)
        /*065c*/ 	.word	0x000000f3


	//----- nvinfo : EIATTR_FRAME_SIZE
	.align		4
.L_271:
        /*0660*/ 	.byte	0x04, 0x11
        /*0662*/ 	.short	(.L_273 - .L_272)
	.align		4
.L_272:
        /*0664*/ 	.word	index@($__internal_154_$__cuda_sm70_shflsync_bfly_p)
        /*0668*/ 	.word	0x00000000


	//----- nvinfo : EIATTR_FRAME_SIZE
	.align		4
.L_273:
        /*066c*/ 	.byte	0x04, 0x11
        /*066e*/ 	.short	(.L_275 - .L_274)
	.align		4
.L_274:
        /*0670*/ 	.word	index@(_ZN10layer_norm13ln_bwd_kernelINS_13Kernel_traitsIf6__halffS2_fjLj768ELj1ELj4ELj1ELj16ENS_18Kernel_traits_baseILj768EfS2_fS2_fjLj128EEEEELb1ELb1ELb0ELb0EEEvNS_9BwdParamsE)
        /*0674*/ 	.word	0x00000000


	//----- nvinfo : EIATTR_REGCOUNT
	.align		4
.L_275:
        /*0678*/ 	.byte	0x04, 0x2f
        /*067a*/ 	.short	(.L_277 - .L_276)
	.align		4
.L_276:
        /*067c*/ 	.word	index@(_ZN10layer_norm13ln_bwd_kernelINS_13Kernel_traitsIf6__halffS2_fjLj768ELj1ELj4ELj1ELj16ENS_18Kernel_traits_baseILj768EfS2_fS2_fjLj128EEEEELb1ELb0ELb1ELb1EEEvNS_9BwdParamsE)
        /*0680*/ 	.word	0x000000cc


	//----- nvinfo : EIATTR_FRAME_SIZE
	.align		4
.L_277:
        /*0684*/ 	.byte	0x04, 0x11
        /*0686*/ 	.short	(.L_279 - .L_278)
	.align		4
.L_278:
        /*0688*/ 	.word	index@($__internal_153_$__cuda_sm70_shflsync_bfly_p)
        /*068c*/ 	.word	0x00000000


	//----- nvinfo : EIATTR_FRAME_SIZE
	.align		4
.L_279:
        /*0690*/ 	.byte	0x04, 0x11
        /*0692*/ 	.short	(.L_281 - .L_280)
	.align		4
.L_280:
        /*0694*/ 	.word	index@(_ZN10layer_norm13ln_bwd_kernelINS_13Kernel_traitsIf6__halffS2_fjLj768ELj1ELj4ELj1ELj16ENS_18Kernel_traits_baseILj768EfS2_fS2_fjLj128EEEEELb1ELb0ELb1ELb1EEEvNS_9BwdParamsE)
        /*0698*/ 	.word	0x00000000


	//----- nvinfo : EIATTR_REGCOUNT
	.align		4
.L_281:
        /*069c*/ 	.byte	0x04, 0x2f
        /*069e*/ 	.short	(.L_283 - .L_282)
	.align		4
.L_282:
        /*06a0*/ 	.word	index@(_ZN10layer_norm22ln_bwd_finalize_kernelINS_22Kernel_traits_finalizeILj768Ef6__halffS2_fjLb0ELj1024ELj4ENS_18Kernel_traits_baseILj768EfS2_fS2_fjLj1024EEEEELb0ELb1EEEvNS_9BwdParamsE)
        /*06a4*/ 	.word	0x00000020


	//----- nvinfo : EIATTR_FRAME_SIZE
	.align		4
.L_283:
        /*06a8*/ 	.byte	0x04, 0x11
        /*06aa*/ 	.short	(.L_285 - .L_284)
	.align		4
.L_284:
        /*06ac*/ 	.word	index@($__internal_152_$__cuda_sm70_shflsync_bfly_p)
        /*06b0*/ 	.word	0x00000000


	//----- nvinfo : EIATTR_FRAME_SIZE
	.align		4
.L_285:
        /*06b4*/ 	.byte	0x04, 0x11
        /*06b6*/ 	.short	(.L_287 - .L_286)
	.align		4
.L_286:
        /*06b8*/ 	.word	index@(_ZN10layer_norm22ln_bwd_finalize_kernelINS_22Kernel_traits_finalizeILj768Ef6__halffS2_fjLb0ELj1024ELj4ENS_18Kernel_traits_baseILj768EfS2_fS2_fjLj1024EEEEELb0ELb1EEEvNS_9BwdParamsE)
        /*06bc*/ 	.word	0x00000000


	//----- nvinfo : EIATTR_REGCOUNT
	.align		4
.L_287:
        /*06c0*/ 	.byte	0x04, 0x2f
        /*06c2*/ 	.short	(.L_289 - .L_288)
	.align		4
.L_288:
        /*06c4*/ 	.word	index@(_ZN10layer_norm13ln_bwd_kernelINS_13Kernel_traitsIf6__halffS2_fjLj768ELj1ELj4ELj1ELj16ENS_18Kernel_traits_baseILj768EfS2_fS2_fjLj128EEEEELb1ELb0ELb1ELb0EEEvNS_9BwdParamsE)
        /*06c8*/ 	.word	0x000000c1


	//----- nvinfo : EIATTR_FRAME_SIZE
	.align		4
.L_289:
        /*06cc*/ 	.byte	0x04, 0x11
        /*06ce*/ 	.short	(.L_291 - .L_290)
	.align		4
.L_290:
        /*06d0*/ 	.word	index@($__internal_151_$__cuda_sm70_shflsync_bfly_p)
        /*06d4*/ 	.word	0x00000000


	//----- nvinfo : EIATTR_FRAME_SIZE
	.align		4
.L_291:
        /*06d8*/ 	.byte	0x04, 0x11
        /*06da*/ 	.short	(.L_293 - .L_292)
	.align		4
.L_292:
        /*06dc*/ 	.word	index@(_ZN10layer_norm13ln_bwd_kernelINS_13Kernel_traitsIf6__halffS2_fjLj768ELj1ELj4ELj1ELj16ENS_18Kernel_traits_baseILj768EfS2_fS2_fjLj128EEEEELb1ELb0ELb1ELb0EEEvNS_9BwdParamsE)
        /*06e0*/ 	.word	0x00000000


	//----- nvinfo : EIATTR_REGCOUNT
	.align		4
.L_293:
        /*06e4*/ 	.byte	0x04, 0x2f
        /*06e6*/ 	.short	(.L_295 - .L_294)
	.align		4
.L_294:
        /*06e8*/ 	.word	index@(_ZN10layer_norm22ln_bwd_finalize_kernelINS_22Kernel_traits_finalizeILj768Ef6__halffS2_fjLb0ELj1024ELj4ENS_18Kernel_traits_baseILj768EfS2_fS2_fjLj1024EEEEELb0ELb0EEEvNS_9BwdParamsE)
        /*06ec*/ 	.word	0x0000001e


	//----- nvinfo : EIATTR_FRAME_SIZE
	.align		4
.L_295:
        /*06f0*/ 	.byte	0x04, 0x11
        /*06f2*/ 	.short	(.L_297 - .L_296)
	.align		4
.L_296:
        /*06f4*/ 	.word	index@($__internal_150_$__cuda_sm70_shflsync_bfly_p)
        /*06f8*/ 	.word	0x00000000


	//----- nvinfo : EIATTR_FRAME_SIZE
	.align		4
.L_297:
        /*06fc*/ 	.byte	0x04, 0x11
        /*06fe*/ 	.short	(.L_299 - .L_298)
	.align		4
.L_298:
        /*0700*/ 	.word	index@(_ZN10layer_norm22ln_bwd_finalize_kernelINS_22Kernel_traits_finalizeILj768Ef6__halffS2_fjLb0ELj1024ELj4ENS_18Kernel_traits_baseILj768EfS2_fS2_fjLj1024EEEEELb0ELb0EEEvNS_9BwdParamsE)
        /*0704*/ 	.word	0x00000000


	//----- nvinfo : EIATTR_REGCOUNT
	.align		4
.L_299:
        /*0708*/ 	.byte	0x04, 0x2f
        /*070a*/ 	.short	(.L_301 - .L_300)
	.align		4
.L_300:
        /*070c*/ 	.word	index@(_ZN10layer_norm13ln_bwd_kernelINS_13Kernel_traitsIf6__halffS2_fjLj768ELj1ELj4ELj1ELj16ENS_18Kernel_traits_baseILj768EfS2_fS2_fjLj128EEEEELb1ELb0ELb0ELb1EEEvNS_9BwdParamsE)
        /*0710*/ 	.word	0x000000c8


	//----- nvinfo : EIATTR_FRAME_SIZE
	.align		4
.L_301:
        /*0714*/ 	.byte	0x04, 0x11
        /*0716*/ 	.short	(.L_303 - .L_302)
	.align		4
.L_302:
        /*0718*/ 	.word	index@($__internal_149_$__cuda_sm70_shflsync_bfly_p)
        /*071c*/ 	.word	0x00000000


	//----- nvinfo : EIATTR_FRAME_SIZE
	.align		4
.L_303:
        /*0720*/ 	.byte	0x04, 0x11
        /*0722*/ 	.short	(.L_305 - .L_304)
	.align		4
.L_304:
        /*0724*/ 	.word	index@(_ZN10layer_norm13ln_bwd_kernelINS_13Kernel_traitsIf6__halffS2_fjLj768ELj1ELj4ELj1ELj16ENS_18Kernel_traits_baseILj768EfS2_fS2_fjLj128EEEEELb1ELb0ELb0ELb1EEEvNS_9BwdParamsE)
        /*0728*/ 	.word	0x00000000


	//----- nvinfo : EIATTR_REGCOUNT
	.align		4
.L_305:
        /*072c*/ 	.byte	0x04, 0x2f
        /*072e*/ 	.short	(.L_307 - .L_306)
	.align		4
.L_306:
        /*0730*/ 	.word	index@(_ZN10layer_norm13ln_bwd_kernelINS_13Kernel_traitsIf6__halffS2_fjLj768ELj1ELj4ELj1ELj16ENS_18Kernel_traits_baseILj768EfS2_fS2_fjLj128EEEEELb1ELb0ELb0ELb0EEEvNS_9BwdParamsE)
        /*0734*/ 	.word	0x000000ba


	//----- nvinfo : EIATTR_FRAME_SIZE
	.align		4
.L_307:
        /*0738*/ 	.byte	0x04, 0x11
        /*073a*/ 	.short	(.L_309 - .L_308)
	.align		4
.L_308:
        /*073c*/ 	.word	index@($__internal_148_$__cuda_sm70_shflsync_bfly_p)
        /*0740*/ 	.word	0x00000000


	//----- nvinfo : EIATTR_FRAME_SIZE
	.align		4
.L_309:
        /*0744*/ 	.byte	0x04, 0x11
        /*0746*/ 	.short	(.L_311 - .L_310)
	.align		4
.L_310:
        /*0748*/ 	.word	index@(_ZN10layer_norm13ln_bwd_kernelINS_13Kernel_traitsIf6__halffS2_fjLj768ELj1ELj4ELj1ELj16ENS_18Kernel_traits_baseILj768EfS2_fS2_fjLj128EEEEELb1ELb0ELb0ELb0EEEvNS_9BwdParamsE)
        /*074c*/ 	.word	0x00000000


	//----- nvinfo : EIATTR_REGCOUNT
	.align		4
.L_311:
        /*0750*/ 	.byte	0x04, 0x2f
        /*0752*/ 	.short	(.L_313 - .L_312)
	.align		4
.L_312:
        /*0754*/ 	.word	index@(_ZN10layer_norm13ln_bwd_kernelINS_13Kernel_traitsIf6__halffS2_fjLj768ELj1ELj4ELj1ELj16ENS_18Kernel_traits_baseILj768EfS2_fS2_fjLj128EEEEELb0ELb1ELb1ELb1EEEvNS_9BwdParamsE)
        /*0758*/ 	.word	0x000000fe


	//----- nvinfo : EIATTR_FRAME_SIZE
	.align		4
.L_313:
        /*075c*/ 	.byte	0x04, 0x11
        /*075e*/ 	.short	(.L_315 - .L_314)
	.align		4
.L_314:
        /*0760*/ 	.word	index@($__internal_147_$__cuda_sm70_shflsync_bfly_p)
        /*0764*/ 	.word	0x00000000


	//----- nvinfo : EIATTR_FRAME_SIZE
	.align		4
.L_315:
        /*0768*/ 	.byte	0x04, 0x11
        /*076a*/ 	.short	(.L_317 - .L_316)
	.align		4
.L_316:
        /*076c*/ 	.word	index@(_ZN10layer_norm13ln_bwd_kernelINS_13Kernel_traitsIf6__halffS2_fjLj768ELj1ELj4ELj1ELj16ENS_18Kernel_traits_baseILj768EfS2_fS2_fjLj128EEEEELb0ELb1ELb1ELb1EEEvNS_9BwdParamsE)
        /*0770*/ 	.word	0x00000000


	//----- nvinfo : EIATTR_REGCOUNT
	.align		4
.L_317:
        /*0774*/ 	.byte	0x04, 0x2f
        /*0776*/ 	.short	(.L_319 - .L_318)
	.align		4
.L_318:
        /*0778*/ 	.word	index@(_ZN10layer_norm13ln_bwd_kernelINS_13Kernel_traitsIf6__halffS2_fjLj768ELj1ELj4ELj1ELj16ENS_18Kernel_traits_baseILj768EfS2_fS2_fjLj128EEEEELb0ELb1ELb1ELb0EEEvNS_9BwdParamsE)
        /*077c*/ 	.word	0x000000ef


	//----- nvinfo : EIATTR_FRAME_SIZE
	.align		4
.L_319:
        /*0780*/ 	.byte	0x04, 0x11
        /*0782*/ 	.short	(.L_321 - .L_320)
	.align		4
.L_320:
        /*0784*/ 	.word	index@($__internal_146_$__cuda_sm70_shflsync_bfly_p)
        /*0788*/ 	.word	0x00000000


	//----- nvinfo : EIATTR_FRAME_SIZE
	.align		4
.L_321:
        /*078c*/ 	.byte	0x04, 0x11
        /*078e*/ 	.short	(.L_323 - .L_322)
	.align		4
.L_322:
        /*0790*/ 	.word	index@(_ZN10layer_norm13ln_bwd_kernelINS_13Kernel_traitsIf6__halffS2_fjLj768ELj1ELj4ELj1ELj16ENS_18Kernel_traits_baseILj768EfS2_fS2_fjLj128EEEEELb0ELb1ELb1ELb0EEEvNS_9BwdParamsE)
        /*0794*/ 	.word	0x00000000


	//----- nvinfo : EIATTR_REGCOUNT
	.align		4
.L_323:
        /*0798*/ 	.byte	0x04, 0x2f
        /*079a*/ 	.short	(.L_325 - .L_324)
	.align		4
.L_324:
        /*079c*/ 	.word	index@(_ZN10layer_norm13ln_bwd_kernelINS_13Kernel_traitsIf6__halffS2_fjLj768ELj1ELj4ELj1ELj16ENS_18Kernel_traits_baseILj768EfS2_fS2_fjLj128EEEEELb0ELb1ELb0ELb1EEEvNS_9BwdParamsE)
        /*07a0*/ 	.word	0x000000fe


	//----- nvinfo : EIATTR_FRAME_SIZE
	.align		4
.L_325:
        /*07a4*/ 	.byte	0x04, 0x11
        /*07a6*/ 	.short	(.L_327 - .L_326)
	.align		4
.L_326:
        /*07a8*/ 	.word	index@($__internal_145_$__cuda_sm70_shflsync_bfly_p)
        /*07ac*/ 	.word	0x00000000


	//----- nvinfo : EIATTR_FRAME_SIZE
	.align		4
.L_327:
        /*07b0*/ 	.byte	0x04, 0x11
        /*07b2*/ 	.short	(.L_329 - .L_328)
	.align		4
.L_328:
        /*07b4*/ 	.word	index@(_ZN10layer_norm13ln_bwd_kernelINS_13Kernel_traitsIf6__halffS2_fjLj768ELj1ELj4ELj1ELj16ENS_18Kernel_traits_baseILj768EfS2_fS2_fjLj128EEEEELb0ELb1ELb0ELb1EEEvNS_9BwdParamsE)
        /*07b8*/ 	.word	0x00000000


	//----- nvinfo : EIATTR_REGCOUNT
	.align		4
.L_329:
        /*07bc*/ 	.byte	0x04, 0x2f
        /*07be*/ 	.short	(.L_331 - .L_330)
	.align		4
.L_330:
        /*07c0*/ 	.word	index@(_ZN10layer_norm13ln_bwd_kernelINS_13Kernel_traitsIf6__halffS2_fjLj768ELj1ELj4ELj1ELj16ENS_18Kernel_traits_baseILj768EfS2_fS2_fjLj128EEEEELb0ELb1ELb0ELb0EEEvNS_9BwdParamsE)
        /*07c4*/ 	.word	0x000000eb


	//----- nvinfo : EIATTR_FRAME_SIZE
	.align		4
.L_331:
        /*07c8*/ 	.byte	0x04, 0x11
        /*07ca*/ 	.short	(.L_333 - .L_332)
	.align		4
.L_332:
        /*07cc*/ 	.word	index@($__internal_144_$__cuda_sm70_shflsync_bfly_p)
        /*07d0*/ 	.word	0x00000000


	//----- nvinfo : EIATTR_FRAME_SIZE
	.align		4
.L_333:
        /*07d4*/ 	.byte	0x04, 0x11
        /*07d6*/ 	.short	(.L_335 - .L_334)
	.align		4
.L_334:
        /*07d8*/ 	.word	index@(_ZN10layer_norm13ln_bwd_kernelINS_13Kernel_traitsIf6__halffS2_fjLj768ELj1ELj4ELj1ELj16ENS_18Kernel_traits_baseILj768EfS2_fS2_fjLj128EEEEELb0ELb1ELb0ELb0EEEvNS_9BwdParamsE)
        /*07dc*/ 	.word	0x00000000


	//----- nvinfo : EIATTR_REGCOUNT
	.align		4
.L_335:
        /*07e0*/ 	.byte	0x04, 0x2f
        /*07e2*/ 	.short	(.L_337 - .L_336)
	.align		4
.L_336:
        /*07e4*/ 	.word	index@(_ZN10layer_norm13ln_bwd_kernelINS_13Kernel_traitsIf6__halffS2_fjLj768ELj1ELj4ELj1ELj16ENS_18Kernel_traits_baseILj768EfS2_fS2_fjLj128EEEEELb0ELb0ELb1ELb1EEEvNS_9BwdParamsE)
        /*07e8*/ 	.word	0x000000ce


	//----- nvinfo : EIATTR_FRAME_SIZE
	.align		4
.L_337:
        /*07ec*/ 	.byte	0x04, 0x11
        /*07ee*/ 	.short	(.L_339 - .L_338)
	.align		4
.L_338:
        /*07f0*/ 	.word	index@($__internal_143_$__cuda_sm70_shflsync_bfly_p)
        /*07f4*/ 	.word	0x00000000


	//----- nvinfo : EIATTR_FRAME_SIZE
	.align		4
.L_339:
        /*07f8*/ 	.byte	0x04, 0x11
        /*07fa*/ 	.short	(.L_341 - .L_340)
	.align		4
.L_340:
        /*07fc*/ 	.word	index@(_ZN10layer_norm13ln_bwd_kernelINS_13Kernel_traitsIf6__halffS2_fjLj768ELj1ELj4ELj1ELj16ENS_18Kernel_traits_baseILj768EfS2_fS2_fjLj128EEEEELb0ELb0ELb1ELb1EEEvNS_9BwdParamsE)
        /*0800*/ 	.word	0x00000000


	//----- nvinfo : EIATTR_REGCOUNT
	.align		4
.L_341:
        /*0804*/ 	.byte	0x04, 0x2f
        /*0806*/ 	.short	(.L_343 - .L_342)
	.align		4
.L_342:
        /*0808*/ 	.word	index@(_ZN10layer_norm13ln_bwd_kernelINS_13Kernel_traitsIf6__halffS2_fjLj768ELj1ELj4ELj1ELj16ENS_18Kernel_traits_baseILj768EfS2_fS2_fjLj128EEEEELb0ELb0ELb1ELb0EEEvNS_9BwdParamsE)
        /*080c*/ 	.word	0x000000ba


	//----- nvinfo : EIATTR_FRAME_SIZE
	.align		4
.L_343:
        /*0810*/ 	.byte	0x04, 0x11
        /*0812*/ 	.short	(.L_345 - .L_344)
	.align		4
.L_344:
        /*0814*/ 	.word	index@($__internal_142_$__cuda_sm70_shflsync_bfly_p)
        /*0818*/ 	.word	0x00000000


	//----- nvinfo : EIATTR_FRAME_SIZE
	.align		4
.L_345:
        /*081c*/ 	.byte	0x04, 0x11
        /*081e*/ 	.short	(.L_347 - .L_346)
	.align		4
.L_346:
        /*0820*/ 	.word	index@(_ZN10layer_norm13ln_bwd_kernelINS_13Kernel_traitsIf6__halffS2_fjLj768ELj1ELj4ELj1ELj16ENS_18Kernel_traits_baseILj768EfS2_fS2_fjLj128EEEEELb0ELb0ELb1ELb0EEEvNS_9BwdParamsE)
        /*0824*/ 	.word	0x00000000


	//----- nvinfo : EIATTR_REGCOUNT
	.align		4
.L_347:
        /*0828*/ 	.byte	0x04, 0x2f
        /*082a*/ 	.short	(.L_349 - .L_348)
	.align		4
.L_348:
        /*082c*/ 	.word	index@(_ZN10layer_norm13ln_bwd_kernelINS_13Kernel_traitsIf6__halffS2_fjLj768ELj1ELj4ELj1ELj16ENS_18Kernel_traits_baseILj768EfS2_fS2_fjLj128EEEEELb0ELb0ELb0ELb1EEEvNS_9BwdParamsE)
        /*0830*/ 	.word	0x000000a8


	//----- nvinfo : EIATTR_FRAME_SIZE
	.align		4
.L_349:
        /*0834*/ 	.byte	0x04, 0x11
        /*0836*/ 	.short	(.L_351 - .L_350)
	.align		4
.L_350:
        /*0838*/ 	.word	index@($__internal_141_$__cuda_sm70_shflsync_bfly_p)
        /*083c*/ 	.word	0x00000000


	//----- nvinfo : EIATTR_FRAME_SIZE
	.align		4
.L_351:
        /*0840*/ 	.byte	0x04, 0x11
        /*0842*/ 	.short	(.L_353 - .L_352)
	.align		4
.L_352:
        /*0844*/ 	.word	index@(_ZN10layer_norm13ln_bwd_kernelINS_13Kernel_traitsIf6__halffS2_fjLj768ELj1ELj4ELj1ELj16ENS_18Kernel_traits_baseILj768EfS2_fS2_fjLj128EEEEELb0ELb0ELb0ELb1EEEvNS_9BwdParamsE)
        /*0848*/ 	.word	0x00000008


	//----- nvinfo : EIATTR_REGCOUNT
	.align		4
.L_353:
        /*084c*/ 	.byte	0x04, 0x2f
        /*084e*/ 	.short	(.L_355 - .L_354)
	.align		4
.L_354:
        /*0850*/ 	.word	index@(_ZN10layer_norm13ln_bwd_kernelINS_13Kernel_traitsIf6__halffS2_fjLj768ELj1ELj4ELj1ELj16ENS_18Kernel_traits_baseILj768EfS2_fS2_fjLj128EEEEELb0ELb0ELb0ELb0EEEvNS_9BwdParamsE)
        /*0854*/ 	.word	0x000000b4


	//----- nvinfo : EIATTR_FRAME_SIZE
	.align		4
.L_355:
        /*0858*/ 	.byte	0x04, 0x11
        /*085a*/ 	.short	(.L_357 - .L_356)
	.align		4
.L_356:
        /*085c*/ 	.word	index@($__internal_140_$__cuda_sm70_shflsync_bfly_p)
        /*0860*/ 	.word	0x00000000


	//----- nvinfo : EIATTR_FRAME_SIZE
	.align		4
.L_357:
        /*0864*/ 	.byte	0x04, 0x11
        /*0866*/ 	.short	(.L_359 - .L_358)
	.align		4
.L_358:
        /*0868*/ 	.word	index@(_ZN10layer_norm13ln_bwd_kernelINS_13Kernel_traitsIf6__halffS2_fjLj768ELj1ELj4ELj1ELj16ENS_18Kernel_traits_baseILj768EfS2_fS2_fjLj128EEEEELb0ELb0ELb0ELb0EEEvNS_9BwdParamsE)
        /*086c*/ 	.word	0x00000000


	//----- nvinfo : EIATTR_REGCOUNT
	.align		4
.L_359:
        /*0870*/ 	.byte	0x04, 0x2f
        /*0872*/ 	.short	(.L_361 - .L_360)
	.align		4
.L_360:
        /*0874*/ 	.word	index@(_ZN10layer_norm13ln_bwd_kernelINS_13Kernel_traitsI6__halfS2_fS2_fjLj768ELj1ELj4ELj1ELj16ENS_18Kernel_traits_baseILj768ES2_S2_fS2_fjLj128EEEEELb1ELb1ELb1ELb1EEEvNS_9BwdParamsE)
        /*0878*/ 	.word	0x000000fc


	//----- nvinfo : EIATTR_FRAME_SIZE
	.align		4
.L_361:
        /*087c*/ 	.byte	0x04, 0x11
        /*087e*/ 	.short	(.L_363 - .L_362)
	.align		4
.L_362:
        /*0880*/ 	.word	index@($__internal_139_$__cuda_sm70_shflsync_bfly_p)
        /*0884*/ 	.word	0x00000000


	//----- nvinfo : EIATTR_FRAME_SIZE
	.align		4
.L_363:
        /*0888*/ 	.byte	0x04, 0x11
        /*088a*/ 	.short	(.L_365 - .L_364)
	.align		4
.L_364:
        /*088c*/ 	.word	index@(_ZN10layer_norm13ln_bwd_kernelINS_13Kernel_traitsI6__halfS2_fS2_fjLj768ELj1ELj4ELj1ELj16ENS_18Kernel_traits_baseILj768ES2_S2_fS2_fjLj128EEEEELb1ELb1ELb1ELb1EEEvNS_9BwdParamsE)
        /*0890*/ 	.word	0x00000000


	//----- nvinfo : EIATTR_REGCOUNT
	.align		4
.L_365:
        /*0894*/ 	.byte	0x04, 0x2f
        /*0896*/ 	.short	(.L_367 - .L_366)
	.align		4
.L_366:
        /*0898*/ 	.word	index@(_ZN10layer_norm22ln_bwd_finalize_kernelINS_22Kernel_traits_finalizeILj768E6__halfS2_fS2_fjLb1ELj1024ELj4ENS_18Kernel_traits_baseILj768ES2_S2_fS2_fjLj1024EEEEELb1ELb1EEEvNS_9BwdParamsE)
        /*089c*/ 	.word	0x00000020


	//----- nvinfo : EIATTR_FRAME_SIZE
	.align		4
.L_367:
        /*08a0*/ 	.byte	0x04, 0x11
        /*08a2*/ 	.short	(.L_369 - .L_368)
	.align		4
.L_368:
        /*08a4*/ 	.word	index@($__internal_138_$__cuda_sm70_shflsync_bfly_p)
        /*08a8*/ 	.word	0x00000000


	//----- nvinfo : EIATTR_FRAME_SIZE
	.align		4
.L_369:
        /*08ac*/ 	.byte	0x04, 0x11
        /*08ae*/ 	.short	(.L_371 - .L_370)
	.align		4
.L_370:
        /*08b0*/ 	.word	index@(_ZN10layer_norm22ln_bwd_finalize_kernelINS_22Kernel_traits_finalizeILj768E6__halfS2_fS2_fjLb1ELj1024ELj4ENS_18Kernel_traits_baseILj768ES2_S2_fS2_fjLj1024EEEEELb1ELb1EEEvNS_9BwdParamsE)
        /*08b4*/ 	.word	0x00000000


	//----- nvinfo : EIATTR_REGCOUNT
	.align		4
.L_371:
        /*08b8*/ 	.byte	0x04, 0x2f
        /*08ba*/ 	.short	(.L_373 - .L_372)
	.align		4
.L_372:
        /*08bc*/ 	.word	index@(_ZN10layer_norm13ln_bwd_kernelINS_13Kernel_traitsI6__halfS2_fS2_fjLj768ELj1ELj4ELj1ELj16ENS_18Kernel_traits_baseILj768ES2_S2_fS2_fjLj128EEEEELb1ELb1ELb1ELb0EEEvNS_9BwdParamsE)
        /*08c0*/ 	.word	0x000000f4


	//----- nvinfo : EIATTR_FRAME_SIZE
	.align		4
.L_373:
        /*08c4*/ 	.byte	0x04, 0x11
        /*08c6*/ 	.short	(.L_375 - .L_374)
	.align		4
.L_374:
        /*08c8*/ 	.word	index@($__internal_137_$__cuda_sm70_shflsync_bfly_p)
        /*08cc*/ 	.word	0x00000000


	//----- nvinfo : EIATTR_FRAME_SIZE
	.align		4
.L_375:
        /*08d0*/ 	.byte	0x04, 0x11
        /*08d2*/ 	.short	(.L_377 - .L_376)
	.align		4
.L_376:
        /*08d4*/ 	.word	index@(_ZN10layer_norm13ln_bwd_kernelINS_13Kernel_traitsI6__halfS2_fS2_fjLj768ELj1ELj4ELj1ELj16ENS_18Kernel_traits_baseILj768ES2_S2_fS2_fjLj128EEEEELb1ELb1ELb1ELb0EEEvNS_9BwdParamsE)
        /*08d8*/ 	.word	0x00000000


	//----- nvinfo : EIATTR_REGCOUNT
	.align		4
.L_377:
        /*08dc*/ 	.byte	0x04, 0x2f
        /*08de*/ 	.short	(.L_379 - .L_378)
	.align		4
.L_378:
        /*08e0*/ 	.word	index@(_ZN10layer_norm22ln_bwd_finalize_kernelINS_22Kernel_traits_finalizeILj768E6__halfS2_fS2_fjLb1ELj1024ELj4ENS_18Kernel_traits_baseILj768ES2_S2_fS2_fjLj1024EEEEELb1ELb0EEEvNS_9BwdParamsE)
        /*08e4*/ 	.word	0x00000020


	//----- nvinfo : EIATTR_FRAME_SIZE
	.align		4
.L_379:
        /*08e8*/ 	.byte	0x04, 0x11
        /*08ea*/ 	.short	(.L_381 - .L_380)
	.align		4
.L_380:
        /*08ec*/ 	.word	index@($__internal_136_$__cuda_sm70_shflsync_bfly_p)
        /*08f0*/ 	.word	0x00000000


	//----- nvinfo : EIATTR_FRAME_SIZE
	.align		4
.L_381:
        /*08f4*/ 	.byte	0x04, 0x11
        /*08f6*/ 	.short	(.L_383 - .L_382)
	.align		4
.L_382:
        /*08f8*/ 	.word	index@(_ZN10layer_norm22ln_bwd_finalize_kernelINS_22Kernel_traits_finalizeILj768E6__halfS2_fS2_fjLb1ELj1024ELj4ENS_18Kernel_traits_baseILj768ES2_S2_fS2_fjLj1024EEEEELb1ELb0EEEvNS_9BwdParamsE)
        /*08fc*/ 	.word	0x00000000


	//----- nvinfo : EIATTR_REGCOUNT
	.align		4
.L_383:
        /*0900*/ 	.byte	0x04, 0x2f
        /*0902*/ 	.short	(.L_385 - .L_384)
	.align		4
.L_384:
        /*0904*/ 	.word	index@(_ZN10layer_norm13ln_bwd_kernelINS_13Kernel_traitsI6__halfS2_fS2_fjLj768ELj1ELj4ELj1ELj16ENS_18Kernel_traits_baseILj768ES2_S2_fS2_fjLj128EEEEELb1ELb1ELb0ELb1EEEvNS_9BwdParamsE)
        /*0908*/ 	.word	0x000000eb


	//----- nvinfo : EIATTR_FRAME_SIZE
	.align		4
.L_385:
        /*090c*/ 	.byte	0x04, 0x11
        /*090e*/ 	.short	(.L_387 - .L_386)
	.align		4
.L_386:
        /*0910*/ 	.word	index@($__internal_135_$__cuda_sm70_shflsync_bfly_p)
        /*0914*/ 	.word	0x00000000


	//----- nvinfo : EIATTR_FRAME_SIZE
	.align		4
.L_387:
        /*0918*/ 	.byte	0x04, 0x11
        /*091a*/ 	.short	(.L_389 - .L_388)
	.align		4
.L_388:
        /*091c*/ 	.word	index@(_ZN10layer_norm13ln_bwd_kernelINS_13Kernel_traitsI6__halfS2_fS2_fjLj768ELj1ELj4ELj1ELj16ENS_18Kernel_traits_baseILj768ES2_S2_fS2_fjLj128EEEEELb1ELb1ELb0ELb1EEEvNS_9BwdParamsE)
        /*0920*/ 	.word	0x00000000


	//----- nvinfo : EIATTR_REGCOUNT
	.align		4
.L_389:
        /*0924*/ 	.byte	0x04, 0x2f
        /*0926*/ 	.short	(.L_391 - .L_390)
	.align		4
.L_390:
        /*0928*/ 	.word	index@(_ZN10layer_norm13ln_bwd_kernelINS_13Kernel_traitsI6__halfS2_fS2_fjLj768ELj1ELj4ELj1ELj16ENS_18Kernel_traits_baseILj768ES2_S2_fS2_fjLj128EEEEELb1ELb1ELb0ELb0EEEvNS_9BwdParamsE)
        /*092c*/ 	.word	0x000000f3


	//----- nvinfo : EIATTR_FRAME_SIZE
	.align		4
.L_391:
        /*0930*/ 	.byte	0x04, 0x11
        /*0932*/ 	.short	(.L_393 - .L_392)
	.align		4
.L_392:
        /*0934*/ 	.word	index@($__internal_134_$__cuda_sm70_shflsync_bfly_p)
        /*0938*/ 	.word	0x00000000


	//----- nvinfo : EIATTR_FRAME_SIZE
	.align		4
.L_393:
        /*093c*/ 	.byte	0x04, 0x11
        /*093e*/ 	.short	(.L_395 - .L_394)
	.align		4
.L_394:
        /*0940*/ 	.word	index@(_ZN10layer_norm13ln_bwd_kernelINS_13Kernel_traitsI6__halfS2_fS2_fjLj768ELj1ELj4ELj1ELj16ENS_18Kernel_traits_baseILj768ES2_S2_fS2_fjLj128EEEEELb1ELb1ELb0ELb0EEEvNS_9BwdParamsE)
        /*0944*/ 	.word	0x00000000


	//----- nvinfo : EIATTR_REGCOUNT
	.align		4
.L_395:
        /*0948*/ 	.byte	0x04, 0x2f
        /*094a*/ 	.short	(.L_397 - .L_396)
	.align		4
.L_396:
        /*094c*/ 	.word	index@(_ZN10layer_norm13ln_bwd_kernelINS_13Kernel_traitsI6__halfS2_fS2_fjLj768ELj1ELj4ELj1ELj16ENS_18Kernel_traits_baseILj768ES2_S2_fS2_fjLj128EEEEELb1ELb0ELb1ELb1EEEvNS_9BwdParamsE)
        /*0950*/ 	.word	0x000000dc


	//----- nvinfo : EIATTR_FRAME_SIZE
	.align		4
.L_397:
        /*0954*/ 	.byte	0x04, 0x11
        /*0956*/ 	.short	(.L_399 - .L_398)
	.align		4
.L_398:
        /*0958*/ 	.word	index@($__internal_133_$__cuda_sm70_shflsync_bfly_p)
        /*095c*/ 	.word	0x00000000


	//----- nvinfo : EIATTR_FRAME_SIZE
	.align		4
.L_399:
        /*0960*/ 	.byte	0x04, 0x11
        /*0962*/ 	.short	(.L_401 - .L_400)
	.align		4
.L_400:
        /*0964*/ 	.word	index@(_ZN10layer_norm13ln_bwd_kernelINS_13Kernel_traitsI6__halfS2_fS2_fjLj768ELj1ELj4ELj1ELj16ENS_18Kernel_traits_baseILj768ES2_S2_fS2_fjLj128EEEEELb1ELb0ELb1ELb1EEEvNS_9BwdParamsE)
        /*0968*/ 	.word	0x00000000


	//----- nvinfo : EIATTR_REGCOUNT
	.align		4
.L_401:
        /*096c*/ 	.byte	0x04, 0x2f
        /*096e*/ 	.short	(.L_403 - .L_402)
	.align		4
.L_402:
        /*0970*/ 	.word	index@(_ZN10layer_norm22ln_bwd_finalize_kernelINS_22Kernel_traits_finalizeILj768E6__halfS2_fS2_fjLb0ELj1024ELj4ENS_18Kernel_traits_baseILj768ES2_S2_fS2_fjLj1024EEEEELb0ELb1EEEvNS_9BwdParamsE)
        /*0974*/ 	.word	0x00000020


	//----- nvinfo : EIATTR_FRAME_SIZE
	.align		4
.L_403:
        /*0978*/ 	.byte	0x04, 0x11
        /*097a*/ 	.short	(.L_405 - .L_404)
	.align		4
.L_404:
        /*097c*/ 	.word	index@($__internal_132_$__cuda_sm70_shflsync_bfly_p)
        /*0980*/ 	.word	0x00000000


	//----- nvinfo : EIATTR_FRAME_SIZE
	.align		4
.L_405:
        /*0984*/ 	.byte	0x04, 0x11
        /*0986*/ 	.short	(.L_407 - .L_406)
	.align		4
.L_406:
        /*0988*/ 	.word	index@(_ZN10layer_norm22ln_bwd_finalize_kernelINS_22Kernel_traits_finalizeILj768E6__halfS2_fS2_fjLb0ELj1024ELj4ENS_18Kernel_traits_baseILj768ES2_S2_fS2_fjLj1024EEEEELb0ELb1EEEvNS_9BwdParamsE)
        /*098c*/ 	.word	0x00000000


	//----- nvinfo : EIATTR_REGCOUNT
	.align		4
.L_407:
        /*0990*/ 	.byte	0x04, 0x2f
        /*0992*/ 	.short	(.L_409 - .L_408)
	.align		4
.L_408:
        /*0994*/ 	.word	index@(_ZN10layer_norm13ln_bwd_kernelINS_13Kernel_traitsI6__halfS2_fS2_fjLj768ELj1ELj4ELj1ELj16ENS_18Kernel_traits_baseILj768ES2_S2_fS2_fjLj128EEEEELb1ELb0ELb1ELb0EEEvNS_9BwdParamsE)
        /*0998*/ 	.word	0x000000c1


	//----- nvinfo : EIATTR_FRAME_SIZE
	.align		4
.L_409:
        /*099c*/ 	.byte	0x04, 0x11
        /*099e*/ 	.short	(.L_411 - .L_410)
	.align		4
.L_410:
        /*09a0*/ 	.word	index@($__internal_131_$__cuda_sm70_shflsync_bfly_p)
        /*09a4*/ 	.word	0x00000000


	//----- nvinfo : EIATTR_FRAME_SIZE
	.align		4
.L_411:
        /*09a8*/ 	.byte	0x04, 0x11
        /*09aa*/ 	.short	(.L_413 - .L_412)
	.align		4
.L_412:
        /*09ac*/ 	.word	index@(_ZN10layer_norm13ln_bwd_kernelINS_13Kernel_traitsI6__halfS2_fS2_fjLj768ELj1ELj4ELj1ELj16ENS_18Kernel_traits_baseILj768ES2_S2_fS2_fjLj128EEEEELb1ELb0ELb1ELb0EEEvNS_9BwdParamsE)
        /*09b0*/ 	.word	0x00000000


	//----- nvinfo : EIATTR_REGCOUNT
	.align		4
.L_413:
        /*09b4*/ 	.byte	0x04, 0x2f
        /*09b6*/ 	.short	(.L_415 - .L_414)
	.align		4
.L_414:
        /*09b8*/ 	.word	index@(_ZN10layer_norm22ln_bwd_finalize_kernelINS_22Kernel_traits_finalizeILj768E6__halfS2_fS2_fjLb0ELj1024ELj4ENS_18Kernel_traits_baseILj768ES2_S2_fS2_fjLj1024EEEEELb0ELb0EEEvNS_9BwdParamsE)
        /*09bc*/ 	.word	0x0000001e


	//----- nvinfo : EIATTR_FRAME_SIZE
	.align		4
.L_415:
        /*09c0*/ 	.byte	0x04, 0x11
        /*09c2*/ 	.short	(.L_417 - .L_416)
	.align		4
.L_416:
        /*09c4*/ 	.word	index@($__internal_130_$__cuda_sm70_shflsync_bfly_p)
        /*09c8*/ 	.word	0x00000000


	//----- nvinfo : EIATTR_FRAME_SIZE
	.align		4
.L_417:
        /*09cc*/ 	.byte	0x04, 0x11
        /*09ce*/ 	.short	(.L_419 - .L_418)
	.align		4
.L_418:
        /*09d0*/ 	.word	index@(_ZN10layer_norm22ln_bwd_finalize_kernelINS_22Kernel_traits_finalizeILj768E6__halfS2_fS2_fjLb0ELj1024ELj4ENS_18Kernel_traits_baseILj768ES2_S2_fS2_fjLj1024EEEEELb0ELb0EEEvNS_9BwdParamsE)
        /*09d4*/ 	.word	0x00000000


	//----- nvinfo : EIATTR_REGCOUNT
	.align		4
.L_419:
        /*09d8*/ 	.byte	0x04, 0x2f
        /*09da*/ 	.short	(.L_421 - .L_420)
	.align		4
.L_420:
        /*09dc*/ 	.word	index@(_ZN10layer_norm13ln_bwd_kernelINS_13Kernel_traitsI6__halfS2_fS2_fjLj768ELj1ELj4ELj1ELj16ENS_18Kernel_traits_baseILj768ES2_S2_fS2_fjLj128EEEEELb1ELb0ELb0ELb1EEEvNS_9BwdParamsE)
        /*09e0*/ 	.word	0x000000db


	//----- nvinfo : EIATTR_FRAME_SIZE
	.align		4
.L_421:
        /*09e4*/ 	.byte	0x04, 0x11
        /*09e6*/ 	.short	(.L_423 - .L_422)
	.align		4
.L_422:
        /*09e8*/ 	.word	index@($__internal_129_$__cuda_sm70_shflsync_bfly_p)
        /*09ec*/ 	.word	0x00000000


	//----- nvinfo : EIATTR_FRAME_SIZE
	.align		4
.L_423:
        /*09f0*/ 	.byte	0x04, 0x11
        /*09f2*/ 	.short	(.L_425 - .L_424)
	.align		4
.L_424:
        /*09f4*/ 	.word	index@(_ZN10layer_norm13ln_bwd_kernelINS_13Kernel_traitsI6__halfS2_fS2_fjLj768ELj1ELj4ELj1ELj16ENS_18Kernel_traits_baseILj768ES2_S2_fS2_fjLj128EEEEELb1ELb0ELb0ELb1EEEvNS_9BwdParamsE)
        /*09f8*/ 	.word	0x00000000


	//----- nvinfo : EIATTR_REGCOUNT
	.align		4
.L_425:
        /*09fc*/ 	.byte	0x04, 0x2f
        /*09fe*/ 	.short	(.L_427 - .L_426)
	.align		4
.L_426:
        /*0a00*/ 	.word	index@(_ZN10layer_norm13ln_bwd_kernelINS_13Kernel_traitsI6__halfS2_fS2_fjLj768ELj1ELj4ELj1ELj16ENS_18Kernel_traits_baseILj768ES2_S2_fS2_fjLj128EEEEELb1ELb0ELb0ELb0EEEvNS_9BwdParamsE)
        /*0a04*/ 	.word	0x000000ba


	//----- nvinfo : EIATTR_FRAME_SIZE
	.align		4
.L_427:
        /*0a08*/ 	.byte	0x04, 0x11
        /*0a0a*/ 	.short	(.L_429 - .L_428)
	.align		4
.L_428:
        /*0a0c*/ 	.word	index@($__internal_128_$__cuda_sm70_shflsync_bfly_p)
        /*0a10*/ 	.word	0x00000000


	//----- nvinfo : EIATTR_FRAME_SIZE
	.align		4
.L_429:
        /*0a14*/ 	.byte	0x04, 0x11
        /*0a16*/ 	.short	(.L_431 - .L_430)
	.align		4
.L_430:
        /*0a18*/ 	.word	index@(_ZN10layer_norm13ln_bwd_kernelINS_13Kernel_traitsI6__halfS2_fS2_fjLj768ELj1ELj4ELj1ELj16ENS_18Kernel_traits_baseILj768ES2_S2_fS2_fjLj128EEEEELb1ELb0ELb0ELb0EEEvNS_9BwdParamsE)
        /*0a1c*/ 	.word	0x00000000


	//----- nvinfo : EIATTR_REGCOUNT
	.align		4
.L_431:
        /*0a20*/ 	.byte	0x04, 0x2f
        /*0a22*/ 	.short	(.L_433 - .L_432)
	.align		4
.L_432:
        /*0a24*/ 	.word	index@(_ZN10layer_norm13ln_bwd_kernelINS_13Kernel_traitsI6__halfS2_fS2_fjLj768ELj1ELj4ELj1ELj16ENS_18Kernel_traits_baseILj768ES2_S2_fS2_fjLj128EEEEELb0ELb1ELb1ELb1EEEvNS_9BwdParamsE)
        /*0a28*/ 	.word	0x000000fb


	//----- nvinfo : EIATTR_FRAME_SIZE
	.align		4
.L_433:
        /*0a2c*/ 	.byte	0x04, 0x11
        /*0a2e*/ 	.short	(.L_435 - .L_434)
	.align		4
.L_434:
        /*0a30*/ 	.word	index@($__internal_127_$__cuda_sm70_shflsync_bfly_p)
        /*0a34*/ 	.word	0x00000000


	//----- nvinfo : EIATTR_FRAME_SIZE
	.align		4
.L_435:
        /*0a38*/ 	.byte	0x04, 0x11
        /*0a3a*/ 	.short	(.L_437 - .L_436)
	.align		4
.L_436:
        /*0a3c*/ 	.word	index@(_ZN10layer_norm13ln_bwd_kernelINS_13Kernel_traitsI6__halfS2_fS2_fjLj768ELj1ELj4ELj1ELj16ENS_18Kernel_traits_baseILj768ES2_S2_fS2_fjLj128EEEEELb0ELb1ELb1ELb1EEEvNS_9BwdParamsE)
        /*0a40*/ 	.word	0x00000000


	//----- nvinfo : EIATTR_REGCOUNT
	.align		4
.L_437:
        /*0a44*/ 	.byte	0x04, 0x2f
        /*0a46*/ 	.short	(.L_439 - .L_438)
	.align		4
.L_438:
        /*0a48*/ 	.word	index@(_ZN10layer_norm13ln_bwd_kernelINS_13Kernel_traitsI6__halfS2_fS2_fjLj768ELj1ELj4ELj1ELj16ENS_18Kernel_traits_baseILj768ES2_S2_fS2_fjLj128EEEEELb0ELb1ELb1ELb0EEEvNS_9BwdParamsE)
        /*0a4c*/ 	.word	0x000000ef


	//----- nvinfo : EIATTR_FRAME_SIZE
	.align		4
.L_439:
        /*0a50*/ 	.byte	0x04, 0x11
        /*0a52*/ 	.short	(.L_441 - .L_440)
	.align		4
.L_440:
        /*0a54*/ 	.word	index@($__internal_126_$__cuda_sm70_shflsync_bfly_p)
        /*0a58*/ 	.word	0x00000000


	//----- nvinfo : EIATTR_FRAME_SIZE
	.align		4
.L_441:
        /*0a5c*/ 	.byte	0x04, 0x11
        /*0a5e*/ 	.short	(.L_443 - .L_442)
	.align		4
.L_442:
        /*0a60*/ 	.word	index@(_ZN10layer_norm13ln_bwd_kernelINS_13Kernel_traitsI6__halfS2_fS2_fjLj768ELj1ELj4ELj1ELj16ENS_18Kernel_traits_baseILj768ES2_S2_fS2_fjLj128EEEEELb0ELb1ELb1ELb0EEEvNS_9BwdParamsE)
        /*0a64*/ 	.word	0x00000000


	//----- nvinfo : EIATTR_REGCOUNT
	.align		4
.L_443:
        /*0a68*/ 	.byte	0x04, 0x2f
        /*0a6a*/ 	.short	(.L_445 - .L_444)
	.align		4
.L_444:
        /*0a6c*/ 	.word	index@(_ZN10layer_norm13ln_bwd_kernelINS_13Kernel_traitsI6__halfS2_fS2_fjLj768ELj1ELj4ELj1ELj16ENS_18Kernel_traits_baseILj768ES2_S2_fS2_fjLj128EEEEELb0ELb1ELb0ELb1EEEvNS_9BwdParamsE)
        /*0a70*/ 	.word	0x000000fc


	//----- nvinfo : EIATTR_FRAME_SIZE
	.align		4
.L_445:
        /*0a74*/ 	.byte	0x04, 0x11
        /*0a76*/ 	.short	(.L_447 - .L_446)
	.align		4
.L_446:
        /*0a78*/ 	.word	index@($__internal_125_$__cuda_sm70_shflsync_bfly_p)
        /*0a7c*/ 	.word	0x00000000


	//----- nvinfo : EIATTR_FRAME_SIZE
	.align		4
.L_447:
        /*0a80*/ 	.byte	0x04, 0x11
        /*0a82*/ 	.short	(.L_449 - .L_448)
	.align		4
.L_448:
        /*0a84*/ 	.word	index@(_ZN10layer_norm13ln_bwd_kernelINS_13Kernel_traitsI6__halfS2_fS2_fjLj768ELj1ELj4ELj1ELj16ENS_18Kernel_traits_baseILj768ES2_S2_fS2_fjLj128EEEEELb0ELb1ELb0ELb1EEEvNS_9BwdParamsE)
        /*0a88*/ 	.word	0x00000000


	//----- nvinfo : EIATTR_REGCOUNT
	.align		4
.L_449:
        /*0a8c*/ 	.byte	0x04, 0x2f
        /*0a8e*/ 	.short	(.L_451 - .L_450)
	.align		4
.L_450:
        /*0a90*/ 	.word	index@(_ZN10layer_norm13ln_bwd_kernelINS_13Kernel_traitsI6__halfS2_fS2_fjLj768ELj1ELj4ELj1ELj16ENS_18Kernel_traits_baseILj768ES2_S2_fS2_fjLj128EEEEELb0ELb1ELb0ELb0EEEvNS_9BwdParamsE)
        /*0a94*/ 	.word	0x000000ed


	//----- nvinfo : EIATTR_FRAME_SIZE
	.align		4
.L_451:
        /*0a98*/ 	.byte	0x04, 0x11
        /*0a9a*/ 	.short	(.L_453 - .L_452)
	.align		4
.L_452:
        /*0a9c*/ 	.word	index@($__internal_124_$__cuda_sm70_shflsync_bfly_p)
        /*0aa0*/ 	.word	0x00000000


	//----- nvinfo : EIATTR_FRAME_SIZE
	.align		4
.L_453:
        /*0aa4*/ 	.byte	0x04, 0x11
        /*0aa6*/ 	.short	(.L_455 - .L_454)
	.align		4
.L_454:
        /*0aa8*/ 	.word	index@(_ZN10layer_norm13ln_bwd_kernelINS_13Kernel_traitsI6__halfS2_fS2_fjLj768ELj1ELj4ELj1ELj16ENS_18Kernel_traits_baseILj768ES2_S2_fS2_fjLj128EEEEELb0ELb1ELb0ELb0EEEvNS_9BwdParamsE)
        /*0aac*/ 	.word	0x00000000


	//----- nvinfo : EIATTR_REGCOUNT
	.align		4
.L_455:
        /*0ab0*/ 	.byte	0x04, 0x2f
        /*0ab2*/ 	.short	(.L_457 - .L_456)
	.align		4
.L_456:
        /*0ab4*/ 	.word	index@(_ZN10layer_norm13ln_bwd_kernelINS_13Kernel_traitsI6__halfS2_fS2_fjLj768ELj1ELj4ELj1ELj16ENS_18Kernel_traits_baseILj768ES2_S2_fS2_fjLj128EEEEELb0ELb0ELb1ELb1EEEvNS_9BwdParamsE)
        /*0ab8*/ 	.word	0x000000c5


	//----- nvinfo : EIATTR_FRAME_SIZE
	.align		4
.L_457:
        /*0abc*/ 	.byte	0x04, 0x11
        /*0abe*/ 	.short	(.L_459 - .L_458)
	.align		4
.L_458:
        /*0ac0*/ 	.word	index@($__internal_123_$__cuda_sm70_shflsync_bfly_p)
        /*0ac4*/ 	.word	0x00000000


	//----- nvinfo : EIATTR_FRAME_SIZE
	.align		4
.L_459:
        /*0ac8*/ 	.byte	0x04, 0x11
        /*0aca*/ 	.short	(.L_461 - .L_460)
	.align		4
.L_460:
        /*0acc*/ 	.word	index@(_ZN10layer_norm13ln_bwd_kernelINS_13Kernel_traitsI6__halfS2_fS2_fjLj768ELj1ELj4ELj1ELj16ENS_18Kernel_traits_baseILj768ES2_S2_fS2_fjLj128EEEEELb0ELb0ELb1ELb1EEEvNS_9BwdParamsE)
        /*0ad0*/ 	.word	0x00000000


	//----- nvinfo : EIATTR_REGCOUNT
	.align		4
.L_461:
        /*0ad4*/ 	.byte	0x04, 0x2f
        /*0ad6*/ 	.short	(.L_463 - .L_462)
	.align		4
.L_462:
        /*0ad8*/ 	.word	index@(_ZN10layer_norm13ln_bwd_kernelINS_13Kernel_traitsI6__halfS2_fS2_fjLj768ELj1ELj4ELj1ELj16ENS_18Kernel_traits_baseILj768ES2_S2_fS2_fjLj128EEEEELb0ELb0ELb1ELb0EEEvNS_9BwdParamsE)
        /*0adc*/ 	.word	0x000000ba


	//----- nvinfo : EIATTR_FRAME_SIZE
	.align		4
.L_463:
        /*0ae0*/ 	.byte	0x04, 0x11
        /*0ae2*/ 	.short	(.L_465 - .L_464)
	.align		4
.L_464:
        /*0ae4*/ 	.word	index@($__internal_122_$__cuda_sm70_shflsync_bfly_p)
        /*0ae8*/ 	.word	0x00000000


	//----- nvinfo : EIATTR_FRAME_SIZE
	.align		4
.L_465:
        /*0aec*/ 	.byte	0x04, 0x11
        /*0aee*/ 	.short	(.L_467 - .L_466)
	.align		4
.L_466:
        /*0af0*/ 	.word	index@(_ZN10layer_norm13ln_bwd_kernelINS_13Kernel_traitsI6__halfS2_fS2_fjLj768ELj1ELj4ELj1ELj16ENS_18Kernel_traits_baseILj768ES2_S2_fS2_fjLj128EEEEELb0ELb0ELb1ELb0EEEvNS_9BwdParamsE)
        /*0af4*/ 	.word	0x00000000


	//----- nvinfo : EIATTR_REGCOUNT
	.align		4
.L_467:
        /*0af8*/ 	.byte	0x04, 0x2f
        /*0afa*/ 	.short	(.L_469 - .L_468)
	.align		4
.L_468:
        /*0afc*/ 	.word	index@(_ZN10layer_norm13ln_bwd_kernelINS_13Kernel_traitsI6__halfS2_fS2_fjLj768ELj1ELj4ELj1ELj16ENS_18Kernel_traits_baseILj768ES2_S2_fS2_fjLj128EEEEELb0ELb0ELb0ELb1EEEvNS_9BwdParamsE)
        /*0b00*/ 	.word	0x000000a8


	//----- nvinfo : EIATTR_FRAME_SIZE
	.align		4
.L_469:
        /*0b04*/ 	.byte	0x04, 0x11
        /*0b06*/ 	.short	(.L_471 - .L_470)
	.align		4
.L_470:
        /*0b08*/ 	.word	index@($__internal_121_$__cuda_sm70_shflsync_bfly_p)
        /*0b0c*/ 	.word	0x00000000


	//----- nvinfo : EIATTR_FRAME_SIZE
	.align		4
.L_471:
        /*0b10*/ 	.byte	0x04, 0x11
        /*0b12*/ 	.short	(.L_473 - .L_472)
	.align		4
.L_472:
        /*0b14*/ 	.word	index@(_ZN10layer_norm13ln_bwd_kernelINS_13Kernel_traitsI6__halfS2_fS2_fjLj768ELj1ELj4ELj1ELj16ENS_18Kernel_traits_baseILj768ES2_S2_fS2_fjLj128EEEEELb0ELb0ELb0ELb1EEEvNS_9BwdParamsE)
        /*0b18*/ 	.word	0x00000008


	//----- nvinfo : EIATTR_REGCOUNT
	.align		4
.L_473:
        /*0b1c*/ 	.byte	0x04, 0x2f
        /*0b1e*/ 	.short	(.L_475 - .L_474)
	.align		4
.L_474:
        /*0b20*/ 	.word	index@(_ZN10layer_norm13ln_bwd_kernelINS_13Kernel_traitsI6__halfS2_fS2_fjLj768ELj1ELj4ELj1ELj16ENS_18Kernel_traits_baseILj768ES2_S2_fS2_fjLj128EEEEELb0ELb0ELb0ELb0EEEvNS_9BwdParamsE)
        /*0b24*/ 	.word	0x000000b4


	//----- nvinfo : EIATTR_FRAME_SIZE
	.align		4
.L_475:
        /*0b28*/ 	.byte	0x04, 0x11
        /*0b2a*/ 	.short	(.L_477 - .L_476)
	.align		4
.L_476:
        /*0b2c*/ 	.word	index@($__internal_120_$__cuda_sm70_shflsync_bfly_p)
        /*0b30*/ 	.word	0x00000000


	//----- nvinfo : EIATTR_FRAME_SIZE
	.align		4
.L_477:
        /*0b34*/ 	.byte	0x04, 0x11
        /*0b36*/ 	.short	(.L_479 - .L_478)
	.align		4
.L_478:
        /*0b38*/ 	.word	index@(_ZN10layer_norm13ln_bwd_kernelINS_13Kernel_traitsI6__halfS2_fS2_fjLj768ELj1ELj4ELj1ELj16ENS_18Kernel_traits_baseILj768ES2_S2_fS2_fjLj128EEEEELb0ELb0ELb0ELb0EEEvNS_9BwdParamsE)
        /*0b3c*/ 	.word	0x00000000


	//----- nvinfo : EIATTR_REGCOUNT
	.align		4
.L_479:
        /*0b40*/ 	.byte	0x04, 0x2f
        /*0b42*/ 	.short	(.L_481 - .L_480)
	.align		4
.L_480:
        /*0b44*/ 	.word	index@(_ZN10layer_norm13ln_bwd_kernelINS_13Kernel_traitsIf6__halfS2_S2_fjLj768ELj1ELj4ELj1ELj16ENS_18Kernel_traits_baseILj768EfS2_S2_S2_fjLj128EEEEELb1ELb1ELb1ELb1EEEvNS_9BwdParamsE)
        /*0b48*/ 	.word	0x000000ee


	//----- nvinfo : EIATTR_FRAME_SIZE
	.align		4
.L_481:
        /*0b4c*/ 	.byte	0x04, 0x11
        /*0b4e*/ 	.short	(.L_483 - .L_482)
	.align		4
.L_482:
        /*0b50*/ 	.word	index@($__internal_119_$__cuda_sm70_shflsync_bfly_p)
        /*0b54*/ 	.word	0x00000000


	//----- nvinfo : EIATTR_FRAME_SIZE
	.align		4
.L_483:
        /*0b58*/ 	.byte	0x04, 0x11
        /*0b5a*/ 	.short	(.L_485 - .L_484)
	.align		4
.L_484:
        /*0b5c*/ 	.word	index@(_ZN10layer_norm13ln_bwd_kernelINS_13Kernel_traitsIf6__halfS2_S2_fjLj768ELj1ELj4ELj1ELj16ENS_18Kernel_traits_baseILj768EfS2_S2_S2_fjLj128EEEEELb1ELb1ELb1ELb1EEEvNS_9BwdParamsE)
        /*0b60*/ 	.word	0x00000000


	//----- nvinfo : EIATTR_REGCOUNT
	.align		4
.L_485:
        /*0b64*/ 	.byte	0x04, 0x2f
        /*0b66*/ 	.short	(.L_487 - .L_486)
	.align		4
.L_486:
        /*0b68*/ 	.word	index@(_ZN10layer_norm22ln_bwd_finalize_kernelINS_22Kernel_traits_finalizeILj768Ef6__halfS2_S2_fjLb1ELj1024ELj4ENS_18Kernel_traits_baseILj768EfS2_S2_S2_fjLj1024EEEEELb1ELb1EEEvNS_9BwdParamsE)
        /*0b6c*/ 	.word	0x00000020


	//----- nvinfo : EIATTR_FRAME_SIZE
	.align		4
.L_487:
        /*0b70*/ 	.byte	0x04, 0x11
        /*0b72*/ 	.short	(.L_489 - .L_488)
	.align		4
.L_488:
        /*0b74*/ 	.word	index@($__internal_118_$__cuda_sm70_shflsync_bfly_p)
        /*0b78*/ 	.word	0x00000000


	//----- nvinfo : EIATTR_FRAME_SIZE
	.align		4
.L_489:
        /*0b7c*/ 	.byte	0x04, 0x11
        /*0b7e*/ 	.short	(.L_491 - .L_490)
	.align		4
.L_490:
        /*0b80*/ 	.word	index@(_ZN10layer_norm22ln_bwd_finalize_kernelINS_22Kernel_traits_finalizeILj768Ef6__halfS2_S2_fjLb1ELj1024ELj4ENS_18Kernel_traits_baseILj768EfS2_S2_S2_fjLj1024EEEEELb1ELb1EEEvNS_9BwdParamsE)
        /*0b84*/ 	.word	0x00000000


	//----- nvinfo : EIATTR_REGCOUNT
	.align		4
.L_491:
        /*0b88*/ 	.byte	0x04, 0x2f
        /*0b8a*/ 	.short	(.L_493 - .L_492)
	.align		4
.L_492:
        /*0b8c*/ 	.word	index@(_ZN10layer_norm13ln_bwd_kernelINS_13Kernel_traitsIf6__halfS2_S2_fjLj768ELj1ELj4ELj1ELj16ENS_18Kernel_traits_baseILj768EfS2_S2_S2_fjLj128EEEEELb1ELb1ELb1ELb0EEEvNS_9BwdParamsE)
        /*0b90*/ 	.word	0x000000e7


	//----- nvinfo : EIATTR_FRAME_SIZE
	.align		4
.L_493:
        /*0b94*/ 	.byte	0x04, 0x11
        /*0b96*/ 	.short	(.L_495 - .L_494)
	.align		4
.L_494:
        /*0b98*/ 	.word	index@($__internal_117_$__cuda_sm70_shflsync_bfly_p)
        /*0b9c*/ 	.word	0x00000000


	//----- nvinfo : EIATTR_FRAME_SIZE
	.align		4
.L_495:
        /*0ba0*/ 	.byte	0x04, 0x11
        /*0ba2*/ 	.short	(.L_497 - .L_496)
	.align		4
.L_496:
        /*0ba4*/ 	.word	index@(_ZN10layer_norm13ln_bwd_kernelINS_13Kernel_traitsIf6__halfS2_S2_fjLj768ELj1ELj4ELj1ELj16ENS_18Kernel_traits_baseILj768EfS2_S2_S2_fjLj128EEEEELb1ELb1ELb1ELb0EEEvNS_9BwdParamsE)
        /*0ba8*/ 	.word	0x00000000


	//----- nvinfo : EIATTR_REGCOUNT
	.align		4
.L_497:
        /*0bac*/ 	.byte	0x04, 0x2f
        /*0bae*/ 	.short	(.L_499 - .L_498)
	.align		4
.L_498:
        /*0bb0*/ 	.word	index@(_ZN10layer_norm22ln_bwd_finalize_kernelINS_22Kernel_traits_finalizeILj768Ef6__halfS2_S2_fjLb1ELj1024ELj4ENS_18Kernel_traits_baseILj768EfS2_S2_S2_fjLj1024EEEEELb1ELb0EEEvNS_9BwdParamsE)
        /*0bb4*/ 	.word	0x00000020


	//----- nvinfo : EIATTR_FRAME_SIZE
	.align		4
.L_499:
        /*0bb8*/ 	.byte	0x04, 0x11
        /*0bba*/ 	.short	(.L_501 - .L_500)
	.align		4
.L_500:
        /*0bbc*/ 	.word	index@($__internal_116_$__cuda_sm70_shflsync_bfly_p)
        /*0bc0*/ 	.word	0x00000000


	//----- nvinfo : EIATTR_FRAME_SIZE
	.align		4
.L_501:
        /*0bc4*/ 	.byte	0x04, 0x11
        /*0bc6*/ 	.short	(.L_503 - .L_502)
	.align		4
.L_502:
        /*0bc8*/ 	.word	index@(_ZN10layer_norm22ln_bwd_finalize_kernelINS_22Kernel_traits_finalizeILj768Ef6__halfS2_S2_fjLb1ELj1024ELj4ENS_18Kernel_traits_baseILj768EfS2_S2_S2_fjLj1024EEEEELb1ELb0EEEvNS_9BwdParamsE)
        /*0bcc*/ 	.word	0x00000000


	//----- nvinfo : EIATTR_REGCOUNT
	.align		4
.L_503:
        /*0bd0*/ 	.byte	0x04, 0x2f
        /*0bd2*/ 	.short	(.L_505 - .L_504)
	.align		4
.L_504:
        /*0bd4*/ 	.word	index@(_ZN10layer_norm13ln_bwd_kernelINS_13Kernel_traitsIf6__halfS2_S2_fjLj768ELj1ELj4ELj1ELj16ENS_18Kernel_traits_baseILj768EfS2_S2_S2_fjLj128EEEEELb1ELb1ELb0ELb1EEEvNS_9BwdParamsE)
        /*0bd8*/ 	.word	0x000000db


	//----- nvinfo : EIATTR_FRAME_SIZE
	.align		4
.L_505:
        /*0bdc*/ 	.byte	0x04, 0x11
        /*0bde*/ 	.short	(.L_507 - .L_506)
	.align		4
.L_506:
        /*0be0*/ 	.word	index@($__internal_115_$__cuda_sm70_shflsync_bfly_p)
        /*0be4*/ 	.word	0x00000000


	//----- nvinfo : EIATTR_FRAME_SIZE
	.align		4
.L_507:
        /*0be8*/ 	.byte	0x04, 0x11
        /*0bea*/ 	.short	(.L_509 - .L_508)
	.align		4
.L_508:
        /*0bec*/ 	.word	index@(_ZN10layer_norm13ln_bwd_kernelINS_13Kernel_traitsIf6__halfS2_S2_fjLj768ELj1ELj4ELj1ELj16ENS_18Kernel_traits_baseILj768EfS2_S2_S2_fjLj128EEEEELb1ELb1ELb0ELb1EEEvNS_9BwdParamsE)
        /*0bf0*/ 	.word	0x00000000


	//----- nvinfo : EIATTR_REGCOUNT
	.align		4
.L_509:
        /*0bf4*/ 	.byte	0x04, 0x2f
        /*0bf6*/ 	.short	(.L_511 - .L_510)
	.align		4
.L_510:
        /*0bf8*/ 	.word	index@(_ZN10layer_norm13ln_bwd_kernelINS_13Kernel_traitsIf6__halfS2_S2_fjLj768ELj1ELj4ELj1ELj16ENS_18Kernel_traits_baseILj768EfS2_S2_S2_fjLj128EEEEELb1ELb1ELb0ELb0EEEvNS_9BwdParamsE)
        /*0bfc*/ 	.word	0x000000e1


	//----- nvinfo : EIATTR_FRAME_SIZE
	.align		4
.L_511:
        /*0c00*/ 	.byte	0x04, 0x11
        /*0c02*/ 	.short	(.L_513 - .L_512)
	.align		4
.L_512:
        /*0c04*/ 	.word	index@($__internal_114_$__cuda_sm70_shflsync_bfly_p)
        /*0c08*/ 	.word	0x00000000


	//----- nvinfo : EIATTR_FRAME_SIZE
	.align		4
.L_513:
        /*0c0c*/ 	.byte	0x04, 0x11
        /*0c0e*/ 	.short	(.L_515 - .L_514)
	.align		4
.L_514:
        /*0c10*/ 	.word	index@(_ZN10layer_norm13ln_bwd_kernelINS_13Kernel_traitsIf6__halfS2_S2_fjLj768ELj1ELj4ELj1ELj16ENS_18Kernel_traits_baseILj768EfS2_S2_S2_fjLj128EEEEELb1ELb1ELb0ELb0EEEvNS_9BwdParamsE)
        /*0c14*/ 	.word	0x00000000


	//----- nvinfo : EIATTR_REGCOUNT
	.align		4
.L_515:
        /*0c18*/ 	.byte	0x04, 0x2f
        /*0c1a*/ 	.short	(.L_517 - .L_516)
	.align		4
.L_516:
        /*0c1c*/ 	.word	index@(_ZN10layer_norm13ln_bwd_kernelINS_13Kernel_traitsIf6__halfS2_S2_fjLj768ELj1ELj4ELj1ELj16ENS_18Kernel_traits_baseILj768EfS2_S2_S2_fjLj128EEEEELb1ELb0ELb1ELb1EEEvNS_9BwdParamsE)
        /*0c20*/ 	.word	0x000000a8


	//----- nvinfo : EIATTR_FRAME_SIZE
	.align		4
.L_517:
        /*0c24*/ 	.byte	0x04, 0x11
        /*0c26*/ 	.short	(.L_519 - .L_518)
	.align		4
.L_518:
        /*0c28*/ 	.word	index@($__internal_113_$__cuda_sm70_shflsync_bfly_p)
        /*0c2c*/ 	.word	0x00000000


	//----- nvinfo : EIATTR_FRAME_SIZE
	.align		4
.L_519:
        /*0c30*/ 	.byte	0x04, 0x11
        /*0c32*/ 	.short	(.L_521 - .L_520)
	.align		4
.L_520:
        /*0c34*/ 	.word	index@(_ZN10layer_norm13ln_bwd_kernelINS_13Kernel_traitsIf6__halfS2_S2_fjLj768ELj1ELj4ELj1ELj16ENS_18Kernel_traits_baseILj768EfS2_S2_S2_fjLj128EEEEELb1ELb0ELb1ELb1EEEvNS_9BwdParamsE)
        /*0c38*/ 	.word	0x00000000


	//----- nvinfo : EIATTR_REGCOUNT
	.align		4
.L_521:
        /*0c3c*/ 	.byte	0x04, 0x2f
        /*0c3e*/ 	.short	(.L_523 - .L_522)
	.align		4
.L_522:
        /*0c40*/ 	.word	index@(_ZN10layer_norm22ln_bwd_finalize_kernelINS_22Kernel_traits_finalizeILj768Ef6__halfS2_S2_fjLb0ELj1024ELj4ENS_18Kernel_traits_baseILj768EfS2_S2_S2_fjLj1024EEEEELb0ELb1EEEvNS_9BwdParamsE)
        /*0c44*/ 	.word	0x00000020


	//----- nvinfo : EIATTR_FRAME_SIZE
	.align		4
.L_523:
        /*0c48*/ 	.byte	0x04, 0x11
        /*0c4a*/ 	.short	(.L_525 - .L_524)
	.align		4
.L_524:
        /*0c4c*/ 	.word	index@($__internal_112_$__cuda_sm70_shflsync_bfly_p)
        /*0c50*/ 	.word	0x00000000


	//----- nvinfo : EIATTR_FRAME_SIZE
	.align		4
.L_525:
        /*0c54*/ 	.byte	0x04, 0x11
        /*0c56*/ 	.short	(.L_527 - .L_526)
	.align		4
.L_526:
        /*0c58*/ 	.word	index@(_ZN10layer_norm22ln_bwd_finalize_kernelINS_22Kernel_traits_finalizeILj768Ef6__halfS2_S2_fjLb0ELj1024ELj4ENS_18Kernel_traits_baseILj768EfS2_S2_S2_fjLj1024EEEEELb0ELb1EEEvNS_9BwdParamsE)
        /*0c5c*/ 	.word	0x00000000


	//----- nvinfo : EIATTR_REGCOUNT
	.align		4
.L_527:
        /*0c60*/ 	.byte	0x04, 0x2f
        /*0c62*/ 	.short	(.L_529 - .L_528)
	.align		4
.L_528:
        /*0c64*/ 	.word	index@(_ZN10layer_norm13ln_bwd_kernelINS_13Kernel_traitsIf6__halfS2_S2_fjLj768ELj1ELj4ELj1ELj16ENS_18Kernel_traits_baseILj768EfS2_S2_S2_fjLj128EEEEELb1ELb0ELb1ELb0EEEvNS_9BwdParamsE)
        /*0c68*/ 	.word	0x000000b0


	//----- nvinfo : EIATTR_FRAME_SIZE
	.align		4
.L_529:
        /*0c6c*/ 	.byte	0x04, 0x11
        /*0c6e*/ 	.short	(.L_531 - .L_530)
	.align		4
.L_530:
        /*0c70*/ 	.word	index@($__internal_111_$__cuda_sm70_shflsync_bfly_p)
        /*0c74*/ 	.word	0x00000000


	//----- nvinfo : EIATTR_FRAME_SIZE
	.align		4
.L_531:
        /*0c78*/ 	.byte	0x04, 0x11
        /*0c7a*/ 	.short	(.L_533 - .L_532)
	.align		4
.L_532:
        /*0c7c*/ 	.word	index@(_ZN10layer_norm13ln_bwd_kernelINS_13Kernel_traitsIf6__halfS2_S2_fjLj768ELj1ELj4ELj1ELj16ENS_18Kernel_traits_baseILj768EfS2_S2_S2_fjLj128EEEEELb1ELb0ELb1ELb0EEEvNS_9BwdParamsE)
        /*0c80*/ 	.word	0x00000000


	//----- nvinfo : EIATTR_REGCOUNT
	.align		4
.L_533:
        /*0c84*/ 	.byte	0x04, 0x2f
        /*0c86*/ 	.short	(.L_535 - .L_534)
	.align		4
.L_534:
        /*0c88*/ 	.word	index@(_ZN10layer_norm22ln_bwd_finalize_kernelINS_22Kernel_traits_finalizeILj768Ef6__halfS2_S2_fjLb0ELj1024ELj4ENS_18Kernel_traits_baseILj768EfS2_S2_S2_fjLj1024EEEEELb0ELb0EEEvNS_9BwdParamsE)
        /*0c8c*/ 	.word	0x0000001e


	//----- nvinfo : EIATTR_FRAME_SIZE
	.align		4
.L_535:
        /*0c90*/ 	.byte	0x04, 0x11
        /*0c92*/ 	.short	(.L_537 - .L_536)
	.align		4
.L_536:
        /*0c94*/ 	.word	index@($__internal_110_$__cuda_sm70_shflsync_bfly_p)
        /*0c98*/ 	.word	0x00000000


	//----- nvinfo : EIATTR_FRAME_SIZE
	.align		4
.L_537:
        /*0c9c*/ 	.byte	0x04, 0x11
        /*0c9e*/ 	.short	(.L_539 - .L_538)
	.align		4
.L_538:
        /*0ca0*/ 	.word	index@(_ZN10layer_norm22ln_bwd_finalize_kernelINS_22Kernel_traits_finalizeILj768Ef6__halfS2_S2_fjLb0ELj1024ELj4ENS_18Kernel_traits_baseILj768EfS2_S2_S2_fjLj1024EEEEELb0ELb0EEEvNS_9BwdParamsE)
        /*0ca4*/ 	.word	0x00000000


	//----- nvinfo : EIATTR_REGCOUNT
	.align		4
.L_539:
        /*0ca8*/ 	.byte	0x04, 0x2f
        /*0caa*/ 	.short	(.L_541 - .L_540)
	.align		4
.L_540:
        /*0cac*/ 	.word	index@(_ZN10layer_norm13ln_bwd_kernelINS_13Kernel_traitsIf6__halfS2_S2_fjLj768ELj1ELj4ELj1ELj16ENS_18Kernel_traits_baseILj768EfS2_S2_S2_fjLj128EEEEELb1ELb0ELb0ELb1EEEvNS_9BwdParamsE)
        /*0cb0*/ 	.word	0x000000a8


	//----- nvinfo : EIATTR_FRAME_SIZE
	.align		4
.L_541:
        /*0cb4*/ 	.byte	0x04, 0x11
        /*0cb6*/ 	.short	(.L_543 - .L_542)
	.align		4
.L_542:
        /*0cb8*/ 	.word	index@($__internal_109_$__cuda_sm70_shflsync_bfly_p)
        /*0cbc*/ 	.word	0x00000000


	//----- nvinfo : EIATTR_FRAME_SIZE
	.align		4
.L_543:
        /*0cc0*/ 	.byte	0x04, 0x11
        /*0cc2*/ 	.short	(.L_545 - .L_544)
	.align		4
.L_544:
        /*0cc4*/ 	.word	index@(_ZN10layer_norm13ln_bwd_kernelINS_13Kernel_traitsIf6__halfS2_S2_fjLj768ELj1ELj4ELj1ELj16ENS_18Kernel_traits_baseILj768EfS2_S2_S2_fjLj128EEEEELb1ELb0ELb0ELb1EEEvNS_9BwdParamsE)
        /*0cc8*/ 	.word	0x00000000


	//----- nvinfo : EIATTR_REGCOUNT
	.align		4
.L_545:
        /*0ccc*/ 	.byte	0x04, 0x2f
        /*0cce*/ 	.short	(.L_547 - .L_546)
	.align		4
.L_546:
        /*0cd0*/ 	.word	index@(_ZN10layer_norm13ln_bwd_kernelINS_13Kernel_traitsIf6__halfS2_S2_fjLj768ELj1ELj4ELj1ELj16ENS_18Kernel_traits_baseILj768EfS2_S2_S2_fjLj128EEEEELb1ELb0ELb0ELb0EEEvNS_9BwdParamsE)
        /*0cd4*/ 	.word	0x000000a7


	//----- nvinfo : EIATTR_FRAME_SIZE
	.align		4
.L_547:
        /*0cd8*/ 	.byte	0x04, 0x11
        /*0cda*/ 	.short	(.L_549 - .L_548)
	.align		4
.L_548:
        /*0cdc*/ 	.word	index@($__internal_108_$__cuda_sm70_shflsync_bfly_p)
        /*0ce0*/ 	.word	0x00000000


	//----- nvinfo : EIATTR_FRAME_SIZE
	.align		4
.L_549:
        /*0ce4*/ 	.byte	0x04, 0x11
        /*0ce6*/ 	.short	(.L_551 - .L_550)
	.align		4
.L_550:
        /*0ce8*/ 	.word	index@(_ZN10layer_norm13ln_bwd_kernelINS_13Kernel_traitsIf6__halfS2_S2_fjLj768ELj1ELj4ELj1ELj16ENS_18Kernel_traits_baseILj768EfS2_S2_S2_fjLj128EEEEELb1ELb0ELb0ELb0EEEvNS_9BwdParamsE)
        /*0cec*/ 	.word	0x00000000


	//----- nvinfo : EIATTR_REGCOUNT
	.align		4
.L_551:
        /*0cf0*/ 	.byte	0x04, 0x2f
        /*0cf2*/ 	.short	(.L_553 - .L_552)
	.align		4
.L_552:
        /*0cf4*/ 	.word	index@(_ZN10layer_norm13ln_bwd_kernelINS_13Kernel_traitsIf6__halfS2_S2_fjLj768ELj1ELj4ELj1ELj16ENS_18Kernel_traits_baseILj768EfS2_S2_S2_fjLj128EEEEELb0ELb1ELb1ELb1EEEvNS_9BwdParamsE)
        /*0cf8*/ 	.word	0x000000e8


	//----- nvinfo : EIATTR_FRAME_SIZE
	.align		4
.L_553:
        /*0cfc*/ 	.byte	0x04, 0x11
        /*0cfe*/ 	.short	(.L_555 - .L_554)
	.align		4
.L_554:
        /*0d00*/ 	.word	index@($__internal_107_$__cuda_sm70_shflsync_bfly_p)
        /*0d04*/ 	.word	0x00000000


	//----- nvinfo : EIATTR_FRAME_SIZE
	.align		4
.L_555:
        /*0d08*/ 	.byte	0x04, 0x11
        /*0d0a*/ 	.short	(.L_557 - .L_556)
	.align		4
.L_556:
        /*0d0c*/ 	.word	index@(_ZN10layer_norm13ln_bwd_kernelINS_13Kernel_traitsIf6__halfS2_S2_fjLj768ELj1ELj4ELj1ELj16ENS_18Kernel_traits_baseILj768EfS2_S2_S2_fjLj128EEEEELb0ELb1ELb1ELb1EEEvNS_9BwdParamsE)
        /*0d10*/ 	.word	0x00000000


	//----- nvinfo : EIATTR_REGCOUNT
	.align		4
.L_557:
        /*0d14*/ 	.byte	0x04, 0x2f
        /*0d16*/ 	.short	(.L_559 - .L_558)
	.align		4
.L_558:
        /*0d18*/ 	.word	index@(_ZN10layer_norm13ln_bwd_kernelINS_13Kernel_traitsIf6__halfS2_S2_fjLj768ELj1ELj4ELj1ELj16ENS_18Kernel_traits_baseILj768EfS2_S2_S2_fjLj128EEEEELb0ELb1ELb1ELb0EEEvNS_9BwdParamsE)
        /*0d1c*/ 	.word	0x000000de


	//----- nvinfo : EIATTR_FRAME_SIZE
	.align		4
.L_559:
        /*0d20*/ 	.byte	0x04, 0x11
        /*0d22*/ 	.short	(.L_561 - .L_560)
	.align		4
.L_560:
        /*0d24*/ 	.word	index@($__internal_106_$__cuda_sm70_shflsync_bfly_p)
        /*0d28*/ 	.word	0x00000000


	//----- nvinfo : EIATTR_FRAME_SIZE
	.align		4
.L_561:
        /*0d2c*/ 	.byte	0x04, 0x11
        /*0d2e*/ 	.short	(.L_563 - .L_562)
	.align		4
.L_562:
        /*0d30*/ 	.word	index@(_ZN10layer_norm13ln_bwd_kernelINS_13Kernel_traitsIf6__halfS2_S2_fjLj768ELj1ELj4ELj1ELj16ENS_18Kernel_traits_baseILj768EfS2_S2_S2_fjLj128EEEEELb0ELb1ELb1ELb0EEEvNS_9BwdParamsE)
        /*0d34*/ 	.word	0x00000000


	//----- nvinfo : EIATTR_REGCOUNT
	.align		4
.L_563:
        /*0d38*/ 	.byte	0x04, 0x2f
        /*0d3a*/ 	.short	(.L_565 - .L_564)
	.align		4
.L_564:
        /*0d3c*/ 	.word	index@(_ZN10layer_norm13ln_bwd_kernelINS_13Kernel_traitsIf6__halfS2_S2_fjLj768ELj1ELj4ELj1ELj16ENS_18Kernel_traits_baseILj768EfS2_S2_S2_fjLj128EEEEELb0ELb1ELb0ELb1EEEvNS_9BwdParamsE)
        /*0d40*/ 	.word	0x000000e2


	//----- nvinfo : EIATTR_FRAME_SIZE
	.align		4
.L_565:
        /*0d44*/ 	.byte	0x04, 0x11
        /*0d46*/ 	.short	(.L_567 - .L_566)
	.align		4
.L_566:
        /*0d48*/ 	.word	index@($__internal_105_$__cuda_sm70_shflsync_bfly_p)
        /*0d4c*/ 	.word	0x00000000


	//----- nvinfo : EIATTR_FRAME_SIZE
	.align		4
.L_567:
        /*0d50*/ 	.byte	0x04, 0x11
        /*0d52*/ 	.short	(.L_569 - .L_568)
	.align		4
.L_568:
        /*0d54*/ 	.word	index@(_ZN10layer_norm13ln_bwd_kernelINS_13Kernel_traitsIf6__halfS2_S2_fjLj768ELj1ELj4ELj1ELj16ENS_18Kernel_traits_baseILj768EfS2_S2_S2_fjLj128EEEEELb0ELb1ELb0ELb1EEEvNS_9BwdParamsE)
        /*0d58*/ 	.word	0x00000000


	//----- nvinfo : EIATTR_REGCOUNT
	.align		4
.L_569:
        /*0d5c*/ 	.byte	0x04, 0x2f
        /*0d5e*/ 	.short	(.L_571 - .L_570)
	.align		4
.L_570:
        /*0d60*/ 	.word	index@(_ZN10layer_norm13ln_bwd_kernelINS_13Kernel_traitsIf6__halfS2_S2_fjLj768ELj1ELj4ELj1ELj16ENS_18Kernel_traits_baseILj768EfS2_S2_S2_fjLj128EEEEELb0ELb1ELb0ELb0EEEvNS_9BwdParamsE)
        /*0d64*/ 	.word	0x000000e1


	//----- nvinfo : EIATTR_FRAME_SIZE
	.align		4
.L_571:
        /*0d68*/ 	.byte	0x04, 0x11
        /*0d6a*/ 	.short	(.L_573 - .L_572)
	.align		4
.L_572:
        /*0d6c*/ 	.word	index@($__internal_104_$__cuda_sm70_shflsync_bfly_p)
        /*0d70*/ 	.word	0x00000000


	//----- nvinfo : EIATTR_FRAME_SIZE
	.align		4
.L_573:
        /*0d74*/ 	.byte	0x04, 0x11
        /*0d76*/ 	.short	(.L_575 - .L_574)
	.align		4
.L_574:
        /*0d78*/ 	.word	index@(_ZN10layer_norm13ln_bwd_kernelINS_13Kernel_traitsIf6__halfS2_S2_fjLj768ELj1ELj4ELj1ELj16ENS_18Kernel_traits_baseILj768EfS2_S2_S2_fjLj128EEEEELb0ELb1ELb0ELb0EEEvNS_9BwdParamsE)
        /*0d7c*/ 	.word	0x00000000


	//----- nvinfo : EIATTR_REGCOUNT
	.align		4
.L_575:
        /*0d80*/ 	.byte	0x04, 0x2f
        /*0d82*/ 	.short	(.L_577 - .L_576)
	.align		4
.L_576:
        /*0d84*/ 	.word	index@(_ZN10layer_norm13ln_bwd_kernelINS_13Kernel_traitsIf6__halfS2_S2_fjLj768ELj1ELj4ELj1ELj16ENS_18Kernel_traits_baseILj768EfS2_S2_S2_fjLj128EEEEELb0ELb0ELb1ELb1EEEvNS_9BwdParamsE)
        /*0d88*/ 	.word	0x000000a8


	//----- nvinfo : EIATTR_FRAME_SIZE
	.align		4
.L_577:
        /*0d8c*/ 	.byte	0x04, 0x11
        /*0d8e*/ 	.short	(.L_579 - .L_578)
	.align		4
.L_578:
        /*0d90*/ 	.word	index@($__internal_103_$__cuda_sm70_shflsync_bfly_p)
        /*0d94*/ 	.word	0x00000000


	//----- nvinfo : EIATTR_FRAME_SIZE
	.align		4
.L_579:
        /*0d98*/ 	.byte	0x04, 0x11
        /*0d9a*/ 	.short	(.L_581 - .L_580)
	.align		4
.L_580:
        /*0d9c*/ 	.word	index@(_ZN10layer_norm13ln_bwd_kernelINS_13Kernel_traitsIf6__halfS2_S2_fjLj768ELj1ELj4ELj1ELj16ENS_18Kernel_traits_baseILj768EfS2_S2_S2_fjLj128EEEEELb0ELb0ELb1ELb1EEEvNS_9BwdParamsE)
        /*0da0*/ 	.word	0x00000000


	//----- nvinfo : EIATTR_REGCOUNT
	.align		4
.L_581:
        /*0da4*/ 	.byte	0x04, 0x2f
        /*0da6*/ 	.short	(.L_583 - .L_582)
	.align		4
.L_582:
        /*0da8*/ 	.word	index@(_ZN10layer_norm13ln_bwd_kernelINS_13Kernel_traitsIf6__halfS2_S2_fjLj768ELj1ELj4ELj1ELj16ENS_18Kernel_traits_baseILj768EfS2_S2_S2_fjLj128EEEEELb0ELb0ELb1ELb0EEEvNS_9BwdParamsE)
        /*0dac*/ 	.word	0x000000a8


	//----- nvinfo : EIATTR_FRAME_SIZE
	.align		4
.L_583:
        /*0db0*/ 	.byte	0x04, 0x11
        /*0db2*/ 	.short	(.L_585 - .L_584)
	.align		4
.L_584:
        /*0db4*/ 	.word	index@($__internal_102_$__cuda_sm70_shflsync_bfly_p)
        /*0db8*/ 	.word	0x00000000


	//----- nvinfo : EIATTR_FRAME_SIZE
	.align		4
.L_585:
        /*0dbc*/ 	.byte	0x04, 0x11
        /*0dbe*/ 	.short	(.L_587 - .L_586)
	.align		4
.L_586:
        /*0dc0*/ 	.word	index@(_ZN10layer_norm13ln_bwd_kernelINS_13Kernel_traitsIf6__halfS2_S2_fjLj768ELj1ELj4ELj1ELj16ENS_18Kernel_traits_baseILj768EfS2_S2_S2_fjLj128EEEEELb0ELb0ELb1ELb0EEEvNS_9BwdParamsE)
        /*0dc4*/ 	.word	0x00000000


	//----- nvinfo : EIATTR_REGCOUNT
	.align		4
.L_587:
        /*0dc8*/ 	.byte	0x04, 0x2f
        /*0dca*/ 	.short	(.L_589 - .L_588)
	.align		4
.L_588:
        /*0dcc*/ 	.word	index@(_ZN10layer_norm13ln_bwd_kernelINS_13Kernel_traitsIf6__halfS2_S2_fjLj768ELj1ELj4ELj1ELj16ENS_18Kernel_traits_baseILj768EfS2_S2_S2_fjLj128EEEEELb0ELb0ELb0ELb1EEEvNS_9BwdParamsE)
        /*0dd0*/ 	.word	0x000000a8


	//----- nvinfo : EIATTR_FRAME_SIZE
	.align		4
.L_589:
        /*0dd4*/ 	.byte	0x04, 0x11
        /*0dd6*/ 	.short	(.L_591 - .L_590)
	.align		4
.L_590:
        /*0dd8*/ 	.word	index@($__internal_101_$__cuda_sm70_shflsync_bfly_p)
        /*0ddc*/ 	.word	0x00000000


	//----- nvinfo : EIATTR_FRAME_SIZE
	.align		4
.L_591:
        /*0de0*/ 	.byte	0x04, 0x11
        /*0de2*/ 	.short	(.L_593 - .L_592)
	.align		4
.L_592:
        /*0de4*/ 	.word	index@(_ZN10layer_norm13ln_bwd_kernelINS_13Kernel_traitsIf6__halfS2_S2_fjLj768ELj1ELj4ELj1ELj16ENS_18Kernel_traits_baseILj768EfS2_S2_S2_fjLj128EEEEELb0ELb0ELb0ELb1EEEvNS_9BwdParamsE)
        /*0de8*/ 	.word	0x00000000


	//----- nvinfo : EIATTR_REGCOUNT
	.align		4
.L_593:
        /*0dec*/ 	.byte	0x04, 0x2f
        /*0dee*/ 	.short	(.L_595 - .L_594)
	.align		4
.L_594:
        /*0df0*/ 	.word	index@(_ZN10layer_norm13ln_bwd_kernelINS_13Kernel_traitsIf6__halfS2_S2_fjLj768ELj1ELj4ELj1ELj16ENS_18Kernel_traits_baseILj768EfS2_S2_S2_fjLj128EEEEELb0ELb0ELb0ELb0EEEvNS_9BwdParamsE)
        /*0df4*/ 	.word	0x000000a3


	//----- nvinfo : EIATTR_FRAME_SIZE
	.align		4
.L_595:
        /*0df8*/ 	.byte	0x04, 0x11
        /*0dfa*/ 	.short	(.L_597 - .L_596)
	.align		4
.L_596:
        /*0dfc*/ 	.word	index@($__internal_100_$__cuda_sm70_shflsync_bfly_p)
        /*0e00*/ 	.word	0x00000000


	//----- nvinfo : EIATTR_FRAME_SIZE
	.align		4
.L_597:
        /*0e04*/ 	.byte	0x04, 0x11
        /*0e06*/ 	.short	(.L_599 - .L_598)
	.align		4
.L_598:
        /*0e08*/ 	.word	index@(_ZN10layer_norm13ln_bwd_kernelINS_13Kernel_traitsIf6__halfS2_S2_fjLj768ELj1ELj4ELj1ELj16ENS_18Kernel_traits_baseILj768EfS2_S2_S2_fjLj128EEEEELb0ELb0ELb0ELb0EEEvNS_9BwdParamsE)
        /*0e0c*/ 	.word	0x00000000


	//----- nvinfo : EIATTR_REGCOUNT
	.align		4
.L_599:
        /*0e10*/ 	.byte	0x04, 0x2f
        /*0e12*/ 	.short	(.L_601 - .L_600)
	.align		4
.L_600:
        /*0e14*/ 	.word	index@(_ZN10layer_norm13ln_bwd_kernelINS_13Kernel_traitsIf13__nv_bfloat16fS2_fjLj768ELj1ELj4ELj1ELj16ENS_18Kernel_traits_baseILj768EfS2_fS2_fjLj128EEEEELb1ELb1ELb1ELb1EEEvNS_9BwdParamsE)
        /*0e18*/ 	.word	0x000000fe


	//----- nvinfo : EIATTR_FRAME_SIZE
	.align		4
.L_601:
        /*0e1c*/ 	.byte	0x04, 0x11
        /*0e1e*/ 	.short	(.L_603 - .L_602)
	.align		4
.L_602:
        /*0e20*/ 	.word	index@($__internal_99_$__cuda_sm70_shflsync_bfly_p)
        /*0e24*/ 	.word	0x00000000


	//----- nvinfo : EIATTR_FRAME_SIZE
	.align		4
.L_603:
        /*0e28*/ 	.byte	0x04, 0x11
        /*0e2a*/ 	.short	(.L_605 - .L_604)
	.align		4
.L_604:
        /*0e2c*/ 	.word	index@(_ZN10layer_norm13ln_bwd_kernelINS_13Kernel_traitsIf13__nv_bfloat16fS2_fjLj768ELj1ELj4ELj1ELj16ENS_18Kernel_traits_baseILj768EfS2_fS2_fjLj128EEEEELb1ELb1ELb1ELb1EEEvNS_9BwdParamsE)
        /*0e30*/ 	.word	0x00000000


	//----- nvinfo : EIATTR_REGCOUNT
	.align		4
.L_605:
        /*0e34*/ 	.byte	0x04, 0x2f
        /*0e36*/ 	.short	(.L_607 - .L_606)
	.align		4
.L_606:
        /*0e38*/ 	.word	index@(_ZN10layer_norm22ln_bwd_finalize_kernelINS_22Kernel_traits_finalizeILj768Ef13__nv_bfloat16fS2_fjLb1ELj1024ELj4ENS_18Kernel_traits_baseILj768EfS2_fS2_fjLj1024EEEEELb1ELb1EEEvNS_9BwdParamsE)
        /*0e3c*/ 	.word	0x00000020


	//----- nvinfo : EIATTR_FRAME_SIZE
	.align		4
.L_607:
        /*0e40*/ 	.byte	0x04, 0x11
        /*0e42*/ 	.short	(.L_609 - .L_608)
	.align		4
.L_608:
        /*0e44*/ 	.word	index@($__internal_98_$__cuda_sm70_shflsync_bfly_p)
        /*0e48*/ 	.word	0x00000000


	//----- nvinfo : EIATTR_FRAME_SIZE
	.align		4
.L_609:
        /*0e4c*/ 	.byte	0x04, 0x11
        /*0e4e*/ 	.short	(.L_611 - .L_610)
	.align		4
.L_610:
        /*0e50*/ 	.word	index@(_ZN10layer_norm22ln_bwd_finalize_kernelINS_22Kernel_traits_finalizeILj768Ef13__nv_bfloat16fS2_fjLb1ELj1024ELj4ENS_18Kernel_traits_baseILj768EfS2_fS2_fjLj1024EEEEELb1ELb1EEEvNS_9BwdParamsE)
        /*0e54*/ 	.word	0x00000000


	//----- nvinfo : EIATTR_REGCOUNT
	.align		4
.L_611:
        /*0e58*/ 	.byte	0x04, 0x2f
        /*0e5a*/ 	.short	(.L_613 - .L_612)
	.align		4
.L_612:
        /*0e5c*/ 	.word	index@(_ZN10layer_norm13ln_bwd_kernelINS_13Kernel_traitsIf13__nv_bfloat16fS2_fjLj768ELj1ELj4ELj1ELj16ENS_18Kernel_traits_baseILj768EfS2_fS2_fjLj128EEEEELb1ELb1ELb1ELb0EEEvNS_9BwdParamsE)
        /*0e60*/ 	.word	0x000000f2


	//----- nvinfo : EIATTR_FRAME_SIZE
	.align		4
.L_613:
        /*0e64*/ 	.byte	0x04, 0x11
        /*0e66*/ 	.short	(.L_615 - .L_614)
	.align		4
.L_614:
        /*0e68*/ 	.word	index@($__internal_97_$__cuda_sm70_shflsync_bfly_p)
        /*0e6c*/ 	.word	0x00000000


	//----- nvinfo : EIATTR_FRAME_SIZE
	.align		4
.L_615:
        /*0e70*/ 	.byte	0x04, 0x11
        /*0e72*/ 	.short	(.L_617 - .L_616)
	.align		4
.L_616:
        /*0e74*/ 	.word	index@(_ZN10layer_norm13ln_bwd_kernelINS_13Kernel_traitsIf13__nv_bfloat16fS2_fjLj768ELj1ELj4ELj1ELj16ENS_18Kernel_traits_baseILj768EfS2_fS2_fjLj128EEEEELb1ELb1ELb1ELb0EEEvNS_9BwdParamsE)
        /*0e78*/ 	.word	0x00000000


	//----- nvinfo : EIATTR_REGCOUNT
	.align		4
.L_617:
        /*0e7c*/ 	.byte	0x04, 0x2f
        /*0e7e*/ 	.short	(.L_619 - .L_618)
	.align		4
.L_618:
        /*0e80*/ 	.word	index@(_ZN10layer_norm22ln_bwd_finalize_kernelINS_22Kernel_traits_finalizeILj768Ef13__nv_bfloat16fS2_fjLb1ELj1024ELj4ENS_18Kernel_traits_baseILj768EfS2_fS2_fjLj1024EEEEELb1ELb0EEEvNS_9BwdParamsE)
        /*0e84*/ 	.word	0x00000020


	//----- nvinfo : EIATTR_FRAME_SIZE
	.align		4
.L_619:
        /*0e88*/ 	.byte	0x04, 0x11
        /*0e8a*/ 	.short	(.L_621 - .L_620)
	.align		4
.L_620:
        /*0e8c*/ 	.word	index@($__internal_96_$__cuda_sm70_shflsync_bfly_p)
        /*0e90*/ 	.word	0x00000000


	//----- nvinfo : EIATTR_FRAME_SIZE
	.align		4
.L_621:
        /*0e94*/ 	.byte	0x04, 0x11
        /*0e96*/ 	.short	(.L_623 - .L_622)
	.align		4
.L_622:
        /*0e98*/ 	.word	index@(_ZN10layer_norm22ln_bwd_finalize_kernelINS_22Kernel_traits_finalizeILj768Ef13__nv_bfloat16fS2_fjLb1ELj1024ELj4ENS_18Kernel_traits_baseILj768EfS2_fS2_fjLj1024EEEEELb1ELb0EEEvNS_9BwdParamsE)
        /*0e9c*/ 	.word	0x00000000


	//----- nvinfo : EIATTR_REGCOUNT
	.align		4
.L_623:
        /*0ea0*/ 	.byte	0x04, 0x2f
        /*0ea2*/ 	.short	(.L_625 - .L_624)
	.align		4
.L_624:
        /*0ea4*/ 	.word	index@(_ZN10layer_norm13ln_bwd_kernelINS_13Kernel_traitsIf13__nv_bfloat16fS2_fjLj768ELj1ELj4ELj1ELj16ENS_18Kernel_traits_baseILj768EfS2_fS2_fjLj128EEEEELb1ELb1ELb0ELb1EEEvNS_9BwdParamsE)
        /*0ea8*/ 	.word	0x000000fe


	//----- nvinfo : EIATTR_FRAME_SIZE
	.align		4
.L_625:
        /*0eac*/ 	.byte	0x04, 0x11
        /*0eae*/ 	.short	(.L_627 - .L_626)
	.align		4
.L_626:
        /*0eb0*/ 	.word	index@($__internal_95_$__cuda_sm70_shflsync_bfly_p)
        /*0eb4*/ 	.word	0x00000000


	//----- nvinfo : EIATTR_FRAME_SIZE
	.align		4
.L_627:
        /*0eb8*/ 	.byte	0x04, 0x11
        /*0eba*/ 	.short	(.L_629 - .L_628)
	.align		4
.L_628:
        /*0ebc*/ 	.word	index@(_ZN10layer_norm13ln_bwd_kernelINS_13Kernel_traitsIf13__nv_bfloat16fS2_fjLj768ELj1ELj4ELj1ELj16ENS_18Kernel_traits_baseILj768EfS2_fS2_fjLj128EEEEELb1ELb1ELb0ELb1EEEvNS_9BwdParamsE)
        /*0ec0*/ 	.word	0x00000000


	//----- nvinfo : EIATTR_REGCOUNT
	.align		4
.L_629:
        /*0ec4*/ 	.byte	0x04, 0x2f
        /*0ec6*/ 	.short	(.L_631 - .L_630)
	.align		4
.L_630:
        /*0ec8*/ 	.word	index@(_ZN10layer_norm13ln_bwd_kernelINS_13Kernel_traitsIf13__nv_bfloat16fS2_fjLj768ELj1ELj4ELj1ELj16ENS_18Kernel_traits_baseILj768EfS2_fS2_fjLj128EEEEELb1ELb1ELb0ELb0EEEvNS_9BwdParamsE)
        /*0ecc*/ 	.word	0x000000f1


	//----- nvinfo : EIATTR_FRAME_SIZE
	.align		4
.L_631:
        /*0ed0*/ 	.byte	0x04, 0x11
        /*0ed2*/ 	.short	(.L_633 - .L_632)
	.align		4
.L_632:
        /*0ed4*/ 	.word	index@($__internal_94_$__cuda_sm70_shflsync_bfly_p)
        /*0ed8*/ 	.word	0x00000000


	//----- nvinfo : EIATTR_FRAME_SIZE
	.align		4
.L_633:
        /*0edc*/ 	.byte	0x04, 0x11
        /*0ede*/ 	.short	(.L_635 - .L_634)
	.align		4
.L_634:
        /*0ee0*/ 	.word	index@(_ZN10layer_norm13ln_bwd_kernelINS_13Kernel_traitsIf13__nv_bfloat16fS2_fjLj768ELj1ELj4ELj1ELj16ENS_18Kernel_traits_baseILj768EfS2_fS2_fjLj128EEEEELb1ELb1ELb0ELb0EEEvNS_9BwdParamsE)
        /*0ee4*/ 	.word	0x00000000


	//----- nvinfo : EIATTR_REGCOUNT
	.align		4
.L_635:
        /*0ee8*/ 	.byte	0x04, 0x2f
        /*0eea*/ 	.short	(.L_637 - .L_636)
	.align		4
.L_636:
        /*0eec*/ 	.word	index@(_ZN10layer_norm13ln_bwd_kernelINS_13Kernel_traitsIf13__nv_bfloat16fS2_fjLj768ELj1ELj4ELj1ELj16ENS_18Kernel_traits_baseILj768EfS2_fS2_fjLj128EEEEELb1ELb0ELb1ELb1EEEvNS_9BwdParamsE)
        /*0ef0*/ 	.word	0x000000cc


	//----- nvinfo : EIATTR_FRAME_SIZE
	.align		4
.L_637:
        /*0ef4*/ 	.byte	0x04, 0x11
        /*0ef6*/ 	.short	(.L_639 - .L_638)
	.align		4
.L_638:
        /*0ef8*/ 	.word	index@($__internal_93_$__cuda_sm70_shflsync_bfly_p)
        /*0efc*/ 	.word	0x00000000


	//----- nvinfo : EIATTR_FRAME_SIZE
	.align		4
.L_639:
        /*0f00*/ 	.byte	0x04, 0x11
        /*0f02*/ 	.short	(.L_641 - .L_640)
	.align		4
.L_640:
        /*0f04*/ 	.word	index@(_ZN10layer_norm13ln_bwd_kernelINS_13Kernel_traitsIf13__nv_bfloat16fS2_fjLj768ELj1ELj4ELj1ELj16ENS_18Kernel_traits_baseILj768EfS2_fS2_fjLj128EEEEELb1ELb0ELb1ELb1EEEvNS_9BwdParamsE)
        /*0f08*/ 	.word	0x00000000


	//----- nvinfo : EIATTR_REGCOUNT
	.align		4
.L_641:
        /*0f0c*/ 	.byte	0x04, 0x2f
        /*0f0e*/ 	.short	(.L_643 - .L_642)
	.align		4
.L_642:
        /*0f10*/ 	.word	index@(_ZN10layer_norm22ln_bwd_finalize_kernelINS_22Kernel_traits_finalizeILj768Ef13__nv_bfloat16fS2_fjLb0ELj1024ELj4ENS_18Kernel_traits_baseILj768EfS2_fS2_fjLj1024EEEEELb0ELb1EEEvNS_9BwdParamsE)
        /*0f14*/ 	.word	0x00000020


	//----- nvinfo : EIATTR_FRAME_SIZE
	.align		4
.L_643:
        /*0f18*/ 	.byte	0x04, 0x11
        /*0f1a*/ 	.short	(.L_645 - .L_644)
	.align		4
.L_644:
        /*0f1c*/ 	.word	index@($__internal_92_$__cuda_sm70_shflsync_bfly_p)
        /*0f20*/ 	.word	0x00000000


	//----- nvinfo : EIATTR_FRAME_SIZE
	.align		4
.L_645:
        /*0f24*/ 	.byte	0x04, 0x11
        /*0f26*/ 	.short	(.L_647 - .L_646)
	.align		4
.L_646:
        /*0f28*/ 	.word	index@(_ZN10layer_norm22ln_bwd_finalize_kernelINS_22Kernel_traits_finalizeILj768Ef13__nv_bfloat16fS2_fjLb0ELj1024ELj4ENS_18Kernel_traits_baseILj768EfS2_fS2_fjLj1024EEEEELb0ELb1EEEvNS_9BwdParamsE)
        /*0f2c*/ 	.word	0x00000000


	//----- nvinfo : EIATTR_REGCOUNT
	.align		4
.L_647:
        /*0f30*/ 	.byte	0x04, 0x2f
        /*0f32*/ 	.short	(.L_649 - .L_648)
	.align		4
.L_648:
        /*0f34*/ 	.word	index@(_ZN10layer_norm13ln_bwd_kernelINS_13Kernel_traitsIf13__nv_bfloat16fS2_fjLj768ELj1ELj4ELj1ELj16ENS_18Kernel_traits_baseILj768EfS2_fS2_fjLj128EEEEELb1ELb0ELb1ELb0EEEvNS_9BwdParamsE)
        /*0f38*/ 	.word	0x000000c1


	//----- nvinfo : EIATTR_FRAME_SIZE
	.align		4
.L_649:
        /*0f3c*/ 	.byte	0x04, 0x11
        /*0f3e*/ 	.short	(.L_651 - .L_650)
	.align		4
.L_650:
        /*0f40*/ 	.word	index@($__internal_91_$__cuda_sm70_shflsync_bfly_p)
        /*0f44*/ 	.word	0x00000000


	//----- nvinfo : EIATTR_FRAME_SIZE
	.align		4
.L_651:
        /*0f48*/ 	.byte	0x04, 0x11
        /*0f4a*/ 	.short	(.L_653 - .L_652)
	.align		4
.L_652:
        /*0f4c*/ 	.word	index@(_ZN10layer_norm13ln_bwd_kernelINS_13Kernel_traitsIf13__nv_bfloat16fS2_fjLj768ELj1ELj4ELj1ELj16ENS_18Kernel_traits_baseILj768EfS2_fS2_fjLj128EEEEELb1ELb0ELb1ELb0EEEvNS_9BwdParamsE)
        /*0f50*/ 	.word	0x00000000


	//----- nvinfo : EIATTR_REGCOUNT
	.align		4
.L_653:
        /*0f54*/ 	.byte	0x04, 0x2f
        /*0f56*/ 	.short	(.L_655 - .L_654)
	.align		4
.L_654:
        /*0f58*/ 	.word	index@(_ZN10layer_norm22ln_bwd_finalize_kernelINS_22Kernel_traits_finalizeILj768Ef13__nv_bfloat16fS2_fjLb0ELj1024ELj4ENS_18Kernel_traits_baseILj768EfS2_fS2_fjLj1024EEEEELb0ELb0EEEvNS_9BwdParamsE)
        /*0f5c*/ 	.word	0x0000001e


	//----- nvinfo : EIATTR_FRAME_SIZE
	.align		4
.L_655:
        /*0f60*/ 	.byte	0x04, 0x11
        /*0f62*/ 	.short	(.L_657 - .L_656)
	.align		4
.L_656:
        /*0f64*/ 	.word	index@($__internal_90_$__cuda_sm70_shflsync_bfly_p)
        /*0f68*/ 	.word	0x00000000


	//----- nvinfo : EIATTR_FRAME_SIZE
	.align		4
.L_657:
        /*0f6c*/ 	.byte	0x04, 0x11
        /*0f6e*/ 	.short	(.L_659 - .L_658)
	.align		4
.L_658:
        /*0f70*/ 	.word	index@(_ZN10layer_norm22ln_bwd_finalize_kernelINS_22Kernel_traits_finalizeILj768Ef13__nv_bfloat16fS2_fjLb0ELj1024ELj4ENS_18Kernel_traits_baseILj768EfS2_fS2_fjLj1024EEEEELb0ELb0EEEvNS_9BwdParamsE)
        /*0f74*/ 	.word	0x00000000


	//----- nvinfo : EIATTR_REGCOUNT
	.align		4
.L_659:
        /*0f78*/ 	.byte	0x04, 0x2f
        /*0f7a*/ 	.short	(.L_661 - .L_660)
	.align		4
.L_660:
        /*0f7c*/ 	.word	index@(_ZN10layer_norm13ln_bwd_kernelINS_13Kernel_traitsIf13__nv_bfloat16fS2_fjLj768ELj1ELj4ELj1ELj16ENS_18Kernel_traits_baseILj768EfS2_fS2_fjLj128EEEEELb1ELb0ELb0ELb1EEEvNS_9BwdParamsE)
        /*0f80*/ 	.word	0x000000cb


	//----- nvinfo : EIATTR_FRAME_SIZE
	.align		4
.L_661:
        /*0f84*/ 	.byte	0x04, 0x11
        /*0f86*/ 	.short	(.L_663 - .L_662)
	.align		4
.L_662:
        /*0f88*/ 	.word	index@($__internal_89_$__cuda_sm70_shflsync_bfly_p)
        /*0f8c*/ 	.word	0x00000000


	//----- nvinfo : EIATTR_FRAME_SIZE
	.align		4
.L_663:
        /*0f90*/ 	.byte	0x04, 0x11
        /*0f92*/ 	.short	(.L_665 - .L_664)
	.align		4
.L_664:
        /*0f94*/ 	.word	index@(_ZN10layer_norm13ln_bwd_kernelINS_13Kernel_traitsIf13__nv_bfloat16fS2_fjLj768ELj1ELj4ELj1ELj16ENS_18Kernel_traits_baseILj768EfS2_fS2_fjLj128EEEEELb1ELb0ELb0ELb1EEEvNS_9BwdParamsE)
        /*0f98*/ 	.word	0x00000000


	//----- nvinfo : EIATTR_REGCOUNT
	.align		4
.L_665:
        /*0f9c*/ 	.byte	0x04, 0x2f
        /*0f9e*/ 	.short	(.L_667 - .L_666)
	.align		4
.L_666:
        /*0fa0*/ 	.word	index@(_ZN10layer_norm13ln_bwd_kernelINS_13Kernel_traitsIf13__nv_bfloat16fS2_fjLj768ELj1ELj4ELj1ELj16ENS_18Kernel_traits_baseILj768EfS2_fS2_fjLj128EEEEELb1ELb0ELb0ELb0EEEvNS_9BwdParamsE)
        /*0fa4*/ 	.word	0x000000ba


	//----- nvinfo : EIATTR_FRAME_SIZE
	.align		4
.L_667:
        /*0fa8*/ 	.byte	0x04, 0x11
        /*0faa*/ 	.short	(.L_669 - .L_668)
	.align		4
.L_668:
        /*0fac*/ 	.word	index@($__internal_88_$__cuda_sm70_shflsync_bfly_p)
        /*0fb0*/ 	.word	0x00000000


	//----- nvinfo : EIATTR_FRAME_SIZE
	.align		4
.L_669:
        /*0fb4*/ 	.byte	0x04, 0x11
        /*0fb6*/ 	.short	(.L_671 - .L_670)
	.align		4
.L_670:
        /*0fb8*/ 	.word	index@(_ZN10layer_norm13ln_bwd_kernelINS_13Kernel_traitsIf13__nv_bfloat16fS2_fjLj768ELj1ELj4ELj1ELj16ENS_18Kernel_traits_baseILj768EfS2_fS2_fjLj128EEEEELb1ELb0ELb0ELb0EEEvNS_9BwdParamsE)
        /*0fbc*/ 	.word	0x00000000


	//----- nvinfo : EIATTR_REGCOUNT
	.align		4
.L_671:
        /*0fc0*/ 	.byte	0x04, 0x2f
        /*0fc2*/ 	.short	(.L_673 - .L_672)
	.align		4
.L_672:
        /*0fc4*/ 	.word	index@(_ZN10layer_norm13ln_bwd_kernelINS_13Kernel_traitsIf13__nv_bfloat16fS2_fjLj768ELj1ELj4ELj1ELj16ENS_18Kernel_traits_baseILj768EfS2_fS2_fjLj128EEEEELb0ELb1ELb1ELb1EEEvNS_9BwdParamsE)
        /*0fc8*/ 	.word	0x000000fe


	//----- nvinfo : EIATTR_FRAME_SIZE
	.align		4
.L_673:
        /*0fcc*/ 	.byte	0x04, 0x11
        /*0fce*/ 	.short	(.L_675 - .L_674)
	.align		4
.L_674:
        /*0fd0*/ 	.word	index@($__internal_87_$__cuda_sm70_shflsync_bfly_p)
        /*0fd4*/ 	.word	0x00000000


	//----- nvinfo : EIATTR_FRAME_SIZE
	.align		4
.L_675:
        /*0fd8*/ 	.byte	0x04, 0x11
        /*0fda*/ 	.short	(.L_677 - .L_676)
	.align		4
.L_676:
        /*0fdc*/ 	.word	index@(_ZN10layer_norm13ln_bwd_kernelINS_13Kernel_traitsIf13__nv_bfloat16fS2_fjLj768ELj1ELj4ELj1ELj16ENS_18Kernel_traits_baseILj768EfS2_fS2_fjLj128EEEEELb0ELb1ELb1ELb1EEEvNS_9BwdParamsE)
        /*0fe0*/ 	.word	0x00000000


	//----- nvinfo : EIATTR_REGCOUNT
	.align		4
.L_677:
        /*0fe4*/ 	.byte	0x04, 0x2f
        /*0fe6*/ 	.short	(.L_679 - .L_678)
	.align		4
.L_678:
        /*0fe8*/ 	.word	index@(_ZN10layer_norm13ln_bwd_kernelINS_13Kernel_traitsIf13__nv_bfloat16fS2_fjLj768ELj1ELj4ELj1ELj16ENS_18Kernel_traits_baseILj768EfS2_fS2_fjLj128EEEEELb0ELb1ELb1ELb0EEEvNS_9BwdParamsE)
        /*0fec*/ 	.word	0x000000f0


	//----- nvinfo : EIATTR_FRAME_SIZE
	.align		4
.L_679:
        /*0ff0*/ 	.byte	0x04, 0x11
        /*0ff2*/ 	.short	(.L_681 - .L_680)
	.align		4
.L_680:
        /*0ff4*/ 	.word	index@($__internal_86_$__cuda_sm70_shflsync_bfly_p)
        /*0ff8*/ 	.word	0x00000000


	//----- nvinfo : EIATTR_FRAME_SIZE
	.align		4
.L_681:
        /*0ffc*/ 	.byte	0x04, 0x11
        /*0ffe*/ 	.short	(.L_683 - .L_682)
	.align		4
.L_682:
        /*1000*/ 	.word	index@(_ZN10layer_norm13ln_bwd_kernelINS_13Kernel_traitsIf13__nv_bfloat16fS2_fjLj768ELj1ELj4ELj1ELj16ENS_18Kernel_traits_baseILj768EfS2_fS2_fjLj128EEEEELb0ELb1ELb1ELb0EEEvNS_9BwdParamsE)
        /*1004*/ 	.word	0x00000000


	//----- nvinfo : EIATTR_REGCOUNT
	.align		4
.L_683:
        /*1008*/ 	.byte	0x04, 0x2f
        /*100a*/ 	.short	(.L_685 - .L_684)
	.align		4
.L_684:
        /*100c*/ 	.word	index@(_ZN10layer_norm13ln_bwd_kernelINS_13Kernel_traitsIf13__nv_bfloat16fS2_fjLj768ELj1ELj4ELj1ELj16ENS_18Kernel_traits_baseILj768EfS2_fS2_fjLj128EEEEELb0ELb1ELb0ELb1EEEvNS_9BwdParamsE)
        /*1010*/ 	.word	0x000000fe


	//----- nvinfo : EIATTR_FRAME_SIZE
	.align		4
.L_685:
        /*1014*/ 	.byte	0x04, 0x11
        /*1016*/ 	.short	(.L_687 - .L_686)
	.align		4
.L_686:
        /*1018*/ 	.word	index@($__internal_85_$__cuda_sm70_shflsync_bfly_p)
        /*101c*/ 	.word	0x00000000


	//----- nvinfo : EIATTR_FRAME_SIZE
	.align		4
.L_687:
        /*1020*/ 	.byte	0x04, 0x11
        /*1022*/ 	.short	(.L_689 - .L_688)
	.align		4
.L_688:
        /*1024*/ 	.word	index@(_ZN10layer_norm13ln_bwd_kernelINS_13Kernel_traitsIf13__nv_bfloat16fS2_fjLj768ELj1ELj4ELj1ELj16ENS_18Kernel_traits_baseILj768EfS2_fS2_fjLj128EEEEELb0ELb1ELb0ELb1EEEvNS_9BwdParamsE)
        /*1028*/ 	.word	0x00000000


	//----- nvinfo : EIATTR_REGCOUNT
	.align		4
.L_689:
        /*102c*/ 	.byte	0x04, 0x2f
        /*102e*/ 	.short	(.L_691 - .L_690)
	.align		4
.L_690:
        /*1030*/ 	.word	index@(_ZN10layer_norm13ln_bwd_kernelINS_13Kernel_traitsIf13__nv_bfloat16fS2_fjLj768ELj1ELj4ELj1ELj16ENS_18Kernel_traits_baseILj768EfS2_fS2_fjLj128EEEEELb0ELb1ELb0ELb0EEEvNS_9BwdParamsE)
        /*1034*/ 	.word	0x000000eb


	//----- nvinfo : EIATTR_FRAME_SIZE
	.align		4
.L_691:
        /*1038*/ 	.byte	0x04, 0x11
        /*103a*/ 	.short	(.L_693 - .L_692)
	.align		4
.L_692:
        /*103c*/ 	.word	index@($__internal_84_$__cuda_sm70_shflsync_bfly_p)
        /*1040*/ 	.word	0x00000000


	//----- nvinfo : EIATTR_FRAME_SIZE
	.align		4
.L_693:
        /*1044*/ 	.byte	0x04, 0x11
        /*1046*/ 	.short	(.L_695 - .L_694)
	.align		4
.L_694:
        /*1048*/ 	.word	index@(_ZN10layer_norm13ln_bwd_kernelINS_13Kernel_traitsIf13__nv_bfloat16fS2_fjLj768ELj1ELj4ELj1ELj16ENS_18Kernel_traits_baseILj768EfS2_fS2_fjLj128EEEEELb0ELb1ELb0ELb0EEEvNS_9BwdParamsE)
        /*104c*/ 	.word	0x00000000


	//----- nvinfo : EIATTR_REGCOUNT
	.align		4
.L_695:
        /*1050*/ 	.byte	0x04, 0x2f
        /*1052*/ 	.short	(.L_697 - .L_696)
	.align		4
.L_696:
        /*1054*/ 	.word	index@(_ZN10layer_norm13ln_bwd_kernelINS_13Kernel_traitsIf13__nv_bfloat16fS2_fjLj768ELj1ELj4ELj1ELj16ENS_18Kernel_traits_baseILj768EfS2_fS2_fjLj128EEEEELb0ELb0ELb1ELb1EEEvNS_9BwdParamsE)
        /*1058*/ 	.word	0x000000ce


	//----- nvinfo : EIATTR_FRAME_SIZE
	.align		4
.L_697:
        /*105c*/ 	.byte	0x04, 0x11
        /*105e*/ 	.short	(.L_699 - .L_698)
	.align		4
.L_698:
        /*1060*/ 	.word	index@($__internal_83_$__cuda_sm70_shflsync_bfly_p)
        /*1064*/ 	.word	0x00000000


	//----- nvinfo : EIATTR_FRAME_SIZE
	.align		4
.L_699:
        /*1068*/ 	.byte	0x04, 0x11
        /*106a*/ 	.short	(.L_701 - .L_700)
	.align		4
.L_700:
        /*106c*/ 	.word	index@(_ZN10layer_norm13ln_bwd_kernelINS_13Kernel_traitsIf13__nv_bfloat16fS2_fjLj768ELj1ELj4ELj1ELj16ENS_18Kernel_traits_baseILj768EfS2_fS2_fjLj128EEEEELb0ELb0ELb1ELb1EEEvNS_9BwdParamsE)
        /*1070*/ 	.word	0x00000000


	//----- nvinfo : EIATTR_REGCOUNT
	.align		4
.L_701:
        /*1074*/ 	.byte	0x04, 0x2f
        /*1076*/ 	.short	(.L_703 - .L_702)
	.align		4
.L_702:
        /*1078*/ 	.word	index@(_ZN10layer_norm13ln_bwd_kernelINS_13Kernel_traitsIf13__nv_bfloat16fS2_fjLj768ELj1ELj4ELj1ELj16ENS_18Kernel_traits_baseILj768EfS2_fS2_fjLj128EEEEELb0ELb0ELb1ELb0EEEvNS_9BwdParamsE)
        /*107c*/ 	.word	0x000000ba


	//----- nvinfo : EIATTR_FRAME_SIZE
	.align		4
.L_703:
        /*1080*/ 	.byte	0x04, 0x11
        /*1082*/ 	.short	(.L_705 - .L_704)
	.align		4
.L_704:
        /*1084*/ 	.word	index@($__internal_82_$__cuda_sm70_shflsync_bfly_p)
        /*1088*/ 	.word	0x00000000


	//----- nvinfo : EIATTR_FRAME_SIZE
	.align		4
.L_705:
        /*108c*/ 	.byte	0x04, 0x11
        /*108e*/ 	.short	(.L_707 - .L_706)
	.align		4
.L_706:
        /*1090*/ 	.word	index@(_ZN10layer_norm13ln_bwd_kernelINS_13Kernel_traitsIf13__nv_bfloat16fS2_fjLj768ELj1ELj4ELj1ELj16ENS_18Kernel_traits_baseILj768EfS2_fS2_fjLj128EEEEELb0ELb0ELb1ELb0EEEvNS_9BwdParamsE)
        /*1094*/ 	.word	0x00000000


	//----- nvinfo : EIATTR_REGCOUNT
	.align		4
.L_707:
        /*1098*/ 	.byte	0x04, 0x2f
        /*109a*/ 	.short	(.L_709 - .L_708)
	.align		4
.L_708:
        /*109c*/ 	.word	index@(_ZN10layer_norm13ln_bwd_kernelINS_13Kernel_traitsIf13__nv_bfloat16fS2_fjLj768ELj1ELj4ELj1ELj16ENS_18Kernel_traits_baseILj768EfS2_fS2_fjLj128EEEEELb0ELb0ELb0ELb1EEEvNS_9BwdParamsE)
        /*10a0*/ 	.word	0x000000a8


	//----- nvinfo : EIATTR_FRAME_SIZE
	.align		4
.L_709:
        /*10a4*/ 	.byte	0x04, 0x11
        /*10a6*/ 	.short	(.L_711 - .L_710)
	.align		4
.L_710:
        /*10a8*/ 	.word	index@($__internal_81_$__cuda_sm70_shflsync_bfly_p)
        /*10ac*/ 	.word	0x00000000


	//----- nvinfo : EIATTR_FRAME_SIZE
	.align		4
.L_711:
        /*10b0*/ 	.byte	0x04, 0x11
        /*10b2*/ 	.short	(.L_713 - .L_712)
	.align		4
.L_712:
        /*10b4*/ 	.word	index@(_ZN10layer_norm13ln_bwd_kernelINS_13Kernel_traitsIf13__nv_bfloat16fS2_fjLj768ELj1ELj4ELj1ELj16ENS_18Kernel_traits_baseILj768EfS2_fS2_fjLj128EEEEELb0ELb0ELb0ELb1EEEvNS_9BwdParamsE)
        /*10b8*/ 	.word	0x00000008


	//----- nvinfo : EIATTR_REGCOUNT
	.align		4
.L_713:
        /*10bc*/ 	.byte	0x04, 0x2f
        /*10be*/ 	.short	(.L_715 - .L_714)
	.align		4
.L_714:
        /*10c0*/ 	.word	index@(_ZN10layer_norm13ln_bwd_kernelINS_13Kernel_traitsIf13__nv_bfloat16fS2_fjLj768ELj1ELj4ELj1ELj16ENS_18Kernel_traits_baseILj768EfS2_fS2_fjLj128EEEEELb0ELb0ELb0ELb0EEEvNS_9BwdParamsE)
        /*10c4*/ 	.word	0x000000b4


	//----- nvinfo : EIATTR_FRAME_SIZE
	.align		4
.L_715:
        /*10c8*/ 	.byte	0x04, 0x11
        /*10ca*/ 	.short	(.L_717 - .L_716)
	.align		4
.L_716:
        /*10cc*/ 	.word	index@($__internal_80_$__cuda_sm70_shflsync_bfly_p)
        /*10d0*/ 	.word	0x00000000


	//----- nvinfo : EIATTR_FRAME_SIZE
	.align		4
.L_717:
        /*10d4*/ 	.byte	0x04, 0x11
        /*10d6*/ 	.short	(.L_719 - .L_718)
	.align		4
.L_718:
        /*10d8*/ 	.word	index@(_ZN10layer_norm13ln_bwd_kernelINS_13Kernel_traitsIf13__nv_bfloat16fS2_fjLj768ELj1ELj4ELj1ELj16ENS_18Kernel_traits_baseILj768EfS2_fS2_fjLj128EEEEELb0ELb0ELb0ELb0EEEvNS_9BwdParamsE)
        /*10dc*/ 	.word	0x00000000


	//----- nvinfo : EIATTR_REGCOUNT
	.align		4
.L_719:
        /*10e0*/ 	.byte	0x04, 0x2f
        /*10e2*/ 	.short	(.L_721 - .L_720)
	.align		4
.L_720:
        /*10e4*/ 	.word	index@(_ZN10layer_norm13ln_bwd_kernelINS_13Kernel_traitsI13__nv_bfloat16S2_fS2_fjLj768ELj1ELj4ELj1ELj16ENS_18Kernel_traits_baseILj768ES2_S2_fS2_fjLj128EEEEELb1ELb1ELb1ELb1EEEvNS_9BwdParamsE)
        /*10e8*/ 	.word	0x000000fe


	//----- nvinfo : EIATTR_FRAME_SIZE
	.align		4
.L_721:
        /*10ec*/ 	.byte	0x04, 0x11
        /*10ee*/ 	.short	(.L_723 - .L_722)
	.align		4
.L_722:
        /*10f0*/ 	.word	index@($__internal_79_$__cuda_sm70_shflsync_bfly_p)
        /*10f4*/ 	.word	0x00000000


	//----- nvinfo : EIATTR_FRAME_SIZE
	.align		4
.L_723:
        /*10f8*/ 	.byte	0x04, 0x11
        /*10fa*/ 	.short	(.L_725 - .L_724)
	.align		4
.L_724:
        /*10fc*/ 	.word	index@(_ZN10layer_norm13ln_bwd_kernelINS_13Kernel_traitsI13__nv_bfloat16S2_fS2_fjLj768ELj1ELj4ELj1ELj16ENS_18Kernel_traits_baseILj768ES2_S2_fS2_fjLj128EEEEELb1ELb1ELb1ELb1EEEvNS_9BwdParamsE)
        /*1100*/ 	.word	0x00000000


	//----- nvinfo : EIATTR_REGCOUNT
	.align		4
.L_725:
        /*1104*/ 	.byte	0x04, 0x2f
        /*1106*/ 	.short	(.L_727 - .L_726)
	.align		4
.L_726:
        /*1108*/ 	.word	index@(_ZN10layer_norm22ln_bwd_finalize_kernelINS_22Kernel_traits_finalizeILj768E13__nv_bfloat16S2_fS2_fjLb1ELj1024ELj4ENS_18Kernel_traits_baseILj768ES2_S2_fS2_fjLj1024EEEEELb1ELb1EEEvNS_9BwdParamsE)
        /*110c*/ 	.word	0x00000020


	//----- nvinfo : EIATTR_FRAME_SIZE
	.align		4
.L_727:
        /*1110*/ 	.byte	0x04, 0x11
        /*1112*/ 	.short	(.L_729 - .L_728)
	.align		4
.L_728:
        /*1114*/ 	.word	index@($__internal_78_$__cuda_sm70_shflsync_bfly_p)
        /*1118*/ 	.word	0x00000000


	//----- nvinfo : EIATTR_FRAME_SIZE
	.align		4
.L_729:
        /*111c*/ 	.byte	0x04, 0x11
        /*111e*/ 	.short	(.L_731 - .L_730)
	.align		4
.L_730:
        /*1120*/ 	.word	index@(_ZN10layer_norm22ln_bwd_finalize_kernelINS_22Kernel_traits_finalizeILj768E13__nv_bfloat16S2_fS2_fjLb1ELj1024ELj4ENS_18Kernel_traits_baseILj768ES2_S2_fS2_fjLj1024EEEEELb1ELb1EEEvNS_9BwdParamsE)
        /*1124*/ 	.word	0x00000000


	//----- nvinfo : EIATTR_REGCOUNT
	.align		4
.L_731:
        /*1128*/ 	.byte	0x04, 0x2f
        /*112a*/ 	.short	(.L_733 - .L_732)
	.align		4
.L_732:
        /*112c*/ 	.word	index@(_ZN10layer_norm13ln_bwd_kernelINS_13Kernel_traitsI13__nv_bfloat16S2_fS2_fjLj768ELj1ELj4ELj1ELj16ENS_18Kernel_traits_baseILj768ES2_S2_fS2_fjLj128EEEEELb1ELb1ELb1ELb0EEEvNS_9BwdParamsE)
        /*1130*/ 	.word	0x000000f6


	//----- nvinfo : EIATTR_FRAME_SIZE
	.align		4
.L_733:
        /*1134*/ 	.byte	0x04, 0x11
        /*1136*/ 	.short	(.L_735 - .L_734)
	.align		4
.L_734:
        /*1138*/ 	.word	index@($__internal_77_$__cuda_sm70_shflsync_bfly_p)
        /*113c*/ 	.word	0x00000000


	//----- nvinfo : EIATTR_FRAME_SIZE
	.align		4
.L_735:
        /*1140*/ 	.byte	0x04, 0x11
        /*1142*/ 	.short	(.L_737 - .L_736)
	.align		4
.L_736:
        /*1144*/ 	.word	index@(_ZN10layer_norm13ln_bwd_kernelINS_13Kernel_traitsI13__nv_bfloat16S2_fS2_fjLj768ELj1ELj4ELj1ELj16ENS_18Kernel_traits_baseILj768ES2_S2_fS2_fjLj128EEEEELb1ELb1ELb1ELb0EEEvNS_9BwdParamsE)
        /*1148*/ 	.word	0x00000000


	//----- nvinfo : EIATTR_REGCOUNT
	.align		4
.L_737:
        /*114c*/ 	.byte	0x04, 0x2f
        /*114e*/ 	.short	(.L_739 - .L_738)
	.align		4
.L_738:
        /*1150*/ 	.word	index@(_ZN10layer_norm22ln_bwd_finalize_kernelINS_22Kernel_traits_finalizeILj768E13__nv_bfloat16S2_fS2_fjLb1ELj1024ELj4ENS_18Kernel_traits_baseILj768ES2_S2_fS2_fjLj1024EEEEELb1ELb0EEEvNS_9BwdParamsE)
        /*1154*/ 	.word	0x00000020


	//----- nvinfo : EIATTR_FRAME_SIZE
	.align		4
.L_739:
        /*1158*/ 	.byte	0x04, 0x11
        /*115a*/ 	.short	(.L_741 - .L_740)
	.align		4
.L_740:
        /*115c*/ 	.word	index@($__internal_76_$__cuda_sm70_shflsync_bfly_p)
        /*1160*/ 	.word	0x00000000


	//----- nvinfo : EIATTR_FRAME_SIZE
	.align		4
.L_741:
        /*1164*/ 	.byte	0x04, 0x11
        /*1166*/ 	.short	(.L_743 - .L_742)
	.align		4
.L_742:
        /*1168*/ 	.word	index@(_ZN10layer_norm22ln_bwd_finalize_kernelINS_22Kernel_traits_finalizeILj768E13__nv_bfloat16S2_fS2_fjLb1ELj1024ELj4ENS_18Kernel_traits_baseILj768ES2_S2_fS2_fjLj1024EEEEELb1ELb0EEEvNS_9BwdParamsE)
        /*116c*/ 	.word	0x00000000


	//----- nvinfo : EIATTR_REGCOUNT
	.align		4
.L_743:
        /*1170*/ 	.byte	0x04, 0x2f
        /*1172*/ 	.short	(.L_745 - .L_744)
	.align		4
.L_744:
        /*1174*/ 	.word	index@(_ZN10layer_norm13ln_bwd_kernelINS_13Kernel_traitsI13__nv_bfloat16S2_fS2_fjLj768ELj1ELj4ELj1ELj16ENS_18Kernel_traits_baseILj768ES2_S2_fS2_fjLj128EEEEELb1ELb1ELb0ELb1EEEvNS_9BwdParamsE)
        /*1178*/ 	.word	0x000000f3


	//----- nvinfo : EIATTR_FRAME_SIZE
	.align		4
.L_745:
        /*117c*/ 	.byte	0x04, 0x11
        /*117e*/ 	.short	(.L_747 - .L_746)
	.align		4
.L_746:
        /*1180*/ 	.word	index@($__internal_75_$__cuda_sm70_shflsync_bfly_p)
        /*1184*/ 	.word	0x00000000


	//----- nvinfo : EIATTR_FRAME_SIZE
	.align		4
.L_747:
        /*1188*/ 	.byte	0x04, 0x11
        /*118a*/ 	.short	(.L_749 - .L_748)
	.align		4
.L_748:
        /*118c*/ 	.word	index@(_ZN10layer_norm13ln_bwd_kernelINS_13Kernel_traitsI13__nv_bfloat16S2_fS2_fjLj768ELj1ELj4ELj1ELj16ENS_18Kernel_traits_baseILj768ES2_S2_fS2_fjLj128EEEEELb1ELb1ELb0ELb1EEEvNS_9BwdParamsE)
        /*1190*/ 	.word	0x00000000


	//----- nvinfo : EIATTR_REGCOUNT
	.align		4
.L_749:
        /*1194*/ 	.byte	0x04, 0x2f
        /*1196*/ 	.short	(.L_751 - .L_750)
	.align		4
.L_750:
        /*1198*/ 	.word	index@(_ZN10layer_norm13ln_bwd_kernelINS_13Kernel_traitsI13__nv_bfloat16S2_fS2_fjLj768ELj1ELj4ELj1ELj16ENS_18Kernel_traits_baseILj768ES2_S2_fS2_fjLj128EEEEELb1ELb1ELb0ELb0EEEvNS_9BwdParamsE)
        /*119c*/ 	.word	0x000000f3


	//----- nvinfo : EIATTR_FRAME_SIZE
	.align		4
.L_751:
        /*11a0*/ 	.byte	0x04, 0x11
        /*11a2*/ 	.short	(.L_753 - .L_752)
	.align		4
.L_752:
        /*11a4*/ 	.word	index@($__internal_74_$__cuda_sm70_shflsync_bfly_p)
        /*11a8*/ 	.word	0x00000000


	//----- nvinfo : EIATTR_FRAME_SIZE
	.align		4
.L_753:
        /*11ac*/ 	.byte	0x04, 0x11
        /*11ae*/ 	.short	(.L_755 - .L_754)
	.align		4
.L_754:
        /*11b0*/ 	.word	index@(_ZN10layer_norm13ln_bwd_kernelINS_13Kernel_traitsI13__nv_bfloat16S2_fS2_fjLj768ELj1ELj4ELj1ELj16ENS_18Kernel_traits_baseILj768ES2_S2_fS2_fjLj128EEEEELb1ELb1ELb0ELb0EEEvNS_9BwdParamsE)
        /*11b4*/ 	.word	0x00000000


	//----- nvinfo : EIATTR_REGCOUNT
	.align		4
.L_755:
        /*11b8*/ 	.byte	0x04, 0x2f
        /*11ba*/ 	.short	(.L_757 - .L_756)
	.align		4
.L_756:
        /*11bc*/ 	.word	index@(_ZN10layer_norm13ln_bwd_kernelINS_13Kernel_traitsI13__nv_bfloat16S2_fS2_fjLj768ELj1ELj4ELj1ELj16ENS_18Kernel_traits_baseILj768ES2_S2_fS2_fjLj128EEEEELb1ELb0ELb1ELb1EEEvNS_9BwdParamsE)
        /*11c0*/ 	.word	0x000000dc


	//----- nvinfo : EIATTR_FRAME_SIZE
	.align		4
.L_757:
        /*11c4*/ 	.byte	0x04, 0x11
        /*11c6*/ 	.short	(.L_759 - .L_758)
	.align		4
.L_758:
        /*11c8*/ 	.word	index@($__internal_73_$__cuda_sm70_shflsync_bfly_p)
        /*11cc*/ 	.word	0x00000000


	//----- nvinfo : EIATTR_FRAME_SIZE
	.align		4
.L_759:
        /*11d0*/ 	.byte	0x04, 0x11
        /*11d2*/ 	.short	(.L_761 - .L_760)
	.align		4
.L_760:
        /*11d4*/ 	.word	index@(_ZN10layer_norm13ln_bwd_kernelINS_13Kernel_traitsI13__nv_bfloat16S2_fS2_fjLj768ELj1ELj4ELj1ELj16ENS_18Kernel_traits_baseILj768ES2_S2_fS2_fjLj128EEEEELb1ELb0ELb1ELb1EEEvNS_9BwdParamsE)
        /*11d8*/ 	.word	0x00000000


	//----- nvinfo : EIATTR_REGCOUNT
	.align		4
.L_761:
        /*11dc*/ 	.byte	0x04, 0x2f
        /*11de*/ 	.short	(.L_763 - .L_762)
	.align		4
.L_762:
        /*11e0*/ 	.word	index@(_ZN10layer_norm22ln_bwd_finalize_kernelINS_22Kernel_traits_finalizeILj768E13__nv_bfloat16S2_fS2_fjLb0ELj1024ELj4ENS_18Kernel_traits_baseILj768ES2_S2_fS2_fjLj1024EEEEELb0ELb1EEEvNS_9BwdParamsE)
        /*11e4*/ 	.word	0x00000020


	//----- nvinfo : EIATTR_FRAME_SIZE
	.align		4
.L_763:
        /*11e8*/ 	.byte	0x04, 0x11
        /*11ea*/ 	.short	(.L_765 - .L_764)
	.align		4
.L_764:
        /*11ec*/ 	.word	index@($__internal_72_$__cuda_sm70_shflsync_bfly_p)
        /*11f0*/ 	.word	0x00000000


	//----- nvinfo : EIATTR_FRAME_SIZE
	.align		4
.L_765:
        /*11f4*/ 	.byte	0x04, 0x11
        /*11f6*/ 	.short	(.L_767 - .L_766)
	.align		4
.L_766:
        /*11f8*/ 	.word	index@(_ZN10layer_norm22ln_bwd_finalize_kernelINS_22Kernel_traits_finalizeILj768E13__nv_bfloat16S2_fS2_fjLb0ELj1024ELj4ENS_18Kernel_traits_baseILj768ES2_S2_fS2_fjLj1024EEEEELb0ELb1EEEvNS_9BwdParamsE)
        /*11fc*/ 	.word	0x00000000


	//----- nvinfo : EIATTR_REGCOUNT
	.align		4
.L_767:
        /*1200*/ 	.byte	0x04, 0x2f
        /*1202*/ 	.short	(.L_769 - .L_768)
	.align		4
.L_768:
        /*1204*/ 	.word	index@(_ZN10layer_norm13ln_bwd_kernelINS_13Kernel_traitsI13__nv_bfloat16S2_fS2_fjLj768ELj1ELj4ELj1ELj16ENS_18Kernel_traits_baseILj768ES2_S2_fS2_fjLj128EEEEELb1ELb0ELb1ELb0EEEvNS_9BwdParamsE)
        /*1208*/ 	.word	0x000000c1


	//----- nvinfo : EIATTR_FRAME_SIZE
	.align		4
.L_769:
        /*120c*/ 	.byte	0x04, 0x11
        /*120e*/ 	.short	(.L_771 - .L_770)
	.align		4
.L_770:
        /*1210*/ 	.word	index@($__internal_71_$__cuda_sm70_shflsync_bfly_p)
        /*1214*/ 	.word	0x00000000


	//----- nvinfo : EIATTR_FRAME_SIZE
	.align		4
.L_771:
        /*1218*/ 	.byte	0x04, 0x11
        /*121a*/ 	.short	(.L_773 - .L_772)
	.align		4
.L_772:
        /*121c*/ 	.word	index@(_ZN10layer_norm13ln_bwd_kernelINS_13Kernel_traitsI13__nv_bfloat16S2_fS2_fjLj768ELj1ELj4ELj1ELj16ENS_18Kernel_traits_baseILj768ES2_S2_fS2_fjLj128EEEEELb1ELb0ELb1ELb0EEEvNS_9BwdParamsE)
        /*1220*/ 	.word	0x00000000


	//----- nvinfo : EIATTR_REGCOUNT
	.align		4
.L_773:
        /*1224*/ 	.byte	0x04, 0x2f
        /*1226*/ 	.short	(.L_775 - .L_774)
	.align		4
.L_774:
        /*1228*/ 	.word	index@(_ZN10layer_norm22ln_bwd_finalize_kernelINS_22Kernel_traits_finalizeILj768E13__nv_bfloat16S2_fS2_fjLb0ELj1024ELj4ENS_18Kernel_traits_baseILj768ES2_S2_fS2_fjLj1024EEEEELb0ELb0EEEvNS_9BwdParamsE)
        /*122c*/ 	.word	0x0000001e


	//----- nvinfo : EIATTR_FRAME_SIZE
	.align		4
.L_775:
        /*1230*/ 	.byte	0x04, 0x11
        /*1232*/ 	.short	(.L_777 - .L_776)
	.align		4
.L_776:
        /*1234*/ 	.word	index@($__internal_70_$__cuda_sm70_shflsync_bfly_p)
        /*1238*/ 	.word	0x00000000


	//----- nvinfo : EIATTR_FRAME_SIZE
	.align		4
.L_777:
        /*123c*/ 	.byte	0x04, 0x11
        /*123e*/ 	.short	(.L_779 - .L_778)
	.align		4
.L_778:
        /*1240*/ 	.word	index@(_ZN10layer_norm22ln_bwd_finalize_kernelINS_22Kernel_traits_finalizeILj768E13__nv_bfloat16S2_fS2_fjLb0ELj1024ELj4ENS_18Kernel_traits_baseILj768ES2_S2_fS2_fjLj1024EEEEELb0ELb0EEEvNS_9BwdParamsE)
        /*1244*/ 	.word	0x00000000


	//----- nvinfo : EIATTR_REGCOUNT
	.align		4
.L_779:
        /*1248*/ 	.byte	0x04, 0x2f
        /*124a*/ 	.short	(.L_781 - .L_780)
	.align		4
.L_780:
        /*124c*/ 	.word	index@(_ZN10layer_norm13ln_bwd_kernelINS_13Kernel_traitsI13__nv_bfloat16S2_fS2_fjLj768ELj1ELj4ELj1ELj16ENS_18Kernel_traits_baseILj768ES2_S2_fS2_fjLj128EEEEELb1ELb0ELb0ELb1EEEvNS_9BwdParamsE)
        /*1250*/ 	.word	0x000000da


	//----- nvinfo : EIATTR_FRAME_SIZE
	.align		4
.L_781:
        /*1254*/ 	.byte	0x04, 0x11
        /*1256*/ 	.short	(.L_783 - .L_782)
	.align		4
.L_782:
        /*1258*/ 	.word	index@($__internal_69_$__cuda_sm70_shflsync_bfly_p)
        /*125c*/ 	.word	0x00000000


	//----- nvinfo : EIATTR_FRAME_SIZE
	.align		4
.L_783:
        /*1260*/ 	.byte	0x04, 0x11
        /*1262*/ 	.short	(.L_785 - .L_784)
	.align		4
.L_784:
        /*1264*/ 	.word	index@(_ZN10layer_norm13ln_bwd_kernelINS_13Kernel_traitsI13__nv_bfloat16S2_fS2_fjLj768ELj1ELj4ELj1ELj16ENS_18Kernel_traits_baseILj768ES2_S2_fS2_fjLj128EEEEELb1ELb0ELb0ELb1EEEvNS_9BwdParamsE)
        /*1268*/ 	.word	0x00000000


	//----- nvinfo : EIATTR_REGCOUNT
	.align		4
.L_785:
        /*126c*/ 	.byte	0x04, 0x2f
        /*126e*/ 	.short	(.L_787 - .L_786)
	.align		4
.L_786:
        /*1270*/ 	.word	index@(_ZN10layer_norm13ln_bwd_kernelINS_13Kernel_traitsI13__nv_bfloat16S2_fS2_fjLj768ELj1ELj4ELj1ELj16ENS_18Kernel_traits_baseILj768ES2_S2_fS2_fjLj128EEEEELb1ELb0ELb0ELb0EEEvNS_9BwdParamsE)
        /*1274*/ 	.word	0x000000ba


	//----- nvinfo : EIATTR_FRAME_SIZE
	.align		4
.L_787:
        /*1278*/ 	.byte	0x04, 0x11
        /*127a*/ 	.short	(.L_789 - .L_788)
	.align		4
.L_788:
        /*127c*/ 	.word	index@($__internal_68_$__cuda_sm70_shflsync_bfly_p)
        /*1280*/ 	.word	0x00000000


	//----- nvinfo : EIATTR_FRAME_SIZE
	.align		4
.L_789:
        /*1284*/ 	.byte	0x04, 0x11
        /*1286*/ 	.short	(.L_791 - .L_790)
	.align		4
.L_790:
        /*1288*/ 	.word	index@(_ZN10layer_norm13ln_bwd_kernelINS_13Kernel_traitsI13__nv_bfloat16S2_fS2_fjLj768ELj1ELj4ELj1ELj16ENS_18Kernel_traits_baseILj768ES2_S2_fS2_fjLj128EEEEELb1ELb0ELb0ELb0EEEvNS_9BwdParamsE)
        /*128c*/ 	.word	0x00000000


	//----- nvinfo : EIATTR_REGCOUNT
	.align		4
.L_791:
        /*1290*/ 	.byte	0x04, 0x2f
        /*1292*/ 	.short	(.L_793 - .L_792)
	.align		4
.L_792:
        /*1294*/ 	.word	index@(_ZN10layer_norm13ln_bwd_kernelINS_13Kernel_traitsI13__nv_bfloat16S2_fS2_fjLj768ELj1ELj4ELj1ELj16ENS_18Kernel_traits_baseILj768ES2_S2_fS2_fjLj128EEEEELb0ELb1ELb1ELb1EEEvNS_9BwdParamsE)
        /*1298*/ 	.word	0x000000fb


	//----- nvinfo : EIATTR_FRAME_SIZE
	.align		4
.L_793:
        /*129c*/ 	.byte	0x04, 0x11
        /*129e*/ 	.short	(.L_795 - .L_794)
	.align		4
.L_794:
        /*12a0*/ 	.word	index@($__internal_67_$__cuda_sm70_shflsync_bfly_p)
        /*12a4*/ 	.word	0x00000000


	//----- nvinfo : EIATTR_FRAME_SIZE
	.align		4
.L_795:
        /*12a8*/ 	.byte	0x04, 0x11
        /*12aa*/ 	.short	(.L_797 - .L_796)
	.align		4
.L_796:
        /*12ac*/ 	.word	index@(_ZN10layer_norm13ln_bwd_kernelINS_13Kernel_traitsI13__nv_bfloat16S2_fS2_fjLj768ELj1ELj4ELj1ELj16ENS_18Kernel_traits_baseILj768ES2_S2_fS2_fjLj128EEEEELb0ELb1ELb1ELb1EEEvNS_9BwdParamsE)
        /*12b0*/ 	.word	0x00000000


	//----- nvinfo : EIATTR_REGCOUNT
	.align		4
.L_797:
        /*12b4*/ 	.byte	0x04, 0x2f
        /*12b6*/ 	.short	(.L_799 - .L_798)
	.align		4
.L_798:
        /*12b8*/ 	.word	index@(_ZN10layer_norm13ln_bwd_kernelINS_13Kernel_traitsI13__nv_bfloat16S2_fS2_fjLj768ELj1ELj4ELj1ELj16ENS_18Kernel_traits_baseILj768ES2_S2_fS2_fjLj128EEEEELb0ELb1ELb1ELb0EEEvNS_9BwdParamsE)
        /*12bc*/ 	.word	0x000000f0


	//----- nvinfo : EIATTR_FRAME_SIZE
	.align		4
.L_799:
        /*12c0*/ 	.byte	0x04, 0x11
        /*12c2*/ 	.short	(.L_801 - .L_800)
	.align		4
.L_800:
        /*12c4*/ 	.word	index@($__internal_66_$__cuda_sm70_shflsync_bfly_p)
        /*12c8*/ 	.word	0x00000000


	//----- nvinfo : EIATTR_FRAME_SIZE
	.align		4
.L_801:
        /*12cc*/ 	.byte	0x04, 0x11
        /*12ce*/ 	.short	(.L_803 - .L_802)
	.align		4
.L_802:
        /*12d0*/ 	.word	index@(_ZN10layer_norm13ln_bwd_kernelINS_13Kernel_traitsI13__nv_bfloat16S2_fS2_fjLj768ELj1ELj4ELj1ELj16ENS_18Kernel_traits_baseILj768ES2_S2_fS2_fjLj128EEEEELb0ELb1ELb1ELb0EEEvNS_9BwdParamsE)
        /*12d4*/ 	.word	0x00000000


	//----- nvinfo : EIATTR_REGCOUNT
	.align		4
.L_803:
        /*12d8*/ 	.byte	0x04, 0x2f
        /*12da*/ 	.short	(.L_805 - .L_804)
	.align		4
.L_804:
        /*12dc*/ 	.word	index@(_ZN10layer_norm13ln_bwd_kernelINS_13Kernel_traitsI13__nv_bfloat16S2_fS2_fjLj768ELj1ELj4ELj1ELj16ENS_18Kernel_traits_baseILj768ES2_S2_fS2_fjLj128EEEEELb0ELb1ELb0ELb1EEEvNS_9BwdParamsE)
        /*12e0*/ 	.word	0x000000f8


	//----- nvinfo : EIATTR_FRAME_SIZE
	.align		4
.L_805:
        /*12e4*/ 	.byte	0x04, 0x11
        /*12e6*/ 	.short	(.L_807 - .L_806)
	.align		4
.L_806:
        /*12e8*/ 	.word	index@($__internal_65_$__cuda_sm70_shflsync_bfly_p)
        /*12ec*/ 	.word	0x00000000


	//----- nvinfo : EIATTR_FRAME_SIZE
	.align		4
.L_807:
        /*12f0*/ 	.byte	0x04, 0x11
        /*12f2*/ 	.short	(.L_809 - .L_808)
	.align		4
.L_808:
        /*12f4*/ 	.word	index@(_ZN10layer_norm13ln_bwd_kernelINS_13Kernel_traitsI13__nv_bfloat16S2_fS2_fjLj768ELj1ELj4ELj1ELj16ENS_18Kernel_traits_baseILj768ES2_S2_fS2_fjLj128EEEEELb0ELb1ELb0ELb1EEEvNS_9BwdParamsE)
        /*12f8*/ 	.word	0x00000000


	//----- nvinfo : EIATTR_REGCOUNT
	.align		4
.L_809:
        /*12fc*/ 	.byte	0x04, 0x2f
        /*12fe*/ 	.short	(.L_811 - .L_810)
	.align		4
.L_810:
        /*1300*/ 	.word	index@(_ZN10layer_norm13ln_bwd_kernelINS_13Kernel_traitsI13__nv_bfloat16S2_fS2_fjLj768ELj1ELj4ELj1ELj16ENS_18Kernel_traits_baseILj768ES2_S2_fS2_fjLj128EEEEELb0ELb1ELb0ELb0EEEvNS_9BwdParamsE)
        /*1304*/ 	.word	0x000000ed


	//----- nvinfo : EIATTR_FRAME_SIZE
	.align		4
.L_811:
        /*1308*/ 	.byte	0x04, 0x11
        /*130a*/ 	.short	(.L_813 - .L_812)
	.align		4
.L_812:
        /*130c*/ 	.word	index@($__internal_64_$__cuda_sm70_shflsync_bfly_p)
        /*1310*/ 	.word	0x00000000


	//----- nvinfo : EIATTR_FRAME_SIZE
	.align		4
.L_813:
        /*1314*/ 	.byte	0x04, 0x11
        /*1316*/ 	.short	(.L_815 - .L_814)
	.align		4
.L_814:
        /*1318*/ 	.word	index@(_ZN10layer_norm13ln_bwd_kernelINS_13Kernel_traitsI13__nv_bfloat16S2_fS2_fjLj768ELj1ELj4ELj1ELj16ENS_18Kernel_traits_baseILj768ES2_S2_fS2_fjLj128EEEEELb0ELb1ELb0ELb0EEEvNS_9BwdParamsE)
        /*131c*/ 	.word	0x00000000


	//----- nvinfo : EIATTR_REGCOUNT
	.align		4
.L_815:
        /*1320*/ 	.byte	0x04, 0x2f
        /*1322*/ 	.short	(.L_817 - .L_816)
	.align		4
.L_816:
        /*1324*/ 	.word	index@(_ZN10layer_norm13ln_bwd_kernelINS_13Kernel_traitsI13__nv_bfloat16S2_fS2_fjLj768ELj1ELj4ELj1ELj16ENS_18Kernel_traits_baseILj768ES2_S2_fS2_fjLj128EEEEELb0ELb0ELb1ELb1EEEvNS_9BwdParamsE)
        /*1328*/ 	.word	0x000000c5


	//----- nvinfo : EIATTR_FRAME_SIZE
	.align		4
.L_817:
        /*132c*/ 	.byte	0x04, 0x11
        /*132e*/ 	.short	(.L_819 - .L_818)
	.align		4
.L_818:
        /*1330*/ 	.word	index@($__internal_63_$__cuda_sm70_shflsync_bfly_p)
        /*1334*/ 	.word	0x00000000


	//----- nvinfo : EIATTR_FRAME_SIZE
	.align		4
.L_819:
        /*1338*/ 	.byte	0x04, 0x11
        /*133a*/ 	.short	(.L_821 - .L_820)
	.align		4
.L_820:
        /*133c*/ 	.word	index@(_ZN10layer_norm13ln_bwd_kernelINS_13Kernel_traitsI13__nv_bfloat16S2_fS2_fjLj768ELj1ELj4ELj1ELj16ENS_18Kernel_traits_baseILj768ES2_S2_fS2_fjLj128EEEEELb0ELb0ELb1ELb1EEEvNS_9BwdParamsE)
        /*1340*/ 	.word	0x00000000


	//----- nvinfo : EIATTR_REGCOUNT
	.align		4
.L_821:
        /*1344*/ 	.byte	0x04, 0x2f
        /*1346*/ 	.short	(.L_823 - .L_822)
	.align		4
.L_822:
        /*1348*/ 	.word	index@(_ZN10layer_norm13ln_bwd_kernelINS_13Kernel_traitsI13__nv_bfloat16S2_fS2_fjLj768ELj1ELj4ELj1ELj16ENS_18Kernel_traits_baseILj768ES2_S2_fS2_fjLj128EEEEELb0ELb0ELb1ELb0EEEvNS_9BwdParamsE)
        /*134c*/ 	.word	0x000000ba


	//----- nvinfo : EIATTR_FRAME_SIZE
	.align		4
.L_823:
        /*1350*/ 	.byte	0x04, 0x11
        /*1352*/ 	.short	(.L_825 - .L_824)
	.align		4
.L_824:
        /*1354*/ 	.word	index@($__internal_62_$__cuda_sm70_shflsync_bfly_p)
        /*1358*/ 	.word	0x00000000


	//----- nvinfo : EIATTR_FRAME_SIZE
	.align		4
.L_825:
        /*135c*/ 	.byte	0x04, 0x11
        /*135e*/ 	.short	(.L_827 - .L_826)
	.align		4
.L_826:
        /*1360*/ 	.word	index@(_ZN10layer_norm13ln_bwd_kernelINS_13Kernel_traitsI13__nv_bfloat16S2_fS2_fjLj768ELj1ELj4ELj1ELj16ENS_18Kernel_traits_baseILj768ES2_S2_fS2_fjLj128EEEEELb0ELb0ELb1ELb0EEEvNS_9BwdParamsE)
        /*1364*/ 	.word	0x00000000


	//----- nvinfo : EIATTR_REGCOUNT
	.align		4
.L_827:
        /*1368*/ 	.byte	0x04, 0x2f
        /*136a*/ 	.short	(.L_829 - .L_828)
	.align		4
.L_828:
        /*136c*/ 	.word	index@(_ZN10layer_norm13ln_bwd_kernelINS_13Kernel_traitsI13__nv_bfloat16S2_fS2_fjLj768ELj1ELj4ELj1ELj16ENS_18Kernel_traits_baseILj768ES2_S2_fS2_fjLj128EEEEELb0ELb0ELb0ELb1EEEvNS_9BwdParamsE)
        /*1370*/ 	.word	0x000000a8


	//----- nvinfo : EIATTR_FRAME_SIZE
	.align		4
.L_829:
        /*1374*/ 	.byte	0x04, 0x11
        /*1376*/ 	.short	(.L_831 - .L_830)
	.align		4
.L_830:
        /*1378*/ 	.word	index@($__internal_61_$__cuda_sm70_shflsync_bfly_p)
        /*137c*/ 	.word	0x00000000


	//----- nvinfo : EIATTR_FRAME_SIZE
	.align		4
.L_831:
        /*1380*/ 	.byte	0x04, 0x11
        /*1382*/ 	.short	(.L_833 - .L_832)
	.align		4
.L_832:
        /*1384*/ 	.word	index@(_ZN10layer_norm13ln_bwd_kernelINS_13Kernel_traitsI13__nv_bfloat16S2_fS2_fjLj768ELj1ELj4ELj1ELj16ENS_18Kernel_traits_baseILj768ES2_S2_fS2_fjLj128EEEEELb0ELb0ELb0ELb1EEEvNS_9BwdParamsE)
        /*1388*/ 	.word	0x00000008


	//----- nvinfo : EIATTR_REGCOUNT
	.align		4
.L_833:
        /*138c*/ 	.byte	0x04, 0x2f
        /*138e*/ 	.short	(.L_835 - .L_834)
	.align		4
.L_834:
        /*1390*/ 	.word	index@(_ZN10layer_norm13ln_bwd_kernelINS_13Kernel_traitsI13__nv_bfloat16S2_fS2_fjLj768ELj1ELj4ELj1ELj16ENS_18Kernel_traits_baseILj768ES2_S2_fS2_fjLj128EEEEELb0ELb0ELb0ELb0EEEvNS_9BwdParamsE)
        /*1394*/ 	.word	0x000000b4


	//----- nvinfo : EIATTR_FRAME_SIZE
	.align		4
.L_835:
        /*1398*/ 	.byte	0x04, 0x11
        /*139a*/ 	.short	(.L_837 - .L_836)
	.align		4
.L_836:
        /*139c*/ 	.word	index@($__internal_60_$__cuda_sm70_shflsync_bfly_p)
        /*13a0*/ 	.word	0x00000000


	//----- nvinfo : EIATTR_FRAME_SIZE
	.align		4
.L_837:
        /*13a4*/ 	.byte	0x04, 0x11
        /*13a6*/ 	.short	(.L_839 - .L_838)
	.align		4
.L_838:
        /*13a8*/ 	.word	index@(_ZN10layer_norm13ln_bwd_kernelINS_13Kernel_traitsI13__nv_bfloat16S2_fS2_fjLj768ELj1ELj4ELj1ELj16ENS_18Kernel_traits_baseILj768ES2_S2_fS2_fjLj128EEEEELb0ELb0ELb0ELb0EEEvNS_9BwdParamsE)
        /*13ac*/ 	.word	0x00000000


	//----- nvinfo : EIATTR_REGCOUNT
	.align		4
.L_839:
        /*13b0*/ 	.byte	0x04, 0x2f
        /*13b2*/ 	.short	(.L_841 - .L_840)
	.align		4
.L_840:
        /*13b4*/ 	.word	index@(_ZN10layer_norm13ln_bwd_kernelINS_13Kernel_traitsIf13__nv_bfloat16S2_S2_fjLj768ELj1ELj4ELj1ELj16ENS_18Kernel_traits_baseILj768EfS2_S2_S2_fjLj128EEEEELb1ELb1ELb1ELb1EEEvNS_9BwdParamsE)
        /*13b8*/ 	.word	0x000000ee


	//----- nvinfo : EIATTR_FRAME_SIZE
	.align		4
.L_841:
        /*13bc*/ 	.byte	0x04, 0x11
        /*13be*/ 	.short	(.L_843 - .L_842)
	.align		4
.L_842:
        /*13c0*/ 	.word	index@($__internal_59_$__cuda_sm70_shflsync_bfly_p)
        /*13c4*/ 	.word	0x00000000


	//----- nvinfo : EIATTR_FRAME_SIZE
	.align		4
.L_843:
        /*13c8*/ 	.byte	0x04, 0x11
        /*13ca*/ 	.short	(.L_845 - .L_844)
	.align		4
.L_844:
        /*13cc*/ 	.word	index@(_ZN10layer_norm13ln_bwd_kernelINS_13Kernel_traitsIf13__nv_bfloat16S2_S2_fjLj768ELj1ELj4ELj1ELj16ENS_18Kernel_traits_baseILj768EfS2_S2_S2_fjLj128EEEEELb1ELb1ELb1ELb1EEEvNS_9BwdParamsE)
        /*13d0*/ 	.word	0x00000000


	//----- nvinfo : EIATTR_REGCOUNT
	.align		4
.L_845:
        /*13d4*/ 	.byte	0x04, 0x2f
        /*13d6*/ 	.short	(.L_847 - .L_846)
	.align		4
.L_846:
        /*13d8*/ 	.word	index@(_ZN10layer_norm22ln_bwd_finalize_kernelINS_22Kernel_traits_finalizeILj768Ef13__nv_bfloat16S2_S2_fjLb1ELj1024ELj4ENS_18Kernel_traits_baseILj768EfS2_S2_S2_fjLj1024EEEEELb1ELb1EEEvNS_9BwdParamsE)
        /*13dc*/ 	.word	0x00000020


	//----- nvinfo : EIATTR_FRAME_SIZE
	.align		4
.L_847:
        /*13e0*/ 	.byte	0x04, 0x11
        /*13e2*/ 	.short	(.L_849 - .L_848)
	.align		4
.L_848:
        /*13e4*/ 	.word	index@($__internal_58_$__cuda_sm70_shflsync_bfly_p)
        /*13e8*/ 	.word	0x00000000


	//----- nvinfo : EIATTR_FRAME_SIZE
	.align		4
.L_849:
        /*13ec*/ 	.byte	0x04, 0x11
        /*13ee*/ 	.short	(.L_851 - .L_850)
	.align		4
.L_850:
        /*13f0*/ 	.word	index@(_ZN10layer_norm22ln_bwd_finalize_kernelINS_22Kernel_traits_finalizeILj768Ef13__nv_bfloat16S2_S2_fjLb1ELj1024ELj4ENS_18Kernel_traits_baseILj768EfS2_S2_S2_fjLj1024EEEEELb1ELb1EEEvNS_9BwdParamsE)
        /*13f4*/ 	.word	0x00000000


	//----- nvinfo : EIATTR_REGCOUNT
	.align		4
.L_851:
        /*13f8*/ 	.byte	0x04, 0x2f
        /*13fa*/ 	.short	(.L_853 - .L_852)
	.align		4
.L_852:
        /*13fc*/ 	.word	index@(_ZN10layer_norm13ln_bwd_kernelINS_13Kernel_traitsIf13__nv_bfloat16S2_S2_fjLj768ELj1ELj4ELj1ELj16ENS_18Kernel_traits_baseILj768EfS2_S2_S2_fjLj128EEEEELb1ELb1ELb1ELb0EEEvNS_9BwdParamsE)
        /*1400*/ 	.word	0x000000e7


	//----- nvinfo : EIATTR_FRAME_SIZE
	.align		4
.L_853:
        /*1404*/ 	.byte	0x04, 0x11
        /*1406*/ 	.short	(.L_855 - .L_854)
	.align		4
.L_854:
        /*1408*/ 	.word	index@($__internal_57_$__cuda_sm70_shflsync_bfly_p)
        /*140c*/ 	.word	0x00000000


	//----- nvinfo : EIATTR_FRAME_SIZE
	.align		4
.L_855:
        /*1410*/ 	.byte	0x04, 0x11
        /*1412*/ 	.short	(.L_857 - .L_856)
	.align		4
.L_856:
        /*1414*/ 	.word	index@(_ZN10layer_norm13ln_bwd_kernelINS_13Kernel_traitsIf13__nv_bfloat16S2_S2_fjLj768ELj1ELj4ELj1ELj16ENS_18Kernel_traits_baseILj768EfS2_S2_S2_fjLj128EEEEELb1ELb1ELb1ELb0EEEvNS_9BwdParamsE)
        /*1418*/ 	.word	0x00000000


	//----- nvinfo : EIATTR_REGCOUNT
	.align		4
.L_857:
        /*141c*/ 	.byte	0x04, 0x2f
        /*141e*/ 	.short	(.L_859 - .L_858)
	.align		4
.L_858:
        /*1420*/ 	.word	index@(_ZN10layer_norm22ln_bwd_finalize_kernelINS_22Kernel_traits_finalizeILj768Ef13__nv_bfloat16S2_S2_fjLb1ELj1024ELj4ENS_18Kernel_traits_baseILj768EfS2_S2_S2_fjLj1024EEEEELb1ELb0EEEvNS_9BwdParamsE)
        /*1424*/ 	.word	0x00000020


	//----- nvinfo : EIATTR_FRAME_SIZE
	.align		4
.L_859:
        /*1428*/ 	.byte	0x04, 0x11
        /*142a*/ 	.short	(.L_861 - .L_860)
	.align		4
.L_860:
        /*142c*/ 	.word	index@($__internal_56_$__cuda_sm70_shflsync_bfly_p)
        /*1430*/ 	.word	0x00000000


	//----- nvinfo : EIATTR_FRAME_SIZE
	.align		4
.L_861:
        /*1434*/ 	.byte	0x04, 0x11
        /*1436*/ 	.short	(.L_863 - .L_862)
	.align		4
.L_862:
        /*1438*/ 	.word	index@(_ZN10layer_norm22ln_bwd_finalize_kernelINS_22Kernel_traits_finalizeILj768Ef13__nv_bfloat16S2_S2_fjLb1ELj1024ELj4ENS_18Kernel_traits_baseILj768EfS2_S2_S2_fjLj1024EEEEELb1ELb0EEEvNS_9BwdParamsE)
        /*143c*/ 	.word	0x00000000


	//----- nvinfo : EIATTR_REGCOUNT
	.align		4
.L_863:
        /*1440*/ 	.byte	0x04, 0x2f
        /*1442*/ 	.short	(.L_865 - .L_864)
	.align		4
.L_864:
        /*1444*/ 	.word	index@(_ZN10layer_norm13ln_bwd_kernelINS_13Kernel_traitsIf13__nv_bfloat16S2_S2_fjLj768ELj1ELj4ELj1ELj16ENS_18Kernel_traits_baseILj768EfS2_S2_S2_fjLj128EEEEELb1ELb1ELb0ELb1EEEvNS_9BwdParamsE)
        /*1448*/ 	.word	0x000000e3


	//----- nvinfo : EIATTR_FRAME_SIZE
	.align		4
.L_865:
        /*144c*/ 	.byte	0x04, 0x11
        /*144e*/ 	.short	(.L_867 - .L_866)
	.align		4
.L_866:
        /*1450*/ 	.word	index@($__internal_55_$__cuda_sm70_shflsync_bfly_p)
        /*1454*/ 	.word	0x00000000


	//----- nvinfo : EIATTR_FRAME_SIZE
	.align		4
.L_867:
        /*1458*/ 	.byte	0x04, 0x11
        /*145a*/ 	.short	(.L_869 - .L_868)
	.align		4
.L_868:
        /*145c*/ 	.word	index@(_ZN10layer_norm13ln_bwd_kernelINS_13Kernel_traitsIf13__nv_bfloat16S2_S2_fjLj768ELj1ELj4ELj1ELj16ENS_18Kernel_traits_baseILj768EfS2_S2_S2_fjLj128EEEEELb1ELb1ELb0ELb1EEEvNS_9BwdParamsE)
        /*1460*/ 	.word	0x00000000


	//----- nvinfo : EIATTR_REGCOUNT
	.align		4
.L_869:
        /*1464*/ 	.byte	0x04, 0x2f
        /*1466*/ 	.short	(.L_871 - .L_870)
	.align		4
.L_870:
        /*1468*/ 	.word	index@(_ZN10layer_norm13ln_bwd_kernelINS_13Kernel_traitsIf13__nv_bfloat16S2_S2_fjLj768ELj1ELj4ELj1ELj16ENS_18Kernel_traits_baseILj768EfS2_S2_S2_fjLj128EEEEELb1ELb1ELb0ELb0EEEvNS_9BwdParamsE)
        /*146c*/ 	.word	0x000000e4


	//----- nvinfo : EIATTR_FRAME_SIZE
	.align		4
.L_871:
        /*1470*/ 	.byte	0x04, 0x11
        /*1472*/ 	.short	(.L_873 - .L_872)
	.align		4
.L_872:
        /*1474*/ 	.word	index@($__internal_54_$__cuda_sm70_shflsync_bfly_p)
        /*1478*/ 	.word	0x00000000


	//----- nvinfo : EIATTR_FRAME_SIZE
	.align		4
.L_873:
        /*147c*/ 	.byte	0x04, 0x11
        /*147e*/ 	.short	(.L_875 - .L_874)
	.align		4
.L_874:
        /*1480*/ 	.word	index@(_ZN10layer_norm13ln_bwd_kernelINS_13Kernel_traitsIf13__nv_bfloat16S2_S2_fjLj768ELj1ELj4ELj1ELj16ENS_18Kernel_traits_baseILj768EfS2_S2_S2_fjLj128EEEEELb1ELb1ELb0ELb0EEEvNS_9BwdParamsE)
        /*1484*/ 	.word	0x00000000


	//----- nvinfo : EIATTR_REGCOUNT
	.align		4
.L_875:
        /*1488*/ 	.byte	0x04, 0x2f
        /*148a*/ 	.short	(.L_877 - .L_876)
	.align		4
.L_876:
        /*148c*/ 	.word	index@(_ZN10layer_norm13ln_bwd_kernelINS_13Kernel_traitsIf13__nv_bfloat16S2_S2_fjLj768ELj1ELj4ELj1ELj16ENS_18Kernel_traits_baseILj768EfS2_S2_S2_fjLj128EEEEELb1ELb0ELb1ELb1EEEvNS_9BwdParamsE)
        /*1490*/ 	.word	0x000000a8


	//----- nvinfo : EIATTR_FRAME_SIZE
	.align		4
.L_877:
        /*1494*/ 	.byte	0x04, 0x11
        /*1496*/ 	.short	(.L_879 - .L_878)
	.align		4
.L_878:
        /*1498*/ 	.word	index@($__internal_53_$__cuda_sm70_shflsync_bfly_p)
        /*149c*/ 	.word	0x00000000


	//----- nvinfo : EIATTR_FRAME_SIZE
	.align		4
.L_879:
        /*14a0*/ 	.byte	0x04, 0x11
        /*14a2*/ 	.short	(.L_881 - .L_880)
	.align		4
.L_880:
        /*14a4*/ 	.word	index@(_ZN10layer_norm13ln_bwd_kernelINS_13Kernel_traitsIf13__nv_bfloat16S2_S2_fjLj768ELj1ELj4ELj1ELj16ENS_18Kernel_traits_baseILj768EfS2_S2_S2_fjLj128EEEEELb1ELb0ELb1ELb1EEEvNS_9BwdParamsE)
        /*14a8*/ 	.word	0x00000000


	//----- nvinfo : EIATTR_REGCOUNT
	.align		4
.L_881:
        /*14ac*/ 	.byte	0x04, 0x2f
        /*14ae*/ 	.short	(.L_883 - .L_882)
	.align		4
.L_882:
        /*14b0*/ 	.word	index@(_ZN10layer_norm22ln_bwd_finalize_kernelINS_22Kernel_traits_finalizeILj768Ef13__nv_bfloat16S2_S2_fjLb0ELj1024ELj4ENS_18Kernel_traits_baseILj768EfS2_S2_S2_fjLj1024EEEEELb0ELb1EEEvNS_9BwdParamsE)
        /*14b4*/ 	.word	0x00000020


	//----- nvinfo : EIATTR_FRAME_SIZE
	.align		4
.L_883:
        /*14b8*/ 	.byte	0x04, 0x11
        /*14ba*/ 	.short	(.L_885 - .L_884)
	.align		4
.L_884:
        /*14bc*/ 	.word	index@($__internal_52_$__cuda_sm70_shflsync_bfly_p)
        /*14c0*/ 	.word	0x00000000


	//----- nvinfo : EIATTR_FRAME_SIZE
	.align		4
.L_885:
        /*14c4*/ 	.byte	0x04, 0x11
        /*14c6*/ 	.short	(.L_887 - .L_886)
	.align		4
.L_886:
        /*14c8*/ 	.word	index@(_ZN10layer_norm22ln_bwd_finalize_kernelINS_22Kernel_traits_finalizeILj768Ef13__nv_bfloat16S2_S2_fjLb0ELj1024ELj4ENS_18Kernel_traits_baseILj768EfS2_S2_S2_fjLj1024EEEEELb0ELb1EEEvNS_9BwdParamsE)
        /*14cc*/ 	.word	0x00000000


	//----- nvinfo : EIATTR_REGCOUNT
	.align		4
.L_887:
        /*14d0*/ 	.byte	0x04, 0x2f
        /*14d2*/ 	.short	(.L_889 - .L_888)
	.align		4
.L_888:
        /*14d4*/ 	.word	index@(_ZN10layer_norm13ln_bwd_kernelINS_13Kernel_traitsIf13__nv_bfloat16S2_S2_fjLj768ELj1ELj4ELj1ELj16ENS_18Kernel_traits_baseILj768EfS2_S2_S2_fjLj128EEEEELb1ELb0ELb1ELb0EEEvNS_9BwdParamsE)
        /*14d8*/ 	.word	0x000000b0


	//----- nvinfo : EIATTR_FRAME_SIZE
	.align		4
.L_889:
        /*14dc*/ 	.byte	0x04, 0x11
        /*14de*/ 	.short	(.L_891 - .L_890)
	.align		4
.L_890:
        /*14e0*/ 	.word	index@($__internal_51_$__cuda_sm70_shflsync_bfly_p)
        /*14e4*/ 	.word	0x00000000


	//----- nvinfo : EIATTR_FRAME_SIZE
	.align		4
.L_891:
        /*14e8*/ 	.byte	0x04, 0x11
        /*14ea*/ 	.short	(.L_893 - .L_892)
	.align		4
.L_892:
        /*14ec*/ 	.word	index@(_ZN10layer_norm13ln_bwd_kernelINS_13Kernel_traitsIf13__nv_bfloat16S2_S2_fjLj768ELj1ELj4ELj1ELj16ENS_18Kernel_traits_baseILj768EfS2_S2_S2_fjLj128EEEEELb1ELb0ELb1ELb0EEEvNS_9BwdParamsE)
        /*14f0*/ 	.word	0x00000000


	//----- nvinfo : EIATTR_REGCOUNT
	.align		4
.L_893:
        /*14f4*/ 	.byte	0x04, 0x2f
        /*14f6*/ 	.short	(.L_895 - .L_894)
	.align		4
.L_894:
        /*14f8*/ 	.word	index@(_ZN10layer_norm22ln_bwd_finalize_kernelINS_22Kernel_traits_finalizeILj768Ef13__nv_bfloat16S2_S2_fjLb0ELj1024ELj4ENS_18Kernel_traits_baseILj768EfS2_S2_S2_fjLj1024EEEEELb0ELb0EEEvNS_9BwdParamsE)
        /*14fc*/ 	.word	0x0000001e


	//----- nvinfo : EIATTR_FRAME_SIZE
	.align		4
.L_895:
        /*1500*/ 	.byte	0x04, 0x11
        /*1502*/ 	.short	(.L_897 - .L_896)
	.align		4
.L_896:
        /*1504*/ 	.word	index@($__internal_50_$__cuda_sm70_shflsync_bfly_p)
        /*1508*/ 	.word	0x00000000


	//----- nvinfo : EIATTR_FRAME_SIZE
	.align		4
.L_897:
        /*150c*/ 	.byte	0x04, 0x11
        /*150e*/ 	.short	(.L_899 - .L_898)
	.align		4
.L_898:
        /*1510*/ 	.word	index@(_ZN10layer_norm22ln_bwd_finalize_kernelINS_22Kernel_traits_finalizeILj768Ef13__nv_bfloat16S2_S2_fjLb0ELj1024ELj4ENS_18Kernel_traits_baseILj768EfS2_S2_S2_fjLj1024EEEEELb0ELb0EEEvNS_9BwdParamsE)
        /*1514*/ 	.word	0x00000000


	//----- nvinfo : EIATTR_REGCOUNT
	.align		4
.L_899:
        /*1518*/ 	.byte	0x04, 0x2f
        /*151a*/ 	.short	(.L_901 - .L_900)
	.align		4
.L_900:
        /*151c*/ 	.word	index@(_ZN10layer_norm13ln_bwd_kernelINS_13Kernel_traitsIf13__nv_bfloat16S2_S2_fjLj768ELj1ELj4ELj1ELj16ENS_18Kernel_traits_baseILj768EfS2_S2_S2_fjLj128EEEEELb1ELb0ELb0ELb1EEEvNS_9BwdParamsE)
        /*1520*/ 	.word	0x000000a8


	//----- nvinfo : EIATTR_FRAME_SIZE
	.align		4
.L_901:
        /*1524*/ 	.byte	0x04, 0x11
        /*1526*/ 	.short	(.L_903 - .L_902)
	.align		4
.L_902:
        /*1528*/ 	.word	index@($__internal_49_$__cuda_sm70_shflsync_bfly_p)
        /*152c*/ 	.word	0x00000000


	//----- nvinfo : EIATTR_FRAME_SIZE
	.align		4
.L_903:
        /*1530*/ 	.byte	0x04, 0x11
        /*1532*/ 	.short	(.L_905 - .L_904)
	.align		4
.L_904:
        /*1534*/ 	.word	index@(_ZN10layer_norm13ln_bwd_kernelINS_13Kernel_traitsIf13__nv_bfloat16S2_S2_fjLj768ELj1ELj4ELj1ELj16ENS_18Kernel_traits_baseILj768EfS2_S2_S2_fjLj128EEEEELb1ELb0ELb0ELb1EEEvNS_9BwdParamsE)
        /*1538*/ 	.word	0x00000000


	//----- nvinfo : EIATTR_REGCOUNT
	.align		4
.L_905:
        /*153c*/ 	.byte	0x04, 0x2f
        /*153e*/ 	.short	(.L_907 - .L_906)
	.align		4
.L_906:
        /*1540*/ 	.word	index@(_ZN10layer_norm13ln_bwd_kernelINS_13Kernel_traitsIf13__nv_bfloat16S2_S2_fjLj768ELj1ELj4ELj1ELj16ENS_18Kernel_traits_baseILj768EfS2_S2_S2_fjLj128EEEEELb1ELb0ELb0ELb0EEEvNS_9BwdParamsE)
        /*1544*/ 	.word	0x000000a7


	//----- nvinfo : EIATTR_FRAME_SIZE
	.align		4
.L_907:
        /*1548*/ 	.byte	0x04, 0x11
        /*154a*/ 	.short	(.L_909 - .L_908)
	.align		4
.L_908:
        /*154c*/ 	.word	index@($__internal_48_$__cuda_sm70_shflsync_bfly_p)
        /*1550*/ 	.word	0x00000000


	//----- nvinfo : EIATTR_FRAME_SIZE
	.align		4
.L_909:
        /*1554*/ 	.byte	0x04, 0x11
        /*1556*/ 	.short	(.L_911 - .L_910)
	.align		4
.L_910:
        /*1558*/ 	.word	index@(_ZN10layer_norm13ln_bwd_kernelINS_13Kernel_traitsIf13__nv_bfloat16S2_S2_fjLj768ELj1ELj4ELj1ELj16ENS_18Kernel_traits_baseILj768EfS2_S2_S2_fjLj128EEEEELb1ELb0ELb0ELb0EEEvNS_9BwdParamsE)
        /*155c*/ 	.word	0x00000000


	//----- nvinfo : EIATTR_REGCOUNT
	.align		4
.L_911:
        /*1560*/ 	.byte	0x04, 0x2f
        /*1562*/ 	.short	(.L_913 - .L_912)
	.align		4
.L_912:
        /*1564*/ 	.word	index@(_ZN10layer_norm13ln_bwd_kernelINS_13Kernel_traitsIf13__nv_bfloat16S2_S2_fjLj768ELj1ELj4ELj1ELj16ENS_18Kernel_traits_baseILj768EfS2_S2_S2_fjLj128EEEEELb0ELb1ELb1ELb1EEEvNS_9BwdParamsE)
        /*1568*/ 	.word	0x000000e8


	//----- nvinfo : EIATTR_FRAME_SIZE
	.align		4
.L_913:
        /*156c*/ 	.byte	0x04, 0x11
        /*156e*/ 	.short	(.L_915 - .L_914)
	.align		4
.L_914:
        /*1570*/ 	.word	index@($__internal_47_$__cuda_sm70_shflsync_bfly_p)
        /*1574*/ 	.word	0x00000000


	//----- nvinfo : EIATTR_FRAME_SIZE
	.align		4
.L_915:
        /*1578*/ 	.byte	0x04, 0x11
        /*157a*/ 	.short	(.L_917 - .L_916)
	.align		4
.L_916:
        /*157c*/ 	.word	index@(_ZN10layer_norm13ln_bwd_kernelINS_13Kernel_traitsIf13__nv_bfloat16S2_S2_fjLj768ELj1ELj4ELj1ELj16ENS_18Kernel_traits_baseILj768EfS2_S2_S2_fjLj128EEEEELb0ELb1ELb1ELb1EEEvNS_9BwdParamsE)
        /*1580*/ 	.word	0x00000000


	//----- nvinfo : EIATTR_REGCOUNT
	.align		4
.L_917:
        /*1584*/ 	.byte	0x04, 0x2f
        /*1586*/ 	.short	(.L_919 - .L_918)
	.align		4
.L_918:
        /*1588*/ 	.word	index@(_ZN10layer_norm13ln_bwd_kernelINS_13Kernel_traitsIf13__nv_bfloat16S2_S2_fjLj768ELj1ELj4ELj1ELj16ENS_18Kernel_traits_baseILj768EfS2_S2_S2_fjLj128EEEEELb0ELb1ELb1ELb0EEEvNS_9BwdParamsE)
        /*158c*/ 	.word	0x000000de


	//----- nvinfo : EIATTR_FRAME_SIZE
	.align		4
.L_919:
        /*1590*/ 	.byte	0x04, 0x11
        /*1592*/ 	.short	(.L_921 - .L_920)
	.align		4
.L_920:
        /*1594*/ 	.word	index@($__internal_46_$__cuda_sm70_shflsync_bfly_p)
        /*1598*/ 	.word	0x00000000


	//----- nvinfo : EIATTR_FRAME_SIZE
	.align		4
.L_921:
        /*159c*/ 	.byte	0x04, 0x11
        /*159e*/ 	.short	(.L_923 - .L_922)
	.align		4
.L_922:
        /*15a0*/ 	.word	index@(_ZN10layer_norm13ln_bwd_kernelINS_13Kernel_traitsIf13__nv_bfloat16S2_S2_fjLj768ELj1ELj4ELj1ELj16ENS_18Kernel_traits_baseILj768EfS2_S2_S2_fjLj128EEEEELb0ELb1ELb1ELb0EEEvNS_9BwdParamsE)
        /*15a4*/ 	.word	0x00000000


	//----- nvinfo : EIATTR_REGCOUNT
	.align		4
.L_923:
        /*15a8*/ 	.byte	0x04, 0x2f
        /*15aa*/ 	.short	(.L_925 - .L_924)
	.align		4
.L_924:
        /*15ac*/ 	.word	index@(_ZN10layer_norm13ln_bwd_kernelINS_13Kernel_traitsIf13__nv_bfloat16S2_S2_fjLj768ELj1ELj4ELj1ELj16ENS_18Kernel_traits_baseILj768EfS2_S2_S2_fjLj128EEEEELb0ELb1ELb0ELb1EEEvNS_9BwdParamsE)
        /*15b0*/ 	.word	0x000000e2


	//----- nvinfo : EIATTR_FRAME_SIZE
	.align		4
.L_925:
        /*15b4*/ 	.byte	0x04, 0x11
        /*15b6*/ 	.short	(.L_927 - .L_926)
	.align		4
.L_926:
        /*15b8*/ 	.word	index@($__internal_45_$__cuda_sm70_shflsync_bfly_p)
        /*15bc*/ 	.word	0x00000000


	//----- nvinfo : EIATTR_FRAME_SIZE
	.align		4
.L_927:
        /*15c0*/ 	.byte	0x04, 0x11
        /*15c2*/ 	.short	(.L_929 - .L_928)
	.align		4
.L_928:
        /*15c4*/ 	.word	index@(_ZN10layer_norm13ln_bwd_kernelINS_13Kernel_traitsIf13__nv_bfloat16S2_S2_fjLj768ELj1ELj4ELj1ELj16ENS_18Kernel_traits_baseILj768EfS2_S2_S2_fjLj128EEEEELb0ELb1ELb0ELb1EEEvNS_9BwdParamsE)
        /*15c8*/ 	.word	0x00000000


	//----- nvinfo : EIATTR_REGCOUNT
	.align		4
.L_929:
        /*15cc*/ 	.byte	0x04, 0x2f
        /*15ce*/ 	.short	(.L_931 - .L_930)
	.align		4
.L_930:
        /*15d0*/ 	.word	index@(_ZN10layer_norm13ln_bwd_kernelINS_13Kernel_traitsIf13__nv_bfloat16S2_S2_fjLj768ELj1ELj4ELj1ELj16ENS_18Kernel_traits_baseILj768EfS2_S2_S2_fjLj128EEEEELb0ELb1ELb0ELb0EEEvNS_9BwdParamsE)
        /*15d4*/ 	.word	0x000000e1


	//----- nvinfo : EIATTR_FRAME_SIZE
	.align		4
.L_931:
        /*15d8*/ 	.byte	0x04, 0x11
        /*15da*/ 	.short	(.L_933 - .L_932)
	.align		4
.L_932:
        /*15dc*/ 	.word	index@($__internal_44_$__cuda_sm70_shflsync_bfly_p)
        /*15e0*/ 	.word	0x00000000


	//----- nvinfo : EIATTR_FRAME_SIZE
	.align		4
.L_933:
        /*15e4*/ 	.byte	0x04, 0x11
        /*15e6*/ 	.short	(.L_935 - .L_934)
	.align		4
.L_934:
        /*15e8*/ 	.word	index@(_ZN10layer_norm13ln_bwd_kernelINS_13Kernel_traitsIf13__nv_bfloat16S2_S2_fjLj768ELj1ELj4ELj1ELj16ENS_18Kernel_traits_baseILj768EfS2_S2_S2_fjLj128EEEEELb0ELb1ELb0ELb0EEEvNS_9BwdParamsE)
        /*15ec*/ 	.word	0x00000000


	//----- nvinfo : EIATTR_REGCOUNT
	.align		4
.L_935:
        /*15f0*/ 	.byte	0x04, 0x2f
        /*15f2*/ 	.short	(.L_937 - .L_936)
	.align		4
.L_936:
        /*15f4*/ 	.word	index@(_ZN10layer_norm13ln_bwd_kernelINS_13Kernel_traitsIf13__nv_bfloat16S2_S2_fjLj768ELj1ELj4ELj1ELj16ENS_18Kernel_traits_baseILj768EfS2_S2_S2_fjLj128EEEEELb0ELb0ELb1ELb1EEEvNS_9BwdParamsE)
        /*15f8*/ 	.word	0x000000a8


	//----- nvinfo : EIATTR_FRAME_SIZE
	.align		4
.L_937:
        /*15fc*/ 	.byte	0x04, 0x11
        /*15fe*/ 	.short	(.L_939 - .L_938)
	.align		4
.L_938:
        /*1600*/ 	.word	index@($__internal_43_$__cuda_sm70_shflsync_bfly_p)
        /*1604*/ 	.word	0x00000000


	//----- nvinfo : EIATTR_FRAME_SIZE
	.align		4
.L_939:
        /*1608*/ 	.byte	0x04, 0x11
        /*160a*/ 	.short	(.L_941 - .L_940)
	.align		4
.L_940:
        /*160c*/ 	.word	index@(_ZN10layer_norm13ln_bwd_kernelINS_13Kernel_traitsIf13__nv_bfloat16S2_S2_fjLj768ELj1ELj4ELj1ELj16ENS_18Kernel_traits_baseILj768EfS2_S2_S2_fjLj128EEEEELb0ELb0ELb1ELb1EEEvNS_9BwdParamsE)
        /*1610*/ 	.word	0x00000000


	//----- nvinfo : EIATTR_REGCOUNT
	.align		4
.L_941:
        /*1614*/ 	.byte	0x04, 0x2f
        /*1616*/ 	.short	(.L_943 - .L_942)
	.align		4
.L_942:
        /*1618*/ 	.word	index@(_ZN10layer_norm13ln_bwd_kernelINS_13Kernel_traitsIf13__nv_bfloat16S2_S2_fjLj768ELj1ELj4ELj1ELj16ENS_18Kernel_traits_baseILj768EfS2_S2_S2_fjLj128EEEEELb0ELb0ELb1ELb0EEEvNS_9BwdParamsE)
        /*161c*/ 	.word	0x000000a8


	//----- nvinfo : EIATTR_FRAME_SIZE
	.align		4
.L_943:
        /*1620*/ 	.byte	0x04, 0x11
        /*1622*/ 	.short	(.L_945 - .L_944)
	.align		4
.L_944:
        /*1624*/ 	.word	index@($__internal_42_$__cuda_sm70_shflsync_bfly_p)
        /*1628*/ 	.word	0x00000000


	//----- nvinfo : EIATTR_FRAME_SIZE
	.align		4
.L_945:
        /*162c*/ 	.byte	0x04, 0x11
        /*162e*/ 	.short	(.L_947 - .L_946)
	.align		4
.L_946:
        /*1630*/ 	.word	index@(_ZN10layer_norm13ln_bwd_kernelINS_13Kernel_traitsIf13__nv_bfloat16S2_S2_fjLj768ELj1ELj4ELj1ELj16ENS_18Kernel_traits_baseILj768EfS2_S2_S2_fjLj128EEEEELb0ELb0ELb1ELb0EEEvNS_9BwdParamsE)
        /*1634*/ 	.word	0x00000000


	//----- nvinfo : EIATTR_REGCOUNT
	.align		4
.L_947:
        /*1638*/ 	.byte	0x04, 0x2f
        /*163a*/ 	.short	(.L_949 - .L_948)
	.align		4
.L_948:
        /*163c*/ 	.word	index@(_ZN10layer_norm13ln_bwd_kernelINS_13Kernel_traitsIf13__nv_bfloat16S2_S2_fjLj768ELj1ELj4ELj1ELj16ENS_18Kernel_traits_baseILj768EfS2_S2_S2_fjLj128EEEEELb0ELb0ELb0ELb1EEEvNS_9BwdParamsE)
        /*1640*/ 	.word	0x000000a8


	//----- nvinfo : EIATTR_FRAME_SIZE
	.align		4
.L_949:
        /*1644*/ 	.byte	0x04, 0x11
        /*1646*/ 	.short	(.L_951 - .L_950)
	.align		4
.L_950:
        /*1648*/ 	.word	index@($__internal_41_$__cuda_sm70_shflsync_bfly_p)
        /*164c*/ 	.word	0x00000000


	//----- nvinfo : EIATTR_FRAME_SIZE
	.align		4
.L_951:
        /*1650*/ 	.byte	0x04, 0x11
        /*1652*/ 	.short	(.L_953 - .L_952)
	.align		4
.L_952:
        /*1654*/ 	.word	index@(_ZN10layer_norm13ln_bwd_kernelINS_13Kernel_traitsIf13__nv_bfloat16S2_S2_fjLj768ELj1ELj4ELj1ELj16ENS_18Kernel_traits_baseILj768EfS2_S2_S2_fjLj128EEEEELb0ELb0ELb0ELb1EEEvNS_9BwdParamsE)
        /*1658*/ 	.word	0x00000000


	//----- nvinfo : EIATTR_REGCOUNT
	.align		4
.L_953:
        /*165c*/ 	.byte	0x04, 0x2f
        /*165e*/ 	.short	(.L_955 - .L_954)
	.align		4
.L_954:
        /*1660*/ 	.word	index@(_ZN10layer_norm13ln_bwd_kernelINS_13Kernel_traitsIf13__nv_bfloat16S2_S2_fjLj768ELj1ELj4ELj1ELj16ENS_18Kernel_traits_baseILj768EfS2_S2_S2_fjLj128EEEEELb0ELb0ELb0ELb0EEEvNS_9BwdParamsE)
        /*1664*/ 	.word	0x000000a3


	//----- nvinfo : EIATTR_FRAME_SIZE
	.align		4
.L_955:
        /*1668*/ 	.byte	0x04, 0x11
        /*166a*/ 	.short	(.L_957 - .L_956)
	.align		4
.L_956:
        /*166c*/ 	.word	index@($__internal_40_$__cuda_sm70_shflsync_bfly_p)
        /*1670*/ 	.word	0x00000000


	//----- nvinfo : EIATTR_FRAME_SIZE
	.align		4
.L_957:
        /*1674*/ 	.byte	0x04, 0x11
        /*1676*/ 	.short	(.L_959 - .L_958)
	.align		4
.L_958:
        /*1678*/ 	.word	index@(_ZN10layer_norm13ln_bwd_kernelINS_13Kernel_traitsIf13__nv_bfloat16S2_S2_fjLj768ELj1ELj4ELj1ELj16ENS_18Kernel_traits_baseILj768EfS2_S2_S2_fjLj128EEEEELb0ELb0ELb0ELb0EEEvNS_9BwdParamsE)
        /*167c*/ 	.word	0x00000000


	//----- nvinfo : EIATTR_REGCOUNT
	.align		4
.L_959:
        /*1680*/ 	.byte	0x04, 0x2f
        /*1682*/ 	.short	(.L_961 - .L_960)
	.align		4
.L_960:
        /*1684*/ 	.word	index@(_ZN10layer_norm13ln_bwd_kernelINS_13Kernel_traitsI6__halfS2_S2_S2_fjLj768ELj1ELj4ELj1ELj16ENS_18Kernel_traits_baseILj768ES2_S2_S2_S2_fjLj128EEEEELb1ELb1ELb1ELb1EEEvNS_9BwdParamsE)
        /*1688*/ 	.word	0x000000e5


	//----- nvinfo : EIATTR_FRAME_SIZE
	.align		4
.L_961:
        /*168c*/ 	.byte	0x04, 0x11
        /*168e*/ 	.short	(.L_963 - .L_962)
	.align		4
.L_962:
        /*1690*/ 	.word	index@($__internal_39_$__cuda_sm70_shflsync_bfly_p)
        /*1694*/ 	.word	0x00000000


	//----- nvinfo : EIATTR_FRAME_SIZE
	.align		4
.L_963:
        /*1698*/ 	.byte	0x04, 0x11
        /*169a*/ 	.short	(.L_965 - .L_964)
	.align		4
.L_964:
        /*169c*/ 	.word	index@(_ZN10layer_norm13ln_bwd_kernelINS_13Kernel_traitsI6__halfS2_S2_S2_fjLj768ELj1ELj4ELj1ELj16ENS_18Kernel_traits_baseILj768ES2_S2_S2_S2_fjLj128EEEEELb1ELb1ELb1ELb1EEEvNS_9BwdParamsE)
        /*16a0*/ 	.word	0x00000000


	//----- nvinfo : EIATTR_REGCOUNT
	.align		4
.L_965:
        /*16a4*/ 	.byte	0x04, 0x2f
        /*16a6*/ 	.short	(.L_967 - .L_966)
	.align		4
.L_966:
        /*16a8*/ 	.word	index@(_ZN10layer_norm22ln_bwd_finalize_kernelINS_22Kernel_traits_finalizeILj768E6__halfS2_S2_S2_fjLb1ELj1024ELj4ENS_18Kernel_traits_baseILj768ES2_S2_S2_S2_fjLj1024EEEEELb1ELb1EEEvNS_9BwdParamsE)
        /*16ac*/ 	.word	0x00000020


	//----- nvinfo : EIATTR_FRAME_SIZE
	.align		4
.L_967:
        /*16b0*/ 	.byte	0x04, 0x11
        /*16b2*/ 	.short	(.L_969 - .L_968)
	.align		4
.L_968:
        /*16b4*/ 	.word	index@($__internal_38_$__cuda_sm70_shflsync_bfly_p)
        /*16b8*/ 	.word	0x00000000


	//----- nvinfo : EIATTR_FRAME_SIZE
	.align		4
.L_969:
        /*16bc*/ 	.byte	0x04, 0x11
        /*16be*/ 	.short	(.L_971 - .L_970)
	.align		4
.L_970:
        /*16c0*/ 	.word	index@(_ZN10layer_norm22ln_bwd_finalize_kernelINS_22Kernel_traits_finalizeILj768E6__halfS2_S2_S2_fjLb1ELj1024ELj4ENS_18Kernel_traits_baseILj768ES2_S2_S2_S2_fjLj1024EEEEELb1ELb1EEEvNS_9BwdParamsE)
        /*16c4*/ 	.word	0x00000000


	//----- nvinfo : EIATTR_REGCOUNT
	.align		4
.L_971:
        /*16c8*/ 	.byte	0x04, 0x2f
        /*16ca*/ 	.short	(.L_973 - .L_972)
	.align		4
.L_972:
        /*16cc*/ 	.word	index@(_ZN10layer_norm13ln_bwd_kernelINS_13Kernel_traitsI6__halfS2_S2_S2_fjLj768ELj1ELj4ELj1ELj16ENS_18Kernel_traits_baseILj768ES2_S2_S2_S2_fjLj128EEEEELb1ELb1ELb1ELb0EEEvNS_9BwdParamsE)
        /*16d0*/ 	.word	0x000000e5


	//----- nvinfo : EIATTR_FRAME_SIZE
	.align		4
.L_973:
        /*16d4*/ 	.byte	0x04, 0x11
        /*16d6*/ 	.short	(.L_975 - .L_974)
	.align		4
.L_974:
        /*16d8*/ 	.word	index@($__internal_37_$__cuda_sm70_shflsync_bfly_p)
        /*16dc*/ 	.word	0x00000000


	//----- nvinfo : EIATTR_FRAME_SIZE
	.align		4
.L_975:
        /*16e0*/ 	.byte	0x04, 0x11
        /*16e2*/ 	.short	(.L_977 - .L_976)
	.align		4
.L_976:
        /*16e4*/ 	.word	index@(_ZN10layer_norm13ln_bwd_kernelINS_13Kernel_traitsI6__halfS2_S2_S2_fjLj768ELj1ELj4ELj1ELj16ENS_18Kernel_traits_baseILj768ES2_S2_S2_S2_fjLj128EEEEELb1ELb1ELb1ELb0EEEvNS_9BwdParamsE)
        /*16e8*/ 	.word	0x00000000


	//----- nvinfo : EIATTR_REGCOUNT
	.align		4
.L_977:
        /*16ec*/ 	.byte	0x04, 0x2f
        /*16ee*/ 	.short	(.L_979 - .L_978)
	.align		4
.L_978:
        /*16f0*/ 	.word	index@(_ZN10layer_norm22ln_bwd_finalize_kernelINS_22Kernel_traits_finalizeILj768E6__halfS2_S2_S2_fjLb1ELj1024ELj4ENS_18Kernel_traits_baseILj768ES2_S2_S2_S2_fjLj1024EEEEELb1ELb0EEEvNS_9BwdParamsE)
        /*16f4*/ 	.word	0x00000020


	//----- nvinfo : EIATTR_FRAME_SIZE
	.align		4
.L_979:
        /*16f8*/ 	.byte	0x04, 0x11
        /*16fa*/ 	.short	(.L_981 - .L_980)
	.align		4
.L_980:
        /*16fc*/ 	.word	index@($__internal_36_$__cuda_sm70_shflsync_bfly_p)
        /*1700*/ 	.word	0x00000000


	//----- nvinfo : EIATTR_FRAME_SIZE
	.align		4
.L_981:
        /*1704*/ 	.byte	0x04, 0x11
        /*1706*/ 	.short	(.L_983 - .L_982)
	.align		4
.L_982:
        /*1708*/ 	.word	index@(_ZN10layer_norm22ln_bwd_finalize_kernelINS_22Kernel_traits_finalizeILj768E6__halfS2_S2_S2_fjLb1ELj1024ELj4ENS_18Kernel_traits_baseILj768ES2_S2_S2_S2_fjLj1024EEEEELb1ELb0EEEvNS_9BwdParamsE)
        /*170c*/ 	.word	0x00000000


	//----- nvinfo : EIATTR_REGCOUNT
	.align		4
.L_983:
        /*1710*/ 	.byte	0x04, 0x2f
        /*1712*/ 	.short	(.L_985 - .L_984)
	.align		4
.L_984:
        /*1714*/ 	.word	index@(_ZN10layer_norm13ln_bwd_kernelINS_13Kernel_traitsI6__halfS2_S2_S2_fjLj768ELj1ELj4ELj1ELj16ENS_18Kernel_traits_baseILj768ES2_S2_S2_S2_fjLj128EEEEELb1ELb1ELb0ELb1EEEvNS_9BwdParamsE)
        /*1718*/ 	.word	0x000000d8


	//----- nvinfo : EIATTR_FRAME_SIZE
	.align		4
.L_985:
        /*171c*/ 	.byte	0x04, 0x11
        /*171e*/ 	.short	(.L_987 - .L_986)
	.align		4
.L_986:
        /*1720*/ 	.word	index@($__internal_35_$__cuda_sm70_shflsync_bfly_p)
        /*1724*/ 	.word	0x00000000


	//----- nvinfo : EIATTR_FRAME_SIZE
	.align		4
.L_987:
        /*1728*/ 	.byte	0x04, 0x11
        /*172a*/ 	.short	(.L_989 - .L_988)
	.align		4
.L_988:
        /*172c*/ 	.word	index@(_ZN10layer_norm13ln_bwd_kernelINS_13Kernel_traitsI6__halfS2_S2_S2_fjLj768ELj1ELj4ELj1ELj16ENS_18Kernel_traits_baseILj768ES2_S2_S2_S2_fjLj128EEEEELb1ELb1ELb0ELb1EEEvNS_9BwdParamsE)
        /*1730*/ 	.word	0x00000000


	//----- nvinfo : EIATTR_REGCOUNT
	.align		4
.L_989:
        /*1734*/ 	.byte	0x04, 0x2f
        /*1736*/ 	.short	(.L_991 - .L_990)
	.align		4
.L_990:
        /*1738*/ 	.word	index@(_ZN10layer_norm13ln_bwd_kernelINS_13Kernel_traitsI6__halfS2_S2_S2_fjLj768ELj1ELj4ELj1ELj16ENS_18Kernel_traits_baseILj768ES2_S2_S2_S2_fjLj128EEEEELb1ELb1ELb0ELb0EEEvNS_9BwdParamsE)
        /*173c*/ 	.word	0x000000e6


	//----- nvinfo : EIATTR_FRAME_SIZE
	.align		4
.L_991:
        /*1740*/ 	.byte	0x04, 0x11
        /*1742*/ 	.short	(.L_993 - .L_992)
	.align		4
.L_992:
        /*1744*/ 	.word	index@($__internal_34_$__cuda_sm70_shflsync_bfly_p)
        /*1748*/ 	.word	0x00000000


	//----- nvinfo : EIATTR_FRAME_SIZE
	.align		4
.L_993:
        /*174c*/ 	.byte	0x04, 0x11
        /*174e*/ 	.short	(.L_995 - .L_994)
	.align		4
.L_994:
        /*1750*/ 	.word	index@(_ZN10layer_norm13ln_bwd_kernelINS_13Kernel_traitsI6__halfS2_S2_S2_fjLj768ELj1ELj4ELj1ELj16ENS_18Kernel_traits_baseILj768ES2_S2_S2_S2_fjLj128EEEEELb1ELb1ELb0ELb0EEEvNS_9BwdParamsE)
        /*1754*/ 	.word	0x00000000


	//----- nvinfo : EIATTR_REGCOUNT
	.align		4
.L_995:
        /*1758*/ 	.byte	0x04, 0x2f
        /*175a*/ 	.short	(.L_997 - .L_996)
	.align		4
.L_996:
        /*175c*/ 	.word	index@(_ZN10layer_norm13ln_bwd_kernelINS_13Kernel_traitsI6__halfS2_S2_S2_fjLj768ELj1ELj4ELj1ELj16ENS_18Kernel_traits_baseILj768ES2_S2_S2_S2_fjLj128EEEEELb1ELb0ELb1ELb1EEEvNS_9BwdParamsE)
        /*1760*/ 	.word	0x000000a8


	//----- nvinfo : EIATTR_FRAME_SIZE
	.align		4
.L_997:
        /*1764*/ 	.byte	0x04, 0x11
        /*1766*/ 	.short	(.L_999 - .L_998)
	.align		4
.L_998:
        /*1768*/ 	.word	index@($__internal_33_$__cuda_sm70_shflsync_bfly_p)
        /*176c*/ 	.word	0x00000000


	//----- nvinfo : EIATTR_FRAME_SIZE
	.align		4
.L_999:
        /*1770*/ 	.byte	0x04, 0x11
        /*1772*/ 	.short	(.L_1001 - .L_1000)
	.align		4
.L_1000:
        /*1774*/ 	.word	index@(_ZN10layer_norm13ln_bwd_kernelINS_13Kernel_traitsI6__halfS2_S2_S2_fjLj768ELj1ELj4ELj1ELj16ENS_18Kernel_traits_baseILj768ES2_S2_S2_S2_fjLj128EEEEELb1ELb0ELb1ELb1EEEvNS_9BwdParamsE)
        /*1778*/ 	.word	0x00000000


	//----- nvinfo : EIATTR_REGCOUNT
	.align		4
.L_1001:
        /*177c*/ 	.byte	0x04, 0x2f
        /*177e*/ 	.short	(.L_1003 - .L_1002)
	.align		4
.L_1002:
        /*1780*/ 	.word	index@(_ZN10layer_norm22ln_bwd_finalize_kernelINS_22Kernel_traits_finalizeILj768E6__halfS2_S2_S2_fjLb0ELj1024ELj4ENS_18Kernel_traits_baseILj768ES2_S2_S2_S2_fjLj1024EEEEELb0ELb1EEEvNS_9BwdParamsE)
        /*1784*/ 	.word	0x00000020


	//----- nvinfo : EIATTR_FRAME_SIZE
	.align		4
.L_1003:
        /*1788*/ 	.byte	0x04, 0x11
        /*178a*/ 	.short	(.L_1005 - .L_1004)
	.align		4
.L_1004:
        /*178c*/ 	.word	index@($__internal_32_$__cuda_sm70_shflsync_bfly_p)
        /*1790*/ 	.word	0x00000000


	//----- nvinfo : EIATTR_FRAME_SIZE
	.align		4
.L_1005:
        /*1794*/ 	.byte	0x04, 0x11
        /*1796*/ 	.short	(.L_1007 - .L_1006)
	.align		4
.L_1006:
        /*1798*/ 	.word	index@(_ZN10layer_norm22ln_bwd_finalize_kernelINS_22Kernel_traits_finalizeILj768E6__halfS2_S2_S2_fjLb0ELj1024ELj4ENS_18Kernel_traits_baseILj768ES2_S2_S2_S2_fjLj1024EEEEELb0ELb1EEEvNS_9BwdParamsE)
        /*179c*/ 	.word	0x00000000


	//----- nvinfo : EIATTR_REGCOUNT
	.align		4
.L_1007:
        /*17a0*/ 	.byte	0x04, 0x2f
        /*17a2*/ 	.short	(.L_1009 - .L_1008)
	.align		4
.L_1008:
        /*17a4*/ 	.word	index@(_ZN10layer_norm13ln_bwd_kernelINS_13Kernel_traitsI6__halfS2_S2_S2_fjLj768ELj1ELj4ELj1ELj16ENS_18Kernel_traits_baseILj768ES2_S2_S2_S2_fjLj128EEEEELb1ELb0ELb1ELb0EEEvNS_9BwdParamsE)
        /*17a8*/ 	.word	0x000000a8


	//----- nvinfo : EIATTR_FRAME_SIZE
	.align		4
.L_1009:
        /*17ac*/ 	.byte	0x04, 0x11
        /*17ae*/ 	.short	(.L_1011 - .L_1010)
	.align		4
.L_1010:
        /*17b0*/ 	.word	index@($__internal_31_$__cuda_sm70_shflsync_bfly_p)
        /*17b4*/ 	.word	0x00000000


	//----- nvinfo : EIATTR_FRAME_SIZE
	.align		4
.L_1011:
        /*17b8*/ 	.byte	0x04, 0x11
        /*17ba*/ 	.short	(.L_1013 - .L_1012)
	.align		4
.L_1012:
        /*17bc*/ 	.word	index@(_ZN10layer_norm13ln_bwd_kernelINS_13Kernel_traitsI6__halfS2_S2_S2_fjLj768ELj1ELj4ELj1ELj16ENS_18Kernel_traits_baseILj768ES2_S2_S2_S2_fjLj128EEEEELb1ELb0ELb1ELb0EEEvNS_9BwdParamsE)
        /*17c0*/ 	.word	0x00000000


	//----- nvinfo : EIATTR_REGCOUNT
	.align		4
.L_1013:
        /*17c4*/ 	.byte	0x04, 0x2f
        /*17c6*/ 	.short	(.L_1015 - .L_1014)
	.align		4
.L_1014:
        /*17c8*/ 	.word	index@(_ZN10layer_norm22ln_bwd_finalize_kernelINS_22Kernel_traits_finalizeILj768E6__halfS2_S2_S2_fjLb0ELj1024ELj4ENS_18Kernel_traits_baseILj768ES2_S2_S2_S2_fjLj1024EEEEELb0ELb0EEEvNS_9BwdParamsE)
        /*17cc*/ 	.word	0x0000001e


	//----- nvinfo : EIATTR_FRAME_SIZE
	.align		4
.L_1015:
        /*17d0*/ 	.byte	0x04, 0x11
        /*17d2*/ 	.short	(.L_1017 - .L_1016)
	.align		4
.L_1016:
        /*17d4*/ 	.word	index@($__internal_30_$__cuda_sm70_shflsync_bfly_p)
        /*17d8*/ 	.word	0x00000000


	//----- nvinfo : EIATTR_FRAME_SIZE
	.align		4
.L_1017:
        /*17dc*/ 	.byte	0x04, 0x11
        /*17de*/ 	.short	(.L_1019 - .L_1018)
	.align		4
.L_1018:
        /*17e0*/ 	.word	index@(_ZN10layer_norm22ln_bwd_finalize_kernelINS_22Kernel_traits_finalizeILj768E6__halfS2_S2_S2_fjLb0ELj1024ELj4ENS_18Kernel_traits_baseILj768ES2_S2_S2_S2_fjLj1024EEEEELb0ELb0EEEvNS_9BwdParamsE)
        /*17e4*/ 	.word	0x00000000


	//----- nvinfo : EIATTR_REGCOUNT
	.align		4
.L_1019:
        /*17e8*/ 	.byte	0x04, 0x2f
        /*17ea*/ 	.short	(.L_1021 - .L_1020)
	.align		4
.L_1020:
        /*17ec*/ 	.word	index@(_ZN10layer_norm13ln_bwd_kernelINS_13Kernel_traitsI6__halfS2_S2_S2_fjLj768ELj1ELj4ELj1ELj16ENS_18Kernel_traits_baseILj768ES2_S2_S2_S2_fjLj128EEEEELb1ELb0ELb0ELb1EEEvNS_9BwdParamsE)
        /*17f0*/ 	.word	0x000000a8


	//----- nvinfo : EIATTR_FRAME_SIZE
	.align		4
.L_1021:
        /*17f4*/ 	.byte	0x04, 0x11
        /*17f6*/ 	.short	(.L_1023 - .L_1022)
	.align		4
.L_1022:
        /*17f8*/ 	.word	index@($__internal_29_$__cuda_sm70_shflsync_bfly_p)
        /*17fc*/ 	.word	0x00000000


	//----- nvinfo : EIATTR_FRAME_SIZE
	.align		4
.L_1023:
        /*1800*/ 	.byte	0x04, 0x11
        /*1802*/ 	.short	(.L_1025 - .L_1024)
	.align		4
.L_1024:
        /*1804*/ 	.word	index@(_ZN10layer_norm13ln_bwd_kernelINS_13Kernel_traitsI6__halfS2_S2_S2_fjLj768ELj1ELj4ELj1ELj16ENS_18Kernel_traits_baseILj768ES2_S2_S2_S2_fjLj128EEEEELb1ELb0ELb0ELb1EEEvNS_9BwdParamsE)
        /*1808*/ 	.word	0x00000000


	//----- nvinfo : EIATTR_REGCOUNT
	.align		4
.L_1025:
        /*180c*/ 	.byte	0x04, 0x2f
        /*180e*/ 	.short	(.L_1027 - .L_1026)
	.align		4
.L_1026:
        /*1810*/ 	.word	index@(_ZN10layer_norm13ln_bwd_kernelINS_13Kernel_traitsI6__halfS2_S2_S2_fjLj768ELj1ELj4ELj1ELj16ENS_18Kernel_traits_baseILj768ES2_S2_S2_S2_fjLj128EEEEELb1ELb0ELb0ELb0EEEvNS_9BwdParamsE)
        /*1814*/ 	.word	0x000000a7


	//----- nvinfo : EIATTR_FRAME_SIZE
	.align		4
.L_1027:
        /*1818*/ 	.byte	0x04, 0x11
        /*181a*/ 	.short	(.L_1029 - .L_1028)
	.align		4
.L_1028:
        /*181c*/ 	.word	index@($__internal_28_$__cuda_sm70_shflsync_bfly_p)
        /*1820*/ 	.word	0x00000000


	//----- nvinfo : EIATTR_FRAME_SIZE
	.align		4
.L_1029:
        /*1824*/ 	.byte	0x04, 0x11
        /*1826*/ 	.short	(.L_1031 - .L_1030)
	.align		4
.L_1030:
        /*1828*/ 	.word	index@(_ZN10layer_norm13ln_bwd_kernelINS_13Kernel_traitsI6__halfS2_S2_S2_fjLj768ELj1ELj4ELj1ELj16ENS_18Kernel_traits_baseILj768ES2_S2_S2_S2_fjLj128EEEEELb1ELb0ELb0ELb0EEEvNS_9BwdParamsE)
        /*182c*/ 	.word	0x00000000


	//----- nvinfo : EIATTR_REGCOUNT
	.align		4
.L_1031:
        /*1830*/ 	.byte	0x04, 0x2f
        /*1832*/ 	.short	(.L_1033 - .L_1032)
	.align		4
.L_1032:
        /*1834*/ 	.word	index@(_ZN10layer_norm13ln_bwd_kernelINS_13Kernel_traitsI6__halfS2_S2_S2_fjLj768ELj1ELj4ELj1ELj16ENS_18Kernel_traits_baseILj768ES2_S2_S2_S2_fjLj128EEEEELb0ELb1ELb1ELb1EEEvNS_9BwdParamsE)
        /*1838*/ 	.word	0x000000db


	//----- nvinfo : EIATTR_FRAME_SIZE
	.align		4
.L_1033:
        /*183c*/ 	.byte	0x04, 0x11
        /*183e*/ 	.short	(.L_1035 - .L_1034)
	.align		4
.L_1034:
        /*1840*/ 	.word	index@($__internal_27_$__cuda_sm70_shflsync_bfly_p)
        /*1844*/ 	.word	0x00000000


	//----- nvinfo : EIATTR_FRAME_SIZE
	.align		4
.L_1035:
        /*1848*/ 	.byte	0x04, 0x11
        /*184a*/ 	.short	(.L_1037 - .L_1036)
	.align		4
.L_1036:
        /*184c*/ 	.word	index@(_ZN10layer_norm13ln_bwd_kernelINS_13Kernel_traitsI6__halfS2_S2_S2_fjLj768ELj1ELj4ELj1ELj16ENS_18Kernel_traits_baseILj768ES2_S2_S2_S2_fjLj128EEEEELb0ELb1ELb1ELb1EEEvNS_9BwdParamsE)
        /*1850*/ 	.word	0x00000000


	//----- nvinfo : EIATTR_REGCOUNT
	.align		4
.L_1037:
        /*1854*/ 	.byte	0x04, 0x2f
        /*1856*/ 	.short	(.L_1039 - .L_1038)
	.align		4
.L_1038:
        /*1858*/ 	.word	index@(_ZN10layer_norm13ln_bwd_kernelINS_13Kernel_traitsI6__halfS2_S2_S2_fjLj768ELj1ELj4ELj1ELj16ENS_18Kernel_traits_baseILj768ES2_S2_S2_S2_fjLj128EEEEELb0ELb1ELb1ELb0EEEvNS_9BwdParamsE)
        /*185c*/ 	.word	0x000000dd


	//----- nvinfo : EIATTR_FRAME_SIZE
	.align		4
.L_1039:
        /*1860*/ 	.byte	0x04, 0x11
        /*1862*/ 	.short	(.L_1041 - .L_1040)
	.align		4
.L_1040:
        /*1864*/ 	.word	index@($__internal_26_$__cuda_sm70_shflsync_bfly_p)
        /*1868*/ 	.word	0x00000000


	//----- nvinfo : EIATTR_FRAME_SIZE
	.align		4
.L_1041:
        /*186c*/ 	.byte	0x04, 0x11
        /*186e*/ 	.short	(.L_1043 - .L_1042)
	.align		4
.L_1042:
        /*1870*/ 	.word	index@(_ZN10layer_norm13ln_bwd_kernelINS_13Kernel_traitsI6__halfS2_S2_S2_fjLj768ELj1ELj4ELj1ELj16ENS_18Kernel_traits_baseILj768ES2_S2_S2_S2_fjLj128EEEEELb0ELb1ELb1ELb0EEEvNS_9BwdParamsE)
        /*1874*/ 	.word	0x00000000


	//----- nvinfo : EIATTR_REGCOUNT
	.align		4
.L_1043:
        /*1878*/ 	.byte	0x04, 0x2f
        /*187a*/ 	.short	(.L_1045 - .L_1044)
	.align		4
.L_1044:
        /*187c*/ 	.word	index@(_ZN10layer_norm13ln_bwd_kernelINS_13Kernel_traitsI6__halfS2_S2_S2_fjLj768ELj1ELj4ELj1ELj16ENS_18Kernel_traits_baseILj768ES2_S2_S2_S2_fjLj128EEEEELb0ELb1ELb0ELb1EEEvNS_9BwdParamsE)
        /*1880*/ 	.word	0x000000dc


	//----- nvinfo : EIATTR_FRAME_SIZE
	.align		4
.L_1045:
        /*1884*/ 	.byte	0x04, 0x11
        /*1886*/ 	.short	(.L_1047 - .L_1046)
	.align		4
.L_1046:
        /*1888*/ 	.word	index@($__internal_25_$__cuda_sm70_shflsync_bfly_p)
        /*188c*/ 	.word	0x00000000


	//----- nvinfo : EIATTR_FRAME_SIZE
	.align		4
.L_1047:
        /*1890*/ 	.byte	0x04, 0x11
        /*1892*/ 	.short	(.L_1049 - .L_1048)
	.align		4
.L_1048:
        /*1894*/ 	.word	index@(_ZN10layer_norm13ln_bwd_kernelINS_13Kernel_traitsI6__halfS2_S2_S2_fjLj768ELj1ELj4ELj1ELj16ENS_18Kernel_traits_baseILj768ES2_S2_S2_S2_fjLj128EEEEELb0ELb1ELb0ELb1EEEvNS_9BwdParamsE)
        /*1898*/ 	.word	0x00000000


	//----- nvinfo : EIATTR_REGCOUNT
	.align		4
.L_1049:
        /*189c*/ 	.byte	0x04, 0x2f
        /*189e*/ 	.short	(.L_1051 - .L_1050)
	.align		4
.L_1050:
        /*18a0*/ 	.word	index@(_ZN10layer_norm13ln_bwd_kernelINS_13Kernel_traitsI6__halfS2_S2_S2_fjLj768ELj1ELj4ELj1ELj16ENS_18Kernel_traits_baseILj768ES2_S2_S2_S2_fjLj128EEEEELb0ELb1ELb0ELb0EEEvNS_9BwdParamsE)
        /*18a4*/ 	.word	0x000000e0


	//----- nvinfo : EIATTR_FRAME_SIZE
	.align		4
.L_1051:
        /*18a8*/ 	.byte	0x04, 0x11
        /*18aa*/ 	.short	(.L_1053 - .L_1052)
	.align		4
.L_1052:
        /*18ac*/ 	.word	index@($__internal_24_$__cuda_sm70_shflsync_bfly_p)
        /*18b0*/ 	.word	0x00000000


	//----- nvinfo : EIATTR_FRAME_SIZE
	.align		4
.L_1053:
        /*18b4*/ 	.byte	0x04, 0x11
        /*18b6*/ 	.short	(.L_1055 - .L_1054)
	.align		4
.L_1054:
        /*18b8*/ 	.word	index@(_ZN10layer_norm13ln_bwd_kernelINS_13Kernel_traitsI6__halfS2_S2_S2_fjLj768ELj1ELj4ELj1ELj16ENS_18Kernel_traits_baseILj768ES2_S2_S2_S2_fjLj128EEEEELb0ELb1ELb0ELb0EEEvNS_9BwdParamsE)
        /*18bc*/ 	.word	0x00000000


	//----- nvinfo : EIATTR_REGCOUNT
	.align		4
.L_1055:
        /*18c0*/ 	.byte	0x04, 0x2f
        /*18c2*/ 	.short	(.L_1057 - .L_1056)
	.align		4
.L_1056:
        /*18c4*/ 	.word	index@(_ZN10layer_norm13ln_bwd_kernelINS_13Kernel_traitsI6__halfS2_S2_S2_fjLj768ELj1ELj4ELj1ELj16ENS_18Kernel_traits_baseILj768ES2_S2_S2_S2_fjLj128EEEEELb0ELb0ELb1ELb1EEEvNS_9BwdParamsE)
        /*18c8*/ 	.word	0x000000a8


	//----- nvinfo : EIATTR_FRAME_SIZE
	.align		4
.L_1057:
        /*18cc*/ 	.byte	0x04, 0x11
        /*18ce*/ 	.short	(.L_1059 - .L_1058)
	.align		4
.L_1058:
        /*18d0*/ 	.word	index@($__internal_23_$__cuda_sm70_shflsync_bfly_p)
        /*18d4*/ 	.word	0x00000000


	//----- nvinfo : EIATTR_FRAME_SIZE
	.align		4
.L_1059:
        /*18d8*/ 	.byte	0x04, 0x11
        /*18da*/ 	.short	(.L_1061 - .L_1060)
	.align		4
.L_1060:
        /*18dc*/ 	.word	index@(_ZN10layer_norm13ln_bwd_kernelINS_13Kernel_traitsI6__halfS2_S2_S2_fjLj768ELj1ELj4ELj1ELj16ENS_18Kernel_traits_baseILj768ES2_S2_S2_S2_fjLj128EEEEELb0ELb0ELb1ELb1EEEvNS_9BwdParamsE)
        /*18e0*/ 	.word	0x00000000


	//----- nvinfo : EIATTR_REGCOUNT
	.align		4
.L_1061:
        /*18e4*/ 	.byte	0x04, 0x2f
        /*18e6*/ 	.short	(.L_1063 - .L_1062)
	.align		4
.L_1062:
        /*18e8*/ 	.word	index@(_ZN10layer_norm13ln_bwd_kernelINS_13Kernel_traitsI6__halfS2_S2_S2_fjLj768ELj1ELj4ELj1ELj16ENS_18Kernel_traits_baseILj768ES2_S2_S2_S2_fjLj128EEEEELb0ELb0ELb1ELb0EEEvNS_9BwdParamsE)
        /*18ec*/ 	.word	0x000000a8


	//----- nvinfo : EIATTR_FRAME_SIZE
	.align		4
.L_1063:
        /*18f0*/ 	.byte	0x04, 0x11
        /*18f2*/ 	.short	(.L_1065 - .L_1064)
	.align		4
.L_1064:
        /*18f4*/ 	.word	index@($__internal_22_$__cuda_sm70_shflsync_bfly_p)
        /*18f8*/ 	.word	0x00000000


	//----- nvinfo : EIATTR_FRAME_SIZE
	.align		4
.L_1065:
        /*18fc*/ 	.byte	0x04, 0x11
        /*18fe*/ 	.short	(.L_1067 - .L_1066)
	.align		4
.L_1066:
        /*1900*/ 	.word	index@(_ZN10layer_norm13ln_bwd_kernelINS_13Kernel_traitsI6__halfS2_S2_S2_fjLj768ELj1ELj4ELj1ELj16ENS_18Kernel_traits_baseILj768ES2_S2_S2_S2_fjLj128EEEEELb0ELb0ELb1ELb0EEEvNS_9BwdParamsE)
        /*1904*/ 	.word	0x00000000


	//----- nvinfo : EIATTR_REGCOUNT
	.align		4
.L_1067:
        /*1908*/ 	.byte	0x04, 0x2f
        /*190a*/ 	.short	(.L_1069 - .L_1068)
	.align		4
.L_1068:
        /*190c*/ 	.word	index@(_ZN10layer_norm13ln_bwd_kernelINS_13Kernel_traitsI6__halfS2_S2_S2_fjLj768ELj1ELj4ELj1ELj16ENS_18Kernel_traits_baseILj768ES2_S2_S2_S2_fjLj128EEEEELb0ELb0ELb0ELb1EEEvNS_9BwdParamsE)
        /*1910*/ 	.word	0x000000a8


	//----- nvinfo : EIATTR_FRAME_SIZE
	.align		4
.L_1069:
        /*1914*/ 	.byte	0x04, 0x11
        /*1916*/ 	.short	(.L_1071 - .L_1070)
	.align		4
.L_1070:
        /*1918*/ 	.word	index@($__internal_21_$__cuda_sm70_shflsync_bfly_p)
        /*191c*/ 	.word	0x00000000


	//----- nvinfo : EIATTR_FRAME_SIZE
	.align		4
.L_1071:
        /*1920*/ 	.byte	0x04, 0x11
        /*1922*/ 	.short	(.L_1073 - .L_1072)
	.align		4
.L_1072:
        /*1924*/ 	.word	index@(_ZN10layer_norm13ln_bwd_kernelINS_13Kernel_traitsI6__halfS2_S2_S2_fjLj768ELj1ELj4ELj1ELj16ENS_18Kernel_traits_baseILj768ES2_S2_S2_S2_fjLj128EEEEELb0ELb0ELb0ELb1EEEvNS_9BwdParamsE)
        /*1928*/ 	.word	0x00000000


	//----- nvinfo : EIATTR_REGCOUNT
	.align		4
.L_1073:
        /*192c*/ 	.byte	0x04, 0x2f
        /*192e*/ 	.short	(.L_1075 - .L_1074)
	.align		4
.L_1074:
        /*1930*/ 	.word	index@(_ZN10layer_norm13ln_bwd_kernelINS_13Kernel_traitsI6__halfS2_S2_S2_fjLj768ELj1ELj4ELj1ELj16ENS_18Kernel_traits_baseILj768ES2_S2_S2_S2_fjLj128EEEEELb0ELb0ELb0ELb0EEEvNS_9BwdParamsE)
        /*1934*/ 	.word	0x000000a3


	//----- nvinfo : EIATTR_FRAME_SIZE
	.align		4
.L_1075:
        /*1938*/ 	.byte	0x04, 0x11
        /*193a*/ 	.short	(.L_1077 - .L_1076)
	.align		4
.L_1076:
        /*193c*/ 	.word	index@($__internal_20_$__cuda_sm70_shflsync_bfly_p)
        /*1940*/ 	.word	0x00000000


	//----- nvinfo : EIATTR_FRAME_SIZE
	.align		4
.L_1077:
        /*1944*/ 	.byte	0x04, 0x11
        /*1946*/ 	.short	(.L_1079 - .L_1078)
	.align		4
.L_1078:
        /*1948*/ 	.word	index@(_ZN10layer_norm13ln_bwd_kernelINS_13Kernel_traitsI6__halfS2_S2_S2_fjLj768ELj1ELj4ELj1ELj16ENS_18Kernel_traits_baseILj768ES2_S2_S2_S2_fjLj128EEEEELb0ELb0ELb0ELb0EEEvNS_9BwdParamsE)
        /*194c*/ 	.word	0x00000000


	//----- nvinfo : EIATTR_REGCOUNT
	.align		4
.L_1079:
        /*1950*/ 	.byte	0x04, 0x2f
        /*1952*/ 	.short	(.L_1081 - .L_1080)
	.align		4
.L_1080:
        /*1954*/ 	.word	index@(_ZN10layer_norm13ln_bwd_kernelINS_13Kernel_traitsI13__nv_bfloat16S2_S2_S2_fjLj768ELj1ELj4ELj1ELj16ENS_18Kernel_traits_baseILj768ES2_S2_S2_S2_fjLj128EEEEELb1ELb1ELb1ELb1EEEvNS_9BwdParamsE)
        /*1958*/ 	.word	0x000000e3


	//----- nvinfo : EIATTR_FRAME_SIZE
	.align		4
.L_1081:
        /*195c*/ 	.byte	0x04, 0x11
        /*195e*/ 	.short	(.L_1083 - .L_1082)
	.align		4
.L_1082:
        /*1960*/ 	.word	index@($__internal_19_$__cuda_sm70_shflsync_bfly_p)
        /*1964*/ 	.word	0x00000000


	//----- nvinfo : EIATTR_FRAME_SIZE
	.align		4
.L_1083:
        /*1968*/ 	.byte	0x04, 0x11
        /*196a*/ 	.short	(.L_1085 - .L_1084)
	.align		4
.L_1084:
        /*196c*/ 	.word	index@(_ZN10layer_norm13ln_bwd_kernelINS_13Kernel_traitsI13__nv_bfloat16S2_S2_S2_fjLj768ELj1ELj4ELj1ELj16ENS_18Kernel_traits_baseILj768ES2_S2_S2_S2_fjLj128EEEEELb1ELb1ELb1ELb1EEEvNS_9BwdParamsE)
        /*1970*/ 	.word	0x00000000


	//----- nvinfo : EIATTR_REGCOUNT
	.align		4
.L_1085:
        /*1974*/ 	.byte	0x04, 0x2f
        /*1976*/ 	.short	(.L_1087 - .L_1086)
	.align		4
.L_1086:
        /*1978*/ 	.word	index@(_ZN10layer_norm22ln_bwd_finalize_kernelINS_22Kernel_traits_finalizeILj768E13__nv_bfloat16S2_S2_S2_fjLb1ELj1024ELj4ENS_18Kernel_traits_baseILj768ES2_S2_S2_S2_fjLj1024EEEEELb1ELb1EEEvNS_9BwdParamsE)
        /*197c*/ 	.word	0x00000020


	//----- nvinfo : EIATTR_FRAME_SIZE
	.align		4
.L_1087:
        /*1980*/ 	.byte	0x04, 0x11
        /*1982*/ 	.short	(.L_1089 - .L_1088)
	.align		4
.L_1088:
        /*1984*/ 	.word	index@($__internal_18_$__cuda_sm70_shflsync_bfly_p)
        /*1988*/ 	.word	0x00000000


	//----- nvinfo : EIATTR_FRAME_SIZE
	.align		4
.L_1089:
        /*198c*/ 	.byte	0x04, 0x11
        /*198e*/ 	.short	(.L_1091 - .L_1090)
	.align		4
.L_1090:
        /*1990*/ 	.word	index@(_ZN10layer_norm22ln_bwd_finalize_kernelINS_22Kernel_traits_finalizeILj768E13__nv_bfloat16S2_S2_S2_fjLb1ELj1024ELj4ENS_18Kernel_traits_baseILj768ES2_S2_S2_S2_fjLj1024EEEEELb1ELb1EEEvNS_9BwdParamsE)
        /*1994*/ 	.word	0x00000000


	//----- nvinfo : EIATTR_REGCOUNT
	.align		4
.L_1091:
        /*1998*/ 	.byte	0x04, 0x2f
        /*199a*/ 	.short	(.L_1093 - .L_1092)
	.align		4
.L_1092:
        /*199c*/ 	.word	index@(_ZN10layer_norm13ln_bwd_kernelINS_13Kernel_traitsI13__nv_bfloat16S2_S2_S2_fjLj768ELj1ELj4ELj1ELj16ENS_18Kernel_traits_baseILj768ES2_S2_S2_S2_fjLj128EEEEELb1ELb1ELb1ELb0EEEvNS_9BwdParamsE)
        /*19a0*/ 	.word	0x000000e9


	//----- nvinfo : EIATTR_FRAME_SIZE
	.align		4
.L_1093:
        /*19a4*/ 	.byte	0x04, 0x11
        /*19a6*/ 	.short	(.L_1095 - .L_1094)
	.align		4
.L_1094:
        /*19a8*/ 	.word	index@($__internal_17_$__cuda_sm70_shflsync_bfly_p)
        /*19ac*/ 	.word	0x00000000


	//----- nvinfo : EIATTR_FRAME_SIZE
	.align		4
.L_1095:
        /*19b0*/ 	.byte	0x04, 0x11
        /*19b2*/ 	.short	(.L_1097 - .L_1096)
	.align		4
.L_1096:
        /*19b4*/ 	.word	index@(_ZN10layer_norm13ln_bwd_kernelINS_13Kernel_traitsI13__nv_bfloat16S2_S2_S2_fjLj768ELj1ELj4ELj1ELj16ENS_18Kernel_traits_baseILj768ES2_S2_S2_S2_fjLj128EEEEELb1ELb1ELb1ELb0EEEvNS_9BwdParamsE)
        /*19b8*/ 	.word	0x00000000


	//----- nvinfo : EIATTR_REGCOUNT
	.align		4
.L_1097:
        /*19bc*/ 	.byte	0x04, 0x2f
        /*19be*/ 	.short	(.L_1099 - .L_1098)
	.align		4
.L_1098:
        /*19c0*/ 	.word	index@(_ZN10layer_norm22ln_bwd_finalize_kernelINS_22Kernel_traits_finalizeILj768E13__nv_bfloat16S2_S2_S2_fjLb1ELj1024ELj4ENS_18Kernel_traits_baseILj768ES2_S2_S2_S2_fjLj1024EEEEELb1ELb0EEEvNS_9BwdParamsE)
        /*19c4*/ 	.word	0x00000020


	//----- nvinfo : EIATTR_FRAME_SIZE
	.align		4
.L_1099:
        /*19c8*/ 	.byte	0x04, 0x11
        /*19ca*/ 	.short	(.L_1101 - .L_1100)
	.align		4
.L_1100:
        /*19cc*/ 	.word	index@($__internal_16_$__cuda_sm70_shflsync_bfly_p)
        /*19d0*/ 	.word	0x00000000


	//----- nvinfo : EIATTR_FRAME_SIZE
	.align		4
.L_1101:
        /*19d4*/ 	.byte	0x04, 0x11
        /*19d6*/ 	.short	(.L_1103 - .L_1102)
	.align		4
.L_1102:
        /*19d8*/ 	.word	index@(_ZN10layer_norm22ln_bwd_finalize_kernelINS_22Kernel_traits_finalizeILj768E13__nv_bfloat16S2_S2_S2_fjLb1ELj1024ELj4ENS_18Kernel_traits_baseILj768ES2_S2_S2_S2_fjLj1024EEEEELb1ELb0EEEvNS_9BwdParamsE)
        /*19dc*/ 	.word	0x00000000


	//----- nvinfo : EIATTR_REGCOUNT
	.align		4
.L_1103:
        /*19e0*/ 	.byte	0x04, 0x2f
        /*19e2*/ 	.short	(.L_1105 - .L_1104)
	.align		4
.L_1104:
        /*19e4*/ 	.word	index@(_ZN10layer_norm13ln_bwd_kernelINS_13Kernel_traitsI13__nv_bfloat16S2_S2_S2_fjLj768ELj1ELj4ELj1ELj16ENS_18Kernel_traits_baseILj768ES2_S2_S2_S2_fjLj128EEEEELb1ELb1ELb0ELb1EEEvNS_9BwdParamsE)
        /*19e8*/ 	.word	0x000000d6


	//----- nvinfo : EIATTR_FRAME_SIZE
	.align		4
.L_1105:
        /*19ec*/ 	.byte	0x04, 0x11
        /*19ee*/ 	.short	(.L_1107 - .L_1106)
	.align		4
.L_1106:
        /*19f0*/ 	.word	index@($__internal_15_$__cuda_sm70_shflsync_bfly_p)
        /*19f4*/ 	.word	0x00000000


	//----- nvinfo : EIATTR_FRAME_SIZE
	.align		4
.L_1107:
        /*19f8*/ 	.byte	0x04, 0x11
        /*19fa*/ 	.short	(.L_1109 - .L_1108)
	.align		4
.L_1108:
        /*19fc*/ 	.word	index@(_ZN10layer_norm13ln_bwd_kernelINS_13Kernel_traitsI13__nv_bfloat16S2_S2_S2_fjLj768ELj1ELj4ELj1ELj16ENS_18Kernel_traits_baseILj768ES2_S2_S2_S2_fjLj128EEEEELb1ELb1ELb0ELb1EEEvNS_9BwdParamsE)
        /*1a00*/ 	.word	0x00000000


	//----- nvinfo : EIATTR_REGCOUNT
	.align		4
.L_1109:
        /*1a04*/ 	.byte	0x04, 0x2f
        /*1a06*/ 	.short	(.L_1111 - .L_1110)
	.align		4
.L_1110:
        /*1a08*/ 	.word	index@(_ZN10layer_norm13ln_bwd_kernelINS_13Kernel_traitsI13__nv_bfloat16S2_S2_S2_fjLj768ELj1ELj4ELj1ELj16ENS_18Kernel_traits_baseILj768ES2_S2_S2_S2_fjLj128EEEEELb1ELb1ELb0ELb0EEEvNS_9BwdParamsE)
        /*1a0c*/ 	.word	0x000000e2


	//----- nvinfo : EIATTR_FRAME_SIZE
	.align		4
.L_1111:
        /*1a10*/ 	.byte	0x04, 0x11
        /*1a12*/ 	.short	(.L_1113 - .L_1112)
	.align		4
.L_1112:
        /*1a14*/ 	.word	index@($__internal_14_$__cuda_sm70_shflsync_bfly_p)
        /*1a18*/ 	.word	0x00000000


	//----- nvinfo : EIATTR_FRAME_SIZE
	.align		4
.L_1113:
        /*1a1c*/ 	.byte	0x04, 0x11
        /*1a1e*/ 	.short	(.L_1115 - .L_1114)
	.align		4
.L_1114:
        /*1a20*/ 	.word	index@(_ZN10layer_norm13ln_bwd_kernelINS_13Kernel_traitsI13__nv_bfloat16S2_S2_S2_fjLj768ELj1ELj4ELj1ELj16ENS_18Kernel_traits_baseILj768ES2_S2_S2_S2_fjLj128EEEEELb1ELb1ELb0ELb0EEEvNS_9BwdParamsE)
        /*1a24*/ 	.word	0x00000000


	//----- nvinfo : EIATTR_REGCOUNT
	.align		4
.L_1115:
        /*1a28*/ 	.byte	0x04, 0x2f
        /*1a2a*/ 	.short	(.L_1117 - .L_1116)
	.align		4
.L_1116:
        /*1a2c*/ 	.word	index@(_ZN10layer_norm13ln_bwd_kernelINS_13Kernel_traitsI13__nv_bfloat16S2_S2_S2_fjLj768ELj1ELj4ELj1ELj16ENS_18Kernel_traits_baseILj768ES2_S2_S2_S2_fjLj128EEEEELb1ELb0ELb1ELb1EEEvNS_9BwdParamsE)
        /*1a30*/ 	.word	0x000000a8


	//----- nvinfo : EIATTR_FRAME_SIZE
	.align		4
.L_1117:
        /*1a34*/ 	.byte	0x04, 0x11
        /*1a36*/ 	.short	(.L_1119 - .L_1118)
	.align		4
.L_1118:
        /*1a38*/ 	.word	index@($__internal_13_$__cuda_sm70_shflsync_bfly_p)
        /*1a3c*/ 	.word	0x00000000


	//----- nvinfo : EIATTR_FRAME_SIZE
	.align		4
.L_1119:
        /*1a40*/ 	.byte	0x04, 0x11
        /*1a42*/ 	.short	(.L_1121 - .L_1120)
	.align		4
.L_1120:
        /*1a44*/ 	.word	index@(_ZN10layer_norm13ln_bwd_kernelINS_13Kernel_traitsI13__nv_bfloat16S2_S2_S2_fjLj768ELj1ELj4ELj1ELj16ENS_18Kernel_traits_baseILj768ES2_S2_S2_S2_fjLj128EEEEELb1ELb0ELb1ELb1EEEvNS_9BwdParamsE)
        /*1a48*/ 	.word	0x00000000


	//----- nvinfo : EIATTR_REGCOUNT
	.align		4
.L_1121:
        /*1a4c*/ 	.byte	0x04, 0x2f
        /*1a4e*/ 	.short	(.L_1123 - .L_1122)
	.align		4
.L_1122:
        /*1a50*/ 	.word	index@(_ZN10layer_norm22ln_bwd_finalize_kernelINS_22Kernel_traits_finalizeILj768E13__nv_bfloat16S2_S2_S2_fjLb0ELj1024ELj4ENS_18Kernel_traits_baseILj768ES2_S2_S2_S2_fjLj1024EEEEELb0ELb1EEEvNS_9BwdParamsE)
        /*1a54*/ 	.word	0x00000020


	//----- nvinfo : EIATTR_FRAME_SIZE
	.align		4
.L_1123:
        /*1a58*/ 	.byte	0x04, 0x11
        /*1a5a*/ 	.short	(.L_1125 - .L_1124)
	.align		4
.L_1124:
        /*1a5c*/ 	.word	index@($__internal_12_$__cuda_sm70_shflsync_bfly_p)
        /*1a60*/ 	.word	0x00000000


	//----- nvinfo : EIATTR_FRAME_SIZE
	.align		4
.L_1125:
        /*1a64*/ 	.byte	0x04, 0x11
        /*1a66*/ 	.short	(.L_1127 - .L_1126)
	.align		4
.L_1126:
        /*1a68*/ 	.word	index@(_ZN10layer_norm22ln_bwd_finalize_kernelINS_22Kernel_traits_finalizeILj768E13__nv_bfloat16S2_S2_S2_fjLb0ELj1024ELj4ENS_18Kernel_traits_baseILj768ES2_S2_S2_S2_fjLj1024EEEEELb0ELb1EEEvNS_9BwdParamsE)
        /*1a6c*/ 	.word	0x00000000


	//----- nvinfo : EIATTR_REGCOUNT
	.align		4
.L_1127:
        /*1a70*/ 	.byte	0x04, 0x2f
        /*1a72*/ 	.short	(.L_1129 - .L_1128)
	.align		4
.L_1128:
        /*1a74*/ 	.word	index@(_ZN10layer_norm13ln_bwd_kernelINS_13Kernel_traitsI13__nv_bfloat16S2_S2_S2_fjLj768ELj1ELj4ELj1ELj16ENS_18Kernel_traits_baseILj768ES2_S2_S2_S2_fjLj128EEEEELb1ELb0ELb1ELb0EEEvNS_9BwdParamsE)
        /*1a78*/ 	.word	0x000000a8


	//----- nvinfo : EIATTR_FRAME_SIZE
	.align		4
.L_1129:
        /*1a7c*/ 	.byte	0x04, 0x11
        /*1a7e*/ 	.short	(.L_1131 - .L_1130)
	.align		4
.L_1130:
        /*1a80*/ 	.word	index@($__internal_11_$__cuda_sm70_shflsync_bfly_p)
        /*1a84*/ 	.word	0x00000000


	//----- nvinfo : EIATTR_FRAME_SIZE
	.align		4
.L_1131:
        /*1a88*/ 	.byte	0x04, 0x11
        /*1a8a*/ 	.short	(.L_1133 - .L_1132)
	.align		4
.L_1132:
        /*1a8c*/ 	.word	index@(_ZN10layer_norm13ln_bwd_kernelINS_13Kernel_traitsI13__nv_bfloat16S2_S2_S2_fjLj768ELj1ELj4ELj1ELj16ENS_18Kernel_traits_baseILj768ES2_S2_S2_S2_fjLj128EEEEELb1ELb0ELb1ELb0EEEvNS_9BwdParamsE)
        /*1a90*/ 	.word	0x00000000


	//----- nvinfo : EIATTR_REGCOUNT
	.align		4
.L_1133:
        /*1a94*/ 	.byte	0x04, 0x2f
        /*1a96*/ 	.short	(.L_1135 - .L_1134)
	.align		4
.L_1134:
        /*1a98*/ 	.word	index@(_ZN10layer_norm22ln_bwd_finalize_kernelINS_22Kernel_traits_finalizeILj768E13__nv_bfloat16S2_S2_S2_fjLb0ELj1024ELj4ENS_18Kernel_traits_baseILj768ES2_S2_S2_S2_fjLj1024EEEEELb0ELb0EEEvNS_9BwdParamsE)
        /*1a9c*/ 	.word	0x0000001e


	//----- nvinfo : EIATTR_FRAME_SIZE
	.align		4
.L_1135:
        /*1aa0*/ 	.byte	0x04, 0x11
        /*1aa2*/ 	.short	(.L_1137 - .L_1136)
	.align		4
.L_1136:
        /*1aa4*/ 	.word	index@($__internal_10_$__cuda_sm70_shflsync_bfly_p)
        /*1aa8*/ 	.word	0x00000000


	//----- nvinfo : EIATTR_FRAME_SIZE
	.align		4
.L_1137:
        /*1aac*/ 	.byte	0x04, 0x11
        /*1aae*/ 	.short	(.L_1139 - .L_1138)
	.align		4
.L_1138:
        /*1ab0*/ 	.word	index@(_ZN10layer_norm22ln_bwd_finalize_kernelINS_22Kernel_traits_finalizeILj768E13__nv_bfloat16S2_S2_S2_fjLb0ELj1024ELj4ENS_18Kernel_traits_baseILj768ES2_S2_S2_S2_fjLj1024EEEEELb0ELb0EEEvNS_9BwdParamsE)
        /*1ab4*/ 	.word	0x00000000


	//----- nvinfo : EIATTR_REGCOUNT
	.align		4
.L_1139:
        /*1ab8*/ 	.byte	0x04, 0x2f
        /*1aba*/ 	.short	(.L_1141 - .L_1140)
	.align		4
.L_1140:
        /*1abc*/ 	.word	index@(_ZN10layer_norm13ln_bwd_kernelINS_13Kernel_traitsI13__nv_bfloat16S2_S2_S2_fjLj768ELj1ELj4ELj1ELj16ENS_18Kernel_traits_baseILj768ES2_S2_S2_S2_fjLj128EEEEELb1ELb0ELb0ELb1EEEvNS_9BwdParamsE)
        /*1ac0*/ 	.word	0x000000a8


	//----- nvinfo : EIATTR_FRAME_SIZE
	.align		4
.L_1141:
        /*1ac4*/ 	.byte	0x04, 0x11
        /*1ac6*/ 	.short	(.L_1143 - .L_1142)
	.align		4
.L_1142:
        /*1ac8*/ 	.word	index@($__internal_9_$__cuda_sm70_shflsync_bfly_p)
        /*1acc*/ 	.word	0x00000000


	//----- nvinfo : EIATTR_FRAME_SIZE
	.align		4
.L_1143:
        /*1ad0*/ 	.byte	0x04, 0x11
        /*1ad2*/ 	.short	(.L_1145 - .L_1144)
	.align		4
.L_1144:
        /*1ad4*/ 	.word	index@(_ZN10layer_norm13ln_bwd_kernelINS_13Kernel_traitsI13__nv_bfloat16S2_S2_S2_fjLj768ELj1ELj4ELj1ELj16ENS_18Kernel_traits_baseILj768ES2_S2_S2_S2_fjLj128EEEEELb1ELb0ELb0ELb1EEEvNS_9BwdParamsE)
        /*1ad8*/ 	.word	0x00000000


	//----- nvinfo : EIATTR_REGCOUNT
	.align		4
.L_1145:
        /*1adc*/ 	.byte	0x04, 0x2f
        /*1ade*/ 	.short	(.L_1147 - .L_1146)
	.align		4
.L_1146:
        /*1ae0*/ 	.word	index@(_ZN10layer_norm13ln_bwd_kernelINS_13Kernel_traitsI13__nv_bfloat16S2_S2_S2_fjLj768ELj1ELj4ELj1ELj16ENS_18Kernel_traits_baseILj768ES2_S2_S2_S2_fjLj128EEEEELb1ELb0ELb0ELb0EEEvNS_9BwdParamsE)
        /*1ae4*/ 	.word	0x000000a7


	//----- nvinfo : EIATTR_FRAME_SIZE
	.align		4
.L_1147:
        /*1ae8*/ 	.byte	0x04, 0x11
        /*1aea*/ 	.short	(.L_1149 - .L_1148)
	.align		4
.L_1148:
        /*1aec*/ 	.word	index@($__internal_8_$__cuda_sm70_shflsync_bfly_p)
        /*1af0*/ 	.word	0x00000000


	//----- nvinfo : EIATTR_FRAME_SIZE
	.align		4
.L_1149:
        /*1af4*/ 	.byte	0x04, 0x11
        /*1af6*/ 	.short	(.L_1151 - .L_1150)
	.align		4
.L_1150:
        /*1af8*/ 	.word	index@(_ZN10layer_norm13ln_bwd_kernelINS_13Kernel_traitsI13__nv_bfloat16S2_S2_S2_fjLj768ELj1ELj4ELj1ELj16ENS_18Kernel_traits_baseILj768ES2_S2_S2_S2_fjLj128EEEEELb1ELb0ELb0ELb0EEEvNS_9BwdParamsE)
        /*1afc*/ 	.word	0x00000000


	//----- nvinfo : EIATTR_REGCOUNT
	.align		4
.L_1151:
        /*1b00*/ 	.byte	0x04, 0x2f
        /*1b02*/ 	.short	(.L_1153 - .L_1152)
	.align		4
.L_1152:
        /*1b04*/ 	.word	index@(_ZN10layer_norm13ln_bwd_kernelINS_13Kernel_traitsI13__nv_bfloat16S2_S2_S2_fjLj768ELj1ELj4ELj1ELj16ENS_18Kernel_traits_baseILj768ES2_S2_S2_S2_fjLj128EEEEELb0ELb1ELb1ELb1EEEvNS_9BwdParamsE)
        /*1b08*/ 	.word	0x000000db


	//----- nvinfo : EIATTR_FRAME_SIZE
	.align		4
.L_1153:
        /*1b0c*/ 	.byte	0x04, 0x11
        /*1b0e*/ 	.short	(.L_1155 - .L_1154)
	.align		4
.L_1154:
        /*1b10*/ 	.word	index@($__internal_7_$__cuda_sm70_shflsync_bfly_p)
        /*1b14*/ 	.word	0x00000000


	//----- nvinfo : EIATTR_FRAME_SIZE
	.align		4
.L_1155:
        /*1b18*/ 	.byte	0x04, 0x11
        /*1b1a*/ 	.short	(.L_1157 - .L_1156)
	.align		4
.L_1156:
        /*1b1c*/ 	.word	index@(_ZN10layer_norm13ln_bwd_kernelINS_13Kernel_traitsI13__nv_bfloat16S2_S2_S2_fjLj768ELj1ELj4ELj1ELj16ENS_18Kernel_traits_baseILj768ES2_S2_S2_S2_fjLj128EEEEELb0ELb1ELb1ELb1EEEvNS_9BwdParamsE)
        /*1b20*/ 	.word	0x00000000


	//----- nvinfo : EIATTR_REGCOUNT
	.align		4
.L_1157:
        /*1b24*/ 	.byte	0x04, 0x2f
        /*1b26*/ 	.short	(.L_1159 - .L_1158)
	.align		4
.L_1158:
        /*1b28*/ 	.word	index@(_ZN10layer_norm13ln_bwd_kernelINS_13Kernel_traitsI13__nv_bfloat16S2_S2_S2_fjLj768ELj1ELj4ELj1ELj16ENS_18Kernel_traits_baseILj768ES2_S2_S2_S2_fjLj128EEEEELb0ELb1ELb1ELb0EEEvNS_9BwdParamsE)
        /*1b2c*/ 	.word	0x000000db


	//----- nvinfo : EIATTR_FRAME_SIZE
	.align		4
.L_1159:
        /*1b30*/ 	.byte	0x04, 0x11
        /*1b32*/ 	.short	(.L_1161 - .L_1160)
	.align		4
.L_1160:
        /*1b34*/ 	.word	index@($__internal_6_$__cuda_sm70_shflsync_bfly_p)
        /*1b38*/ 	.word	0x00000000


	//----- nvinfo : EIATTR_FRAME_SIZE
	.align		4
.L_1161:
        /*1b3c*/ 	.byte	0x04, 0x11
        /*1b3e*/ 	.short	(.L_1163 - .L_1162)
	.align		4
.L_1162:
        /*1b40*/ 	.word	index@(_ZN10layer_norm13ln_bwd_kernelINS_13Kernel_traitsI13__nv_bfloat16S2_S2_S2_fjLj768ELj1ELj4ELj1ELj16ENS_18Kernel_traits_baseILj768ES2_S2_S2_S2_fjLj128EEEEELb0ELb1ELb1ELb0EEEvNS_9BwdParamsE)
        /*1b44*/ 	.word	0x00000000


	//----- nvinfo : EIATTR_REGCOUNT
	.align		4
.L_1163:
        /*1b48*/ 	.byte	0x04, 0x2f
        /*1b4a*/ 	.short	(.L_1165 - .L_1164)
	.align		4
.L_1164:
        /*1b4c*/ 	.word	index@(_ZN10layer_norm13ln_bwd_kernelINS_13Kernel_traitsI13__nv_bfloat16S2_S2_S2_fjLj768ELj1ELj4ELj1ELj16ENS_18Kernel_traits_baseILj768ES2_S2_S2_S2_fjLj128EEEEELb0ELb1ELb0ELb1EEEvNS_9BwdParamsE)
        /*1b50*/ 	.word	0x000000e2


	//----- nvinfo : EIATTR_FRAME_SIZE
	.align		4
.L_1165:
        /*1b54*/ 	.byte	0x04, 0x11
        /*1b56*/ 	.short	(.L_1167 - .L_1166)
	.align		4
.L_1166:
        /*1b58*/ 	.word	index@($__internal_5_$__cuda_sm70_shflsync_bfly_p)
        /*1b5c*/ 	.word	0x00000000


	//----- nvinfo : EIATTR_FRAME_SIZE
	.align		4
.L_1167:
        /*1b60*/ 	.byte	0x04, 0x11
        /*1b62*/ 	.short	(.L_1169 - .L_1168)
	.align		4
.L_1168:
        /*1b64*/ 	.word	index@(_ZN10layer_norm13ln_bwd_kernelINS_13Kernel_traitsI13__nv_bfloat16S2_S2_S2_fjLj768ELj1ELj4ELj1ELj16ENS_18Kernel_traits_baseILj768ES2_S2_S2_S2_fjLj128EEEEELb0ELb1ELb0ELb1EEEvNS_9BwdParamsE)
        /*1b68*/ 	.word	0x00000000


	//----- nvinfo : EIATTR_REGCOUNT
	.align		4
.L_1169:
        /*1b6c*/ 	.byte	0x04, 0x2f
        /*1b6e*/ 	.short	(.L_1171 - .L_1170)
	.align		4
.L_1170:
        /*1b70*/ 	.word	index@(_ZN10layer_norm13ln_bwd_kernelINS_13Kernel_traitsI13__nv_bfloat16S2_S2_S2_fjLj768ELj1ELj4ELj1ELj16ENS_18Kernel_traits_baseILj768ES2_S2_S2_S2_fjLj128EEEEELb0ELb1ELb0ELb0EEEvNS_9BwdParamsE)
        /*1b74*/ 	.word	0x000000e0


	//----- nvinfo : EIATTR_FRAME_SIZE
	.align		4
.L_1171:
        /*1b78*/ 	.byte	0x04, 0x11
        /*1b7a*/ 	.short	(.L_1173 - .L_1172)
	.align		4
.L_1172:
        /*1b7c*/ 	.word	index@($__internal_4_$__cuda_sm70_shflsync_bfly_p)
        /*1b80*/ 	.word	0x00000000


	//----- nvinfo : EIATTR_FRAME_SIZE
	.align		4
.L_1173:
        /*1b84*/ 	.byte	0x04, 0x11
        /*1b86*/ 	.short	(.L_1175 - .L_1174)
	.align		4
.L_1174:
        /*1b88*/ 	.word	index@(_ZN10layer_norm13ln_bwd_kernelINS_13Kernel_traitsI13__nv_bfloat16S2_S2_S2_fjLj768ELj1ELj4ELj1ELj16ENS_18Kernel_traits_baseILj768ES2_S2_S2_S2_fjLj128EEEEELb0ELb1ELb0ELb0EEEvNS_9BwdParamsE)
        /*1b8c*/ 	.word	0x00000000


	//----- nvinfo : EIATTR_REGCOUNT
	.align		4
.L_1175:
        /*1b90*/ 	.byte	0x04, 0x2f
        /*1b92*/ 	.short	(.L_1177 - .L_1176)
	.align		4
.L_1176:
        /*1b94*/ 	.word	index@(_ZN10layer_norm13ln_bwd_kernelINS_13Kernel_traitsI13__nv_bfloat16S2_S2_S2_fjLj768ELj1ELj4ELj1ELj16ENS_18Kernel_traits_baseILj768ES2_S2_S2_S2_fjLj128EEEEELb0ELb0ELb1ELb1EEEvNS_9BwdParamsE)
        /*1b98*/ 	.word	0x000000a8


	//----- nvinfo : EIATTR_FRAME_SIZE
	.align		4
.L_1177:
        /*1b9c*/ 	.byte	0x04, 0x11
        /*1b9e*/ 	.short	(.L_1179 - .L_1178)
	.align		4
.L_1178:
        /*1ba0*/ 	.word	index@($__internal_3_$__cuda_sm70_shflsync_bfly_p)
        /*1ba4*/ 	.word	0x00000000


	//----- nvinfo : EIATTR_FRAME_SIZE
	.align		4
.L_1179:
        /*1ba8*/ 	.byte	0x04, 0x11
        /*1baa*/ 	.short	(.L_1181 - .L_1180)
	.align		4
.L_1180:
        /*1bac*/ 	.word	index@(_ZN10layer_norm13ln_bwd_kernelINS_13Kernel_traitsI13__nv_bfloat16S2_S2_S2_fjLj768ELj1ELj4ELj1ELj16ENS_18Kernel_traits_baseILj768ES2_S2_S2_S2_fjLj128EEEEELb0ELb0ELb1ELb1EEEvNS_9BwdParamsE)
        /*1bb0*/ 	.word	0x00000000


	//----- nvinfo : EIATTR_REGCOUNT
	.align		4
.L_1181:
        /*1bb4*/ 	.byte	0x04, 0x2f
        /*1bb6*/ 	.short	(.L_1183 - .L_1182)
	.align		4
.L_1182:
        /*1bb8*/ 	.word	index@(_ZN10layer_norm13ln_bwd_kernelINS_13Kernel_traitsI13__nv_bfloat16S2_S2_S2_fjLj768ELj1ELj4ELj1ELj16ENS_18Kernel_traits_baseILj768ES2_S2_S2_S2_fjLj128EEEEELb0ELb0ELb1ELb0EEEvNS_9BwdParamsE)
        /*1bbc*/ 	.word	0x000000a8


	//----- nvinfo : EIATTR_FRAME_SIZE
	.align		4
.L_1183:
        /*1bc0*/ 	.byte	0x04, 0x11
        /*1bc2*/ 	.short	(.L_1185 - .L_1184)
	.align		4
.L_1184:
        /*1bc4*/ 	.word	index@($__internal_2_$__cuda_sm70_shflsync_bfly_p)
        /*1bc8*/ 	.word	0x00000000


	//----- nvinfo : EIATTR_FRAME_SIZE
	.align		4
.L_1185:
        /*1bcc*/ 	.byte	0x04, 0x11
        /*1bce*/ 	.short	(.L_1187 - .L_1186)
	.align		4
.L_1186:
        /*1bd0*/ 	.word	index@(_ZN10layer_norm13ln_bwd_kernelINS_13Kernel_traitsI13__nv_bfloat16S2_S2_S2_fjLj768ELj1ELj4ELj1ELj16ENS_18Kernel_traits_baseILj768ES2_S2_S2_S2_fjLj128EEEEELb0ELb0ELb1ELb0EEEvNS_9BwdParamsE)
        /*1bd4*/ 	.word	0x00000000


	//----- nvinfo : EIATTR_REGCOUNT
	.align		4
.L_1187:
        /*1bd8*/ 	.byte	0x04, 0x2f
        /*1bda*/ 	.short	(.L_1189 - .L_1188)
	.align		4
.L_1188:
        /*1bdc*/ 	.word	index@(_ZN10layer_norm13ln_bwd_kernelINS_13Kernel_traitsI13__nv_bfloat16S2_S2_S2_fjLj768ELj1ELj4ELj1ELj16ENS_18Kernel_traits_baseILj768ES2_S2_S2_S2_fjLj128EEEEELb0ELb0ELb0ELb1EEEvNS_9BwdParamsE)
        /*1be0*/ 	.word	0x000000a8


	//----- nvinfo : EIATTR_FRAME_SIZE
	.align		4
.L_1189:
        /*1be4*/ 	.byte	0x04, 0x11
        /*1be6*/ 	.short	(.L_1191 - .L_1190)
	.align		4
.L_1190:
        /*1be8*/ 	.word	index@($__internal_1_$__cuda_sm70_shflsync_bfly_p)
        /*1bec*/ 	.word	0x00000000


	//----- nvinfo : EIATTR_FRAME_SIZE
	.align		4
.L_1191:
        /*1bf0*/ 	.byte	0x04, 0x11
        /*1bf2*/ 	.short	(.L_1193 - .L_1192)
	.align		4
.L_1192:
        /*1bf4*/ 	.word	index@(_ZN10layer_norm13ln_bwd_kernelINS_13Kernel_traitsI13__nv_bfloat16S2_S2_S2_fjLj768ELj1ELj4ELj1ELj16ENS_18Kernel_traits_baseILj768ES2_S2_S2_S2_fjLj128EEEEELb0ELb0ELb0ELb1EEEvNS_9BwdParamsE)
        /*1bf8*/ 	.word	0x00000000


	//----- nvinfo : EIATTR_REGCOUNT
	.align		4
.L_1193:
        /*1bfc*/ 	.byte	0x04, 0x2f
        /*1bfe*/ 	.short	(.L_1195 - .L_1194)
	.align		4
.L_1194:
        /*1c00*/ 	.word	index@(_ZN10layer_norm13ln_bwd_kernelINS_13Kernel_traitsI13__nv_bfloat16S2_S2_S2_fjLj768ELj1ELj4ELj1ELj16ENS_18Kernel_traits_baseILj768ES2_S2_S2_S2_fjLj128EEEEELb0ELb0ELb0ELb0EEEvNS_9BwdParamsE)
        /*1c04*/ 	.word	0x000000a3


	//----- nvinfo : EIATTR_FRAME_SIZE
	.align		4
.L_1195:
        /*1c08*/ 	.byte	0x04, 0x11
        /*1c0a*/ 	.short	(.L_1197 - .L_1196)
	.align		4
.L_1196:
        /*1c0c*/ 	.word	index@($__internal_0_$__cuda_sm70_shflsync_bfly_p)
        /*1c10*/ 	.word	0x00000000


	//----- nvinfo : EIATTR_FRAME_SIZE
	.align		4
.L_1197:
        /*1c14*/ 	.byte	0x04, 0x11
        /*1c16*/ 	.short	(.L_1199 - .L_1198)
	.align		4
.L_1198:
        /*1c18*/ 	.word	index@(_ZN10layer_norm13ln_bwd_kernelINS_13Kernel_traitsI13__nv_bfloat16S2_S2_S2_fjLj768ELj1ELj4ELj1ELj16ENS_18Kernel_traits_baseILj768ES2_S2_S2_S2_fjLj128EEEEELb0ELb0ELb0ELb0EEEvNS_9BwdParamsE)
        /*1c1c*/ 	.word	0x00000000


	//----- nvinfo : EIATTR_MIN_STACK_SIZE
	.align		4
.L_1199:
        /*1c20*/ 	.byte	0x04, 0x12
        /*1c22*/ 	.short	(.L_1201 - .L_1200)
	.align		4
.L_1200:
        /*1c24*/ 	.word	index@(_ZN10layer_norm13ln_bwd_kernelINS_13Kernel_traitsI13__nv_bfloat16S2_S2_S2_fjLj768ELj1ELj4ELj1ELj16ENS_18Kernel_traits_baseILj768ES2_S2_S2_S2_fjLj128EEEEELb0ELb0ELb0ELb0EEEvNS_9BwdParamsE)
        /*1c28*/ 	.word	0x00000000


	//----- nvinfo : EIATTR_MIN_STACK_SIZE
	.align		4
.L_1201:
        /*1c2c*/ 	.byte	0x04, 0x12
        /*1c2e*/ 	.short	(.L_1203 - .L_1202)
	.align		4
.L_1202:
        /*1c30*/ 	.word	index@(_ZN10layer_norm13ln_bwd_kernelINS_13Kernel_traitsI13__nv_bfloat16S2_S2_S2_fjLj768ELj1ELj4ELj1ELj16ENS_18Kernel_traits_baseILj768ES2_S2_S2_S2_fjLj128EEEEELb0ELb0ELb0ELb1EEEvNS_9BwdParamsE)
        /*1c34*/ 	.word	0x00000000


	//----- nvinfo : EIATTR_MIN_STACK_SIZE
	.align		4
.L_1203:
        /*1c38*/ 	.byte	0x04, 0x12
        /*1c3a*/ 	.short	(.L_1205 - .L_1204)
	.align		4
.L_1204:
        /*1c3c*/ 	.word	index@(_ZN10layer_norm13ln_bwd_kernelINS_13Kernel_traitsI13__nv_bfloat16S2_S2_S2_fjLj768ELj1ELj4ELj1ELj16ENS_18Kernel_traits_baseILj768ES2_S2_S2_S2_fjLj128EEEEELb0ELb0ELb1ELb0EEEvNS_9BwdParamsE)
        /*1c40*/ 	.word	0x00000000


	//----- nvinfo : EIATTR_MIN_STACK_SIZE
	.align		4
.L_1205:
        /*1c44*/ 	.byte	0x04, 0x12
        /*1c46*/ 	.short	(.L_1207 - .L_1206)
	.align		4
.L_1206:
        /*1c48*/ 	.word	index@(_ZN10layer_norm13ln_bwd_kernelINS_13Kernel_traitsI13__nv_bfloat16S2_S2_S2_fjLj768ELj1ELj4ELj1ELj16ENS_18Kernel_traits_baseILj768ES2_S2_S2_S2_fjLj128EEEEELb0ELb0ELb1ELb1EEEvNS_9BwdParamsE)
        /*1c4c*/ 	.word	0x00000000


	//----- nvinfo : EIATTR_MIN_STACK_SIZE
	.align		4
.L_1207:
        /*1c50*/ 	.byte	0x04, 0x12
        /*1c52*/ 	.short	(.L_1209 - .L_1208)
	.align		4
.L_1208:
        /*1c54*/ 	.word	index@(_ZN10layer_norm13ln_bwd_kernelINS_13Kernel_traitsI13__nv_bfloat16S2_S2_S2_fjLj768ELj1ELj4ELj1ELj16ENS_18Kernel_traits_baseILj768ES2_S2_S2_S2_fjLj128EEEEELb0ELb1ELb0ELb0EEEvNS_9BwdParamsE)
        /*1c58*/ 	.word	0x00000000


	//----- nvinfo : EIATTR_MIN_STACK_SIZE
	.align		4
.L_1209:
        /*1c5c*/ 	.byte	0x04, 0x12
        /*1c5e*/ 	.short	(.L_1211 - .L_1210)
	.align		4
.L_1210:
        /*1c60*/ 	.word	index@(_ZN10layer_norm13ln_bwd_kernelINS_13Kernel_traitsI13__nv_bfloat16S2_S2_S2_fjLj768ELj1ELj4ELj1ELj16ENS_18Kernel_traits_baseILj768ES2_S2_S2_S2_fjLj128EEEEELb0ELb1ELb0ELb1EEEvNS_9BwdParamsE)
        /*1c64*/ 	.word	0x00000000


	//----- nvinfo : EIATTR_MIN_STACK_SIZE
	.align		4
.L_1211:
        /*1c68*/ 	.byte	0x04, 0x12
        /*1c6a*/ 	.short	(.L_1213 - .L_1212)
	.align		4
.L_1212:
        /*1c6c*/ 	.word	index@(_ZN10layer_norm13ln_bwd_kernelINS_13Kernel_traitsI13__nv_bfloat16S2_S2_S2_fjLj768ELj1ELj4ELj1ELj16ENS_18Kernel_traits_baseILj768ES2_S2_S2_S2_fjLj128EEEEELb0ELb1ELb1ELb0EEEvNS_9BwdParamsE)
        /*1c70*/ 	.word	0x00000000


	//----- nvinfo : EIATTR_MIN_STACK_SIZE
	.align		4
.L_1213:
        /*1c74*/ 	.byte	0x04, 0x12
        /*1c76*/ 	.short	(.L_1215 - .L_1214)
	.align		4
.L_1214:
        /*1c78*/ 	.word	index@(_ZN10layer_norm13ln_bwd_kernelINS_13Kernel_traitsI13__nv_bfloat16S2_S2_S2_fjLj768ELj1ELj4ELj1ELj16ENS_18Kernel_traits_baseILj768ES2_S2_S2_S2_fjLj128EEEEELb0ELb1ELb1ELb1EEEvNS_9BwdParamsE)
        /*1c7c*/ 	.word	0x00000000


	//----- nvinfo : EIATTR_MIN_STACK_SIZE
	.align		4
.L_1215:
        /*1c80*/ 	.byte	0x04, 0x12
        /*1c82*/ 	.short	(.L_1217 - .L_1216)
	.align		4
.L_1216:
        /*1c84*/ 	.word	index@(_ZN10layer_norm13ln_bwd_kernelINS_13Kernel_traitsI13__nv_bfloat16S2_S2_S2_fjLj768ELj1ELj4ELj1ELj16ENS_18Kernel_traits_baseILj768ES2_S2_S2_S2_fjLj128EEEEELb1ELb0ELb0ELb0EEEvNS_9BwdParamsE)
        /*1c88*/ 	.word	0x00000000


	//----- nvinfo : EIATTR_MIN_STACK_SIZE
	.align		4
.L_1217:
        /*1c8c*/ 	.byte	0x04, 0x12
        /*1c8e*/ 	.short	(.L_1219 - .L_1218)
	.align		4
.L_1218:
        /*1c90*/ 	.word	index@(_ZN10layer_norm13ln_bwd_kernelINS_13Kernel_traitsI13__nv_bfloat16S2_S2_S2_fjLj768ELj1ELj4ELj1ELj16ENS_18Kernel_traits_baseILj768ES2_S2_S2_S2_fjLj128EEEEELb1ELb0ELb0ELb1EEEvNS_9BwdParamsE)
        /*1c94*/ 	.word	0x00000000


	//----- nvinfo : EIATTR_MIN_STACK_SIZE
	.align		4
.L_1219:
        /*1c98*/ 	.byte	0x04, 0x12
        /*1c9a*/ 	.short	(.L_1221 - .L_1220)
	.align		4
.L_1220:
        /*1c9c*/ 	.word	index@(_ZN10layer_norm22ln_bwd_finalize_kernelINS_22Kernel_traits_finalizeILj768E13__nv_bfloat16S2_S2_S2_fjLb0ELj1024ELj4ENS_18Kernel_traits_baseILj768ES2_S2_S2_S2_fjLj1024EEEEELb0ELb0EEEvNS_9BwdParamsE)
        /*1ca0*/ 	.word	0x00000000


	//----- nvinfo : EIATTR_MIN_STACK_SIZE
	.align		4
.L_1221:
        /*1ca4*/ 	.byte	0x04, 0x12
        /*1ca6*/ 	.short	(.L_1223 - .L_1222)
	.align		4
.L_1222:
        /*1ca8*/ 	.word	index@(_ZN10layer_norm13ln_bwd_kernelINS_13Kernel_traitsI13__nv_bfloat16S2_S2_S2_fjLj768ELj1ELj4ELj1ELj16ENS_18Kernel_traits_baseILj768ES2_S2_S2_S2_fjLj128EEEEELb1ELb0ELb1ELb0EEEvNS_9BwdParamsE)
        /*1cac*/ 	.word	0x00000000


	//----- nvinfo : EIATTR_MIN_STACK_SIZE
	.align		4
.L_1223:
        /*1cb0*/ 	.byte	0x04, 0x12
        /*1cb2*/ 	.short	(.L_1225 - .L_1224)
	.align		4
.L_1224:
        /*1cb4*/ 	.word	index@(_ZN10layer_norm22ln_bwd_finalize_kernelINS_22Kernel_traits_finalizeILj768E13__nv_bfloat16S2_S2_S2_fjLb0ELj1024ELj4ENS_18Kernel_traits_baseILj768ES2_S2_S2_S2_fjLj1024EEEEELb0ELb1EEEvNS_9BwdParamsE)
        /*1cb8*/ 	.word	0x00000000


	//----- nvinfo : EIATTR_MIN_STACK_SIZE
	.align		4
.L_1225:
        /*1cbc*/ 	.byte	0x04, 0x12
        /*1cbe*/ 	.short	(.L_1227 - .L_1226)
	.align		4
.L_1226:
        /*1cc0*/ 	.word	index@(_ZN10layer_norm13ln_bwd_kernelINS_13Kernel_traitsI13__nv_bfloat16S2_S2_S2_fjLj768ELj1ELj4ELj1ELj16ENS_18Kernel_traits_baseILj768ES2_S2_S2_S2_fjLj128EEEEELb1ELb0ELb1ELb1EEEvNS_9BwdParamsE)
        /*1cc4*/ 	.word	0x00000000


	//----- nvinfo : EIATTR_MIN_STACK_SIZE
	.align		4
.L_1227:
        /*1cc8*/ 	.byte	0x04, 0x12
        /*1cca*/ 	.short	(.L_1229 - .L_1228)
	.align		4
.L_1228:
        /*1ccc*/ 	.word	index@(_ZN10layer_norm13ln_bwd_kernelINS_13Kernel_traitsI13__nv_bfloat16S2_S2_S2_fjLj768ELj1ELj4ELj1ELj16ENS_18Kernel_traits_baseILj768ES2_S2_S2_S2_fjLj128EEEEELb1ELb1ELb0ELb0EEEvNS_9BwdParamsE)
        /*1cd0*/ 	.word	0x00000000


	//----- nvinfo : EIATTR_MIN_STACK_SIZE
	.align		4
.L_1229:
        /*1cd4*/ 	.byte	0x04, 0x12
        /*1cd6*/ 	.short	(.L_1231 - .L_1230)
	.align		4
.L_1230:
        /*1cd8*/ 	.word	index@(_ZN10layer_norm13ln_bwd_kernelINS_13Kernel_traitsI13__nv_bfloat16S2_S2_S2_fjLj768ELj1ELj4ELj1ELj16ENS_18Kernel_traits_baseILj768ES2_S2_S2_S2_fjLj128EEEEELb1ELb1ELb0ELb1EEEvNS_9BwdParamsE)
        /*1cdc*/ 	.word	0x00000000


	//----- nvinfo : EIATTR_MIN_STACK_SIZE
	.align		4
.L_1231:
        /*1ce0*/ 	.byte	0x04, 0x12
        /*1ce2*/ 	.short	(.L_1233 - .L_1232)
	.align		4
.L_1232:
        /*1ce4*/ 	.word	index@(_ZN10layer_norm22ln_bwd_finalize_kernelINS_22Kernel_traits_finalizeILj768E13__nv_bfloat16S2_S2_S2_fjLb1ELj1024ELj4ENS_18Kernel_traits_baseILj768ES2_S2_S2_S2_fjLj1024EEEEELb1ELb0EEEvNS_9BwdParamsE)
        /*1ce8*/ 	.word	0x00000000


	//----- nvinfo : EIATTR_MIN_STACK_SIZE
	.align		4
.L_1233:
        /*1cec*/ 	.byte	0x04, 0x12
        /*1cee*/ 	.short	(.L_1235 - .L_1234)
	.align		4
.L_1234:
        /*1cf0*/ 	.word	index@(_ZN10layer_norm13ln_bwd_kernelINS_13Kernel_traitsI13__nv_bfloat16S2_S2_S2_fjLj768ELj1ELj4ELj1ELj16ENS_18Kernel_traits_baseILj768ES2_S2_S2_S2_fjLj128EEEEELb1ELb1ELb1ELb0EEEvNS_9BwdParamsE)
        /*1cf4*/ 	.word	0x00000000


	//----- nvinfo : EIATTR_MIN_STACK_SIZE
	.align		4
.L_1235:
        /*1cf8*/ 	.byte	0x04, 0x12
        /*1cfa*/ 	.short	(.L_1237 - .L_1236)
	.align		4
.L_1236:
        /*1cfc*/ 	.word	index@(_ZN10layer_norm22ln_bwd_finalize_kernelINS_22Kernel_traits_finalizeILj768E13__nv_bfloat16S2_S2_S2_fjLb1ELj1024ELj4ENS_18Kernel_traits_baseILj768ES2_S2_S2_S2_fjLj1024EEEEELb1ELb1EEEvNS_9BwdParamsE)
        /*1d00*/ 	.word	0x00000000


	//----- nvinfo : EIATTR_MIN_STACK_SIZE
	.align		4
.L_1237:
        /*1d04*/ 	.byte	0x04, 0x12
        /*1d06*/ 	.short	(.L_1239 - .L_1238)
	.align		4
.L_1238:
        /*1d08*/ 	.word	index@(_ZN10layer_norm13ln_bwd_kernelINS_13Kernel_traitsI13__nv_bfloat16S2_S2_S2_fjLj768ELj1ELj4ELj1ELj16ENS_18Kernel_traits_baseILj768ES2_S2_S2_S2_fjLj128EEEEELb1ELb1ELb1ELb1EEEvNS_9BwdParamsE)
        /*1d0c*/ 	.word	0x00000000


	//----- nvinfo : EIATTR_MIN_STACK_SIZE
	.align		4
.L_1239:
        /*1d10*/ 	.byte	0x04, 0x12
        /*1d12*/ 	.short	(.L_1241 - .L_1240)
	.align		4
.L_1240:
        /*1d14*/ 	.word	index@(_ZN10layer_norm13ln_bwd_kernelINS_13Kernel_traitsI6__halfS2_S2_S2_fjLj768ELj1ELj4ELj1ELj16ENS_18Kernel_traits_baseILj768ES2_S2_S2_S2_fjLj128EEEEELb0ELb0ELb0ELb0EEEvNS_9BwdParamsE)
        /*1d18*/ 	.word	0x00000000


	//----- nvinfo : EIATTR_MIN_STACK_SIZE
	.align		4
.L_1241:
        /*1d1c*/ 	.byte	0x04, 0x12
        /*1d1e*/ 	.short	(.L_1243 - .L_1242)
	.align		4
.L_1242:
        /*1d20*/ 	.word	index@(_ZN10layer_norm13ln_bwd_kernelINS_13Kernel_traitsI6__halfS2_S2_S2_fjLj768ELj1ELj4ELj1ELj16ENS_18Kernel_traits_baseILj768ES2_S2_S2_S2_fjLj128EEEEELb0ELb0ELb0ELb1EEEvNS_9BwdParamsE)
        /*1d24*/ 	.word	0x00000000


	//----- nvinfo : EIATTR_MIN_STACK_SIZE
	.align		4
.L_1243:
        /*1d28*/ 	.byte	0x04, 0x12
        /*1d2a*/ 	.short	(.L_1245 - .L_1244)
	.align		4
.L_1244:
        /*1d2c*/ 	.word	index@(_ZN10layer_norm13ln_bwd_kernelINS_13Kernel_traitsI6__halfS2_S2_S2_fjLj768ELj1ELj4ELj1ELj16ENS_18Kernel_traits_baseILj768ES2_S2_S2_S2_fjLj128EEEEELb0ELb0ELb1ELb0EEEvNS_9BwdParamsE)
        /*1d30*/ 	.word	0x00000000


	//----- nvinfo : EIATTR_MIN_STACK_SIZE
	.align		4
.L_1245:
        /*1d34*/ 	.byte	0x04, 0x12
        /*1d36*/ 	.short	(.L_1247 - .L_1246)
	.align		4
.L_1246:
        /*1d38*/ 	.word	index@(_ZN10layer_norm13ln_bwd_kernelINS_13Kernel_traitsI6__halfS2_S2_S2_fjLj768ELj1ELj4ELj1ELj16ENS_18Kernel_traits_baseILj768ES2_S2_S2_S2_fjLj128EEEEELb0ELb0ELb1ELb1EEEvNS_9BwdParamsE)
        /*1d3c*/ 	.word	0x00000000


	//----- nvinfo : EIATTR_MIN_STACK_SIZE
	.align		4
.L_1247:
        /*1d40*/ 	.byte	0x04, 0x12
        /*1d42*/ 	.short	(.L_1249 - .L_1248)
	.align		4
.L_1248:
        /*1d44*/ 	.word	index@(_ZN10layer_norm13ln_bwd_kernelINS_13Kernel_traitsI6__halfS2_S2_S2_fjLj768ELj1ELj4ELj1ELj16ENS_18Kernel_traits_baseILj768ES2_S2_S2_S2_fjLj128EEEEELb0ELb1ELb0ELb0EEEvNS_9BwdParamsE)
        /*1d48*/ 	.word	0x00000000


	//----- nvinfo : EIATTR_MIN_STACK_SIZE
	.align		4
.L_1249:
        /*1d4c*/ 	.byte	0x04, 0x12
        /*1d4e*/ 	.short	(.L_1251 - .L_1250)
	.align		4
.L_1250:
        /*1d50*/ 	.word	index@(_ZN10layer_norm13ln_bwd_kernelINS_13Kernel_traitsI6__halfS2_S2_S2_fjLj768ELj1ELj4ELj1ELj16ENS_18Kernel_traits_baseILj768ES2_S2_S2_S2_fjLj128EEEEELb0ELb1ELb0ELb1EEEvNS_9BwdParamsE)
        /*1d54*/ 	.word	0x00000000


	//----- nvinfo : EIATTR_MIN_STACK_SIZE
	.align		4
.L_1251:
        /*1d58*/ 	.byte	0x04, 0x12
        /*1d5a*/ 	.short	(.L_1253 - .L_1252)
	.align		4
.L_1252:
        /*1d5c*/ 	.word	index@(_ZN10layer_norm13ln_bwd_kernelINS_13Kernel_traitsI6__halfS2_S2_S2_fjLj768ELj1ELj4ELj1ELj16ENS_18Kernel_traits_baseILj768ES2_S2_S2_S2_fjLj128EEEEELb0ELb1ELb1ELb0EEEvNS_9BwdParamsE)
        /*1d60*/ 	.word	0x00000000


	//----- nvinfo : EIATTR_MIN_STACK_SIZE
	.align		4
.L_1253:
        /*1d64*/ 	.byte	0x04, 0x12
        /*1d66*/ 	.short	(.L_1255 - .L_1254)
	.align		4
.L_1254:
        /*1d68*/ 	.word	index@(_ZN10layer_norm13ln_bwd_kernelINS_13Kernel_traitsI6__halfS2_S2_S2_fjLj768ELj1ELj4ELj1ELj16ENS_18Kernel_traits_baseILj768ES2_S2_S2_S2_fjLj128EEEEELb0ELb1ELb1ELb1EEEvNS_9BwdParamsE)
        /*1d6c*/ 	.word	0x00000000


	//----- nvinfo : EIATTR_MIN_STACK_SIZE
	.align		4
.L_1255:
        /*1d70*/ 	.byte	0x04, 0x12
        /*1d72*/ 	.short	(.L_1257 - .L_1256)
	.align		4
.L_1256:
        /*1d74*/ 	.word	index@(_ZN10layer_norm13ln_bwd_kernelINS_13Kernel_traitsI6__halfS2_S2_S2_fjLj768ELj1ELj4ELj1ELj16ENS_18Kernel_traits_baseILj768ES2_S2_S2_S2_fjLj128EEEEELb1ELb0ELb0ELb0EEEvNS_9BwdParamsE)
        /*1d78*/ 	.word	0x00000000


	//----- nvinfo : EIATTR_MIN_STACK_SIZE
	.align		4
.L_1257:
        /*1d7c*/ 	.byte	0x04, 0x12
        /*1d7e*/ 	.short	(.L_1259 - .L_1258)
	.align		4
.L_1258:
        /*1d80*/ 	.word	index@(_ZN10layer_norm13ln_bwd_kernelINS_13Kernel_traitsI6__halfS2_S2_S2_fjLj768ELj1ELj4ELj1ELj16ENS_18Kernel_traits_baseILj768ES2_S2_S2_S2_fjLj128EEEEELb1ELb0ELb0ELb1EEEvNS_9BwdParamsE)
        /*1d84*/ 	.word	0x00000000


	//----- nvinfo : EIATTR_MIN_STACK_SIZE
	.align		4
.L_1259:
        /*1d88*/ 	.byte	0x04, 0x12
        /*1d8a*/ 	.short	(.L_1261 - .L_1260)
	.align		4
.L_1260:
        /*1d8c*/ 	.word	index@(_ZN10layer_norm22ln_bwd_finalize_kernelINS_22Kernel_traits_finalizeILj768E6__halfS2_S2_S2_fjLb0ELj1024ELj4ENS_18Kernel_traits_baseILj768ES2_S2_S2_S2_fjLj1024EEEEELb0ELb0EEEvNS_9BwdParamsE)
        /*1d90*/ 	.word	0x00000000


	//----- nvinfo : EIATTR_MIN_STACK_SIZE
	.align		4
.L_1261:
        /*1d94*/ 	.byte	0x04, 0x12
        /*1d96*/ 	.short	(.L_1263 - .L_1262)
	.align		4
.L_1262:
        /*1d98*/ 	.word	index@(_ZN10layer_norm13ln_bwd_kernelINS_13Kernel_traitsI6__halfS2_S2_S2_fjLj768ELj1ELj4ELj1ELj16ENS_18Kernel_traits_baseILj768ES2_S2_S2_S2_fjLj128EEEEELb1ELb0ELb1ELb0EEEvNS_9BwdParamsE)
        /*1d9c*/ 	.word	0x00000000


	//----- nvinfo : EIATTR_MIN_STACK_SIZE
	.align		4
.L_1263:
        /*1da0*/ 	.byte	0x04, 0x12
        /*1da2*/ 	.short	(.L_1265 - .L_1264)
	.align		4
.L_1264:
        /*1da4*/ 	.word	index@(_ZN10layer_norm22ln_bwd_finalize_kernelINS_22Kernel_traits_finalizeILj768E6__halfS2_S2_S2_fjLb0ELj1024ELj4ENS_18Kernel_traits_baseILj768ES2_S2_S2_S2_fjLj1024EEEEELb0ELb1EEEvNS_9BwdParamsE)
        /*1da8*/ 	.word	0x00000000


	//----- nvinfo : EIATTR_MIN_STACK_SIZE
	.align		4
.L_1265:
        /*1dac*/ 	.byte	0x04, 0x12
        /*1dae*/ 	.short	(.L_1267 - .L_1266)
	.align		4
.L_1266:
        /*1db0*/ 	.word	index@(_ZN10layer_norm13ln_bwd_kernelINS_13Kernel_traitsI6__halfS2_S2_S2_fjLj768ELj1ELj4ELj1ELj16ENS_18Kernel_traits_baseILj768ES2_S2_S2_S2_fjLj128EEEEELb1ELb0ELb1ELb1EEEvNS_9BwdParamsE)
        /*1db4*/ 	.word	0x00000000


	//----- nvinfo : EIATTR_MIN_STACK_SIZE
	.align		4
.L_1267:
        /*1db8*/ 	.byte	0x04, 0x12
        /*1dba*/ 	.short	(.L_1269 - .L_1268)
	.align		4
.L_1268:
        /*1dbc*/ 	.word	index@(_ZN10layer_norm13ln_bwd_kernelINS_13Kernel_traitsI6__halfS2_S2_S2_fjLj768ELj1ELj4ELj1ELj16ENS_18Kernel_traits_baseILj768ES2_S2_S2_S2_fjLj128EEEEELb1ELb1ELb0ELb0EEEvNS_9BwdParamsE)
        /*1dc0*/ 	.word	0x00000000


	//----- nvinfo : EIATTR_MIN_STACK_SIZE
	.align		4
.L_1269:
        /*1dc4*/ 	.byte	0x04, 0x12
        /*1dc6*/ 	.short	(.L_1271 - .L_1270)
	.align		4
.L_1270:
        /*1dc8*/ 	.word	index@(_ZN10layer_norm13ln_bwd_kernelINS_13Kernel_traitsI6__halfS2_S2_S2_fjLj768ELj1ELj4ELj1ELj16ENS_18Kernel_traits_baseILj768ES2_S2_S2_S2_fjLj128EEEEELb1ELb1ELb0ELb1EEEvNS_9BwdParamsE)
        /*1dcc*/ 	.word	0x00000000


	//----- nvinfo : EIATTR_MIN_STACK_SIZE
	.align		4
.L_1271:
        /*1dd0*/ 	.byte	0x04, 0x12
        /*1dd2*/ 	.short	(.L_1273 - .L_1272)
	.align		4
.L_1272:
        /*1dd4*/ 	.word	index@(_ZN10layer_norm22ln_bwd_finalize_kernelINS_22Kernel_traits_finalizeILj768E6__halfS2_S2_S2_fjLb1ELj1024ELj4ENS_18Kernel_traits_baseILj768ES2_S2_S2_S2_fjLj1024EEEEELb1ELb0EEEvNS_9BwdParamsE)
        /*1dd8*/ 	.word	0x00000000


	//----- nvinfo : EIATTR_MIN_STACK_SIZE
	.align		4
.L_1273:
        /*1ddc*/ 	.byte	0x04, 0x12
        /*1dde*/ 	.short	(.L_1275 - .L_1274)
	.align		4
.L_1274:
        /*1de0*/ 	.word	index@(_ZN10layer_norm13ln_bwd_kernelINS_13Kernel_traitsI6__halfS2_S2_S2_fjLj768ELj1ELj4ELj1ELj16ENS_18Kernel_traits_baseILj768ES2_S2_S2_S2_fjLj128EEEEELb1ELb1ELb1ELb0EEEvNS_9BwdParamsE)
        /*1de4*/ 	.word	0x00000000


	//----- nvinfo : EIATTR_MIN_STACK_SIZE
	.align		4
.L_1275:
        /*1de8*/ 	.byte	0x04, 0x12
        /*1dea*/ 	.short	(.L_1277 - .L_1276)
	.align		4
.L_1276:
        /*1dec*/ 	.word	index@(_ZN10layer_norm22ln_bwd_finalize_kernelINS_22Kernel_traits_finalizeILj768E6__halfS2_S2_S2_fjLb1ELj1024ELj4ENS_18Kernel_traits_baseILj768ES2_S2_S2_S2_fjLj1024EEEEELb1ELb1EEEvNS_9BwdParamsE)
        /*1df0*/ 	.word	0x00000000


	//----- nvinfo : EIATTR_MIN_STACK_SIZE
	.align		4
.L_1277:
        /*1df4*/ 	.byte	0x04, 0x12
        /*1df6*/ 	.short	(.L_1279 - .L_1278)
	.align		4
.L_1278:
        /*1df8*/ 	.word	index@(_ZN10layer_norm13ln_bwd_kernelINS_13Kernel_traitsI6__halfS2_S2_S2_fjLj768ELj1ELj4ELj1ELj16ENS_18Kernel_traits_baseILj768ES2_S2_S2_S2_fjLj128EEEEELb1ELb1ELb1ELb1EEEvNS_9BwdParamsE)
        /*1dfc*/ 	.word	0x00000000


	//----- nvinfo : EIATTR_MIN_STACK_SIZE
	.align		4
.L_1279:
        /*1e00*/ 	.byte	0x04, 0x12
        /*1e02*/ 	.short	(.L_1281 - .L_1280)
	.align		4
.L_1280:
        /*1e04*/ 	.word	index@(_ZN10layer_norm13ln_bwd_kernelINS_13Kernel_traitsIf13__nv_bfloat16S2_S2_fjLj768ELj1ELj4ELj1ELj16ENS_18Kernel_traits_baseILj768EfS2_S2_S2_fjLj128EEEEELb0ELb0ELb0ELb0EEEvNS_9BwdParamsE)
        /*1e08*/ 	.word	0x00000000


	//----- nvinfo : EIATTR_MIN_STACK_SIZE
	.align		4
.L_1281:
        /*1e0c*/ 	.byte	0x04, 0x12
        /*1e0e*/ 	.short	(.L_1283 - .L_1282)
	.align		4
.L_1282:
        /*1e10*/ 	.word	index@(_ZN10layer_norm13ln_bwd_kernelINS_13Kernel_traitsIf13__nv_bfloat16S2_S2_fjLj768ELj1ELj4ELj1ELj16ENS_18Kernel_traits_baseILj768EfS2_S2_S2_fjLj128EEEEELb0ELb0ELb0ELb1EEEvNS_9BwdParamsE)
        /*1e14*/ 	.word	0x00000000


	//----- nvinfo : EIATTR_MIN_STACK_SIZE
	.align		4
.L_1283:
        /*1e18*/ 	.byte	0x04, 0x12
        /*1e1a*/ 	.short	(.L_1285 - .L_1284)
	.align		4
.L_1284:
        /*1e1c*/ 	.word	index@(_ZN10layer_norm13ln_bwd_kernelINS_13Kernel_traitsIf13__nv_bfloat16S2_S2_fjLj768ELj1ELj4ELj1ELj16ENS_18Kernel_traits_baseILj768EfS2_S2_S2_fjLj128EEEEELb0ELb0ELb1ELb0EEEvNS_9BwdParamsE)
        /*1e20*/ 	.word	0x00000000


	//----- nvinfo : EIATTR_MIN_STACK_SIZE
	.align		4
.L_1285:
        /*1e24*/ 	.byte	0x04, 0x12
        /*1e26*/ 	.short	(.L_1287 - .L_1286)
	.align		4
.L_1286:
        /*1e28*/ 	.word	index@(_ZN10layer_norm13ln_bwd_kernelINS_13Kernel_traitsIf13__nv_bfloat16S2_S2_fjLj768ELj1ELj4ELj1ELj16ENS_18Kernel_traits_baseILj768EfS2_S2_S2_fjLj128EEEEELb0ELb0ELb1ELb1EEEvNS_9BwdParamsE)
        /*1e2c*/ 	.word	0x00000000


	//----- nvinfo : EIATTR_MIN_STACK_SIZE
	.align		4
.L_1287:
        /*1e30*/ 	.byte	0x04, 0x12
        /*1e32*/ 	.short	(.L_1289 - .L_1288)
	.align		4
.L_1288:
        /*1e34*/ 	.word	index@(_ZN10layer_norm13ln_bwd_kernelINS_13Kernel_traitsIf13__nv_bfloat16S2_S2_fjLj768ELj1ELj4ELj1ELj16ENS_18Kernel_traits_baseILj768EfS2_S2_S2_fjLj128EEEEELb0ELb1ELb0ELb0EEEvNS_9BwdParamsE)
        /*1e38*/ 	.word	0x00000000


	//----- nvinfo : EIATTR_MIN_STACK_SIZE
	.align		4
.L_1289:
        /*1e3c*/ 	.byte	0x04, 0x12
        /*1e3e*/ 	.short	(.L_1291 - .L_1290)
	.align		4
.L_1290:
        /*1e40*/ 	.word	index@(_ZN10layer_norm13ln_bwd_kernelINS_13Kernel_traitsIf13__nv_bfloat16S2_S2_fjLj768ELj1ELj4ELj1ELj16ENS_18Kernel_traits_baseILj768EfS2_S2_S2_fjLj128EEEEELb0ELb1ELb0ELb1EEEvNS_9BwdParamsE)
        /*1e44*/ 	.word	0x00000000


	//----- nvinfo : EIATTR_MIN_STACK_SIZE
	.align		4
.L_1291:
        /*1e48*/ 	.byte	0x04, 0x12
        /*1e4a*/ 	.short	(.L_1293 - .L_1292)
	.align		4
.L_1292:
        /*1e4c*/ 	.word	index@(_ZN10layer_norm13ln_bwd_kernelINS_13Kernel_traitsIf13__nv_bfloat16S2_S2_fjLj768ELj1ELj4ELj1ELj16ENS_18Kernel_traits_baseILj768EfS2_S2_S2_fjLj128EEEEELb0ELb1ELb1ELb0EEEvNS_9BwdParamsE)
        /*1e50*/ 	.word	0x00000000


	//----- nvinfo : EIATTR_MIN_STACK_SIZE
	.align		4
.L_1293:
        /*1e54*/ 	.byte	0x04, 0x12
        /*1e56*/ 	.short	(.L_1295 - .L_1294)
	.align		4
.L_1294:
        /*1e58*/ 	.word	index@(_ZN10layer_norm13ln_bwd_kernelINS_13Kernel_traitsIf13__nv_bfloat16S2_S2_fjLj768ELj1ELj4ELj1ELj16ENS_18Kernel_traits_baseILj768EfS2_S2_S2_fjLj128EEEEELb0ELb1ELb1ELb1EEEvNS_9BwdParamsE)
        /*1e5c*/ 	.word	0x00000000


	//----- nvinfo : EIATTR_MIN_STACK_SIZE
	.align		4
.L_1295:
        /*1e60*/ 	.byte	0x04, 0x12
        /*1e62*/ 	.short	(.L_1297 - .L_1296)
	.align		4
.L_1296:
        /*1e64*/ 	.word	index@(_ZN10layer_norm13ln_bwd_kernelINS_13Kernel_traitsIf13__nv_bfloat16S2_S2_fjLj768ELj1ELj4ELj1ELj16ENS_18Kernel_traits_baseILj768EfS2_S2_S2_fjLj128EEEEELb1ELb0ELb0ELb0EEEvNS_9BwdParamsE)
        /*1e68*/ 	.word	0x00000000


	//----- nvinfo : EIATTR_MIN_STACK_SIZE
	.align		4
.L_1297:
        /*1e6c*/ 	.byte	0x04, 0x12
        /*1e6e*/ 	.short	(.L_1299 - .L_1298)
	.align		4
.L_1298:
        /*1e70*/ 	.word	index@(_ZN10layer_norm13ln_bwd_kernelINS_13Kernel_traitsIf13__nv_bfloat16S2_S2_fjLj768ELj1ELj4ELj1ELj16ENS_18Kernel_traits_baseILj768EfS2_S2_S2_fjLj128EEEEELb1ELb0ELb0ELb1EEEvNS_9BwdParamsE)
        /*1e74*/ 	.word	0x00000000


	//----- nvinfo : EIATTR_MIN_STACK_SIZE
	.align		4
.L_1299:
        /*1e78*/ 	.byte	0x04, 0x12
        /*1e7a*/ 	.short	(.L_1301 - .L_1300)
	.align		4
.L_1300:
        /*1e7c*/ 	.word	index@(_ZN10layer_norm22ln_bwd_finalize_kernelINS_22Kernel_traits_finalizeILj768Ef13__nv_bfloat16S2_S2_fjLb0ELj1024ELj4ENS_18Kernel_traits_baseILj768EfS2_S2_S2_fjLj1024EEEEELb0ELb0EEEvNS_9BwdParamsE)
        /*1e80*/ 	.word	0x00000000


	//----- nvinfo : EIATTR_MIN_STACK_SIZE
	.align		4
.L_1301:
        /*1e84*/ 	.byte	0x04, 0x12
        /*1e86*/ 	.short	(.L_1303 - .L_1302)
	.align		4
.L_1302:
        /*1e88*/ 	.word	index@(_ZN10layer_norm13ln_bwd_kernelINS_13Kernel_traitsIf13__nv_bfloat16S2_S2_fjLj768ELj1ELj4ELj1ELj16ENS_18Kernel_traits_baseILj768EfS2_S2_S2_fjLj128EEEEELb1ELb0ELb1ELb0EEEvNS_9BwdParamsE)
        /*1e8c*/ 	.word	0x00000000


	//----- nvinfo : EIATTR_MIN_STACK_SIZE
	.align		4
.L_1303:
        /*1e90*/ 	.byte	0x04, 0x12
        /*1e92*/ 	.short	(.L_1305 - .L_1304)
	.align		4
.L_1304:
        /*1e94*/ 	.word	index@(_ZN10layer_norm22ln_bwd_finalize_kernelINS_22Kernel_traits_finalizeILj768Ef13__nv_bfloat16S2_S2_fjLb0ELj1024ELj4ENS_18Kernel_traits_baseILj768EfS2_S2_S2_fjLj1024EEEEELb0ELb1EEEvNS_9BwdParamsE)
        /*1e98*/ 	.word	0x00000000


	//----- nvinfo : EIATTR_MIN_STACK_SIZE
	.align		4
.L_1305:
        /*1e9c*/ 	.byte	0x04, 0x12
        /*1e9e*/ 	.short	(.L_1307 - .L_1306)
	.align		4
.L_1306:
        /*1ea0*/ 	.word	index@(_ZN10layer_norm13ln_bwd_kernelINS_13Kernel_traitsIf13__nv_bfloat16S2_S2_fjLj768ELj1ELj4ELj1ELj16ENS_18Kernel_traits_baseILj768EfS2_S2_S2_fjLj128EEEEELb1ELb0ELb1ELb1EEEvNS_9BwdParamsE)
        /*1ea4*/ 	.word	0x00000000


	//----- nvinfo : EIATTR_MIN_STACK_SIZE
	.align		4
.L_1307:
        /*1ea8*/ 	.byte	0x04, 0x12
        /*1eaa*/ 	.short	(.L_1309 - .L_1308)
	.align		4
.L_1308:
        /*1eac*/ 	.word	index@(_ZN10layer_norm13ln_bwd_kernelINS_13Kernel_traitsIf13__nv_bfloat16S2_S2_fjLj768ELj1ELj4ELj1ELj16ENS_18Kernel_traits_baseILj768EfS2_S2_S2_fjLj128EEEEELb1ELb1ELb0ELb0EEEvNS_9BwdParamsE)
        /*1eb0*/ 	.word	0x00000000


	//----- nvinfo : EIATTR_MIN_STACK_SIZE
	.align		4
.L_1309:
        /*1eb4*/ 	.byte	0x04, 0x12
        /*1eb6*/ 	.short	(.L_1311 - .L_1310)
	.align		4
.L_1310:
        /*1eb8*/ 	.word	index@(_ZN10layer_norm13ln_bwd_kernelINS_13Kernel_traitsIf13__nv_bfloat16S2_S2_fjLj768ELj1ELj4ELj1ELj16ENS_18Kernel_traits_baseILj768EfS2_S2_S2_fjLj128EEEEELb1ELb1ELb0ELb1EEEvNS_9BwdParamsE)
        /*1ebc*/ 	.word	0x00000000


	//----- nvinfo : EIATTR_MIN_STACK_SIZE
	.align		4
.L_1311:
        /*1ec0*/ 	.byte	0x04, 0x12
        /*1ec2*/ 	.short	(.L_1313 - .L_1312)
	.align		4
.L_1312:
        /*1ec4*/ 	.word	index@(_ZN10layer_norm22ln_bwd_finalize_kernelINS_22Kernel_traits_finalizeILj768Ef13__nv_bfloat16S2_S2_fjLb1ELj1024ELj4ENS_18Kernel_traits_baseILj768EfS2_S2_S2_fjLj1024EEEEELb1ELb0EEEvNS_9BwdParamsE)
        /*1ec8*/ 	.word	0x00000000


	//----- nvinfo : EIATTR_MIN_STACK_SIZE
	.align		4
.L_1313:
        /*1ecc*/ 	.byte	0x04, 0x12
        /*1ece*/ 	.short	(.L_1315 - .L_1314)
	.align		4
.L_1314:
        /*1ed0*/ 	.word	index@(_ZN10layer_norm13ln_bwd_kernelINS_13Kernel_traitsIf13__nv_bfloat16S2_S2_fjLj768ELj1ELj4ELj1ELj16ENS_18Kernel_traits_baseILj768EfS2_S2_S2_fjLj128EEEEELb1ELb1ELb1ELb0EEEvNS_9BwdParamsE)
        /*1ed4*/ 	.word	0x00000000


	//----- nvinfo : EIATTR_MIN_STACK_SIZE
	.align		4
.L_1315:
        /*1ed8*/ 	.byte	0x04, 0x12
        /*1eda*/ 	.short	(.L_1317 - .L_1316)
	.align		4
.L_1316:
        /*1edc*/ 	.word	index@(_ZN10layer_norm22ln_bwd_finalize_kernelINS_22Kernel_traits_finalizeILj768Ef13__nv_bfloat16S2_S2_fjLb1ELj1024ELj4ENS_18Kernel_traits_baseILj768EfS2_S2_S2_fjLj1024EEEEELb1ELb1EEEvNS_9BwdParamsE)
        /*1ee0*/ 	.word	0x00000000


	//----- nvinfo : EIATTR_MIN_STACK_SIZE
	.align		4
.L_1317:
        /*1ee4*/ 	.byte	0x04, 0x12
        /*1ee6*/ 	.short	(.L_1319 - .L_1318)
	.align		4
.L_1318:
        /*1ee8*/ 	.word	index@(_ZN10layer_norm13ln_bwd_kernelINS_13Kernel_traitsIf13__nv_bfloat16S2_S2_fjLj768ELj1ELj4ELj1ELj16ENS_18Kernel_traits_baseILj768EfS2_S2_S2_fjLj128EEEEELb1ELb1ELb1ELb1EEEvNS_9BwdParamsE)
        /*1eec*/ 	.word	0x00000000


	//----- nvinfo : EIATTR_MIN_STACK_SIZE
	.align		4
.L_1319:
        /*1ef0*/ 	.byte	0x04, 0x12
        /*1ef2*/ 	.short	(.L_1321 - .L_1320)
	.align		4
.L_1320:
        /*1ef4*/ 	.word	index@(_ZN10layer_norm13ln_bwd_kernelINS_13Kernel_traitsI13__nv_bfloat16S2_fS2_fjLj768ELj1ELj4ELj1ELj16ENS_18Kernel_traits_baseILj768ES2_S2_fS2_fjLj128EEEEELb0ELb0ELb0ELb0EEEvNS_9BwdParamsE)
        /*1ef8*/ 	.word	0x00000000


	//----- nvinfo : EIATTR_MIN_STACK_SIZE
	.align		4
.L_1321:
        /*1efc*/ 	.byte	0x04, 0x12
        /*1efe*/ 	.short	(.L_1323 - .L_1322)
	.align		4
.L_1322:
        /*1f00*/ 	.word	index@(_ZN10layer_norm13ln_bwd_kernelINS_13Kernel_traitsI13__nv_bfloat16S2_fS2_fjLj768ELj1ELj4ELj1ELj16ENS_18Kernel_traits_baseILj768ES2_S2_fS2_fjLj128EEEEELb0ELb0ELb0ELb1EEEvNS_9BwdParamsE)
        /*1f04*/ 	.word	0x00000008


	//----- nvinfo : EIATTR_MIN_STACK_SIZE
	.align		4
.L_1323:
        /*1f08*/ 	.byte	0x04, 0x12
        /*1f0a*/ 	.short	(.L_1325 - .L_1324)
	.align		4
.L_1324:
        /*1f0c*/ 	.word	index@(_ZN10layer_norm13ln_bwd_kernelINS_13Kernel_traitsI13__nv_bfloat16S2_fS2_fjLj768ELj1ELj4ELj1ELj16ENS_18Kernel_traits_baseILj768ES2_S2_fS2_fjLj128EEEEELb0ELb0ELb1ELb0EEEvNS_9BwdParamsE)
        /*1f10*/ 	.word	0x00000000


	//----- nvinfo : EIATTR_MIN_STACK_SIZE
	.align		4
.L_1325:
        /*1f14*/ 	.byte	0x04, 0x12
        /*1f16*/ 	.short	(.L_1327 - .L_1326)
	.align		4
.L_1326:
        /*1f18*/ 	.word	index@(_ZN10layer_norm13ln_bwd_kernelINS_13Kernel_traitsI13__nv_bfloat16S2_fS2_fjLj768ELj1ELj4ELj1ELj16ENS_18Kernel_traits_baseILj768ES2_S2_fS2_fjLj128EEEEELb0ELb0ELb1ELb1EEEvNS_9BwdParamsE)
        /*1f1c*/ 	.word	0x00000000


	//----- nvinfo : EIATTR_MIN_STACK_SIZE
	.align		4
.L_1327:
        /*1f20*/ 	.byte	0x04, 0x12
        /*1f22*/ 	.short	(.L_1329 - .L_1328)
	.align		4
.L_1328:
        /*1f24*/ 	.word	index@(_ZN10layer_norm13ln_bwd_kernelINS_13Kernel_traitsI13__nv_bfloat16S2_fS2_fjLj768ELj1ELj4ELj1ELj16ENS_18Kernel_traits_baseILj768ES2_S2_fS2_fjLj128EEEEELb0ELb1ELb0ELb0EEEvNS_9BwdParamsE)
        /*1f28*/ 	.word	0x00000000


	//----- nvinfo : EIATTR_MIN_STACK_SIZE
	.align		4
.L_1329:
        /*1f2c*/ 	.byte	0x04, 0x12
        /*1f2e*/ 	.short	(.L_1331 - .L_1330)
	.align		4
.L_1330:
        /*1f30*/ 	.word	index@(_ZN10layer_norm13ln_bwd_kernelINS_13Kernel_traitsI13__nv_bfloat16S2_fS2_fjLj768ELj1ELj4ELj1ELj16ENS_18Kernel_traits_baseILj768ES2_S2_fS2_fjLj128EEEEELb0ELb1ELb0ELb1EEEvNS_9BwdParamsE)
        /*1f34*/ 	.word	0x00000000


	//----- nvinfo : EIATTR_MIN_STACK_SIZE
	.align		4
.L_1331:
        /*1f38*/ 	.byte	0x04, 0x12
        /*1f3a*/ 	.short	(.L_1333 - .L_1332)
	.align		4
.L_1332:
        /*1f3c*/ 	.word	index@(_ZN10layer_norm13ln_bwd_kernelINS_13Kernel_traitsI13__nv_bfloat16S2_fS2_fjLj768ELj1ELj4ELj1ELj16ENS_18Kernel_traits_baseILj768ES2_S2_fS2_fjLj128EEEEELb0ELb1ELb1ELb0EEEvNS_9BwdParamsE)
        /*1f40*/ 	.word	0x00000000


	//----- nvinfo : EIATTR_MIN_STACK_SIZE
	.align		4
.L_1333:
        /*1f44*/ 	.byte	0x04, 0x12
        /*1f46*/ 	.short	(.L_1335 - .L_1334)
	.align		4
.L_1334:
        /*1f48*/ 	.word	index@(_ZN10layer_norm13ln_bwd_kernelINS_13Kernel_traitsI13__nv_bfloat16S2_fS2_fjLj768ELj1ELj4ELj1ELj16ENS_18Kernel_traits_baseILj768ES2_S2_fS2_fjLj128EEEEELb0ELb1ELb1ELb1EEEvNS_9BwdParamsE)
        /*1f4c*/ 	.word	0x00000000


	//----- nvinfo : EIATTR_MIN_STACK_SIZE
	.align		4
.L_1335:
        /*1f50*/ 	.byte	0x04, 0x12
        /*1f52*/ 	.short	(.L_1337 - .L_1336)
	.align		4
.L_1336:
        /*1f54*/ 	.word	index@(_ZN10layer_norm13ln_bwd_kernelINS_13Kernel_traitsI13__nv_bfloat16S2_fS2_fjLj768ELj1ELj4ELj1ELj16ENS_18Kernel_traits_baseILj768ES2_S2_fS2_fjLj128EEEEELb1ELb0ELb0ELb0EEEvNS_9BwdParamsE)
        /*1f58*/ 	.word	0x00000000


	//----- nvinfo : EIATTR_MIN_STACK_SIZE
	.align		4
.L_1337:
        /*1f5c*/ 	.byte	0x04, 0x12
        /*1f5e*/ 	.short	(.L_1339 - .L_1338)
	.align		4
.L_1338:
        /*1f60*/ 	.word	index@(_ZN10layer_norm13ln_bwd_kernelINS_13Kernel_traitsI13__nv_bfloat16S2_fS2_fjLj768ELj1ELj4ELj1ELj16ENS_18Kernel_traits_baseILj768ES2_S2_fS2_fjLj128EEEEELb1ELb0ELb0ELb1EEEvNS_9BwdParamsE)
        /*1f64*/ 	.word	0x00000000


	//----- nvinfo : EIATTR_MIN_STACK_SIZE
	.align		4
.L_1339:
        /*1f68*/ 	.byte	0x04, 0x12
        /*1f6a*/ 	.short	(.L_1341 - .L_1340)
	.align		4
.L_1340:
        /*1f6c*/ 	.word	index@(_ZN10layer_norm22ln_bwd_finalize_kernelINS_22Kernel_traits_finalizeILj768E13__nv_bfloat16S2_fS2_fjLb0ELj1024ELj4ENS_18Kernel_traits_baseILj768ES2_S2_fS2_fjLj1024EEEEELb0ELb0EEEvNS_9BwdParamsE)
        /*1f70*/ 	.word	0x00000000


	//----- nvinfo : EIATTR_MIN_STACK_SIZE
	.align		4
.L_1341:
        /*1f74*/ 	.byte	0x04, 0x12
        /*1f76*/ 	.short	(.L_1343 - .L_1342)
	.align		4
.L_1342:
        /*1f78*/ 	.word	index@(_ZN10layer_norm13ln_bwd_kernelINS_13Kernel_traitsI13__nv_bfloat16S2_fS2_fjLj768ELj1ELj4ELj1ELj16ENS_18Kernel_traits_baseILj768ES2_S2_fS2_fjLj128EEEEELb1ELb0ELb1ELb0EEEvNS_9BwdParamsE)
        /*1f7c*/ 	.word	0x00000000


	//----- nvinfo : EIATTR_MIN_STACK_SIZE
	.align		4
.L_1343:
        /*1f80*/ 	.byte	0x04, 0x12
        /*1f82*/ 	.short	(.L_1345 - .L_1344)
	.align		4
.L_1344:
        /*1f84*/ 	.word	index@(_ZN10layer_norm22ln_bwd_finalize_kernelINS_22Kernel_traits_finalizeILj768E13__nv_bfloat16S2_fS2_fjLb0ELj1024ELj4ENS_18Kernel_traits_baseILj768ES2_S2_fS2_fjLj1024EEEEELb0ELb1EEEvNS_9BwdParamsE)
        /*1f88*/ 	.word	0x00000000


	//----- nvinfo : EIATTR_MIN_STACK_SIZE
	.align		4
.L_1345:
        /*1f8c*/ 	.byte	0x04, 0x12
        /*1f8e*/ 	.short	(.L_1347 - .L_1346)
	.align		4
.L_1346:
        /*1f90*/ 	.word	index@(_ZN10layer_norm13ln_bwd_kernelINS_13Kernel_traitsI13__nv_bfloat16S2_fS2_fjLj768ELj1ELj4ELj1ELj16ENS_18Kernel_traits_baseILj768ES2_S2_fS2_fjLj128EEEEELb1ELb0ELb1ELb1EEEvNS_9BwdParamsE)
        /*1f94*/ 	.word	0x00000000


	//----- nvinfo : EIATTR_MIN_STACK_SIZE
	.align		4
.L_1347:
        /*1f98*/ 	.byte	0x04, 0x12
        /*1f9a*/ 	.short	(.L_1349 - .L_1348)
	.align		4
.L_1348:
        /*1f9c*/ 	.word	index@(_ZN10layer_norm13ln_bwd_kernelINS_13Kernel_traitsI13__nv_bfloat16S2_fS2_fjLj768ELj1ELj4ELj1ELj16ENS_18Kernel_traits_baseILj768ES2_S2_fS2_fjLj128EEEEELb1ELb1ELb0ELb0EEEvNS_9BwdParamsE)
        /*1fa0*/ 	.word	0x00000000


	//----- nvinfo : EIATTR_MIN_STACK_SIZE
	.align		4
.L_1349:
        /*1fa4*/ 	.byte	0x04, 0x12
        /*1fa6*/ 	.short	(.L_1351 - .L_1350)
	.align		4
.L_1350:
        /*1fa8*/ 	.word	index@(_ZN10layer_norm13ln_bwd_kernelINS_13Kernel_traitsI13__nv_bfloat16S2_fS2_fjLj768ELj1ELj4ELj1ELj16ENS_18Kernel_traits_baseILj768ES2_S2_fS2_fjLj128EEEEELb1ELb1ELb0ELb1EEEvNS_9BwdParamsE)
        /*1fac*/ 	.word	0x00000000


	//----- nvinfo : EIATTR_MIN_STACK_SIZE
	.align		4
.L_1351:
        /*1fb0*/ 	.byte	0x04, 0x12
        /*1fb2*/ 	.short	(.L_1353 - .L_1352)
	.align		4
.L_1352:
        /*1fb4*/ 	.word	index@(_ZN10layer_norm22ln_bwd_finalize_kernelINS_22Kernel_traits_finalizeILj768E13__nv_bfloat16S2_fS2_fjLb1ELj1024ELj4ENS_18Kernel_traits_baseILj768ES2_S2_fS2_fjLj1024EEEEELb1ELb0EEEvNS_9BwdParamsE)
        /*1fb8*/ 	.word	0x00000000


	//----- nvinfo : EIATTR_MIN_STACK_SIZE
	.align		4
.L_1353:
        /*1fbc*/ 	.byte	0x04, 0x12
        /*1fbe*/ 	.short	(.L_1355 - .L_1354)
	.align		4
.L_1354:
        /*1fc0*/ 	.word	index@(_ZN10layer_norm13ln_bwd_kernelINS_13Kernel_traitsI13__nv_bfloat16S2_fS2_fjLj768ELj1ELj4ELj1ELj16ENS_18Kernel_traits_baseILj768ES2_S2_fS2_fjLj128EEEEELb1ELb1ELb1ELb0EEEvNS_9BwdParamsE)
        /*1fc4*/ 	.word	0x00000000


	//----- nvinfo : EIATTR_MIN_STACK_SIZE
	.align		4
.L_1355:
        /*1fc8*/ 	.byte	0x04, 0x12
        /*1fca*/ 	.short	(.L_1357 - .L_1356)
	.align		4
.L_1356:
        /*1fcc*/ 	.word	index@(_ZN10layer_norm22ln_bwd_finalize_kernelINS_22Kernel_traits_finalizeILj768E13__nv_bfloat16S2_fS2_fjLb1ELj1024ELj4ENS_18Kernel_traits_baseILj768ES2_S2_fS2_fjLj1024EEEEELb1ELb1EEEvNS_9BwdParamsE)
        /*1fd0*/ 	.word	0x00000000


	//----- nvinfo : EIATTR_MIN_STACK_SIZE
	.align		4
.L_1357:
        /*1fd4*/ 	.byte	0x04, 0x12
        /*1fd6*/ 	.short	(.L_1359 - .L_1358)
	.align		4
.L_1358:
        /*1fd8*/ 	.word	index@(_ZN10layer_norm13ln_bwd_kernelINS_13Kernel_traitsI13__nv_bfloat16S2_fS2_fjLj768ELj1ELj4ELj1ELj16ENS_18Kernel_traits_baseILj768ES2_S2_fS2_fjLj128EEEEELb1ELb1ELb1ELb1EEEvNS_9BwdParamsE)
        /*1fdc*/ 	.word	0x00000000


	//----- nvinfo : EIATTR_MIN_STACK_SIZE
	.align		4
.L_1359:
        /*1fe0*/ 	.byte	0x04, 0x12
        /*1fe2*/ 	.short	(.L_1361 - .L_1360)
	.align		4
.L_1360:
        /*1fe4*/ 	.word	index@(_ZN10layer_norm13ln_bwd_kernelINS_13Kernel_traitsIf13__nv_bfloat16fS2_fjLj768ELj1ELj4ELj1ELj16ENS_18Kernel_traits_baseILj768EfS2_fS2_fjLj128EEEEELb0ELb0ELb0ELb0EEEvNS_9BwdParamsE)
        /*1fe8*/ 	.word	0x00000000


	//----- nvinfo : EIATTR_MIN_STACK_SIZE
	.align		4
.L_1361:
        /*1fec*/ 	.byte	0x04, 0x12
        /*1fee*/ 	.short	(.L_1363 - .L_1362)
	.align		4
.L_1362:
        /*1ff0*/ 	.word	index@(_ZN10layer_norm13ln_bwd_kernelINS_13Kernel_traitsIf13__nv_bfloat16fS2_fjLj768ELj1ELj4ELj1ELj16ENS_18Kernel_traits_baseILj768EfS2_fS2_fjLj128EEEEELb0ELb0ELb0ELb1EEEvNS_9BwdParamsE)
        /*1ff4*/ 	.word	0x00000008


	//----- nvinfo : EIATTR_MIN_STACK_SIZE
	.align		4
.L_1363:
        /*1ff8*/ 	.byte	0x04, 0x12
        /*1ffa*/ 	.short	(.L_1365 - .L_1364)
	.align		4
.L_1364:
        /*1ffc*/ 	.word	index@(_ZN10layer_norm13ln_bwd_kernelINS_13Kernel_traitsIf13__nv_bfloat16fS2_fjLj768ELj1ELj4ELj1ELj16ENS_18Kernel_traits_baseILj768EfS2_fS2_fjLj128EEEEELb0ELb0ELb1ELb0EEEvNS_9BwdParamsE)
        /*2000*/ 	.word	0x00000000


	//----- nvinfo : EIATTR_MIN_STACK_SIZE
	.align		4
.L_1365:
        /*2004*/ 	.byte	0x04, 0x12
        /*2006*/ 	.short	(.L_1367 - .L_1366)
	.align		4
.L_1366:
        /*2008*/ 	.word	index@(_ZN10layer_norm13ln_bwd_kernelINS_13Kernel_traitsIf13__nv_bfloat16fS2_fjLj768ELj1ELj4ELj1ELj16ENS_18Kernel_traits_baseILj768EfS2_fS2_fjLj128EEEEELb0ELb0ELb1ELb1EEEvNS_9BwdParamsE)
        /*200c*/ 	.word	0x00000000


	//----- nvinfo : EIATTR_MIN_STACK_SIZE
	.align		4
.L_1367:
        /*2010*/ 	.byte	0x04, 0x12
        /*2012*/ 	.short	(.L_1369 - .L_1368)
	.align		4
.L_1368:
        /*2014*/ 	.word	index@(_ZN10layer_norm13ln_bwd_kernelINS_13Kernel_traitsIf13__nv_bfloat16fS2_fjLj768ELj1ELj4ELj1ELj16ENS_18Kernel_traits_baseILj768EfS2_fS2_fjLj128EEEEELb0ELb1ELb0ELb0EEEvNS_9BwdParamsE)
        /*2018*/ 	.word	0x00000000


	//----- nvinfo : EIATTR_MIN_STACK_SIZE
	.align		4
.L_1369:
        /*201c*/ 	.byte	0x04, 0x12
        /*201e*/ 	.short	(.L_1371 - .L_1370)
	.align		4
.L_1370:
        /*2020*/ 	.word	index@(_ZN10layer_norm13ln_bwd_kernelINS_13Kernel_traitsIf13__nv_bfloat16fS2_fjLj768ELj1ELj4ELj1ELj16ENS_18Kernel_traits_baseILj768EfS2_fS2_fjLj128EEEEELb0ELb1ELb0ELb1EEEvNS_9BwdParamsE)
        /*2024*/ 	.word	0x00000000


	//----- nvinfo : EIATTR_MIN_STACK_SIZE
	.align		4
.L_1371:
        /*2028*/ 	.byte	0x04, 0x12
        /*202a*/ 	.short	(.L_1373 - .L_1372)
	.align		4
.L_1372:
        /*202c*/ 	.word	index@(_ZN10layer_norm13ln_bwd_kernelINS_13Kernel_traitsIf13__nv_bfloat16fS2_fjLj768ELj1ELj4ELj1ELj16ENS_18Kernel_traits_baseILj768EfS2_fS2_fjLj128EEEEELb0ELb1ELb1ELb0EEEvNS_9BwdParamsE)
        /*2030*/ 	.word	0x00000000


	//----- nvinfo : EIATTR_MIN_STACK_SIZE
	.align		4
.L_1373:
        /*2034*/ 	.byte	0x04, 0x12
        /*2036*/ 	.short	(.L_1375 - .L_1374)
	.align		4
.L_1374:
        /*2038*/ 	.word	index@(_ZN10layer_norm13ln_bwd_kernelINS_13Kernel_traitsIf13__nv_bfloat16fS2_fjLj768ELj1ELj4ELj1ELj16ENS_18Kernel_traits_baseILj768EfS2_fS2_fjLj128EEEEELb0ELb1ELb1ELb1EEEvNS_9BwdParamsE)
        /*203c*/ 	.word	0x00000000


	//----- nvinfo : EIATTR_MIN_STACK_SIZE
	.align		4
.L_1375:
        /*2040*/ 	.byte	0x04, 0x12
        /*2042*/ 	.short	(.L_1377 - .L_1376)
	.align		4
.L_1376:
        /*2044*/ 	.word	index@(_ZN10layer_norm13ln_bwd_kernelINS_13Kernel_traitsIf13__nv_bfloat16fS2_fjLj768ELj1ELj4ELj1ELj16ENS_18Kernel_traits_baseILj768EfS2_fS2_fjLj128EEEEELb1ELb0ELb0ELb0EEEvNS_9BwdParamsE)
        /*2048*/ 	.word	0x00000000


	//----- nvinfo : EIATTR_MIN_STACK_SIZE
	.align		4
.L_1377:
        /*204c*/ 	.byte	0x04, 0x12
        /*204e*/ 	.short	(.L_1379 - .L_1378)
	.align		4
.L_1378:
        /*2050*/ 	.word	index@(_ZN10layer_norm13ln_bwd_kernelINS_13Kernel_traitsIf13__nv_bfloat16fS2_fjLj768ELj1ELj4ELj1ELj16ENS_18Kernel_traits_baseILj768EfS2_fS2_fjLj128EEEEELb1ELb0ELb0ELb1EEEvNS_9BwdParamsE)
        /*2054*/ 	.word	0x00000000


	//----- nvinfo : EIATTR_MIN_STACK_SIZE
	.align		4
.L_1379:
        /*2058*/ 	.byte	0x04, 0x12
        /*205a*/ 	.short	(.L_1381 - .L_1380)
	.align		4
.L_1380:
        /*205c*/ 	.word	index@(_ZN10layer_norm22ln_bwd_finalize_kernelINS_22Kernel_traits_finalizeILj768Ef13__nv_bfloat16fS2_fjLb0ELj1024ELj4ENS_18Kernel_traits_baseILj768EfS2_fS2_fjLj1024EEEEELb0ELb0EEEvNS_9BwdParamsE)
        /*2060*/ 	.word	0x00000000


	//----- nvinfo : EIATTR_MIN_STACK_SIZE
	.align		4
.L_1381:
        /*2064*/ 	.byte	0x04, 0x12
        /*2066*/ 	.short	(.L_1383 - .L_1382)
	.align		4
.L_1382:
        /*2068*/ 	.word	index@(_ZN10layer_norm13ln_bwd_kernelINS_13Kernel_traitsIf13__nv_bfloat16fS2_fjLj768ELj1ELj4ELj1ELj16ENS_18Kernel_traits_baseILj768EfS2_fS2_fjLj128EEEEELb1ELb0ELb1ELb0EEEvNS_9BwdParamsE)
        /*206c*/ 	.word	0x00000000


	//----- nvinfo : EIATTR_MIN_STACK_SIZE
	.align		4
.L_1383:
        /*2070*/ 	.byte	0x04, 0x12
        /*2072*/ 	.short	(.L_1385 - .L_1384)
	.align		4
.L_1384:
        /*2074*/ 	.word	index@(_ZN10layer_norm22ln_bwd_finalize_kernelINS_22Kernel_traits_finalizeILj768Ef13__nv_bfloat16fS2_fjLb0ELj1024ELj4ENS_18Kernel_traits_baseILj768EfS2_fS2_fjLj1024EEEEELb0ELb1EEEvNS_9BwdParamsE)
        /*2078*/ 	.word	0x00000000


	//----- nvinfo : EIATTR_MIN_STACK_SIZE
	.align		4
.L_1385:
        /*207c*/ 	.byte	0x04, 0x12
        /*207e*/ 	.short	(.L_1387 - .L_1386)
	.align		4
.L_1386:
        /*2080*/ 	.word	index@(_ZN10layer_norm13ln_bwd_kernelINS_13Kernel_traitsIf13__nv_bfloat16fS2_fjLj768ELj1ELj4ELj1ELj16ENS_18Kernel_traits_baseILj768EfS2_fS2_fjLj128EEEEELb1ELb0ELb1ELb1EEEvNS_9BwdParamsE)
        /*2084*/ 	.word	0x00000000


	//----- nvinfo : EIATTR_MIN_STACK_SIZE
	.align		4
.L_1387:
        /*2088*/ 	.byte	0x04, 0x12
        /*208a*/ 	.short	(.L_1389 - .L_1388)
	.align		4
.L_1388:
        /*208c*/ 	.word	index@(_ZN10layer_norm13ln_bwd_kernelINS_13Kernel_traitsIf13__nv_bfloat16fS2_fjLj768ELj1ELj4ELj1ELj16ENS_18Kernel_traits_baseILj768EfS2_fS2_fjLj128EEEEELb1ELb1ELb0ELb0EEEvNS_9BwdParamsE)
        /*2090*/ 	.word	0x00000000


	//----- nvinfo : EIATTR_MIN_STACK_SIZE
	.align		4
.L_1389:
        /*2094*/ 	.byte	0x04, 0x12
        /*2096*/ 	.short	(.L_1391 - .L_1390)
	.align		4
.L_1390:
        /*2098*/ 	.word	index@(_ZN10layer_norm13ln_bwd_kernelINS_13Kernel_traitsIf13__nv_bfloat16fS2_fjLj768ELj1ELj4ELj1ELj16ENS_18Kernel_traits_baseILj768EfS2_fS2_fjLj128EEEEELb1ELb1ELb0ELb1EEEvNS_9BwdParamsE)
        /*209c*/ 	.word	0x00000000


	//----- nvinfo : EIATTR_MIN_STACK_SIZE
	.align		4
.L_1391:
        /*20a0*/ 	.byte	0x04, 0x12
        /*20a2*/ 	.short	(.L_1393 - .L_1392)
	.align		4
.L_1392:
        /*20a4*/ 	.word	index@(_ZN10layer_norm22ln_bwd_finalize_kernelINS_22Kernel_traits_finalizeILj768Ef13__nv_bfloat16fS2_fjLb1ELj1024ELj4ENS_18Kernel_traits_baseILj768EfS2_fS2_fjLj1024EEEEELb1ELb0EEEvNS_9BwdParamsE)
        /*20a8*/ 	.word	0x00000000


	//----- nvinfo : EIATTR_MIN_STACK_SIZE
	.align		4
.L_1393:
        /*20ac*/ 	.byte	0x04, 0x12
        /*20ae*/ 	.short	(.L_1395 - .L_1394)
	.align		4
.L_1394:
        /*20b0*/ 	.word	index@(_ZN10layer_norm13ln_bwd_kernelINS_13Kernel_traitsIf13__nv_bfloat16fS2_fjLj768ELj1ELj4ELj1ELj16ENS_18Kernel_traits_baseILj768EfS2_fS2_fjLj128EEEEELb1ELb1ELb1ELb0EEEvNS_9BwdParamsE)
        /*20b4*/ 	.word	0x00000000


	//----- nvinfo : EIATTR_MIN_STACK_SIZE
	.align		4
.L_1395:
        /*20b8*/ 	.byte	0x04, 0x12
        /*20ba*/ 	.short	(.L_1397 - .L_1396)
	.align		4
.L_1396:
        /*20bc*/ 	.word	index@(_ZN10layer_norm22ln_bwd_finalize_kernelINS_22Kernel_traits_finalizeILj768Ef13__nv_bfloat16fS2_fjLb1ELj1024ELj4ENS_18Kernel_traits_baseILj768EfS2_fS2_fjLj1024EEEEELb1ELb1EEEvNS_9BwdParamsE)
        /*20c0*/ 	.word	0x00000000


	//----- nvinfo : EIATTR_MIN_STACK_SIZE
	.align		4
.L_1397:
        /*20c4*/ 	.byte	0x04, 0x12
        /*20c6*/ 	.short	(.L_1399 - .L_1398)
	.align		4
.L_1398:
        /*20c8*/ 	.word	index@(_ZN10layer_norm13ln_bwd_kernelINS_13Kernel_traitsIf13__nv_bfloat16fS2_fjLj768ELj1ELj4ELj1ELj16ENS_18Kernel_traits_baseILj768EfS2_fS2_fjLj128EEEEELb1ELb1ELb1ELb1EEEvNS_9BwdParamsE)
        /*20cc*/ 	.word	0x00000000


	//----- nvinfo : EIATTR_MIN_STACK_SIZE
	.align		4
.L_1399:
        /*20d0*/ 	.byte	0x04, 0x12
        /*20d2*/ 	.short	(.L_1401 - .L_1400)
	.align		4
.L_1400:
        /*20d4*/ 	.word	index@(_ZN10layer_norm13ln_bwd_kernelINS_13Kernel_traitsIf6__halfS2_S2_fjLj768ELj1ELj4ELj1ELj16ENS_18Kernel_traits_baseILj768EfS2_S2_S2_fjLj128EEEEELb0ELb0ELb0ELb0EEEvNS_9BwdParamsE)
        /*20d8*/ 	.word	0x00000000


	//----- nvinfo : EIATTR_MIN_STACK_SIZE
	.align		4
.L_1401:
        /*20dc*/ 	.byte	0x04, 0x12
        /*20de*/ 	.short	(.L_1403 - .L_1402)
	.align		4
.L_1402:
        /*20e0*/ 	.word	index@(_ZN10layer_norm13ln_bwd_kernelINS_13Kernel_traitsIf6__halfS2_S2_fjLj768ELj1ELj4ELj1ELj16ENS_18Kernel_traits_baseILj768EfS2_S2_S2_fjLj128EEEEELb0ELb0ELb0ELb1EEEvNS_9BwdParamsE)
        /*20e4*/ 	.word	0x00000000


	//----- nvinfo : EIATTR_MIN_STACK_SIZE
	.align		4
.L_1403:
        /*20e8*/ 	.byte	0x04, 0x12
        /*20ea*/ 	.short	(.L_1405 - .L_1404)
	.align		4
.L_1404:
        /*20ec*/ 	.word	index@(_ZN10layer_norm13ln_bwd_kernelINS_13Kernel_traitsIf6__halfS2_S2_fjLj768ELj1ELj4ELj1ELj16ENS_18Kernel_traits_baseILj768EfS2_S2_S2_fjLj128EEEEELb0ELb0ELb1ELb0EEEvNS_9BwdParamsE)
        /*20f0*/ 	.word	0x00000000


	//----- nvinfo : EIATTR_MIN_STACK_SIZE
	.align		4
.L_1405:
        /*20f4*/ 	.byte	0x04, 0x12
        /*20f6*/ 	.short	(.L_1407 - .L_1406)
	.align		4
.L_1406:
        /*20f8*/ 	.word	index@(_ZN10layer_norm13ln_bwd_kernelINS_13Kernel_traitsIf6__halfS2_S2_fjLj768ELj1ELj4ELj1ELj16ENS_18Kernel_traits_baseILj768EfS2_S2_S2_fjLj128EEEEELb0ELb0ELb1ELb1EEEvNS_9BwdParamsE)
        /*20fc*/ 	.word	0x00000000


	//----- nvinfo : EIATTR_MIN_STACK_SIZE
	.align		4
.L_1407:
        /*2100*/ 	.byte	0x04, 0x12
        /*2102*/ 	.short	(.L_1409 - .L_1408)
	.align		4
.L_1408:
        /*2104*/ 	.word	index@(_ZN10layer_norm13ln_bwd_kernelINS_13Kernel_traitsIf6__halfS2_S2_fjLj768ELj1ELj4ELj1ELj16ENS_18Kernel_traits_baseILj768EfS2_S2_S2_fjLj128EEEEELb0ELb1ELb0ELb0EEEvNS_9BwdParamsE)
        /*2108*/ 	.word	0x00000000


	//----- nvinfo : EIATTR_MIN_STACK_SIZE
	.align		4
.L_1409:
        /*210c*/ 	.byte	0x04, 0x12
        /*210e*/ 	.short	(.L_1411 - .L_1410)
	.align		4
.L_1410:
        /*2110*/ 	.word	index@(_ZN10layer_norm13ln_bwd_kernelINS_13Kernel_traitsIf6__halfS2_S2_fjLj768ELj1ELj4ELj1ELj16ENS_18Kernel_traits_baseILj768EfS2_S2_S2_fjLj128EEEEELb0ELb1ELb0ELb1EEEvNS_9BwdParamsE)
        /*2114*/ 	.word	0x00000000


	//----- nvinfo : EIATTR_MIN_STACK_SIZE
	.align		4
.L_1411:
        /*2118*/ 	.byte	0x04, 0x12
        /*211a*/ 	.short	(.L_1413 - .L_1412)
	.align		4
.L_1412:
        /*211c*/ 	.word	index@(_ZN10layer_norm13ln_bwd_kernelINS_13Kernel_traitsIf6__halfS2_S2_fjLj768ELj1ELj4ELj1ELj16ENS_18Kernel_traits_baseILj768EfS2_S2_S2_fjLj128EEEEELb0ELb1ELb1ELb0EEEvNS_9BwdParamsE)
        /*2120*/ 	.word	0x00000000


	//----- nvinfo : EIATTR_MIN_STACK_SIZE
	.align		4
.L_1413:
        /*2124*/ 	.byte	0x04, 0x12
        /*2126*/ 	.short	(.L_1415 - .L_1414)
	.align		4
.L_1414:
        /*2128*/ 	.word	index@(_ZN10layer_norm13ln_bwd_kernelINS_13Kernel_traitsIf6__halfS2_S2_fjLj768ELj1ELj4ELj1ELj16ENS_18Kernel_traits_baseILj768EfS2_S2_S2_fjLj128EEEEELb0ELb1ELb1ELb1EEEvNS_9BwdParamsE)
        /*212c*/ 	.word	0x00000000


	//----- nvinfo : EIATTR_MIN_STACK_SIZE
	.align		4
.L_1415:
        /*2130*/ 	.byte	0x04, 0x12
        /*2132*/ 	.short	(.L_1417 - .L_1416)
	.align		4
.L_1416:
        /*2134*/ 	.word	index@(_ZN10layer_norm13ln_bwd_kernelINS_13Kernel_traitsIf6__halfS2_S2_fjLj768ELj1ELj4ELj1ELj16ENS_18Kernel_traits_baseILj768EfS2_S2_S2_fjLj128EEEEELb1ELb0ELb0ELb0EEEvNS_9BwdParamsE)
        /*2138*/ 	.word	0x00000000


	//----- nvinfo : EIATTR_MIN_STACK_SIZE
	.align		4
.L_1417:
        /*213c*/ 	.byte	0x04, 0x12
        /*213e*/ 	.short	(.L_1419 - .L_1418)
	.align		4
.L_1418:
        /*2140*/ 	.word	index@(_ZN10layer_norm13ln_bwd_kernelINS_13Kernel_traitsIf6__halfS2_S2_fjLj768ELj1ELj4ELj1ELj16ENS_18Kernel_traits_baseILj768EfS2_S2_S2_fjLj128EEEEELb1ELb0ELb0ELb1EEEvNS_9BwdParamsE)
        /*2144*/ 	.word	0x00000000


	//----- nvinfo : EIATTR_MIN_STACK_SIZE
	.align		4
.L_1419:
        /*2148*/ 	.byte	0x04, 0x12
        /*214a*/ 	.short	(.L_1421 - .L_1420)
	.align		4
.L_1420:
        /*214c*/ 	.word	index@(_ZN10layer_norm22ln_bwd_finalize_kernelINS_22Kernel_traits_finalizeILj768Ef6__halfS2_S2_fjLb0ELj1024ELj4ENS_18Kernel_traits_baseILj768EfS2_S2_S2_fjLj1024EEEEELb0ELb0EEEvNS_9BwdParamsE)
        /*2150*/ 	.word	0x00000000


	//----- nvinfo : EIATTR_MIN_STACK_SIZE
	.align		4
.L_1421:
        /*2154*/ 	.byte	0x04, 0x12
        /*2156*/ 	.short	(.L_1423 - .L_1422)
	.align		4
.L_1422:
        /*2158*/ 	.word	index@(_ZN10layer_norm13ln_bwd_kernelINS_13Kernel_traitsIf6__halfS2_S2_fjLj768ELj1ELj4ELj1ELj16ENS_18Kernel_traits_baseILj768EfS2_S2_S2_fjLj128EEEEELb1ELb0ELb1ELb0EEEvNS_9BwdParamsE)
        /*215c*/ 	.word	0x00000000


	//----- nvinfo : EIATTR_MIN_STACK_SIZE
	.align		4
.L_1423:
        /*2160*/ 	.byte	0x04, 0x12
        /*2162*/ 	.short	(.L_1425 - .L_1424)
	.align		4
.L_1424:
        /*2164*/ 	.word	index@(_ZN10layer_norm22ln_bwd_finalize_kernelINS_22Kernel_traits_finalizeILj768Ef6__halfS2_S2_fjLb0ELj1024ELj4ENS_18Kernel_traits_baseILj768EfS2_S2_S2_fjLj1024EEEEELb0ELb1EEEvNS_9BwdParamsE)
        /*2168*/ 	.word	0x00000000


	//----- nvinfo : EIATTR_MIN_STACK_SIZE
	.align		4
.L_1425:
        /*216c*/ 	.byte	0x04, 0x12
        /*216e*/ 	.short	(.L_1427 - .L_1426)
	.align		4
.L_1426:
        /*2170*/ 	.word	index@(_ZN10layer_norm13ln_bwd_kernelINS_13Kernel_traitsIf6__halfS2_S2_fjLj768ELj1ELj4ELj1ELj16ENS_18Kernel_traits_baseILj768EfS2_S2_S2_fjLj128EEEEELb1ELb0ELb1ELb1EEEvNS_9BwdParamsE)
        /*2174*/ 	.word	0x00000000


	//----- nvinfo : EIATTR_MIN_STACK_SIZE
	.align		4
.L_1427:
        /*2178*/ 	.byte	0x04, 0x12
        /*217a*/ 	.short	(.L_1429 - .L_1428)
	.align		4
.L_1428:
        /*217c*/ 	.word	index@(_ZN10layer_norm13ln_bwd_kernelINS_13Kernel_traitsIf6__halfS2_S2_fjLj768ELj1ELj4ELj1ELj16ENS_18Kernel_traits_baseILj768EfS2_S2_S2_fjLj128EEEEELb1ELb1ELb0ELb0EEEvNS_9BwdParamsE)
        /*2180*/ 	.word	0x00000000


	//----- nvinfo : EIATTR_MIN_STACK_SIZE
	.align		4
.L_1429:
        /*2184*/ 	.byte	0x04, 0x12
        /*2186*/ 	.short	(.L_1431 - .L_1430)
	.align		4
.L_1430:
        /*2188*/ 	.word	index@(_ZN10layer_norm13ln_bwd_kernelINS_13Kernel_traitsIf6__halfS2_S2_fjLj768ELj1ELj4ELj1ELj16ENS_18Kernel_traits_baseILj768EfS2_S2_S2_fjLj128EEEEELb1ELb1ELb0ELb1EEEvNS_9BwdParamsE)
        /*218c*/ 	.word	0x00000000


	//----- nvinfo : EIATTR_MIN_STACK_SIZE
	.align		4
.L_1431:
        /*2190*/ 	.byte	0x04, 0x12
        /*2192*/ 	.short	(.L_1433 - .L_1432)
	.align		4
.L_1432:
        /*2194*/ 	.word	index@(_ZN10layer_norm22ln_bwd_finalize_kernelINS_22Kernel_traits_finalizeILj768Ef6__halfS2_S2_fjLb1ELj1024ELj4ENS_18Kernel_traits_baseILj768EfS2_S2_S2_fjLj1024EEEEELb1ELb0EEEvNS_9BwdParamsE)
        /*2198*/ 	.word	0x00000000


	//----- nvinfo : EIATTR_MIN_STACK_SIZE
	.align		4
.L_1433:
        /*219c*/ 	.byte	0x04, 0x12
        /*219e*/ 	.short	(.L_1435 - .L_1434)
	.align		4
.L_1434:
        /*21a0*/ 	.word	index@(_ZN10layer_norm13ln_bwd_kernelINS_13Kernel_traitsIf6__halfS2_S2_fjLj768ELj1ELj4ELj1ELj16ENS_18Kernel_traits_baseILj768EfS2_S2_S2_fjLj128EEEEELb1ELb1ELb1ELb0EEEvNS_9BwdParamsE)
        /*21a4*/ 	.word	0x00000000


	//----- nvinfo : EIATTR_MIN_STACK_SIZE
	.align		4
.L_1435:
        /*21a8*/ 	.byte	0x04, 0x12
        /*21aa*/ 	.short	(.L_1437 - .L_1436)
	.align		4
.L_1436:
        /*21ac*/ 	.word	index@(_ZN10layer_norm22ln_bwd_finalize_kernelINS_22Kernel_traits_finalizeILj768Ef6__halfS2_S2_fjLb1ELj1024ELj4ENS_18Kernel_traits_baseILj768EfS2_S2_S2_fjLj1024EEEEELb1ELb1EEEvNS_9BwdParamsE)
        /*21b0*/ 	.word	0x00000000


	//----- nvinfo : EIATTR_MIN_STACK_SIZE
	.align		4
.L_1437:
        /*21b4*/ 	.byte	0x04, 0x12
        /*21b6*/ 	.short	(.L_1439 - .L_1438)
	.align		4
.L_1438:
        /*21b8*/ 	.word	index@(_ZN10layer_norm13ln_bwd_kernelINS_13Kernel_traitsIf6__halfS2_S2_fjLj768ELj1ELj4ELj1ELj16ENS_18Kernel_traits_baseILj768EfS2_S2_S2_fjLj128EEEEELb1ELb1ELb1ELb1EEEvNS_9BwdParamsE)
        /*21bc*/ 	.word	0x00000000


	//----- nvinfo : EIATTR_MIN_STACK_SIZE
	.align		4
.L_1439:
        /*21c0*/ 	.byte	0x04, 0x12
        /*21c2*/ 	.short	(.L_1441 - .L_1440)
	.align		4
.L_1440:
        /*21c4*/ 	.word	index@(_ZN10layer_norm13ln_bwd_kernelINS_13Kernel_traitsI6__halfS2_fS2_fjLj768ELj1ELj4ELj1ELj16ENS_18Kernel_traits_baseILj768ES2_S2_fS2_fjLj128EEEEELb0ELb0ELb0ELb0EEEvNS_9BwdParamsE)
        /*21c8*/ 	.word	0x00000000


	//----- nvinfo : EIATTR_MIN_STACK_SIZE
	.align		4
.L_1441:
        /*21cc*/ 	.byte	0x04, 0x12
        /*21ce*/ 	.short	(.L_1443 - .L_1442)
	.align		4
.L_1442:
        /*21d0*/ 	.word	index@(_ZN10layer_norm13ln_bwd_kernelINS_13Kernel_traitsI6__halfS2_fS2_fjLj768ELj1ELj4ELj1ELj16ENS_18Kernel_traits_baseILj768ES2_S2_fS2_fjLj128EEEEELb0ELb0ELb0ELb1EEEvNS_9BwdParamsE)
        /*21d4*/ 	.word	0x00000008


	//----- nvinfo : EIATTR_MIN_STACK_SIZE
	.align		4
.L_1443:
        /*21d8*/ 	.byte	0x04, 0x12
        /*21da*/ 	.short	(.L_1445 - .L_1444)
	.align		4
.L_1444:
        /*21dc*/ 	.word	index@(_ZN10layer_norm13ln_bwd_kernelINS_13Kernel_traitsI6__halfS2_fS2_fjLj768ELj1ELj4ELj1ELj16ENS_18Kernel_traits_baseILj768ES2_S2_fS2_fjLj128EEEEELb0ELb0ELb1ELb0EEEvNS_9BwdParamsE)
        /*21e0*/ 	.word	0x00000000


	//----- nvinfo : EIATTR_MIN_STACK_SIZE
	.align		4
.L_1445:
        /*21e4*/ 	.byte	0x04, 0x12
        /*21e6*/ 	.short	(.L_1447 - .L_1446)
	.align		4
.L_1446:
        /*21e8*/ 	.word	index@(_ZN10layer_norm13ln_bwd_kernelINS_13Kernel_traitsI6__halfS2_fS2_fjLj768ELj1ELj4ELj1ELj16ENS_18Kernel_traits_baseILj768ES2_S2_fS2_fjLj128EEEEELb0ELb0ELb1ELb1EEEvNS_9BwdParamsE)
        /*21ec*/ 	.word	0x00000000


	//----- nvinfo : EIATTR_MIN_STACK_SIZE
	.align		4
.L_1447:
        /*21f0*/ 	.byte	0x04, 0x12
        /*21f2*/ 	.short	(.L_1449 - .L_1448)
	.align		4
.L_1448:
        /*21f4*/ 	.word	index@(_ZN10layer_norm13ln_bwd_kernelINS_13Kernel_traitsI6__halfS2_fS2_fjLj768ELj1ELj4ELj1ELj16ENS_18Kernel_traits_baseILj768ES2_S2_fS2_fjLj128EEEEELb0ELb1ELb0ELb0EEEvNS_9BwdParamsE)
        /*21f8*/ 	.word	0x00000000


	//----- nvinfo : EIATTR_MIN_STACK_SIZE
	.align		4
.L_1449:
        /*21fc*/ 	.byte	0x04, 0x12
        /*21fe*/ 	.short	(.L_1451 - .L_1450)
	.align		4
.L_1450:
        /*2200*/ 	.word	index@(_ZN10layer_norm13ln_bwd_kernelINS_13Kernel_traitsI6__halfS2_fS2_fjLj768ELj1ELj4ELj1ELj16ENS_18Kernel_traits_baseILj768ES2_S2_fS2_fjLj128EEEEELb0ELb1ELb0ELb1EEEvNS_9BwdParamsE)
        /*2204*/ 	.word	0x00000000


	//----- nvinfo : EIATTR_MIN_STACK_SIZE
	.align		4
.L_1451:
        /*2208*/ 	.byte	0x04, 0x12
        /*220a*/ 	.short	(.L_1453 - .L_1452)
	.align		4
.L_1452:
        /*220c*/ 	.word	index@(_ZN10layer_norm13ln_bwd_kernelINS_13Kernel_traitsI6__halfS2_fS2_fjLj768ELj1ELj4ELj1ELj16ENS_18Kernel_traits_baseILj768ES2_S2_fS2_fjLj128EEEEELb0ELb1ELb1ELb0EEEvNS_9BwdParamsE)
        /*2210*/ 	.word	0x00000000


	//----- nvinfo : EIATTR_MIN_STACK_SIZE
	.align		4
.L_1453:
        /*2214*/ 	.byte	0x04, 0x12
        /*2216*/ 	.short	(.L_1455 - .L_1454)
	.align		4
.L_1454:
        /*2218*/ 	.word	index@(_ZN10layer_norm13ln_bwd_kernelINS_13Kernel_traitsI6__halfS2_fS2_fjLj768ELj1ELj4ELj1ELj16ENS_18Kernel_traits_baseILj768ES2_S2_fS2_fjLj128EEEEELb0ELb1ELb1ELb1EEEvNS_9BwdParamsE)
        /*221c*/ 	.word	0x00000000


	//----- nvinfo : EIATTR_MIN_STACK_SIZE
	.align		4
.L_1455:
        /*2220*/ 	.byte	0x04, 0x12
        /*2222*/ 	.short	(.L_1457 - .L_1456)
	.align		4
.L_1456:
        /*2224*/ 	.word	index@(_ZN10layer_norm13ln_bwd_kernelINS_13Kernel_traitsI6__halfS2_fS2_fjLj768ELj1ELj4ELj1ELj16ENS_18Kernel_traits_baseILj768ES2_S2_fS2_fjLj128EEEEELb1ELb0ELb0ELb0EEEvNS_9BwdParamsE)
        /*2228*/ 	.word	0x00000000


	//----- nvinfo : EIATTR_MIN_STACK_SIZE
	.align		4
.L_1457:
        /*222c*/ 	.byte	0x04, 0x12
        /*222e*/ 	.short	(.L_1459 - .L_1458)
	.align		4
.L_1458:
        /*2230*/ 	.word	index@(_ZN10layer_norm13ln_bwd_kernelINS_13Kernel_traitsI6__halfS2_fS2_fjLj768ELj1ELj4ELj1ELj16ENS_18Kernel_traits_baseILj768ES2_S2_fS2_fjLj128EEEEELb1ELb0ELb0ELb1EEEvNS_9BwdParamsE)
        /*2234*/ 	.word	0x00000000


	//----- nvinfo : EIATTR_MIN_STACK_SIZE
	.align		4
.L_1459:
        /*2238*/ 	.byte	0x04, 0x12
        /*223a*/ 	.short	(.L_1461 - .L_1460)
	.align		4
.L_1460:
        /*223c*/ 	.word	index@(_ZN10layer_norm22ln_bwd_finalize_kernelINS_22Kernel_traits_finalizeILj768E6__halfS2_fS2_fjLb0ELj1024ELj4ENS_18Kernel_traits_baseILj768ES2_S2_fS2_fjLj1024EEEEELb0ELb0EEEvNS_9BwdParamsE)
        /*2240*/ 	.word	0x00000000


	//----- nvinfo : EIATTR_MIN_STACK_SIZE
	.align		4
.L_1461:
        /*2244*/ 	.byte	0x04, 0x12
        /*2246*/ 	.short	(.L_1463 - .L_1462)
	.align		4
.L_1462:
        /*2248*/ 	.word	index@(_ZN10layer_norm13ln_bwd_kernelINS_13Kernel_traitsI6__halfS2_fS2_fjLj768ELj1ELj4ELj1ELj16ENS_18Kernel_traits_baseILj768ES2_S2_fS2_fjLj128EEEEELb1ELb0ELb1ELb0EEEvNS_9BwdParamsE)
        /*224c*/ 	.word	0x00000000


	//----- nvinfo : EIATTR_MIN_STACK_SIZE
	.align		4
.L_1463:
        /*2250*/ 	.byte	0x04, 0x12
        /*2252*/ 	.short	(.L_1465 - .L_1464)
	.align		4
.L_1464:
        /*2254*/ 	.word	index@(_ZN10layer_norm22ln_bwd_finalize_kernelINS_22Kernel_traits_finalizeILj768E6__halfS2_fS2_fjLb0ELj1024ELj4ENS_18Kernel_traits_baseILj768ES2_S2_fS2_fjLj1024EEEEELb0ELb1EEEvNS_9BwdParamsE)
        /*2258*/ 	.word	0x00000000


	//----- nvinfo : EIATTR_MIN_STACK_SIZE
	.align		4
.L_1465:
        /*225c*/ 	.byte	0x04, 0x12
        /*225e*/ 	.short	(.L_1467 - .L_1466)
	.align		4
.L_1466:
        /*2260*/ 	.word	index@(_ZN10layer_norm13ln_bwd_kernelINS_13Kernel_traitsI6__halfS2_fS2_fjLj768ELj1ELj4ELj1ELj16ENS_18Kernel_traits_baseILj768ES2_S2_fS2_fjLj128EEEEELb1ELb0ELb1ELb1EEEvNS_9BwdParamsE)
        /*2264*/ 	.word	0x00000000


	//----- nvinfo : EIATTR_MIN_STACK_SIZE
	.align		4
.L_1467:
        /*2268*/ 	.byte	0x04, 0x12
        /*226a*/ 	.short	(.L_1469 - .L_1468)
	.align		4
.L_1468:
        /*226c*/ 	.word	index@(_ZN10layer_norm13ln_bwd_kernelINS_13Kernel_traitsI6__halfS2_fS2_fjLj768ELj1ELj4ELj1ELj16ENS_18Kernel_traits_baseILj768ES2_S2_fS2_fjLj128EEEEELb1ELb1ELb0ELb0EEEvNS_9BwdParamsE)
        /*2270*/ 	.word	0x00000000


	//----- nvinfo : EIATTR_MIN_STACK_SIZE
	.align		4
.L_1469:
        /*2274*/ 	.byte	0x04, 0x12
        /*2276*/ 	.short	(.L_1471 - .L_1470)
	.align		4
.L_1470:
        /*2278*/ 	.word	index@(_ZN10layer_norm13ln_bwd_kernelINS_13Kernel_traitsI6__halfS2_fS2_fjLj768ELj1ELj4ELj1ELj16ENS_18Kernel_traits_baseILj768ES2_S2_fS2_fjLj128EEEEELb1ELb1ELb0ELb1EEEvNS_9BwdParamsE)
        /*227c*/ 	.word	0x00000000


	//----- nvinfo : EIATTR_MIN_STACK_SIZE
	.align		4
.L_1471:
        /*2280*/ 	.byte	0x04, 0x12
        /*2282*/ 	.short	(.L_1473 - .L_1472)
	.align		4
.L_1472:
        /*2284*/ 	.word	index@(_ZN10layer_norm22ln_bwd_finalize_kernelINS_22Kernel_traits_finalizeILj768E6__halfS2_fS2_fjLb1ELj1024ELj4ENS_18Kernel_traits_baseILj768ES2_S2_fS2_fjLj1024EEEEELb1ELb0EEEvNS_9BwdParamsE)
        /*2288*/ 	.word	0x00000000


	//----- nvinfo : EIATTR_MIN_STACK_SIZE
	.align		4
.L_1473:
        /*228c*/ 	.byte	0x04, 0x12
        /*228e*/ 	.short	(.L_1475 - .L_1474)
	.align		4
.L_1474:
        /*2290*/ 	.word	index@(_ZN10layer_norm13ln_bwd_kernelINS_13Kernel_traitsI6__halfS2_fS2_fjLj768ELj1ELj4ELj1ELj16ENS_18Kernel_traits_baseILj768ES2_S2_fS2_fjLj128EEEEELb1ELb1ELb1ELb0EEEvNS_9BwdParamsE)
        /*2294*/ 	.word	0x00000000


	//----- nvinfo : EIATTR_MIN_STACK_SIZE
	.align		4
.L_1475:
        /*2298*/ 	.byte	0x04, 0x12
        /*229a*/ 	.short	(.L_1477 - .L_1476)
	.align		4
.L_1476:
        /*229c*/ 	.word	index@(_ZN10layer_norm22ln_bwd_finalize_kernelINS_22Kernel_traits_finalizeILj768E6__halfS2_fS2_fjLb1ELj1024ELj4ENS_18Kernel_traits_baseILj768ES2_S2_fS2_fjLj1024EEEEELb1ELb1EEEvNS_9BwdParamsE)
        /*22a0*/ 	.word	0x00000000


	//----- nvinfo : EIATTR_MIN_STACK_SIZE
	.align		4
.L_1477:
        /*22a4*/ 	.byte	0x04, 0x12
        /*22a6*/ 	.short	(.L_1479 - .L_1478)
	.align		4
.L_1478:
        /*22a8*/ 	.word	index@(_ZN10layer_norm13ln_bwd_kernelINS_13Kernel_traitsI6__halfS2_fS2_fjLj768ELj1ELj4ELj1ELj16ENS_18Kernel_traits_baseILj768ES2_S2_fS2_fjLj128EEEEELb1ELb1ELb1ELb1EEEvNS_9BwdParamsE)
        /*22ac*/ 	.word	0x00000000


	//----- nvinfo : EIATTR_MIN_STACK_SIZE
	.align		4
.L_1479:
        /*22b0*/ 	.byte	0x04, 0x12
        /*22b2*/ 	.short	(.L_1481 - .L_1480)
	.align		4
.L_1480:
        /*22b4*/ 	.word	index@(_ZN10layer_norm13ln_bwd_kernelINS_13Kernel_traitsIf6__halffS2_fjLj768ELj1ELj4ELj1ELj16ENS_18Kernel_traits_baseILj768EfS2_fS2_fjLj128EEEEELb0ELb0ELb0ELb0EEEvNS_9BwdParamsE)
        /*22b8*/ 	.word	0x00000000


	//----- nvinfo : EIATTR_MIN_STACK_SIZE
	.align		4
.L_1481:
        /*22bc*/ 	.byte	0x04, 0x12
        /*22be*/ 	.short	(.L_1483 - .L_1482)
	.align		4
.L_1482:
        /*22c0*/ 	.word	index@(_ZN10layer_norm13ln_bwd_kernelINS_13Kernel_traitsIf6__halffS2_fjLj768ELj1ELj4ELj1ELj16ENS_18Kernel_traits_baseILj768EfS2_fS2_fjLj128EEEEELb0ELb0ELb0ELb1EEEvNS_9BwdParamsE)
        /*22c4*/ 	.word	0x00000008


	//----- nvinfo : EIATTR_MIN_STACK_SIZE
	.align		4
.L_1483:
        /*22c8*/ 	.byte	0x04, 0x12
        /*22ca*/ 	.short	(.L_1485 - .L_1484)
	.align		4
.L_1484:
        /*22cc*/ 	.word	index@(_ZN10layer_norm13ln_bwd_kernelINS_13Kernel_traitsIf6__halffS2_fjLj768ELj1ELj4ELj1ELj16ENS_18Kernel_traits_baseILj768EfS2_fS2_fjLj128EEEEELb0ELb0ELb1ELb0EEEvNS_9BwdParamsE)
        /*22d0*/ 	.word	0x00000000


	//----- nvinfo : EIATTR_MIN_STACK_SIZE
	.align		4
.L_1485:
        /*22d4*/ 	.byte	0x04, 0x12
        /*22d6*/ 	.short	(.L_1487 - .L_1486)
	.align		4
.L_1486:
        /*22d8*/ 	.word	index@(_ZN10layer_norm13ln_bwd_kernelINS_13Kernel_traitsIf6__halffS2_fjLj768ELj1ELj4ELj1ELj16ENS_18Kernel_traits_baseILj768EfS2_fS2_fjLj128EEEEELb0ELb0ELb1ELb1EEEvNS_9BwdParamsE)
        /*22dc*/ 	.word	0x00000000


	//----- nvinfo : EIATTR_MIN_STACK_SIZE
	.align		4
.L_1487:
        /*22e0*/ 	.byte	0x04, 0x12
        /*22e2*/ 	.short	(.L_1489 - .L_1488)
	.align		4
.L_1488:
        /*22e4*/ 	.word	index@(_ZN10layer_norm13ln_bwd_kernelINS_13Kernel_traitsIf6__halffS2_fjLj768ELj1ELj4ELj1ELj16ENS_18Kernel_traits_baseILj768EfS2_fS2_fjLj128EEEEELb0ELb1ELb0ELb0EEEvNS_9BwdParamsE)
        /*22e8*/ 	.word	0x00000000


	//----- nvinfo : EIATTR_MIN_STACK_SIZE
	.align		4
.L_1489:
        /*22ec*/ 	.byte	0x04, 0x12
        /*22ee*/ 	.short	(.L_1491 - .L_1490)
	.align		4
.L_1490:
        /*22f0*/ 	.word	index@(_ZN10layer_norm13ln_bwd_kernelINS_13Kernel_traitsIf6__halffS2_fjLj768ELj1ELj4ELj1ELj16ENS_18Kernel_traits_baseILj768EfS2_fS2_fjLj128EEEEELb0ELb1ELb0ELb1EEEvNS_9BwdParamsE)
        /*22f4*/ 	.word	0x00000000


	//----- nvinfo : EIATTR_MIN_STACK_SIZE
	.align		4
.L_1491:
        /*22f8*/ 	.byte	0x04, 0x12
        /*22fa*/ 	.short	(.L_1493 - .L_1492)
	.align		4
.L_1492:
        /*22fc*/ 	.word	index@(_ZN10layer_norm13ln_bwd_kernelINS_13Kernel_traitsIf6__halffS2_fjLj768ELj1ELj4ELj1ELj16ENS_18Kernel_traits_baseILj768EfS2_fS2_fjLj128EEEEELb0ELb1ELb1ELb0EEEvNS_9BwdParamsE)
        /*2300*/ 	.word	0x00000000


	//----- nvinfo : EIATTR_MIN_STACK_SIZE
	.align		4
.L_1493:
        /*2304*/ 	.byte	0x04, 0x12
        /*2306*/ 	.short	(.L_1495 - .L_1494)
	.align		4
.L_1494:
        /*2308*/ 	.word	index@(_ZN10layer_norm13ln_bwd_kernelINS_13Kernel_traitsIf6__halffS2_fjLj768ELj1ELj4ELj1ELj16ENS_18Kernel_traits_baseILj768EfS2_fS2_fjLj128EEEEELb0ELb1ELb1ELb1EEEvNS_9BwdParamsE)
        /*230c*/ 	.word	0x00000000


	//----- nvinfo : EIATTR_MIN_STACK_SIZE
	.align		4
.L_1495:
        /*2310*/ 	.byte	0x04, 0x12
        /*2312*/ 	.short	(.L_1497 - .L_1496)
	.align		4
.L_1496:
        /*2314*/ 	.word	index@(_ZN10layer_norm13ln_bwd_kernelINS_13Kernel_traitsIf6__halffS2_fjLj768ELj1ELj4ELj1ELj16ENS_18Kernel_traits_baseILj768EfS2_fS2_fjLj128EEEEELb1ELb0ELb0ELb0EEEvNS_9BwdParamsE)
        /*2318*/ 	.word	0x00000000


	//----- nvinfo : EIATTR_MIN_STACK_SIZE
	.align		4
.L_1497:
        /*231c*/ 	.byte	0x04, 0x12
        /*231e*/ 	.short	(.L_1499 - .L_1498)
	.align		4
.L_1498:
        /*2320*/ 	.word	index@(_ZN10layer_norm13ln_bwd_kernelINS_13Kernel_traitsIf6__halffS2_fjLj768ELj1ELj4ELj1ELj16ENS_18Kernel_traits_baseILj768EfS2_fS2_fjLj128EEEEELb1ELb0ELb0ELb1EEEvNS_9BwdParamsE)
        /*2324*/ 	.word	0x00000000


	//----- nvinfo : EIATTR_MIN_STACK_SIZE
	.align		4
.L_1499:
        /*2328*/ 	.byte	0x04, 0x12
        /*232a*/ 	.short	(.L_1501 - .L_1500)
	.align		4
.L_1500:
        /*232c*/ 	.word	index@(_ZN10layer_norm22ln_bwd_finalize_kernelINS_22Kernel_traits_finalizeILj768Ef6__halffS2_fjLb0ELj1024ELj4ENS_18Kernel_traits_baseILj768EfS2_fS2_fjLj1024EEEEELb0ELb0EEEvNS_9BwdParamsE)
        /*2330*/ 	.word	0x00000000


	//----- nvinfo : EIATTR_MIN_STACK_SIZE
	.align		4
.L_1501:
        /*2334*/ 	.byte	0x04, 0x12
        /*2336*/ 	.short	(.L_1503 - .L_1502)
	.align		4
.L_1502:
        /*2338*/ 	.word	index@(_ZN10layer_norm13ln_bwd_kernelINS_13Kernel_traitsIf6__halffS2_fjLj768ELj1ELj4ELj1ELj16ENS_18Kernel_traits_baseILj768EfS2_fS2_fjLj128EEEEELb1ELb0ELb1ELb0EEEvNS_9BwdParamsE)
        /*233c*/ 	.word	0x00000000


	//----- nvinfo : EIATTR_MIN_STACK_SIZE
	.align		4
.L_1503:
        /*2340*/ 	.byte	0x04, 0x12
        /*2342*/ 	.short	(.L_1505 - .L_1504)
	.align		4
.L_1504:
        /*2344*/ 	.word	index@(_ZN10layer_norm22ln_bwd_finalize_kernelINS_22Kernel_traits_finalizeILj768Ef6__halffS2_fjLb0ELj1024ELj4ENS_18Kernel_traits_baseILj768EfS2_fS2_fjLj1024EEEEELb0ELb1EEEvNS_9BwdParamsE)
        /*2348*/ 	.word	0x00000000


	//----- nvinfo : EIATTR_MIN_STACK_SIZE
	.align		4
.L_1505:
        /*234c*/ 	.byte	0x04, 0x12
        /*234e*/ 	.short	(.L_1507 - .L_1506)
	.align		4
.L_1506:
        /*2350*/ 	.word	index@(_ZN10layer_norm13ln_bwd_kernelINS_13Kernel_traitsIf6__halffS2_fjLj768ELj1ELj4ELj1ELj16ENS_18Kernel_traits_baseILj768EfS2_fS2_fjLj128EEEEELb1ELb0ELb1ELb1EEEvNS_9BwdParamsE)
        /*2354*/ 	.word	0x00000000


	//----- nvinfo : EIATTR_MIN_STACK_SIZE
	.align		4
.L_1507:
        /*2358*/ 	.byte	0x04, 0x12
        /*235a*/ 	.short	(.L_1509 - .L_1508)
	.align		4
.L_1508:
        /*235c*/ 	.word	index@(_ZN10layer_norm13ln_bwd_kernelINS_13Kernel_traitsIf6__halffS2_fjLj768ELj1ELj4ELj1ELj16ENS_18Kernel_traits_baseILj768EfS2_fS2_fjLj128EEEEELb1ELb1ELb0ELb0EEEvNS_9BwdParamsE)
        /*2360*/ 	.word	0x00000000


	//----- nvinfo : EIATTR_MIN_STACK_SIZE
	.align		4
.L_1509:
        /*2364*/ 	.byte	0x04, 0x12
        /*2366*/ 	.short	(.L_1511 - .L_1510)
	.align		4
.L_1510:
        /*2368*/ 	.word	index@(_ZN10layer_norm13ln_bwd_kernelINS_13Kernel_traitsIf6__halffS2_fjLj768ELj1ELj4ELj1ELj16ENS_18Kernel_traits_baseILj768EfS2_fS2_fjLj128EEEEELb1ELb1ELb0ELb1EEEvNS_9BwdParamsE)
        /*236c*/ 	.word	0x00000000


	//----- nvinfo : EIATTR_MIN_STACK_SIZE
	.align		4
.L_1511:
        /*2370*/ 	.byte	0x04, 0x12
        /*2372*/ 	.short	(.L_1513 - .L_1512)
	.align		4
.L_1512:
        /*2374*/ 	.word	index@(_ZN10layer_norm22ln_bwd_finalize_kernelINS_22Kernel_traits_finalizeILj768Ef6__halffS2_fjLb1ELj1024ELj4ENS_18Kernel_traits_baseILj768EfS2_fS2_fjLj1024EEEEELb1ELb0EEEvNS_9BwdParamsE)
        /*2378*/ 	.word	0x00000000


	//----- nvinfo : EIATTR_MIN_STACK_SIZE
	.align		4
.L_1513:
        /*237c*/ 	.byte	0x04, 0x12
        /*237e*/ 	.short	(.L_1515 - .L_1514)
	.align		4
.L_1514:
        /*2380*/ 	.word	index@(_ZN10layer_norm13ln_bwd_kernelINS_13Kernel_traitsIf6__halffS2_fjLj768ELj1ELj4ELj1ELj16ENS_18Kernel_traits_baseILj768EfS2_fS2_fjLj128EEEEELb1ELb1ELb1ELb0EEEvNS_9BwdParamsE)
        /*2384*/ 	.word	0x00000000


	//----- nvinfo : EIATTR_MIN_STACK_SIZE
	.align		4
.L_1515:
        /*2388*/ 	.byte	0x04, 0x12
        /*238a*/ 	.short	(.L_1517 - .L_1516)
	.align		4
.L_1516:
        /*238c*/ 	.word	index@(_ZN10layer_norm22ln_bwd_finalize_kernelINS_22Kernel_traits_finalizeILj768Ef6__halffS2_fjLb1ELj1024ELj4ENS_18Kernel_traits_baseILj768EfS2_fS2_fjLj1024EEEEELb1ELb1EEEvNS_9BwdParamsE)
        /*2390*/ 	.word	0x00000000


	//----- nvinfo : EIATTR_MIN_STACK_SIZE
	.align		4
.L_1517:
        /*2394*/ 	.byte	0x04, 0x12
        /*2396*/ 	.short	(.L_1519 - .L_1518)
	.align		4
.L_1518:
        /*2398*/ 	.word	index@(_ZN10layer_norm13ln_bwd_kernelINS_13Kernel_traitsIf6__halffS2_fjLj768ELj1ELj4ELj1ELj16ENS_18Kernel_traits_baseILj768EfS2_fS2_fjLj128EEEEELb1ELb1ELb1ELb1EEEvNS_9BwdParamsE)
        /*239c*/ 	.word	0x00000000


	//----- nvinfo : EIATTR_MIN_STACK_SIZE
	.align		4
.L_1519:
        /*23a0*/ 	.byte	0x04, 0x12
        /*23a2*/ 	.short	(.L_1521 - .L_1520)
	.align		4
.L_1520:
        /*23a4*/ 	.word	index@(_ZN10layer_norm13ln_bwd_kernelINS_13Kernel_traitsI6__halfffffjLj768ELj1ELj4ELj1ELj16ENS_18Kernel_traits_baseILj768ES2_ffffjLj128EEEEELb0ELb0ELb0ELb0EEEvNS_9BwdParamsE)
        /*23a8*/ 	.word	0x00000008


	//----- nvinfo : EIATTR_MIN_STACK_SIZE
	.align		4
.L_1521:
        /*23ac*/ 	.byte	0x04, 0x12
        /*23ae*/ 	.short	(.L_1523 - .L_1522)
	.align		4
.L_1522:
        /*23b0*/ 	.word	index@(_ZN10layer_norm13ln_bwd_kernelINS_13Kernel_traitsI6__halfffffjLj768ELj1ELj4ELj1ELj16ENS_18Kernel_traits_baseILj768ES2_ffffjLj128EEEEELb0ELb0ELb0ELb1EEEvNS_9BwdParamsE)
        /*23b4*/ 	.word	0x00000000


	//----- nvinfo : EIATTR_MIN_STACK_SIZE
	.align		4
.L_1523:
        /*23b8*/ 	.byte	0x04, 0x12
        /*23ba*/ 	.short	(.L_1525 - .L_1524)
	.align		4
.L_1524:
        /*23bc*/ 	.word	index@(_ZN10layer_norm13ln_bwd_kernelINS_13Kernel_traitsI6__halfffffjLj768ELj1ELj4ELj1ELj16ENS_18Kernel_traits_baseILj768ES2_ffffjLj128EEEEELb0ELb0ELb1ELb0EEEvNS_9BwdParamsE)
        /*23c0*/ 	.word	0x00000000


	//----- nvinfo : EIATTR_MIN_STACK_SIZE
	.align		4
.L_1525:
        /*23c4*/ 	.byte	0x04, 0x12
        /*23c6*/ 	.short	(.L_1527 - .L_1526)
	.align		4
.L_1526:
        /*23c8*/ 	.word	index@(_ZN10layer_norm13ln_bwd_kernelINS_13Kernel_traitsI6__halfffffjLj768ELj1ELj4ELj1ELj16ENS_18Kernel_traits_baseILj768ES2_ffffjLj128EEEEELb0ELb0ELb1ELb1EEEvNS_9BwdParamsE)
        /*23cc*/ 	.word	0x00000000


	//----- nvinfo : EIATTR_MIN_STACK_SIZE
	.align		4
.L_1527:
        /*23d0*/ 	.byte	0x04, 0x12
        /*23d2*/ 	.short	(.L_1529 - .L_1528)
	.align		4
.L_1528:
        /*23d4*/ 	.word	index@(_ZN10layer_norm13ln_bwd_kernelINS_13Kernel_traitsI6__halfffffjLj768ELj1ELj4ELj1ELj16ENS_18Kernel_traits_baseILj768ES2_ffffjLj128EEEEELb0ELb1ELb0ELb0EEEvNS_9BwdParamsE)
        /*23d8*/ 	.word	0x00000000


	//----- nvinfo : EIATTR_MIN_STACK_SIZE
	.align		4
.L_1529:
        /*23dc*/ 	.byte	0x04, 0x12
        /*23de*/ 	.short	(.L_1531 - .L_1530)
	.align		4
.L_1530:
        /*23e0*/ 	.word	index@(_ZN10layer_norm13ln_bwd_kernelINS_13Kernel_traitsI6__halfffffjLj768ELj1ELj4ELj1ELj16ENS_18Kernel_traits_baseILj768ES2_ffffjLj128EEEEELb0ELb1ELb0ELb1EEEvNS_9BwdParamsE)
        /*23e4*/ 	.word	0x00000000


	//----- nvinfo : EIATTR_MIN_STACK_SIZE
	.align		4
.L_1531:
        /*23e8*/ 	.byte	0x04, 0x12
        /*23ea*/ 	.short	(.L_1533 - .L_1532)
	.align		4
.L_1532:
        /*23ec*/ 	.word	index@(_ZN10layer_norm13ln_bwd_kernelINS_13Kernel_traitsI6__halfffffjLj768ELj1ELj4ELj1ELj16ENS_18Kernel_traits_baseILj768ES2_ffffjLj128EEEEELb0ELb1ELb1ELb0EEEvNS_9BwdParamsE)
        /*23f0*/ 	.word	0x00000000


	//----- nvinfo : EIATTR_MIN_STACK_SIZE
	.align		4
.L_1533:
        /*23f4*/ 	.byte	0x04, 0x12
        /*23f6*/ 	.short	(.L_1535 - .L_1534)
	.align		4
.L_1534:
        /*23f8*/ 	.word	index@(_ZN10layer_norm13ln_bwd_kernelINS_13Kernel_traitsI6__halfffffjLj768ELj1ELj4ELj1ELj16ENS_18Kernel_traits_baseILj768ES2_ffffjLj128EEEEELb0ELb1ELb1ELb1EEEvNS_9BwdParamsE)
        /*23fc*/ 	.word	0x00000000


	//----- nvinfo : EIATTR_MIN_STACK_SIZE
	.align		4
.L_1535:
        /*2400*/ 	.byte	0x04, 0x12
        /*2402*/ 	.short	(.L_1537 - .L_1536)
	.align		4
.L_1536:
        /*2404*/ 	.word	index@(_ZN10layer_norm13ln_bwd_kernelINS_13Kernel_traitsI6__halfffffjLj768ELj1ELj4ELj1ELj16ENS_18Kernel_traits_baseILj768ES2_ffffjLj128EEEEELb1ELb0ELb0ELb0EEEvNS_9BwdParamsE)
        /*2408*/ 	.word	0x00000000


	//----- nvinfo : EIATTR_MIN_STACK_SIZE
	.align		4
.L_1537:
        /*240c*/ 	.byte	0x04, 0x12
        /*240e*/ 	.short	(.L_1539 - .L_1538)
	.align		4
.L_1538:
        /*2410*/ 	.word	index@(_ZN10layer_norm13ln_bwd_kernelINS_13Kernel_traitsI6__halfffffjLj768ELj1ELj4ELj1ELj16ENS_18Kernel_traits_baseILj768ES2_ffffjLj128EEEEELb1ELb0ELb0ELb1EEEvNS_9BwdParamsE)
        /*2414*/ 	.word	0x00000000


	//----- nvinfo : EIATTR_MIN_STACK_SIZE
	.align		4
.L_1539:
        /*2418*/ 	.byte	0x04, 0x12
        /*241a*/ 	.short	(.L_1541 - .L_1540)
	.align		4
.L_1540:
        /*241c*/ 	.word	index@(_ZN10layer_norm22ln_bwd_finalize_kernelINS_22Kernel_traits_finalizeILj768E6__halfffffjLb0ELj1024ELj4ENS_18Kernel_traits_baseILj768ES2_ffffjLj1024EEEEELb0ELb0EEEvNS_9BwdParamsE)
        /*2420*/ 	.word	0x00000000


	//----- nvinfo : EIATTR_MIN_STACK_SIZE
	.align		4
.L_1541:
        /*2424*/ 	.byte	0x04, 0x12
        /*2426*/ 	.short	(.L_1543 - .L_1542)
	.align		4
.L_1542:
        /*2428*/ 	.word	index@(_ZN10layer_norm13ln_bwd_kernelINS_13Kernel_traitsI6__halfffffjLj768ELj1ELj4ELj1ELj16ENS_18Kernel_traits_baseILj768ES2_ffffjLj128EEEEELb1ELb0ELb1ELb0EEEvNS_9BwdParamsE)
        /*242c*/ 	.word	0x00000000


	//----- nvinfo : EIATTR_MIN_STACK_SIZE
	.align		4
.L_1543:
        /*2430*/ 	.byte	0x04, 0x12
        /*2432*/ 	.short	(.L_1545 - .L_1544)
	.align		4
.L_1544:
        /*2434*/ 	.word	index@(_ZN10layer_norm22ln_bwd_finalize_kernelINS_22Kernel_traits_finalizeILj768E6__halfffffjLb0ELj1024ELj4ENS_18Kernel_traits_baseILj768ES2_ffffjLj1024EEEEELb0ELb1EEEvNS_9BwdParamsE)
        /*2438*/ 	.word	0x00000000


	//----- nvinfo : EIATTR_MIN_STACK_SIZE
	.align		4
.L_1545:
        /*243c*/ 	.byte	0x04, 0x12
        /*243e*/ 	.short	(.L_1547 - .L_1546)
	.align		4
.L_1546:
        /*2440*/ 	.word	index@(_ZN10layer_norm13ln_bwd_kernelINS_13Kernel_traitsI6__halfffffjLj768ELj1ELj4ELj1ELj16ENS_18Kernel_traits_baseILj768ES2_ffffjLj128EEEEELb1ELb0ELb1ELb1EEEvNS_9BwdParamsE)
        /*2444*/ 	.word	0x00000000


	//----- nvinfo : EIATTR_MIN_STACK_SIZE
	.align		4
.L_1547:
        /*2448*/ 	.byte	0x04, 0x12
        /*244a*/ 	.short	(.L_1549 - .L_1548)
	.align		4
.L_1548:
        /*244c*/ 	.word	index@(_ZN10layer_norm13ln_bwd_kernelINS_13Kernel_traitsI6__halfffffjLj768ELj1ELj4ELj1ELj16ENS_18Kernel_traits_baseILj768ES2_ffffjLj128EEEEELb1ELb1ELb0ELb0EEEvNS_9BwdParamsE)
        /*2450*/ 	.word	0x00000000


	//----- nvinfo : EIATTR_MIN_STACK_SIZE
	.align		4
.L_1549:
        /*2454*/ 	.byte	0x04, 0x12
        /*2456*/ 	.short	(.L_1551 - .L_1550)
	.align		4
.L_1550:
        /*2458*/ 	.word	index@(_ZN10layer_norm13ln_bwd_kernelINS_13Kernel_traitsI6__halfffffjLj768ELj1ELj4ELj1ELj16ENS_18Kernel_traits_baseILj768ES2_ffffjLj128EEEEELb1ELb1ELb0ELb1EEEvNS_9BwdParamsE)
        /*245c*/ 	.word	0x00000000


	//----- nvinfo : EIATTR_MIN_STACK_SIZE
	.align		4
.L_1551:
        /*2460*/ 	.byte	0x04, 0x12
        /*2462*/ 	.short	(.L_1553 - .L_1552)
	.align		4
.L_1552:
        /*2464*/ 	.word	index@(_ZN10layer_norm22ln_bwd_finalize_kernelINS_22Kernel_traits_finalizeILj768E6__halfffffjLb1ELj1024ELj4ENS_18Kernel_traits_baseILj768ES2_ffffjLj1024EEEEELb1ELb0EEEvNS_9BwdParamsE)
        /*2468*/ 	.word	0x00000000


	//----- nvinfo : EIATTR_MIN_STACK_SIZE
	.align		4
.L_1553:
        /*246c*/ 	.byte	0x04, 0x12
        /*246e*/ 	.short	(.L_1555 - .L_1554)
	.align		4
.L_1554:
        /*2470*/ 	.word	index@(_ZN10layer_norm13ln_bwd_kernelINS_13Kernel_traitsI6__halfffffjLj768ELj1ELj4ELj1ELj16ENS_18Kernel_traits_baseILj768ES2_ffffjLj128EEEEELb1ELb1ELb1ELb0EEEvNS_9BwdParamsE)
        /*2474*/ 	.word	0x00000000


	//----- nvinfo : EIATTR_MIN_STACK_SIZE
	.align		4
.L_1555:
        /*2478*/ 	.byte	0x04, 0x12
        /*247a*/ 	.short	(.L_1557 - .L_1556)
	.align		4
.L_1556:
        /*247c*/ 	.word	index@(_ZN10layer_norm22ln_bwd_finalize_kernelINS_22Kernel_traits_finalizeILj768E6__halfffffjLb1ELj1024ELj4ENS_18Kernel_traits_baseILj768ES2_ffffjLj1024EEEEELb1ELb1EEEvNS_9BwdParamsE)
        /*2480*/ 	.word	0x00000000


	//----- nvinfo : EIATTR_MIN_STACK_SIZE
	.align		4
.L_1557:
        /*2484*/ 	.byte	0x04, 0x12
        /*2486*/ 	.short	(.L_1559 - .L_1558)
	.align		4
.L_1558:
        /*2488*/ 	.word	index@(_ZN10layer_norm13ln_bwd_kernelINS_13Kernel_traitsI6__halfffffjLj768ELj1ELj4ELj1ELj16ENS_18Kernel_traits_baseILj768ES2_ffffjLj128EEEEELb1ELb1ELb1ELb1EEEvNS_9BwdParamsE)
        /*248c*/ 	.word	0x00000000


	//----- nvinfo : EIATTR_MIN_STACK_SIZE
	.align		4
.L_1559:
        /*2490*/ 	.byte	0x04, 0x12
        /*2492*/ 	.short	(.L_1561 - .L_1560)
	.align		4
.L_1560:
        /*2494*/ 	.word	index@(_ZN10layer_norm13ln_bwd_kernelINS_13Kernel_traitsIfffffjLj768ELj1ELj4ELj1ELj16ENS_18Kernel_traits_baseILj768EfffffjLj128EEEEELb0ELb0ELb0ELb0EEEvNS_9BwdParamsE)
        /*2498*/ 	.word	0x00000000


	//----- nvinfo : EIATTR_MIN_STACK_SIZE
	.align		4
.L_1561:
        /*249c*/ 	.byte	0x04, 0x12
        /*249e*/ 	.short	(.L_1563 - .L_1562)
	.align		4
.L_1562:
        /*24a0*/ 	.word	index@(_ZN10layer_norm13ln_bwd_kernelINS_13Kernel_traitsIfffffjLj768ELj1ELj4ELj1ELj16ENS_18Kernel_traits_baseILj768EfffffjLj128EEEEELb0ELb0ELb0ELb1EEEvNS_9BwdParamsE)
        /*24a4*/ 	.word	0x00000000


	//----- nvinfo : EIATTR_MIN_STACK_SIZE
	.align		4
.L_1563:
        /*24a8*/ 	.byte	0x04, 0x12
        /*24aa*/ 	.short	(.L_1565 - .L_1564)
	.align		4
.L_1564:
        /*24ac*/ 	.word	index@(_ZN10layer_norm13ln_bwd_kernelINS_13Kernel_traitsIfffffjLj768ELj1ELj4ELj1ELj16ENS_18Kernel_traits_baseILj768EfffffjLj128EEEEELb0ELb0ELb1ELb0EEEvNS_9BwdParamsE)
        /*24b0*/ 	.word	0x00000000


	//----- nvinfo : EIATTR_MIN_STACK_SIZE
	.align		4
.L_1565:
        /*24b4*/ 	.byte	0x04, 0x12
        /*24b6*/ 	.short	(.L_1567 - .L_1566)
	.align		4
.L_1566:
        /*24b8*/ 	.word	index@(_ZN10layer_norm13ln_bwd_kernelINS_13Kernel_traitsIfffffjLj768ELj1ELj4ELj1ELj16ENS_18Kernel_traits_baseILj768EfffffjLj128EEEEELb0ELb0ELb1ELb1EEEvNS_9BwdParamsE)
        /*24bc*/ 	.word	0x00000000


	//----- nvinfo : EIATTR_MIN_STACK_SIZE
	.align		4
.L_1567:
        /*24c0*/ 	.byte	0x04, 0x12
        /*24c2*/ 	.short	(.L_1569 - .L_1568)
	.align		4
.L_1568:
        /*24c4*/ 	.word	index@(_ZN10layer_norm13ln_bwd_kernelINS_13Kernel_traitsIfffffjLj768ELj1ELj4ELj1ELj16ENS_18Kernel_traits_baseILj768EfffffjLj128EEEEELb0ELb1ELb0ELb0EEEvNS_9BwdParamsE)
        /*24c8*/ 	.word	0x00000000


	//----- nvinfo : EIATTR_MIN_STACK_SIZE
	.align		4
.L_1569:
        /*24cc*/ 	.byte	0x04, 0x12
        /*24ce*/ 	.short	(.L_1571 - .L_1570)
	.align		4
.L_1570:
        /*24d0*/ 	.word	index@(_ZN10layer_norm13ln_bwd_kernelINS_13Kernel_traitsIfffffjLj768ELj1ELj4ELj1ELj16ENS_18Kernel_traits_baseILj768EfffffjLj128EEEEELb0ELb1ELb0ELb1EEEvNS_9BwdParamsE)
        /*24d4*/ 	.word	0x00000000


	//----- nvinfo : EIATTR_MIN_STACK_SIZE
	.align		4
.L_1571:
        /*24d8*/ 	.byte	0x04, 0x12
        /*24da*/ 	.short	(.L_1573 - .L_1572)
	.align		4
.L_1572:
        /*24dc*/ 	.word	index@(_ZN10layer_norm13ln_bwd_kernelINS_13Kernel_traitsIfffffjLj768ELj1ELj4ELj1ELj16ENS_18Kernel_traits_baseILj768EfffffjLj128EEEEELb0ELb1ELb1ELb0EEEvNS_9BwdParamsE)
        /*24e0*/ 	.word	0x00000000


	//----- nvinfo : EIATTR_MIN_STACK_SIZE
	.align		4
.L_1573:
        /*24e4*/ 	.byte	0x04, 0x12
        /*24e6*/ 	.short	(.L_1575 - .L_1574)
	.align		4
.L_1574:
        /*24e8*/ 	.word	index@(_ZN10layer_norm13ln_bwd_kernelINS_13Kernel_traitsIfffffjLj768ELj1ELj4ELj1ELj16ENS_18Kernel_traits_baseILj768EfffffjLj128EEEEELb0ELb1ELb1ELb1EEEvNS_9BwdParamsE)
        /*24ec*/ 	.word	0x00000000


	//----- nvinfo : EIATTR_MIN_STACK_SIZE
	.align		4
.L_1575:
        /*24f0*/ 	.byte	0x04, 0x12
        /*24f2*/ 	.short	(.L_1577 - .L_1576)
	.align		4
.L_1576:
        /*24f4*/ 	.word	index@(_ZN10layer_norm13ln_bwd_kernelINS_13Kernel_traitsIfffffjLj768ELj1ELj4ELj1ELj16ENS_18Kernel_traits_baseILj768EfffffjLj128EEEEELb1ELb0ELb0ELb0EEEvNS_9BwdParamsE)
        /*24f8*/ 	.word	0x00000000


	//----- nvinfo : EIATTR_MIN_STACK_SIZE
	.align		4
.L_1577:
        /*24fc*/ 	.byte	0x04, 0x12
        /*24fe*/ 	.short	(.L_1579 - .L_1578)
	.align		4
.L_1578:
        /*2500*/ 	.word	index@(_ZN10layer_norm13ln_bwd_kernelINS_13Kernel_traitsIfffffjLj768ELj1ELj4ELj1ELj16ENS_18Kernel_traits_baseILj768EfffffjLj128EEEEELb1ELb0ELb0ELb1EEEvNS_9BwdParamsE)
        /*2504*/ 	.word	0x00000000


	//----- nvinfo : EIATTR_MIN_STACK_SIZE
	.align		4
.L_1579:
        /*2508*/ 	.byte	0x04, 0x12
        /*250a*/ 	.short	(.L_1581 - .L_1580)
	.align		4
.L_1580:
        /*250c*/ 	.word	index@(_ZN10layer_norm22ln_bwd_finalize_kernelINS_22Kernel_traits_finalizeILj768EfffffjLb0ELj1024ELj4ENS_18Kernel_traits_baseILj768EfffffjLj1024EEEEELb0ELb0EEEvNS_9BwdParamsE)
        /*2510*/ 	.word	0x00000000


	//----- nvinfo : EIATTR_MIN_STACK_SIZE
	.align		4
.L_1581:
        /*2514*/ 	.byte	0x04, 0x12
        /*2516*/ 	.short	(.L_1583 - .L_1582)
	.align		4
.L_1582:
        /*2518*/ 	.word	index@(_ZN10layer_norm13ln_bwd_kernelINS_13Kernel_traitsIfffffjLj768ELj1ELj4ELj1ELj16ENS_18Kernel_traits_baseILj768EfffffjLj128EEEEELb1ELb0ELb1ELb0EEEvNS_9BwdParamsE)
        /*251c*/ 	.word	0x00000000


	//----- nvinfo : EIATTR_MIN_STACK_SIZE
	.align		4
.L_1583:
        /*2520*/ 	.byte	0x04, 0x12
        /*2522*/ 	.short	(.L_1585 - .L_1584)
	.align		4
.L_1584:
        /*2524*/ 	.word	index@(_ZN10layer_norm22ln_bwd_finalize_kernelINS_22Kernel_traits_finalizeILj768EfffffjLb0ELj1024ELj4ENS_18Kernel_traits_baseILj768EfffffjLj1024EEEEELb0ELb1EEEvNS_9BwdParamsE)
        /*2528*/ 	.word	0x00000000


	//----- nvinfo : EIATTR_MIN_STACK_SIZE
	.align		4
.L_1585:
        /*252c*/ 	.byte	0x04, 0x12
        /*252e*/ 	.short	(.L_1587 - .L_1586)
	.align		4
.L_1586:
        /*2530*/ 	.word	index@(_ZN10layer_norm13ln_bwd_kernelINS_13Kernel_traitsIfffffjLj768ELj1ELj4ELj1ELj16ENS_18Kernel_traits_baseILj768EfffffjLj128EEEEELb1ELb0ELb1ELb1EEEvNS_9BwdParamsE)
        /*2534*/ 	.word	0x00000000


	//----- nvinfo : EIATTR_MIN_STACK_SIZE
	.align		4
.L_1587:
        /*2538*/ 	.byte	0x04, 0x12
        /*253a*/ 	.short	(.L_1589 - .L_1588)
	.align		4
.L_1588:
        /*253c*/ 	.word	index@(_ZN10layer_norm13ln_bwd_kernelINS_13Kernel_traitsIfffffjLj768ELj1ELj4ELj1ELj16ENS_18Kernel_traits_baseILj768EfffffjLj128EEEEELb1ELb1ELb0ELb0EEEvNS_9BwdParamsE)
        /*2540*/ 	.word	0x00000000


	//----- nvinfo : EIATTR_MIN_STACK_SIZE
	.align		4
.L_1589:
        /*2544*/ 	.byte	0x04, 0x12
        /*2546*/ 	.short	(.L_1591 - .L_1590)
	.align		4
.L_1590:
        /*2548*/ 	.word	index@(_ZN10layer_norm13ln_bwd_kernelINS_13Kernel_traitsIfffffjLj768ELj1ELj4ELj1ELj16ENS_18Kernel_traits_baseILj768EfffffjLj128EEEEELb1ELb1ELb0ELb1EEEvNS_9BwdParamsE)
        /*254c*/ 	.word	0x00000000


	//----- nvinfo : EIATTR_MIN_STACK_SIZE
	.align		4
.L_1591:
        /*2550*/ 	.byte	0x04, 0x12
        /*2552*/ 	.short	(.L_1593 - .L_1592)
	.align		4
.L_1592:
        /*2554*/ 	.word	index@(_ZN10layer_norm22ln_bwd_finalize_kernelINS_22Kernel_traits_finalizeILj768EfffffjLb1ELj1024ELj4ENS_18Kernel_traits_baseILj768EfffffjLj1024EEEEELb1ELb0EEEvNS_9BwdParamsE)
        /*2558*/ 	.word	0x00000000


	//----- nvinfo : EIATTR_MIN_STACK_SIZE
	.align		4
.L_1593:
        /*255c*/ 	.byte	0x04, 0x12
        /*255e*/ 	.short	(.L_1595 - .L_1594)
	.align		4
.L_1594:
        /*2560*/ 	.word	index@(_ZN10layer_norm13ln_bwd_kernelINS_13Kernel_traitsIfffffjLj768ELj1ELj4ELj1ELj16ENS_18Kernel_traits_baseILj768EfffffjLj128EEEEELb1ELb1ELb1ELb0EEEvNS_9BwdParamsE)
        /*2564*/ 	.word	0x00000000


	//----- nvinfo : EIATTR_MIN_STACK_SIZE
	.align		4
.L_1595:
        /*2568*/ 	.byte	0x04, 0x12
        /*256a*/ 	.short	(.L_1597 - .L_1596)
	.align		4
.L_1596:
        /*256c*/ 	.word	index@(_ZN10layer_norm22ln_bwd_finalize_kernelINS_22Kernel_traits_finalizeILj768EfffffjLb1ELj1024ELj4ENS_18Kernel_traits_baseILj768EfffffjLj1024EEEEELb1ELb1EEEvNS_9BwdParamsE)
        /*2570*/ 	.word	0x00000000


	//----- nvinfo : EIATTR_MIN_STACK_SIZE
	.align		4
.L_1597:
        /*2574*/ 	.byte	0x04, 0x12
        /*2576*/ 	.short	(.L_1599 - .L_1598)
	.align		4
.L_1598:
        /*2578*/ 	.word	index@(_ZN10layer_norm13ln_bwd_kernelINS_13Kernel_traitsIfffffjLj768ELj1ELj4ELj1ELj16ENS_18Kernel_traits_baseILj768EfffffjLj128EEEEELb1ELb1ELb1ELb1EEEvNS_9BwdParamsE)
        /*257c*/ 	.word	0x00000000
.L_1599:


//--------------------- .nv.info._ZN10layer_norm13ln_bwd_kernelINS_13Kernel_traitsI13__nv_bfloat16S2_S2_S2_fjLj768ELj1ELj4ELj1ELj16ENS_18Kernel_traits_baseILj768ES2_S2_S2_S2_fjLj128EEEEELb0ELb0ELb0ELb0EEEvNS_9BwdParamsE --------------------------
	.section	.nv.info._ZN10layer_norm13ln_bwd_kernelINS_13Kernel_traitsI13__nv_bfloat16S2_S2_S2_fjLj768ELj1ELj4ELj1ELj16ENS_18Kernel_traits_baseILj768ES2_S2_S2_S2_fjLj128EEEEELb0ELb0ELb0ELb0EEEvNS_9BwdParamsE,"",@"SHT_CUDA_INFO"
	.sectionflags	@""
	.align	4


	//----- nvinfo : EIATTR_CUDA_API_VERSION
	.align		4
        /*0000*/ 	.byte	0x04, 0x37
        /*0002*/ 	.short	(.L_1601 - .L_1600)
.L_1600:
        /*0004*/ 	.word	0x00000082


	//----- nvinfo : EIATTR_SW2861232_WAR
	.align		4
.L_1601:
        /*0008*/ 	.byte	0x01, 0x35
	.zero		2


	//----- nvinfo : EIATTR_PARAM_CBANK
	.align		4
        /*000c*/ 	.byte	0x04, 0x0a
        /*000e*/ 	.short	(.L_1603 - .L_1602)
	.align		4
.L_1602:
        /*0010*/ 	.word	index@(.nv.constant0._ZN10layer_norm13ln_bwd_kernelINS_13Kernel_traitsI13__nv_bfloat16S2_S2_S2_fjLj768ELj1ELj4ELj1ELj16ENS_18Kernel_traits_baseILj768ES2_S2_S2_S2_fjLj128EEEEELb0ELb0ELb0ELb0EEEvNS_9BwdParamsE)
        /*0014*/ 	.short	0x0160
        /*0016*/ 	.short	0x0128


	//----- nvinfo : EIATTR_CBANK_PARAM_SIZE
	.align		4
.L_1603:
        /*0018*/ 	.byte	0x03, 0x19
        /*001a*/ 	.short	0x0128


	//----- nvinfo : EIATTR_KPARAM_INFO
	.align		4
        /*001c*/ 	.byte	0x04, 0x17
        /*001e*/ 	.short	(.L_1605 - .L_1604)
.L_1604:
        /*0020*/ 	.word	0x00000000
        /*0024*/ 	.short	0x0000
        /*0026*/ 	.short	0x0000
        /*0028*/ 	.byte	0x00, 0xf0, 0xa1, 0x04


	//----- nvinfo : EIATTR_MAXREG_COUNT
	.align		4
.L_1605:
        /*002c*/ 	.byte	0x03, 0x1b
        /*002e*/ 	.short	0x00ff


	//----- nvinfo : EIATTR_NUM_BARRIERS
	.align		4
        /*0030*/ 	.byte	0x02, 0x4c
        /*0032*/ 	.byte	0x01
	.zero		1


	//----- nvinfo : EIATTR_MERCURY_ISA_VERSION
	.align		4
        /*0034*/ 	.byte	0x03, 0x5f
        /*0036*/ 	.short	0x0000


	//----- nvinfo : EIATTR_COOP_GROUP_MASK_REGIDS
	.align		4
        /*0038*/ 	.byte	0x04, 0x29
        /*003a*/ 	.short	(.L_1607 - .L_1606)


	//   ....[0]....
.L_1606:
        /*003c*/ 	.word	0xffffffff


	//   ....[1]....
        /*0040*/ 	.word	0xffffffff


	//   ....[2]....
        /*0044*/ 	.word	0xffffffff


	//   ....[3]....
        /*0048*/ 	.word	0xffffffff


	//   ....[4]....
        /*004c*/ 	.word	0xffffffff


	//   ....[5]....
        /*0050*/ 	.word	0xffffffff


	//   ....[6]....
        /*0054*/ 	.word	0xffffffff


	//   ....[7]....
        /*0058*/ 	.word	0xffffffff


	//   ....[8]....
        /*005c*/ 	.word	0xffffffff


	//   ....[9]....
        /*0060*/ 	.word	0xffffffff


	//   ....[10]....
        /*0064*/ 	.word	0xffffffff


	//   ....[11]....
        /*0068*/ 	.word	0xffffffff


	//   ....[12]....
        /*006c*/ 	.word	0xffffffff


	//   ....[13]....
        /*0070*/ 	.word	0xffffffff


	//   ....[14]....
        /*0074*/ 	.word	0xffffffff


	//   ....[15]....
        /*0078*/ 	.word	0xffffffff


	//   ....[16]....
        /*007c*/ 	.word	0xffffffff


	//   ....[17]....
        /*0080*/ 	.word	0xffffffff


	//   ....[18]....
        /*0084*/ 	.word	0xffffffff


	//   ....[19]....
        /*0088*/ 	.word	0xffffffff


	//----- nvinfo : EIATTR_COOP_GROUP_INSTR_OFFSETS
	.align		4
.L_1607:
        /*008c*/ 	.byte	0x04, 0x28
        /*008e*/ 	.short	(.L_1609 - .L_1608)


	//   ....[0]....
.L_1608:
        /*0090*/ 	.word	0x000016c0


	//   ....[1]....
        /*0094*/ 	.word	0x000016e0


	//   ....[2]....
        /*0098*/ 	.word	0x00001700


	//   ....[3]....
        /*009c*/ 	.word	0x00001720


	//   ....[4]....
        /*00a0*/ 	.word	0x00001740


	//   ....[5]....
        /*00a4*/ 	.word	0x00001760


	//   ....[6]....
        /*00a8*/ 	.word	0x00001780


	//   ....[7]....
        /*00ac*/ 	.word	0x000017a0


	//   ....[8]....
        /*00b0*/ 	.word	0x000017c0


	//   ....[9]....
        /*00b4*/ 	.word	0x000017e0


	//   ....[10]....
        /*00b8*/ 	.word	0x00003470


	//   ....[11]....
        /*00bc*/ 	.word	0x000034f0


	//   ....[12]....
        /*00c0*/ 	.word	0x00003570


	//   ....[13]....
        /*00c4*/ 	.word	0x000035e0


	//   ....[14]....
        /*00c8*/ 	.word	0x00003660


	//   ....[15]....
        /*00cc*/ 	.word	0x000036d0


	//   ....[16]....
        /*00d0*/ 	.word	0x00003750


	//   ....[17]....
        /*00d4*/ 	.word	0x000037c0


	//   ....[18]....
        /*00d8*/ 	.word	0x00003840


	//   ....[19]....
        /*00dc*/ 	.word	0x000038b0


	//----- nvinfo : EIATTR_EXIT_INSTR_OFFSETS
	.align		4
.L_1609:
        /*00e0*/ 	.byte	0x04, 0x1c
        /*00e2*/ 	.short	(.L_1611 - .L_1610)


	//   ....[0]....
.L_1610:
        /*00e4*/ 	.word	0x000033e0


	//   ....[1]....
        /*00e8*/ 	.word	0x00003410


	//----- nvinfo : EIATTR_MAX_THREADS
	.align		4
.L_1611:
        /*00ec*/ 	.byte	0x04, 0x05
        /*00ee*/ 	.short	(.L_1613 - .L_1612)
.L_1612:
        /*00f0*/ 	.word	0x00000080
        /*00f4*/ 	.word	0x00000001
        /*00f8*/ 	.word	0x00000001


	//----- nvinfo : EIATTR_CRS_STACK_SIZE
	.align		4
.L_1613:
        /*00fc*/ 	.byte	0x04, 0x1e
        /*00fe*/ 	.short	(.L_1615 - .L_1614)
.L_1614:
        /*0100*/ 	.word	0x00000000
.L_1615:


//--------------------- .nv.info._ZN10layer_norm13ln_bwd_kernelINS_13Kernel_traitsI13__nv_bfloat16S2_S2_S2_fjLj768ELj1ELj4ELj1ELj16ENS_18Kernel_traits_baseILj768ES2_S2_S2_S2_fjLj128EEEEELb0ELb0ELb0ELb1EEEvNS_9BwdParamsE --------------------------
	.section	.nv.info._ZN10layer_norm13ln_bwd_kernelINS_13Kernel_traitsI13__nv_bfloat16S2_S2_S2_fjLj768ELj1ELj4ELj1ELj16ENS_18Kernel_traits_baseILj768ES2_S2_S2_S2_fjLj128EEEEELb0ELb0ELb0ELb1EEEvNS_9BwdParamsE,"",@"SHT_CUDA_INFO"
	.sectionflags	@""
	.align	4


	//----- nvinfo : EIATTR_CUDA_API_VERSION
	.align		4
        /*0000*/ 	.byte	0x04, 0x37
        /*0002*/ 	.short	(.L_1617 - .L_1616)
.L_1616:
        /*0004*/ 	.word	0x00000082


	//----- nvinfo : EIATTR_SW2861232_WAR
	.align		4
.L_1617:
        /*0008*/ 	.byte	0x01, 0x35
	.zero		2


	//----- nvinfo : EIATTR_PARAM_CBANK
	.align		4
        /*000c*/ 	.byte	0x04, 0x0a
        /*000e*/ 	.short	(.L_1619 - .L_1618)
	.align		4
.L_1618:
        /*0010*/ 	.word	index@(.nv.constant0._ZN10layer_norm13ln_bwd_kernelINS_13Kernel_traitsI13__nv_bfloat16S2_S2_S2_fjLj768ELj1ELj4ELj1ELj16ENS_18Kernel_traits_baseILj768ES2_S2_S2_S2_fjLj128EEEEELb0ELb0ELb0ELb1EEEvNS_9BwdParamsE)
        /*0014*/ 	.short	0x0160
        /*0016*/ 	.short	0x0128


	//----- nvinfo : EIATTR_CBANK_PARAM_SIZE
	.align		4
.L_1619:
        /*0018*/ 	.byte	0x03, 0x19
        /*001a*/ 	.short	0x0128


	//----- nvinfo : EIATTR_KPARAM_INFO
	.align		4
        /*001c*/ 	.byte	0x04, 0x17
        /*001e*/ 	.short	(.L_1621 - .L_1620)
.L_1620:
        /*0020*/ 	.word	0x00000000
        /*0024*/ 	.short	0x0000
        /*0026*/ 	.short	0x0000
        /*0028*/ 	.byte	0x00, 0xf0, 0xa1, 0x04


	//----- nvinfo : EIATTR_MAXREG_COUNT
	.align		4
.L_1621:
        /*002c*/ 	.byte	0x03, 0x1b
        /*002e*/ 	.short	0x00ff


	//----- nvinfo : EIATTR_NUM_BARRIERS
	.align		4
        /*0030*/ 	.byte	0x02, 0x4c
        /*0032*/ 	.byte	0x01
	.zero		1


	//----- nvinfo : EIATTR_MERCURY_ISA_VERSION
	.align		4
        /*0034*/ 	.byte	0x03, 0x5f
        /*0036*/ 	.short	0x0000


	//----- nvinfo : EIATTR_COOP_GROUP_MASK_REGIDS
	.align		4
        /*0038*/ 	.byte	0x04, 0x29
        /*003a*/ 	.short	(.L_1623 - .L_1622)


	//   ....[0]....
.L_1622:
        /*003c*/ 	.word	0xffffffff


	//   ....[1]....
        /*0040*/ 	.word	0xffffffff


	//   ....[2]....
        /*0044*/ 	.word	0xffffffff


	//   ....[3]....
        /*0048*/ 	.word	0xffffffff


	//   ....[4]....
        /*004c*/ 	.word	0xffffffff


	//   ....[5]....
        /*0050*/ 	.word	0xffffffff


	//   ....[6]....
        /*0054*/ 	.word	0xffffffff


	//   ....[7]....
        /*0058*/ 	.word	0xffffffff


	//   ....[8]....
        /*005c*/ 	.word	0xffffffff


	//   ....[9]....
        /*0060*/ 	.word	0xffffffff


	//   ....[10]....
        /*0064*/ 	.word	0xffffffff


	//   ....[11]....
        /*0068*/ 	.word	0xffffffff


	//   ....[12]....
        /*006c*/ 	.word	0xffffffff


	//   ....[13]....
        /*0070*/ 	.word	0xffffffff


	//   ....[14]....
        /*0074*/ 	.word	0xffffffff


	//   ....[15]....
        /*0078*/ 	.word	0xffffffff


	//   ....[16]....
        /*007c*/ 	.word	0xffffffff


	//   ....[17]....
        /*0080*/ 	.word	0xffffffff


	//   ....[18]....
        /*0084*/ 	.word	0xffffffff


	//   ....[19]....
        /*0088*/ 	.word	0xffffffff


	//----- nvinfo : EIATTR_COOP_GROUP_INSTR_OFFSETS
	.align		4
.L_1623:
        /*008c*/ 	.byte	0x04, 0x28
        /*008e*/ 	.short	(.L_1625 - .L_1624)


	//   ....[0]....
.L_1624:
        /*0090*/ 	.word	0x000016b0


	//   ....[1]....
        /*0094*/ 	.word	0x000016d0


	//   ....[2]....
        /*0098*/ 	.word	0x000016f0


	//   ....[3]....
        /*009c*/ 	.word	0x00001710


	//   ....[4]....
        /*00a0*/ 	.word	0x00001730


	//   ....[5]....
        /*00a4*/ 	.word	0x00001750


	//   ....[6]....
        /*00a8*/ 	.word	0x00001770


	//   ....[7]....
        /*00ac*/ 	.word	0x00001790


	//   ....[8]....
        /*00b0*/ 	.word	0x000017b0


	//   ....[9]....
        /*00b4*/ 	.word	0x000017d0


	//   ....[10]....
        /*00b8*/ 	.word	0x000031c0


	//   ....[11]....
        /*00bc*/ 	.word	0x00003240


	//   ....[12]....
        /*00c0*/ 	.word	0x000032c0


	//   ....[13]....
        /*00c4*/ 	.word	0x00003330


	//   ....[14]....
        /*00c8*/ 	.word	0x000033b0


	//   ....[15]....
        /*00cc*/ 	.word	0x00003420


	//   ....[16]....
        /*00d0*/ 	.word	0x000034a0


	//   ....[17]....
        /*00d4*/ 	.word	0x00003510


	//   ....[18]....
        /*00d8*/ 	.word	0x00003590


	//   ....[19]....
        /*00dc*/ 	.word	0x00003600


	//----- nvinfo : EIATTR_EXIT_INSTR_OFFSETS
	.align		4
.L_1625:
        /*00e0*/ 	.byte	0x04, 0x1c
        /*00e2*/ 	.short	(.L_1627 - .L_1626)


	//   ....[0]....
.L_1626:
        /*00e4*/ 	.word	0x00003160


	//----- nvinfo : EIATTR_MAX_THREADS
	.align		4
.L_1627:
        /*00e8*/ 	.byte	0x04, 0x05
        /*00ea*/ 	.short	(.L_1629 - .L_1628)
.L_1628:
        /*00ec*/ 	.word	0x00000080
        /*00f0*/ 	.word	0x00000001
        /*00f4*/ 	.word	0x00000001


	//----- nvinfo : EIATTR_CRS_STACK_SIZE
	.align		4
.L_1629:
        /*00f8*/ 	.byte	0x04, 0x1e
        /*00fa*/ 	.short	(.L_1631 - .L_1630)
.L_1630:
        /*00fc*/ 	.word	0x00000000
.L_1631:


//--------------------- .nv.info._ZN10layer_norm13ln_bwd_kernelINS_13Kernel_traitsI13__nv_bfloat16S2_S2_S2_fjLj768ELj1ELj4ELj1ELj16ENS_18Kernel_traits_baseILj768ES2_S2_S2_S2_fjLj128EEEEELb0ELb0ELb1ELb0EEEvNS_9BwdParamsE --------------------------
	.section	.nv.info._ZN10layer_norm13ln_bwd_kernelINS_13Kernel_traitsI13__nv_bfloat16S2_S2_S2_fjLj768ELj1ELj4ELj1ELj16ENS_18Kernel_traits_baseILj768ES2_S2_S2_S2_fjLj128EEEEELb0ELb0ELb1ELb0EEEvNS_9BwdParamsE,"",@"SHT_CUDA_INFO"
	.sectionflags	@""
	.align	4


	//----- nvinfo : EIATTR_CUDA_API_VERSION
	.align		4
        /*0000*/ 	.byte	0x04, 0x37
        /*0002*/ 	.short	(.L_1633 - .L_1632)
.L_1632:
        /*0004*/ 	.word	0x00000082


	//----- nvinfo : EIATTR_SW2861232_WAR
	.align		4
.L_1633:
        /*0008*/ 	.byte	0x01, 0x35
	.zero		2


	//----- nvinfo : EIATTR_PARAM_CBANK
	.align		4
        /*000c*/ 	.byte	0x04, 0x0a
        /*000e*/ 	.short	(.L_1635 - .L_1634)
	.align		4
.L_1634:
        /*0010*/ 	.word	index@(.nv.constant0._ZN10layer_norm13ln_bwd_kernelINS_13Kernel_traitsI13__nv_bfloat16S2_S2_S2_fjLj768ELj1ELj4ELj1ELj16ENS_18Kernel_traits_baseILj768ES2_S2_S2_S2_fjLj128EEEEELb0ELb0ELb1ELb0EEEvNS_9BwdParamsE)
        /*0014*/ 	.short	0x0160
        /*0016*/ 	.short	0x0128


	//----- nvinfo : EIATTR_CBANK_PARAM_SIZE
	.align		4
.L_1635:
        /*0018*/ 	.byte	0x03, 0x19
        /*001a*/ 	.short	0x0128


	//----- nvinfo : EIATTR_KPARAM_INFO
	.align		4
        /*001c*/ 	.byte	0x04, 0x17
        /*001e*/ 	.short	(.L_1637 - .L_1636)
.L_1636:
        /*0020*/ 	.word	0x00000000
        /*0024*/ 	.short	0x0000
        /*0026*/ 	.short	0x0000
        /*0028*/ 	.byte	0x00, 0xf0, 0xa1, 0x04


	//----- nvinfo : EIATTR_MAXREG_COUNT
	.align		4
.L_1637:
        /*002c*/ 	.byte	0x03, 0x1b
        /*002e*/ 	.short	0x00ff


	//----- nvinfo : EIATTR_NUM_BARRIERS
	.align		4
        /*0030*/ 	.byte	0x02, 0x4c
        /*0032*/ 	.byte	0x01
	.zero		1


	//----- nvinfo : EIATTR_MERCURY_ISA_VERSION
	.align		4
        /*0034*/ 	.byte	0x03, 0x5f
        /*0036*/ 	.short	0x0000


	//----- nvinfo : EIATTR_COOP_GROUP_MASK_REGIDS
	.align		4
        /*0038*/ 	.byte	0x04, 0x29
        /*003a*/ 	.short	(.L_1639 - .L_1638)


	//   ....[0]....
.L_1638:
        /*003c*/ 	.word	0xffffffff


	//   ....[1]....
        /*0040*/ 	.word	0xffffffff


	//   ....[2]....
        /*0044*/ 	.word	0xffffffff


	//   ....[3]....
        /*0048*/ 	.word	0xffffffff


	//   ....[4]....
        /*004c*/ 	.word	0xffffffff


	//   ....[5]....
        /*0050*/ 	.word	0xffffffff


	//   ....[6]....
        /*0054*/ 	.word	0xffffffff


	//   ....[7]....
        /*0058*/ 	.word	0xffffffff


	//   ....[8]....
        /*005c*/ 	.word	0xffffffff


	//   ....[9]....
        /*0060*/ 	.word	0xffffffff


	//   ....[10]....
        /*0064*/ 	.word	0xffffffff


	//   ....[11]....
        /*0068*/ 	.word	0xffffffff


	//   ....[12]....
        /*006c*/ 	.word	0xffffffff


	//   ....[13]....
        /*0070*/ 	.word	0xffffffff


	//   ....[14]....
        /*0074*/ 	.word	0xffffffff


	//   ....[15]....
        /*0078*/ 	.word	0xffffffff


	//   ....[16]....
        /*007c*/ 	.word	0xffffffff


	//   ....[17]....
        /*0080*/ 	.word	0xffffffff


	//   ....[18]....
        /*0084*/ 	.word	0xffffffff


	//   ....[19]....
        /*0088*/ 	.word	0xffffffff


	//----- nvinfo : EIATTR_COOP_GROUP_INSTR_OFFSETS
	.align		4
.L_1639:
        /*008c*/ 	.byte	0x04, 0x28
        /*008e*/ 	.short	(.L_1641 - .L_1640)


	//   ....[0]....
.L_1640:
        /*0090*/ 	.word	0x00001840


	//   ....[1]....
        /*0094*/ 	.word	0x00001860


	//   ....[2]....
        /*0098*/ 	.word	0x00001880


	//   ....[3]....
        /*009c*/ 	.word	0x000018a0


	//   ....[4]....
        /*00a0*/ 	.word	0x000018c0


	//   ....[5]....
        /*00a4*/ 	.word	0x000018e0


	//   ....[6]....
        /*00a8*/ 	.word	0x00001900


	//   ....[7]....
        /*00ac*/ 	.word	0x00001920


	//   ....[8]....
        /*00b0*/ 	.word	0x00001940


	//   ....[9]....
        /*00b4*/ 	.word	0x00001960


	//   ....[10]....
        /*00b8*/ 	.word	0x00004450


	//   ....[11]....
        /*00bc*/ 	.word	0x000044d0


	//   ....[12]....
        /*00c0*/ 	.word	0x00004550


	//   ....[13]....
        /*00c4*/ 	.word	0x000045c0


	//   ....[14]....
        /*00c8*/ 	.word	0x00004640


	//   ....[15]....
        /*00cc*/ 	.word	0x000046b0


	//   ....[16]....
        /*00d0*/ 	.word	0x00004730


	//   ....[17]....
        /*00d4*/ 	.word	0x000047a0


	//   ....[18]....
        /*00d8*/ 	.word	0x00004820


	//   ....[19]....
        /*00dc*/ 	.word	0x00004890


	//----- nvinfo : EIATTR_EXIT_INSTR_OFFSETS
	.align		4
.L_1641:
        /*00e0*/ 	.byte	0x04, 0x1c
        /*00e2*/ 	.short	(.L_1643 - .L_1642)


	//   ....[0]....
.L_1642:
        /*00e4*/ 	.word	0x000043c0


	//   ....[1]....
        /*00e8*/ 	.word	0x000043f0


	//----- nvinfo : EIATTR_MAX_THREADS
	.align		4
.L_1643:
        /*00ec*/ 	.byte	0x04, 0x05
        /*00ee*/ 	.short	(.L_1645 - .L_1644)
.L_1644:
        /*00f0*/ 	.word	0x00000080
        /*00f4*/ 	.word	0x00000001
        /*00f8*/ 	.word	0x00000001


	//----- nvinfo : EIATTR_CRS_STACK_SIZE
	.align		4
.L_1645:
        /*00fc*/ 	.byte	0x04, 0x1e
        /*00fe*/ 	.short	(.L_1647 - .L_1646)
.L_1646:
        /*0100*/ 	.word	0x00000000
.L_1647:


//--------------------- .nv.info._ZN10layer_norm13ln_bwd_kernelINS_13Kernel_traitsI13__nv_bfloat16S2_S2_S2_fjLj768ELj1ELj4ELj1ELj16ENS_18Kernel_traits_baseILj768ES2_S2_S2_S2_fjLj128EEEEELb0ELb0ELb1ELb1EEEvNS_9BwdParamsE --------------------------
	.section	.nv.info._ZN10layer_norm13ln_bwd_kernelINS_13Kernel_traitsI13__nv_bfloat16S2_S2_S2_fjLj768ELj1ELj4ELj1ELj16ENS_18Kernel_traits_baseILj768ES2_S2_S2_S2_fjLj128EEEEELb0ELb0ELb1ELb1EEEvNS_9BwdParamsE,"",@"SHT_CUDA_INFO"
	.sectionflags	@""
	.align	4


	//----- nvinfo : EIATTR_CUDA_API_VERSION
	.align		4
        /*0000*/ 	.byte	0x04, 0x37
        /*0002*/ 	.short	(.L_1649 - .L_1648)
.L_1648:
        /*0004*/ 	.word	0x00000082


	//----- nvinfo : EIATTR_SW2861232_WAR
	.align		4
.L_1649:
        /*0008*/ 	.byte	0x01, 0x35
	.zero		2


	//----- nvinfo : EIATTR_PARAM_CBANK
	.align		4
        /*000c*/ 	.byte	0x04, 0x0a
        /*000e*/ 	.short	(.L_1651 - .L_1650)
	.align		4
.L_1650:
        /*0010*/ 	.word	index@(.nv.constant0._ZN10layer_norm13ln_bwd_kernelINS_13Kernel_traitsI13__nv_bfloat16S2_S2_S2_fjLj768ELj1ELj4ELj1ELj16ENS_18Kernel_traits_baseILj768ES2_S2_S2_S2_fjLj128EEEEELb0ELb0ELb1ELb1EEEvNS_9BwdParamsE)
        /*0014*/ 	.short	0x0160
        /*0016*/ 	.short	0x0128


	//----- nvinfo : EIATTR_CBANK_PARAM_SIZE
	.align		4
.L_1651:
        /*0018*/ 	.byte	0x03, 0x19
        /*001a*/ 	.short	0x0128


	//----- nvinfo : EIATTR_KPARAM_INFO
	.align		4
        /*001c*/ 	.byte	0x04, 0x17
        /*001e*/ 	.short	(.L_1653 - .L_1652)
.L_1652:
        /*0020*/ 	.word	0x00000000
        /*0024*/ 	.short	0x0000
        /*0026*/ 	.short	0x0000
        /*0028*/ 	.byte	0x00, 0xf0, 0xa1, 0x04


	//----- nvinfo : EIATTR_MAXREG_COUNT
	.align		4
.L_1653:
        /*002c*/ 	.byte	0x03, 0x1b
        /*002e*/ 	.short	0x00ff


	//----- nvinfo : EIATTR_NUM_BARRIERS
	.align		4
        /*0030*/ 	.byte	0x02, 0x4c
        /*0032*/ 	.byte	0x01
	.zero		1


	//----- nvinfo : EIATTR_MERCURY_ISA_VERSION
	.align		4
        /*0034*/ 	.byte	0x03, 0x5f
        /*0036*/ 	.short	0x0000


	//----- nvinfo : EIATTR_COOP_GROUP_MASK_REGIDS
	.align		4
        /*0038*/ 	.byte	0x04, 0x29
        /*003a*/ 	.short	(.L_1655 - .L_1654)


	//   ....[0]....
.L_1654:
        /*003c*/ 	.word	0xffffffff


	//   ....[1]....
        /*0040*/ 	.word	0xffffffff


	//   ....[2]....
        /*0044*/ 	.word	0xffffffff


	//   ....[3]....
        /*0048*/ 	.word	0xffffffff


	//   ....[4]....
        /*004c*/ 	.word	0xffffffff


	//   ....[5]....
        /*0050*/ 	.word	0xffffffff


	//   ....[6]....
        /*0054*/ 	.word	0xffffffff


	//   ....[7]....
        /*0058*/ 	.word	0xffffffff


	//   ....[8]....
        /*005c*/ 	.word	0xffffffff


	//   ....[9]....
        /*0060*/ 	.word	0xffffffff


	//   ....[10]....
        /*0064*/ 	.word	0xffffffff


	//   ....[11]....
        /*0068*/ 	.word	0xffffffff


	//   ....[12]....
        /*006c*/ 	.word	0xffffffff


	//   ....[13]....
        /*0070*/ 	.word	0xffffffff


	//   ....[14]....
        /*0074*/ 	.word	0xffffffff


	//   ....[15]....
        /*0078*/ 	.word	0xffffffff


	//   ....[16]....
        /*007c*/ 	.word	0xffffffff


	//   ....[17]....
        /*0080*/ 	.word	0xffffffff


	//   ....[18]....
        /*0084*/ 	.word	0xffffffff


	//   ....[19]....
        /*0088*/ 	.word	0xffffffff


	//----- nvinfo : EIATTR_COOP_GROUP_INSTR_OFFSETS
	.align		4
.L_1655:
        /*008c*/ 	.byte	0x04, 0x28
        /*008e*/ 	.short	(.L_1657 - .L_1656)


	//   ....[0]....
.L_1656:
        /*0090*/ 	.word	0x000016e0


	//   ....[1]....
        /*0094*/ 	.word	0x00001700


	//   ....[2]....
        /*0098*/ 	.word	0x00001720


	//   ....[3]....
        /*009c*/ 	.word	0x00001740


	//   ....[4]....
        /*00a0*/ 	.word	0x00001760


	//   ....[5]....
        /*00a4*/ 	.word	0x00001780


	//   ....[6]....
        /*00a8*/ 	.word	0x000017a0


	//   ....[7]....
        /*00ac*/ 	.word	0x000017c0


	//   ....[8]....
        /*00b0*/ 	.word	0x000017e0


	//   ....[9]....
        /*00b4*/ 	.word	0x00001800


	//   ....[10]....
        /*00b8*/ 	.word	0x00003db0


	//   ....[11]....
        /*00bc*/ 	.word	0x00003e30


	//   ....[12]....
        /*00c0*/ 	.word	0x00003eb0


	//   ....[13]....
        /*00c4*/ 	.word	0x00003f20


	//   ....[14]....
        /*00c8*/ 	.word	0x00003fa0


	//   ....[15]....
        /*00cc*/ 	.word	0x00004010


	//   ....[16]....
        /*00d0*/ 	.word	0x00004090


	//   ....[17]....
        /*00d4*/ 	.word	0x00004100


	//   ....[18]....
        /*00d8*/ 	.word	0x00004180


	//   ....[19]....
        /*00dc*/ 	.word	0x000041f0


	//----- nvinfo : EIATTR_EXIT_INSTR_OFFSETS
	.align		4
.L_1657:
        /*00e0*/ 	.byte	0x04, 0x1c
        /*00e2*/ 	.short	(.L_1659 - .L_1658)


	//   ....[0]....
.L_1658:
        /*00e4*/ 	.word	0x00003d50


	//----- nvinfo : EIATTR_MAX_THREADS
	.align		4
.L_1659:
        /*00e8*/ 	.byte	0x04, 0x05
        /*00ea*/ 	.short	(.L_1661 - .L_1660)
.L_1660:
        /*00ec*/ 	.word	0x00000080
        /*00f0*/ 	.word	0x00000001
        /*00f4*/ 	.word	0x00000001


	//----- nvinfo : EIATTR_CRS_STACK_SIZE
	.align		4
.L_1661:
        /*00f8*/ 	.byte	0x04, 0x1e
        /*00fa*/ 	.short	(.L_1663 - .L_1662)
.L_1662:
        /*00fc*/ 	.word	0x00000000
.L_1663:


//--------------------- .nv.info._ZN10layer_norm13ln_bwd_kernelINS_13Kernel_traitsI13__nv_bfloat16S2_S2_S2_fjLj768ELj1ELj4ELj1ELj16ENS_18Kernel_traits_baseILj768ES2_S2_S2_S2_fjLj128EEEEELb0ELb1ELb0ELb0EEEvNS_9BwdParamsE --------------------------
	.section	.nv.info._ZN10layer_norm13ln_bwd_kernelINS_13Kernel_traitsI13__nv_bfloat16S2_S2_S2_fjLj768ELj1ELj4ELj1ELj16ENS_18Kernel_traits_baseILj768ES2_S2_S2_S2_fjLj128EEEEELb0ELb1ELb0ELb0EEEvNS_9BwdParamsE,"",@"SHT_CUDA_INFO"
	.sectionflags	@""
	.align	4


	//----- nvinfo : EIATTR_CUDA_API_VERSION
	.align		4
        /*0000*/ 	.byte	0x04, 0x37
        /*0002*/ 	.short	(.L_1665 - .L_1664)
.L_1664:
        /*0004*/ 	.word	0x00000082


	//----- nvinfo : EIATTR_SW2861232_WAR
	.align		4
.L_1665:
        /*0008*/ 	.byte	0x01, 0x35
	.zero		2


	//----- nvinfo : EIATTR_PARAM_CBANK
	.align		4
        /*000c*/ 	.byte	0x04, 0x0a
        /*000e*/ 	.short	(.L_1667 - .L_1666)
	.align		4
.L_1666:
        /*0010*/ 	.word	index@(.nv.constant0._ZN10layer_norm13ln_bwd_kernelINS_13Kernel_traitsI13__nv_bfloat16S2_S2_S2_fjLj768ELj1ELj4ELj1ELj16ENS_18Kernel_traits_baseILj768ES2_S2_S2_S2_fjLj128EEEEELb0ELb1ELb0ELb0EEEvNS_9BwdParamsE)
        /*0014*/ 	.short	0x0160
        /*0016*/ 	.short	0x0128


	//----- nvinfo : EIATTR_CBANK_PARAM_SIZE
	.align		4
.L_1667:
        /*0018*/ 	.byte	0x03, 0x19
        /*001a*/ 	.short	0x0128


	//----- nvinfo : EIATTR_KPARAM_INFO
	.align		4
        /*001c*/ 	.byte	0x04, 0x17
        /*001e*/ 	.short	(.L_1669 - .L_1668)
.L_1668:
        /*0020*/ 	.word	0x00000000
        /*0024*/ 	.short	0x0000
        /*0026*/ 	.short	0x0000
        /*0028*/ 	.byte	0x00, 0xf0, 0xa1, 0x04


	//----- nvinfo : EIATTR_MAXREG_COUNT
	.align		4
.L_1669:
        /*002c*/ 	.byte	0x03, 0x1b
        /*002e*/ 	.short	0x00ff


	//----- nvinfo : EIATTR_NUM_BARRIERS
	.align		4
        /*0030*/ 	.byte	0x02, 0x4c
        /*0032*/ 	.byte	0x01
	.zero		1


	//----- nvinfo : EIATTR_MERCURY_ISA_VERSION
	.align		4
        /*0034*/ 	.byte	0x03, 0x5f
        /*0036*/ 	.short	0x0000


	//----- nvinfo : EIATTR_COOP_GROUP_MASK_REGIDS
	.align		4
        /*0038*/ 	.byte	0x04, 0x29
        /*003a*/ 	.short	(.L_1671 - .L_1670)


	//   ....[0]....
.L_1670:
        /*003c*/ 	.word	0xffffffff


	//   ....[1]....
        /*0040*/ 	.word	0xffffffff


	//   ....[2]....
        /*0044*/ 	.word	0xffffffff


	//   ....[3]....
        /*0048*/ 	.word	0xffffffff


	//   ....[4]....
        /*004c*/ 	.word	0xffffffff


	//   ....[5]....
        /*0050*/ 	.word	0xffffffff


	//   ....[6]....
        /*0054*/ 	.word	0xffffffff


	//   ....[7]....
        /*0058*/ 	.word	0xffffffff


	//   ....[8]....
        /*005c*/ 	.word	0xffffffff


	//   ....[9]....
        /*0060*/ 	.word	0xffffffff


	//   ....[10]....
        /*0064*/ 	.word	0xffffffff


	//   ....[11]....
        /*0068*/ 	.word	0xffffffff


	//   ....[12]....
        /*006c*/ 	.word	0xffffffff


	//   ....[13]....
        /*0070*/ 	.word	0xffffffff


	//   ....[14]....
        /*0074*/ 	.word	0xffffffff


	//   ....[15]....
        /*0078*/ 	.word	0xffffffff


	//   ....[16]....
        /*007c*/ 	.word	0xffffffff


	//   ....[17]....
        /*0080*/ 	.word	0xffffffff


	//   ....[18]....
        /*0084*/ 	.word	0xffffffff


	//   ....[19]....
        /*0088*/ 	.word	0xffffffff


	//----- nvinfo : EIATTR_COOP_GROUP_INSTR_OFFSETS
	.align		4
.L_1671:
        /*008c*/ 	.byte	0x04, 0x28
        /*008e*/ 	.short	(.L_1673 - .L_1672)


	//   ....[0]....
.L_1672:
        /*0090*/ 	.word	0x00001960


	//   ....[1]....
        /*0094*/ 	.word	0x00001980


	//   ....[2]....
        /*0098*/ 	.word	0x000019a0


	//   ....[3]....
        /*009c*/ 	.word	0x000019c0


	//   ....[4]....
        /*00a0*/ 	.word	0x000019e0


	//   ....[5]....
        /*00a4*/ 	.word	0x00001a00


	//   ....[6]....
        /*00a8*/ 	.word	0x00001a20


	//   ....[7]....
        /*00ac*/ 	.word	0x00001a40


	//   ....[8]....
        /*00b0*/ 	.word	0x00001a60


	//   ....[9]....
        /*00b4*/ 	.word	0x00001a80


	//   ....[10]....
        /*00b8*/ 	.word	0x000041c0


	//   ....[11]....
        /*00bc*/ 	.word	0x00004240


	//   ....[12]....
        /*00c0*/ 	.word	0x000042c0


	//   ....[13]....
        /*00c4*/ 	.word	0x00004330


	//   ....[14]....
        /*00c8*/ 	.word	0x000043b0


	//   ....[15]....
        /*00cc*/ 	.word	0x00004420


	//   ....[16]....
        /*00d0*/ 	.word	0x000044a0


	//   ....[17]....
        /*00d4*/ 	.word	0x00004510


	//   ....[18]....
        /*00d8*/ 	.word	0x00004590


	//   ....[19]....
        /*00dc*/ 	.word	0x00004600


	//----- nvinfo : EIATTR_EXIT_INSTR_OFFSETS
	.align		4
.L_1673:
        /*00e0*/ 	.byte	0x04, 0x1c
        /*00e2*/ 	.short	(.L_1675 - .L_1674)


	//   ....[0]....
.L_1674:
        /*00e4*/ 	.word	0x000040e0


	//   ....[1]....
        /*00e8*/ 	.word	0x00004160


	//----- nvinfo : EIATTR_MAX_THREADS
	.align		4
.L_1675:
        /*00ec*/ 	.byte	0x04, 0x05
        /*00ee*/ 	.short	(.L_1677 - .L_1676)
.L_1676:
        /*00f0*/ 	.word	0x00000080
        /*00f4*/ 	.word	0x00000001
        /*00f8*/ 	.word	0x00000001


	//----- nvinfo : EIATTR_CRS_STACK_SIZE
	.align		4
.L_1677:
        /*00fc*/ 	.byte	0x04, 0x1e
        /*00fe*/ 	.short	(.L_1679 - .L_1678)
.L_1678:
        /*0100*/ 	.word	0x00000000
.L_1679:


//--------------------- .nv.info._ZN10layer_norm13ln_bwd_kernelINS_13Kernel_traitsI13__nv_bfloat16S2_S2_S2_fjLj768ELj1ELj4ELj1ELj16ENS_18Kernel_traits_baseILj768ES2_S2_S2_S2_fjLj128EEEEELb0ELb1ELb0ELb1EEEvNS_9BwdParamsE --------------------------
	.section	.nv.info._ZN10layer_norm13ln_bwd_kernelINS_13Kernel_traitsI13__nv_bfloat16S2_S2_S2_fjLj768ELj1ELj4ELj1ELj16ENS_18Kernel_traits_baseILj768ES2_S2_S2_S2_fjLj128EEEEELb0ELb1ELb0ELb1EEEvNS_9BwdParamsE,"",@"SHT_CUDA_INFO"
	.sectionflags	@""
	.align	4


	//----- nvinfo : EIATTR_CUDA_API_VERSION
	.align		4
        /*0000*/ 	.byte	0x04, 0x37
        /*0002*/ 	.short	(.L_1681 - .L_1680)
.L_1680:
        /*0004*/ 	.word	0x00000082


	//----- nvinfo : EIATTR_SW2861232_WAR
	.align		4
.L_1681:
        /*0008*/ 	.byte	0x01, 0x35
	.zero		2


	//----- nvinfo : EIATTR_PARAM_CBANK
	.align		4
        /*000c*/ 	.byte	0x04, 0x0a
        /*000e*/ 	.short	(.L_1683 - .L_1682)
	.align		4
.L_1682:
        /*0010*/ 	.word	index@(.nv.constant0._ZN10layer_norm13ln_bwd_kernelINS_13Kernel_traitsI13__nv_bfloat16S2_S2_S2_fjLj768ELj1ELj4ELj1ELj16ENS_18Kernel_traits_baseILj768ES2_S2_S2_S2_fjLj128EEEEELb0ELb1ELb0ELb1EEEvNS_9BwdParamsE)
        /*0014*/ 	.short	0x0160
        /*0016*/ 	.short	0x0128


	//----- nvinfo : EIATTR_CBANK_PARAM_SIZE
	.align		4
.L_1683:
        /*0018*/ 	.byte	0x03, 0x19
        /*001a*/ 	.short	0x0128


	//----- nvinfo : EIATTR_KPARAM_INFO
	.align		4
        /*001c*/ 	.byte	0x04, 0x17
        /*001e*/ 	.short	(.L_1685 - .L_1684)
.L_1684:
        /*0020*/ 	.word	0x00000000
        /*0024*/ 	.short	0x0000
        /*0026*/ 	.short	0x0000
        /*0028*/ 	.byte	0x00, 0xf0, 0xa1, 0x04


	//----- nvinfo : EIATTR_MAXREG_COUNT
	.align		4
.L_1685:
        /*002c*/ 	.byte	0x03, 0x1b
        /*002e*/ 	.short	0x00ff


	//----- nvinfo : EIATTR_NUM_BARRIERS
	.align		4
        /*0030*/ 	.byte	0x02, 0x4c
        /*0032*/ 	.byte	0x01
	.zero		1


	//----- nvinfo : EIATTR_MERCURY_ISA_VERSION
	.align		4
        /*0034*/ 	.byte	0x03, 0x5f
        /*0036*/ 	.short	0x0000


	//----- nvinfo : EIATTR_COOP_GROUP_MASK_REGIDS
	.align		4
        /*0038*/ 	.byte	0x04, 0x29
        /*003a*/ 	.short	(.L_1687 - .L_1686)


	//   ....[0]....
.L_1686:
        /*003c*/ 	.word	0xffffffff


	//   ....[1]....
        /*0040*/ 	.word	0xffffffff


	//   ....[2]....
        /*0044*/ 	.word	0xffffffff


	//   ....[3]....
        /*0048*/ 	.word	0xffffffff


	//   ....[4]....
        /*004c*/ 	.word	0xffffffff


	//   ....[5]....
        /*0050*/ 	.word	0xffffffff


	//   ....[6]....
        /*0054*/ 	.word	0xffffffff


	//   ....[7]....
        /*0058*/ 	.word	0xffffffff


	//   ....[8]....
        /*005c*/ 	.word	0xffffffff


	//   ....[9]....
        /*0060*/ 	.word	0xffffffff


	//   ....[10]....
        /*0064*/ 	.word	0xffffffff


	//   ....[11]....
        /*0068*/ 	.word	0xffffffff


	//   ....[12]....
        /*006c*/ 	.word	0xffffffff


	//   ....[13]....
        /*0070*/ 	.word	0xffffffff


	//   ....[14]....
        /*0074*/ 	.word	0xffffffff


	//   ....[15]....
        /*0078*/ 	.word	0xffffffff


	//   ....[16]....
        /*007c*/ 	.word	0xffffffff


	//   ....[17]....
        /*0080*/ 	.word	0xffffffff


	//   ....[18]....
        /*0084*/ 	.word	0xffffffff


	//   ....[19]....
        /*0088*/ 	.word	0xffffffff


	//----- nvinfo : EIATTR_COOP_GROUP_INSTR_OFFSETS
	.align		4
.L_1687:
        /*008c*/ 	.byte	0x04, 0x28
        /*008e*/ 	.short	(.L_1689 - .L_1688)


	//   ....[0]....
.L_1688:
        /*0090*/ 	.word	0x00001960


	//   ....[1]....
        /*0094*/ 	.word	0x00001980


	//   ....[2]....
        /*0098*/ 	.word	0x000019a0


	//   ....[3]....
        /*009c*/ 	.word	0x000019c0


	//   ....[4]....
        /*00a0*/ 	.word	0x000019e0


	//   ....[5]....
        /*00a4*/ 	.word	0x00001a00


	//   ....[6]....
        /*00a8*/ 	.word	0x00001a20


	//   ....[7]....
        /*00ac*/ 	.word	0x00001a40


	//   ....[8]....
        /*00b0*/ 	.word	0x00001a60


	//   ....[9]....
        /*00b4*/ 	.word	0x00001a80


	//   ....[10]....
        /*00b8*/ 	.word	0x00003e80


	//   ....[11]....
        /*00bc*/ 	.word	0x00003f00


	//   ....[12]....
        /*00c0*/ 	.word	0x00003f80


	//   ....[13]....
        /*00c4*/ 	.word	0x00003ff0


	//   ....[14]....
        /*00c8*/ 	.word	0x00004070


	//   ....[15]....
        /*00cc*/ 	.word	0x000040e0


	//   ....[16]....
        /*00d0*/ 	.word	0x00004160


	//   ....[17]....
        /*00d4*/ 	.word	0x000041d0


	//   ....[18]....
        /*00d8*/ 	.word	0x00004250


	//   ....[19]....
        /*00dc*/ 	.word	0x000042c0


	//----- nvinfo : EIATTR_EXIT_INSTR_OFFSETS
	.align		4
.L_1689:
        /*00e0*/ 	.byte	0x04, 0x1c
        /*00e2*/ 	.short	(.L_1691 - .L_1690)


	//   ....[0]....
.L_1690:
        /*00e4*/ 	.word	0x00003e20


	//----- nvinfo : EIATTR_MAX_THREADS
	.align		4
.L_1691:
        /*00e8*/ 	.byte	0x04, 0x05
        /*00ea*/ 	.short	(.L_1693 - .L_1692)
.L_1692:
        /*00ec*/ 	.word	0x00000080
        /*00f0*/ 	.word	0x00000001
        /*00f4*/ 	.word	0x00000001


	//----- nvinfo : EIATTR_CRS_STACK_SIZE
	.align		4
.L_1693:
        /*00f8*/ 	.byte	0x04, 0x1e
        /*00fa*/ 	.short	(.L_1695 - .L_1694)
.L_1694:
        /*00fc*/ 	.word	0x00000000
.L_1695:


//--------------------- .nv.info._ZN10layer_norm13ln_bwd_kernelINS_13Kernel_traitsI13__nv_bfloat16S2_S2_S2_fjLj768ELj1ELj4ELj1ELj16ENS_18Kernel_traits_baseILj768ES2_S2_S2_S2_fjLj128EEEEELb0ELb1ELb1ELb0EEEvNS_9BwdParamsE --------------------------
	.section	.nv.info._ZN10layer_norm13ln_bwd_kernelINS_13Kernel_traitsI13__nv_bfloat16S2_S2_S2_fjLj768ELj1ELj4ELj1ELj16ENS_18Kernel_traits_baseILj768ES2_S2_S2_S2_fjLj128EEEEELb0ELb1ELb1ELb0EEEvNS_9BwdParamsE,"",@"SHT_CUDA_INFO"
	.sectionflags	@""
	.align	4


	//----- nvinfo : EIATTR_CUDA_API_VERSION
	.align		4
        /*0000*/ 	.byte	0x04, 0x37
        /*0002*/ 	.short	(.L_1697 - .L_1696)
.L_1696:
        /*0004*/ 	.word	0x00000082


	//----- nvinfo : EIATTR_SW2861232_WAR
	.align		4
.L_1697:
        /*0008*/ 	.byte	0x01, 0x35
	.zero		2


	//----- nvinfo : EIATTR_PARAM_CBANK
	.align		4
        /*000c*/ 	.byte	0x04, 0x0a
        /*000e*/ 	.short	(.L_1699 - .L_1698)
	.align		4
.L_1698:
        /*0010*/ 	.word	index@(.nv.constant0._ZN10layer_norm13ln_bwd_kernelINS_13Kernel_traitsI13__nv_bfloat16S2_S2_S2_fjLj768ELj1ELj4ELj1ELj16ENS_18Kernel_traits_baseILj768ES2_S2_S2_S2_fjLj128EEEEELb0ELb1ELb1ELb0EEEvNS_9BwdParamsE)
        /*0014*/ 	.short	0x0160
        /*0016*/ 	.short	0x0128


	//----- nvinfo : EIATTR_CBANK_PARAM_SIZE
	.align		4
.L_1699:
        /*0018*/ 	.byte	0x03, 0x19
        /*001a*/ 	.short	0x0128


	//----- nvinfo : EIATTR_KPARAM_INFO
	.align		4
        /*001c*/ 	.byte	0x04, 0x17
        /*001e*/ 	.short	(.L_1701 - .L_1700)
.L_1700:
        /*0020*/ 	.word	0x00000000
        /*0024*/ 	.short	0x0000
        /*0026*/ 	.short	0x0000
        /*0028*/ 	.byte	0x00, 0xf0, 0xa1, 0x04


	//----- nvinfo : EIATTR_MAXREG_COUNT
	.align		4
.L_1701:
        /*002c*/ 	.byte	0x03, 0x1b
        /*002e*/ 	.short	0x00ff


	//----- nvinfo : EIATTR_NUM_BARRIERS
	.align		4
        /*0030*/ 	.byte	0x02, 0x4c
        /*0032*/ 	.byte	0x01
	.zero		1


	//----- nvinfo : EIATTR_MERCURY_ISA_VERSION
	.align		4
        /*0034*/ 	.byte	0x03, 0x5f
        /*0036*/ 	.short	0x0000


	//----- nvinfo : EIATTR_COOP_GROUP_MASK_REGIDS
	.align		4
        /*0038*/ 	.byte	0x04, 0x29
        /*003a*/ 	.short	(.L_1703 - .L_1702)


	//   ....[0]....
.L_1702:
        /*003c*/ 	.word	0xffffffff


	//   ....[1]....
        /*0040*/ 	.word	0xffffffff


	//   ....[2]....
        /*0044*/ 	.word	0xffffffff


	//   ....[3]....
        /*0048*/ 	.word	0xffffffff


	//   ....[4]....
        /*004c*/ 	.word	0xffffffff


	//   ....[5]....
        /*0050*/ 	.word	0xffffffff


	//   ....[6]....
        /*0054*/ 	.word	0xffffffff


	//   ....[7]....
        /*0058*/ 	.word	0xffffffff


	//   ....[8]....
        /*005c*/ 	.word	0xffffffff


	//   ....[9]....
        /*0060*/ 	.word	0xffffffff


	//   ....[10]....
        /*0064*/ 	.word	0xffffffff


	//   ....[11]....
        /*0068*/ 	.word	0xffffffff


	//   ....[12]....
        /*006c*/ 	.word	0xffffffff


	//   ....[13]....
        /*0070*/ 	.word	0xffffffff


	//   ....[14]....
        /*0074*/ 	.word	0xffffffff


	//   ....[15]....
        /*0078*/ 	.word	0xffffffff


	//   ....[16]....
        /*007c*/ 	.word	0xffffffff


	//   ....[17]....
        /*0080*/ 	.word	0xffffffff


	//   ....[18]....
        /*0084*/ 	.word	0xffffffff


	//   ....[19]....
        /*0088*/ 	.word	0xffffffff


	//----- nvinfo : EIATTR_COOP_GROUP_INSTR_OFFSETS
	.align		4
.L_1703:
        /*008c*/ 	.byte	0x04, 0x28
        /*008e*/ 	.short	(.L_1705 - .L_1704)


	//   ....[0]....
.L_1704:
        /*0090*/ 	.word	0x00001b00


	//   ....[1]....
        /*0094*/ 	.word	0x00001b20


	//   ....[2]....
        /*0098*/ 	.word	0x00001b40


	//   ....[3]....
        /*009c*/ 	.word	0x00001b60


	//   ....[4]....
        /*00a0*/ 	.word	0x00001b80


	//   ....[5]....
        /*00a4*/ 	.word	0x00001ba0


	//   ....[6]....
        /*00a8*/ 	.word	0x00001bc0


	//   ....[7]....
        /*00ac*/ 	.word	0x00001be0


	//   ....[8]....
        /*00b0*/ 	.word	0x00001c00


	//   ....[9]....
        /*00b4*/ 	.word	0x00001c20


	//   ....[10]....
        /*00b8*/ 	.word	0x00005590


	//   ....[11]....
        /*00bc*/ 	.word	0x00005610


	//   ....[12]....
        /*00c0*/ 	.word	0x00005690


	//   ....[13]....
        /*00c4*/ 	.word	0x00005700


	//   ....[14]....
        /*00c8*/ 	.word	0x00005780


	//   ....[15]....
        /*00cc*/ 	.word	0x000057f0


	//   ....[16]....
        /*00d0*/ 	.word	0x00005870


	//   ....[17]....
        /*00d4*/ 	.word	0x000058e0


	//   ....[18]....
        /*00d8*/ 	.word	0x00005960


	//   ....[19]....
        /*00dc*/ 	.word	0x000059d0


	//----- nvinfo : EIATTR_EXIT_INSTR_OFFSETS
	.align		4
.L_1705:
        /*00e0*/ 	.byte	0x04, 0x1c
        /*00e2*/ 	.short	(.L_1707 - .L_1706)


	//   ....[0]....
.L_1706:
        /*00e4*/ 	.word	0x000054b0


	//   ....[1]....
        /*00e8*/ 	.word	0x00005530


	//----- nvinfo : EIATTR_MAX_THREADS
	.align		4
.L_1707:
        /*00ec*/ 	.byte	0x04, 0x05
        /*00ee*/ 	.short	(.L_1709 - .L_1708)
.L_1708:
        /*00f0*/ 	.word	0x00000080
        /*00f4*/ 	.word	0x00000001
        /*00f8*/ 	.word	0x00000001


	//----- nvinfo : EIATTR_CRS_STACK_SIZE
	.align		4
.L_1709:
        /*00fc*/ 	.byte	0x04, 0x1e
        /*00fe*/ 	.short	(.L_1711 - .L_1710)
.L_1710:
        /*0100*/ 	.word	0x00000000
.L_1711:


//--------------------- .nv.info._ZN10layer_norm13ln_bwd_kernelINS_13Kernel_traitsI13__nv_bfloat16S2_S2_S2_fjLj768ELj1ELj4ELj1ELj16ENS_18Kernel_traits_baseILj768ES2_S2_S2_S2_fjLj128EEEEELb0ELb1ELb1ELb1EEEvNS_9BwdParamsE --------------------------
	.section	.nv.info._ZN10layer_norm13ln_bwd_kernelINS_13Kernel_traitsI13__nv_bfloat16S2_S2_S2_fjLj768ELj1ELj4ELj1ELj16ENS_18Kernel_traits_baseILj768ES2_S2_S2_S2_fjLj128EEEEELb0ELb1ELb1ELb1EEEvNS_9BwdParamsE,"",@"SHT_CUDA_INFO"
	.sectionflags	@""
	.align	4


	//----- nvinfo : EIATTR_CUDA_API_VERSION
	.align		4
        /*0000*/ 	.byte	0x04, 0x37
        /*0002*/ 	.short	(.L_1713 - .L_1712)
.L_1712:
        /*0004*/ 	.word	0x00000082


	//----- nvinfo : EIATTR_SW2861232_WAR
	.align		4
.L_1713:
        /*0008*/ 	.byte	0x01, 0x35
	.zero		2


	//----- nvinfo : EIATTR_PARAM_CBANK
	.align		4
        /*000c*/ 	.byte	0x04, 0x0a
        /*000e*/ 	.short	(.L_1715 - .L_1714)
	.align		4
.L_1714:
        /*0010*/ 	.word	index@(.nv.constant0._ZN10layer_norm13ln_bwd_kernelINS_13Kernel_traitsI13__nv_bfloat16S2_S2_S2_fjLj768ELj1ELj4ELj1ELj16ENS_18Kernel_traits_baseILj768ES2_S2_S2_S2_fjLj128EEEEELb0ELb1ELb1ELb1EEEvNS_9BwdParamsE)
        /*0014*/ 	.short	0x0160
        /*0016*/ 	.short	0x0128


	//----- nvinfo : EIATTR_CBANK_PARAM_SIZE
	.align		4
.L_1715:
        /*0018*/ 	.byte	0x03, 0x19
        /*001a*/ 	.short	0x0128


	//----- nvinfo : EIATTR_KPARAM_INFO
	.align		4
        /*001c*/ 	.byte	0x04, 0x17
        /*001e*/ 	.short	(.L_1717 - .L_1716)
.L_1716:
        /*0020*/ 	.word	0x00000000
        /*0024*/ 	.short	0x0000
        /*0026*/ 	.short	0x0000
        /*0028*/ 	.byte	0x00, 0xf0, 0xa1, 0x04


	//----- nvinfo : EIATTR_MAXREG_COUNT
	.align		4
.L_1717:
        /*002c*/ 	.byte	0x03, 0x1b
        /*002e*/ 	.short	0x00ff


	//----- nvinfo : EIATTR_NUM_BARRIERS
	.align		4
        /*0030*/ 	.byte	0x02, 0x4c
        /*0032*/ 	.byte	0x01
	.zero		1


	//----- nvinfo : EIATTR_MERCURY_ISA_VERSION
	.align		4
        /*0034*/ 	.byte	0x03, 0x5f
        /*0036*/ 	.short	0x0000


	//----- nvinfo : EIATTR_COOP_GROUP_MASK_REGIDS
	.align		4
        /*0038*/ 	.byte	0x04, 0x29
        /*003a*/ 	.short	(.L_1719 - .L_1718)


	//   ....[0]....
.L_1718:
        /*003c*/ 	.word	0xffffffff


	//   ....[1]....
        /*0040*/ 	.word	0xffffffff


	//   ....[2]....
        /*0044*/ 	.word	0xffffffff


	//   ....[3]....
        /*0048*/ 	.word	0xffffffff


	//   ....[4]....
        /*004c*/ 	.word	0xffffffff


	//   ....[5]....
        /*0050*/ 	.word	0xffffffff


	//   ....[6]....
        /*0054*/ 	.word	0xffffffff


	//   ....[7]....
        /*0058*/ 	.word	0xffffffff


	//   ....[8]....
        /*005c*/ 	.word	0xffffffff


	//   ....[9]....
        /*0060*/ 	.word	0xffffffff


	//   ....[10]....
        /*0064*/ 	.word	0xffffffff


	//   ....[11]....
        /*0068*/ 	.word	0xffffffff


	//   ....[12]....
        /*006c*/ 	.word	0xffffffff


	//   ....[13]....
        /*0070*/ 	.word	0xffffffff


	//   ....[14]....
        /*0074*/ 	.word	0xffffffff


	//   ....[15]....
        /*0078*/ 	.word	0xffffffff


	//   ....[16]....
        /*007c*/ 	.word	0xffffffff


	//   ....[17]....
        /*0080*/ 	.word	0xffffffff


	//   ....[18]....
        /*0084*/ 	.word	0xffffffff


	//   ....[19]....
        /*0088*/ 	.word	0xffffffff


	//----- nvinfo : EIATTR_COOP_GROUP_INSTR_OFFSETS
	.align		4
.L_1719:
        /*008c*/ 	.byte	0x04, 0x28
        /*008e*/ 	.short	(.L_1721 - .L_1720)


	//   ....[0]....
.L_1720:
        /*0090*/ 	.word	0x000018b0


	//   ....[1]....
        /*0094*/ 	.word	0x000018d0


	//   ....[2]....
        /*0098*/ 	.word	0x000018f0


	//   ....[3]....
        /*009c*/ 	.word	0x00001910


	//   ....[4]....
        /*00a0*/ 	.word	0x00001930


	//   ....[5]....
        /*00a4*/ 	.word	0x00001950


	//   ....[6]....
        /*00a8*/ 	.word	0x00001970


	//   ....[7]....
        /*00ac*/ 	.word	0x00001990


	//   ....[8]....
        /*00b0*/ 	.word	0x000019b0


	//   ....[9]....
        /*00b4*/ 	.word	0x000019d0


	//   ....[10]....
        /*00b8*/ 	.word	0x00004d50


	//   ....[11]....
        /*00bc*/ 	.word	0x00004dd0


	//   ....[12]....
        /*00c0*/ 	.word	0x00004e50


	//   ....[13]....
        /*00c4*/ 	.word	0x00004ec0


	//   ....[14]....
        /*00c8*/ 	.word	0x00004f40


	//   ....[15]....
        /*00cc*/ 	.word	0x00004fb0


	//   ....[16]....
        /*00d0*/ 	.word	0x00005030


	//   ....[17]....
        /*00d4*/ 	.word	0x000050a0


	//   ....[18]....
        /*00d8*/ 	.word	0x00005120


	//   ....[19]....
        /*00dc*/ 	.word	0x00005190


	//----- nvinfo : EIATTR_EXIT_INSTR_OFFSETS
	.align		4
.L_1721:
        /*00e0*/ 	.byte	0x04, 0x1c
        /*00e2*/ 	.short	(.L_1723 - .L_1722)


	//   ....[0]....
.L_1722:
        /*00e4*/ 	.word	0x00004cf0


	//----- nvinfo : EIATTR_MAX_THREADS
	.align		4
.L_1723:
        /*00e8*/ 	.byte	0x04, 0x05
        /*00ea*/ 	.short	(.L_1725 - .L_1724)
.L_1724:
        /*00ec*/ 	.word	0x00000080
        /*00f0*/ 	.word	0x00000001
        /*00f4*/ 	.word	0x00000001


	//----- nvinfo : EIATTR_CRS_STACK_SIZE
	.align		4
.L_1725:
        /*00f8*/ 	.byte	0x04, 0x1e
        /*00fa*/ 	.short	(.L_1727 - .L_1726)
.L_1726:
        /*00fc*/ 	.word	0x00000000
.L_1727:


//--------------------- .nv.info._ZN10layer_norm13ln_bwd_kernelINS_13Kernel_traitsI13__nv_bfloat16S2_S2_S2_fjLj768ELj1ELj4ELj1ELj16ENS_18Kernel_traits_baseILj768ES2_S2_S2_S2_fjLj128EEEEELb1ELb0ELb0ELb0EEEvNS_9BwdParamsE --------------------------
	.section	.nv.info._ZN10layer_norm13ln_bwd_kernelINS_13Kernel_traitsI13__nv_bfloat16S2_S2_S2_fjLj768ELj1ELj4ELj1ELj16ENS_18Kernel_traits_baseILj768ES2_S2_S2_S2_fjLj128EEEEELb1ELb0ELb0ELb0EEEvNS_9BwdParamsE,"",@"SHT_CUDA_INFO"
	.sectionflags	@""
	.align	4


	//----- nvinfo : EIATTR_CUDA_API_VERSION
	.align		4
        /*0000*/ 	.byte	0x04, 0x37
        /*0002*/ 	.short	(.L_1729 - .L_1728)
.L_1728:
        /*0004*/ 	.word	0x00000082


	//----- nvinfo : EIATTR_SW2861232_WAR
	.align		4
.L_1729:
        /*0008*/ 	.byte	0x01, 0x35
	.zero		2


	//----- nvinfo : EIATTR_PARAM_CBANK
	.align		4
        /*000c*/ 	.byte	0x04, 0x0a
        /*000e*/ 	.short	(.L_1731 - .L_1730)
	.align		4
.L_1730:
        /*0010*/ 	.word	index@(.nv.constant0._ZN10layer_norm13ln_bwd_kernelINS_13Kernel_traitsI13__nv_bfloat16S2_S2_S2_fjLj768ELj1ELj4ELj1ELj16ENS_18Kernel_traits_baseILj768ES2_S2_S2_S2_fjLj128EEEEELb1ELb0ELb0ELb0EEEvNS_9BwdParamsE)
        /*0014*/ 	.short	0x0160
        /*0016*/ 	.short	0x0128


	//----- nvinfo : EIATTR_CBANK_PARAM_SIZE
	.align		4
.L_1731:
        /*0018*/ 	.byte	0x03, 0x19
        /*001a*/ 	.short	0x0128


	//----- nvinfo : EIATTR_KPARAM_INFO
	.align		4
        /*001c*/ 	.byte	0x04, 0x17
        /*001e*/ 	.short	(.L_1733 - .L_1732)
.L_1732:
        /*0020*/ 	.word	0x00000000
        /*0024*/ 	.short	0x0000
        /*0026*/ 	.short	0x0000
        /*0028*/ 	.byte	0x00, 0xf0, 0xa1, 0x04


	//----- nvinfo : EIATTR_MAXREG_COUNT
	.align		4
.L_1733:
        /*002c*/ 	.byte	0x03, 0x1b
        /*002e*/ 	.short	0x00ff


	//----- nvinfo : EIATTR_NUM_BARRIERS
	.align		4
        /*0030*/ 	.byte	0x02, 0x4c
        /*0032*/ 	.byte	0x01
	.zero		1


	//----- nvinfo : EIATTR_MERCURY_ISA_VERSION
	.align		4
        /*0034*/ 	.byte	0x03, 0x5f
        /*0036*/ 	.short	0x0000


	//----- nvinfo : EIATTR_COOP_GROUP_MASK_REGIDS
	.align		4
        /*0038*/ 	.byte	0x04, 0x29
        /*003a*/ 	.short	(.L_1735 - .L_1734)


	//   ....[0]....
.L_1734:
        /*003c*/ 	.word	0xffffffff


	//   ....[1]....
        /*0040*/ 	.word	0xffffffff


	//   ....[2]....
        /*0044*/ 	.word	0xffffffff


	//   ....[3]....
        /*0048*/ 	.word	0xffffffff


	//   ....[4]....
        /*004c*/ 	.word	0xffffffff


	//   ....[5]....
        /*0050*/ 	.word	0xffffffff


	//   ....[6]....
        /*0054*/ 	.word	0xffffffff


	//   ....[7]....
        /*0058*/ 	.word	0xffffffff


	//   ....[8]....
        /*005c*/ 	.word	0xffffffff


	//   ....[9]....
        /*0060*/ 	.word	0xffffffff


	//   ....[10]....
        /*0064*/ 	.word	0xffffffff


	//   ....[11]....
        /*0068*/ 	.word	0xffffffff


	//   ....[12]....
        /*006c*/ 	.word	0xffffffff


	//   ....[13]....
        /*0070*/ 	.word	0xffffffff


	//   ....[14]....
        /*0074*/ 	.word	0xffffffff


	//   ....[15]....
        /*0078*/ 	.word	0xffffffff


	//   ....[16]....
        /*007c*/ 	.word	0xffffffff


	//   ....[17]....
        /*0080*/ 	.word	0xffffffff


	//   ....[18]....
        /*0084*/ 	.word	0xffffffff


	//   ....[19]....
        /*0088*/ 	.word	0xffffffff


	//----- nvinfo : EIATTR_COOP_GROUP_INSTR_OFFSETS
	.align		4
.L_1735:
        /*008c*/ 	.byte	0x04, 0x28
        /*008e*/ 	.short	(.L_1737 - .L_1736)


	//   ....[0]....
.L_1736:
        /*0090*/ 	.word	0x00001750


	//   ....[1]....
        /*0094*/ 	.word	0x00001770


	//   ....[2]....
        /*0098*/ 	.word	0x00001790


	//   ....[3]....
        /*009c*/ 	.word	0x000017b0


	//   ....[4]....
        /*00a0*/ 	.word	0x000017d0


	//   ....[5]....
        /*00a4*/ 	.word	0x000017f0


	//   ....[6]....
        /*00a8*/ 	.word	0x00001810


	//   ....[7]....
        /*00ac*/ 	.word	0x00001830


	//   ....[8]....
        /*00b0*/ 	.word	0x00001850


	//   ....[9]....
        /*00b4*/ 	.word	0x00001870


	//   ....[10]....
        /*00b8*/ 	.word	0x000039b0


	//   ....[11]....
        /*00bc*/ 	.word	0x00003a30


	//   ....[12]....
        /*00c0*/ 	.word	0x00003ab0


	//   ....[13]....
        /*00c4*/ 	.word	0x00003b20


	//   ....[14]....
        /*00c8*/ 	.word	0x00003ba0


	//   ....[15]....
        /*00cc*/ 	.word	0x00003c10


	//   ....[16]....
        /*00d0*/ 	.word	0x00003c90


	//   ....[17]....
        /*00d4*/ 	.word	0x00003d00


	//   ....[18]....
        /*00d8*/ 	.word	0x00003d80


	//   ....[19]....
        /*00dc*/ 	.word	0x00003df0


	//----- nvinfo : EIATTR_EXIT_INSTR_OFFSETS
	.align		4
.L_1737:
        /*00e0*/ 	.byte	0x04, 0x1c
        /*00e2*/ 	.short	(.L_1739 - .L_1738)


	//   ....[0]....
.L_1738:
        /*00e4*/ 	.word	0x00003920


	//   ....[1]....
        /*00e8*/ 	.word	0x00003950


	//----- nvinfo : EIATTR_MAX_THREADS
	.align		4
.L_1739:
        /*00ec*/ 	.byte	0x04, 0x05
        /*00ee*/ 	.short	(.L_1741 - .L_1740)
.L_1740:
        /*00f0*/ 	.word	0x00000080
        /*00f4*/ 	.word	0x00000001
        /*00f8*/ 	.word	0x00000001


	//----- nvinfo : EIATTR_CRS_STACK_SIZE
	.align		4
.L_1741:
        /*00fc*/ 	.byte	0x04, 0x1e
        /*00fe*/ 	.short	(.L_1743 - .L_1742)
.L_1742:
        /*0100*/ 	.word	0x00000000
.L_1743:


//--------------------- .nv.info._ZN10layer_norm13ln_bwd_kernelINS_13Kernel_traitsI13__nv_bfloat16S2_S2_S2_fjLj768ELj1ELj4ELj1ELj16ENS_18Kernel_traits_baseILj768ES2_S2_S2_S2_fjLj128EEEEELb1ELb0ELb0ELb1EEEvNS_9BwdParamsE --------------------------
	.section	.nv.info._ZN10layer_norm13ln_bwd_kernelINS_13Kernel_traitsI13__nv_bfloat16S2_S2_S2_fjLj768ELj1ELj4ELj1ELj16ENS_18Kernel_traits_baseILj768ES2_S2_S2_S2_fjLj128EEEEELb1ELb0ELb0ELb1EEEvNS_9BwdParamsE,"",@"SHT_CUDA_INFO"
	.sectionflags	@""
	.align	4


	//----- nvinfo : EIATTR_CUDA_API_VERSION
	.align		4
        /*0000*/ 	.byte	0x04, 0x37
        /*0002*/ 	.short	(.L_1745 - .L_1744)
.L_1744:
        /*0004*/ 	.word	0x00000082


	//----- nvinfo : EIATTR_SW2861232_WAR
	.align		4
.L_1745:
        /*0008*/ 	.byte	0x01, 0x35
	.zero		2


	//----- nvinfo : EIATTR_PARAM_CBANK
	.align		4
        /*000c*/ 	.byte	0x04, 0x0a
        /*000e*/ 	.short	(.L_1747 - .L_1746)
	.align		4
.L_1746:
        /*0010*/ 	.word	index@(.nv.constant0._ZN10layer_norm13ln_bwd_kernelINS_13Kernel_traitsI13__nv_bfloat16S2_S2_S2_fjLj768ELj1ELj4ELj1ELj16ENS_18Kernel_traits_baseILj768ES2_S2_S2_S2_fjLj128EEEEELb1ELb0ELb0ELb1EEEvNS_9BwdParamsE)
        /*0014*/ 	.short	0x0160
        /*0016*/ 	.short	0x0128


	//----- nvinfo : EIATTR_CBANK_PARAM_SIZE
	.align		4
.L_1747:
        /*0018*/ 	.byte	0x03, 0x19
        /*001a*/ 	.short	0x0128


	//----- nvinfo : EIATTR_KPARAM_INFO
	.align		4
        /*001c*/ 	.byte	0x04, 0x17
        /*001e*/ 	.short	(.L_1749 - .L_1748)
.L_1748:
        /*0020*/ 	.word	0x00000000
        /*0024*/ 	.short	0x0000
        /*0026*/ 	.short	0x0000
        /*0028*/ 	.byte	0x00, 0xf0, 0xa1, 0x04


	//----- nvinfo : EIATTR_MAXREG_COUNT
	.align		4
.L_1749:
        /*002c*/ 	.byte	0x03, 0x1b
        /*002e*/ 	.short	0x00ff


	//----- nvinfo : EIATTR_NUM_BARRIERS
	.align		4
        /*0030*/ 	.byte	0x02, 0x4c
        /*0032*/ 	.byte	0x01
	.zero		1


	//----- nvinfo : EIATTR_MERCURY_ISA_VERSION
	.align		4
        /*0034*/ 	.byte	0x03, 0x5f
        /*0036*/ 	.short	0x0000


	//----- nvinfo : EIATTR_COOP_GROUP_MASK_REGIDS
	.align		4
        /*0038*/ 	.byte	0x04, 0x29
        /*003a*/ 	.short	(.L_1751 - .L_1750)


	//   ....[0]....
.L_1750:
        /*003c*/ 	.word	0xffffffff


	//   ....[1]....
        /*0040*/ 	.word	0xffffffff


	//   ....[2]....
        /*0044*/ 	.word	0xffffffff


	//   ....[3]....
        /*0048*/ 	.word	0xffffffff


	//   ....[4]....
        /*004c*/ 	.word	0xffffffff


	//   ....[5]....
        /*0050*/ 	.word	0xffffffff


	//   ....[6]....
        /*0054*/ 	.word	0xffffffff


	//   ....[7]....
        /*0058*/ 	.word	0xffffffff


	//   ....[8]....
        /*005c*/ 	.word	0xffffffff


	//   ....[9]....
        /*0060*/ 	.word	0xffffffff


	//   ....[10]....
        /*0064*/ 	.word	0xffffffff


	//   ....[11]....
        /*0068*/ 	.word	0xffffffff


	//   ....[12]....
        /*006c*/ 	.word	0xffffffff


	//   ....[13]....
        /*0070*/ 	.word	0xffffffff


	//   ....[14]....
        /*0074*/ 	.word	0xffffffff


	//   ....[15]....
        /*0078*/ 	.word	0xffffffff


	//   ....[16]....
        /*007c*/ 	.word	0xffffffff


	//   ....[17]....
        /*0080*/ 	.word	0xffffffff


	//   ....[18]....
        /*0084*/ 	.word	0xffffffff


	//   ....[19]....
        /*0088*/ 	.word	0xffffffff


	//----- nvinfo : EIATTR_COOP_GROUP_INSTR_OFFSETS
	.align		4
.L_1751:
        /*008c*/ 	.byte	0x04, 0x28
        /*008e*/ 	.short	(.L_1753 - .L_1752)


	//   ....[0]....
.L_1752:
        /*0090*/ 	.word	0x000016f0


	//   ....[1]....
        /*0094*/ 	.word	0x00001710


	//   ....[2]....
        /*0098*/ 	.word	0x00001730


	//   ....[3]....
        /*009c*/ 	.word	0x00001750


	//   ....[4]....
        /*00a0*/ 	.word	0x00001770


	//   ....[5]....
        /*00a4*/ 	.word	0x00001790


	//   ....[6]....
        /*00a8*/ 	.word	0x000017b0


	//   ....[7]....
        /*00ac*/ 	.word	0x000017d0


	//   ....[8]....
        /*00b0*/ 	.word	0x000017f0


	//   ....[9]....
        /*00b4*/ 	.word	0x00001810


	//   ....[10]....
        /*00b8*/ 	.word	0x00003740


	//   ....[11]....
        /*00bc*/ 	.word	0x000037c0


	//   ....[12]....
        /*00c0*/ 	.word	0x00003840


	//   ....[13]....
        /*00c4*/ 	.word	0x000038b0


	//   ....[14]....
        /*00c8*/ 	.word	0x00003930


	//   ....[15]....
        /*00cc*/ 	.word	0x000039a0


	//   ....[16]....
        /*00d0*/ 	.word	0x00003a20


	//   ....[17]....
        /*00d4*/ 	.word	0x00003a90


	//   ....[18]....
        /*00d8*/ 	.word	0x00003b10


	//   ....[19]....
        /*00dc*/ 	.word	0x00003b80


	//----- nvinfo : EIATTR_EXIT_INSTR_OFFSETS
	.align		4
.L_1753:
        /*00e0*/ 	.byte	0x04, 0x1c
        /*00e2*/ 	.short	(.L_1755 - .L_1754)


	//   ....[0]....
.L_1754:
        /*00e4*/ 	.word	0x000036e0


	//----- nvinfo : EIATTR_MAX_THREADS
	.align		4
.L_1755:
        /*00e8*/ 	.byte	0x04, 0x05
        /*00ea*/ 	.short	(.L_1757 - .L_1756)
.L_1756:
        /*00ec*/ 	.word	0x00000080
        /*00f0*/ 	.word	0x00000001
        /*00f4*/ 	.word	0x00000001


	//----- nvinfo : EIATTR_CRS_STACK_SIZE
	.align		4
.L_1757:
        /*00f8*/ 	.byte	0x04, 0x1e
        /*00fa*/ 	.short	(.L_1759 - .L_1758)
.L_1758:
        /*00fc*/ 	.word	0x00000000
.L_1759:


//--------------------- .nv.info._ZN10layer_norm22ln_bwd_finalize_kernelINS_22Kernel_traits_finalizeILj768E13__nv_bfloat16S2_S2_S2_fjLb0ELj1024ELj4ENS_18Kernel_traits_baseILj768ES2_S2_S2_S2_fjLj1024EEEEELb0ELb0EEEvNS_9BwdParamsE --------------------------
	.section	.nv.info._ZN10layer_norm22ln_bwd_finalize_kernelINS_22Kernel_traits_finalizeILj768E13__nv_bfloat16S2_S2_S2_fjLb0ELj1024ELj4ENS_18Kernel_traits_baseILj768ES2_S2_S2_S2_fjLj1024EEEEELb0ELb0EEEvNS_9BwdParamsE,"",@"SHT_CUDA_INFO"
	.sectionflags	@""
	.align	4


	//----- nvinfo : EIATTR_CUDA_API_VERSION
	.align		4
        /*0000*/ 	.byte	0x04, 0x37
        /*0002*/ 	.short	(.L_1761 - .L_1760)
.L_1760:
        /*0004*/ 	.word	0x00000082


	//----- nvinfo : EIATTR_SW2861232_WAR
	.align		4
.L_1761:
        /*0008*/ 	.byte	0x01, 0x35
	.zero		2


	//----- nvinfo : EIATTR_PARAM_CBANK
	.align		4
        /*000c*/ 	.byte	0x04, 0x0a
        /*000e*/ 	.short	(.L_1763 - .L_1762)
	.align		4
.L_1762:
        /*0010*/ 	.word	index@(.nv.constant0._ZN10layer_norm22ln_bwd_finalize_kernelINS_22Kernel_traits_finalizeILj768E13__nv_bfloat16S2_S2_S2_fjLb0ELj1024ELj4ENS_18Kernel_traits_baseILj768ES2_S2_S2_S2_fjLj1024EEEEELb0ELb0EEEvNS_9BwdParamsE)
        /*0014*/ 	.short	0x0160
        /*0016*/ 	.short	0x0128


	//----- nvinfo : EIATTR_CBANK_PARAM_SIZE
	.align		4
.L_1763:
        /*0018*/ 	.byte	0x03, 0x19
        /*001a*/ 	.short	0x0128


	//----- nvinfo : EIATTR_KPARAM_INFO
	.align		4
        /*001c*/ 	.byte	0x04, 0x17
        /*001e*/ 	.short	(.L_1765 - .L_1764)
.L_1764:
        /*0020*/ 	.word	0x00000000
        /*0024*/ 	.short	0x0000
        /*0026*/ 	.short	0x0000
        /*0028*/ 	.byte	0x00, 0xf0, 0xa1, 0x04


	//----- nvinfo : EIATTR_MAXREG_COUNT
	.align		4
.L_1765:
        /*002c*/ 	.byte	0x03, 0x1b
        /*002e*/ 	.short	0x0040


	//----- nvinfo : EIATTR_NUM_BARRIERS
	.align		4
        /*0030*/ 	.byte	0x02, 0x4c
        /*0032*/ 	.byte	0x01
	.zero		1


	//----- nvinfo : EIATTR_MERCURY_ISA_VERSION
	.align		4
        /*0034*/ 	.byte	0x03, 0x5f
        /*0036*/ 	.short	0x0000


	//----- nvinfo : EIATTR_COOP_GROUP_MASK_REGIDS
	.align		4
        /*0038*/ 	.byte	0x04, 0x29
        /*003a*/ 	.short	(.L_1767 - .L_1766)


	//   ....[0]....
.L_1766:
        /*003c*/ 	.word	0xffffffff


	//   ....[1]....
        /*0040*/ 	.word	0xffffffff


	//   ....[2]....
        /*0044*/ 	.word	0xffffffff


	//   ....[3]....
        /*0048*/ 	.word	0xffffffff


	//   ....[4]....
        /*004c*/ 	.word	0xffffffff


	//   ....[5]....
        /*0050*/ 	.word	0xffffffff


	//   ....[6]....
        /*0054*/ 	.word	0xffffffff


	//   ....[7]....
        /*0058*/ 	.word	0xffffffff


	//   ....[8]....
        /*005c*/ 	.word	0xffffffff


	//   ....[9]....
        /*0060*/ 	.word	0xffffffff


	//   ....[10]....
        /*0064*/ 	.word	0xffffffff


	//   ....[11]....
        /*0068*/ 	.word	0xffffffff


	//   ....[12]....
        /*006c*/ 	.word	0xffffffff


	//   ....[13]....
        /*0070*/ 	.word	0xffffffff


	//   ....[14]....
        /*0074*/ 	.word	0xffffffff


	//   ....[15]....
        /*0078*/ 	.word	0xffffffff


	//   ....[16]....
        /*007c*/ 	.word	0xffffffff


	//   ....[17]....
        /*0080*/ 	.word	0xffffffff


	//   ....[18]....
        /*0084*/ 	.word	0xffffffff


	//   ....[19]....
        /*0088*/ 	.word	0xffffffff


	//----- nvinfo : EIATTR_COOP_GROUP_INSTR_OFFSETS
	.align		4
.L_1767:
        /*008c*/ 	.byte	0x04, 0x28
        /*008e*/ 	.short	(.L_1769 - .L_1768)


	//   ....[0]....
.L_1768:
        /*0090*/ 	.word	0x00000820


	//   ....[1]....
        /*0094*/ 	.word	0x00000850


	//   ....[2]....
        /*0098*/ 	.word	0x00000860


	//   ....[3]....
        /*009c*/ 	.word	0x00000890


	//   ....[4]....
        /*00a0*/ 	.word	0x000008a0


	//   ....[5]....
        /*00a4*/ 	.word	0x000008d0


	//   ....[6]....
        /*00a8*/ 	.word	0x000008f0


	//   ....[7]....
        /*00ac*/ 	.word	0x00000900


	//   ....[8]....
        /*00b0*/ 	.word	0x00000930


	//   ....[9]....
        /*00b4*/ 	.word	0x00000940


	//   ....[10]....
        /*00b8*/ 	.word	0x00000b50


	//   ....[11]....
        /*00bc*/ 	.word	0x00000bc0


	//   ....[12]....
        /*00c0*/ 	.word	0x00000c20


	//   ....[13]....
        /*00c4*/ 	.word	0x00000c80


	//   ....[14]....
        /*00c8*/ 	.word	0x00000cf0


	//   ....[15]....
        /*00cc*/ 	.word	0x00000d60


	//   ....[16]....
        /*00d0*/ 	.word	0x00000dc0


	//   ....[17]....
        /*00d4*/ 	.word	0x00000e20


	//   ....[18]....
        /*00d8*/ 	.word	0x00000e80


	//   ....[19]....
        /*00dc*/ 	.word	0x00000ee0


	//----- nvinfo : EIATTR_EXIT_INSTR_OFFSETS
	.align		4
.L_1769:
        /*00e0*/ 	.byte	0x04, 0x1c
        /*00e2*/ 	.short	(.L_1771 - .L_1770)


	//   ....[0]....
.L_1770:
        /*00e4*/ 	.word	0x00000070


	//   ....[1]....
        /*00e8*/ 	.word	0x00000af0


	//----- nvinfo : EIATTR_MAX_THREADS
	.align		4
.L_1771:
        /*00ec*/ 	.byte	0x04, 0x05
        /*00ee*/ 	.short	(.L_1773 - .L_1772)
.L_1772:
        /*00f0*/ 	.word	0x00000400
        /*00f4*/ 	.word	0x00000001
        /*00f8*/ 	.word	0x00000001


	//----- nvinfo : EIATTR_CRS_STACK_SIZE
	.align		4
.L_1773:
        /*00fc*/ 	.byte	0x04, 0x1e
        /*00fe*/ 	.short	(.L_1775 - .L_1774)
.L_1774:
        /*0100*/ 	.word	0x00000000
.L_1775:


//--------------------- .nv.info._ZN10layer_norm13ln_bwd_kernelINS_13Kernel_traitsI13__nv_bfloat16S2_S2_S2_fjLj768ELj1ELj4ELj1ELj16ENS_18Kernel_traits_baseILj768ES2_S2_S2_S2_fjLj128EEEEELb1ELb0ELb1ELb0EEEvNS_9BwdParamsE --------------------------
	.section	.nv.info._ZN10layer_norm13ln_bwd_kernelINS_13Kernel_traitsI13__nv_bfloat16S2_S2_S2_fjLj768ELj1ELj4ELj1ELj16ENS_18Kernel_traits_baseILj768ES2_S2_S2_S2_fjLj128EEEEELb1ELb0ELb1ELb0EEEvNS_9BwdParamsE,"",@"SHT_CUDA_INFO"
	.sectionflags	@""
	.align	4


	//----- nvinfo : EIATTR_CUDA_API_VERSION
	.align		4
        /*0000*/ 	.byte	0x04, 0x37
        /*0002*/ 	.short	(.L_1777 - .L_1776)
.L_1776:
        /*0004*/ 	.word	0x00000082


	//----- nvinfo : EIATTR_SW2861232_WAR
	.align		4
.L_1777:
        /*0008*/ 	.byte	0x01, 0x35
	.zero		2


	//----- nvinfo : EIATTR_PARAM_CBANK
	.align		4
        /*000c*/ 	.byte	0x04, 0x0a
        /*000e*/ 	.short	(.L_1779 - .L_1778)
	.align		4
.L_1778:
        /*0010*/ 	.word	index@(.nv.constant0._ZN10layer_norm13ln_bwd_kernelINS_13Kernel_traitsI13__nv_bfloat16S2_S2_S2_fjLj768ELj1ELj4ELj1ELj16ENS_18Kernel_traits_baseILj768ES2_S2_S2_S2_fjLj128EEEEELb1ELb0ELb1ELb0EEEvNS_9BwdParamsE)
        /*0014*/ 	.short	0x0160
        /*0016*/ 	.short	0x0128


	//----- nvinfo : EIATTR_CBANK_PARAM_SIZE
	.align		4
.L_1779:
        /*0018*/ 	.byte	0x03, 0x19
        /*001a*/ 	.short	0x0128


	//----- nvinfo : EIATTR_KPARAM_INFO
	.align		4
        /*001c*/ 	.byte	0x04, 0x17
        /*001e*/ 	.short	(.L_1781 - .L_1780)
.L_1780:
        /*0020*/ 	.word	0x00000000
        /*0024*/ 	.short	0x0000
        /*0026*/ 	.short	0x0000
        /*0028*/ 	.byte	0x00, 0xf0, 0xa1, 0x04


	//----- nvinfo : EIATTR_MAXREG_COUNT
	.align		4
.L_1781:
        /*002c*/ 	.byte	0x03, 0x1b
        /*002e*/ 	.short	0x00ff


	//----- nvinfo : EIATTR_NUM_BARRIERS
	.align		4
        /*0030*/ 	.byte	0x02, 0x4c
        /*0032*/ 	.byte	0x01
	.zero		1


	//----- nvinfo : EIATTR_MERCURY_ISA_VERSION
	.align		4
        /*0034*/ 	.byte	0x03, 0x5f
        /*0036*/ 	.short	0x0000


	//----- nvinfo : EIATTR_COOP_GROUP_MASK_REGIDS
	.align		4
        /*0038*/ 	.byte	0x04, 0x29
        /*003a*/ 	.short	(.L_1783 - .L_1782)


	//   ....[0]....
.L_1782:
        /*003c*/ 	.word	0xffffffff


	//   ....[1]....
        /*0040*/ 	.word	0xffffffff


	//   ....[2]....
        /*0044*/ 	.word	0xffffffff


	//   ....[3]....
        /*0048*/ 	.word	0xffffffff


	//   ....[4]....
        /*004c*/ 	.word	0xffffffff


	//   ....[5]....
        /*0050*/ 	.word	0xffffffff


	//   ....[6]....
        /*0054*/ 	.word	0xffffffff


	//   ....[7]....
        /*0058*/ 	.word	0xffffffff


	//   ....[8]....
        /*005c*/ 	.word	0xffffffff


	//   ....[9]....
        /*0060*/ 	.word	0xffffffff


	//   ....[10]....
        /*0064*/ 	.word	0xffffffff


	//   ....[11]....
        /*0068*/ 	.word	0xffffffff


	//   ....[12]....
        /*006c*/ 	.word	0xffffffff


	//   ....[13]....
        /*0070*/ 	.word	0xffffffff


	//   ....[14]....
        /*0074*/ 	.word	0xffffffff


	//   ....[15]....
        /*0078*/ 	.word	0xffffffff


	//   ....[16]....
        /*007c*/ 	.word	0xffffffff


	//   ....[17]....
        /*0080*/ 	.word	0xffffffff


	//   ....[18]....
        /*0084*/ 	.word	0xffffffff


	//   ....[19]....
        /*0088*/ 	.word	0xffffffff


	//----- nvinfo : EIATTR_COOP_GROUP_INSTR_OFFSETS
	.align		4
.L_1783:
        /*008c*/ 	.byte	0x04, 0x28
        /*008e*/ 	.short	(.L_1785 - .L_1784)


	//   ....[0]....
.L_1784:
        /*0090*/ 	.word	0x00001a80


	//   ....[1]....
        /*0094*/ 	.word	0x00001aa0


	//   ....[2]....
        /*0098*/ 	.word	0x00001ac0


	//   ....[3]....
        /*009c*/ 	.word	0x00001ae0


	//   ....[4]....
        /*00a0*/ 	.word	0x00001b00


	//   ....[5]....
        /*00a4*/ 	.word	0x00001b20


	//   ....[6]....
        /*00a8*/ 	.word	0x00001b40


	//   ....[7]....
        /*00ac*/ 	.word	0x00001b60


	//   ....[8]....
        /*00b0*/ 	.word	0x00001b80


	//   ....[9]....
        /*00b4*/ 	.word	0x00001ba0


	//   ....[10]....
        /*00b8*/ 	.word	0x00004e00


	//   ....[11]....
        /*00bc*/ 	.word	0x00004e80


	//   ....[12]....
        /*00c0*/ 	.word	0x00004f00


	//   ....[13]....
        /*00c4*/ 	.word	0x00004f70


	//   ....[14]....
        /*00c8*/ 	.word	0x00004ff0


	//   ....[15]....
        /*00cc*/ 	.word	0x00005060


	//   ....[16]....
        /*00d0*/ 	.word	0x000050e0


	//   ....[17]....
        /*00d4*/ 	.word	0x00005150


	//   ....[18]....
        /*00d8*/ 	.word	0x000051d0


	//   ....[19]....
        /*00dc*/ 	.word	0x00005240


	//----- nvinfo : EIATTR_EXIT_INSTR_OFFSETS
	.align		4
.L_1785:
        /*00e0*/ 	.byte	0x04, 0x1c
        /*00e2*/ 	.short	(.L_1787 - .L_1786)


	//   ....[0]....
.L_1786:
        /*00e4*/ 	.word	0x00004d70


	//   ....[1]....
        /*00e8*/ 	.word	0x00004da0


	//----- nvinfo : EIATTR_MAX_THREADS
	.align		4
.L_1787:
        /*00ec*/ 	.byte	0x04, 0x05
        /*00ee*/ 	.short	(.L_1789 - .L_1788)
.L_1788:
        /*00f0*/ 	.word	0x00000080
        /*00f4*/ 	.word	0x00000001
        /*00f8*/ 	.word	0x00000001


	//----- nvinfo : EIATTR_CRS_STACK_SIZE
	.align		4
.L_1789:
        /*00fc*/ 	.byte	0x04, 0x1e
        /*00fe*/ 	.short	(.L_1791 - .L_1790)
.L_1790:
        /*0100*/ 	.word	0x00000000
.L_1791:


//--------------------- .nv.info._ZN10layer_norm22ln_bwd_finalize_kernelINS_22Kernel_traits_finalizeILj768E13__nv_bfloat16S2_S2_S2_fjLb0ELj1024ELj4ENS_18Kernel_traits_baseILj768ES2_S2_S2_S2_fjLj1024EEEEELb0ELb1EEEvNS_9BwdParamsE --------------------------
	.section	.nv.info._ZN10layer_norm22ln_bwd_finalize_kernelINS_22Kernel_traits_finalizeILj768E13__nv_bfloat16S2_S2_S2_fjLb0ELj1024ELj4ENS_18Kernel_traits_baseILj768ES2_S2_S2_S2_fjLj1024EEEEELb0ELb1EEEvNS_9BwdParamsE,"",@"SHT_CUDA_INFO"
	.sectionflags	@""
	.align	4


	//----- nvinfo : EIATTR_CUDA_API_VERSION
	.align		4
        /*0000*/ 	.byte	0x04, 0x37
        /*0002*/ 	.short	(.L_1793 - .L_1792)
.L_1792:
        /*0004*/ 	.word	0x00000082


	//----- nvinfo : EIATTR_SW2861232_WAR
	.align		4
.L_1793:
        /*0008*/ 	.byte	0x01, 0x35
	.zero		2


	//----- nvinfo : EIATTR_PARAM_CBANK
	.align		4
        /*000c*/ 	.byte	0x04, 0x0a
        /*000e*/ 	.short	(.L_1795 - .L_1794)
	.align		4
.L_1794:
        /*0010*/ 	.word	index@(.nv.constant0._ZN10layer_norm22ln_bwd_finalize_kernelINS_22Kernel_traits_finalizeILj768E13__nv_bfloat16S2_S2_S2_fjLb0ELj1024ELj4ENS_18Kernel_traits_baseILj768ES2_S2_S2_S2_fjLj1024EEEEELb0ELb1EEEvNS_9BwdParamsE)
        /*0014*/ 	.short	0x0160
        /*0016*/ 	.short	0x0128


	//----- nvinfo : EIATTR_CBANK_PARAM_SIZE
	.align		4
.L_1795:
        /*0018*/ 	.byte	0x03, 0x19
        /*001a*/ 	.short	0x0128


	//----- nvinfo : EIATTR_KPARAM_INFO
	.align		4
        /*001c*/ 	.byte	0x04, 0x17
        /*001e*/ 	.short	(.L_1797 - .L_1796)
.L_1796:
        /*0020*/ 	.word	0x00000000
        /*0024*/ 	.short	0x0000
        /*0026*/ 	.short	0x0000
        /*0028*/ 	.byte	0x00, 0xf0, 0xa1, 0x04


	//----- nvinfo : EIATTR_MAXREG_COUNT
	.align		4
.L_1797:
        /*002c*/ 	.byte	0x03, 0x1b
        /*002e*/ 	.short	0x0040


	//----- nvinfo : EIATTR_NUM_BARRIERS
	.align		4
        /*0030*/ 	.byte	0x02, 0x4c
        /*0032*/ 	.byte	0x01
	.zero		1


	//----- nvinfo : EIATTR_MERCURY_ISA_VERSION
	.align		4
        /*0034*/ 	.byte	0x03, 0x5f
        /*0036*/ 	.short	0x0000


	//----- nvinfo : EIATTR_COOP_GROUP_MASK_REGIDS
	.align		4
        /*0038*/ 	.byte	0x04, 0x29
        /*003a*/ 	.short	(.L_1799 - .L_1798)


	//   ....[0]....
.L_1798:
        /*003c*/ 	.word	0xffffffff


	//   ....[1]....
        /*0040*/ 	.word	0xffffffff


	//   ....[2]....
        /*0044*/ 	.word	0xffffffff


	//   ....[3]....
        /*0048*/ 	.word	0xffffffff


	//   ....[4]....
        /*004c*/ 	.word	0xffffffff


	//   ....[5]....
        /*0050*/ 	.word	0xffffffff


	//   ....[6]....
        /*0054*/ 	.word	0xffffffff


	//   ....[7]....
        /*0058*/ 	.word	0xffffffff


	//   ....[8]....
        /*005c*/ 	.word	0xffffffff


	//   ....[9]....
        /*0060*/ 	.word	0xffffffff


	//   ....[10]....
        /*0064*/ 	.word	0xffffffff


	//   ....[11]....
        /*0068*/ 	.word	0xffffffff


	//   ....[12]....
        /*006c*/ 	.word	0xffffffff


	//   ....[13]....
        /*0070*/ 	.word	0xffffffff


	//   ....[14]....
        /*0074*/ 	.word	0xffffffff


	//   ....[15]....
        /*0078*/ 	.word	0xffffffff


	//   ....[16]....
        /*007c*/ 	.word	0xffffffff


	//   ....[17]....
        /*0080*/ 	.word	0xffffffff


	//   ....[18]....
        /*0084*/ 	.word	0xffffffff


	//   ....[19]....
        /*0088*/ 	.word	0xffffffff


	//----- nvinfo : EIATTR_COOP_GROUP_INSTR_OFFSETS
	.align		4
.L_1799:
        /*008c*/ 	.byte	0x04, 0x28
        /*008e*/ 	.short	(.L_1801 - .L_1800)


	//   ....[0]....
.L_1800:
        /*0090*/ 	.word	0x000007f0


	//   ....[1]....
        /*0094*/ 	.word	0x00000820


	//   ....[2]....
        /*0098*/ 	.word	0x00000840


	//   ....[3]....
        /*009c*/ 	.word	0x00000850


	//   ....[4]....
        /*00a0*/ 	.word	0x00000880


	//   ....[5]....
        /*00a4*/ 	.word	0x00000890


	//   ....[6]....
        /*00a8*/ 	.word	0x000008c0


	//   ....[7]....
        /*00ac*/ 	.word	0x000008d0


	//   ....[8]....
        /*00b0*/ 	.word	0x00000900


	//   ....[9]....
        /*00b4*/ 	.word	0x00000910


	//   ....[10]....
        /*00b8*/ 	.word	0x00000b00


	//   ....[11]....
        /*00bc*/ 	.word	0x00000b80


	//   ....[12]....
        /*00c0*/ 	.word	0x00000be0


	//   ....[13]....
        /*00c4*/ 	.word	0x00000c40


	//   ....[14]....
        /*00c8*/ 	.word	0x00000cb0


	//   ....[15]....
        /*00cc*/ 	.word	0x00000d20


	//   ....[16]....
        /*00d0*/ 	.word	0x00000d80


	//   ....[17]....
        /*00d4*/ 	.word	0x00000de0


	//   ....[18]....
        /*00d8*/ 	.word	0x00000e40


	//   ....[19]....
        /*00dc*/ 	.word	0x00000ea0


	//----- nvinfo : EIATTR_EXIT_INSTR_OFFSETS
	.align		4
.L_1801:
        /*00e0*/ 	.byte	0x04, 0x1c
        /*00e2*/ 	.short	(.L_1803 - .L_1802)


	//   ....[0]....
.L_1802:
        /*00e4*/ 	.word	0x00000070


	//   ....[1]....
        /*00e8*/ 	.word	0x00000aa0


	//----- nvinfo : EIATTR_MAX_THREADS
	.align		4
.L_1803:
        /*00ec*/ 	.byte	0x04, 0x05
        /*00ee*/ 	.short	(.L_1805 - .L_1804)
.L_1804:
        /*00f0*/ 	.word	0x00000400
        /*00f4*/ 	.word	0x00000001
        /*00f8*/ 	.word	0x00000001


	//----- nvinfo : EIATTR_CRS_STACK_SIZE
	.align		4
.L_1805:
        /*00fc*/ 	.byte	0x04, 0x1e
        /*00fe*/ 	.short	(.L_1807 - .L_1806)
.L_1806:
        /*0100*/ 	.word	0x00000000
.L_1807:


//--------------------- .nv.info._ZN10layer_norm13ln_bwd_kernelINS_13Kernel_traitsI13__nv_bfloat16S2_S2_S2_fjLj768ELj1ELj4ELj1ELj16ENS_18Kernel_traits_baseILj768ES2_S2_S2_S2_fjLj128EEEEELb1ELb0ELb1ELb1EEEvNS_9BwdParamsE --------------------------
	.section	.nv.info._ZN10layer_norm13ln_bwd_kernelINS_13Kernel_traitsI13__nv_bfloat16S2_S2_S2_fjLj768ELj1ELj4ELj1ELj16ENS_18Kernel_traits_baseILj768ES2_S2_S2_S2_fjLj128EEEEELb1ELb0ELb1ELb1EEEvNS_9BwdParamsE,"",@"SHT_CUDA_INFO"
	.sectionflags	@""
	.align	4


	//----- nvinfo : EIATTR_CUDA_API_VERSION
	.align		4
        /*0000*/ 	.byte	0x04, 0x37
        /*0002*/ 	.short	(.L_1809 - .L_1808)
.L_1808:
        /*0004*/ 	.word	0x00000082


	//----- nvinfo : EIATTR_SW2861232_WAR
	.align		4
.L_1809:
        /*0008*/ 	.byte	0x01, 0x35
	.zero		2


	//----- nvinfo : EIATTR_PARAM_CBANK
	.align		4
        /*000c*/ 	.byte	0x04, 0x0a
        /*000e*/ 	.short	(.L_1811 - .L_1810)
	.align		4
.L_1810:
        /*0010*/ 	.word	index@(.nv.constant0._ZN10layer_norm13ln_bwd_kernelINS_13Kernel_traitsI13__nv_bfloat16S2_S2_S2_fjLj768ELj1ELj4ELj1ELj16ENS_18Kernel_traits_baseILj768ES2_S2_S2_S2_fjLj128EEEEELb1ELb0ELb1ELb1EEEvNS_9BwdParamsE)
        /*0014*/ 	.short	0x0160
        /*0016*/ 	.short	0x0128


	//----- nvinfo : EIATTR_CBANK_PARAM_SIZE
	.align		4
.L_1811:
        /*0018*/ 	.byte	0x03, 0x19
        /*001a*/ 	.short	0x0128


	//----- nvinfo : EIATTR_KPARAM_INFO
	.align		4
        /*001c*/ 	.byte	0x04, 0x17
        /*001e*/ 	.short	(.L_1813 - .L_1812)
.L_1812:
        /*0020*/ 	.word	0x00000000
        /*0024*/ 	.short	0x0000
        /*0026*/ 	.short	0x0000
        /*0028*/ 	.byte	0x00, 0xf0, 0xa1, 0x04


	//----- nvinfo : EIATTR_MAXREG_COUNT
	.align		4
.L_1813:
        /*002c*/ 	.byte	0x03, 0x1b
        /*002e*/ 	.short	0x00ff


	//----- nvinfo : EIATTR_NUM_BARRIERS
	.align		4
        /*0030*/ 	.byte	0x02, 0x4c
        /*0032*/ 	.byte	0x01
	.zero		1


	//----- nvinfo : EIATTR_MERCURY_ISA_VERSION
	.align		4
        /*0034*/ 	.byte	0x03, 0x5f
        /*0036*/ 	.short	0x0000


	//----- nvinfo : EIATTR_COOP_GROUP_MASK_REGIDS
	.align		4
        /*0038*/ 	.byte	0x04, 0x29
        /*003a*/ 	.short	(.L_1815 - .L_1814)


	//   ....[0]....
.L_1814:
        /*003c*/ 	.word	0xffffffff


	//   ....[1]....
        /*0040*/ 	.word	0xffffffff


	//   ....[2]....
        /*0044*/ 	.word	0xffffffff


	//   ....[3]....
        /*0048*/ 	.word	0xffffffff


	//   ....[4]....
        /*004c*/ 	.word	0xffffffff


	//   ....[5]....
        /*0050*/ 	.word	0xffffffff


	//   ....[6]....
        /*0054*/ 	.word	0xffffffff


	//   ....[7]....
        /*0058*/ 	.word	0xffffffff


	//   ....[8]....
        /*005c*/ 	.word	0xffffffff


	//   ....[9]....
        /*0060*/ 	.word	0xffffffff


	//   ....[10]....
        /*0064*/ 	.word	0xffffffff


	//   ....[11]....
        /*0068*/ 	.word	0xffffffff


	//   ....[12]....
        /*006c*/ 	.word	0xffffffff


	//   ....[13]....
        /*0070*/ 	.word	0xffffffff


	//   ....[14]....
        /*0074*/ 	.word	0xffffffff


	//   ....[15]....
        /*0078*/ 	.word	0xffffffff


	//   ....[16]....
        /*007c*/ 	.word	0xffffffff


	//   ....[17]....
        /*0080*/ 	.word	0xffffffff


	//   ....[18]....
        /*0084*/ 	.word	0xffffffff


	//   ....[19]....
        /*0088*/ 	.word	0xffffffff


	//----- nvinfo : EIATTR_COOP_GROUP_INSTR_OFFSETS
	.align		4
.L_1815:
        /*008c*/ 	.byte	0x04, 0x28
        /*008e*/ 	.short	(.L_1817 - .L_1816)


	//   ....[0]....
.L_1816:
        /*0090*/ 	.word	0x00001930


	//   ....[1]....
        /*0094*/ 	.word	0x00001960


	//   ....[2]....
        /*0098*/ 	.word	0x00001970


	//   ....[3]....
        /*009c*/ 	.word	0x000019a0


	//   ....[4]....
        /*00a0*/ 	.word	0x000019b0


	//   ....[5]....
        /*00a4*/ 	.word	0x000019e0


	//   ....[6]....
        /*00a8*/ 	.word	0x000019f0


	//   ....[7]....
        /*00ac*/ 	.word	0x00001a20


	//   ....[8]....
        /*00b0*/ 	.word	0x00001a30


	//   ....[9]....
        /*00b4*/ 	.word	0x00001a50


	//   ....[10]....
        /*00b8*/ 	.word	0x00004760


	//   ....[11]....
        /*00bc*/ 	.word	0x000047e0


	//   ....[12]....
        /*00c0*/ 	.word	0x00004860


	//   ....[13]....
        /*00c4*/ 	.word	0x000048d0


	//   ....[14]....
        /*00c8*/ 	.word	0x00004950


	//   ....[15]....
        /*00cc*/ 	.word	0x000049c0


	//   ....[16]....
        /*00d0*/ 	.word	0x00004a40


	//   ....[17]....
        /*00d4*/ 	.word	0x00004ab0


	//   ....[18]....
        /*00d8*/ 	.word	0x00004b30


	//   ....[19]....
        /*00dc*/ 	.word	0x00004ba0


	//----- nvinfo : EIATTR_EXIT_INSTR_OFFSETS
	.align		4
.L_1817:
        /*00e0*/ 	.byte	0x04, 0x1c
        /*00e2*/ 	.short	(.L_1819 - .L_1818)


	//   ....[0]....
.L_1818:
        /*00e4*/ 	.word	0x00004700


	//----- nvinfo : EIATTR_MAX_THREADS
	.align		4
.L_1819:
        /*00e8*/ 	.byte	0x04, 0x05
        /*00ea*/ 	.short	(.L_1821 - .L_1820)
.L_1820:
        /*00ec*/ 	.word	0x00000080
        /*00f0*/ 	.word	0x00000001
        /*00f4*/ 	.word	0x00000001


	//----- nvinfo : EIATTR_CRS_STACK_SIZE
	.align		4
.L_1821:
        /*00f8*/ 	.byte	0x04, 0x1e
        /*00fa*/ 	.short	(.L_1823 - .L_1822)
.L_1822:
        /*00fc*/ 	.word	0x00000000
.L_1823:


//--------------------- .nv.info._ZN10layer_norm13ln_bwd_kernelINS_13Kernel_traitsI13__nv_bfloat16S2_S2_S2_fjLj768ELj1ELj4ELj1ELj16ENS_18Kernel_traits_baseILj768ES2_S2_S2_S2_fjLj128EEEEELb1ELb1ELb0ELb0EEEvNS_9BwdParamsE --------------------------
	.section	.nv.info._ZN10layer_norm13ln_bwd_kernelINS_13Kernel_traitsI13__nv_bfloat16S2_S2_S2_fjLj768ELj1ELj4ELj1ELj16ENS_18Kernel_traits_baseILj768ES2_S2_S2_S2_fjLj128EEEEELb1ELb1ELb0ELb0EEEvNS_9BwdParamsE,"",@"SHT_CUDA_INFO"
	.sectionflags	@""
	.align	4


	//----- nvinfo : EIATTR_CUDA_API_VERSION
	.align		4
        /*0000*/ 	.byte	0x04, 0x37
        /*0002*/ 	.short	(.L_1825 - .L_1824)
.L_1824:
        /*0004*/ 	.word	0x00000082


	//----- nvinfo : EIATTR_SW2861232_WAR
	.align		4
.L_1825:
        /*0008*/ 	.byte	0x01, 0x35
	.zero		2


	//----- nvinfo : EIATTR_PARAM_CBANK
	.align		4
        /*000c*/ 	.byte	0x04, 0x0a
        /*000e*/ 	.short	(.L_1827 - .L_1826)
	.align		4
.L_1826:
        /*0010*/ 	.word	index@(.nv.constant0._ZN10layer_norm13ln_bwd_kernelINS_13Kernel_traitsI13__nv_bfloat16S2_S2_S2_fjLj768ELj1ELj4ELj1ELj16ENS_18Kernel_traits_baseILj768ES2_S2_S2_S2_fjLj128EEEEELb1ELb1ELb0ELb0EEEvNS_9BwdParamsE)
        /*0014*/ 	.short	0x0160
        /*0016*/ 	.short	0x0128


	//----- nvinfo : EIATTR_CBANK_PARAM_SIZE
	.align		4
.L_1827:
        /*0018*/ 	.byte	0x03, 0x19
        /*001a*/ 	.short	0x0128


	//----- nvinfo : EIATTR_KPARAM_INFO
	.align		4
        /*001c*/ 	.byte	0x04, 0x17
        /*001e*/ 	.short	(.L_1829 - .L_1828)
.L_1828:
        /*0020*/ 	.word	0x00000000
        /*0024*/ 	.short	0x0000
        /*0026*/ 	.short	0x0000
        /*0028*/ 	.byte	0x00, 0xf0, 0xa1, 0x04


	//----- nvinfo : EIATTR_MAXREG_COUNT
	.align		4
.L_1829:
        /*002c*/ 	.byte	0x03, 0x1b
        /*002e*/ 	.short	0x00ff


	//----- nvinfo : EIATTR_NUM_BARRIERS
	.align		4
        /*0030*/ 	.byte	0x02, 0x4c
        /*0032*/ 	.byte	0x01
	.zero		1


	//----- nvinfo : EIATTR_MERCURY_ISA_VERSION
	.align		4
        /*0034*/ 	.byte	0x03, 0x5f
        /*0036*/ 	.short	0x0000


	//----- nvinfo : EIATTR_COOP_GROUP_MASK_REGIDS
	.align		4
        /*0038*/ 	.byte	0x04, 0x29
        /*003a*/ 	.short	(.L_1831 - .L_1830)


	//   ....[0]....
.L_1830:
        /*003c*/ 	.word	0xffffffff


	//   ....[1]....
        /*0040*/ 	.word	0xffffffff


	//   ....[2]....
        /*0044*/ 	.word	0xffffffff


	//   ....[3]....
        /*0048*/ 	.word	0xffffffff


	//   ....[4]....
        /*004c*/ 	.word	0xffffffff


	//   ....[5]....
        /*0050*/ 	.word	0xffffffff


	//   ....[6]....
        /*0054*/ 	.word	0xffffffff


	//   ....[7]....
        /*0058*/ 	.word	0xffffffff


	//   ....[8]....
        /*005c*/ 	.word	0xffffffff


	//   ....[9]....
        /*0060*/ 	.word	0xffffffff


	//   ....[10]....
        /*0064*/ 	.word	0xffffffff


	//   ....[11]....
        /*0068*/ 	.word	0xffffffff


	//   ....[12]....
        /*006c*/ 	.word	0xffffffff


	//   ....[13]....
        /*0070*/ 	.word	0xffffffff


	//   ....[14]....
        /*0074*/ 	.word	0xffffffff


	//   ....[15]....
        /*0078*/ 	.word	0xffffffff


	//   ....[16]....
        /*007c*/ 	.word	0xffffffff


	//   ....[17]....
        /*0080*/ 	.word	0xffffffff


	//   ....[18]....
        /*0084*/ 	.word	0xffffffff


	//   ....[19]....
        /*0088*/ 	.word	0xffffffff


	//----- nvinfo : EIATTR_COOP_GROUP_INSTR_OFFSETS
	.align		4
.L_1831:
        /*008c*/ 	.byte	0x04, 0x28
        /*008e*/ 	.short	(.L_1833 - .L_1832)


	//   ....[0]....
.L_1832:
        /*0090*/ 	.word	0x000019e0


	//   ....[1]....
        /*0094*/ 	.word	0x00001a00


	//   ....[2]....
        /*0098*/ 	.word	0x00001a20


	//   ....[3]....
        /*009c*/ 	.word	0x00001a40


	//   ....[4]....
        /*00a0*/ 	.word	0x00001a60


	//   ....[5]....
        /*00a4*/ 	.word	0x00001a80


	//   ....[6]....
        /*00a8*/ 	.word	0x00001aa0


	//   ....[7]....
        /*00ac*/ 	.word	0x00001ac0


	//   ....[8]....
        /*00b0*/ 	.word	0x00001ae0


	//   ....[9]....
        /*00b4*/ 	.word	0x00001b00


	//   ....[10]....
        /*00b8*/ 	.word	0x00004940


	//   ....[11]....
        /*00bc*/ 	.word	0x000049c0


	//   ....[12]....
        /*00c0*/ 	.word	0x00004a40


	//   ....[13]....
        /*00c4*/ 	.word	0x00004ab0


	//   ....[14]....
        /*00c8*/ 	.word	0x00004b30


	//   ....[15]....
        /*00cc*/ 	.word	0x00004ba0


	//   ....[16]....
        /*00d0*/ 	.word	0x00004c20


	//   ....[17]....
        /*00d4*/ 	.word	0x00004c90


	//   ....[18]....
        /*00d8*/ 	.word	0x00004d10


	//   ....[19]....
        /*00dc*/ 	.word	0x00004d80


	//----- nvinfo : EIATTR_EXIT_INSTR_OFFSETS
	.align		4
.L_1833:
        /*00e0*/ 	.byte	0x04, 0x1c
        /*00e2*/ 	.short	(.L_1835 - .L_1834)


	//   ....[0]....
.L_1834:
        /*00e4*/ 	.word	0x00004860


	//   ....[1]....
        /*00e8*/ 	.word	0x000048e0


	//----- nvinfo : EIATTR_MAX_THREADS
	.align		4
.L_1835:
        /*00ec*/ 	.byte	0x04, 0x05
        /*00ee*/ 	.short	(.L_1837 - .L_1836)
.L_1836:
        /*00f0*/ 	.word	0x00000080
        /*00f4*/ 	.word	0x00000001
        /*00f8*/ 	.word	0x00000001


	//----- nvinfo : EIATTR_CRS_STACK_SIZE
	.align		4
.L_1837:
        /*00fc*/ 	.byte	0x04, 0x1e
        /*00fe*/ 	.short	(.L_1839 - .L_1838)
.L_1838:
        /*0100*/ 	.word	0x00000000
.L_1839:


//--------------------- .nv.info._ZN10layer_norm13ln_bwd_kernelINS_13Kernel_traitsI13__nv_bfloat16S2_S2_S2_fjLj768ELj1ELj4ELj1ELj16ENS_18Kernel_traits_baseILj768ES2_S2_S2_S2_fjLj128EEEEELb1ELb1ELb0ELb1EEEvNS_9BwdParamsE --------------------------
	.section	.nv.info._ZN10layer_norm13ln_bwd_kernelINS_13Kernel_traitsI13__nv_bfloat16S2_S2_S2_fjLj768ELj1ELj4ELj1ELj16ENS_18Kernel_traits_baseILj768ES2_S2_S2_S2_fjLj128EEEEELb1ELb1ELb0ELb1EEEvNS_9BwdParamsE,"",@"SHT_CUDA_INFO"
	.sectionflags	@""
	.align	4


	//----- nvinfo : EIATTR_CUDA_API_VERSION
	.align		4
        /*0000*/ 	.byte	0x04, 0x37
        /*0002*/ 	.short	(.L_1841 - .L_1840)
.L_1840:
        /*0004*/ 	.word	0x00000082


	//----- nvinfo : EIATTR_SW2861232_WAR
	.align		4
.L_1841:
        /*0008*/ 	.byte	0x01, 0x35
	.zero		2


	//----- nvinfo : EIATTR_PARAM_CBANK
	.align		4
        /*000c*/ 	.byte	0x04, 0x0a
        /*000e*/ 	.short	(.L_1843 - .L_1842)
	.align		4
.L_1842:
        /*0010*/ 	.word	index@(.nv.constant0._ZN10layer_norm13ln_bwd_kernelINS_13Kernel_traitsI13__nv_bfloat16S2_S2_S2_fjLj768ELj1ELj4ELj1ELj16ENS_18Kernel_traits_baseILj768ES2_S2_S2_S2_fjLj128EEEEELb1ELb1ELb0ELb1EEEvNS_9BwdParamsE)
        /*0014*/ 	.short	0x0160
        /*0016*/ 	.short	0x0128


	//----- nvinfo : EIATTR_CBANK_PARAM_SIZE
	.align		4
.L_1843:
        /*0018*/ 	.byte	0x03, 0x19
        /*001a*/ 	.short	0x0128


	//----- nvinfo : EIATTR_KPARAM_INFO
	.align		4
        /*001c*/ 	.byte	0x04, 0x17
        /*001e*/ 	.short	(.L_1845 - .L_1844)
.L_1844:
        /*0020*/ 	.word	0x00000000
        /*0024*/ 	.short	0x0000
        /*0026*/ 	.short	0x0000
        /*0028*/ 	.byte	0x00, 0xf0, 0xa1, 0x04


	//----- nvinfo : EIATTR_MAXREG_COUNT
	.align		4
.L_1845:
        /*002c*/ 	.byte	0x03, 0x1b
        /*002e*/ 	.short	0x00ff


	//----- nvinfo : EIATTR_NUM_BARRIERS
	.align		4
        /*0030*/ 	.byte	0x02, 0x4c
        /*0032*/ 	.byte	0x01
	.zero		1


	//----- nvinfo : EIATTR_MERCURY_ISA_VERSION
	.align		4
        /*0034*/ 	.byte	0x03, 0x5f
        /*0036*/ 	.short	0x0000


	//----- nvinfo : EIATTR_COOP_GROUP_MASK_REGIDS
	.align		4
        /*0038*/ 	.byte	0x04, 0x29
        /*003a*/ 	.short	(.L_1847 - .L_1846)


	//   ....[0]....
.L_1846:
        /*003c*/ 	.word	0xffffffff


	//   ....[1]....
        /*0040*/ 	.word	0xffffffff


	//   ....[2]....
        /*0044*/ 	.word	0xffffffff


	//   ....[3]....
        /*0048*/ 	.word	0xffffffff


	//   ....[4]....
        /*004c*/ 	.word	0xffffffff


	//   ....[5]....
        /*0050*/ 	.word	0xffffffff


	//   ....[6]....
        /*0054*/ 	.word	0xffffffff


	//   ....[7]....
        /*0058*/ 	.word	0xffffffff


	//   ....[8]....
        /*005c*/ 	.word	0xffffffff


	//   ....[9]....
        /*0060*/ 	.word	0xffffffff


	//   ....[10]....
        /*0064*/ 	.word	0xffffffff


	//   ....[11]....
        /*0068*/ 	.word	0xffffffff


	//   ....[12]....
        /*006c*/ 	.word	0xffffffff


	//   ....[13]....
        /*0070*/ 	.word	0xffffffff


	//   ....[14]....
        /*0074*/ 	.word	0xffffffff


	//   ....[15]....
        /*0078*/ 	.word	0xffffffff


	//   ....[16]....
        /*007c*/ 	.word	0xffffffff


	//   ....[17]....
        /*0080*/ 	.word	0xffffffff


	//   ....[18]....
        /*0084*/ 	.word	0xffffffff


	//   ....[19]....
        /*0088*/ 	.word	0xffffffff


	//----- nvinfo : EIATTR_COOP_GROUP_INSTR_OFFSETS
	.align		4
.L_1847:
        /*008c*/ 	.byte	0x04, 0x28
        /*008e*/ 	.short	(.L_1849 - .L_1848)


	//   ....[0]....
.L_1848:
        /*0090*/ 	.word	0x00001850


	//   ....[1]....
        /*0094*/ 	.word	0x00001870


	//   ....[2]....
        /*0098*/ 	.word	0x00001890


	//   ....[3]....
        /*009c*/ 	.word	0x000018b0


	//   ....[4]....
        /*00a0*/ 	.word	0x000018d0


	//   ....[5]....
        /*00a4*/ 	.word	0x000018f0


	//   ....[6]....
        /*00a8*/ 	.word	0x00001910


	//   ....[7]....
        /*00ac*/ 	.word	0x00001930


	//   ....[8]....
        /*00b0*/ 	.word	0x00001950


	//   ....[9]....
        /*00b4*/ 	.word	0x00001970


	//   ....[10]....
        /*00b8*/ 	.word	0x00004750


	//   ....[11]....
        /*00bc*/ 	.word	0x000047d0


	//   ....[12]....
        /*00c0*/ 	.word	0x00004850


	//   ....[13]....
        /*00c4*/ 	.word	0x000048c0


	//   ....[14]....
        /*00c8*/ 	.word	0x00004940


	//   ....[15]....
        /*00cc*/ 	.word	0x000049b0


	//   ....[16]....
        /*00d0*/ 	.word	0x00004a30


	//   ....[17]....
        /*00d4*/ 	.word	0x00004aa0


	//   ....[18]....
        /*00d8*/ 	.word	0x00004b20


	//   ....[19]....
        /*00dc*/ 	.word	0x00004b90


	//----- nvinfo : EIATTR_EXIT_INSTR_OFFSETS
	.align		4
.L_1849:
        /*00e0*/ 	.byte	0x04, 0x1c
        /*00e2*/ 	.short	(.L_1851 - .L_1850)


	//   ....[0]....
.L_1850:
        /*00e4*/ 	.word	0x000046f0


	//----- nvinfo : EIATTR_MAX_THREADS
	.align		4
.L_1851:
        /*00e8*/ 	.byte	0x04, 0x05
        /*00ea*/ 	.short	(.L_1853 - .L_1852)
.L_1852:
        /*00ec*/ 	.word	0x00000080
        /*00f0*/ 	.word	0x00000001
        /*00f4*/ 	.word	0x00000001


	//----- nvinfo : EIATTR_CRS_STACK_SIZE
	.align		4
.L_1853:
        /*00f8*/ 	.byte	0x04, 0x1e
        /*00fa*/ 	.short	(.L_1855 - .L_1854)
.L_1854:
        /*00fc*/ 	.word	0x00000000
.L_1855:


//--------------------- .nv.info._ZN10layer_norm22ln_bwd_finalize_kernelINS_22Kernel_traits_finalizeILj768E13__nv_bfloat16S2_S2_S2_fjLb1ELj1024ELj4ENS_18Kernel_traits_baseILj768ES2_S2_S2_S2_fjLj1024EEEEELb1ELb0EEEvNS_9BwdParamsE --------------------------
	.section	.nv.info._ZN10layer_norm22ln_bwd_finalize_kernelINS_22Kernel_traits_finalizeILj768E13__nv_bfloat16S2_S2_S2_fjLb1ELj1024ELj4ENS_18Kernel_traits_baseILj768ES2_S2_S2_S2_fjLj1024EEEEELb1ELb0EEEvNS_9BwdParamsE,"",@"SHT_CUDA_INFO"
	.sectionflags	@""
	.align	4


	//----- nvinfo : EIATTR_CUDA_API_VERSION
	.align		4
        /*0000*/ 	.byte	0x04, 0x37
        /*0002*/ 	.short	(.L_1857 - .L_1856)
.L_1856:
        /*0004*/ 	.word	0x00000082


	//----- nvinfo : EIATTR_SW2861232_WAR
	.align		4
.L_1857:
        /*0008*/ 	.byte	0x01, 0x35
	.zero		2


	//----- nvinfo : EIATTR_PARAM_CBANK
	.align		4
        /*000c*/ 	.byte	0x04, 0x0a
        /*000e*/ 	.short	(.L_1859 - .L_1858)
	.align		4
.L_1858:
        /*0010*/ 	.word	index@(.nv.constant0._ZN10layer_norm22ln_bwd_finalize_kernelINS_22Kernel_traits_finalizeILj768E13__nv_bfloat16S2_S2_S2_fjLb1ELj1024ELj4ENS_18Kernel_traits_baseILj768ES2_S2_S2_S2_fjLj1024EEEEELb1ELb0EEEvNS_9BwdParamsE)
        /*0014*/ 	.short	0x0160
        /*0016*/ 	.short	0x0128


	//----- nvinfo : EIATTR_CBANK_PARAM_SIZE
	.align		4
.L_1859:
        /*0018*/ 	.byte	0x03, 0x19
        /*001a*/ 	.short	0x0128


	//----- nvinfo : EIATTR_KPARAM_INFO
	.align		4
        /*001c*/ 	.byte	0x04, 0x17
        /*001e*/ 	.short	(.L_1861 - .L_1860)
.L_1860:
        /*0020*/ 	.word	0x00000000
        /*0024*/ 	.short	0x0000
        /*0026*/ 	.short	0x0000
        /*0028*/ 	.byte	0x00, 0xf0, 0xa1, 0x04


	//----- nvinfo : EIATTR_MAXREG_COUNT
	.align		4
.L_1861:
        /*002c*/ 	.byte	0x03, 0x1b
        /*002e*/ 	.short	0x0040


	//----- nvinfo : EIATTR_NUM_BARRIERS
	.align		4
        /*0030*/ 	.byte	0x02, 0x4c
        /*0032*/ 	.byte	0x01
	.zero		1


	//----- nvinfo : EIATTR_MERCURY_ISA_VERSION
	.align		4
        /*0034*/ 	.byte	0x03, 0x5f
        /*0036*/ 	.short	0x0000


	//----- nvinfo : EIATTR_COOP_GROUP_MASK_REGIDS
	.align		4
        /*0038*/ 	.byte	0x04, 0x29
        /*003a*/ 	.short	(.L_1863 - .L_1862)


	//   ....[0]....
.L_1862:
        /*003c*/ 	.word	0xffffffff


	//   ....[1]....
        /*0040*/ 	.word	0xffffffff


	//   ....[2]....
        /*0044*/ 	.word	0xffffffff


	//   ....[3]....
        /*0048*/ 	.word	0xffffffff


	//   ....[4]....
        /*004c*/ 	.word	0xffffffff


	//   ....[5]....
        /*0050*/ 	.word	0xffffffff


	//   ....[6]....
        /*0054*/ 	.word	0xffffffff


	//   ....[7]....
        /*0058*/ 	.word	0xffffffff


	//   ....[8]....
        /*005c*/ 	.word	0xffffffff


	//   ....[9]....
        /*0060*/ 	.word	0xffffffff


	//   ....[10]....
        /*0064*/ 	.word	0xffffffff


	//   ....[11]....
        /*0068*/ 	.word	0xffffffff


	//   ....[12]....
        /*006c*/ 	.word	0xffffffff


	//   ....[13]....
        /*0070*/ 	.word	0xffffffff


	//   ....[14]....
        /*0074*/ 	.word	0xffffffff


	//   ....[15]....
        /*0078*/ 	.word	0xffffffff


	//   ....[16]....
        /*007c*/ 	.word	0xffffffff


	//   ....[17]....
        /*0080*/ 	.word	0xffffffff


	//   ....[18]....
        /*0084*/ 	.word	0xffffffff


	//   ....[19]....
        /*0088*/ 	.word	0xffffffff


	//   ....[20]....
        /*008c*/ 	.word	0xffffffff


	//   ....[21]....
        /*0090*/ 	.word	0xffffffff


	//   ....[22]....
        /*0094*/ 	.word	0xffffffff


	//   ....[23]....
        /*0098*/ 	.word	0xffffffff


	//   ....[24]....
        /*009c*/ 	.word	0xffffffff


	//   ....[25]....
        /*00a0*/ 	.word	0xffffffff


	//   ....[26]....
        /*00a4*/ 	.word	0xffffffff


	//   ....[27]....
        /*00a8*/ 	.word	0xffffffff


	//   ....[28]....
        /*00ac*/ 	.word	0xffffffff


	//   ....[29]....
        /*00b0*/ 	.word	0xffffffff


	//----- nvinfo : EIATTR_COOP_GROUP_INSTR_OFFSETS
	.align		4
.L_1863:
        /*00b4*/ 	.byte	0x04, 0x28
        /*00b6*/ 	.short	(.L_1865 - .L_1864)


	//   ....[0]....
.L_1864:
        /*00b8*/ 	.word	0x000009d0


	//   ....[1]....
        /*00bc*/ 	.word	0x00000a00


	//   ....[2]....
        /*00c0*/ 	.word	0x00000a10


	//   ....[3]....
        /*00c4*/ 	.word	0x00000a30


	//   ....[4]....
        /*00c8*/ 	.word	0x00000a50


	//   ....[5]....
        /*00cc*/ 	.word	0x00000a60


	//   ....[6]....
        /*00d0*/ 	.word	0x00000a90


	//   ....[7]....
        /*00d4*/ 	.word	0x00000ab0


	//   ....[8]....
        /*00d8*/ 	.word	0x00000ac0


	//   ....[9]....
        /*00dc*/ 	.word	0x00000af0


	//   ....[10]....
        /*00e0*/ 	.word	0x00000b10


	//   ....[11]....
        /*00e4*/ 	.word	0x00000b20


	//   ....[12]....
        /*00e8*/ 	.word	0x00000b50


	//   ....[13]....
        /*00ec*/ 	.word	0x00000b70


	//   ....[14]....
        /*00f0*/ 	.word	0x00000b80


	//   ....[15]....
        /*00f4*/ 	.word	0x00000e20


	//   ....[16]....
        /*00f8*/ 	.word	0x00000e80


	//   ....[17]....
        /*00fc*/ 	.word	0x00000ee0


	//   ....[18]....
        /*0100*/ 	.word	0x00000f40


	//   ....[19]....
        /*0104*/ 	.word	0x00000fb0


	//   ....[20]....
        /*0108*/ 	.word	0x00001020


	//   ....[21]....
        /*010c*/ 	.word	0x00001080


	//   ....[22]....
        /*0110*/ 	.word	0x000010e0


	//   ....[23]....
        /*0114*/ 	.word	0x00001140


	//   ....[24]....
        /*0118*/ 	.word	0x000011b0


	//   ....[25]....
        /*011c*/ 	.word	0x00001220


	//   ....[26]....
        /*0120*/ 	.word	0x00001280


	//   ....[27]....
        /*0124*/ 	.word	0x000012e0


	//   ....[28]....
        /*0128*/ 	.word	0x00001340


	//   ....[29]....
        /*012c*/ 	.word	0x000013a0


	//----- nvinfo : EIATTR_EXIT_INSTR_OFFSETS
	.align		4
.L_1865:
        /*0130*/ 	.byte	0x04, 0x1c
        /*0132*/ 	.short	(.L_1867 - .L_1866)


	//   ....[0]....
.L_1866:
        /*0134*/ 	.word	0x00000070


	//   ....[1]....
        /*0138*/ 	.word	0x00000dc0


	//----- nvinfo : EIATTR_MAX_THREADS
	.align		4
.L_1867:
        /*013c*/ 	.byte	0x04, 0x05
        /*013e*/ 	.short	(.L_1869 - .L_1868)
.L_1868:
        /*0140*/ 	.word	0x00000400
        /*0144*/ 	.word	0x00000001
        /*0148*/ 	.word	0x00000001


	//----- nvinfo : EIATTR_CRS_STACK_SIZE
	.align		4
.L_1869:
        /*014c*/ 	.byte	0x04, 0x1e
        /*014e*/ 	.short	(.L_1871 - .L_1870)
.L_1870:
        /*0150*/ 	.word	0x00000000
.L_1871:


//--------------------- .nv.info._ZN10layer_norm13ln_bwd_kernelINS_13Kernel_traitsI13__nv_bfloat16S2_S2_S2_fjLj768ELj1ELj4ELj1ELj16ENS_18Kernel_traits_baseILj768ES2_S2_S2_S2_fjLj128EEEEELb1ELb1ELb1ELb0EEEvNS_9BwdParamsE --------------------------
	.section	.nv.info._ZN10layer_norm13ln_bwd_kernelINS_13Kernel_traitsI13__nv_bfloat16S2_S2_S2_fjLj768ELj1ELj4ELj1ELj16ENS_18Kernel_traits_baseILj768ES2_S2_S2_S2_fjLj128EEEEELb1ELb1ELb1ELb0EEEvNS_9BwdParamsE,"",@"SHT_CUDA_INFO"
	.sectionflags	@""
	.align	4


	//----- nvinfo : EIATTR_CUDA_API_VERSION
	.align		4
        /*0000*/ 	.byte	0x04, 0x37
        /*0002*/ 	.short	(.L_1873 - .L_1872)
.L_1872:
        /*0004*/ 	.word	0x00000082


	//----- nvinfo : EIATTR_SW2861232_WAR
	.align		4
.L_1873:
        /*0008*/ 	.byte	0x01, 0x35
	.zero		2


	//----- nvinfo : EIATTR_PARAM_CBANK
	.align		4
        /*000c*/ 	.byte	0x04, 0x0a
        /*000e*/ 	.short	(.L_1875 - .L_1874)
	.align		4
.L_1874:
        /*0010*/ 	.word	index@(.nv.constant0._ZN10layer_norm13ln_bwd_kernelINS_13Kernel_traitsI13__nv_bfloat16S2_S2_S2_fjLj768ELj1ELj4ELj1ELj16ENS_18Kernel_traits_baseILj768ES2_S2_S2_S2_fjLj128EEEEELb1ELb1ELb1ELb0EEEvNS_9BwdParamsE)
        /*0014*/ 	.short	0x0160
        /*0016*/ 	.short	0x0128


	//----- nvinfo : EIATTR_CBANK_PARAM_SIZE
	.align		4
.L_1875:
        /*0018*/ 	.byte	0x03, 0x19
        /*001a*/ 	.short	0x0128


	//----- nvinfo : EIATTR_KPARAM_INFO
	.align		4
        /*001c*/ 	.byte	0x04, 0x17
        /*001e*/ 	.short	(.L_1877 - .L_1876)
.L_1876:
        /*0020*/ 	.word	0x00000000
        /*0024*/ 	.short	0x0000
        /*0026*/ 	.short	0x0000
        /*0028*/ 	.byte	0x00, 0xf0, 0xa1, 0x04


	//----- nvinfo : EIATTR_MAXREG_COUNT
	.align		4
.L_1877:
        /*002c*/ 	.byte	0x03, 0x1b
        /*002e*/ 	.short	0x00ff


	//----- nvinfo : EIATTR_NUM_BARRIERS
	.align		4
        /*0030*/ 	.byte	0x02, 0x4c
        /*0032*/ 	.byte	0x01
	.zero		1


	//----- nvinfo : EIATTR_MERCURY_ISA_VERSION
	.align		4
        /*0034*/ 	.byte	0x03, 0x5f
        /*0036*/ 	.short	0x0000


	//----- nvinfo : EIATTR_COOP_GROUP_MASK_REGIDS
	.align		4
        /*0038*/ 	.byte	0x04, 0x29
        /*003a*/ 	.short	(.L_1879 - .L_1878)


	//   ....[0]....
.L_1878:
        /*003c*/ 	.word	0xffffffff


	//   ....[1]....
        /*0040*/ 	.word	0xffffffff


	//   ....[2]....
        /*0044*/ 	.word	0xffffffff


	//   ....[3]....
        /*0048*/ 	.word	0xffffffff


	//   ....[4]....
        /*004c*/ 	.word	0xffffffff


	//   ....[5]....
        /*0050*/ 	.word	0xffffffff


	//   ....[6]....
        /*0054*/ 	.word	0xffffffff


	//   ....[7]....
        /*0058*/ 	.word	0xffffffff


	//   ....[8]....
        /*005c*/ 	.word	0xffffffff


	//   ....[9]....
        /*0060*/ 	.word	0xffffffff


	//   ....[10]....
        /*0064*/ 	.word	0xffffffff


	//   ....[11]....
        /*0068*/ 	.word	0xffffffff


	//   ....[12]....
        /*006c*/ 	.word	0xffffffff


	//   ....[13]....
        /*0070*/ 	.word	0xffffffff


	//   ....[14]....
        /*0074*/ 	.word	0xffffffff


	//   ....[15]....
        /*0078*/ 	.word	0xffffffff


	//   ....[16]....
        /*007c*/ 	.word	0xffffffff


	//   ....[17]....
        /*0080*/ 	.word	0xffffffff


	//   ....[18]....
        /*0084*/ 	.word	0xffffffff


	//   ....[19]....
        /*0088*/ 	.word	0xffffffff


	//----- nvinfo : EIATTR_COOP_GROUP_INSTR_OFFSETS
	.align		4
.L_1879:
        /*008c*/ 	.byte	0x04, 0x28
        /*008e*/ 	.short	(.L_1881 - .L_1880)


	//   ....[0]....
.L_1880:
        /*0090*/ 	.word	0x00001d10


	//   ....[1]....
        /*0094*/ 	.word	0x00001d30


	//   ....[2]....
        /*0098*/ 	.word	0x00001d50


	//   ....[3]....
        /*009c*/ 	.word	0x00001d70


	//   ....[4]....
        /*00a0*/ 	.word	0x00001d90


	//   ....[5]....
        /*00a4*/ 	.word	0x00001db0


	//   ....[6]....
        /*00a8*/ 	.word	0x00001dd0


	//   ....[7]....
        /*00ac*/ 	.word	0x00001df0


	//   ....[8]....
        /*00b0*/ 	.word	0x00001e10


	//   ....[9]....
        /*00b4*/ 	.word	0x00001e30


	//   ....[10]....
        /*00b8*/ 	.word	0x000062e0


	//   ....[11]....
        /*00bc*/ 	.word	0x00006360


	//   ....[12]....
        /*00c0*/ 	.word	0x000063e0


	//   ....[13]....
        /*00c4*/ 	.word	0x00006450


	//   ....[14]....
        /*00c8*/ 	.word	0x000064d0


	//   ....[15]....
        /*00cc*/ 	.word	0x00006540


	//   ....[16]....
        /*00d0*/ 	.word	0x000065c0


	//   ....[17]....
        /*00d4*/ 	.word	0x00006630


	//   ....[18]....
        /*00d8*/ 	.word	0x000066b0


	//   ....[19]....
        /*00dc*/ 	.word	0x00006720


	//----- nvinfo : EIATTR_EXIT_INSTR_OFFSETS
	.align		4
.L_1881:
        /*00e0*/ 	.byte	0x04, 0x1c
        /*00e2*/ 	.short	(.L_1883 - .L_1882)


	//   ....[0]....
.L_1882:
        /*00e4*/ 	.word	0x00006200


	//   ....[1]....
        /*00e8*/ 	.word	0x00006280


	//----- nvinfo : EIATTR_MAX_THREADS
	.align		4
.L_1883:
        /*00ec*/ 	.byte	0x04, 0x05
        /*00ee*/ 	.short	(.L_1885 - .L_1884)
.L_1884:
        /*00f0*/ 	.word	0x00000080
        /*00f4*/ 	.word	0x00000001
        /*00f8*/ 	.word	0x00000001


	//----- nvinfo : EIATTR_CRS_STACK_SIZE
	.align		4
.L_1885:
        /*00fc*/ 	.byte	0x04, 0x1e
        /*00fe*/ 	.short	(.L_1887 - .L_1886)
.L_1886:
        /*0100*/ 	.word	0x00000000
.L_1887:


//--------------------- .nv.info._ZN10layer_norm22ln_bwd_finalize_kernelINS_22Kernel_traits_finalizeILj768E13__nv_bfloat16S2_S2_S2_fjLb1ELj1024ELj4ENS_18Kernel_traits_baseILj768ES2_S2_S2_S2_fjLj1024EEEEELb1ELb1EEEvNS_9BwdParamsE --------------------------
	.section	.nv.info._ZN10layer_norm22ln_bwd_finalize_kernelINS_22Kernel_traits_finalizeILj768E13__nv_bfloat16S2_S2_S2_fjLb1ELj1024ELj4ENS_18Kernel_traits_baseILj768ES2_S2_S2_S2_fjLj1024EEEEELb1ELb1EEEvNS_9BwdParamsE,"",@"SHT_CUDA_INFO"
	.sectionflags	@""
	.align	4


	//----- nvinfo : EIATTR_CUDA_API_VERSION
	.align		4
        /*0000*/ 	.byte	0x04, 0x37
        /*0002*/ 	.short	(.L_1889 - .L_1888)
.L_1888:
        /*0004*/ 	.word	0x00000082


	//----- nvinfo : EIATTR_SW2861232_WAR
	.align		4
.L_1889:
        /*0008*/ 	.byte	0x01, 0x35
	.zero		2


	//----- nvinfo : EIATTR_PARAM_CBANK
	.align		4
        /*000c*/ 	.byte	0x04, 0x0a
        /*000e*/ 	.short	(.L_1891 - .L_1890)
	.align		4
.L_1890:
        /*0010*/ 	.word	index@(.nv.constant0._ZN10layer_norm22ln_bwd_finalize_kernelINS_22Kernel_traits_finalizeILj768E13__nv_bfloat16S2_S2_S2_fjLb1ELj1024ELj4ENS_18Kernel_traits_baseILj768ES2_S2_S2_S2_fjLj1024EEEEELb1ELb1EEEvNS_9BwdParamsE)
        /*0014*/ 	.short	0x0160
        /*0016*/ 	.short	0x0128


	//----- nvinfo : EIATTR_CBANK_PARAM_SIZE
	.align		4
.L_1891:
        /*0018*/ 	.byte	0x03, 0x19
        /*001a*/ 	.short	0x0128


	//----- nvinfo : EIATTR_KPARAM_INFO
	.align		4
        /*001c*/ 	.byte	0x04, 0x17
        /*001e*/ 	.short	(.L_1893 - .L_1892)
.L_1892:
        /*0020*/ 	.word	0x00000000
        /*0024*/ 	.short	0x0000
        /*0026*/ 	.short	0x0000
        /*0028*/ 	.byte	0x00, 0xf0, 0xa1, 0x04


	//----- nvinfo : EIATTR_MAXREG_COUNT
	.align		4
.L_1893:
        /*002c*/ 	.byte	0x03, 0x1b
        /*002e*/ 	.short	0x0040


	//----- nvinfo : EIATTR_NUM_BARRIERS
	.align		4
        /*0030*/ 	.byte	0x02, 0x4c
        /*0032*/ 	.byte	0x01
	.zero		1


	//----- nvinfo : EIATTR_MERCURY_ISA_VERSION
	.align		4
        /*0034*/ 	.byte	0x03, 0x5f
        /*0036*/ 	.short	0x0000


	//----- nvinfo : EIATTR_COOP_GROUP_MASK_REGIDS
	.align		4
        /*0038*/ 	.byte	0x04, 0x29
        /*003a*/ 	.short	(.L_1895 - .L_1894)


	//   ....[0]....
.L_1894:
        /*003c*/ 	.word	0xffffffff


	//   ....[1]....
        /*0040*/ 	.word	0xffffffff


	//   ....[2]....
        /*0044*/ 	.word	0xffffffff


	//   ....[3]....
        /*0048*/ 	.word	0xffffffff


	//   ....[4]....
        /*004c*/ 	.word	0xffffffff


	//   ....[5]....
        /*0050*/ 	.word	0xffffffff


	//   ....[6]....
        /*0054*/ 	.word	0xffffffff


	//   ....[7]....
        /*0058*/ 	.word	0xffffffff


	//   ....[8]....
        /*005c*/ 	.word	0xffffffff


	//   ....[9]....
        /*0060*/ 	.word	0xffffffff


	//   ....[10]....
        /*0064*/ 	.word	0xffffffff


	//   ....[11]....
        /*0068*/ 	.word	0xffffffff


	//   ....[12]....
        /*006c*/ 	.word	0xffffffff


	//   ....[13]....
        /*0070*/ 	.word	0xffffffff


	//   ....[14]....
        /*0074*/ 	.word	0xffffffff


	//   ....[15]....
        /*0078*/ 	.word	0xffffffff


	//   ....[16]....
        /*007c*/ 	.word	0xffffffff


	//   ....[17]....
        /*0080*/ 	.word	0xffffffff


	//   ....[18]....
        /*0084*/ 	.word	0xffffffff


	//   ....[19]....
        /*0088*/ 	.word	0xffffffff


	//   ....[20]....
        /*008c*/ 	.word	0xffffffff


	//   ....[21]....
        /*0090*/ 	.word	0xffffffff


	//   ....[22]....
        /*0094*/ 	.word	0xffffffff


	//   ....[23]....
        /*0098*/ 	.word	0xffffffff


	//   ....[24]....
        /*009c*/ 	.word	0xffffffff


	//   ....[25]....
        /*00a0*/ 	.word	0xffffffff


	//   ....[26]....
        /*00a4*/ 	.word	0xffffffff


	//   ....[27]....
        /*00a8*/ 	.word	0xffffffff


	//   ....[28]....
        /*00ac*/ 	.word	0xffffffff


	//   ....[29]....
        /*00b0*/ 	.word	0xffffffff


	//----- nvinfo : EIATTR_COOP_GROUP_INSTR_OFFSETS
	.align		4
.L_1895:
        /*00b4*/ 	.byte	0x04, 0x28
        /*00b6*/ 	.short	(.L_1897 - .L_1896)


	//   ....[0]....
.L_1896:
        /*00b8*/ 	.word	0x000009a0


	//   ....[1]....
        /*00bc*/ 	.word	0x000009d0


	//   ....[2]....
        /*00c0*/ 	.word	0x000009e0


	//   ....[3]....
        /*00c4*/ 	.word	0x00000a00


	//   ....[4]....
        /*00c8*/ 	.word	0x00000a20


	//   ....[5]....
        /*00cc*/ 	.word	0x00000a30


	//   ....[6]....
        /*00d0*/ 	.word	0x00000a60


	//   ....[7]....
        /*00d4*/ 	.word	0x00000a80


	//   ....[8]....
        /*00d8*/ 	.word	0x00000a90


	//   ....[9]....
        /*00dc*/ 	.word	0x00000ac0


	//   ....[10]....
        /*00e0*/ 	.word	0x00000ae0


	//   ....[11]....
        /*00e4*/ 	.word	0x00000af0


	//   ....[12]....
        /*00e8*/ 	.word	0x00000b20


	//   ....[13]....
        /*00ec*/ 	.word	0x00000b40


	//   ....[14]....
        /*00f0*/ 	.word	0x00000b50


	//   ....[15]....
        /*00f4*/ 	.word	0x00000dd0


	//   ....[16]....
        /*00f8*/ 	.word	0x00000e30


	//   ....[17]....
        /*00fc*/ 	.word	0x00000e90


	//   ....[18]....
        /*0100*/ 	.word	0x00000ef0


	//   ....[19]....
        /*0104*/ 	.word	0x00000f60


	//   ....[20]....
        /*0108*/ 	.word	0x00000fd0


	//   ....[21]....
        /*010c*/ 	.word	0x00001030


	//   ....[22]....
        /*0110*/ 	.word	0x00001090


	//   ....[23]....
        /*0114*/ 	.word	0x000010f0


	//   ....[24]....
        /*0118*/ 	.word	0x00001160


	//   ....[25]....
        /*011c*/ 	.word	0x000011d0


	//   ....[26]....
        /*0120*/ 	.word	0x00001230


	//   ....[27]....
        /*0124*/ 	.word	0x00001290


	//   ....[28]....
        /*0128*/ 	.word	0x000012f0


	//   ....[29]....
        /*012c*/ 	.word	0x00001350


	//----- nvinfo : EIATTR_EXIT_INSTR_OFFSETS
	.align		4
.L_1897:
        /*0130*/ 	.byte	0x04, 0x1c
        /*0132*/ 	.short	(.L_1899 - .L_1898)


	//   ....[0]....
.L_1898:
        /*0134*/ 	.word	0x00000070


	//   ....[1]....
        /*0138*/ 	.word	0x00000d70


	//----- nvinfo : EIATTR_MAX_THREADS
	.align		4
.L_1899:
        /*013c*/ 	.byte	0x04, 0x05
        /*013e*/ 	.short	(.L_1901 - .L_1900)
.L_1900:
        /*0140*/ 	.word	0x00000400
        /*0144*/ 	.word	0x00000001
        /*0148*/ 	.word	0x00000001


	//----- nvinfo : EIATTR_CRS_STACK_SIZE
	.align		4
.L_1901:
        /*014c*/ 	.byte	0x04, 0x1e
        /*014e*/ 	.short	(.L_1903 - .L_1902)
.L_1902:
        /*0150*/ 	.word	0x00000000
.L_1903:


//--------------------- .nv.info._ZN10layer_norm13ln_bwd_kernelINS_13Kernel_traitsI13__nv_bfloat16S2_S2_S2_fjLj768ELj1ELj4ELj1ELj16ENS_18Kernel_traits_baseILj768ES2_S2_S2_S2_fjLj128EEEEELb1ELb1ELb1ELb1EEEvNS_9BwdParamsE --------------------------
	.section	.nv.info._ZN10layer_norm13ln_bwd_kernelINS_13Kernel_traitsI13__nv_bfloat16S2_S2_S2_fjLj768ELj1ELj4ELj1ELj16ENS_18Kernel_traits_baseILj768ES2_S2_S2_S2_fjLj128EEEEELb1ELb1ELb1ELb1EEEvNS_9BwdParamsE,"",@"SHT_CUDA_INFO"
	.sectionflags	@""
	.align	4


	//----- nvinfo : EIATTR_CUDA_API_VERSION
	.align		4
        /*0000*/ 	.byte	0x04, 0x37
        /*0002*/ 	.short	(.L_1905 - .L_1904)
.L_1904:
        /*0004*/ 	.word	0x00000082


	//----- nvinfo : EIATTR_SW2861232_WAR
	.align		4
.L_1905:
        /*0008*/ 	.byte	0x01, 0x35
	.zero		2


	//----- nvinfo : EIATTR_PARAM_CBANK
	.align		4
        /*000c*/ 	.byte	0x04, 0x0a
        /*000e*/ 	.short	(.L_1907 - .L_1906)
	.align		4
.L_1906:
        /*0010*/ 	.word	index@(.nv.constant0._ZN10layer_norm13ln_bwd_kernelINS_13Kernel_traitsI13__nv_bfloat16S2_S2_S2_fjLj768ELj1ELj4ELj1ELj16ENS_18Kernel_traits_baseILj768ES2_S2_S2_S2_fjLj128EEEEELb1ELb1ELb1ELb1EEEvNS_9BwdParamsE)
        /*0014*/ 	.short	0x0160
        /*0016*/ 	.short	0x0128


	//----- nvinfo : EIATTR_CBANK_PARAM_SIZE
	.align		4
.L_1907:
        /*0018*/ 	.byte	0x03, 0x19
        /*001a*/ 	.short	0x0128


	//----- nvinfo : EIATTR_KPARAM_INFO
	.align		4
        /*001c*/ 	.byte	0x04, 0x17
        /*001e*/ 	.short	(.L_1909 - .L_1908)
.L_1908:
        /*0020*/ 	.word	0x00000000
        /*0024*/ 	.short	0x0000
        /*0026*/ 	.short	0x0000
        /*0028*/ 	.byte	0x00, 0xf0, 0xa1, 0x04


	//----- nvinfo : EIATTR_MAXREG_COUNT
	.align		4
.L_1909:
        /*002c*/ 	.byte	0x03, 0x1b
        /*002e*/ 	.short	0x00ff


	//----- nvinfo : EIATTR_NUM_BARRIERS
	.align		4
        /*0030*/ 	.byte	0x02, 0x4c
        /*0032*/ 	.byte	0x01
	.zero		1


	//----- nvinfo : EIATTR_MERCURY_ISA_VERSION
	.align		4
        /*0034*/ 	.byte	0x03, 0x5f
        /*0036*/ 	.short	0x0000


	//----- nvinfo : EIATTR_COOP_GROUP_MASK_REGIDS
	.align		4
        /*0038*/ 	.byte	0x04, 0x29
        /*003a*/ 	.short	(.L_1911 - .L_1910)


	//   ....[0]....
.L_1910:
        /*003c*/ 	.word	0xffffffff


	//   ....[1]....
        /*0040*/ 	.word	0xffffffff


	//   ....[2]....
        /*0044*/ 	.word	0xffffffff


	//   ....[3]....
        /*0048*/ 	.word	0xffffffff


	//   ....[4]....
        /*004c*/ 	.word	0xffffffff


	//   ....[5]....
        /*0050*/ 	.word	0xffffffff


	//   ....[6]....
        /*0054*/ 	.word	0xffffffff


	//   ....[7]....
        /*0058*/ 	.word	0xffffffff


	//   ....[8]....
        /*005c*/ 	.word	0xffffffff


	//   ....[9]....
        /*0060*/ 	.word	0xffffffff


	//   ....[10]....
        /*0064*/ 	.word	0xffffffff


	//   ....[11]....
        /*0068*/ 	.word	0xffffffff


	//   ....[12]....
        /*006c*/ 	.word	0xffffffff


	//   ....[13]....
        /*0070*/ 	.word	0xffffffff


	//   ....[14]....
        /*0074*/ 	.word	0xffffffff


	//   ....[15]....
        /*0078*/ 	.word	0xffffffff


	//   ....[16]....
        /*007c*/ 	.word	0xffffffff


	//   ....[17]....
        /*0080*/ 	.word	0xffffffff


	//   ....[18]....
        /*0084*/ 	.word	0xffffffff


	//   ....[19]....
        /*0088*/ 	.word	0xffffffff


	//----- nvinfo : EIATTR_COOP_GROUP_INSTR_OFFSETS
	.align		4
.L_1911:
        /*008c*/ 	.byte	0x04, 0x28
        /*008e*/ 	.short	(.L_1913 - .L_1912)


	//   ....[0]....
.L_1912:
        /*0090*/ 	.word	0x00001af0


	//   ....[1]....
        /*0094*/ 	.word	0x00001b10


	//   ....[2]....
        /*0098*/ 	.word	0x00001b30


	//   ....[3]....
        /*009c*/ 	.word	0x00001b50


	//   ....[4]....
        /*00a0*/ 	.word	0x00001b70


	//   ....[5]....
        /*00a4*/ 	.word	0x00001b90


	//   ....[6]....
        /*00a8*/ 	.word	0x00001bb0


	//   ....[7]....
        /*00ac*/ 	.word	0x00001bd0


	//   ....[8]....
        /*00b0*/ 	.word	0x00001bf0


	//   ....[9]....
        /*00b4*/ 	.word	0x00001c10


	//   ....[10]....
        /*00b8*/ 	.word	0x00005ae0


	//   ....[11]....
        /*00bc*/ 	.word	0x00005b60


	//   ....[12]....
        /*00c0*/ 	.word	0x00005be0


	//   ....[13]....
        /*00c4*/ 	.word	0x00005c50


	//   ....[14]....
        /*00c8*/ 	.word	0x00005cd0


	//   ....[15]....
        /*00cc*/ 	.word	0x00005d40


	//   ....[16]....
        /*00d0*/ 	.word	0x00005dc0


	//   ....[17]....
        /*00d4*/ 	.word	0x00005e30


	//   ....[18]....
        /*00d8*/ 	.word	0x00005eb0


	//   ....[19]....
        /*00dc*/ 	.word	0x00005f20


	//----- nvinfo : EIATTR_EXIT_INSTR_OFFSETS
	.align		4
.L_1913:
        /*00e0*/ 	.byte	0x04, 0x1c
        /*00e2*/ 	.short	(.L_1915 - .L_1914)


	//   ....[0]....
.L_1914:
        /*00e4*/ 	.word	0x00005a80


	//----- nvinfo : EIATTR_MAX_THREADS
	.align		4
.L_1915:
        /*00e8*/ 	.byte	0x04, 0x05
        /*00ea*/ 	.short	(.L_1917 - .L_1916)
.L_1916:
        /*00ec*/ 	.word	0x00000080
        /*00f0*/ 	.word	0x00000001
        /*00f4*/ 	.word	0x00000001


	//----- nvinfo : EIATTR_CRS_STACK_SIZE
	.align		4
.L_1917:
        /*00f8*/ 	.byte	0x04, 0x1e
        /*00fa*/ 	.short	(.L_1919 - .L_1918)
.L_1918:
        /*00fc*/ 	.word	0x00000000
.L_1919:


//--------------------- .nv.info._ZN10layer_norm13ln_bwd_kernelINS_13Kernel_traitsI6__halfS2_S2_S2_fjLj768ELj1ELj4ELj1ELj16ENS_18Kernel_traits_baseILj768ES2_S2_S2_S2_fjLj128EEEEELb0ELb0ELb0ELb0EEEvNS_9BwdParamsE --------------------------
	.section	.nv.info._ZN10layer_norm13ln_bwd_kernelINS_13Kernel_traitsI6__halfS2_S2_S2_fjLj768ELj1ELj4ELj1ELj16ENS_18Kernel_traits_baseILj768ES2_S2_S2_S2_fjLj128EEEEELb0ELb0ELb0ELb0EEEvNS_9BwdParamsE,"",@"SHT_CUDA_INFO"
	.sectionflags	@""
	.align	4


	//----- nvinfo : EIATTR_CUDA_API_VERSION
	.align		4
        /*0000*/ 	.byte	0x04, 0x37
        /*0002*/ 	.short	(.L_1921 - .L_1920)
.L_1920:
        /*0004*/ 	.word	0x00000082


	//----- nvinfo : EIATTR_SW2861232_WAR
	.align		4
.L_1921:
        /*0008*/ 	.byte	0x01, 0x35
	.zero		2


	//----- nvinfo : EIATTR_PARAM_CBANK
	.align		4
        /*000c*/ 	.byte	0x04, 0x0a
        /*000e*/ 	.short	(.L_1923 - .L_1922)
	.align		4
.L_1922:
        /*0010*/ 	.word	index@(.nv.constant0._ZN10layer_norm13ln_bwd_kernelINS_13Kernel_traitsI6__halfS2_S2_S2_fjLj768ELj1ELj4ELj1ELj16ENS_18Kernel_traits_baseILj768ES2_S2_S2_S2_fjLj128EEEEELb0ELb0ELb0ELb0EEEvNS_9BwdParamsE)
        /*0014*/ 	.short	0x0160
        /*0016*/ 	.short	0x0128


	//----- nvinfo : EIATTR_CBANK_PARAM_SIZE
	.align		4
.L_1923:
        /*0018*/ 	.byte	0x03, 0x19
        /*001a*/ 	.short	0x0128


	//----- nvinfo : EIATTR_KPARAM_INFO
	.align		4
        /*001c*/ 	.byte	0x04, 0x17
        /*001e*/ 	.short	(.L_1925 - .L_1924)
.L_1924:
        /*0020*/ 	.word	0x00000000
        /*0024*/ 	.short	0x0000
        /*0026*/ 	.short	0x0000
        /*0028*/ 	.byte	0x00, 0xf0, 0xa1, 0x04


	//----- nvinfo : EIATTR_MAXREG_COUNT
	.align		4
.L_1925:
        /*002c*/ 	.byte	0x03, 0x1b
        /*002e*/ 	.short	0x00ff


	//----- nvinfo : EIATTR_NUM_BARRIERS
	.align		4
        /*0030*/ 	.byte	0x02, 0x4c
        /*0032*/ 	.byte	0x01
	.zero		1


	//----- nvinfo : EIATTR_MERCURY_ISA_VERSION
	.align		4
        /*0034*/ 	.byte	0x03, 0x5f
        /*0036*/ 	.short	0x0000


	//----- nvinfo : EIATTR_COOP_GROUP_MASK_REGIDS
	.align		4
        /*0038*/ 	.byte	0x04, 0x29
        /*003a*/ 	.short	(.L_1927 - .L_1926)


	//   ....[0]....
.L_1926:
        /*003c*/ 	.word	0xffffffff


	//   ....[1]....
        /*0040*/ 	.word	0xffffffff


	//   ....[2]....
        /*0044*/ 	.word	0xffffffff


	//   ....[3]....
        /*0048*/ 	.word	0xffffffff


	//   ....[4]....
        /*004c*/ 	.word	0xffffffff


	//   ....[5]....
        /*0050*/ 	.word	0xffffffff


	//   ....[6]....
        /*0054*/ 	.word	0xffffffff


	//   ....[7]....
        /*0058*/ 	.word	0xffffffff


	//   ....[8]....
        /*005c*/ 	.word	0xffffffff


	//   ....[9]....
        /*0060*/ 	.word	0xffffffff


	//   ....[10]....
        /*0064*/ 	.word	0xffffffff


	//   ....[11]....
        /*0068*/ 	.word	0xffffffff


	//   ....[12]....
        /*006c*/ 	.word	0xffffffff


	//   ....[13]....
        /*0070*/ 	.word	0xffffffff


	//   ....[14]....
        /*0074*/ 	.word	0xffffffff


	//   ....[15]....
        /*0078*/ 	.word	0xffffffff


	//   ....[16]....
        /*007c*/ 	.word	0xffffffff


	//   ....[17]....
        /*0080*/ 	.word	0xffffffff


	//   ....[18]....
        /*0084*/ 	.word	0xffffffff


	//   ....[19]....
        /*0088*/ 	.word	0xffffffff


	//----- nvinfo : EIATTR_COOP_GROUP_INSTR_OFFSETS
	.align		4
.L_1927:
        /*008c*/ 	.byte	0x04, 0x28
        /*008e*/ 	.short	(.L_1929 - .L_1928)


	//   ....[0]....
.L_1928:
        /*0090*/ 	.word	0x000016c0


	//   ....[1]....
        /*0094*/ 	.word	0x000016e0


	//   ....[2]....
        /*0098*/ 	.word	0x00001700


	//   ....[3]....
        /*009c*/ 	.word	0x00001720


	//   ....[4]....
        /*00a0*/ 	.word	0x00001740


	//   ....[5]....
        /*00a4*/ 	.word	0x00001760


	//   ....[6]....
        /*00a8*/ 	.word	0x00001780


	//   ....[7]....
        /*00ac*/ 	.word	0x000017a0


	//   ....[8]....
        /*00b0*/ 	.word	0x000017c0


	//   ....[9]....
        /*00b4*/ 	.word	0x000017e0


	//   ....[10]....
        /*00b8*/ 	.word	0x00003470


	//   ....[11]....
        /*00bc*/ 	.word	0x000034f0


	//   ....[12]....
        /*00c0*/ 	.word	0x00003570


	//   ....[13]....
        /*00c4*/ 	.word	0x000035e0


	//   ....[14]....
        /*00c8*/ 	.word	0x00003660


	//   ....[15]....
        /*00cc*/ 	.word	0x000036d0


	//   ....[16]....
        /*00d0*/ 	.word	0x00003750


	//   ....[17]....
        /*00d4*/ 	.word	0x000037c0


	//   ....[18]....
        /*00d8*/ 	.word	0x00003840


	//   ....[19]....
        /*00dc*/ 	.word	0x000038b0


	//----- nvinfo : EIATTR_EXIT_INSTR_OFFSETS
	.align		4
.L_1929:
        /*00e0*/ 	.byte	0x04, 0x1c
        /*00e2*/ 	.short	(.L_1931 - .L_1930)


	//   ....[0]....
.L_1930:
        /*00e4*/ 	.word	0x000033e0


	//   ....[1]....
        /*00e8*/ 	.word	0x00003410


	//----- nvinfo : EIATTR_MAX_THREADS
	.align		4
.L_1931:
        /*00ec*/ 	.byte	0x04, 0x05
        /*00ee*/ 	.short	(.L_1933 - .L_1932)
.L_1932:
        /*00f0*/ 	.word	0x00000080
        /*00f4*/ 	.word	0x00000001
        /*00f8*/ 	.word	0x00000001


	//----- nvinfo : EIATTR_CRS_STACK_SIZE
	.align		4
.L_1933:
        /*00fc*/ 	.byte	0x04, 0x1e
        /*00fe*/ 	.short	(.L_1935 - .L_1934)
.L_1934:
        /*0100*/ 	.word	0x00000000
.L_1935:


//--------------------- .nv.info._ZN10layer_norm13ln_bwd_kernelINS_13Kernel_traitsI6__halfS2_S2_S2_fjLj768ELj1ELj4ELj1ELj16ENS_18Kernel_traits_baseILj768ES2_S2_S2_S2_fjLj128EEEEELb0ELb0ELb0ELb1EEEvNS_9BwdParamsE --------------------------
	.section	.nv.info._ZN10layer_norm13ln_bwd_kernelINS_13Kernel_traitsI6__halfS2_S2_S2_fjLj768ELj1ELj4ELj1ELj16ENS_18Kernel_traits_baseILj768ES2_S2_S2_S2_fjLj128EEEEELb0ELb0ELb0ELb1EEEvNS_9BwdParamsE,"",@"SHT_CUDA_INFO"
	.sectionflags	@""
	.align	4


	//----- nvinfo : EIATTR_CUDA_API_VERSION
	.align		4
        /*0000*/ 	.byte	0x04, 0x37
        /*0002*/ 	.short	(.L_1937 - .L_1936)
.L_1936:
        /*0004*/ 	.word	0x00000082


	//----- nvinfo : EIATTR_SW2861232_WAR
	.align		4
.L_1937:
        /*0008*/ 	.byte	0x01, 0x35
	.zero		2


	//----- nvinfo : EIATTR_PARAM_CBANK
	.align		4
        /*000c*/ 	.byte	0x04, 0x0a
        /*000e*/ 	.short	(.L_1939 - .L_1938)
	.align		4
.L_1938:
        /*0010*/ 	.word	index@(.nv.constant0._ZN10layer_norm13ln_bwd_kernelINS_13Kernel_traitsI6__halfS2_S2_S2_fjLj768ELj1ELj4ELj1ELj16ENS_18Kernel_traits_baseILj768ES2_S2_S2_S2_fjLj128EEEEELb0ELb0ELb0ELb1EEEvNS_9BwdParamsE)
        /*0014*/ 	.short	0x0160
        /*0016*/ 	.short	0x0128


	//----- nvinfo : EIATTR_CBANK_PARAM_SIZE
	.align		4
.L_1939:
        /*0018*/ 	.byte	0x03, 0x19
        /*001a*/ 	.short	0x0128


	//----- nvinfo : EIATTR_KPARAM_INFO
	.align		4
        /*001c*/ 	.byte	0x04, 0x17
        /*001e*/ 	.short	(.L_1941 - .L_1940)
.L_1940:
        /*0020*/ 	.word	0x00000000
        /*0024*/ 	.short	0x0000
        /*0026*/ 	.short	0x0000
        /*0028*/ 	.byte	0x00, 0xf0, 0xa1, 0x04


	//----- nvinfo : EIATTR_MAXREG_COUNT
	.align		4
.L_1941:
        /*002c*/ 	.byte	0x03, 0x1b
        /*002e*/ 	.short	0x00ff


	//----- nvinfo : EIATTR_NUM_BARRIERS
	.align		4
        /*0030*/ 	.byte	0x02, 0x4c
        /*0032*/ 	.byte	0x01
	.zero		1


	//----- nvinfo : EIATTR_MERCURY_ISA_VERSION
	.align		4
        /*0034*/ 	.byte	0x03, 0x5f
        /*0036*/ 	.short	0x0000


	//----- nvinfo : EIATTR_COOP_GROUP_MASK_REGIDS
	.align		4
        /*0038*/ 	.byte	0x04, 0x29
        /*003a*/ 	.short	(.L_1943 - .L_1942)


	//   ....[0]....
.L_1942:
        /*003c*/ 	.word	0xffffffff


	//   ....[1]....
        /*0040*/ 	.word	0xffffffff


	//   ....[2]....
        /*0044*/ 	.word	0xffffffff


	//   ....[3]....
        /*0048*/ 	.word	0xffffffff


	//   ....[4]....
        /*004c*/ 	.word	0xffffffff


	//   ....[5]....
        /*0050*/ 	.word	0xffffffff


	//   ....[6]....
        /*0054*/ 	.word	0xffffffff


	//   ....[7]....
        /*0058*/ 	.word	0xffffffff


	//   ....[8]....
        /*005c*/ 	.word	0xffffffff


	//   ....[9]....
        /*0060*/ 	.word	0xffffffff


	//   ....[10]....
        /*0064*/ 	.word	0xffffffff


	//   ....[11]....
        /*0068*/ 	.word	0xffffffff


	//   ....[12]....
        /*006c*/ 	.word	0xffffffff


	//   ....[13]....
        /*0070*/ 	.word	0xffffffff


	//   ....[14]....
        /*0074*/ 	.word	0xffffffff


	//   ....[15]....
        /*0078*/ 	.word	0xffffffff


	//   ....[16]....
        /*007c*/ 	.word	0xffffffff


	//   ....[17]....
        /*0080*/ 	.word	0xffffffff


	//   ....[18]....
        /*0084*/ 	.word	0xffffffff


	//   ....[19]....
        /*0088*/ 	.word	0xffffffff


	//----- nvinfo : EIATTR_COOP_GROUP_INSTR_OFFSETS
	.align		4
.L_1943:
        /*008c*/ 	.byte	0x04, 0x28
        /*008e*/ 	.short	(.L_1945 - .L_1944)


	//   ....[0]....
.L_1944:
        /*0090*/ 	.word	0x000016c0


	//   ....[1]....
        /*0094*/ 	.word	0x000016e0


	//   ....[2]....
        /*0098*/ 	.word	0x00001700


	//   ....[3]....
        /*009c*/ 	.word	0x00001720


	//   ....[4]....
        /*00a0*/ 	.word	0x00001740


	//   ....[5]....
        /*00a4*/ 	.word	0x00001760


	//   ....[6]....
        /*00a8*/ 	.word	0x00001780


	//   ....[7]....
        /*00ac*/ 	.word	0x000017a0


	//   ....[8]....
        /*00b0*/ 	.word	0x000017c0


	//   ....[9]....
        /*00b4*/ 	.word	0x000017e0


	//   ....[10]....
        /*00b8*/ 	.word	0x000032a0


	//   ....[11]....
        /*00bc*/ 	.word	0x00003320


	//   ....[12]....
        /*00c0*/ 	.word	0x000033a0


	//   ....[13]....
        /*00c4*/ 	.word	0x00003410


	//   ....[14]....
        /*00c8*/ 	.word	0x00003490


	//   ....[15]....
        /*00cc*/ 	.word	0x00003500


	//   ....[16]....
        /*00d0*/ 	.word	0x00003580


	//   ....[17]....
        /*00d4*/ 	.word	0x000035f0


	//   ....[18]....
        /*00d8*/ 	.word	0x00003670


	//   ....[19]....
        /*00dc*/ 	.word	0x000036e0


	//----- nvinfo : EIATTR_EXIT_INSTR_OFFSETS
	.align		4
.L_1945:
        /*00e0*/ 	.byte	0x04, 0x1c
        /*00e2*/ 	.short	(.L_1947 - .L_1946)


	//   ....[0]....
.L_1946:
        /*00e4*/ 	.word	0x00003240


	//----- nvinfo : EIATTR_MAX_THREADS
	.align		4
.L_1947:
        /*00e8*/ 	.byte	0x04, 0x05
        /*00ea*/ 	.short	(.L_1949 - .L_1948)
.L_1948:
        /*00ec*/ 	.word	0x00000080
        /*00f0*/ 	.word	0x00000001
        /*00f4*/ 	.word	0x00000001


	//----- nvinfo : EIATTR_CRS_STACK_SIZE
	.align		4
.L_1949:
        /*00f8*/ 	.byte	0x04, 0x1e
        /*00fa*/ 	.short	(.L_1951 - .L_1950)
.L_1950:
        /*00fc*/ 	.word	0x00000000
.L_1951:


//--------------------- .nv.info._ZN10layer_norm13ln_bwd_kernelINS_13Kernel_traitsI6__halfS2_S2_S2_fjLj768ELj1ELj4ELj1ELj16ENS_18Kernel_traits_baseILj768ES2_S2_S2_S2_fjLj128EEEEELb0ELb0ELb1ELb0EEEvNS_9BwdParamsE --------------------------
	.section	.nv.info._ZN10layer_norm13ln_bwd_kernelINS_13Kernel_traitsI6__halfS2_S2_S2_fjLj768ELj1ELj4ELj1ELj16ENS_18Kernel_traits_baseILj768ES2_S2_S2_S2_fjLj128EEEEELb0ELb0ELb1ELb0EEEvNS_9BwdParamsE,"",@"SHT_CUDA_INFO"
	.sectionflags	@""
	.align	4


	//----- nvinfo : EIATTR_CUDA_API_VERSION
	.align		4
        /*0000*/ 	.byte	0x04, 0x37
        /*0002*/ 	.short	(.L_1953 - .L_1952)
.L_1952:
        /*0004*/ 	.word	0x00000082


	//----- nvinfo : EIATTR_SW2861232_WAR
	.align		4
.L_1953:
        /*0008*/ 	.byte	0x01, 0x35
	.zero		2


	//----- nvinfo : EIATTR_PARAM_CBANK
	.align		4
        /*000c*/ 	.byte	0x04, 0x0a
        /*000e*/ 	.short	(.L_1955 - .L_1954)
	.align		4
.L_1954:
        /*0010*/ 	.word	index@(.nv.constant0._ZN10layer_norm13ln_bwd_kernelINS_13Kernel_traitsI6__halfS2_S2_S2_fjLj768ELj1ELj4ELj1ELj16ENS_18Kernel_traits_baseILj768ES2_S2_S2_S2_fjLj128EEEEELb0ELb0ELb1ELb0EEEvNS_9BwdParamsE)
        /*0014*/ 	.short	0x0160
        /*0016*/ 	.short	0x0128


	//----- nvinfo : EIATTR_CBANK_PARAM_SIZE
	.align		4
.L_1955:
        /*0018*/ 	.byte	0x03, 0x19
        /*001a*/ 	.short	0x0128


	//----- nvinfo : EIATTR_KPARAM_INFO
	.align		4
        /*001c*/ 	.byte	0x04, 0x17
        /*001e*/ 	.short	(.L_1957 - .L_1956)
.L_1956:
        /*0020*/ 	.word	0x00000000
        /*0024*/ 	.short	0x0000
        /*0026*/ 	.short	0x0000
        /*0028*/ 	.byte	0x00, 0xf0, 0xa1, 0x04


	//----- nvinfo : EIATTR_MAXREG_COUNT
	.align		4
.L_1957:
        /*002c*/ 	.byte	0x03, 0x1b
        /*002e*/ 	.short	0x00ff


	//----- nvinfo : EIATTR_NUM_BARRIERS
	.align		4
        /*0030*/ 	.byte	0x02, 0x4c
        /*0032*/ 	.byte	0x01
	.zero		1


	//----- nvinfo : EIATTR_MERCURY_ISA_VERSION
	.align		4
        /*0034*/ 	.byte	0x03, 0x5f
        /*0036*/ 	.short	0x0000


	//----- nvinfo : EIATTR_COOP_GROUP_MASK_REGIDS
	.align		4
        /*0038*/ 	.byte	0x04, 0x29
        /*003a*/ 	.short	(.L_1959 - .L_1958)


	//   ....[0]....
.L_1958:
        /*003c*/ 	.word	0xffffffff


	//   ....[1]....
        /*0040*/ 	.word	0xffffffff


	//   ....[2]....
        /*0044*/ 	.word	0xffffffff


	//   ....[3]....
        /*0048*/ 	.word	0xffffffff


	//   ....[4]....
        /*004c*/ 	.word	0xffffffff


	//   ....[5]....
        /*0050*/ 	.word	0xffffffff


	//   ....[6]....
        /*0054*/ 	.word	0xffffffff


	//   ....[7]....
        /*0058*/ 	.word	0xffffffff


	//   ....[8]....
        /*005c*/ 	.word	0xffffffff


	//   ....[9]....
        /*0060*/ 	.word	0xffffffff


	//   ....[10]....
        /*0064*/ 	.word	0xffffffff


	//   ....[11]....
        /*0068*/ 	.word	0xffffffff


	//   ....[12]....
        /*006c*/ 	.word	0xffffffff


	//   ....[13]....
        /*0070*/ 	.word	0xffffffff


	//   ....[14]....
        /*0074*/ 	.word	0xffffffff


	//   ....[15]....
        /*0078*/ 	.word	0xffffffff


	//   ....[16]....
        /*007c*/ 	.word	0xffffffff


	//   ....[17]....
        /*0080*/ 	.word	0xffffffff


	//   ....[18]....
        /*0084*/ 	.word	0xffffffff


	//   ....[19]....
        /*0088*/ 	.word	0xffffffff


	//----- nvinfo : EIATTR_COOP_GROUP_INSTR_OFFSETS
	.align		4
.L_1959:
        /*008c*/ 	.byte	0x04, 0x28
        /*008e*/ 	.short	(.L_1961 - .L_1960)


	//   ....[0]....
.L_1960:
        /*0090*/ 	.word	0x00001840


	//   ....[1]....
        /*0094*/ 	.word	0x00001860


	//   ....[2]....
        /*0098*/ 	.word	0x00001880


	//   ....[3]....
        /*009c*/ 	.word	0x000018a0


	//   ....[4]....
        /*00a0*/ 	.word	0x000018c0


	//   ....[5]....
        /*00a4*/ 	.word	0x000018e0


	//   ....[6]....
        /*00a8*/ 	.word	0x00001900


	//   ....[7]....
        /*00ac*/ 	.word	0x00001920


	//   ....[8]....
        /*00b0*/ 	.word	0x00001940


	//   ....[9]....
        /*00b4*/ 	.word	0x00001960


	//   ....[10]....
        /*00b8*/ 	.word	0x00004450


	//   ....[11]....
        /*00bc*/ 	.word	0x000044d0


	//   ....[12]....
        /*00c0*/ 	.word	0x00004550


	//   ....[13]....
        /*00c4*/ 	.word	0x000045c0


	//   ....[14]....
        /*00c8*/ 	.word	0x00004640


	//   ....[15]....
        /*00cc*/ 	.word	0x000046b0


	//   ....[16]....
        /*00d0*/ 	.word	0x00004730


	//   ....[17]....
        /*00d4*/ 	.word	0x000047a0


	//   ....[18]....
        /*00d8*/ 	.word	0x00004820


	//   ....[19]....
        /*00dc*/ 	.word	0x00004890


	//----- nvinfo : EIATTR_EXIT_INSTR_OFFSETS
	.align		4
.L_1961:
        /*00e0*/ 	.byte	0x04, 0x1c
        /*00e2*/ 	.short	(.L_1963 - .L_1962)


	//   ....[0]....
.L_1962:
        /*00e4*/ 	.word	0x000043c0


	//   ....[1]....
        /*00e8*/ 	.word	0x000043f0


	//----- nvinfo : EIATTR_MAX_THREADS
	.align		4
.L_1963:
        /*00ec*/ 	.byte	0x04, 0x05
        /*00ee*/ 	.short	(.L_1965 - .L_1964)
.L_1964:
        /*00f0*/ 	.word	0x00000080
        /*00f4*/ 	.word	0x00000001
        /*00f8*/ 	.word	0x00000001


	//----- nvinfo : EIATTR_CRS_STACK_SIZE
	.align		4
.L_1965:
        /*00fc*/ 	.byte	0x04, 0x1e
        /*00fe*/ 	.short	(.L_1967 - .L_1966)
.L_1966:
        /*0100*/ 	.word	0x00000000
.L_1967:


//--------------------- .nv.info._ZN10layer_norm13ln_bwd_kernelINS_13Kernel_traitsI6__halfS2_S2_S2_fjLj768ELj1ELj4ELj1ELj16ENS_18Kernel_traits_baseILj768ES2_S2_S2_S2_fjLj128EEEEELb0ELb0ELb1ELb1EEEvNS_9BwdParamsE --------------------------
	.section	.nv.info._ZN10layer_norm13ln_bwd_kernelINS_13Kernel_traitsI6__halfS2_S2_S2_fjLj768ELj1ELj4ELj1ELj16ENS_18Kernel_traits_baseILj768ES2_S2_S2_S2_fjLj128EEEEELb0ELb0ELb1ELb1EEEvNS_9BwdParamsE,"",@"SHT_CUDA_INFO"
	.sectionflags	@""
	.align	4


	//----- nvinfo : EIATTR_CUDA_API_VERSION
	.align		4
        /*0000*/ 	.byte	0x04, 0x37
        /*0002*/ 	.short	(.L_1969 - .L_1968)
.L_1968:
        /*0004*/ 	.word	0x00000082


	//----- nvinfo : EIATTR_SW2861232_WAR
	.align		4
.L_1969:
        /*0008*/ 	.byte	0x01, 0x35
	.zero		2


	//----- nvinfo : EIATTR_PARAM_CBANK
	.align		4
        /*000c*/ 	.byte	0x04, 0x0a
        /*000e*/ 	.short	(.L_1971 - .L_1970)
	.align		4
.L_1970:
        /*0010*/ 	.word	index@(.nv.constant0._ZN10layer_norm13ln_bwd_kernelINS_13Kernel_traitsI6__halfS2_S2_S2_fjLj768ELj1ELj4ELj1ELj16ENS_18Kernel_traits_baseILj768ES2_S2_S2_S2_fjLj128EEEEELb0ELb0ELb1ELb1EEEvNS_9BwdParamsE)
        /*0014*/ 	.short	0x0160
        /*0016*/ 	.short	0x0128


	//----- nvinfo : EIATTR_CBANK_PARAM_SIZE
	.align		4
.L_1971:
        /*0018*/ 	.byte	0x03, 0x19
        /*001a*/ 	.short	0x0128


	//----- nvinfo : EIATTR_KPARAM_INFO
	.align		4
        /*001c*/ 	.byte	0x04, 0x17
        /*001e*/ 	.short	(.L_1973 - .L_1972)
.L_1972:
        /*0020*/ 	.word	0x00000000
        /*0024*/ 	.short	0x0000
        /*0026*/ 	.short	0x0000
        /*0028*/ 	.byte	0x00, 0xf0, 0xa1, 0x04


	//----- nvinfo : EIATTR_MAXREG_COUNT
	.align		4
.L_1973:
        /*002c*/ 	.byte	0x03, 0x1b
        /*002e*/ 	.short	0x00ff


	//----- nvinfo : EIATTR_NUM_BARRIERS
	.align		4
        /*0030*/ 	.byte	0x02, 0x4c
        /*0032*/ 	.byte	0x01
	.zero		1


	//----- nvinfo : EIATTR_MERCURY_ISA_VERSION
	.align		4
        /*0034*/ 	.byte	0x03, 0x5f
        /*0036*/ 	.short	0x0000


	//----- nvinfo : EIATTR_COOP_GROUP_MASK_REGIDS
	.align		4
        /*0038*/ 	.byte	0x04, 0x29
        /*003a*/ 	.short	(.L_1975 - .L_1974)


	//   ....[0]....
.L_1974:
        /*003c*/ 	.word	0xffffffff


	//   ....[1]....
        /*0040*/ 	.word	0xffffffff


	//   ....[2]....
        /*0044*/ 	.word	0xffffffff


	//   ....[3]....
        /*0048*/ 	.word	0xffffffff


	//   ....[4]....
        /*004c*/ 	.word	0xffffffff


	//   ....[5]....
        /*0050*/ 	.word	0xffffffff


	//   ....[6]....
        /*0054*/ 	.word	0xffffffff


	//   ....[7]....
        /*0058*/ 	.word	0xffffffff


	//   ....[8]....
        /*005c*/ 	.word	0xffffffff


	//   ....[9]....
        /*0060*/ 	.word	0xffffffff


	//   ....[10]....
        /*0064*/ 	.word	0xffffffff


	//   ....[11]....
        /*0068*/ 	.word	0xffffffff


	//   ....[12]....
        /*006c*/ 	.word	0xffffffff


	//   ....[13]....
        /*0070*/ 	.word	0xffffffff


	//   ....[14]....
        /*0074*/ 	.word	0xffffffff


	//   ....[15]....
        /*0078*/ 	.word	0xffffffff


	//   ....[16]....
        /*007c*/ 	.word	0xffffffff


	//   ....[17]....
        /*0080*/ 	.word	0xffffffff


	//   ....[18]....
        /*0084*/ 	.word	0xffffffff


	//   ....[19]....
        /*0088*/ 	.word	0xffffffff


	//----- nvinfo : EIATTR_COOP_GROUP_INSTR_OFFSETS
	.align		4
.L_1975:
        /*008c*/ 	.byte	0x04, 0x28
        /*008e*/ 	.short	(.L_1977 - .L_1976)


	//   ....[0]....
.L_1976:
        /*0090*/ 	.word	0x000016e0


	//   ....[1]....
        /*0094*/ 	.word	0x00001700


	//   ....[2]....
        /*0098*/ 	.word	0x00001720


	//   ....[3]....
        /*009c*/ 	.word	0x00001740


	//   ....[4]....
        /*00a0*/ 	.word	0x00001760


	//   ....[5]....
        /*00a4*/ 	.word	0x00001780


	//   ....[6]....
        /*00a8*/ 	.word	0x000017a0


	//   ....[7]....
        /*00ac*/ 	.word	0x000017c0


	//   ....[8]....
        /*00b0*/ 	.word	0x000017e0


	//   ....[9]....
        /*00b4*/ 	.word	0x00001800


	//   ....[10]....
        /*00b8*/ 	.word	0x00003db0


	//   ....[11]....
        /*00bc*/ 	.word	0x00003e30


	//   ....[12]....
        /*00c0*/ 	.word	0x00003eb0


	//   ....[13]....
        /*00c4*/ 	.word	0x00003f20


	//   ....[14]....
        /*00c8*/ 	.word	0x00003fa0


	//   ....[15]....
        /*00cc*/ 	.word	0x00004010


	//   ....[16]....
        /*00d0*/ 	.word	0x00004090


	//   ....[17]....
        /*00d4*/ 	.word	0x00004100


	//   ....[18]....
        /*00d8*/ 	.word	0x00004180


	//   ....[19]....
        /*00dc*/ 	.word	0x000041f0


	//----- nvinfo : EIATTR_EXIT_INSTR_OFFSETS
	.align		4
.L_1977:
        /*00e0*/ 	.byte	0x04, 0x1c
        /*00e2*/ 	.short	(.L_1979 - .L_1978)


	//   ....[0]....
.L_1978:
        /*00e4*/ 	.word	0x00003d50


	//----- nvinfo : EIATTR_MAX_THREADS
	.align		4
.L_1979:
        /*00e8*/ 	.byte	0x04, 0x05
        /*00ea*/ 	.short	(.L_1981 - .L_1980)
.L_1980:
        /*00ec*/ 	.word	0x00000080
        /*00f0*/ 	.word	0x00000001
        /*00f4*/ 	.word	0x00000001


	//----- nvinfo : EIATTR_CRS_STACK_SIZE
	.align		4
.L_1981:
        /*00f8*/ 	.byte	0x04, 0x1e
        /*00fa*/ 	.short	(.L_1983 - .L_1982)
.L_1982:
        /*00fc*/ 	.word	0x00000000
.L_1983:


//--------------------- .nv.info._ZN10layer_norm13ln_bwd_kernelINS_13Kernel_traitsI6__halfS2_S2_S2_fjLj768ELj1ELj4ELj1ELj16ENS_18Kernel_traits_baseILj768ES2_S2_S2_S2_fjLj128EEEEELb0ELb1ELb0ELb0EEEvNS_9BwdParamsE --------------------------
	.section	.nv.info._ZN10layer_norm13ln_bwd_kernelINS_13Kernel_traitsI6__halfS2_S2_S2_fjLj768ELj1ELj4ELj1ELj16ENS_18Kernel_traits_baseILj768ES2_S2_S2_S2_fjLj128EEEEELb0ELb1ELb0ELb0EEEvNS_9BwdParamsE,"",@"SHT_CUDA_INFO"
	.sectionflags	@""
	.align	4


	//----- nvinfo : EIATTR_CUDA_API_VERSION
	.align		4
        /*0000*/ 	.byte	0x04, 0x37
        /*0002*/ 	.short	(.L_1985 - .L_1984)
.L_1984:
        /*0004*/ 	.word	0x00000082


	//----- nvinfo : EIATTR_SW2861232_WAR
	.align		4
.L_1985:
        /*0008*/ 	.byte	0x01, 0x35
	.zero		2


	//----- nvinfo : EIATTR_PARAM_CBANK
	.align		4
        /*000c*/ 	.byte	0x04, 0x0a
        /*000e*/ 	.short	(.L_1987 - .L_1986)
	.align		4
.L_1986:
        /*0010*/ 	.word	index@(.nv.constant0._ZN10layer_norm13ln_bwd_kernelINS_13Kernel_traitsI6__halfS2_S2_S2_fjLj768ELj1ELj4ELj1ELj16ENS_18Kernel_traits_baseILj768ES2_S2_S2_S2_fjLj128EEEEELb0ELb1ELb0ELb0EEEvNS_9BwdParamsE)
        /*0014*/ 	.short	0x0160
        /*0016*/ 	.short	0x0128


	//----- nvinfo : EIATTR_CBANK_PARAM_SIZE
	.align		4
.L_1987:
        /*0018*/ 	.byte	0x03, 0x19
        /*001a*/ 	.short	0x0128


	//----- nvinfo : EIATTR_KPARAM_INFO
	.align		4
        /*001c*/ 	.byte	0x04, 0x17
        /*001e*/ 	.short	(.L_1989 - .L_1988)
.L_1988:
        /*0020*/ 	.word	0x00000000
        /*0024*/ 	.short	0x0000
        /*0026*/ 	.short	0x0000
        /*0028*/ 	.byte	0x00, 0xf0, 0xa1, 0x04


	//----- nvinfo : EIATTR_MAXREG_COUNT
	.align		4
.L_1989:
        /*002c*/ 	.byte	0x03, 0x1b
        /*002e*/ 	.short	0x00ff


	//----- nvinfo : EIATTR_NUM_BARRIERS
	.align		4
        /*0030*/ 	.byte	0x02, 0x4c
        /*0032*/ 	.byte	0x01
	.zero		1


	//----- nvinfo : EIATTR_MERCURY_ISA_VERSION
	.align		4
        /*0034*/ 	.byte	0x03, 0x5f
        /*0036*/ 	.short	0x0000


	//----- nvinfo : EIATTR_COOP_GROUP_MASK_REGIDS
	.align		4
        /*0038*/ 	.byte	0x04, 0x29
        /*003a*/ 	.short	(.L_1991 - .L_1990)


	//   ....[0]....
.L_1990:
        /*003c*/ 	.word	0xffffffff


	//   ....[1]....
        /*0040*/ 	.word	0xffffffff


	//   ....[2]....
        /*0044*/ 	.word	0xffffffff


	//   ....[3]....
        /*0048*/ 	.word	0xffffffff


	//   ....[4]....
        /*004c*/ 	.word	0xffffffff


	//   ....[5]....
        /*0050*/ 	.word	0xffffffff


	//   ....[6]....
        /*0054*/ 	.word	0xffffffff


	//   ....[7]....
        /*0058*/ 	.word	0xffffffff


	//   ....[8]....
        /*005c*/ 	.word	0xffffffff


	//   ....[9]....
        /*0060*/ 	.word	0xffffffff


	//   ....[10]....
        /*0064*/ 	.word	0xffffffff


	//   ....[11]....
        /*0068*/ 	.word	0xffffffff


	//   ....[12]....
        /*006c*/ 	.word	0xffffffff


	//   ....[13]....
        /*0070*/ 	.word	0xffffffff


	//   ....[14]....
        /*0074*/ 	.word	0xffffffff


	//   ....[15]....
        /*0078*/ 	.word	0xffffffff


	//   ....[16]....
        /*007c*/ 	.word	0xffffffff


	//   ....[17]....
        /*0080*/ 	.word	0xffffffff


	//   ....[18]....
        /*0084*/ 	.word	0xffffffff


	//   ....[19]....
        /*0088*/ 	.word	0xffffffff


	//----- nvinfo : EIATTR_COOP_GROUP_INSTR_OFFSETS
	.align		4
.L_1991:
        /*008c*/ 	.byte	0x04, 0x28
        /*008e*/ 	.short	(.L_1993 - .L_1992)


	//   ....[0]....
.L_1992:
        /*0090*/ 	.word	0x00001950


	//   ....[1]....
        /*0094*/ 	.word	0x00001970


	//   ....[2]....
        /*0098*/ 	.word	0x00001990


	//   ....[3]....
        /*009c*/ 	.word	0x000019b0


	//   ....[4]....
        /*00a0*/ 	.word	0x000019d0


	//   ....[5]....
        /*00a4*/ 	.word	0x000019f0


	//   ....[6]....
        /*00a8*/ 	.word	0x00001a10


	//   ....[7]....
        /*00ac*/ 	.word	0x00001a30


	//   ....[8]....
        /*00b0*/ 	.word	0x00001a50


	//   ....[9]....
        /*00b4*/ 	.word	0x00001a70


	//   ....[10]....
        /*00b8*/ 	.word	0x000041b0


	//   ....[11]....
        /*00bc*/ 	.word	0x00004230


	//   ....[12]....
        /*00c0*/ 	.word	0x000042b0


	//   ....[13]....
        /*00c4*/ 	.word	0x00004320


	//   ....[14]....
        /*00c8*/ 	.word	0x000043a0


	//   ....[15]....
        /*00cc*/ 	.word	0x00004410


	//   ....[16]....
        /*00d0*/ 	.word	0x00004490


	//   ....[17]....
        /*00d4*/ 	.word	0x00004500


	//   ....[18]....
        /*00d8*/ 	.word	0x00004580


	//   ....[19]....
        /*00dc*/ 	.word	0x000045f0


	//----- nvinfo : EIATTR_EXIT_INSTR_OFFSETS
	.align		4
.L_1993:
        /*00e0*/ 	.byte	0x04, 0x1c
        /*00e2*/ 	.short	(.L_1995 - .L_1994)


	//   ....[0]....
.L_1994:
        /*00e4*/ 	.word	0x000040d0


	//   ....[1]....
        /*00e8*/ 	.word	0x00004150


	//----- nvinfo : EIATTR_MAX_THREADS
	.align		4
.L_1995:
        /*00ec*/ 	.byte	0x04, 0x05
        /*00ee*/ 	.short	(.L_1997 - .L_1996)
.L_1996:
        /*00f0*/ 	.word	0x00000080
        /*00f4*/ 	.word	0x00000001
        /*00f8*/ 	.word	0x00000001


	//----- nvinfo : EIATTR_CRS_STACK_SIZE
	.align		4
.L_1997:
        /*00fc*/ 	.byte	0x04, 0x1e
        /*00fe*/ 	.short	(.L_1999 - .L_1998)
.L_1998:
        /*0100*/ 	.word	0x00000000
.L_1999:


//--------------------- .nv.info._ZN10layer_norm13ln_bwd_kernelINS_13Kernel_traitsI6__halfS2_S2_S2_fjLj768ELj1ELj4ELj1ELj16ENS_18Kernel_traits_baseILj768ES2_S2_S2_S2_fjLj128EEEEELb0ELb1ELb0ELb1EEEvNS_9BwdParamsE --------------------------
	.section	.nv.info._ZN10layer_norm13ln_bwd_kernelINS_13Kernel_traitsI6__halfS2_S2_S2_fjLj768ELj1ELj4ELj1ELj16ENS_18Kernel_traits_baseILj768ES2_S2_S2_S2_fjLj128EEEEELb0ELb1ELb0ELb1EEEvNS_9BwdParamsE,"",@"SHT_CUDA_INFO"
	.sectionflags	@""
	.align	4


	//----- nvinfo : EIATTR_CUDA_API_VERSION
	.align		4
        /*0000*/ 	.byte	0x04, 0x37
        /*0002*/ 	.short	(.L_2001 - .L_2000)
.L_2000:
        /*0004*/ 	.word	0x00000082


	//----- nvinfo : EIATTR_SW2861232_WAR
	.align		4
.L_2001:
        /*0008*/ 	.byte	0x01, 0x35
	.zero		2


	//----- nvinfo : EIATTR_PARAM_CBANK
	.align		4
        /*000c*/ 	.byte	0x04, 0x0a
        /*000e*/ 	.short	(.L_2003 - .L_2002)
	.align		4
.L_2002:
        /*0010*/ 	.word	index@(.nv.constant0._ZN10layer_norm13ln_bwd_kernelINS_13Kernel_traitsI6__halfS2_S2_S2_fjLj768ELj1ELj4ELj1ELj16ENS_18Kernel_traits_baseILj768ES2_S2_S2_S2_fjLj128EEEEELb0ELb1ELb0ELb1EEEvNS_9BwdParamsE)
        /*0014*/ 	.short	0x0160
        /*0016*/ 	.short	0x0128


	//----- nvinfo : EIATTR_CBANK_PARAM_SIZE
	.align		4
.L_2003:
        /*0018*/ 	.byte	0x03, 0x19
        /*001a*/ 	.short	0x0128


	//----- nvinfo : EIATTR_KPARAM_INFO
	.align		4
        /*001c*/ 	.byte	0x04, 0x17
        /*001e*/ 	.short	(.L_2005 - .L_2004)
.L_2004:
        /*0020*/ 	.word	0x00000000
        /*0024*/ 	.short	0x0000
        /*0026*/ 	.short	0x0000
        /*0028*/ 	.byte	0x00, 0xf0, 0xa1, 0x04


	//----- nvinfo : EIATTR_MAXREG_COUNT
	.align		4
.L_2005:
        /*002c*/ 	.byte	0x03, 0x1b
        /*002e*/ 	.short	0x00ff


	//----- nvinfo : EIATTR_NUM_BARRIERS
	.align		4
        /*0030*/ 	.byte	0x02, 0x4c
        /*0032*/ 	.byte	0x01
	.zero		1


	//----- nvinfo : EIATTR_MERCURY_ISA_VERSION
	.align		4
        /*0034*/ 	.byte	0x03, 0x5f
        /*0036*/ 	.short	0x0000


	//----- nvinfo : EIATTR_COOP_GROUP_MASK_REGIDS
	.align		4
        /*0038*/ 	.byte	0x04, 0x29
        /*003a*/ 	.short	(.L_2007 - .L_2006)


	//   ....[0]....
.L_2006:
        /*003c*/ 	.word	0xffffffff


	//   ....[1]....
        /*0040*/ 	.word	0xffffffff


	//   ....[2]....
        /*0044*/ 	.word	0xffffffff


	//   ....[3]....
        /*0048*/ 	.word	0xffffffff


	//   ....[4]....
        /*004c*/ 	.word	0xffffffff


	//   ....[5]....
        /*0050*/ 	.word	0xffffffff


	//   ....[6]....
        /*0054*/ 	.word	0xffffffff


	//   ....[7]....
        /*0058*/ 	.word	0xffffffff


	//   ....[8]....
        /*005c*/ 	.word	0xffffffff


	//   ....[9]....
        /*0060*/ 	.word	0xffffffff


	//   ....[10]....
        /*0064*/ 	.word	0xffffffff


	//   ....[11]....
        /*0068*/ 	.word	0xffffffff


	//   ....[12]....
        /*006c*/ 	.word	0xffffffff


	//   ....[13]....
        /*0070*/ 	.word	0xffffffff


	//   ....[14]....
        /*0074*/ 	.word	0xffffffff


	//   ....[15]....
        /*0078*/ 	.word	0xffffffff


	//   ....[16]....
        /*007c*/ 	.word	0xffffffff


	//   ....[17]....
        /*0080*/ 	.word	0xffffffff


	//   ....[18]....
        /*0084*/ 	.word	0xffffffff


	//   ....[19]....
        /*0088*/ 	.word	0xffffffff


	//----- nvinfo : EIATTR_COOP_GROUP_INSTR_OFFSETS
	.align		4
.L_2007:
        /*008c*/ 	.byte	0x04, 0x28
        /*008e*/ 	.short	(.L_2009 - .L_2008)


	//   ....[0]....
.L_2008:
        /*0090*/ 	.word	0x00001950


	//   ....[1]....
        /*0094*/ 	.word	0x00001970


	//   ....[2]....
        /*0098*/ 	.word	0x00001990


	//   ....[3]....
        /*009c*/ 	.word	0x000019b0


	//   ....[4]....
        /*00a0*/ 	.word	0x000019d0


	//   ....[5]....
        /*00a4*/ 	.word	0x000019f0


	//   ....[6]....
        /*00a8*/ 	.word	0x00001a10


	//   ....[7]....
        /*00ac*/ 	.word	0x00001a30


	//   ....[8]....
        /*00b0*/ 	.word	0x00001a50


	//   ....[9]....
        /*00b4*/ 	.word	0x00001a70


	//   ....[10]....
        /*00b8*/ 	.word	0x00003e10


	//   ....[11]....
        /*00bc*/ 	.word	0x00003e90


	//   ....[12]....
        /*00c0*/ 	.word	0x00003f10


	//   ....[13]....
        /*00c4*/ 	.word	0x00003f80


	//   ....[14]....
        /*00c8*/ 	.word	0x00004000


	//   ....[15]....
        /*00cc*/ 	.word	0x00004070


	//   ....[16]....
        /*00d0*/ 	.word	0x000040f0


	//   ....[17]....
        /*00d4*/ 	.word	0x00004160


	//   ....[18]....
        /*00d8*/ 	.word	0x000041e0


	//   ....[19]....
        /*00dc*/ 	.word	0x00004250


	//----- nvinfo : EIATTR_EXIT_INSTR_OFFSETS
	.align		4
.L_2009:
        /*00e0*/ 	.byte	0x04, 0x1c
        /*00e2*/ 	.short	(.L_2011 - .L_2010)


	//   ....[0]....
.L_2010:
        /*00e4*/ 	.word	0x00003db0


	//----- nvinfo : EIATTR_MAX_THREADS
	.align		4
.L_2011:
        /*00e8*/ 	.byte	0x04, 0x05
        /*00ea*/ 	.short	(.L_2013 - .L_2012)
.L_2012:
        /*00ec*/ 	.word	0x00000080
        /*00f0*/ 	.word	0x00000001
        /*00f4*/ 	.word	0x00000001


	//----- nvinfo : EIATTR_CRS_STACK_SIZE
	.align		4
.L_2013:
        /*00f8*/ 	.byte	0x04, 0x1e
        /*00fa*/ 	.short	(.L_2015 - .L_2014)
.L_2014:
        /*00fc*/ 	.word	0x00000000
.L_2015:


//--------------------- .nv.info._ZN10layer_norm13ln_bwd_kernelINS_13Kernel_traitsI6__halfS2_S2_S2_fjLj768ELj1ELj4ELj1ELj16ENS_18Kernel_traits_baseILj768ES2_S2_S2_S2_fjLj128EEEEELb0ELb1ELb1ELb0EEEvNS_9BwdParamsE --------------------------
	.section	.nv.info._ZN10layer_norm13ln_bwd_kernelINS_13Kernel_traitsI6__halfS2_S2_S2_fjLj768ELj1ELj4ELj1ELj16ENS_18Kernel_traits_baseILj768ES2_S2_S2_S2_fjLj128EEEEELb0ELb1ELb1ELb0EEEvNS_9BwdParamsE,"",@"SHT_CUDA_INFO"
	.sectionflags	@""
	.align	4


	//----- nvinfo : EIATTR_CUDA_API_VERSION
	.align		4
        /*0000*/ 	.byte	0x04, 0x37
        /*0002*/ 	.short	(.L_2017 - .L_2016)
.L_2016:
        /*0004*/ 	.word	0x00000082


	//----- nvinfo : EIATTR_SW2861232_WAR
	.align		4
.L_2017:
        /*0008*/ 	.byte	0x01, 0x35
	.zero		2


	//----- nvinfo : EIATTR_PARAM_CBANK
	.align		4
        /*000c*/ 	.byte	0x04, 0x0a
        /*000e*/ 	.short	(.L_2019 - .L_2018)
	.align		4
.L_2018:
        /*0010*/ 	.word	index@(.nv.constant0._ZN10layer_norm13ln_bwd_kernelINS_13Kernel_traitsI6__halfS2_S2_S2_fjLj768ELj1ELj4ELj1ELj16ENS_18Kernel_traits_baseILj768ES2_S2_S2_S2_fjLj128EEEEELb0ELb1ELb1ELb0EEEvNS_9BwdParamsE)
        /*0014*/ 	.short	0x0160
        /*0016*/ 	.short	0x0128


	//----- nvinfo : EIATTR_CBANK_PARAM_SIZE
	.align		4
.L_2019:
        /*0018*/ 	.byte	0x03, 0x19
        /*001a*/ 	.short	0x0128


	//----- nvinfo : EIATTR_KPARAM_INFO
	.align		4
        /*001c*/ 	.byte	0x04, 0x17
        /*001e*/ 	.short	(.L_2021 - .L_2020)
.L_2020:
        /*0020*/ 	.word	0x00000000
        /*0024*/ 	.short	0x0000
        /*0026*/ 	.short	0x0000
        /*0028*/ 	.byte	0x00, 0xf0, 0xa1, 0x04


	//----- nvinfo : EIATTR_MAXREG_COUNT
	.align		4
.L_2021:
        /*002c*/ 	.byte	0x03, 0x1b
        /*002e*/ 	.short	0x00ff


	//----- nvinfo : EIATTR_NUM_BARRIERS
	.align		4
        /*0030*/ 	.byte	0x02, 0x4c
        /*0032*/ 	.byte	0x01
	.zero		1


	//----- nvinfo : EIATTR_MERCURY_ISA_VERSION
	.align		4
        /*0034*/ 	.byte	0x03, 0x5f
        /*0036*/ 	.short	0x0000


	//----- nvinfo : EIATTR_COOP_GROUP_MASK_REGIDS
	.align		4
        /*0038*/ 	.byte	0x04, 0x29
        /*003a*/ 	.short	(.L_2023 - .L_2022)


	//   ....[0]....
.L_2022:
        /*003c*/ 	.word	0xffffffff


	//   ....[1]....
        /*0040*/ 	.word	0xffffffff


	//   ....[2]....
        /*0044*/ 	.word	0xffffffff


	//   ....[3]....
        /*0048*/ 	.word	0xffffffff


	//   ....[4]....
        /*004c*/ 	.word	0xffffffff


	//   ....[5]....
        /*0050*/ 	.word	0xffffffff


	//   ....[6]....
        /*0054*/ 	.word	0xffffffff


	//   ....[7]....
        /*0058*/ 	.word	0xffffffff


	//   ....[8]....
        /*005c*/ 	.word	0xffffffff


	//   ....[9]....
        /*0060*/ 	.word	0xffffffff


	//   ....[10]....
        /*0064*/ 	.word	0xffffffff


	//   ....[11]....
        /*0068*/ 	.word	0xffffffff


	//   ....[12]....
        /*006c*/ 	.word	0xffffffff


	//   ....[13]....
        /*0070*/ 	.word	0xffffffff


	//   ....[14]....
        /*0074*/ 	.word	0xffffffff


	//   ....[15]....
        /*0078*/ 	.word	0xffffffff


	//   ....[16]....
        /*007c*/ 	.word	0xffffffff


	//   ....[17]....
        /*0080*/ 	.word	0xffffffff


	//   ....[18]....
        /*0084*/ 	.word	0xffffffff


	//   ....[19]....
        /*0088*/ 	.word	0xffffffff


	//----- nvinfo : EIATTR_COOP_GROUP_INSTR_OFFSETS
	.align		4
.L_2023:
        /*008c*/ 	.byte	0x04, 0x28
        /*008e*/ 	.short	(.L_2025 - .L_2024)


	//   ....[0]....
.L_2024:
        /*0090*/ 	.word	0x00001af0


	//   ....[1]....
        /*0094*/ 	.word	0x00001b10


	//   ....[2]....
        /*0098*/ 	.word	0x00001b30


	//   ....[3]....
        /*009c*/ 	.word	0x00001b50


	//   ....[4]....
        /*00a0*/ 	.word	0x00001b70


	//   ....[5]....
        /*00a4*/ 	.word	0x00001b90


	//   ....[6]....
        /*00a8*/ 	.word	0x00001bb0


	//   ....[7]....
        /*00ac*/ 	.word	0x00001bd0


	//   ....[8]....
        /*00b0*/ 	.word	0x00001bf0


	//   ....[9]....
        /*00b4*/ 	.word	0x00001c10


	//   ....[10]....
        /*00b8*/ 	.word	0x00005580


	//   ....[11]....
        /*00bc*/ 	.word	0x00005600


	//   ....[12]....
        /*00c0*/ 	.word	0x00005680


	//   ....[13]....
        /*00c4*/ 	.word	0x000056f0


	//   ....[14]....
        /*00c8*/ 	.word	0x00005770


	//   ....[15]....
        /*00cc*/ 	.word	0x000057e0


	//   ....[16]....
        /*00d0*/ 	.word	0x00005860


	//   ....[17]....
        /*00d4*/ 	.word	0x000058d0


	//   ....[18]....
        /*00d8*/ 	.word	0x00005950


	//   ....[19]....
        /*00dc*/ 	.word	0x000059c0


	//----- nvinfo : EIATTR_EXIT_INSTR_OFFSETS
	.align		4
.L_2025:
        /*00e0*/ 	.byte	0x04, 0x1c
        /*00e2*/ 	.short	(.L_2027 - .L_2026)


	//   ....[0]....
.L_2026:
        /*00e4*/ 	.word	0x000054a0


	//   ....[1]....
        /*00e8*/ 	.word	0x00005520


	//----- nvinfo : EIATTR_MAX_THREADS
	.align		4
.L_2027:
        /*00ec*/ 	.byte	0x04, 0x05
        /*00ee*/ 	.short	(.L_2029 - .L_2028)
.L_2028:
        /*00f0*/ 	.word	0x00000080
        /*00f4*/ 	.word	0x00000001
        /*00f8*/ 	.word	0x00000001


	//----- nvinfo : EIATTR_CRS_STACK_SIZE
	.align		4
.L_2029:
        /*00fc*/ 	.byte	0x04, 0x1e
        /*00fe*/ 	.short	(.L_2031 - .L_2030)
.L_2030:
        /*0100*/ 	.word	0x00000000
.L_2031:


//--------------------- .nv.info._ZN10layer_norm13ln_bwd_kernelINS_13Kernel_traitsI6__halfS2_S2_S2_fjLj768ELj1ELj4ELj1ELj16ENS_18Kernel_traits_baseILj768ES2_S2_S2_S2_fjLj128EEEEELb0ELb1ELb1ELb1EEEvNS_9BwdParamsE --------------------------
	.section	.nv.info._ZN10layer_norm13ln_bwd_kernelINS_13Kernel_traitsI6__halfS2_S2_S2_fjLj768ELj1ELj4ELj1ELj16ENS_18Kernel_traits_baseILj768ES2_S2_S2_S2_fjLj128EEEEELb0ELb1ELb1ELb1EEEvNS_9BwdParamsE,"",@"SHT_CUDA_INFO"
	.sectionflags	@""
	.align	4


	//----- nvinfo : EIATTR_CUDA_API_VERSION
	.align		4
        /*0000*/ 	.byte	0x04, 0x37
        /*0002*/ 	.short	(.L_2033 - .L_2032)
.L_2032:
        /*0004*/ 	.word	0x00000082


	//----- nvinfo : EIATTR_SW2861232_WAR
	.align		4
.L_2033:
        /*0008*/ 	.byte	0x01, 0x35
	.zero		2


	//----- nvinfo : EIATTR_PARAM_CBANK
	.align		4
        /*000c*/ 	.byte	0x04, 0x0a
        /*000e*/ 	.short	(.L_2035 - .L_2034)
	.align		4
.L_2034:
        /*0010*/ 	.word	index@(.nv.constant0._ZN10layer_norm13ln_bwd_kernelINS_13Kernel_traitsI6__halfS2_S2_S2_fjLj768ELj1ELj4ELj1ELj16ENS_18Kernel_traits_baseILj768ES2_S2_S2_S2_fjLj128EEEEELb0ELb1ELb1ELb1EEEvNS_9BwdParamsE)
        /*0014*/ 	.short	0x0160
        /*0016*/ 	.short	0x0128


	//----- nvinfo : EIATTR_CBANK_PARAM_SIZE
	.align		4
.L_2035:
        /*0018*/ 	.byte	0x03, 0x19
        /*001a*/ 	.short	0x0128


	//----- nvinfo : EIATTR_KPARAM_INFO
	.align		4
        /*001c*/ 	.byte	0x04, 0x17
        /*001e*/ 	.short	(.L_2037 - .L_2036)
.L_2036:
        /*0020*/ 	.word	0x00000000
        /*0024*/ 	.short	0x0000
        /*0026*/ 	.short	0x0000
        /*0028*/ 	.byte	0x00, 0xf0, 0xa1, 0x04


	//----- nvinfo : EIATTR_MAXREG_COUNT
	.align		4
.L_2037:
        /*002c*/ 	.byte	0x03, 0x1b
        /*002e*/ 	.short	0x00ff


	//----- nvinfo : EIATTR_NUM_BARRIERS
	.align		4
        /*0030*/ 	.byte	0x02, 0x4c
        /*0032*/ 	.byte	0x01
	.zero		1


	//----- nvinfo : EIATTR_MERCURY_ISA_VERSION
	.align		4
        /*0034*/ 	.byte	0x03, 0x5f
        /*0036*/ 	.short	0x0000


	//----- nvinfo : EIATTR_COOP_GROUP_MASK_REGIDS
	.align		4
        /*0038*/ 	.byte	0x04, 0x29
        /*003a*/ 	.short	(.L_2039 - .L_2038)


	//   ....[0]....
.L_2038:
        /*003c*/ 	.word	0xffffffff


	//   ....[1]....
        /*0040*/ 	.word	0xffffffff


	//   ....[2]....
        /*0044*/ 	.word	0xffffffff


	//   ....[3]....
        /*0048*/ 	.word	0xffffffff


	//   ....[4]....
        /*004c*/ 	.word	0xffffffff


	//   ....[5]....
        /*0050*/ 	.word	0xffffffff


	//   ....[6]....
        /*0054*/ 	.word	0xffffffff


	//   ....[7]....
        /*0058*/ 	.word	0xffffffff


	//   ....[8]....
        /*005c*/ 	.word	0xffffffff


	//   ....[9]....
        /*0060*/ 	.word	0xffffffff


	//   ....[10]....
        /*0064*/ 	.word	0xffffffff


	//   ....[11]....
        /*0068*/ 	.word	0xffffffff


	//   ....[12]....
        /*006c*/ 	.word	0xffffffff


	//   ....[13]....
        /*0070*/ 	.word	0xffffffff


	//   ....[14]....
        /*0074*/ 	.word	0xffffffff


	//   ....[15]....
        /*0078*/ 	.word	0xffffffff


	//   ....[16]....
        /*007c*/ 	.word	0xffffffff


	//   ....[17]....
        /*0080*/ 	.word	0xffffffff


	//   ....[18]....
        /*0084*/ 	.word	0xffffffff


	//   ....[19]....
        /*0088*/ 	.word	0xffffffff


	//----- nvinfo : EIATTR_COOP_GROUP_INSTR_OFFSETS
	.align		4
.L_2039:
        /*008c*/ 	.byte	0x04, 0x28
        /*008e*/ 	.short	(.L_2041 - .L_2040)


	//   ....[0]....
.L_2040:
        /*0090*/ 	.word	0x000018b0


	//   ....[1]....
        /*0094*/ 	.word	0x000018d0


	//   ....[2]....
        /*0098*/ 	.word	0x000018f0


	//   ....[3]....
        /*009c*/ 	.word	0x00001910


	//   ....[4]....
        /*00a0*/ 	.word	0x00001930


	//   ....[5]....
        /*00a4*/ 	.word	0x00001950


	//   ....[6]....
        /*00a8*/ 	.word	0x00001970


	//   ....[7]....
        /*00ac*/ 	.word	0x00001990


	//   ....[8]....
        /*00b0*/ 	.word	0x000019b0


	//   ....[9]....
        /*00b4*/ 	.word	0x000019d0


	//   ....[10]....
        /*00b8*/ 	.word	0x00004d50


	//   ....[11]....
        /*00bc*/ 	.word	0x00004dd0


	//   ....[12]....
        /*00c0*/ 	.word	0x00004e50


	//   ....[13]....
        /*00c4*/ 	.word	0x00004ec0


	//   ....[14]....
        /*00c8*/ 	.word	0x00004f40


	//   ....[15]....
        /*00cc*/ 	.word	0x00004fb0


	//   ....[16]....
        /*00d0*/ 	.word	0x00005030


	//   ....[17]....
        /*00d4*/ 	.word	0x000050a0


	//   ....[18]....
        /*00d8*/ 	.word	0x00005120


	//   ....[19]....
        /*00dc*/ 	.word	0x00005190


	//----- nvinfo : EIATTR_EXIT_INSTR_OFFSETS
	.align		4
.L_2041:
        /*00e0*/ 	.byte	0x04, 0x1c
        /*00e2*/ 	.short	(.L_2043 - .L_2042)


	//   ....[0]....
.L_2042:
        /*00e4*/ 	.word	0x00004cf0


	//----- nvinfo : EIATTR_MAX_THREADS
	.align		4
.L_2043:
        /*00e8*/ 	.byte	0x04, 0x05
        /*00ea*/ 	.short	(.L_2045 - .L_2044)
.L_2044:
        /*00ec*/ 	.word	0x00000080
        /*00f0*/ 	.word	0x00000001
        /*00f4*/ 	.word	0x00000001


	//----- nvinfo : EIATTR_CRS_STACK_SIZE
	.align		4
.L_2045:
        /*00f8*/ 	.byte	0x04, 0x1e
        /*00fa*/ 	.short	(.L_2047 - .L_2046)
.L_2046:
        /*00fc*/ 	.word	0x00000000
.L_2047:


//--------------------- .nv.info._ZN10layer_norm13ln_bwd_kernelINS_13Kernel_traitsI6__halfS2_S2_S2_fjLj768ELj1ELj4ELj1ELj16ENS_18Kernel_traits_baseILj768ES2_S2_S2_S2_fjLj128EEEEELb1ELb0ELb0ELb0EEEvNS_9BwdParamsE --------------------------
	.section	.nv.info._ZN10layer_norm13ln_bwd_kernelINS_13Kernel_traitsI6__halfS2_S2_S2_fjLj768ELj1ELj4ELj1ELj16ENS_18Kernel_traits_baseILj768ES2_S2_S2_S2_fjLj128EEEEELb1ELb0ELb0ELb0EEEvNS_9BwdParamsE,"",@"SHT_CUDA_INFO"
	.sectionflags	@""
	.align	4


	//----- nvinfo : EIATTR_CUDA_API_VERSION
	.align		4
        /*0000*/ 	.byte	0x04, 0x37
        /*0002*/ 	.short	(.L_2049 - .L_2048)
.L_2048:
        /*0004*/ 	.word	0x00000082


	//----- nvinfo : EIATTR_SW2861232_WAR
	.align		4
.L_2049:
        /*0008*/ 	.byte	0x01, 0x35
	.zero		2


	//----- nvinfo : EIATTR_PARAM_CBANK
	.align		4
        /*000c*/ 	.byte	0x04, 0x0a
        /*000e*/ 	.short	(.L_2051 - .L_2050)
	.align		4
.L_2050:
        /*0010*/ 	.word	index@(.nv.constant0._ZN10layer_norm13ln_bwd_kernelINS_13Kernel_traitsI6__halfS2_S2_S2_fjLj768ELj1ELj4ELj1ELj16ENS_18Kernel_traits_baseILj768ES2_S2_S2_S2_fjLj128EEEEELb1ELb0ELb0ELb0EEEvNS_9BwdParamsE)
        /*0014*/ 	.short	0x0160
        /*0016*/ 	.short	0x0128


	//----- nvinfo : EIATTR_CBANK_PARAM_SIZE
	.align		4
.L_2051:
        /*0018*/ 	.byte	0x03, 0x19
        /*001a*/ 	.short	0x0128


	//----- nvinfo : EIATTR_KPARAM_INFO
	.align		4
        /*001c*/ 	.byte	0x04, 0x17
        /*001e*/ 	.short	(.L_2053 - .L_2052)
.L_2052:
        /*0020*/ 	.word	0x00000000
        /*0024*/ 	.short	0x0000
        /*0026*/ 	.short	0x0000
        /*0028*/ 	.byte	0x00, 0xf0, 0xa1, 0x04


	//----- nvinfo : EIATTR_MAXREG_COUNT
	.align		4
.L_2053:
        /*002c*/ 	.byte	0x03, 0x1b
        /*002e*/ 	.short	0x00ff


	//----- nvinfo : EIATTR_NUM_BARRIERS
	.align		4
        /*0030*/ 	.byte	0x02, 0x4c
        /*0032*/ 	.byte	0x01
	.zero		1


	//----- nvinfo : EIATTR_MERCURY_ISA_VERSION
	.align		4
        /*0034*/ 	.byte	0x03, 0x5f
        /*0036*/ 	.short	0x0000


	//----- nvinfo : EIATTR_COOP_GROUP_MASK_REGIDS
	.align		4
        /*0038*/ 	.byte	0x04, 0x29
        /*003a*/ 	.short	(.L_2055 - .L_2054)


	//   ....[0]....
.L_2054:
        /*003c*/ 	.word	0xffffffff


	//   ....[1]....
        /*0040*/ 	.word	0xffffffff


	//   ....[2]....
        /*0044*/ 	.word	0xffffffff


	//   ....[3]....
        /*0048*/ 	.word	0xffffffff


	//   ....[4]....
        /*004c*/ 	.word	0xffffffff


	//   ....[5]....
        /*0050*/ 	.word	0xffffffff


	//   ....[6]....
        /*0054*/ 	.word	0xffffffff


	//   ....[7]....
        /*0058*/ 	.word	0xffffffff


	//   ....[8]....
        /*005c*/ 	.word	0xffffffff


	//   ....[9]....
        /*0060*/ 	.word	0xffffffff


	//   ....[10]....
        /*0064*/ 	.word	0xffffffff


	//   ....[11]....
        /*0068*/ 	.word	0xffffffff


	//   ....[12]....
        /*006c*/ 	.word	0xffffffff


	//   ....[13]....
        /*0070*/ 	.word	0xffffffff


	//   ....[14]....
        /*0074*/ 	.word	0xffffffff


	//   ....[15]....
        /*0078*/ 	.word	0xffffffff


	//   ....[16]....
        /*007c*/ 	.word	0xffffffff


	//   ....[17]....
        /*0080*/ 	.word	0xffffffff


	//   ....[18]....
        /*0084*/ 	.word	0xffffffff


	//   ....[19]....
        /*0088*/ 	.word	0xffffffff


	//----- nvinfo : EIATTR_COOP_GROUP_INSTR_OFFSETS
	.align		4
.L_2055:
        /*008c*/ 	.byte	0x04, 0x28
        /*008e*/ 	.short	(.L_2057 - .L_2056)


	//   ....[0]....
.L_2056:
        /*0090*/ 	.word	0x00001750


	//   ....[1]....
        /*0094*/ 	.word	0x00001770


	//   ....[2]....
        /*0098*/ 	.word	0x00001790


	//   ....[3]....
        /*009c*/ 	.word	0x000017b0


	//   ....[4]....
        /*00a0*/ 	.word	0x000017d0


	//   ....[5]....
        /*00a4*/ 	.word	0x000017f0


	//   ....[6]....
        /*00a8*/ 	.word	0x00001810


	//   ....[7]....
        /*00ac*/ 	.word	0x00001830


	//   ....[8]....
        /*00b0*/ 	.word	0x00001850


	//   ....[9]....
        /*00b4*/ 	.word	0x00001870


	//   ....[10]....
        /*00b8*/ 	.word	0x000039b0


	//   ....[11]....
        /*00bc*/ 	.word	0x00003a30


	//   ....[12]....
        /*00c0*/ 	.word	0x00003ab0


	//   ....[13]....
        /*00c4*/ 	.word	0x00003b20


	//   ....[14]....
        /*00c8*/ 	.word	0x00003ba0


	//   ....[15]....
        /*00cc*/ 	.word	0x00003c10


	//   ....[16]....
        /*00d0*/ 	.word	0x00003c90


	//   ....[17]....
        /*00d4*/ 	.word	0x00003d00


	//   ....[18]....
        /*00d8*/ 	.word	0x00003d80


	//   ....[19]....
        /*00dc*/ 	.word	0x00003df0


	//----- nvinfo : EIATTR_EXIT_INSTR_OFFSETS
	.align		4
.L_2057:
        /*00e0*/ 	.byte	0x04, 0x1c
        /*00e2*/ 	.short	(.L_2059 - .L_2058)


	//   ....[0]....
.L_2058:
        /*00e4*/ 	.word	0x00003920


	//   ....[1]....
        /*00e8*/ 	.word	0x00003950


	//----- nvinfo : EIATTR_MAX_THREADS
	.align		4
.L_2059:
        /*00ec*/ 	.byte	0x04, 0x05
        /*00ee*/ 	.short	(.L_2061 - .L_2060)
.L_2060:
        /*00f0*/ 	.word	0x00000080
        /*00f4*/ 	.word	0x00000001
        /*00f8*/ 	.word	0x00000001


	//----- nvinfo : EIATTR_CRS_STACK_SIZE
	.align		4
.L_2061:
        /*00fc*/ 	.byte	0x04, 0x1e
        /*00fe*/ 	.short	(.L_2063 - .L_2062)
.L_2062:
        /*0100*/ 	.word	0x00000000
.L_2063:


//--------------------- .nv.info._ZN10layer_norm13ln_bwd_kernelINS_13Kernel_traitsI6__halfS2_S2_S2_fjLj768ELj1ELj4ELj1ELj16ENS_18Kernel_traits_baseILj768ES2_S2_S2_S2_fjLj128EEEEELb1ELb0ELb0ELb1EEEvNS_9BwdParamsE --------------------------
	.section	.nv.info._ZN10layer_norm13ln_bwd_kernelINS_13Kernel_traitsI6__halfS2_S2_S2_fjLj768ELj1ELj4ELj1ELj16ENS_18Kernel_traits_baseILj768ES2_S2_S2_S2_fjLj128EEEEELb1ELb0ELb0ELb1EEEvNS_9BwdParamsE,"",@"SHT_CUDA_INFO"
	.sectionflags	@""
	.align	4


	//----- nvinfo : EIATTR_CUDA_API_VERSION
	.align		4
        /*0000*/ 	.byte	0x04, 0x37
        /*0002*/ 	.short	(.L_2065 - .L_2064)
.L_2064:
        /*0004*/ 	.word	0x00000082


	//----- nvinfo : EIATTR_SW2861232_WAR
	.align		4
.L_2065:
        /*0008*/ 	.byte	0x01, 0x35
	.zero		2


	//----- nvinfo : EIATTR_PARAM_CBANK
	.align		4
        /*000c*/ 	.byte	0x04, 0x0a
        /*000e*/ 	.short	(.L_2067 - .L_2066)
	.align		4
.L_2066:
        /*0010*/ 	.word	index@(.nv.constant0._ZN10layer_norm13ln_bwd_kernelINS_13Kernel_traitsI6__halfS2_S2_S2_fjLj768ELj1ELj4ELj1ELj16ENS_18Kernel_traits_baseILj768ES2_S2_S2_S2_fjLj128EEEEELb1ELb0ELb0ELb1EEEvNS_9BwdParamsE)
        /*0014*/ 	.short	0x0160
        /*0016*/ 	.short	0x0128


	//----- nvinfo : EIATTR_CBANK_PARAM_SIZE
	.align		4
.L_2067:
        /*0018*/ 	.byte	0x03, 0x19
        /*001a*/ 	.short	0x0128


	//----- nvinfo : EIATTR_KPARAM_INFO
	.align		4
        /*001c*/ 	.byte	0x04, 0x17
        /*001e*/ 	.short	(.L_2069 - .L_2068)
.L_2068:
        /*0020*/ 	.word	0x00000000
        /*0024*/ 	.short	0x0000
        /*0026*/ 	.short	0x0000
        /*0028*/ 	.byte	0x00, 0xf0, 0xa1, 0x04


	//----- nvinfo : EIATTR_MAXREG_COUNT
	.align		4
.L_2069:
        /*002c*/ 	.byte	0x03, 0x1b
        /*002e*/ 	.short	0x00ff


	//----- nvinfo : EIATTR_NUM_BARRIERS
	.align		4
        /*0030*/ 	.byte	0x02, 0x4c
        /*0032*/ 	.byte	0x01
	.zero		1


	//----- nvinfo : EIATTR_MERCURY_ISA_VERSION
	.align		4
        /*0034*/ 	.byte	0x03, 0x5f
        /*0036*/ 	.short	0x0000


	//----- nvinfo : EIATTR_COOP_GROUP_MASK_REGIDS
	.align		4
        /*0038*/ 	.byte	0x04, 0x29
        /*003a*/ 	.short	(.L_2071 - .L_2070)


	//   ....[0]....
.L_2070:
        /*003c*/ 	.word	0xffffffff


	//   ....[1]....
        /*0040*/ 	.word	0xffffffff


	//   ....[2]....
        /*0044*/ 	.word	0xffffffff


	//   ....[3]....
        /*0048*/ 	.word	0xffffffff


	//   ....[4]....
        /*004c*/ 	.word	0xffffffff


	//   ....[5]....
        /*0050*/ 	.word	0xffffffff


	//   ....[6]....
        /*0054*/ 	.word	0xffffffff


	//   ....[7]....
        /*0058*/ 	.word	0xffffffff


	//   ....[8]....
        /*005c*/ 	.word	0xffffffff


	//   ....[9]....
        /*0060*/ 	.word	0xffffffff


	//   ....[10]....
        /*0064*/ 	.word	0xffffffff


	//   ....[11]....
        /*0068*/ 	.word	0xffffffff


	//   ....[12]....
        /*006c*/ 	.word	0xffffffff


	//   ....[13]....
        /*0070*/ 	.word	0xffffffff


	//   ....[14]....
        /*0074*/ 	.word	0xffffffff


	//   ....[15]....
        /*0078*/ 	.word	0xffffffff


	//   ....[16]....
        /*007c*/ 	.word	0xffffffff


	//   ....[17]....
        /*0080*/ 	.word	0xffffffff


	//   ....[18]....
        /*0084*/ 	.word	0xffffffff


	//   ....[19]....
        /*0088*/ 	.word	0xffffffff


	//----- nvinfo : EIATTR_COOP_GROUP_INSTR_OFFSETS
	.align		4
.L_2071:
        /*008c*/ 	.byte	0x04, 0x28
        /*008e*/ 	.short	(.L_2073 - .L_2072)


	//   ....[0]....
.L_2072:
        /*0090*/ 	.word	0x000016f0


	//   ....[1]....
        /*0094*/ 	.word	0x00001710


	//   ....[2]....
        /*0098*/ 	.word	0x00001730


	//   ....[3]....
        /*009c*/ 	.word	0x00001750


	//   ....[4]....
        /*00a0*/ 	.word	0x00001770


	//   ....[5]....
        /*00a4*/ 	.word	0x00001790


	//   ....[6]....
        /*00a8*/ 	.word	0x000017b0


	//   ....[7]....
        /*00ac*/ 	.word	0x000017d0


	//   ....[8]....
        /*00b0*/ 	.word	0x000017f0


	//   ....[9]....
        /*00b4*/ 	.word	0x00001810


	//   ....[10]....
        /*00b8*/ 	.word	0x00003750


	//   ....[11]....
        /*00bc*/ 	.word	0x000037d0


	//   ....[12]....
        /*00c0*/ 	.word	0x00003850


	//   ....[13]....
        /*00c4*/ 	.word	0x000038c0


	//   ....[14]....
        /*00c8*/ 	.word	0x00003940


	//   ....[15]....
        /*00cc*/ 	.word	0x000039b0


	//   ....[16]....
        /*00d0*/ 	.word	0x00003a30


	//   ....[17]....
        /*00d4*/ 	.word	0x00003aa0


	//   ....[18]....
        /*00d8*/ 	.word	0x00003b20


	//   ....[19]....
        /*00dc*/ 	.word	0x00003b90


	//----- nvinfo : EIATTR_EXIT_INSTR_OFFSETS
	.align		4
.L_2073:
        /*00e0*/ 	.byte	0x04, 0x1c
        /*00e2*/ 	.short	(.L_2075 - .L_2074)


	//   ....[0]....
.L_2074:
        /*00e4*/ 	.word	0x000036f0


	//----- nvinfo : EIATTR_MAX_THREADS
	.align		4
.L_2075:
        /*00e8*/ 	.byte	0x04, 0x05
        /*00ea*/ 	.short	(.L_2077 - .L_2076)
.L_2076:
        /*00ec*/ 	.word	0x00000080
        /*00f0*/ 	.word	0x00000001
        /*00f4*/ 	.word	0x00000001


	//----- nvinfo : EIATTR_CRS_STACK_SIZE
	.align		4
.L_2077:
        /*00f8*/ 	.byte	0x04, 0x1e
        /*00fa*/ 	.short	(.L_2079 - .L_2078)
.L_2078:
        /*00fc*/ 	.word	0x00000000
.L_2079:


//--------------------- .nv.info._ZN10layer_norm22ln_bwd_finalize_kernelINS_22Kernel_traits_finalizeILj768E6__halfS2_S2_S2_fjLb0ELj1024ELj4ENS_18Kernel_traits_baseILj768ES2_S2_S2_S2_fjLj1024EEEEELb0ELb0EEEvNS_9BwdParamsE --------------------------
	.section	.nv.info._ZN10layer_norm22ln_bwd_finalize_kernelINS_22Kernel_traits_finalizeILj768E6__halfS2_S2_S2_fjLb0ELj1024ELj4ENS_18Kernel_traits_baseILj768ES2_S2_S2_S2_fjLj1024EEEEELb0ELb0EEEvNS_9BwdParamsE,"",@"SHT_CUDA_INFO"
	.sectionflags	@""
	.align	4


	//----- nvinfo : EIATTR_CUDA_API_VERSION
	.align		4
        /*0000*/ 	.byte	0x04, 0x37
        /*0002*/ 	.short	(.L_2081 - .L_2080)
.L_2080:
        /*0004*/ 	.word	0x00000082


	//----- nvinfo : EIATTR_SW2861232_WAR
	.align		4
.L_2081:
        /*0008*/ 	.byte	0x01, 0x35
	.zero		2


	//----- nvinfo : EIATTR_PARAM_CBANK
	.align		4
        /*000c*/ 	.byte	0x04, 0x0a
        /*000e*/ 	.short	(.L_2083 - .L_2082)
	.align		4
.L_2082:
        /*0010*/ 	.word	index@(.nv.constant0._ZN10layer_norm22ln_bwd_finalize_kernelINS_22Kernel_traits_finalizeILj768E6__halfS2_S2_S2_fjLb0ELj1024ELj4ENS_18Kernel_traits_baseILj768ES2_S2_S2_S2_fjLj1024EEEEELb0ELb0EEEvNS_9BwdParamsE)
        /*0014*/ 	.short	0x0160
        /*0016*/ 	.short	0x0128


	//----- nvinfo : EIATTR_CBANK_PARAM_SIZE
	.align		4
.L_2083:
        /*0018*/ 	.byte	0x03, 0x19
        /*001a*/ 	.short	0x0128


	//----- nvinfo : EIATTR_KPARAM_INFO
	.align		4
        /*001c*/ 	.byte	0x04, 0x17
        /*001e*/ 	.short	(.L_2085 - .L_2084)
.L_2084:
        /*0020*/ 	.word	0x00000000
        /*0024*/ 	.short	0x0000
        /*0026*/ 	.short	0x0000
        /*0028*/ 	.byte	0x00, 0xf0, 0xa1, 0x04


	//----- nvinfo : EIATTR_MAXREG_COUNT
	.align		4
.L_2085:
        /*002c*/ 	.byte	0x03, 0x1b
        /*002e*/ 	.short	0x0040


	//----- nvinfo : EIATTR_NUM_BARRIERS
	.align		4
        /*0030*/ 	.byte	0x02, 0x4c
        /*0032*/ 	.byte	0x01
	.zero		1


	//----- nvinfo : EIATTR_MERCURY_ISA_VERSION
	.align		4
        /*0034*/ 	.byte	0x03, 0x5f
        /*0036*/ 	.short	0x0000


	//----- nvinfo : EIATTR_COOP_GROUP_MASK_REGIDS
	.align		4
        /*0038*/ 	.byte	0x04, 0x29
        /*003a*/ 	.short	(.L_2087 - .L_2086)


	//   ....[0]....
.L_2086:
        /*003c*/ 	.word	0xffffffff


	//   ....[1]....
        /*0040*/ 	.word	0xffffffff


	//   ....[2]....
        /*0044*/ 	.word	0xffffffff


	//   ....[3]....
        /*0048*/ 	.word	0xffffffff


	//   ....[4]....
        /*004c*/ 	.word	0xffffffff


	//   ....[5]....
        /*0050*/ 	.word	0xffffffff


	//   ....[6]....
        /*0054*/ 	.word	0xffffffff


	//   ....[7]....
        /*0058*/ 	.word	0xffffffff


	//   ....[8]....
        /*005c*/ 	.word	0xffffffff


	//   ....[9]....
        /*0060*/ 	.word	0xffffffff


	//   ....[10]....
        /*0064*/ 	.word	0xffffffff


	//   ....[11]....
        /*0068*/ 	.word	0xffffffff


	//   ....[12]....
        /*006c*/ 	.word	0xffffffff


	//   ....[13]....
        /*0070*/ 	.word	0xffffffff


	//   ....[14]....
        /*0074*/ 	.word	0xffffffff


	//   ....[15]....
        /*0078*/ 	.word	0xffffffff


	//   ....[16]....
        /*007c*/ 	.word	0xffffffff


	//   ....[17]....
        /*0080*/ 	.word	0xffffffff


	//   ....[18]....
        /*0084*/ 	.word	0xffffffff


	//   ....[19]....
        /*0088*/ 	.word	0xffffffff


	//----- nvinfo : EIATTR_COOP_GROUP_INSTR_OFFSETS
	.align		4
.L_2087:
        /*008c*/ 	.byte	0x04, 0x28
        /*008e*/ 	.short	(.L_2089 - .L_2088)


	//   ....[0]....
.L_2088:
        /*0090*/ 	.word	0x00000820


	//   ....[1]....
        /*0094*/ 	.word	0x00000850


	//   ....[2]....
        /*0098*/ 	.word	0x00000860


	//   ....[3]....
        /*009c*/ 	.word	0x00000890


	//   ....[4]....
        /*00a0*/ 	.word	0x000008a0


	//   ....[5]....
        /*00a4*/ 	.word	0x000008d0


	//   ....[6]....
        /*00a8*/ 	.word	0x000008f0


	//   ....[7]....
        /*00ac*/ 	.word	0x00000900


	//   ....[8]....
        /*00b0*/ 	.word	0x00000930


	//   ....[9]....
        /*00b4*/ 	.word	0x00000940


	//   ....[10]....
        /*00b8*/ 	.word	0x00000b50


	//   ....[11]....
        /*00bc*/ 	.word	0x00000bc0


	//   ....[12]....
        /*00c0*/ 	.word	0x00000c20


	//   ....[13]....
        /*00c4*/ 	.word	0x00000c80


	//   ....[14]....
        /*00c8*/ 	.word	0x00000cf0


	//   ....[15]....
        /*00cc*/ 	.word	0x00000d60


	//   ....[16]....
        /*00d0*/ 	.word	0x00000dc0


	//   ....[17]....
        /*00d4*/ 	.word	0x00000e20


	//   ....[18]....
        /*00d8*/ 	.word	0x00000e80


	//   ....[19]....
        /*00dc*/ 	.word	0x00000ee0


	//----- nvinfo : EIATTR_EXIT_INSTR_OFFSETS
	.align		4
.L_2089:
        /*00e0*/ 	.byte	0x04, 0x1c
        /*00e2*/ 	.short	(.L_2091 - .L_2090)


	//   ....[0]....
.L_2090:
        /*00e4*/ 	.word	0x00000070


	//   ....[1]....
        /*00e8*/ 	.word	0x00000af0


	//----- nvinfo : EIATTR_MAX_THREADS
	.align		4
.L_2091:
        /*00ec*/ 	.byte	0x04, 0x05
        /*00ee*/ 	.short	(.L_2093 - .L_2092)
.L_2092:
        /*00f0*/ 	.word	0x00000400
        /*00f4*/ 	.word	0x00000001
        /*00f8*/ 	.word	0x00000001


	//----- nvinfo : EIATTR_CRS_STACK_SIZE
	.align		4
.L_2093:
        /*00fc*/ 	.byte	0x04, 0x1e
        /*00fe*/ 	.short	(.L_2095 - .L_2094)
.L_2094:
        /*0100*/ 	.word	0x00000000
.L_2095:


//--------------------- .nv.info._ZN10layer_norm13ln_bwd_kernelINS_13Kernel_traitsI6__halfS2_S2_S2_fjLj768ELj1ELj4ELj1ELj16ENS_18Kernel_traits_baseILj768ES2_S2_S2_S2_fjLj128EEEEELb1ELb0ELb1ELb0EEEvNS_9BwdParamsE --------------------------
	.section	.nv.info._ZN10layer_norm13ln_bwd_kernelINS_13Kernel_traitsI6__halfS2_S2_S2_fjLj768ELj1ELj4ELj1ELj16ENS_18Kernel_traits_baseILj768ES2_S2_S2_S2_fjLj128EEEEELb1ELb0ELb1ELb0EEEvNS_9BwdParamsE,"",@"SHT_CUDA_INFO"
	.sectionflags	@""
	.align	4


	//----- nvinfo : EIATTR_CUDA_API_VERSION
	.align		4
        /*0000*/ 	.byte	0x04, 0x37
        /*0002*/ 	.short	(.L_2097 - .L_2096)
.L_2096:
        /*0004*/ 	.word	0x00000082


	//----- nvinfo : EIATTR_SW2861232_WAR
	.align		4
.L_2097:
        /*0008*/ 	.byte	0x01, 0x35
	.zero		2


	//----- nvinfo : EIATTR_PARAM_CBANK
	.align		4
        /*000c*/ 	.byte	0x04, 0x0a
        /*000e*/ 	.short	(.L_2099 - .L_2098)
	.align		4
.L_2098:
        /*0010*/ 	.word	index@(.nv.constant0._ZN10layer_norm13ln_bwd_kernelINS_13Kernel_traitsI6__halfS2_S2_S2_fjLj768ELj1ELj4ELj1ELj16ENS_18Kernel_traits_baseILj768ES2_S2_S2_S2_fjLj128EEEEELb1ELb0ELb1ELb0EEEvNS_9BwdParamsE)
        /*0014*/ 	.short	0x0160
        /*0016*/ 	.short	0x0128


	//----- nvinfo : EIATTR_CBANK_PARAM_SIZE
	.align		4
.L_2099:
        /*0018*/ 	.byte	0x03, 0x19
        /*001a*/ 	.short	0x0128


	//----- nvinfo : EIATTR_KPARAM_INFO
	.align		4
        /*001c*/ 	.byte	0x04, 0x17
        /*001e*/ 	.short	(.L_2101 - .L_2100)
.L_2100:
        /*0020*/ 	.word	0x00000000
        /*0024*/ 	.short	0x0000
        /*0026*/ 	.short	0x0000
        /*0028*/ 	.byte	0x00, 0xf0, 0xa1, 0x04


	//----- nvinfo : EIATTR_MAXREG_COUNT
	.align		4
.L_2101:
        /*002c*/ 	.byte	0x03, 0x1b
        /*002e*/ 	.short	0x00ff


	//----- nvinfo : EIATTR_NUM_BARRIERS
	.align		4
        /*0030*/ 	.byte	0x02, 0x4c
        /*0032*/ 	.byte	0x01
	.zero		1


	//----- nvinfo : EIATTR_MERCURY_ISA_VERSION
	.align		4
        /*0034*/ 	.byte	0x03, 0x5f
        /*0036*/ 	.short	0x0000


	//----- nvinfo : EIATTR_COOP_GROUP_MASK_REGIDS
	.align		4
        /*0038*/ 	.byte	0x04, 0x29
        /*003a*/ 	.short	(.L_2103 - .L_2102)


	//   ....[0]....
.L_2102:
        /*003c*/ 	.word	0xffffffff


	//   ....[1]....
        /*0040*/ 	.word	0xffffffff


	//   ....[2]....
        /*0044*/ 	.word	0xffffffff


	//   ....[3]....
        /*0048*/ 	.word	0xffffffff


	//   ....[4]....
        /*004c*/ 	.word	0xffffffff


	//   ....[5]....
        /*0050*/ 	.word	0xffffffff


	//   ....[6]....
        /*0054*/ 	.word	0xffffffff


	//   ....[7]....
        /*0058*/ 	.word	0xffffffff


	//   ....[8]....
        /*005c*/ 	.word	0xffffffff


	//   ....[9]....
        /*0060*/ 	.word	0xffffffff


	//   ....[10]....
        /*0064*/ 	.word	0xffffffff


	//   ....[11]....
        /*0068*/ 	.word	0xffffffff


	//   ....[12]....
        /*006c*/ 	.word	0xffffffff


	//   ....[13]....
        /*0070*/ 	.word	0xffffffff


	//   ....[14]....
        /*0074*/ 	.word	0xffffffff


	//   ....[15]....
        /*0078*/ 	.word	0xffffffff


	//   ....[16]....
        /*007c*/ 	.word	0xffffffff


	//   ....[17]....
        /*0080*/ 	.word	0xffffffff


	//   ....[18]....
        /*0084*/ 	.word	0xffffffff


	//   ....[19]....
        /*0088*/ 	.word	0xffffffff


	//----- nvinfo : EIATTR_COOP_GROUP_INSTR_OFFSETS
	.align		4
.L_2103:
        /*008c*/ 	.byte	0x04, 0x28
        /*008e*/ 	.short	(.L_2105 - .L_2104)


	//   ....[0]....
.L_2104:
        /*0090*/ 	.word	0x00001a80


	//   ....[1]....
        /*0094*/ 	.word	0x00001aa0


	//   ....[2]....
        /*0098*/ 	.word	0x00001ac0


	//   ....[3]....
        /*009c*/ 	.word	0x00001ae0


	//   ....[4]....
        /*00a0*/ 	.word	0x00001b00


	//   ....[5]....
        /*00a4*/ 	.word	0x00001b20


	//   ....[6]....
        /*00a8*/ 	.word	0x00001b40


	//   ....[7]....
        /*00ac*/ 	.word	0x00001b60


	//   ....[8]....
        /*00b0*/ 	.word	0x00001b80


	//   ....[9]....
        /*00b4*/ 	.word	0x00001ba0


	//   ....[10]....
        /*00b8*/ 	.word	0x00004e00


	//   ....[11]....
        /*00bc*/ 	.word	0x00004e80


	//   ....[12]....
        /*00c0*/ 	.word	0x00004f00


	//   ....[13]....
        /*00c4*/ 	.word	0x00004f70


	//   ....[14]....
        /*00c8*/ 	.word	0x00004ff0


	//   ....[15]....
        /*00cc*/ 	.word	0x00005060


	//   ....[16]....
        /*00d0*/ 	.word	0x000050e0


	//   ....[17]....
        /*00d4*/ 	.word	0x00005150


	//   ....[18]....
        /*00d8*/ 	.word	0x000051d0


	//   ....[19]....
        /*00dc*/ 	.word	0x00005240


	//----- nvinfo : EIATTR_EXIT_INSTR_OFFSETS
	.align		4
.L_2105:
        /*00e0*/ 	.byte	0x04, 0x1c
        /*00e2*/ 	.short	(.L_2107 - .L_2106)


	//   ....[0]....
.L_2106:
        /*00e4*/ 	.word	0x00004d70


	//   ....[1]....
        /*00e8*/ 	.word	0x00004da0


	//----- nvinfo : EIATTR_MAX_THREADS
	.align		4
.L_2107:
        /*00ec*/ 	.byte	0x04, 0x05
        /*00ee*/ 	.short	(.L_2109 - .L_2108)
.L_2108:
        /*00f0*/ 	.word	0x00000080
        /*00f4*/ 	.word	0x00000001
        /*00f8*/ 	.word	0x00000001


	//----- nvinfo : EIATTR_CRS_STACK_SIZE
	.align		4
.L_2109:
        /*00fc*/ 	.byte	0x04, 0x1e
        /*00fe*/ 	.short	(.L_2111 - .L_2110)
.L_2110:
        /*0100*/ 	.word	0x00000000
.L_2111:


//--------------------- .nv.info._ZN10layer_norm22ln_bwd_finalize_kernelINS_22Kernel_traits_finalizeILj768E6__halfS2_S2_S2_fjLb0ELj1024ELj4ENS_18Kernel_traits_baseILj768ES2_S2_S2_S2_fjLj1024EEEEELb0ELb1EEEvNS_9BwdParamsE --------------------------
	.section	.nv.info._ZN10layer_norm22ln_bwd_finalize_kernelINS_22Kernel_traits_finalizeILj768E6__halfS2_S2_S2_fjLb0ELj1024ELj4ENS_18Kernel_traits_baseILj768ES2_S2_S2_S2_fjLj1024EEEEELb0ELb1EEEvNS_9BwdParamsE,"",@"SHT_CUDA_INFO"
	.sectionflags	@""
	.align	4


	//----- nvinfo : EIATTR_CUDA_API_VERSION
	.align		4
        /*0000*/ 	.byte	0x04, 0x37
        /*0002*/ 	.short	(.L_2113 - .L_2112)
.L_2112:
        /*0004*/ 	.word	0x00000082


	//----- nvinfo : EIATTR_SW2861232_WAR
	.align		4
.L_2113:
        /*0008*/ 	.byte	0x01, 0x35
	.zero		2


	//----- nvinfo : EIATTR_PARAM_CBANK
	.align		4
        /*000c*/ 	.byte	0x04, 0x0a
        /*000e*/ 	.short	(.L_2115 - .L_2114)
	.align		4
.L_2114:
        /*0010*/ 	.word	index@(.nv.constant0._ZN10layer_norm22ln_bwd_finalize_kernelINS_22Kernel_traits_finalizeILj768E6__halfS2_S2_S2_fjLb0ELj1024ELj4ENS_18Kernel_traits_baseILj768ES2_S2_S2_S2_fjLj1024EEEEELb0ELb1EEEvNS_9BwdParamsE)
        /*0014*/ 	.short	0x0160
        /*0016*/ 	.short	0x0128


	//----- nvinfo : EIATTR_CBANK_PARAM_SIZE
	.align		4
.L_2115:
        /*0018*/ 	.byte	0x03, 0x19
        /*001a*/ 	.short	0x0128


	//----- nvinfo : EIATTR_KPARAM_INFO
	.align		4
        /*001c*/ 	.byte	0x04, 0x17
        /*001e*/ 	.short	(.L_2117 - .L_2116)
.L_2116:
        /*0020*/ 	.word	0x00000000
        /*0024*/ 	.short	0x0000
        /*0026*/ 	.short	0x0000
        /*0028*/ 	.byte	0x00, 0xf0, 0xa1, 0x04


	//----- nvinfo : EIATTR_MAXREG_COUNT
	.align		4
.L_2117:
        /*002c*/ 	.byte	0x03, 0x1b
        /*002e*/ 	.short	0x0040


	//----- nvinfo : EIATTR_NUM_BARRIERS
	.align		4
        /*0030*/ 	.byte	0x02, 0x4c
        /*0032*/ 	.byte	0x01
	.zero		1


	//----- nvinfo : EIATTR_MERCURY_ISA_VERSION
	.align		4
        /*0034*/ 	.byte	0x03, 0x5f
        /*0036*/ 	.short	0x0000


	//----- nvinfo : EIATTR_COOP_GROUP_MASK_REGIDS
	.align		4
        /*0038*/ 	.byte	0x04, 0x29
        /*003a*/ 	.short	(.L_2119 - .L_2118)


	//   ....[0]....
.L_2118:
        /*003c*/ 	.word	0xffffffff


	//   ....[1]....
        /*0040*/ 	.word	0xffffffff


	//   ....[2]....
        /*0044*/ 	.word	0xffffffff


	//   ....[3]....
        /*0048*/ 	.word	0xffffffff


	//   ....[4]....
        /*004c*/ 	.word	0xffffffff


	//   ....[5]....
        /*0050*/ 	.word	0xffffffff


	//   ....[6]....
        /*0054*/ 	.word	0xffffffff


	//   ....[7]....
        /*0058*/ 	.word	0xffffffff


	//   ....[8]....
        /*005c*/ 	.word	0xffffffff


	//   ....[9]....
        /*0060*/ 	.word	0xffffffff


	//   ....[10]....
        /*0064*/ 	.word	0xffffffff


	//   ....[11]....
        /*0068*/ 	.word	0xffffffff


	//   ....[12]....
        /*006c*/ 	.word	0xffffffff


	//   ....[13]....
        /*0070*/ 	.word	0xffffffff


	//   ....[14]....
        /*0074*/ 	.word	0xffffffff


	//   ....[15]....
        /*0078*/ 	.word	0xffffffff


	//   ....[16]....
        /*007c*/ 	.word	0xffffffff


	//   ....[17]....
        /*0080*/ 	.word	0xffffffff


	//   ....[18]....
        /*0084*/ 	.word	0xffffffff


	//   ....[19]....
        /*0088*/ 	.word	0xffffffff


	//----- nvinfo : EIATTR_COOP_GROUP_INSTR_OFFSETS
	.align		4
.L_2119:
        /*008c*/ 	.byte	0x04, 0x28
        /*008e*/ 	.short	(.L_2121 - .L_2120)


	//   ....[0]....
.L_2120:
        /*0090*/ 	.word	0x000007f0


	//   ....[1]....
        /*0094*/ 	.word	0x00000820


	//   ....[2]....
        /*0098*/ 	.word	0x00000840


	//   ....[3]....
        /*009c*/ 	.word	0x00000850


	//   ....[4]....
        /*00a0*/ 	.word	0x00000880


	//   ....[5]....
        /*00a4*/ 	.word	0x00000890


	//   ....[6]....
        /*00a8*/ 	.word	0x000008c0


	//   ....[7]....
        /*00ac*/ 	.word	0x000008d0


	//   ....[8]....
        /*00b0*/ 	.word	0x00000900


	//   ....[9]....
        /*00b4*/ 	.word	0x00000910


	//   ....[10]....
        /*00b8*/ 	.word	0x00000b00


	//   ....[11]....
        /*00bc*/ 	.word	0x00000b80


	//   ....[12]....
        /*00c0*/ 	.word	0x00000be0


	//   ....[13]....
        /*00c4*/ 	.word	0x00000c40


	//   ....[14]....
        /*00c8*/ 	.word	0x00000cb0


	//   ....[15]....
        /*00cc*/ 	.word	0x00000d20


	//   ....[16]....
        /*00d0*/ 	.word	0x00000d80


	//   ....[17]....
        /*00d4*/ 	.word	0x00000de0


	//   ....[18]....
        /*00d8*/ 	.word	0x00000e40


	//   ....[19]....
        /*00dc*/ 	.word	0x00000ea0


	//----- nvinfo : EIATTR_EXIT_INSTR_OFFSETS
	.align		4
.L_2121:
        /*00e0*/ 	.byte	0x04, 0x1c
        /*00e2*/ 	.short	(.L_2123 - .L_2122)


	//   ....[0]....
.L_2122:
        /*00e4*/ 	.word	0x00000070


	//   ....[1]....
        /*00e8*/ 	.word	0x00000aa0


	//----- nvinfo : EIATTR_MAX_THREADS
	.align		4
.L_2123:
        /*00ec*/ 	.byte	0x04, 0x05
        /*00ee*/ 	.short	(.L_2125 - .L_2124)
.L_2124:
        /*00f0*/ 	.word	0x00000400
        /*00f4*/ 	.word	0x00000001
        /*00f8*/ 	.word	0x00000001


	//----- nvinfo : EIATTR_CRS_STACK_SIZE
	.align		4
.L_2125:
        /*00fc*/ 	.byte	0x04, 0x1e
        /*00fe*/ 	.short	(.L_2127 - .L_2126)
.L_2126:
        /*0100*/ 	.word	0x00000000
.L_2127:


//--------------------- .nv.info._ZN10layer_norm13ln_bwd_kernelINS_13Kernel_traitsI6__halfS2_S2_S2_fjLj768ELj1ELj4ELj1ELj16ENS_18Kernel_traits_baseILj768ES2_S2_S2_S2_fjLj128EEEEELb1ELb0ELb1ELb1EEEvNS_9BwdParamsE --------------------------
	.section	.nv.info._ZN10layer_norm13ln_bwd_kernelINS_13Kernel_traitsI6__halfS2_S2_S2_fjLj768ELj1ELj4ELj1ELj16ENS_18Kernel_traits_baseILj768ES2_S2_S2_S2_fjLj128EEEEELb1ELb0ELb1ELb1EEEvNS_9BwdParamsE,"",@"SHT_CUDA_INFO"
	.sectionflags	@""
	.align	4


	//----- nvinfo : EIATTR_CUDA_API_VERSION
	.align		4
        /*0000*/ 	.byte	0x04, 0x37
        /*0002*/ 	.short	(.L_2129 - .L_2128)
.L_2128:
        /*0004*/ 	.word	0x00000082


	//----- nvinfo : EIATTR_SW2861232_WAR
	.align		4
.L_2129:
        /*0008*/ 	.byte	0x01, 0x35
	.zero		2


	//----- nvinfo : EIATTR_PARAM_CBANK
	.align		4
        /*000c*/ 	.byte	0x04, 0x0a
        /*000e*/ 	.short	(.L_2131 - .L_2130)
	.align		4
.L_2130:
        /*0010*/ 	.word	index@(.nv.constant0._ZN10layer_norm13ln_bwd_kernelINS_13Kernel_traitsI6__halfS2_S2_S2_fjLj768ELj1ELj4ELj1ELj16ENS_18Kernel_traits_baseILj768ES2_S2_S2_S2_fjLj128EEEEELb1ELb0ELb1ELb1EEEvNS_9BwdParamsE)
        /*0014*/ 	.short	0x0160
        /*0016*/ 	.short	0x0128


	//----- nvinfo : EIATTR_CBANK_PARAM_SIZE
	.align		4
.L_2131:
        /*0018*/ 	.byte	0x03, 0x19
        /*001a*/ 	.short	0x0128


	//----- nvinfo : EIATTR_KPARAM_INFO
	.align		4
        /*001c*/ 	.byte	0x04, 0x17
        /*001e*/ 	.short	(.L_2133 - .L_2132)
.L_2132:
        /*0020*/ 	.word	0x00000000
        /*0024*/ 	.short	0x0000
        /*0026*/ 	.short	0x0000
        /*0028*/ 	.byte	0x00, 0xf0, 0xa1, 0x04


	//----- nvinfo : EIATTR_MAXREG_COUNT
	.align		4
.L_2133:
        /*002c*/ 	.byte	0x03, 0x1b
        /*002e*/ 	.short	0x00ff


	//----- nvinfo : EIATTR_NUM_BARRIERS
	.align		4
        /*0030*/ 	.byte	0x02, 0x4c
        /*0032*/ 	.byte	0x01
	.zero		1


	//----- nvinfo : EIATTR_MERCURY_ISA_VERSION
	.align		4
        /*0034*/ 	.byte	0x03, 0x5f
        /*0036*/ 	.short	0x0000


	//----- nvinfo : EIATTR_COOP_GROUP_MASK_REGIDS
	.align		4
        /*0038*/ 	.byte	0x04, 0x29
        /*003a*/ 	.short	(.L_2135 - .L_2134)


	//   ....[0]....
.L_2134:
        /*003c*/ 	.word	0xffffffff


	//   ....[1]....
        /*0040*/ 	.word	0xffffffff


	//   ....[2]....
        /*0044*/ 	.word	0xffffffff


	//   ....[3]....
        /*0048*/ 	.word	0xffffffff


	//   ....[4]....
        /*004c*/ 	.word	0xffffffff


	//   ....[5]....
        /*0050*/ 	.word	0xffffffff


	//   ....[6]....
        /*0054*/ 	.word	0xffffffff


	//   ....[7]....
        /*0058*/ 	.word	0xffffffff


	//   ....[8]....
        /*005c*/ 	.word	0xffffffff


	//   ....[9]....
        /*0060*/ 	.word	0xffffffff


	//   ....[10]....
        /*0064*/ 	.word	0xffffffff


	//   ....[11]....
        /*0068*/ 	.word	0xffffffff


	//   ....[12]....
        /*006c*/ 	.word	0xffffffff


	//   ....[13]....
        /*0070*/ 	.word	0xffffffff


	//   ....[14]....
        /*0074*/ 	.word	0xffffffff


	//   ....[15]....
        /*0078*/ 	.word	0xffffffff


	//   ....[16]....
        /*007c*/ 	.word	0xffffffff


	//   ....[17]....
        /*0080*/ 	.word	0xffffffff


	//   ....[18]....
        /*0084*/ 	.word	0xffffffff


	//   ....[19]....
        /*0088*/ 	.word	0xffffffff


	//----- nvinfo : EIATTR_COOP_GROUP_INSTR_OFFSETS
	.align		4
.L_2135:
        /*008c*/ 	.byte	0x04, 0x28
        /*008e*/ 	.short	(.L_2137 - .L_2136)


	//   ....[0]....
.L_2136:
        /*0090*/ 	.word	0x00001930


	//   ....[1]....
        /*0094*/ 	.word	0x00001960


	//   ....[2]....
        /*0098*/ 	.word	0x00001970


	//   ....[3]....
        /*009c*/ 	.word	0x000019a0


	//   ....[4]....
        /*00a0*/ 	.word	0x000019b0


	//   ....[5]....
        /*00a4*/ 	.word	0x000019e0


	//   ....[6]....
        /*00a8*/ 	.word	0x000019f0


	//   ....[7]....
        /*00ac*/ 	.word	0x00001a20


	//   ....[8]....
        /*00b0*/ 	.word	0x00001a30


	//   ....[9]....
        /*00b4*/ 	.word	0x00001a50


	//   ....[10]....
        /*00b8*/ 	.word	0x00004760


	//   ....[11]....
        /*00bc*/ 	.word	0x000047e0


	//   ....[12]....
        /*00c0*/ 	.word	0x00004860


	//   ....[13]....
        /*00c4*/ 	.word	0x000048d0


	//   ....[14]....
        /*00c8*/ 	.word	0x00004950


	//   ....[15]....
        /*00cc*/ 	.word	0x000049c0


	//   ....[16]....
        /*00d0*/ 	.word	0x00004a40


	//   ....[17]....
        /*00d4*/ 	.word	0x00004ab0


	//   ....[18]....
        /*00d8*/ 	.word	0x00004b30


	//   ....[19]....
        /*00dc*/ 	.word	0x00004ba0


	//----- nvinfo : EIATTR_EXIT_INSTR_OFFSETS
	.align		4
.L_2137:
        /*00e0*/ 	.byte	0x04, 0x1c
        /*00e2*/ 	.short	(.L_2139 - .L_2138)


	//   ....[0]....
.L_2138:
        /*00e4*/ 	.word	0x00004700


	//----- nvinfo : EIATTR_MAX_THREADS
	.align		4
.L_2139:
        /*00e8*/ 	.byte	0x04, 0x05
        /*00ea*/ 	.short	(.L_2141 - .L_2140)
.L_2140:
        /*00ec*/ 	.word	0x00000080
        /*00f0*/ 	.word	0x00000001
        /*00f4*/ 	.word	0x00000001


	//----- nvinfo : EIATTR_CRS_STACK_SIZE
	.align		4
.L_2141:
        /*00f8*/ 	.byte	0x04, 0x1e
        /*00fa*/ 	.short	(.L_2143 - .L_2142)
.L_2142:
        /*00fc*/ 	.word	0x00000000
.L_2143:


//--------------------- .nv.info._ZN10layer_norm13ln_bwd_kernelINS_13Kernel_traitsI6__halfS2_S2_S2_fjLj768ELj1ELj4ELj1ELj16ENS_18Kernel_traits_baseILj768ES2_S2_S2_S2_fjLj128EEEEELb1ELb1ELb0ELb0EEEvNS_9BwdParamsE --------------------------
	.section	.nv.info._ZN10layer_norm13ln_bwd_kernelINS_13Kernel_traitsI6__halfS2_S2_S2_fjLj768ELj1ELj4ELj1ELj16ENS_18Kernel_traits_baseILj768ES2_S2_S2_S2_fjLj128EEEEELb1ELb1ELb0ELb0EEEvNS_9BwdParamsE,"",@"SHT_CUDA_INFO"
	.sectionflags	@""
	.align	4


	//----- nvinfo : EIATTR_CUDA_API_VERSION
	.align		4
        /*0000*/ 	.byte	0x04, 0x37
        /*0002*/ 	.short	(.L_2145 - .L_2144)
.L_2144:
        /*0004*/ 	.word	0x00000082


	//----- nvinfo : EIATTR_SW2861232_WAR
	.align		4
.L_2145:
        /*0008*/ 	.byte	0x01, 0x35
	.zero		2


	//----- nvinfo : EIATTR_PARAM_CBANK
	.align		4
        /*000c*/ 	.byte	0x04, 0x0a
        /*000e*/ 	.short	(.L_2147 - .L_2146)
	.align		4
.L_2146:
        /*0010*/ 	.word	index@(.nv.constant0._ZN10layer_norm13ln_bwd_kernelINS_13Kernel_traitsI6__halfS2_S2_S2_fjLj768ELj1ELj4ELj1ELj16ENS_18Kernel_traits_baseILj768ES2_S2_S2_S2_fjLj128EEEEELb1ELb1ELb0ELb0EEEvNS_9BwdParamsE)
        /*0014*/ 	.short	0x0160
        /*0016*/ 	.short	0x0128


	//----- nvinfo : EIATTR_CBANK_PARAM_SIZE
	.align		4
.L_2147:
        /*0018*/ 	.byte	0x03, 0x19
        /*001a*/ 	.short	0x0128


	//----- nvinfo : EIATTR_KPARAM_INFO
	.align		4
        /*001c*/ 	.byte	0x04, 0x17
        /*001e*/ 	.short	(.L_2149 - .L_2148)
.L_2148:
        /*0020*/ 	.word	0x00000000
        /*0024*/ 	.short	0x0000
        /*0026*/ 	.short	0x0000
        /*0028*/ 	.byte	0x00, 0xf0, 0xa1, 0x04


	//----- nvinfo : EIATTR_MAXREG_COUNT
	.align		4
.L_2149:
        /*002c*/ 	.byte	0x03, 0x1b
        /*002e*/ 	.short	0x00ff


	//----- nvinfo : EIATTR_NUM_BARRIERS
	.align		4
        /*0030*/ 	.byte	0x02, 0x4c
        /*0032*/ 	.byte	0x01
	.zero		1


	//----- nvinfo : EIATTR_MERCURY_ISA_VERSION
	.align		4
        /*0034*/ 	.byte	0x03, 0x5f
        /*0036*/ 	.short	0x0000


	//----- nvinfo : EIATTR_COOP_GROUP_MASK_REGIDS
	.align		4
        /*0038*/ 	.byte	0x04, 0x29
        /*003a*/ 	.short	(.L_2151 - .L_2150)


	//   ....[0]....
.L_2150:
        /*003c*/ 	.word	0xffffffff


	//   ....[1]....
        /*0040*/ 	.word	0xffffffff


	//   ....[2]....
        /*0044*/ 	.word	0xffffffff


	//   ....[3]....
        /*0048*/ 	.word	0xffffffff


	//   ....[4]....
        /*004c*/ 	.word	0xffffffff


	//   ....[5]....
        /*0050*/ 	.word	0xffffffff


	//   ....[6]....
        /*0054*/ 	.word	0xffffffff


	//   ....[7]....
        /*0058*/ 	.word	0xffffffff


	//   ....[8]....
        /*005c*/ 	.word	0xffffffff


	//   ....[9]....
        /*0060*/ 	.word	0xffffffff


	//   ....[10]....
        /*0064*/ 	.word	0xffffffff


	//   ....[11]....
        /*0068*/ 	.word	0xffffffff


	//   ....[12]....
        /*006c*/ 	.word	0xffffffff


	//   ....[13]....
        /*0070*/ 	.word	0xffffffff


	//   ....[14]....
        /*0074*/ 	.word	0xffffffff


	//   ....[15]....
        /*0078*/ 	.word	0xffffffff


	//   ....[16]....
        /*007c*/ 	.word	0xffffffff


	//   ....[17]....
        /*0080*/ 	.word	0xffffffff


	//   ....[18]....
        /*0084*/ 	.word	0xffffffff


	//   ....[19]....
        /*0088*/ 	.word	0xffffffff


	//----- nvinfo : EIATTR_COOP_GROUP_INSTR_OFFSETS
	.align		4
.L_2151:
        /*008c*/ 	.byte	0x04, 0x28
        /*008e*/ 	.short	(.L_2153 - .L_2152)


	//   ....[0]....
.L_2152:
        /*0090*/ 	.word	0x000019d0


	//   ....[1]....
        /*0094*/ 	.word	0x000019f0


	//   ....[2]....
        /*0098*/ 	.word	0x00001a10


	//   ....[3]....
        /*009c*/ 	.word	0x00001a30


	//   ....[4]....
        /*00a0*/ 	.word	0x00001a50


	//   ....[5]....
        /*00a4*/ 	.word	0x00001a70


	//   ....[6]....
        /*00a8*/ 	.word	0x00001a90


	//   ....[7]....
        /*00ac*/ 	.word	0x00001ab0


	//   ....[8]....
        /*00b0*/ 	.word	0x00001ad0


	//   ....[9]....
        /*00b4*/ 	.word	0x00001af0


	//   ....[10]....
        /*00b8*/ 	.word	0x00004980


	//   ....[11]....
        /*00bc*/ 	.word	0x00004a00


	//   ....[12]....
        /*00c0*/ 	.word	0x00004a80


	//   ....[13]....
        /*00c4*/ 	.word	0x00004af0


	//   ....[14]....
        /*00c8*/ 	.word	0x00004b70


	//   ....[15]....
        /*00cc*/ 	.word	0x00004be0


	//   ....[16]....
        /*00d0*/ 	.word	0x00004c60


	//   ....[17]....
        /*00d4*/ 	.word	0x00004cd0


	//   ....[18]....
        /*00d8*/ 	.word	0x00004d50


	//   ....[19]....
        /*00dc*/ 	.word	0x00004dc0


	//----- nvinfo : EIATTR_EXIT_INSTR_OFFSETS
	.align		4
.L_2153:
        /*00e0*/ 	.byte	0x04, 0x1c
        /*00e2*/ 	.short	(.L_2155 - .L_2154)


	//   ....[0]....
.L_2154:
        /*00e4*/ 	.word	0x000048a0


	//   ....[1]....
        /*00e8*/ 	.word	0x00004920


	//----- nvinfo : EIATTR_MAX_THREADS
	.align		4
.L_2155:
        /*00ec*/ 	.byte	0x04, 0x05
        /*00ee*/ 	.short	(.L_2157 - .L_2156)
.L_2156:
        /*00f0*/ 	.word	0x00000080
        /*00f4*/ 	.word	0x00000001
        /*00f8*/ 	.word	0x00000001


	//----- nvinfo : EIATTR_CRS_STACK_SIZE
	.align		4
.L_2157:
        /*00fc*/ 	.byte	0x04, 0x1e
        /*00fe*/ 	.short	(.L_2159 - .L_2158)
.L_2158:
        /*0100*/ 	.word	0x00000000
.L_2159:


//--------------------- .nv.info._ZN10layer_norm13ln_bwd_kernelINS_13Kernel_traitsI6__halfS2_S2_S2_fjLj768ELj1ELj4ELj1ELj16ENS_18Kernel_traits_baseILj768ES2_S2_S2_S2_fjLj128EEEEELb1ELb1ELb0ELb1EEEvNS_9BwdParamsE --------------------------
	.section	.nv.info._ZN10layer_norm13ln_bwd_kernelINS_13Kernel_traitsI6__halfS2_S2_S2_fjLj768ELj1ELj4ELj1ELj16ENS_18Kernel_traits_baseILj768ES2_S2_S2_S2_fjLj128EEEEELb1ELb1ELb0ELb1EEEvNS_9BwdParamsE,"",@"SHT_CUDA_INFO"
	.sectionflags	@""
	.align	4


	//----- nvinfo : EIATTR_CUDA_API_VERSION
	.align		4
        /*0000*/ 	.byte	0x04, 0x37
        /*0002*/ 	.short	(.L_2161 - .L_2160)
.L_2160:
        /*0004*/ 	.word	0x00000082


	//----- nvinfo : EIATTR_SW2861232_WAR
	.align		4
.L_2161:
        /*0008*/ 	.byte	0x01, 0x35
	.zero		2


	//----- nvinfo : EIATTR_PARAM_CBANK
	.align		4
        /*000c*/ 	.byte	0x04, 0x0a
        /*000e*/ 	.short	(.L_2163 - .L_2162)
	.align		4
.L_2162:
        /*0010*/ 	.word	index@(.nv.constant0._ZN10layer_norm13ln_bwd_kernelINS_13Kernel_traitsI6__halfS2_S2_S2_fjLj768ELj1ELj4ELj1ELj16ENS_18Kernel_traits_baseILj768ES2_S2_S2_S2_fjLj128EEEEELb1ELb1ELb0ELb1EEEvNS_9BwdParamsE)
        /*0014*/ 	.short	0x0160
        /*0016*/ 	.short	0x0128


	//----- nvinfo : EIATTR_CBANK_PARAM_SIZE
	.align		4
.L_2163:
        /*0018*/ 	.byte	0x03, 0x19
        /*001a*/ 	.short	0x0128


	//----- nvinfo : EIATTR_KPARAM_INFO
	.align		4
        /*001c*/ 	.byte	0x04, 0x17
        /*001e*/ 	.short	(.L_2165 - .L_2164)
.L_2164:
        /*0020*/ 	.word	0x00000000
        /*0024*/ 	.short	0x0000
        /*0026*/ 	.short	0x0000
        /*0028*/ 	.byte	0x00, 0xf0, 0xa1, 0x04


	//----- nvinfo : EIATTR_MAXREG_COUNT
	.align		4
.L_2165:
        /*002c*/ 	.byte	0x03, 0x1b
        /*002e*/ 	.short	0x00ff


	//----- nvinfo : EIATTR_NUM_BARRIERS
	.align		4
        /*0030*/ 	.byte	0x02, 0x4c
        /*0032*/ 	.byte	0x01
	.zero		1


	//----- nvinfo : EIATTR_MERCURY_ISA_VERSION
	.align		4
        /*0034*/ 	.byte	0x03, 0x5f
        /*0036*/ 	.short	0x0000


	//----- nvinfo : EIATTR_COOP_GROUP_MASK_REGIDS
	.align		4
        /*0038*/ 	.byte	0x04, 0x29
        /*003a*/ 	.short	(.L_2167 - .L_2166)


	//   ....[0]....
.L_2166:
        /*003c*/ 	.word	0xffffffff


	//   ....[1]....
        /*0040*/ 	.word	0xffffffff


	//   ....[2]....
        /*0044*/ 	.word	0xffffffff


	//   ....[3]....
        /*0048*/ 	.word	0xffffffff


	//   ....[4]....
        /*004c*/ 	.word	0xffffffff


	//   ....[5]....
        /*0050*/ 	.word	0xffffffff


	//   ....[6]....
        /*0054*/ 	.word	0xffffffff


	//   ....[7]....
        /*0058*/ 	.word	0xffffffff


	//   ....[8]....
        /*005c*/ 	.word	0xffffffff


	//   ....[9]....
        /*0060*/ 	.word	0xffffffff


	//   ....[10]....
        /*0064*/ 	.word	0xffffffff


	//   ....[11]....
        /*0068*/ 	.word	0xffffffff


	//   ....[12]....
        /*006c*/ 	.word	0xffffffff


	//   ....[13]....
        /*0070*/ 	.word	0xffffffff


	//   ....[14]....
        /*0074*/ 	.word	0xffffffff


	//   ....[15]....
        /*0078*/ 	.word	0xffffffff


	//   ....[16]....
        /*007c*/ 	.word	0xffffffff


	//   ....[17]....
        /*0080*/ 	.word	0xffffffff


	//   ....[18]....
        /*0084*/ 	.word	0xffffffff


	//   ....[19]....
        /*0088*/ 	.word	0xffffffff


	//----- nvinfo : EIATTR_COOP_GROUP_INSTR_OFFSETS
	.align		4
.L_2167:
        /*008c*/ 	.byte	0x04, 0x28
        /*008e*/ 	.short	(.L_2169 - .L_2168)


	//   ....[0]....
.L_2168:
        /*0090*/ 	.word	0x00001840


	//   ....[1]....
        /*0094*/ 	.word	0x00001860


	//   ....[2]....
        /*0098*/ 	.word	0x00001880


	//   ....[3]....
        /*009c*/ 	.word	0x000018a0


	//   ....[4]....
        /*00a0*/ 	.word	0x000018c0


	//   ....[5]....
        /*00a4*/ 	.word	0x000018e0


	//   ....[6]....
        /*00a8*/ 	.word	0x00001900


	//   ....[7]....
        /*00ac*/ 	.word	0x00001920


	//   ....[8]....
        /*00b0*/ 	.word	0x00001940


	//   ....[9]....
        /*00b4*/ 	.word	0x00001960


	//   ....[10]....
        /*00b8*/ 	.word	0x00004760


	//   ....[11]....
        /*00bc*/ 	.word	0x000047e0


	//   ....[12]....
        /*00c0*/ 	.word	0x00004860


	//   ....[13]....
        /*00c4*/ 	.word	0x000048d0


	//   ....[14]....
        /*00c8*/ 	.word	0x00004950


	//   ....[15]....
        /*00cc*/ 	.word	0x000049c0


	//   ....[16]....
        /*00d0*/ 	.word	0x00004a40


	//   ....[17]....
        /*00d4*/ 	.word	0x00004ab0


	//   ....[18]....
        /*00d8*/ 	.word	0x00004b30


	//   ....[19]....
        /*00dc*/ 	.word	0x00004ba0


	//----- nvinfo : EIATTR_EXIT_INSTR_OFFSETS
	.align		4
.L_2169:
        /*00e0*/ 	.byte	0x04, 0x1c
        /*00e2*/ 	.short	(.L_2171 - .L_2170)


	//   ....[0]....
.L_2170:
        /*00e4*/ 	.word	0x00004700


	//----- nvinfo : EIATTR_MAX_THREADS
	.align		4
.L_2171:
        /*00e8*/ 	.byte	0x04, 0x05
        /*00ea*/ 	.short	(.L_2173 - .L_2172)
.L_2172:
        /*00ec*/ 	.word	0x00000080
        /*00f0*/ 	.word	0x00000001
        /*00f4*/ 	.word	0x00000001


	//----- nvinfo : EIATTR_CRS_STACK_SIZE
	.align		4
.L_2173:
        /*00f8*/ 	.byte	0x04, 0x1e
        /*00fa*/ 	.short	(.L_2175 - .L_2174)
.L_2174:
        /*00fc*/ 	.word	0x00000000
.L_2175:


//--------------------- .nv.info._ZN10layer_norm22ln_bwd_finalize_kernelINS_22Kernel_traits_finalizeILj768E6__halfS2_S2_S2_fjLb1ELj1024ELj4ENS_18Kernel_traits_baseILj768ES2_S2_S2_S2_fjLj1024EEEEELb1ELb0EEEvNS_9BwdParamsE --------------------------
	.section	.nv.info._ZN10layer_norm22ln_bwd_finalize_kernelINS_22Kernel_traits_finalizeILj768E6__halfS2_S2_S2_fjLb1ELj1024ELj4ENS_18Kernel_traits_baseILj768ES2_S2_S2_S2_fjLj1024EEEEELb1ELb0EEEvNS_9BwdParamsE,"",@"SHT_CUDA_INFO"
	.sectionflags	@""
	.align	4


	//----- nvinfo : EIATTR_CUDA_API_VERSION
	.align		4
        /*0000*/ 	.byte	0x04, 0x37
        /*0002*/ 	.short	(.L_2177 - .L_2176)
.L_2176:
        /*0004*/ 	.word	0x00000082


	//----- nvinfo : EIATTR_SW2861232_WAR
	.align		4
.L_2177:
        /*0008*/ 	.byte	0x01, 0x35
	.zero		2


	//----- nvinfo : EIATTR_PARAM_CBANK
	.align		4
        /*000c*/ 	.byte	0x04, 0x0a
        /*000e*/ 	.short	(.L_2179 - .L_2178)
	.align		4
.L_2178:
        /*0010*/ 	.word	index@(.nv.constant0._ZN10layer_norm22ln_bwd_finalize_kernelINS_22Kernel_traits_finalizeILj768E6__halfS2_S2_S2_fjLb1ELj1024ELj4ENS_18Kernel_traits_baseILj768ES2_S2_S2_S2_fjLj1024EEEEELb1ELb0EEEvNS_9BwdParamsE)
        /*0014*/ 	.short	0x0160
        /*0016*/ 	.short	0x0128


	//----- nvinfo : EIATTR_CBANK_PARAM_SIZE
	.align		4
.L_2179:
        /*0018*/ 	.byte	0x03, 0x19
        /*001a*/ 	.short	0x0128


	//----- nvinfo : EIATTR_KPARAM_INFO
	.align		4
        /*001c*/ 	.byte	0x04, 0x17
        /*001e*/ 	.short	(.L_2181 - .L_2180)
.L_2180:
        /*0020*/ 	.word	0x00000000
        /*0024*/ 	.short	0x0000
        /*0026*/ 	.short	0x0000
        /*0028*/ 	.byte	0x00, 0xf0, 0xa1, 0x04


	//----- nvinfo : EIATTR_MAXREG_COUNT
	.align		4
.L_2181:
        /*002c*/ 	.byte	0x03, 0x1b
        /*002e*/ 	.short	0x0040


	//----- nvinfo : EIATTR_NUM_BARRIERS
	.align		4
        /*0030*/ 	.byte	0x02, 0x4c
        /*0032*/ 	.byte	0x01
	.zero		1


	//----- nvinfo : EIATTR_MERCURY_ISA_VERSION
	.align		4
        /*0034*/ 	.byte	0x03, 0x5f
        /*0036*/ 	.short	0x0000


	//----- nvinfo : EIATTR_COOP_GROUP_MASK_REGIDS
	.align		4
        /*0038*/ 	.byte	0x04, 0x29
        /*003a*/ 	.short	(.L_2183 - .L_2182)


	//   ....[0]....
.L_2182:
        /*003c*/ 	.word	0xffffffff


	//   ....[1]....
        /*0040*/ 	.word	0xffffffff


	//   ....[2]....
        /*0044*/ 	.word	0xffffffff


	//   ....[3]....
        /*0048*/ 	.word	0xffffffff


	//   ....[4]....
        /*004c*/ 	.word	0xffffffff


	//   ....[5]....
        /*0050*/ 	.word	0xffffffff


	//   ....[6]....
        /*0054*/ 	.word	0xffffffff


	//   ....[7]....
        /*0058*/ 	.word	0xffffffff


	//   ....[8]....
        /*005c*/ 	.word	0xffffffff


	//   ....[9]....
        /*0060*/ 	.word	0xffffffff


	//   ....[10]....
        /*0064*/ 	.word	0xffffffff


	//   ....[11]....
        /*0068*/ 	.word	0xffffffff


	//   ....[12]....
        /*006c*/ 	.word	0xffffffff


	//   ....[13]....
        /*0070*/ 	.word	0xffffffff


	//   ....[14]....
        /*0074*/ 	.word	0xffffffff


	//   ....[15]....
        /*0078*/ 	.word	0xffffffff


	//   ....[16]....
        /*007c*/ 	.word	0xffffffff


	//   ....[17]....
        /*0080*/ 	.word	0xffffffff


	//   ....[18]....
        /*0084*/ 	.word	0xffffffff


	//   ....[19]....
        /*0088*/ 	.word	0xffffffff


	//   ....[20]....
        /*008c*/ 	.word	0xffffffff


	//   ....[21]....
        /*0090*/ 	.word	0xffffffff


	//   ....[22]....
        /*0094*/ 	.word	0xffffffff


	//   ....[23]....
        /*0098*/ 	.word	0xffffffff


	//   ....[24]....
        /*009c*/ 	.word	0xffffffff


	//   ....[25]....
        /*00a0*/ 	.word	0xffffffff


	//   ....[26]....
        /*00a4*/ 	.word	0xffffffff


	//   ....[27]....
        /*00a8*/ 	.word	0xffffffff


	//   ....[28]....
        /*00ac*/ 	.word	0xffffffff


	//   ....[29]....
        /*00b0*/ 	.word	0xffffffff


	//----- nvinfo : EIATTR_COOP_GROUP_INSTR_OFFSETS
	.align		4
.L_2183:
        /*00b4*/ 	.byte	0x04, 0x28
        /*00b6*/ 	.short	(.L_2185 - .L_2184)


	//   ....[0]....
.L_2184:
        /*00b8*/ 	.word	0x000009d0


	//   ....[1]....
        /*00bc*/ 	.word	0x00000a00


	//   ....[2]....
        /*00c0*/ 	.word	0x00000a10


	//   ....[3]....
        /*00c4*/ 	.word	0x00000a30


	//   ....[4]....
        /*00c8*/ 	.word	0x00000a50


	//   ....[5]....
        /*00cc*/ 	.word	0x00000a60


	//   ....[6]....
        /*00d0*/ 	.word	0x00000a90


	//   ....[7]....
        /*00d4*/ 	.word	0x00000ab0


	//   ....[8]....
        /*00d8*/ 	.word	0x00000ac0


	//   ....[9]....
        /*00dc*/ 	.word	0x00000af0


	//   ....[10]....
        /*00e0*/ 	.word	0x00000b10


	//   ....[11]....
        /*00e4*/ 	.word	0x00000b20


	//   ....[12]....
        /*00e8*/ 	.word	0x00000b50


	//   ....[13]....
        /*00ec*/ 	.word	0x00000b70


	//   ....[14]....
        /*00f0*/ 	.word	0x00000b80


	//   ....[15]....
        /*00f4*/ 	.word	0x00000e20


	//   ....[16]....
        /*00f8*/ 	.word	0x00000e80


	//   ....[17]....
        /*00fc*/ 	.word	0x00000ee0


	//   ....[18]....
        /*0100*/ 	.word	0x00000f40


	//   ....[19]....
        /*0104*/ 	.word	0x00000fb0


	//   ....[20]....
        /*0108*/ 	.word	0x00001020


	//   ....[21]....
        /*010c*/ 	.word	0x00001080


	//   ....[22]....
        /*0110*/ 	.word	0x000010e0


	//   ....[23]....
        /*0114*/ 	.word	0x00001140


	//   ....[24]....
        /*0118*/ 	.word	0x000011b0


	//   ....[25]....
        /*011c*/ 	.word	0x00001220


	//   ....[26]....
        /*0120*/ 	.word	0x00001280


	//   ....[27]....
        /*0124*/ 	.word	0x000012e0


	//   ....[28]....
        /*0128*/ 	.word	0x00001340


	//   ....[29]....
        /*012c*/ 	.word	0x000013a0


	//----- nvinfo : EIATTR_EXIT_INSTR_OFFSETS
	.align		4
.L_2185:
        /*0130*/ 	.byte	0x04, 0x1c
        /*0132*/ 	.short	(.L_2187 - .L_2186)


	//   ....[0]....
.L_2186:
        /*0134*/ 	.word	0x00000070


	//   ....[1]....
        /*0138*/ 	.word	0x00000dc0


	//----- nvinfo : EIATTR_MAX_THREADS
	.align		4
.L_2187:
        /*013c*/ 	.byte	0x04, 0x05
        /*013e*/ 	.short	(.L_2189 - .L_2188)
.L_2188:
        /*0140*/ 	.word	0x00000400
        /*0144*/ 	.word	0x00000001
        /*0148*/ 	.word	0x00000001


	//----- nvinfo : EIATTR_CRS_STACK_SIZE
	.align		4
.L_2189:
        /*014c*/ 	.byte	0x04, 0x1e
        /*014e*/ 	.short	(.L_2191 - .L_2190)
.L_2190:
        /*0150*/ 	.word	0x00000000
.L_2191:


//--------------------- .nv.info._ZN10layer_norm13ln_bwd_kernelINS_13Kernel_traitsI6__halfS2_S2_S2_fjLj768ELj1ELj4ELj1ELj16ENS_18Kernel_traits_baseILj768ES2_S2_S2_S2_fjLj128EEEEELb1ELb1ELb1ELb0EEEvNS_9BwdParamsE --------------------------
	.section	.nv.info._ZN10layer_norm13ln_bwd_kernelINS_13Kernel_traitsI6__halfS2_S2_S2_fjLj768ELj1ELj4ELj1ELj16ENS_18Kernel_traits_baseILj768ES2_S2_S2_S2_fjLj128EEEEELb1ELb1ELb1ELb0EEEvNS_9BwdParamsE,"",@"SHT_CUDA_INFO"
	.sectionflags	@""
	.align	4


	//----- nvinfo : EIATTR_CUDA_API_VERSION
	.align		4
        /*0000*/ 	.byte	0x04, 0x37
        /*0002*/ 	.short	(.L_2193 - .L_2192)
.L_2192:
        /*0004*/ 	.word	0x00000082


	//----- nvinfo : EIATTR_SW2861232_WAR
	.align		4
.L_2193:
        /*0008*/ 	.byte	0x01, 0x35
	.zero		2


	//----- nvinfo : EIATTR_PARAM_CBANK
	.align		4
        /*000c*/ 	.byte	0x04, 0x0a
        /*000e*/ 	.short	(.L_2195 - .L_2194)
	.align		4
.L_2194:
        /*0010*/ 	.word	index@(.nv.constant0._ZN10layer_norm13ln_bwd_kernelINS_13Kernel_traitsI6__halfS2_S2_S2_fjLj768ELj1ELj4ELj1ELj16ENS_18Kernel_traits_baseILj768ES2_S2_S2_S2_fjLj128EEEEELb1ELb1ELb1ELb0EEEvNS_9BwdParamsE)
        /*0014*/ 	.short	0x0160
        /*0016*/ 	.short	0x0128


	//----- nvinfo : EIATTR_CBANK_PARAM_SIZE
	.align		4
.L_2195:
        /*0018*/ 	.byte	0x03, 0x19
        /*001a*/ 	.short	0x0128


	//----- nvinfo : EIATTR_KPARAM_INFO
	.align		4
        /*001c*/ 	.byte	0x04, 0x17
        /*001e*/ 	.short	(.L_2197 - .L_2196)
.L_2196:
        /*0020*/ 	.word	0x00000000
        /*0024*/ 	.short	0x0000
        /*0026*/ 	.short	0x0000
        /*0028*/ 	.byte	0x00, 0xf0, 0xa1, 0x04


	//----- nvinfo : EIATTR_MAXREG_COUNT
	.align		4
.L_2197:
        /*002c*/ 	.byte	0x03, 0x1b
        /*002e*/ 	.short	0x00ff


	//----- nvinfo : EIATTR_NUM_BARRIERS
	.align		4
        /*0030*/ 	.byte	0x02, 0x4c
        /*0032*/ 	.byte	0x01
	.zero		1


	//----- nvinfo : EIATTR_MERCURY_ISA_VERSION
	.align		4
        /*0034*/ 	.byte	0x03, 0x5f
        /*0036*/ 	.short	0x0000


	//----- nvinfo : EIATTR_COOP_GROUP_MASK_REGIDS
	.align		4
        /*0038*/ 	.byte	0x04, 0x29
        /*003a*/ 	.short	(.L_2199 - .L_2198)


	//   ....[0]....
.L_2198:
        /*003c*/ 	.word	0xffffffff


	//   ....[1]....
        /*0040*/ 	.word	0xffffffff


	//   ....[2]....
        /*0044*/ 	.word	0xffffffff


	//   ....[3]....
        /*0048*/ 	.word	0xffffffff


	//   ....[4]....
        /*004c*/ 	.word	0xffffffff


	//   ....[5]....
        /*0050*/ 	.word	0xffffffff


	//   ....[6]....
        /*0054*/ 	.word	0xffffffff


	//   ....[7]....
        /*0058*/ 	.word	0xffffffff


	//   ....[8]....
        /*005c*/ 	.word	0xffffffff


	//   ....[9]....
        /*0060*/ 	.word	0xffffffff


	//   ....[10]....
        /*0064*/ 	.word	0xffffffff


	//   ....[11]....
        /*0068*/ 	.word	0xffffffff


	//   ....[12]....
        /*006c*/ 	.word	0xffffffff


	//   ....[13]....
        /*0070*/ 	.word	0xffffffff


	//   ....[14]....
        /*0074*/ 	.word	0xffffffff


	//   ....[15]....
        /*0078*/ 	.word	0xffffffff


	//   ....[16]....
        /*007c*/ 	.word	0xffffffff


	//   ....[17]....
        /*0080*/ 	.word	0xffffffff


	//   ....[18]....
        /*0084*/ 	.word	0xffffffff


	//   ....[19]....
        /*0088*/ 	.word	0xffffffff


	//----- nvinfo : EIATTR_COOP_GROUP_INSTR_OFFSETS
	.align		4
.L_2199:
        /*008c*/ 	.byte	0x04, 0x28
        /*008e*/ 	.short	(.L_2201 - .L_2200)


	//   ....[0]....
.L_2200:
        /*0090*/ 	.word	0x00001d10


	//   ....[1]....
        /*0094*/ 	.word	0x00001d30


	//   ....[2]....
        /*0098*/ 	.word	0x00001d50


	//   ....[3]....
        /*009c*/ 	.word	0x00001d70


	//   ....[4]....
        /*00a0*/ 	.word	0x00001d90


	//   ....[5]....
        /*00a4*/ 	.word	0x00001db0


	//   ....[6]....
        /*00a8*/ 	.word	0x00001dd0


	//   ....[7]....
        /*00ac*/ 	.word	0x00001df0


	//   ....[8]....
        /*00b0*/ 	.word	0x00001e10


	//   ....[9]....
        /*00b4*/ 	.word	0x00001e30


	//   ....[10]....
        /*00b8*/ 	.word	0x000062e0


	//   ....[11]....
        /*00bc*/ 	.word	0x00006360


	//   ....[12]....
        /*00c0*/ 	.word	0x000063e0


	//   ....[13]....
        /*00c4*/ 	.word	0x00006450


	//   ....[14]....
        /*00c8*/ 	.word	0x000064d0


	//   ....[15]....
        /*00cc*/ 	.word	0x00006540


	//   ....[16]....
        /*00d0*/ 	.word	0x000065c0


	//   ....[17]....
        /*00d4*/ 	.word	0x00006630


	//   ....[18]....
        /*00d8*/ 	.word	0x000066b0


	//   ....[19]....
        /*00dc*/ 	.word	0x00006720


	//----- nvinfo : EIATTR_EXIT_INSTR_OFFSETS
	.align		4
.L_2201:
        /*00e0*/ 	.byte	0x04, 0x1c
        /*00e2*/ 	.short	(.L_2203 - .L_2202)


	//   ....[0]....
.L_2202:
        /*00e4*/ 	.word	0x00006200


	//   ....[1]....
        /*00e8*/ 	.word	0x00006280


	//----- nvinfo : EIATTR_MAX_THREADS
	.align		4
.L_2203:
        /*00ec*/ 	.byte	0x04, 0x05
        /*00ee*/ 	.short	(.L_2205 - .L_2204)
.L_2204:
        /*00f0*/ 	.word	0x00000080
        /*00f4*/ 	.word	0x00000001
        /*00f8*/ 	.word	0x00000001


	//----- nvinfo : EIATTR_CRS_STACK_SIZE
	.align		4
.L_2205:
        /*00fc*/ 	.byte	0x04, 0x1e
        /*00fe*/ 	.short	(.L_2207 - .L_2206)
.L_2206:
        /*0100*/ 	.word	0x00000000
.L_2207:


//--------------------- .nv.info._ZN10layer_norm22ln_bwd_finalize_kernelINS_22Kernel_traits_finalizeILj768E6__halfS2_S2_S2_fjLb1ELj1024ELj4ENS_18Kernel_traits_baseILj768ES2_S2_S2_S2_fjLj1024EEEEELb1ELb1EEEvNS_9BwdParamsE --------------------------
	.section	.nv.info._ZN10layer_norm22ln_bwd_finalize_kernelINS_22Kernel_traits_finalizeILj768E6__halfS2_S2_S2_fjLb1ELj1024ELj4ENS_18Kernel_traits_baseILj768ES2_S2_S2_S2_fjLj1024EEEEELb1ELb1EEEvNS_9BwdParamsE,"",@"SHT_CUDA_INFO"
	.sectionflags	@""
	.align	4


	//----- nvinfo : EIATTR_CUDA_API_VERSION
	.align		4
        /*0000*/ 	.byte	0x04, 0x37
        /*0002*/ 	.short	(.L_2209 - .L_2208)
.L_2208:
        /*0004*/ 	.word	0x00000082


	//----- nvinfo : EIATTR_SW2861232_WAR
	.align		4
.L_2209:
        /*0008*/ 	.byte	0x01, 0x35
	.zero		2


	//----- nvinfo : EIATTR_PARAM_CBANK
	.align		4
        /*000c*/ 	.byte	0x04, 0x0a
        /*000e*/ 	.short	(.L_2211 - .L_2210)
	.align		4
.L_2210:
        /*0010*/ 	.word	index@(.nv.constant0._ZN10layer_norm22ln_bwd_finalize_kernelINS_22Kernel_traits_finalizeILj768E6__halfS2_S2_S2_fjLb1ELj1024ELj4ENS_18Kernel_traits_baseILj768ES2_S2_S2_S2_fjLj1024EEEEELb1ELb1EEEvNS_9BwdParamsE)
        /*0014*/ 	.short	0x0160
        /*0016*/ 	.short	0x0128


	//----- nvinfo : EIATTR_CBANK_PARAM_SIZE
	.align		4
.L_2211:
        /*0018*/ 	.byte	0x03, 0x19
        /*001a*/ 	.short	0x0128


	//----- nvinfo : EIATTR_KPARAM_INFO
	.align		4
        /*001c*/ 	.byte	0x04, 0x17
        /*001e*/ 	.short	(.L_2213 - .L_2212)
.L_2212:
        /*0020*/ 	.word	0x00000000
        /*0024*/ 	.short	0x0000
        /*0026*/ 	.short	0x0000
        /*0028*/ 	.byte	0x00, 0xf0, 0xa1, 0x04


	//----- nvinfo : EIATTR_MAXREG_COUNT
	.align		4
.L_2213:
        /*002c*/ 	.byte	0x03, 0x1b
        /*002e*/ 	.short	0x0040


	//----- nvinfo : EIATTR_NUM_BARRIERS
	.align		4
        /*0030*/ 	.byte	0x02, 0x4c
        /*0032*/ 	.byte	0x01
	.zero		1


	//----- nvinfo : EIATTR_MERCURY_ISA_VERSION
	.align		4
        /*0034*/ 	.byte	0x03, 0x5f
        /*0036*/ 	.short	0x0000


	//----- nvinfo : EIATTR_COOP_GROUP_MASK_REGIDS
	.align		4
        /*0038*/ 	.byte	0x04, 0x29
        /*003a*/ 	.short	(.L_2215 - .L_2214)


	//   ....[0]....
.L_2214:
        /*003c*/ 	.word	0xffffffff


	//   ....[1]....
        /*0040*/ 	.word	0xffffffff


	//   ....[2]....
        /*0044*/ 	.word	0xffffffff


	//   ....[3]....
        /*0048*/ 	.word	0xffffffff


	//   ....[4]....
        /*004c*/ 	.word	0xffffffff


	//   ....[5]....
        /*0050*/ 	.word	0xffffffff


	//   ....[6]....
        /*0054*/ 	.word	0xffffffff


	//   ....[7]....
        /*0058*/ 	.word	0xffffffff


	//   ....[8]....
        /*005c*/ 	.word	0xffffffff


	//   ....[9]....
        /*0060*/ 	.word	0xffffffff


	//   ....[10]....
        /*0064*/ 	.word	0xffffffff


	//   ....[11]....
        /*0068*/ 	.word	0xffffffff


	//   ....[12]....
        /*006c*/ 	.word	0xffffffff


	//   ....[13]....
        /*0070*/ 	.word	0xffffffff


	//   ....[14]....
        /*0074*/ 	.word	0xffffffff


	//   ....[15]....
        /*0078*/ 	.word	0xffffffff


	//   ....[16]....
        /*007c*/ 	.word	0xffffffff


	//   ....[17]....
        /*0080*/ 	.word	0xffffffff


	//   ....[18]....
        /*0084*/ 	.word	0xffffffff


	//   ....[19]....
        /*0088*/ 	.word	0xffffffff


	//   ....[20]....
        /*008c*/ 	.word	0xffffffff


	//   ....[21]....
        /*0090*/ 	.word	0xffffffff


	//   ....[22]....
        /*0094*/ 	.word	0xffffffff


	//   ....[23]....
        /*0098*/ 	.word	0xffffffff


	//   ....[24]....
        /*009c*/ 	.word	0xffffffff


	//   ....[25]....
        /*00a0*/ 	.word	0xffffffff


	//   ....[26]....
        /*00a4*/ 	.word	0xffffffff


	//   ....[27]....
        /*00a8*/ 	.word	0xffffffff


	//   ....[28]....
        /*00ac*/ 	.word	0xffffffff


	//   ....[29]....
        /*00b0*/ 	.word	0xffffffff


	//----- nvinfo : EIATTR_COOP_GROUP_INSTR_OFFSETS
	.align		4
.L_2215:
        /*00b4*/ 	.byte	0x04, 0x28
        /*00b6*/ 	.short	(.L_2217 - .L_2216)


	//   ....[0]....
.L_2216:
        /*00b8*/ 	.word	0x000009a0


	//   ....[1]....
        /*00bc*/ 	.word	0x000009d0


	//   ....[2]....
        /*00c0*/ 	.word	0x000009e0


	//   ....[3]....
        /*00c4*/ 	.word	0x00000a00


	//   ....[4]....
        /*00c8*/ 	.word	0x00000a20


	//   ....[5]....
        /*00cc*/ 	.word	0x00000a30


	//   ....[6]....
        /*00d0*/ 	.word	0x00000a60


	//   ....[7]....
        /*00d4*/ 	.word	0x00000a80


	//   ....[8]....
        /*00d8*/ 	.word	0x00000a90


	//   ....[9]....
        /*00dc*/ 	.word	0x00000ac0


	//   ....[10]....
        /*00e0*/ 	.word	0x00000ae0


	//   ....[11]....
        /*00e4*/ 	.word	0x00000af0


	//   ....[12]....
        /*00e8*/ 	.word	0x00000b20


	//   ....[13]....
        /*00ec*/ 	.word	0x00000b40


	//   ....[14]....
        /*00f0*/ 	.word	0x00000b50


	//   ....[15]....
        /*00f4*/ 	.word	0x00000dd0


	//   ....[16]....
        /*00f8*/ 	.word	0x00000e30


	//   ....[17]....
        /*00fc*/ 	.word	0x00000e90


	//   ....[18]....
        /*0100*/ 	.word	0x00000ef0


	//   ....[19]....
        /*0104*/ 	.word	0x00000f60


	//   ....[20]....
        /*0108*/ 	.word	0x00000fd0


	//   ....[21]....
        /*010c*/ 	.word	0x00001030


	//   ....[22]....
        /*0110*/ 	.word	0x00001090


	//   ....[23]....
        /*0114*/ 	.word	0x000010f0


	//   ....[24]....
        /*0118*/ 	.word	0x00001160


	//   ....[25]....
        /*011c*/ 	.word	0x000011d0


	//   ....[26]....
        /*0120*/ 	.word	0x00001230


	//   ....[27]....
        /*0124*/ 	.word	0x00001290


	//   ....[28]....
        /*0128*/ 	.word	0x000012f0


	//   ....[29]....
        /*012c*/ 	.word	0x00001350


	//----- nvinfo : EIATTR_EXIT_INSTR_OFFSETS
	.align		4
.L_2217:
        /*0130*/ 	.byte	0x04, 0x1c
        /*0132*/ 	.short	(.L_2219 - .L_2218)


	//   ....[0]....
.L_2218:
        /*0134*/ 	.word	0x00000070


	//   ....[1]....
        /*0138*/ 	.word	0x00000d70


	//----- nvinfo : EIATTR_MAX_THREADS
	.align		4
.L_2219:
        /*013c*/ 	.byte	0x04, 0x05
        /*013e*/ 	.short	(.L_2221 - .L_2220)
.L_2220:
        /*0140*/ 	.word	0x00000400
        /*0144*/ 	.word	0x00000001
        /*0148*/ 	.word	0x00000001


	//----- nvinfo : EIATTR_CRS_STACK_SIZE
	.align		4
.L_2221:
        /*014c*/ 	.byte	0x04, 0x1e
        /*014e*/ 	.short	(.L_2223 - .L_2222)
.L_2222:
        /*0150*/ 	.word	0x00000000
.L_2223:


//--------------------- .nv.info._ZN10layer_norm13ln_bwd_kernelINS_13Kernel_traitsI6__halfS2_S2_S2_fjLj768ELj1ELj4ELj1ELj16ENS_18Kernel_traits_baseILj768ES2_S2_S2_S2_fjLj128EEEEELb1ELb1ELb1ELb1EEEvNS_9BwdParamsE --------------------------
	.section	.nv.info._ZN10layer_norm13ln_bwd_kernelINS_13Kernel_traitsI6__halfS2_S2_S2_fjLj768ELj1ELj4ELj1ELj16ENS_18Kernel_traits_baseILj768ES2_S2_S2_S2_fjLj128EEEEELb1ELb1ELb1ELb1EEEvNS_9BwdParamsE,"",@"SHT_CUDA_INFO"
	.sectionflags	@""
	.align	4


	//----- nvinfo : EIATTR_CUDA_API_VERSION
	.align		4
        /*0000*/ 	.byte	0x04, 0x37
        /*0002*/ 	.short	(.L_2225 - .L_2224)
.L_2224:
        /*0004*/ 	.word	0x00000082


	//----- nvinfo : EIATTR_SW2861232_WAR
	.align		4
.L_2225:
        /*0008*/ 	.byte	0x01, 0x35
	.zero		2


	//----- nvinfo : EIATTR_PARAM_CBANK
	.align		4
        /*000c*/ 	.byte	0x04, 0x0a
        /*000e*/ 	.short	(.L_2227 - .L_2226)
	.align		4
.L_2226:
        /*0010*/ 	.word	index@(.nv.constant0._ZN10layer_norm13ln_bwd_kernelINS_13Kernel_traitsI6__halfS2_S2_S2_fjLj768ELj1ELj4ELj1ELj16ENS_18Kernel_traits_baseILj768ES2_S2_S2_S2_fjLj128EEEEELb1ELb1ELb1ELb1EEEvNS_9BwdParamsE)
        /*0014*/ 	.short	0x0160
        /*0016*/ 	.short	0x0128


	//----- nvinfo : EIATTR_CBANK_PARAM_SIZE
	.align		4
.L_2227:
        /*0018*/ 	.byte	0x03, 0x19
        /*001a*/ 	.short	0x0128


	//----- nvinfo : EIATTR_KPARAM_INFO
	.align		4
        /*001c*/ 	.byte	0x04, 0x17
        /*001e*/ 	.short	(.L_2229 - .L_2228)
.L_2228:
        /*0020*/ 	.word	0x00000000
        /*0024*/ 	.short	0x0000
        /*0026*/ 	.short	0x0000
        /*0028*/ 	.byte	0x00, 0xf0, 0xa1, 0x04


	//----- nvinfo : EIATTR_MAXREG_COUNT
	.align		4
.L_2229:
        /*002c*/ 	.byte	0x03, 0x1b
        /*002e*/ 	.short	0x00ff


	//----- nvinfo : EIATTR_NUM_BARRIERS
	.align		4
        /*0030*/ 	.byte	0x02, 0x4c
        /*0032*/ 	.byte	0x01
	.zero		1


	//----- nvinfo : EIATTR_MERCURY_ISA_VERSION
	.align		4
        /*0034*/ 	.byte	0x03, 0x5f
        /*0036*/ 	.short	0x0000


	//----- nvinfo : EIATTR_COOP_GROUP_MASK_REGIDS
	.align		4
        /*0038*/ 	.byte	0x04, 0x29
        /*003a*/ 	.short	(.L_2231 - .L_2230)


	//   ....[0]....
.L_2230:
        /*003c*/ 	.word	0xffffffff


	//   ....[1]....
        /*0040*/ 	.word	0xffffffff


	//   ....[2]....
        /*0044*/ 	.word	0xffffffff


	//   ....[3]....
        /*0048*/ 	.word	0xffffffff


	//   ....[4]....
        /*004c*/ 	.word	0xffffffff


	//   ....[5]....
        /*0050*/ 	.word	0xffffffff


	//   ....[6]....
        /*0054*/ 	.word	0xffffffff


	//   ....[7]....
        /*0058*/ 	.word	0xffffffff


	//   ....[8]....
        /*005c*/ 	.word	0xffffffff


	//   ....[9]....
        /*0060*/ 	.word	0xffffffff


	//   ....[10]....
        /*0064*/ 	.word	0xffffffff


	//   ....[11]....
        /*0068*/ 	.word	0xffffffff


	//   ....[12]....
        /*006c*/ 	.word	0xffffffff


	//   ....[13]....
        /*0070*/ 	.word	0xffffffff


	//   ....[14]....
        /*0074*/ 	.word	0xffffffff


	//   ....[15]....
        /*0078*/ 	.word	0xffffffff


	//   ....[16]....
        /*007c*/ 	.word	0xffffffff


	//   ....[17]....
        /*0080*/ 	.word	0xffffffff


	//   ....[18]....
        /*0084*/ 	.word	0xffffffff


	//   ....[19]....
        /*0088*/ 	.word	0xffffffff


	//----- nvinfo : EIATTR_COOP_GROUP_INSTR_OFFSETS
	.align		4
.L_2231:
        /*008c*/ 	.byte	0x04, 0x28
        /*008e*/ 	.short	(.L_2233 - .L_2232)


	//   ....[0]....
.L_2232:
        /*0090*/ 	.word	0x00001af0


	//   ....[1]....
        /*0094*/ 	.word	0x00001b10


	//   ....[2]....
        /*0098*/ 	.word	0x00001b30


	//   ....[3]....
        /*009c*/ 	.word	0x00001b50


	//   ....[4]....
        /*00a0*/ 	.word	0x00001b70


	//   ....[5]....
        /*00a4*/ 	.word	0x00001b90


	//   ....[6]....
        /*00a8*/ 	.word	0x00001bb0


	//   ....[7]....
        /*00ac*/ 	.word	0x00001bd0


	//   ....[8]....
        /*00b0*/ 	.word	0x00001bf0


	//   ....[9]....
        /*00b4*/ 	.word	0x00001c10


	//   ....[10]....
        /*00b8*/ 	.word	0x00005b10


	//   ....[11]....
        /*00bc*/ 	.word	0x00005b90


	//   ....[12]....
        /*00c0*/ 	.word	0x00005c10


	//   ....[13]....
        /*00c4*/ 	.word	0x00005c80


	//   ....[14]....
        /*00c8*/ 	.word	0x00005d00


	//   ....[15]....
        /*00cc*/ 	.word	0x00005d70


	//   ....[16]....
        /*00d0*/ 	.word	0x00005df0


	//   ....[17]....
        /*00d4*/ 	.word	0x00005e60


	//   ....[18]....
        /*00d8*/ 	.word	0x00005ee0


	//   ....[19]....
        /*00dc*/ 	.word	0x00005f50


	//----- nvinfo : EIATTR_EXIT_INSTR_OFFSETS
	.align		4
.L_2233:
        /*00e0*/ 	.byte	0x04, 0x1c
        /*00e2*/ 	.short	(.L_2235 - .L_2234)


	//   ....[0]....
.L_2234:
        /*00e4*/ 	.word	0x00005ab0


	//----- nvinfo : EIATTR_MAX_THREADS
	.align		4
.L_2235:
        /*00e8*/ 	.byte	0x04, 0x05
        /*00ea*/ 	.short	(.L_2237 - .L_2236)
.L_2236:
        /*00ec*/ 	.word	0x00000080
        /*00f0*/ 	.word	0x00000001
        /*00f4*/ 	.word	0x00000001


	//----- nvinfo : EIATTR_CRS_STACK_SIZE
	.align		4
.L_2237:
        /*00f8*/ 	.byte	0x04, 0x1e
        /*00fa*/ 	.short	(.L_2239 - .L_2238)
.L_2238:
        /*00fc*/ 	.word	0x00000000
.L_2239:


//--------------------- .nv.info._ZN10layer_norm13ln_bwd_kernelINS_13Kernel_traitsIf13__nv_bfloat16S2_S2_fjLj768ELj1ELj4ELj1ELj16ENS_18Kernel_traits_baseILj768EfS2_S2_S2_fjLj128EEEEELb0ELb0ELb0ELb0EEEvNS_9BwdParamsE --------------------------
	.section	.nv.info._ZN10layer_norm13ln_bwd_kernelINS_13Kernel_traitsIf13__nv_bfloat16S2_S2_fjLj768ELj1ELj4ELj1ELj16ENS_18Kernel_traits_baseILj768EfS2_S2_S2_fjLj128EEEEELb0ELb0ELb0ELb0EEEvNS_9BwdParamsE,"",@"SHT_CUDA_INFO"
	.sectionflags	@""
	.align	4


	//----- nvinfo : EIATTR_CUDA_API_VERSION
	.align		4
        /*0000*/ 	.byte	0x04, 0x37
        /*0002*/ 	.short	(.L_2241 - .L_2240)
.L_2240:
        /*0004*/ 	.word	0x00000082


	//----- nvinfo : EIATTR_SW2861232_WAR
	.align		4
.L_2241:
        /*0008*/ 	.byte	0x01, 0x35
	.zero		2


	//----- nvinfo : EIATTR_PARAM_CBANK
	.align		4
        /*000c*/ 	.byte	0x04, 0x0a
        /*000e*/ 	.short	(.L_2243 - .L_2242)
	.align		4
.L_2242:
        /*0010*/ 	.word	index@(.nv.constant0._ZN10layer_norm13ln_bwd_kernelINS_13Kernel_traitsIf13__nv_bfloat16S2_S2_fjLj768ELj1ELj4ELj1ELj16ENS_18Kernel_traits_baseILj768EfS2_S2_S2_fjLj128EEEEELb0ELb0ELb0ELb0EEEvNS_9BwdParamsE)
        /*0014*/ 	.short	0x0160
        /*0016*/ 	.short	0x0128


	//----- nvinfo : EIATTR_CBANK_PARAM_SIZE
	.align		4
.L_2243:
        /*0018*/ 	.byte	0x03, 0x19
        /*001a*/ 	.short	0x0128


	//----- nvinfo : EIATTR_KPARAM_INFO
	.align		4
        /*001c*/ 	.byte	0x04, 0x17
        /*001e*/ 	.short	(.L_2245 - .L_2244)
.L_2244:
        /*0020*/ 	.word	0x00000000
        /*0024*/ 	.short	0x0000
        /*0026*/ 	.short	0x0000
        /*0028*/ 	.byte	0x00, 0xf0, 0xa1, 0x04


	//----- nvinfo : EIATTR_MAXREG_COUNT
	.align		4
.L_2245:
        /*002c*/ 	.byte	0x03, 0x1b
        /*002e*/ 	.short	0x00ff


	//----- nvinfo : EIATTR_NUM_BARRIERS
	.align		4
        /*0030*/ 	.byte	0x02, 0x4c
        /*0032*/ 	.byte	0x01
	.zero		1


	//----- nvinfo : EIATTR_MERCURY_ISA_VERSION
	.align		4
        /*0034*/ 	.byte	0x03, 0x5f
        /*0036*/ 	.short	0x0000


	//----- nvinfo : EIATTR_COOP_GROUP_MASK_REGIDS
	.align		4
        /*0038*/ 	.byte	0x04, 0x29
        /*003a*/ 	.short	(.L_2247 - .L_2246)


	//   ....[0]....
.L_2246:
        /*003c*/ 	.word	0xffffffff


	//   ....[1]....
        /*0040*/ 	.word	0xffffffff


	//   ....[2]....
        /*0044*/ 	.word	0xffffffff


	//   ....[3]....
        /*0048*/ 	.word	0xffffffff


	//   ....[4]....
        /*004c*/ 	.word	0xffffffff


	//   ....[5]....
        /*0050*/ 	.word	0xffffffff


	//   ....[6]....
        /*0054*/ 	.word	0xffffffff


	//   ....[7]....
        /*0058*/ 	.word	0xffffffff


	//   ....[8]....
        /*005c*/ 	.word	0xffffffff


	//   ....[9]....
        /*0060*/ 	.word	0xffffffff


	//   ....[10]....
        /*0064*/ 	.word	0xffffffff


	//   ....[11]....
        /*0068*/ 	.word	0xffffffff


	//   ....[12]....
        /*006c*/ 	.word	0xffffffff


	//   ....[13]....
        /*0070*/ 	.word	0xffffffff


	//   ....[14]....
        /*0074*/ 	.word	0xffffffff


	//   ....[15]....
        /*0078*/ 	.word	0xffffffff


	//   ....[16]....
        /*007c*/ 	.word	0xffffffff


	//   ....[17]....
        /*0080*/ 	.word	0xffffffff


	//   ....[18]....
        /*0084*/ 	.word	0xffffffff


	//   ....[19]....
        /*0088*/ 	.word	0xffffffff


	//----- nvinfo : EIATTR_COOP_GROUP_INSTR_OFFSETS
	.align		4
.L_2247:
        /*008c*/ 	.byte	0x04, 0x28
        /*008e*/ 	.short	(.L_2249 - .L_2248)


	//   ....[0]....
.L_2248:
        /*0090*/ 	.word	0x00001570


	//   ....[1]....
        /*0094*/ 	.word	0x00001590


	//   ....[2]....
        /*0098*/ 	.word	0x000015b0


	//   ....[3]....
        /*009c*/ 	.word	0x000015d0


	//   ....[4]....
        /*00a0*/ 	.word	0x000015f0


	//   ....[5]....
        /*00a4*/ 	.word	0x00001610


	//   ....[6]....
        /*00a8*/ 	.word	0x00001630


	//   ....[7]....
        /*00ac*/ 	.word	0x00001650


	//   ....[8]....
        /*00b0*/ 	.word	0x00001670


	//   ....[9]....
        /*00b4*/ 	.word	0x00001690


	//   ....[10]....
        /*00b8*/ 	.word	0x00003320


	//   ....[11]....
        /*00bc*/ 	.word	0x000033a0


	//   ....[12]....
        /*00c0*/ 	.word	0x00003420


	//   ....[13]....
        /*00c4*/ 	.word	0x00003490


	//   ....[14]....
        /*00c8*/ 	.word	0x00003510


	//   ....[15]....
        /*00cc*/ 	.word	0x00003580


	//   ....[16]....
        /*00d0*/ 	.word	0x00003600


	//   ....[17]....
        /*00d4*/ 	.word	0x00003670


	//   ....[18]....
        /*00d8*/ 	.word	0x000036f0


	//   ....[19]....
        /*00dc*/ 	.word	0x00003760


	//----- nvinfo : EIATTR_EXIT_INSTR_OFFSETS
	.align		4
.L_2249:
        /*00e0*/ 	.byte	0x04, 0x1c
        /*00e2*/ 	.short	(.L_2251 - .L_2250)


	//   ....[0]....
.L_2250:
        /*00e4*/ 	.word	0x00003290


	//   ....[1]....
        /*00e8*/ 	.word	0x000032c0


	//----- nvinfo : EIATTR_MAX_THREADS
	.align		4
.L_2251:
        /*00ec*/ 	.byte	0x04, 0x05
        /*00ee*/ 	.short	(.L_2253 - .L_2252)
.L_2252:
        /*00f0*/ 	.word	0x00000080
        /*00f4*/ 	.word	0x00000001
        /*00f8*/ 	.word	0x00000001


	//----- nvinfo : EIATTR_CRS_STACK_SIZE
	.align		4
.L_2253:
        /*00fc*/ 	.byte	0x04, 0x1e
        /*00fe*/ 	.short	(.L_2255 - .L_2254)
.L_2254:
        /*0100*/ 	.word	0x00000000
.L_2255:


//--------------------- .nv.info._ZN10layer_norm13ln_bwd_kernelINS_13Kernel_traitsIf13__nv_bfloat16S2_S2_fjLj768ELj1ELj4ELj1ELj16ENS_18Kernel_traits_baseILj768EfS2_S2_S2_fjLj128EEEEELb0ELb0ELb0ELb1EEEvNS_9BwdParamsE --------------------------
	.section	.nv.info._ZN10layer_norm13ln_bwd_kernelINS_13Kernel_traitsIf13__nv_bfloat16S2_S2_fjLj768ELj1ELj4ELj1ELj16ENS_18Kernel_traits_baseILj768EfS2_S2_S2_fjLj128EEEEELb0ELb0ELb0ELb1EEEvNS_9BwdParamsE,"",@"SHT_CUDA_INFO"
	.sectionflags	@""
	.align	4


	//----- nvinfo : EIATTR_CUDA_API_VERSION
	.align		4
        /*0000*/ 	.byte	0x04, 0x37
        /*0002*/ 	.short	(.L_2257 - .L_2256)
.L_2256:
        /*0004*/ 	.word	0x00000082


	//----- nvinfo : EIATTR_SW2861232_WAR
	.align		4
.L_2257:
        /*0008*/ 	.byte	0x01, 0x35
	.zero		2


	//----- nvinfo : EIATTR_PARAM_CBANK
	.align		4
        /*000c*/ 	.byte	0x04, 0x0a
        /*000e*/ 	.short	(.L_2259 - .L_2258)
	.align		4
.L_2258:
        /*0010*/ 	.word	index@(.nv.constant0._ZN10layer_norm13ln_bwd_kernelINS_13Kernel_traitsIf13__nv_bfloat16S2_S2_fjLj768ELj1ELj4ELj1ELj16ENS_18Kernel_traits_baseILj768EfS2_S2_S2_fjLj128EEEEELb0ELb0ELb0ELb1EEEvNS_9BwdParamsE)
        /*0014*/ 	.short	0x0160
        /*0016*/ 	.short	0x0128


	//----- nvinfo : EIATTR_CBANK_PARAM_SIZE
	.align		4
.L_2259:
        /*0018*/ 	.byte	0x03, 0x19
        /*001a*/ 	.short	0x0128


	//----- nvinfo : EIATTR_KPARAM_INFO
	.align		4
        /*001c*/ 	.byte	0x04, 0x17
        /*001e*/ 	.short	(.L_2261 - .L_2260)
.L_2260:
        /*0020*/ 	.word	0x00000000
        /*0024*/ 	.short	0x0000
        /*0026*/ 	.short	0x0000
        /*0028*/ 	.byte	0x00, 0xf0, 0xa1, 0x04


	//----- nvinfo : EIATTR_MAXREG_COUNT
	.align		4
.L_2261:
        /*002c*/ 	.byte	0x03, 0x1b
        /*002e*/ 	.short	0x00ff


	//----- nvinfo : EIATTR_NUM_BARRIERS
	.align		4
        /*0030*/ 	.byte	0x02, 0x4c
        /*0032*/ 	.byte	0x01
	.zero		1


	//----- nvinfo : EIATTR_MERCURY_ISA_VERSION
	.align		4
        /*0034*/ 	.byte	0x03, 0x5f
        /*0036*/ 	.short	0x0000


	//----- nvinfo : EIATTR_COOP_GROUP_MASK_REGIDS
	.align		4
        /*0038*/ 	.byte	0x04, 0x29
        /*003a*/ 	.short	(.L_2263 - .L_2262)


	//   ....[0]....
.L_2262:
        /*003c*/ 	.word	0xffffffff


	//   ....[1]....
        /*0040*/ 	.word	0xffffffff


	//   ....[2]....
        /*0044*/ 	.word	0xffffffff


	//   ....[3]....
        /*0048*/ 	.word	0xffffffff


	//   ....[4]....
        /*004c*/ 	.word	0xffffffff


	//   ....[5]....
        /*0050*/ 	.word	0xffffffff


	//   ....[6]....
        /*0054*/ 	.word	0xffffffff


	//   ....[7]....
        /*0058*/ 	.word	0xffffffff


	//   ....[8]....
        /*005c*/ 	.word	0xffffffff


	//   ....[9]....
        /*0060*/ 	.word	0xffffffff


	//   ....[10]....
        /*0064*/ 	.word	0xffffffff


	//   ....[11]....
        /*0068*/ 	.word	0xffffffff


	//   ....[12]....
        /*006c*/ 	.word	0xffffffff


	//   ....[13]....
        /*0070*/ 	.word	0xffffffff


	//   ....[14]....
        /*0074*/ 	.word	0xffffffff


	//   ....[15]....
        /*0078*/ 	.word	0xffffffff


	//   ....[16]....
        /*007c*/ 	.word	0xffffffff


	//   ....[17]....
        /*0080*/ 	.word	0xffffffff


	//   ....[18]....
        /*0084*/ 	.word	0xffffffff


	//   ....[19]....
        /*0088*/ 	.word	0xffffffff


	//----- nvinfo : EIATTR_COOP_GROUP_INSTR_OFFSETS
	.align		4
.L_2263:
        /*008c*/ 	.byte	0x04, 0x28
        /*008e*/ 	.short	(.L_2265 - .L_2264)


	//   ....[0]....
.L_2264:
        /*0090*/ 	.word	0x00001560


	//   ....[1]....
        /*0094*/ 	.word	0x00001580


	//   ....[2]....
        /*0098*/ 	.word	0x000015a0


	//   ....[3]....
        /*009c*/ 	.word	0x000015c0


	//   ....[4]....
        /*00a0*/ 	.word	0x000015e0


	//   ....[5]....
        /*00a4*/ 	.word	0x00001600


	//   ....[6]....
        /*00a8*/ 	.word	0x00001620


	//   ....[7]....
        /*00ac*/ 	.word	0x00001640


	//   ....[8]....
        /*00b0*/ 	.word	0x00001660


	//   ....[9]....
        /*00b4*/ 	.word	0x00001680


	//   ....[10]....
        /*00b8*/ 	.word	0x00003080


	//   ....[11]....
        /*00bc*/ 	.word	0x00003100


	//   ....[12]....
        /*00c0*/ 	.word	0x00003180


	//   ....[13]....
        /*00c4*/ 	.word	0x000031f0


	//   ....[14]....
        /*00c8*/ 	.word	0x00003270


	//   ....[15]....
        /*00cc*/ 	.word	0x000032e0


	//   ....[16]....
        /*00d0*/ 	.word	0x00003360


	//   ....[17]....
        /*00d4*/ 	.word	0x000033d0


	//   ....[18]....
        /*00d8*/ 	.word	0x00003450


	//   ....[19]....
        /*00dc*/ 	.word	0x000034c0


	//----- nvinfo : EIATTR_EXIT_INSTR_OFFSETS
	.align		4
.L_2265:
        /*00e0*/ 	.byte	0x04, 0x1c
        /*00e2*/ 	.short	(.L_2267 - .L_2266)


	//   ....[0]....
.L_2266:
        /*00e4*/ 	.word	0x00003020


	//----- nvinfo : EIATTR_MAX_THREADS
	.align		4
.L_2267:
        /*00e8*/ 	.byte	0x04, 0x05
        /*00ea*/ 	.short	(.L_2269 - .L_2268)
.L_2268:
        /*00ec*/ 	.word	0x00000080
        /*00f0*/ 	.word	0x00000001
        /*00f4*/ 	.word	0x00000001


	//----- nvinfo : EIATTR_CRS_STACK_SIZE
	.align		4
.L_2269:
        /*00f8*/ 	.byte	0x04, 0x1e
        /*00fa*/ 	.short	(.L_2271 - .L_2270)
.L_2270:
        /*00fc*/ 	.word	0x00000000
.L_2271:


//--------------------- .nv.info._ZN10layer_norm13ln_bwd_kernelINS_13Kernel_traitsIf13__nv_bfloat16S2_S2_fjLj768ELj1ELj4ELj1ELj16ENS_18Kernel_traits_baseILj768EfS2_S2_S2_fjLj128EEEEELb0ELb0ELb1ELb0EEEvNS_9BwdParamsE --------------------------
	.section	.nv.info._ZN10layer_norm13ln_bwd_kernelINS_13Kernel_traitsIf13__nv_bfloat16S2_S2_fjLj768ELj1ELj4ELj1ELj16ENS_18Kernel_traits_baseILj768EfS2_S2_S2_fjLj128EEEEELb0ELb0ELb1ELb0EEEvNS_9BwdParamsE,"",@"SHT_CUDA_INFO"
	.sectionflags	@""
	.align	4


	//----- nvinfo : EIATTR_CUDA_API_VERSION
	.align		4
        /*0000*/ 	.byte	0x04, 0x37
        /*0002*/ 	.short	(.L_2273 - .L_2272)
.L_2272:
        /*0004*/ 	.word	0x00000082


	//----- nvinfo : EIATTR_SW2861232_WAR
	.align		4
.L_2273:
        /*0008*/ 	.byte	0x01, 0x35
	.zero		2


	//----- nvinfo : EIATTR_PARAM_CBANK
	.align		4
        /*000c*/ 	.byte	0x04, 0x0a
        /*000e*/ 	.short	(.L_2275 - .L_2274)
	.align		4
.L_2274:
        /*0010*/ 	.word	index@(.nv.constant0._ZN10layer_norm13ln_bwd_kernelINS_13Kernel_traitsIf13__nv_bfloat16S2_S2_fjLj768ELj1ELj4ELj1ELj16ENS_18Kernel_traits_baseILj768EfS2_S2_S2_fjLj128EEEEELb0ELb0ELb1ELb0EEEvNS_9BwdParamsE)
        /*0014*/ 	.short	0x0160
        /*0016*/ 	.short	0x0128


	//----- nvinfo : EIATTR_CBANK_PARAM_SIZE
	.align		4
.L_2275:
        /*0018*/ 	.byte	0x03, 0x19
        /*001a*/ 	.short	0x0128


	//----- nvinfo : EIATTR_KPARAM_INFO
	.align		4
        /*001c*/ 	.byte	0x04, 0x17
        /*001e*/ 	.short	(.L_2277 - .L_2276)
.L_2276:
        /*0020*/ 	.word	0x00000000
        /*0024*/ 	.short	0x0000
        /*0026*/ 	.short	0x0000
        /*0028*/ 	.byte	0x00, 0xf0, 0xa1, 0x04


	//----- nvinfo : EIATTR_MAXREG_COUNT
	.align		4
.L_2277:
        /*002c*/ 	.byte	0x03, 0x1b
        /*002e*/ 	.short	0x00ff


	//----- nvinfo : EIATTR_NUM_BARRIERS
	.align		4
        /*0030*/ 	.byte	0x02, 0x4c
        /*0032*/ 	.byte	0x01
	.zero		1


	//----- nvinfo : EIATTR_MERCURY_ISA_VERSION
	.align		4
        /*0034*/ 	.byte	0x03, 0x5f
        /*0036*/ 	.short	0x0000


	//----- nvinfo : EIATTR_COOP_GROUP_MASK_REGIDS
	.align		4
        /*0038*/ 	.byte	0x04, 0x29
        /*003a*/ 	.short	(.L_2279 - .L_2278)


	//   ....[0]....
.L_2278:
        /*003c*/ 	.word	0xffffffff


	//   ....[1]....
        /*0040*/ 	.word	0xffffffff


	//   ....[2]....
        /*0044*/ 	.word	0xffffffff


	//   ....[3]....
        /*0048*/ 	.word	0xffffffff


	//   ....[4]....
        /*004c*/ 	.word	0xffffffff


	//   ....[5]....
        /*0050*/ 	.word	0xffffffff


	//   ....[6]....
        /*0054*/ 	.word	0xffffffff


	//   ....[7]....
        /*0058*/ 	.word	0xffffffff


	//   ....[8]....
        /*005c*/ 	.word	0xffffffff


	//   ....[9]....
        /*0060*/ 	.word	0xffffffff


	//   ....[10]....
        /*0064*/ 	.word	0xffffffff


	//   ....[11]....
        /*0068*/ 	.word	0xffffffff


	//   ....[12]....
        /*006c*/ 	.word	0xffffffff


	//   ....[13]....
        /*0070*/ 	.word	0xffffffff


	//   ....[14]....
        /*0074*/ 	.word	0xffffffff


	//   ....[15]....
        /*0078*/ 	.word	0xffffffff


	//   ....[16]....
        /*007c*/ 	.word	0xffffffff


	//   ....[17]....
        /*0080*/ 	.word	0xffffffff


	//   ....[18]....
        /*0084*/ 	.word	0xffffffff


	//   ....[19]....
        /*0088*/ 	.word	0xffffffff


	//----- nvinfo : EIATTR_COOP_GROUP_INSTR_OFFSETS
	.align		4
.L_2279:
        /*008c*/ 	.byte	0x04, 0x28
        /*008e*/ 	.short	(.L_2281 - .L_2280)


	//   ....[0]....
.L_2280:
        /*0090*/ 	.word	0x000016f0


	//   ....[1]....
        /*0094*/ 	.word	0x00001710


	//   ....[2]....
        /*0098*/ 	.word	0x00001730


	//   ....[3]....
        /*009c*/ 	.word	0x00001750


	//   ....[4]....
        /*00a0*/ 	.word	0x00001770


	//   ....[5]....
        /*00a4*/ 	.word	0x00001790


	//   ....[6]....
        /*00a8*/ 	.word	0x000017b0


	//   ....[7]....
        /*00ac*/ 	.word	0x000017d0


	//   ....[8]....
        /*00b0*/ 	.word	0x000017f0


	//   ....[9]....
        /*00b4*/ 	.word	0x00001810


	//   ....[10]....
        /*00b8*/ 	.word	0x00004300


	//   ....[11]....
        /*00bc*/ 	.word	0x00004380


	//   ....[12]....
        /*00c0*/ 	.word	0x00004400


	//   ....[13]....
        /*00c4*/ 	.word	0x00004470


	//   ....[14]....
        /*00c8*/ 	.word	0x000044f0


	//   ....[15]....
        /*00cc*/ 	.word	0x00004560


	//   ....[16]....
        /*00d0*/ 	.word	0x000045e0


	//   ....[17]....
        /*00d4*/ 	.word	0x00004650


	//   ....[18]....
        /*00d8*/ 	.word	0x000046d0


	//   ....[19]....
        /*00dc*/ 	.word	0x00004740


	//----- nvinfo : EIATTR_EXIT_INSTR_OFFSETS
	.align		4
.L_2281:
        /*00e0*/ 	.byte	0x04, 0x1c
        /*00e2*/ 	.short	(.L_2283 - .L_2282)


	//   ....[0]....
.L_2282:
        /*00e4*/ 	.word	0x00004270


	//   ....[1]....
        /*00e8*/ 	.word	0x000042a0


	//----- nvinfo : EIATTR_MAX_THREADS
	.align		4
.L_2283:
        /*00ec*/ 	.byte	0x04, 0x05
        /*00ee*/ 	.short	(.L_2285 - .L_2284)
.L_2284:
        /*00f0*/ 	.word	0x00000080
        /*00f4*/ 	.word	0x00000001
        /*00f8*/ 	.word	0x00000001


	//----- nvinfo : EIATTR_CRS_STACK_SIZE
	.align		4
.L_2285:
        /*00fc*/ 	.byte	0x04, 0x1e
        /*00fe*/ 	.short	(.L_2287 - .L_2286)
.L_2286:
        /*0100*/ 	.word	0x00000000
.L_2287:


//--------------------- .nv.info._ZN10layer_norm13ln_bwd_kernelINS_13Kernel_traitsIf13__nv_bfloat16S2_S2_fjLj768ELj1ELj4ELj1ELj16ENS_18Kernel_traits_baseILj768EfS2_S2_S2_fjLj128EEEEELb0ELb0ELb1ELb1EEEvNS_9BwdParamsE --------------------------
	.section	.nv.info._ZN10layer_norm13ln_bwd_kernelINS_13Kernel_traitsIf13__nv_bfloat16S2_S2_fjLj768ELj1ELj4ELj1ELj16ENS_18Kernel_traits_baseILj768EfS2_S2_S2_fjLj128EEEEELb0ELb0ELb1ELb1EEEvNS_9BwdParamsE,"",@"SHT_CUDA_INFO"
	.sectionflags	@""
	.align	4


	//----- nvinfo : EIATTR_CUDA_API_VERSION
	.align		4
        /*0000*/ 	.byte	0x04, 0x37
        /*0002*/ 	.short	(.L_2289 - .L_2288)
.L_2288:
        /*0004*/ 	.word	0x00000082


	//----- nvinfo : EIATTR_SW2861232_WAR
	.align		4
.L_2289:
        /*0008*/ 	.byte	0x01, 0x35
	.zero		2


	//----- nvinfo : EIATTR_PARAM_CBANK
	.align		4
        /*000c*/ 	.byte	0x04, 0x0a
        /*000e*/ 	.short	(.L_2291 - .L_2290)
	.align		4
.L_2290:
        /*0010*/ 	.word	index@(.nv.constant0._ZN10layer_norm13ln_bwd_kernelINS_13Kernel_traitsIf13__nv_bfloat16S2_S2_fjLj768ELj1ELj4ELj1ELj16ENS_18Kernel_traits_baseILj768EfS2_S2_S2_fjLj128EEEEELb0ELb0ELb1ELb1EEEvNS_9BwdParamsE)
        /*0014*/ 	.short	0x0160
        /*0016*/ 	.short	0x0128


	//----- nvinfo : EIATTR_CBANK_PARAM_SIZE
	.align		4
.L_2291:
        /*0018*/ 	.byte	0x03, 0x19
        /*001a*/ 	.short	0x0128


	//----- nvinfo : EIATTR_KPARAM_INFO
	.align		4
        /*001c*/ 	.byte	0x04, 0x17
        /*001e*/ 	.short	(.L_2293 - .L_2292)
.L_2292:
        /*0020*/ 	.word	0x00000000
        /*0024*/ 	.short	0x0000
        /*0026*/ 	.short	0x0000
        /*0028*/ 	.byte	0x00, 0xf0, 0xa1, 0x04


	//----- nvinfo : EIATTR_MAXREG_COUNT
	.align		4
.L_2293:
        /*002c*/ 	.byte	0x03, 0x1b
        /*002e*/ 	.short	0x00ff


	//----- nvinfo : EIATTR_NUM_BARRIERS
	.align		4
        /*0030*/ 	.byte	0x02, 0x4c
        /*0032*/ 	.byte	0x01
	.zero		1


	//----- nvinfo : EIATTR_MERCURY_ISA_VERSION
	.align		4
        /*0034*/ 	.byte	0x03, 0x5f
        /*0036*/ 	.short	0x0000


	//----- nvinfo : EIATTR_COOP_GROUP_MASK_REGIDS
	.align		4
        /*0038*/ 	.byte	0x04, 0x29
        /*003a*/ 	.short	(.L_2295 - .L_2294)


	//   ....[0]....
.L_2294:
        /*003c*/ 	.word	0xffffffff


	//   ....[1]....
        /*0040*/ 	.word	0xffffffff


	//   ....[2]....
        /*0044*/ 	.word	0xffffffff


	//   ....[3]....
        /*0048*/ 	.word	0xffffffff


	//   ....[4]....
        /*004c*/ 	.word	0xffffffff


	//   ....[5]....
        /*0050*/ 	.word	0xffffffff


	//   ....[6]....
        /*0054*/ 	.word	0xffffffff


	//   ....[7]....
        /*0058*/ 	.word	0xffffffff


	//   ....[8]....
        /*005c*/ 	.word	0xffffffff


	//   ....[9]....
        /*0060*/ 	.word	0xffffffff


	//   ....[10]....
        /*0064*/ 	.word	0xffffffff


	//   ....[11]....
        /*0068*/ 	.word	0xffffffff


	//   ....[12]....
        /*006c*/ 	.word	0xffffffff


	//   ....[13]....
        /*0070*/ 	.word	0xffffffff


	//   ....[14]....
        /*0074*/ 	.word	0xffffffff


	//   ....[15]....
        /*0078*/ 	.word	0xffffffff


	//   ....[16]....
        /*007c*/ 	.word	0xffffffff


	//   ....[17]....
        /*0080*/ 	.word	0xffffffff


	//   ....[18]....
        /*0084*/ 	.word	0xffffffff


	//   ....[19]....
        /*0088*/ 	.word	0xffffffff


	//----- nvinfo : EIATTR_COOP_GROUP_INSTR_OFFSETS
	.align		4
.L_2295:
        /*008c*/ 	.byte	0x04, 0x28
        /*008e*/ 	.short	(.L_2297 - .L_2296)


	//   ....[0]....
.L_2296:
        /*0090*/ 	.word	0x00001590


	//   ....[1]....
        /*0094*/ 	.word	0x000015b0


	//   ....[2]....
        /*0098*/ 	.word	0x000015d0


	//   ....[3]....
        /*009c*/ 	.word	0x000015f0


	//   ....[4]....
        /*00a0*/ 	.word	0x00001610


	//   ....[5]....
        /*00a4*/ 	.word	0x00001630


	//   ....[6]....
        /*00a8*/ 	.word	0x00001650


	//   ....[7]....
        /*00ac*/ 	.word	0x00001670


	//   ....[8]....
        /*00b0*/ 	.word	0x00001690


	//   ....[9]....
        /*00b4*/ 	.word	0x000016b0


	//   ....[10]....
        /*00b8*/ 	.word	0x00003c60


	//   ....[11]....
        /*00bc*/ 	.word	0x00003ce0


	//   ....[12]....
        /*00c0*/ 	.word	0x00003d60


	//   ....[13]....
        /*00c4*/ 	.word	0x00003dd0


	//   ....[14]....
        /*00c8*/ 	.word	0x00003e50


	//   ....[15]....
        /*00cc*/ 	.word	0x00003ec0


	//   ....[16]....
        /*00d0*/ 	.word	0x00003f40


	//   ....[17]....
        /*00d4*/ 	.word	0x00003fb0


	//   ....[18]....
        /*00d8*/ 	.word	0x00004030


	//   ....[19]....
        /*00dc*/ 	.word	0x000040a0


	//----- nvinfo : EIATTR_EXIT_INSTR_OFFSETS
	.align		4
.L_2297:
        /*00e0*/ 	.byte	0x04, 0x1c
        /*00e2*/ 	.short	(.L_2299 - .L_2298)


	//   ....[0]....
.L_2298:
        /*00e4*/ 	.word	0x00003c00


	//----- nvinfo : EIATTR_MAX_THREADS
	.align		4
.L_2299:
        /*00e8*/ 	.byte	0x04, 0x05
        /*00ea*/ 	.short	(.L_2301 - .L_2300)
.L_2300:
        /*00ec*/ 	.word	0x00000080
        /*00f0*/ 	.word	0x00000001
        /*00f4*/ 	.word	0x00000001


	//----- nvinfo : EIATTR_CRS_STACK_SIZE
	.align		4
.L_2301:
        /*00f8*/ 	.byte	0x04, 0x1e
        /*00fa*/ 	.short	(.L_2303 - .L_2302)
.L_2302:
        /*00fc*/ 	.word	0x00000000
.L_2303:


//--------------------- .nv.info._ZN10layer_norm13ln_bwd_kernelINS_13Kernel_traitsIf13__nv_bfloat16S2_S2_fjLj768ELj1ELj4ELj1ELj16ENS_18Kernel_traits_baseILj768EfS2_S2_S2_fjLj128EEEEELb0ELb1ELb0ELb0EEEvNS_9BwdParamsE --------------------------
	.section	.nv.info._ZN10layer_norm13ln_bwd_kernelINS_13Kernel_traitsIf13__nv_bfloat16S2_S2_fjLj768ELj1ELj4ELj1ELj16ENS_18Kernel_traits_baseILj768EfS2_S2_S2_fjLj128EEEEELb0ELb1ELb0ELb0EEEvNS_9BwdParamsE,"",@"SHT_CUDA_INFO"
	.sectionflags	@""
	.align	4


	//----- nvinfo : EIATTR_CUDA_API_VERSION
	.align		4
        /*0000*/ 	.byte	0x04, 0x37
        /*0002*/ 	.short	(.L_2305 - .L_2304)
.L_2304:
        /*0004*/ 	.word	0x00000082


	//----- nvinfo : EIATTR_SW2861232_WAR
	.align		4
.L_2305:
        /*0008*/ 	.byte	0x01, 0x35
	.zero		2


	//----- nvinfo : EIATTR_PARAM_CBANK
	.align		4
        /*000c*/ 	.byte	0x04, 0x0a
        /*000e*/ 	.short	(.L_2307 - .L_2306)
	.align		4
.L_2306:
        /*0010*/ 	.word	index@(.nv.constant0._ZN10layer_norm13ln_bwd_kernelINS_13Kernel_traitsIf13__nv_bfloat16S2_S2_fjLj768ELj1ELj4ELj1ELj16ENS_18Kernel_traits_baseILj768EfS2_S2_S2_fjLj128EEEEELb0ELb1ELb0ELb0EEEvNS_9BwdParamsE)
        /*0014*/ 	.short	0x0160
        /*0016*/ 	.short	0x0128


	//----- nvinfo : EIATTR_CBANK_PARAM_SIZE
	.align		4
.L_2307:
        /*0018*/ 	.byte	0x03, 0x19
        /*001a*/ 	.short	0x0128


	//----- nvinfo : EIATTR_KPARAM_INFO
	.align		4
        /*001c*/ 	.byte	0x04, 0x17
        /*001e*/ 	.short	(.L_2309 - .L_2308)
.L_2308:
        /*0020*/ 	.word	0x00000000
        /*0024*/ 	.short	0x0000
        /*0026*/ 	.short	0x0000
        /*0028*/ 	.byte	0x00, 0xf0, 0xa1, 0x04


	//----- nvinfo : EIATTR_MAXREG_COUNT
	.align		4
.L_2309:
        /*002c*/ 	.byte	0x03, 0x1b
        /*002e*/ 	.short	0x00ff


	//----- nvinfo : EIATTR_NUM_BARRIERS
	.align		4
        /*0030*/ 	.byte	0x02, 0x4c
        /*0032*/ 	.byte	0x01
	.zero		1


	//----- nvinfo : EIATTR_MERCURY_ISA_VERSION
	.align		4
        /*0034*/ 	.byte	0x03, 0x5f
        /*0036*/ 	.short	0x0000


	//----- nvinfo : EIATTR_COOP_GROUP_MASK_REGIDS
	.align		4
        /*0038*/ 	.byte	0x04, 0x29
        /*003a*/ 	.short	(.L_2311 - .L_2310)


	//   ....[0]....
.L_2310:
        /*003c*/ 	.word	0xffffffff


	//   ....[1]....
        /*0040*/ 	.word	0xffffffff


	//   ....[2]....
        /*0044*/ 	.word	0xffffffff


	//   ....[3]....
        /*0048*/ 	.word	0xffffffff


	//   ....[4]....
        /*004c*/ 	.word	0xffffffff


	//   ....[5]....
        /*0050*/ 	.word	0xffffffff


	//   ....[6]....
        /*0054*/ 	.word	0xffffffff


	//   ....[7]....
        /*0058*/ 	.word	0xffffffff


	//   ....[8]....
        /*005c*/ 	.word	0xffffffff


	//   ....[9]....
        /*0060*/ 	.word	0xffffffff


	//   ....[10]....
        /*0064*/ 	.word	0xffffffff


	//   ....[11]....
        /*0068*/ 	.word	0xffffffff


	//   ....[12]....
        /*006c*/ 	.word	0xffffffff


	//   ....[13]....
        /*0070*/ 	.word	0xffffffff


	//   ....[14]....
        /*0074*/ 	.word	0xffffffff


	//   ....[15]....
        /*0078*/ 	.word	0xffffffff


	//   ....[16]....
        /*007c*/ 	.word	0xffffffff


	//   ....[17]....
        /*0080*/ 	.word	0xffffffff


	//   ....[18]....
        /*0084*/ 	.word	0xffffffff


	//   ....[19]....
        /*0088*/ 	.word	0xffffffff


	//----- nvinfo : EIATTR_COOP_GROUP_INSTR_OFFSETS
	.align		4
.L_2311:
        /*008c*/ 	.byte	0x04, 0x28
        /*008e*/ 	.short	(.L_2313 - .L_2312)


	//   ....[0]....
.L_2312:
        /*0090*/ 	.word	0x000016b0


	//   ....[1]....
        /*0094*/ 	.word	0x000016d0


	//   ....[2]....
        /*0098*/ 	.word	0x000016f0


	//   ....[3]....
        /*009c*/ 	.word	0x00001710


	//   ....[4]....
        /*00a0*/ 	.word	0x00001730


	//   ....[5]....
        /*00a4*/ 	.word	0x00001750


	//   ....[6]....
        /*00a8*/ 	.word	0x00001770


	//   ....[7]....
        /*00ac*/ 	.word	0x00001790


	//   ....[8]....
        /*00b0*/ 	.word	0x000017b0


	//   ....[9]....
        /*00b4*/ 	.word	0x000017d0


	//   ....[10]....
        /*00b8*/ 	.word	0x00003f10


	//   ....[11]....
        /*00bc*/ 	.word	0x00003f90


	//   ....[12]....
        /*00c0*/ 	.word	0x00004010


	//   ....[13]....
        /*00c4*/ 	.word	0x00004080


	//   ....[14]....
        /*00c8*/ 	.word	0x00004100


	//   ....[15]....
        /*00cc*/ 	.word	0x00004170


	//   ....[16]....
        /*00d0*/ 	.word	0x000041f0


	//   ....[17]....
        /*00d4*/ 	.word	0x00004260


	//   ....[18]....
        /*00d8*/ 	.word	0x000042e0


	//   ....[19]....
        /*00dc*/ 	.word	0x00004350


	//----- nvinfo : EIATTR_EXIT_INSTR_OFFSETS
	.align		4
.L_2313:
        /*00e0*/ 	.byte	0x04, 0x1c
        /*00e2*/ 	.short	(.L_2315 - .L_2314)


	//   ....[0]....
.L_2314:
        /*00e4*/ 	.word	0x00003e30


	//   ....[1]....
        /*00e8*/ 	.word	0x00003eb0


	//----- nvinfo : EIATTR_MAX_THREADS
	.align		4
.L_2315:
        /*00ec*/ 	.byte	0x04, 0x05
        /*00ee*/ 	.short	(.L_2317 - .L_2316)
.L_2316:
        /*00f0*/ 	.word	0x00000080
        /*00f4*/ 	.word	0x00000001
        /*00f8*/ 	.word	0x00000001


	//----- nvinfo : EIATTR_CRS_STACK_SIZE
	.align		4
.L_2317:
        /*00fc*/ 	.byte	0x04, 0x1e
        /*00fe*/ 	.short	(.L_2319 - .L_2318)
.L_2318:
        /*0100*/ 	.word	0x00000000
.L_2319:


//--------------------- .nv.info._ZN10layer_norm13ln_bwd_kernelINS_13Kernel_traitsIf13__nv_bfloat16S2_S2_fjLj768ELj1ELj4ELj1ELj16ENS_18Kernel_traits_baseILj768EfS2_S2_S2_fjLj128EEEEELb0ELb1ELb0ELb1EEEvNS_9BwdParamsE --------------------------
	.section	.nv.info._ZN10layer_norm13ln_bwd_kernelINS_13Kernel_traitsIf13__nv_bfloat16S2_S2_fjLj768ELj1ELj4ELj1ELj16ENS_18Kernel_traits_baseILj768EfS2_S2_S2_fjLj128EEEEELb0ELb1ELb0ELb1EEEvNS_9BwdParamsE,"",@"SHT_CUDA_INFO"
	.sectionflags	@""
	.align	4


	//----- nvinfo : EIATTR_CUDA_API_VERSION
	.align		4
        /*0000*/ 	.byte	0x04, 0x37
        /*0002*/ 	.short	(.L_2321 - .L_2320)
.L_2320:
        /*0004*/ 	.word	0x00000082


	//----- nvinfo : EIATTR_SW2861232_WAR
	.align		4
.L_2321:
        /*0008*/ 	.byte	0x01, 0x35
	.zero		2


	//----- nvinfo : EIATTR_PARAM_CBANK
	.align		4
        /*000c*/ 	.byte	0x04, 0x0a
        /*000e*/ 	.short	(.L_2323 - .L_2322)
	.align		4
.L_2322:
        /*0010*/ 	.word	index@(.nv.constant0._ZN10layer_norm13ln_bwd_kernelINS_13Kernel_traitsIf13__nv_bfloat16S2_S2_fjLj768ELj1ELj4ELj1ELj16ENS_18Kernel_traits_baseILj768EfS2_S2_S2_fjLj128EEEEELb0ELb1ELb0ELb1EEEvNS_9BwdParamsE)
        /*0014*/ 	.short	0x0160
        /*0016*/ 	.short	0x0128


	//----- nvinfo : EIATTR_CBANK_PARAM_SIZE
	.align		4
.L_2323:
        /*0018*/ 	.byte	0x03, 0x19
        /*001a*/ 	.short	0x0128


	//----- nvinfo : EIATTR_KPARAM_INFO
	.align		4
        /*001c*/ 	.byte	0x04, 0x17
        /*001e*/ 	.short	(.L_2325 - .L_2324)
.L_2324:
        /*0020*/ 	.word	0x00000000
        /*0024*/ 	.short	0x0000
        /*0026*/ 	.short	0x0000
        /*0028*/ 	.byte	0x00, 0xf0, 0xa1, 0x04


	//----- nvinfo : EIATTR_MAXREG_COUNT
	.align		4
.L_2325:
        /*002c*/ 	.byte	0x03, 0x1b
        /*002e*/ 	.short	0x00ff


	//----- nvinfo : EIATTR_NUM_BARRIERS
	.align		4
        /*0030*/ 	.byte	0x02, 0x4c
        /*0032*/ 	.byte	0x01
	.zero		1


	//----- nvinfo : EIATTR_MERCURY_ISA_VERSION
	.align		4
        /*0034*/ 	.byte	0x03, 0x5f
        /*0036*/ 	.short	0x0000


	//----- nvinfo : EIATTR_COOP_GROUP_MASK_REGIDS
	.align		4
        /*0038*/ 	.byte	0x04, 0x29
        /*003a*/ 	.short	(.L_2327 - .L_2326)


	//   ....[0]....
.L_2326:
        /*003c*/ 	.word	0xffffffff


	//   ....[1]....
        /*0040*/ 	.word	0xffffffff


	//   ....[2]....
        /*0044*/ 	.word	0xffffffff


	//   ....[3]....
        /*0048*/ 	.word	0xffffffff


	//   ....[4]....
        /*004c*/ 	.word	0xffffffff


	//   ....[5]....
        /*0050*/ 	.word	0xffffffff


	//   ....[6]....
        /*0054*/ 	.word	0xffffffff


	//   ....[7]....
        /*0058*/ 	.word	0xffffffff


	//   ....[8]....
        /*005c*/ 	.word	0xffffffff


	//   ....[9]....
        /*0060*/ 	.word	0xffffffff


	//   ....[10]....
        /*0064*/ 	.word	0xffffffff


	//   ....[11]....
        /*0068*/ 	.word	0xffffffff


	//   ....[12]....
        /*006c*/ 	.word	0xffffffff


	//   ....[13]....
        /*0070*/ 	.word	0xffffffff


	//   ....[14]....
        /*0074*/ 	.word	0xffffffff


	//   ....[15]....
        /*0078*/ 	.word	0xffffffff


	//   ....[16]....
        /*007c*/ 	.word	0xffffffff


	//   ....[17]....
        /*0080*/ 	.word	0xffffffff


	//   ....[18]....
        /*0084*/ 	.word	0xffffffff


	//   ....[19]....
        /*0088*/ 	.word	0xffffffff


	//----- nvinfo : EIATTR_COOP_GROUP_INSTR_OFFSETS
	.align		4
.L_2327:
        /*008c*/ 	.byte	0x04, 0x28
        /*008e*/ 	.short	(.L_2329 - .L_2328)


	//   ....[0]....
.L_2328:
        /*0090*/ 	.word	0x000016d0


	//   ....[1]....
        /*0094*/ 	.word	0x000016f0


	//   ....[2]....
        /*0098*/ 	.word	0x00001710


	//   ....[3]....
        /*009c*/ 	.word	0x00001730


	//   ....[4]....
        /*00a0*/ 	.word	0x00001750


	//   ....[5]....
        /*00a4*/ 	.word	0x00001770


	//   ....[6]....
        /*00a8*/ 	.word	0x00001790


	//   ....[7]....
        /*00ac*/ 	.word	0x000017b0


	//   ....[8]....
        /*00b0*/ 	.word	0x000017d0


	//   ....[9]....
        /*00b4*/ 	.word	0x000017f0


	//   ....[10]....
        /*00b8*/ 	.word	0x00003d00


	//   ....[11]....
        /*00bc*/ 	.word	0x00003d80


	//   ....[12]....
        /*00c0*/ 	.word	0x00003e00


	//   ....[13]....
        /*00c4*/ 	.word	0x00003e70


	//   ....[14]....
        /*00c8*/ 	.word	0x00003ef0


	//   ....[15]....
        /*00cc*/ 	.word	0x00003f60


	//   ....[16]....
        /*00d0*/ 	.word	0x00003fe0


	//   ....[17]....
        /*00d4*/ 	.word	0x00004050


	//   ....[18]....
        /*00d8*/ 	.word	0x000040d0


	//   ....[19]....
        /*00dc*/ 	.word	0x00004140


	//----- nvinfo : EIATTR_EXIT_INSTR_OFFSETS
	.align		4
.L_2329:
        /*00e0*/ 	.byte	0x04, 0x1c
        /*00e2*/ 	.short	(.L_2331 - .L_2330)


	//   ....[0]....
.L_2330:
        /*00e4*/ 	.word	0x00003ca0


	//----- nvinfo : EIATTR_MAX_THREADS
	.align		4
.L_2331:
        /*00e8*/ 	.byte	0x04, 0x05
        /*00ea*/ 	.short	(.L_2333 - .L_2332)
.L_2332:
        /*00ec*/ 	.word	0x00000080
        /*00f0*/ 	.word	0x00000001
        /*00f4*/ 	.word	0x00000001


	//----- nvinfo : EIATTR_CRS_STACK_SIZE
	.align		4
.L_2333:
        /*00f8*/ 	.byte	0x04, 0x1e
        /*00fa*/ 	.short	(.L_2335 - .L_2334)
.L_2334:
        /*00fc*/ 	.word	0x00000000
.L_2335:


//--------------------- .nv.info._ZN10layer_norm13ln_bwd_kernelINS_13Kernel_traitsIf13__nv_bfloat16S2_S2_fjLj768ELj1ELj4ELj1ELj16ENS_18Kernel_traits_baseILj768EfS2_S2_S2_fjLj128EEEEELb0ELb1ELb1ELb0EEEvNS_9BwdParamsE --------------------------
	.section	.nv.info._ZN10layer_norm13ln_bwd_kernelINS_13Kernel_traitsIf13__nv_bfloat16S2_S2_fjLj768ELj1ELj4ELj1ELj16ENS_18Kernel_traits_baseILj768EfS2_S2_S2_fjLj128EEEEELb0ELb1ELb1ELb0EEEvNS_9BwdParamsE,"",@"SHT_CUDA_INFO"
	.sectionflags	@""
	.align	4


	//----- nvinfo : EIATTR_CUDA_API_VERSION
	.align		4
        /*0000*/ 	.byte	0x04, 0x37
        /*0002*/ 	.short	(.L_2337 - .L_2336)
.L_2336:
        /*0004*/ 	.word	0x00000082


	//----- nvinfo : EIATTR_SW2861232_WAR
	.align		4
.L_2337:
        /*0008*/ 	.byte	0x01, 0x35
	.zero		2


	//----- nvinfo : EIATTR_PARAM_CBANK
	.align		4
        /*000c*/ 	.byte	0x04, 0x0a
        /*000e*/ 	.short	(.L_2339 - .L_2338)
	.align		4
.L_2338:
        /*0010*/ 	.word	index@(.nv.constant0._ZN10layer_norm13ln_bwd_kernelINS_13Kernel_traitsIf13__nv_bfloat16S2_S2_fjLj768ELj1ELj4ELj1ELj16ENS_18Kernel_traits_baseILj768EfS2_S2_S2_fjLj128EEEEELb0ELb1ELb1ELb0EEEvNS_9BwdParamsE)
        /*0014*/ 	.short	0x0160
        /*0016*/ 	.short	0x0128


	//----- nvinfo : EIATTR_CBANK_PARAM_SIZE
	.align		4
.L_2339:
        /*0018*/ 	.byte	0x03, 0x19
        /*001a*/ 	.short	0x0128


	//----- nvinfo : EIATTR_KPARAM_INFO
	.align		4
        /*001c*/ 	.byte	0x04, 0x17
        /*001e*/ 	.short	(.L_2341 - .L_2340)
.L_2340:
        /*0020*/ 	.word	0x00000000
        /*0024*/ 	.short	0x0000
        /*0026*/ 	.short	0x0000
        /*0028*/ 	.byte	0x00, 0xf0, 0xa1, 0x04


	//----- nvinfo : EIATTR_MAXREG_COUNT
	.align		4
.L_2341:
        /*002c*/ 	.byte	0x03, 0x1b
        /*002e*/ 	.short	0x00ff


	//----- nvinfo : EIATTR_NUM_BARRIERS
	.align		4
        /*0030*/ 	.byte	0x02, 0x4c
        /*0032*/ 	.byte	0x01
	.zero		1


	//----- nvinfo : EIATTR_MERCURY_ISA_VERSION
	.align		4
        /*0034*/ 	.byte	0x03, 0x5f
        /*0036*/ 	.short	0x0000


	//----- nvinfo : EIATTR_COOP_GROUP_MASK_REGIDS
	.align		4
        /*0038*/ 	.byte	0x04, 0x29
        /*003a*/ 	.short	(.L_2343 - .L_2342)


	//   ....[0]....
.L_2342:
        /*003c*/ 	.word	0xffffffff


	//   ....[1]....
        /*0040*/ 	.word	0xffffffff


	//   ....[2]....
        /*0044*/ 	.word	0xffffffff


	//   ....[3]....
        /*0048*/ 	.word	0xffffffff


	//   ....[4]....
        /*004c*/ 	.word	0xffffffff


	//   ....[5]....
        /*0050*/ 	.word	0xffffffff


	//   ....[6]....
        /*0054*/ 	.word	0xffffffff


	//   ....[7]....
        /*0058*/ 	.word	0xffffffff


	//   ....[8]....
        /*005c*/ 	.word	0xffffffff


	//   ....[9]....
        /*0060*/ 	.word	0xffffffff


	//   ....[10]....
        /*0064*/ 	.word	0xffffffff


	//   ....[11]....
        /*0068*/ 	.word	0xffffffff


	//   ....[12]....
        /*006c*/ 	.word	0xffffffff


	//   ....[13]....
        /*0070*/ 	.word	0xffffffff


	//   ....[14]....
        /*0074*/ 	.word	0xffffffff


	//   ....[15]....
        /*0078*/ 	.word	0xffffffff


	//   ....[16]....
        /*007c*/ 	.word	0xffffffff


	//   ....[17]....
        /*0080*/ 	.word	0xffffffff


	//   ....[18]....
        /*0084*/ 	.word	0xffffffff


	//   ....[19]....
        /*0088*/ 	.word	0xffffffff


	//----- nvinfo : EIATTR_COOP_GROUP_INSTR_OFFSETS
	.align		4
.L_2343:
        /*008c*/ 	.byte	0x04, 0x28
        /*008e*/ 	.short	(.L_2345 - .L_2344)


	//   ....[0]....
.L_2344:
        /*0090*/ 	.word	0x00001850


	//   ....[1]....
        /*0094*/ 	.word	0x00001870


	//   ....[2]....
        /*0098*/ 	.word	0x00001890


	//   ....[3]....
        /*009c*/ 	.word	0x000018b0


	//   ....[4]....
        /*00a0*/ 	.word	0x000018d0


	//   ....[5]....
        /*00a4*/ 	.word	0x000018f0


	//   ....[6]....
        /*00a8*/ 	.word	0x00001910


	//   ....[7]....
        /*00ac*/ 	.word	0x00001930


	//   ....[8]....
        /*00b0*/ 	.word	0x00001950


	//   ....[9]....
        /*00b4*/ 	.word	0x00001970


	//   ....[10]....
        /*00b8*/ 	.word	0x00005340


	//   ....[11]....
        /*00bc*/ 	.word	0x000053c0


	//   ....[12]....
        /*00c0*/ 	.word	0x00005440


	//   ....[13]....
        /*00c4*/ 	.word	0x000054b0


	//   ....[14]....
        /*00c8*/ 	.word	0x00005530


	//   ....[15]....
        /*00cc*/ 	.word	0x000055a0


	//   ....[16]....
        /*00d0*/ 	.word	0x00005620


	//   ....[17]....
        /*00d4*/ 	.word	0x00005690


	//   ....[18]....
        /*00d8*/ 	.word	0x00005710


	//   ....[19]....
        /*00dc*/ 	.word	0x00005780


	//----- nvinfo : EIATTR_EXIT_INSTR_OFFSETS
	.align		4
.L_2345:
        /*00e0*/ 	.byte	0x04, 0x1c
        /*00e2*/ 	.short	(.L_2347 - .L_2346)


	//   ....[0]....
.L_2346:
        /*00e4*/ 	.word	0x00005260


	//   ....[1]....
        /*00e8*/ 	.word	0x000052e0


	//----- nvinfo : EIATTR_MAX_THREADS
	.align		4
.L_2347:
        /*00ec*/ 	.byte	0x04, 0x05
        /*00ee*/ 	.short	(.L_2349 - .L_2348)
.L_2348:
        /*00f0*/ 	.word	0x00000080
        /*00f4*/ 	.word	0x00000001
        /*00f8*/ 	.word	0x00000001


	//----- nvinfo : EIATTR_CRS_STACK_SIZE
	.align		4
.L_2349:
        /*00fc*/ 	.byte	0x04, 0x1e
        /*00fe*/ 	.short	(.L_2351 - .L_2350)
.L_2350:
        /*0100*/ 	.word	0x00000000
.L_2351:


//--------------------- .nv.info._ZN10layer_norm13ln_bwd_kernelINS_13Kernel_traitsIf13__nv_bfloat16S2_S2_fjLj768ELj1ELj4ELj1ELj16ENS_18Kernel_traits_baseILj768EfS2_S2_S2_fjLj128EEEEELb0ELb1ELb1ELb1EEEvNS_9BwdParamsE --------------------------
	.section	.nv.info._ZN10layer_norm13ln_bwd_kernelINS_13Kernel_traitsIf13__nv_bfloat16S2_S2_fjLj768ELj1ELj4ELj1ELj16ENS_18Kernel_traits_baseILj768EfS2_S2_S2_fjLj128EEEEELb0ELb1ELb1ELb1EEEvNS_9BwdParamsE,"",@"SHT_CUDA_INFO"
	.sectionflags	@""
	.align	4


	//----- nvinfo : EIATTR_CUDA_API_VERSION
	.align		4
        /*0000*/ 	.byte	0x04, 0x37
        /*0002*/ 	.short	(.L_2353 - .L_2352)
.L_2352:
        /*0004*/ 	.word	0x00000082


	//----- nvinfo : EIATTR_SW2861232_WAR
	.align		4
.L_2353:
        /*0008*/ 	.byte	0x01, 0x35
	.zero		2


	//----- nvinfo : EIATTR_PARAM_CBANK
	.align		4
        /*000c*/ 	.byte	0x04, 0x0a
        /*000e*/ 	.short	(.L_2355 - .L_2354)
	.align		4
.L_2354:
        /*0010*/ 	.word	index@(.nv.constant0._ZN10layer_norm13ln_bwd_kernelINS_13Kernel_traitsIf13__nv_bfloat16S2_S2_fjLj768ELj1ELj4ELj1ELj16ENS_18Kernel_traits_baseILj768EfS2_S2_S2_fjLj128EEEEELb0ELb1ELb1ELb1EEEvNS_9BwdParamsE)
        /*0014*/ 	.short	0x0160
        /*0016*/ 	.short	0x0128


	//----- nvinfo : EIATTR_CBANK_PARAM_SIZE
	.align		4
.L_2355:
        /*0018*/ 	.byte	0x03, 0x19
        /*001a*/ 	.short	0x0128


	//----- nvinfo : EIATTR_KPARAM_INFO
	.align		4
        /*001c*/ 	.byte	0x04, 0x17
        /*001e*/ 	.short	(.L_2357 - .L_2356)
.L_2356:
        /*0020*/ 	.word	0x00000000
        /*0024*/ 	.short	0x0000
        /*0026*/ 	.short	0x0000
        /*0028*/ 	.byte	0x00, 0xf0, 0xa1, 0x04


	//----- nvinfo : EIATTR_MAXREG_COUNT
	.align		4
.L_2357:
        /*002c*/ 	.byte	0x03, 0x1b
        /*002e*/ 	.short	0x00ff


	//----- nvinfo : EIATTR_NUM_BARRIERS
	.align		4
        /*0030*/ 	.byte	0x02, 0x4c
        /*0032*/ 	.byte	0x01
	.zero		1


	//----- nvinfo : EIATTR_MERCURY_ISA_VERSION
	.align		4
        /*0034*/ 	.byte	0x03, 0x5f
        /*0036*/ 	.short	0x0000


	//----- nvinfo : EIATTR_COOP_GROUP_MASK_REGIDS
	.align		4
        /*0038*/ 	.byte	0x04, 0x29
        /*003a*/ 	.short	(.L_2359 - .L_2358)


	//   ....[0]....
.L_2358:
        /*003c*/ 	.word	0xffffffff


	//   ....[1]....
        /*0040*/ 	.word	0xffffffff


	//   ....[2]....
        /*0044*/ 	.word	0xffffffff


	//   ....[3]....
        /*0048*/ 	.word	0xffffffff


	//   ....[4]....
        /*004c*/ 	.word	0xffffffff


	//   ....[5]....
        /*0050*/ 	.word	0xffffffff


	//   ....[6]....
        /*0054*/ 	.word	0xffffffff


	//   ....[7]....
        /*0058*/ 	.word	0xffffffff


	//   ....[8]....
        /*005c*/ 	.word	0xffffffff


	//   ....[9]....
        /*0060*/ 	.word	0xffffffff


	//   ....[10]....
        /*0064*/ 	.word	0xffffffff


	//   ....[11]....
        /*0068*/ 	.word	0xffffffff


	//   ....[12]....
        /*006c*/ 	.word	0xffffffff


	//   ....[13]....
        /*0070*/ 	.word	0xffffffff


	//   ....[14]....
        /*0074*/ 	.word	0xffffffff


	//   ....[15]....
        /*0078*/ 	.word	0xffffffff


	//   ....[16]....
        /*007c*/ 	.word	0xffffffff


	//   ....[17]....
        /*0080*/ 	.word	0xffffffff


	//   ....[18]....
        /*0084*/ 	.word	0xffffffff


	//   ....[19]....
        /*0088*/ 	.word	0xffffffff


	//----- nvinfo : EIATTR_COOP_GROUP_INSTR_OFFSETS
	.align		4
.L_2359:
        /*008c*/ 	.byte	0x04, 0x28
        /*008e*/ 	.short	(.L_2361 - .L_2360)


	//   ....[0]....
.L_2360:
        /*0090*/ 	.word	0x000017b0


	//   ....[1]....
        /*0094*/ 	.word	0x000017d0


	//   ....[2]....
        /*0098*/ 	.word	0x000017f0


	//   ....[3]....
        /*009c*/ 	.word	0x00001810


	//   ....[4]....
        /*00a0*/ 	.word	0x00001830


	//   ....[5]....
        /*00a4*/ 	.word	0x00001850


	//   ....[6]....
        /*00a8*/ 	.word	0x00001870


	//   ....[7]....
        /*00ac*/ 	.word	0x00001890


	//   ....[8]....
        /*00b0*/ 	.word	0x000018b0


	//   ....[9]....
        /*00b4*/ 	.word	0x000018d0


	//   ....[10]....
        /*00b8*/ 	.word	0x00004ae0


	//   ....[11]....
        /*00bc*/ 	.word	0x00004b60


	//   ....[12]....
        /*00c0*/ 	.word	0x00004be0


	//   ....[13]....
        /*00c4*/ 	.word	0x00004c50


	//   ....[14]....
        /*00c8*/ 	.word	0x00004cd0


	//   ....[15]....
        /*00cc*/ 	.word	0x00004d40


	//   ....[16]....
        /*00d0*/ 	.word	0x00004dc0


	//   ....[17]....
        /*00d4*/ 	.word	0x00004e30


	//   ....[18]....
        /*00d8*/ 	.word	0x00004eb0


	//   ....[19]....
        /*00dc*/ 	.word	0x00004f20


	//----- nvinfo : EIATTR_EXIT_INSTR_OFFSETS
	.align		4
.L_2361:
        /*00e0*/ 	.byte	0x04, 0x1c
        /*00e2*/ 	.short	(.L_2363 - .L_2362)


	//   ....[0]....
.L_2362:
        /*00e4*/ 	.word	0x00004a80


	//----- nvinfo : EIATTR_MAX_THREADS
	.align		4
.L_2363:
        /*00e8*/ 	.byte	0x04, 0x05
        /*00ea*/ 	.short	(.L_2365 - .L_2364)
.L_2364:
        /*00ec*/ 	.word	0x00000080
        /*00f0*/ 	.word	0x00000001
        /*00f4*/ 	.word	0x00000001


	//----- nvinfo : EIATTR_CRS_STACK_SIZE
	.align		4
.L_2365:
        /*00f8*/ 	.byte	0x04, 0x1e
        /*00fa*/ 	.short	(.L_2367 - .L_2366)
.L_2366:
        /*00fc*/ 	.word	0x00000000
.L_2367:


//--------------------- .nv.info._ZN10layer_norm13ln_bwd_kernelINS_13Kernel_traitsIf13__nv_bfloat16S2_S2_fjLj768ELj1ELj4ELj1ELj16ENS_18Kernel_traits_baseILj768EfS2_S2_S2_fjLj128EEEEELb1ELb0ELb0ELb0EEEvNS_9BwdParamsE --------------------------
	.section	.nv.info._ZN10layer_norm13ln_bwd_kernelINS_13Kernel_traitsIf13__nv_bfloat16S2_S2_fjLj768ELj1ELj4ELj1ELj16ENS_18Kernel_traits_baseILj768EfS2_S2_S2_fjLj128EEEEELb1ELb0ELb0ELb0EEEvNS_9BwdParamsE,"",@"SHT_CUDA_INFO"
	.sectionflags	@""
	.align	4


	//----- nvinfo : EIATTR_CUDA_API_VERSION
	.align		4
        /*0000*/ 	.byte	0x04, 0x37
        /*0002*/ 	.short	(.L_2369 - .L_2368)
.L_2368:
        /*0004*/ 	.word	0x00000082


	//----- nvinfo : EIATTR_SW2861232_WAR
	.align		4
.L_2369:
        /*0008*/ 	.byte	0x01, 0x35
	.zero		2


	//----- nvinfo : EIATTR_PARAM_CBANK
	.align		4
        /*000c*/ 	.byte	0x04, 0x0a
        /*000e*/ 	.short	(.L_2371 - .L_2370)
	.align		4
.L_2370:
        /*0010*/ 	.word	index@(.nv.constant0._ZN10layer_norm13ln_bwd_kernelINS_13Kernel_traitsIf13__nv_bfloat16S2_S2_fjLj768ELj1ELj4ELj1ELj16ENS_18Kernel_traits_baseILj768EfS2_S2_S2_fjLj128EEEEELb1ELb0ELb0ELb0EEEvNS_9BwdParamsE)
        /*0014*/ 	.short	0x0160
        /*0016*/ 	.short	0x0128


	//----- nvinfo : EIATTR_CBANK_PARAM_SIZE
	.align		4
.L_2371:
        /*0018*/ 	.byte	0x03, 0x19
        /*001a*/ 	.short	0x0128


	//----- nvinfo : EIATTR_KPARAM_INFO
	.align		4
        /*001c*/ 	.byte	0x04, 0x17
        /*001e*/ 	.short	(.L_2373 - .L_2372)
.L_2372:
        /*0020*/ 	.word	0x00000000
        /*0024*/ 	.short	0x0000
        /*0026*/ 	.short	0x0000
        /*0028*/ 	.byte	0x00, 0xf0, 0xa1, 0x04


	//----- nvinfo : EIATTR_MAXREG_COUNT
	.align		4
.L_2373:
        /*002c*/ 	.byte	0x03, 0x1b
        /*002e*/ 	.short	0x00ff


	//----- nvinfo : EIATTR_NUM_BARRIERS
	.align		4
        /*0030*/ 	.byte	0x02, 0x4c
        /*0032*/ 	.byte	0x01
	.zero		1


	//----- nvinfo : EIATTR_MERCURY_ISA_VERSION
	.align		4
        /*0034*/ 	.byte	0x03, 0x5f
        /*0036*/ 	.short	0x0000


	//----- nvinfo : EIATTR_COOP_GROUP_MASK_REGIDS
	.align		4
        /*0038*/ 	.byte	0x04, 0x29
        /*003a*/ 	.short	(.L_2375 - .L_2374)


	//   ....[0]....
.L_2374:
        /*003c*/ 	.word	0xffffffff


	//   ....[1]....
        /*0040*/ 	.word	0xffffffff


	//   ....[2]....
        /*0044*/ 	.word	0xffffffff


	//   ....[3]....
        /*0048*/ 	.word	0xffffffff


	//   ....[4]....
        /*004c*/ 	.word	0xffffffff


	//   ....[5]....
        /*0050*/ 	.word	0xffffffff


	//   ....[6]....
        /*0054*/ 	.word	0xffffffff


	//   ....[7]....
        /*0058*/ 	.word	0xffffffff


	//   ....[8]....
        /*005c*/ 	.word	0xffffffff


	//   ....[9]....
        /*0060*/ 	.word	0xffffffff


	//   ....[10]....
        /*0064*/ 	.word	0xffffffff


	//   ....[11]....
        /*0068*/ 	.word	0xffffffff


	//   ....[12]....
        /*006c*/ 	.word	0xffffffff


	//   ....[13]....
        /*0070*/ 	.word	0xffffffff


	//   ....[14]....
        /*0074*/ 	.word	0xffffffff


	//   ....[15]....
        /*0078*/ 	.word	0xffffffff


	//   ....[16]....
        /*007c*/ 	.word	0xffffffff


	//   ....[17]....
        /*0080*/ 	.word	0xffffffff


	//   ....[18]....
        /*0084*/ 	.word	0xffffffff


	//   ....[19]....
        /*0088*/ 	.word	0xffffffff


	//----- nvinfo : EIATTR_COOP_GROUP_INSTR_OFFSETS
	.align		4
.L_2375:
        /*008c*/ 	.byte	0x04, 0x28
        /*008e*/ 	.short	(.L_2377 - .L_2376)


	//   ....[0]....
.L_2376:
        /*0090*/ 	.word	0x00001600


	//   ....[1]....
        /*0094*/ 	.word	0x00001620


	//   ....[2]....
        /*0098*/ 	.word	0x00001640


	//   ....[3]....
        /*009c*/ 	.word	0x00001660


	//   ....[4]....
        /*00a0*/ 	.word	0x00001680


	//   ....[5]....
        /*00a4*/ 	.word	0x000016a0


	//   ....[6]....
        /*00a8*/ 	.word	0x000016c0


	//   ....[7]....
        /*00ac*/ 	.word	0x000016e0


	//   ....[8]....
        /*00b0*/ 	.word	0x00001700


	//   ....[9]....
        /*00b4*/ 	.word	0x00001720


	//   ....[10]....
        /*00b8*/ 	.word	0x00003860


	//   ....[11]....
        /*00bc*/ 	.word	0x000038e0


	//   ....[12]....
        /*00c0*/ 	.word	0x00003960


	//   ....[13]....
        /*00c4*/ 	.word	0x000039d0


	//   ....[14]....
        /*00c8*/ 	.word	0x00003a50


	//   ....[15]....
        /*00cc*/ 	.word	0x00003ac0


	//   ....[16]....
        /*00d0*/ 	.word	0x00003b40


	//   ....[17]....
        /*00d4*/ 	.word	0x00003bb0


	//   ....[18]....
        /*00d8*/ 	.word	0x00003c30


	//   ....[19]....
        /*00dc*/ 	.word	0x00003ca0


	//----- nvinfo : EIATTR_EXIT_INSTR_OFFSETS
	.align		4
.L_2377:
        /*00e0*/ 	.byte	0x04, 0x1c
        /*00e2*/ 	.short	(.L_2379 - .L_2378)


	//   ....[0]....
.L_2378:
        /*00e4*/ 	.word	0x000037d0


	//   ....[1]....
        /*00e8*/ 	.word	0x00003800


	//----- nvinfo : EIATTR_MAX_THREADS
	.align		4
.L_2379:
        /*00ec*/ 	.byte	0x04, 0x05
        /*00ee*/ 	.short	(.L_2381 - .L_2380)
.L_2380:
        /*00f0*/ 	.word	0x00000080
        /*00f4*/ 	.word	0x00000001
        /*00f8*/ 	.word	0x00000001


	//----- nvinfo : EIATTR_CRS_STACK_SIZE
	.align		4
.L_2381:
        /*00fc*/ 	.byte	0x04, 0x1e
        /*00fe*/ 	.short	(.L_2383 - .L_2382)
.L_2382:
        /*0100*/ 	.word	0x00000000
.L_2383:


//--------------------- .nv.info._ZN10layer_norm13ln_bwd_kernelINS_13Kernel_traitsIf13__nv_bfloat16S2_S2_fjLj768ELj1ELj4ELj1ELj16ENS_18Kernel_traits_baseILj768EfS2_S2_S2_fjLj128EEEEELb1ELb0ELb0ELb1EEEvNS_9BwdParamsE --------------------------
	.section	.nv.info._ZN10layer_norm13ln_bwd_kernelINS_13Kernel_traitsIf13__nv_bfloat16S2_S2_fjLj768ELj1ELj4ELj1ELj16ENS_18Kernel_traits_baseILj768EfS2_S2_S2_fjLj128EEEEELb1ELb0ELb0ELb1EEEvNS_9BwdParamsE,"",@"SHT_CUDA_INFO"
	.sectionflags	@""
	.align	4


	//----- nvinfo : EIATTR_CUDA_API_VERSION
	.align		4
        /*0000*/ 	.byte	0x04, 0x37
        /*0002*/ 	.short	(.L_2385 - .L_2384)
.L_2384:
        /*0004*/ 	.word	0x00000082


	//----- nvinfo : EIATTR_SW2861232_WAR
	.align		4
.L_2385:
        /*0008*/ 	.byte	0x01, 0x35
	.zero		2


	//----- nvinfo : EIATTR_PARAM_CBANK
	.align		4
        /*000c*/ 	.byte	0x04, 0x0a
        /*000e*/ 	.short	(.L_2387 - .L_2386)
	.align		4
.L_2386:
        /*0010*/ 	.word	index@(.nv.constant0._ZN10layer_norm13ln_bwd_kernelINS_13Kernel_traitsIf13__nv_bfloat16S2_S2_fjLj768ELj1ELj4ELj1ELj16ENS_18Kernel_traits_baseILj768EfS2_S2_S2_fjLj128EEEEELb1ELb0ELb0ELb1EEEvNS_9BwdParamsE)
        /*0014*/ 	.short	0x0160
        /*0016*/ 	.short	0x0128


	//----- nvinfo : EIATTR_CBANK_PARAM_SIZE
	.align		4
.L_2387:
        /*0018*/ 	.byte	0x03, 0x19
        /*001a*/ 	.short	0x0128


	//----- nvinfo : EIATTR_KPARAM_INFO
	.align		4
        /*001c*/ 	.byte	0x04, 0x17
        /*001e*/ 	.short	(.L_2389 - .L_2388)
.L_2388:
        /*0020*/ 	.word	0x00000000
        /*0024*/ 	.short	0x0000
        /*0026*/ 	.short	0x0000
        /*0028*/ 	.byte	0x00, 0xf0, 0xa1, 0x04


	//----- nvinfo : EIATTR_MAXREG_COUNT
	.align		4
.L_2389:
        /*002c*/ 	.byte	0x03, 0x1b
        /*002e*/ 	.short	0x00ff


	//----- nvinfo : EIATTR_NUM_BARRIERS
	.align		4
        /*0030*/ 	.byte	0x02, 0x4c
        /*0032*/ 	.byte	0x01
	.zero		1


	//----- nvinfo : EIATTR_MERCURY_ISA_VERSION
	.align		4
        /*0034*/ 	.byte	0x03, 0x5f
        /*0036*/ 	.short	0x0000


	//----- nvinfo : EIATTR_COOP_GROUP_MASK_REGIDS
	.align		4
        /*0038*/ 	.byte	0x04, 0x29
        /*003a*/ 	.short	(.L_2391 - .L_2390)


	//   ....[0]....
.L_2390:
        /*003c*/ 	.word	0xffffffff


	//   ....[1]....
        /*0040*/ 	.word	0xffffffff


	//   ....[2]....
        /*0044*/ 	.word	0xffffffff


	//   ....[3]....
        /*0048*/ 	.word	0xffffffff


	//   ....[4]....
        /*004c*/ 	.word	0xffffffff


	//   ....[5]....
        /*0050*/ 	.word	0xffffffff


	//   ....[6]....
        /*0054*/ 	.word	0xffffffff


	//   ....[7]....
        /*0058*/ 	.word	0xffffffff


	//   ....[8]....
        /*005c*/ 	.word	0xffffffff


	//   ....[9]....
        /*0060*/ 	.word	0xffffffff


	//   ....[10]....
        /*0064*/ 	.word	0xffffffff


	//   ....[11]....
        /*0068*/ 	.word	0xffffffff


	//   ....[12]....
        /*006c*/ 	.word	0xffffffff


	//   ....[13]....
        /*0070*/ 	.word	0xffffffff


	//   ....[14]....
        /*0074*/ 	.word	0xffffffff


	//   ....[15]....
        /*0078*/ 	.word	0xffffffff


	//   ....[16]....
        /*007c*/ 	.word	0xffffffff


	//   ....[17]....
        /*0080*/ 	.word	0xffffffff


	//   ....[18]....
        /*0084*/ 	.word	0xffffffff


	//   ....[19]....
        /*0088*/ 	.word	0xffffffff


	//----- nvinfo : EIATTR_COOP_GROUP_INSTR_OFFSETS
	.align		4
.L_2391:
        /*008c*/ 	.byte	0x04, 0x28
        /*008e*/ 	.short	(.L_2393 - .L_2392)


	//   ....[0]....
.L_2392:
        /*0090*/ 	.word	0x000015d0


	//   ....[1]....
        /*0094*/ 	.word	0x000015f0


	//   ....[2]....
        /*0098*/ 	.word	0x00001610


	//   ....[3]....
        /*009c*/ 	.word	0x00001630


	//   ....[4]....
        /*00a0*/ 	.word	0x00001650


	//   ....[5]....
        /*00a4*/ 	.word	0x00001670


	//   ....[6]....
        /*00a8*/ 	.word	0x00001690


	//   ....[7]....
        /*00ac*/ 	.word	0x000016b0


	//   ....[8]....
        /*00b0*/ 	.word	0x000016d0


	//   ....[9]....
        /*00b4*/ 	.word	0x000016f0


	//   ....[10]....
        /*00b8*/ 	.word	0x00003650


	//   ....[11]....
        /*00bc*/ 	.word	0x000036d0


	//   ....[12]....
        /*00c0*/ 	.word	0x00003750


	//   ....[13]....
        /*00c4*/ 	.word	0x000037c0


	//   ....[14]....
        /*00c8*/ 	.word	0x00003840


	//   ....[15]....
        /*00cc*/ 	.word	0x000038b0


	//   ....[16]....
        /*00d0*/ 	.word	0x00003930


	//   ....[17]....
        /*00d4*/ 	.word	0x000039a0


	//   ....[18]....
        /*00d8*/ 	.word	0x00003a20


	//   ....[19]....
        /*00dc*/ 	.word	0x00003a90


	//----- nvinfo : EIATTR_EXIT_INSTR_OFFSETS
	.align		4
.L_2393:
        /*00e0*/ 	.byte	0x04, 0x1c
        /*00e2*/ 	.short	(.L_2395 - .L_2394)


	//   ....[0]....
.L_2394:
        /*00e4*/ 	.word	0x000035f0


	//----- nvinfo : EIATTR_MAX_THREADS
	.align		4
.L_2395:
        /*00e8*/ 	.byte	0x04, 0x05
        /*00ea*/ 	.short	(.L_2397 - .L_2396)
.L_2396:
        /*00ec*/ 	.word	0x00000080
        /*00f0*/ 	.word	0x00000001
        /*00f4*/ 	.word	0x00000001


	//----- nvinfo : EIATTR_CRS_STACK_SIZE
	.align		4
.L_2397:
        /*00f8*/ 	.byte	0x04, 0x1e
        /*00fa*/ 	.short	(.L_2399 - .L_2398)
.L_2398:
        /*00fc*/ 	.word	0x00000000
.L_2399:


//--------------------- .nv.info._ZN10layer_norm22ln_bwd_finalize_kernelINS_22Kernel_traits_finalizeILj768Ef13__nv_bfloat16S2_S2_fjLb0ELj1024ELj4ENS_18Kernel_traits_baseILj768EfS2_S2_S2_fjLj1024EEEEELb0ELb0EEEvNS_9BwdParamsE --------------------------
	.section	.nv.info._ZN10layer_norm22ln_bwd_finalize_kernelINS_22Kernel_traits_finalizeILj768Ef13__nv_bfloat16S2_S2_fjLb0ELj1024ELj4ENS_18Kernel_traits_baseILj768EfS2_S2_S2_fjLj1024EEEEELb0ELb0EEEvNS_9BwdParamsE,"",@"SHT_CUDA_INFO"
	.sectionflags	@""
	.align	4


	//----- nvinfo : EIATTR_CUDA_API_VERSION
	.align		4
        /*0000*/ 	.byte	0x04, 0x37
        /*0002*/ 	.short	(.L_2401 - .L_2400)
.L_2400:
        /*0004*/ 	.word	0x00000082


	//----- nvinfo : EIATTR_SW2861232_WAR
	.align		4
.L_2401:
        /*0008*/ 	.byte	0x01, 0x35
	.zero		2


	//----- nvinfo : EIATTR_PARAM_CBANK
	.align		4
        /*000c*/ 	.byte	0x04, 0x0a
        /*000e*/ 	.short	(.L_2403 - .L_2402)
	.align		4
.L_2402:
        /*0010*/ 	.word	index@(.nv.constant0._ZN10layer_norm22ln_bwd_finalize_kernelINS_22Kernel_traits_finalizeILj768Ef13__nv_bfloat16S2_S2_fjLb0ELj1024ELj4ENS_18Kernel_traits_baseILj768EfS2_S2_S2_fjLj1024EEEEELb0ELb0EEEvNS_9BwdParamsE)
        /*0014*/ 	.short	0x0160
        /*0016*/ 	.short	0x0128


	//----- nvinfo : EIATTR_CBANK_PARAM_SIZE
	.align		4
.L_2403:
        /*0018*/ 	.byte	0x03, 0x19
        /*001a*/ 	.short	0x0128


	//----- nvinfo : EIATTR_KPARAM_INFO
	.align		4
        /*001c*/ 	.byte	0x04, 0x17
        /*001e*/ 	.short	(.L_2405 - .L_2404)
.L_2404:
        /*0020*/ 	.word	0x00000000
        /*0024*/ 	.short	0x0000
        /*0026*/ 	.short	0x0000
        /*0028*/ 	.byte	0x00, 0xf0, 0xa1, 0x04


	//----- nvinfo : EIATTR_MAXREG_COUNT
	.align		4
.L_2405:
        /*002c*/ 	.byte	0x03, 0x1b
        /*002e*/ 	.short	0x0040


	//----- nvinfo : EIATTR_NUM_BARRIERS
	.align		4
        /*0030*/ 	.byte	0x02, 0x4c
        /*0032*/ 	.byte	0x01
	.zero		1


	//----- nvinfo : EIATTR_MERCURY_ISA_VERSION
	.align		4
        /*0034*/ 	.byte	0x03, 0x5f
        /*0036*/ 	.short	0x0000


	//----- nvinfo : EIATTR_COOP_GROUP_MASK_REGIDS
	.align		4
        /*0038*/ 	.byte	0x04, 0x29
        /*003a*/ 	.short	(.L_2407 - .L_2406)


	//   ....[0]....
.L_2406:
        /*003c*/ 	.word	0xffffffff


	//   ....[1]....
        /*0040*/ 	.word	0xffffffff


	//   ....[2]....
        /*0044*/ 	.word	0xffffffff


	//   ....[3]....
        /*0048*/ 	.word	0xffffffff


	//   ....[4]....
        /*004c*/ 	.word	0xffffffff


	//   ....[5]....
        /*0050*/ 	.word	0xffffffff


	//   ....[6]....
        /*0054*/ 	.word	0xffffffff


	//   ....[7]....
        /*0058*/ 	.word	0xffffffff


	//   ....[8]....
        /*005c*/ 	.word	0xffffffff


	//   ....[9]....
        /*0060*/ 	.word	0xffffffff


	//   ....[10]....
        /*0064*/ 	.word	0xffffffff


	//   ....[11]....
        /*0068*/ 	.word	0xffffffff


	//   ....[12]....
        /*006c*/ 	.word	0xffffffff


	//   ....[13]....
        /*0070*/ 	.word	0xffffffff


	//   ....[14]....
        /*0074*/ 	.word	0xffffffff


	//   ....[15]....
        /*0078*/ 	.word	0xffffffff


	//   ....[16]....
        /*007c*/ 	.word	0xffffffff


	//   ....[17]....
        /*0080*/ 	.word	0xffffffff


	//   ....[18]....
        /*0084*/ 	.word	0xffffffff


	//   ....[19]....
        /*0088*/ 	.word	0xffffffff


	//----- nvinfo : EIATTR_COOP_GROUP_INSTR_OFFSETS
	.align		4
.L_2407:
        /*008c*/ 	.byte	0x04, 0x28
        /*008e*/ 	.short	(.L_2409 - .L_2408)


	//   ....[0]....
.L_2408:
        /*0090*/ 	.word	0x00000820


	//   ....[1]....
        /*0094*/ 	.word	0x00000850


	//   ....[2]....
        /*0098*/ 	.word	0x00000860


	//   ....[3]....
        /*009c*/ 	.word	0x00000890


	//   ....[4]....
        /*00a0*/ 	.word	0x000008a0


	//   ....[5]....
        /*00a4*/ 	.word	0x000008d0


	//   ....[6]....
        /*00a8*/ 	.word	0x000008f0


	//   ....[7]....
        /*00ac*/ 	.word	0x00000900


	//   ....[8]....
        /*00b0*/ 	.word	0x00000930


	//   ....[9]....
        /*00b4*/ 	.word	0x00000940


	//   ....[10]....
        /*00b8*/ 	.word	0x00000b30


	//   ....[11]....
        /*00bc*/ 	.word	0x00000ba0


	//   ....[12]....
        /*00c0*/ 	.word	0x00000c00


	//   ....[13]....
        /*00c4*/ 	.word	0x00000c60


	//   ....[14]....
        /*00c8*/ 	.word	0x00000cd0


	//   ....[15]....
        /*00cc*/ 	.word	0x00000d40


	//   ....[16]....
        /*00d0*/ 	.word	0x00000da0


	//   ....[17]....
        /*00d4*/ 	.word	0x00000e00


	//   ....[18]....
        /*00d8*/ 	.word	0x00000e60


	//   ....[19]....
        /*00dc*/ 	.word	0x00000ec0


	//----- nvinfo : EIATTR_EXIT_INSTR_OFFSETS
	.align		4
.L_2409:
        /*00e0*/ 	.byte	0x04, 0x1c
        /*00e2*/ 	.short	(.L_2411 - .L_2410)


	//   ....[0]....
.L_2410:
        /*00e4*/ 	.word	0x00000070


	//   ....[1]....
        /*00e8*/ 	.word	0x00000ad0


	//----- nvinfo : EIATTR_MAX_THREADS
	.align		4
.L_2411:
        /*00ec*/ 	.byte	0x04, 0x05
        /*00ee*/ 	.short	(.L_2413 - .L_2412)
.L_2412:
        /*00f0*/ 	.word	0x00000400
        /*00f4*/ 	.word	0x00000001
        /*00f8*/ 	.word	0x00000001


	//----- nvinfo : EIATTR_CRS_STACK_SIZE
	.align		4
.L_2413:
        /*00fc*/ 	.byte	0x04, 0x1e
        /*00fe*/ 	.short	(.L_2415 - .L_2414)
.L_2414:
        /*0100*/ 	.word	0x00000000
.L_2415:


//--------------------- .nv.info._ZN10layer_norm13ln_bwd_kernelINS_13Kernel_traitsIf13__nv_bfloat16S2_S2_fjLj768ELj1ELj4ELj1ELj16ENS_18Kernel_traits_baseILj768EfS2_S2_S2_fjLj128EEEEELb1ELb0ELb1ELb0EEEvNS_9BwdParamsE --------------------------
	.section	.nv.info._ZN10layer_norm13ln_bwd_kernelINS_13Kernel_traitsIf13__nv_bfloat16S2_S2_fjLj768ELj1ELj4ELj1ELj16ENS_18Kernel_traits_baseILj768EfS2_S2_S2_fjLj128EEEEELb1ELb0ELb1ELb0EEEvNS_9BwdParamsE,"",@"SHT_CUDA_INFO"
	.sectionflags	@""
	.align	4


	//----- nvinfo : EIATTR_CUDA_API_VERSION
	.align		4
        /*0000*/ 	.byte	0x04, 0x37
        /*0002*/ 	.short	(.L_2417 - .L_2416)
.L_2416:
        /*0004*/ 	.word	0x00000082


	//----- nvinfo : EIATTR_SW2861232_WAR
	.align		4
.L_2417:
        /*0008*/ 	.byte	0x01, 0x35
	.zero		2


	//----- nvinfo : EIATTR_PARAM_CBANK
	.align		4
        /*000c*/ 	.byte	0x04, 0x0a
        /*000e*/ 	.short	(.L_2419 - .L_2418)
	.align		4
.L_2418:
        /*0010*/ 	.word	index@(.nv.constant0._ZN10layer_norm13ln_bwd_kernelINS_13Kernel_traitsIf13__nv_bfloat16S2_S2_fjLj768ELj1ELj4ELj1ELj16ENS_18Kernel_traits_baseILj768EfS2_S2_S2_fjLj128EEEEELb1ELb0ELb1ELb0EEEvNS_9BwdParamsE)
        /*0014*/ 	.short	0x0160
        /*0016*/ 	.short	0x0128


	//----- nvinfo : EIATTR_CBANK_PARAM_SIZE
	.align		4
.L_2419:
        /*0018*/ 	.byte	0x03, 0x19
        /*001a*/ 	.short	0x0128


	//----- nvinfo : EIATTR_KPARAM_INFO
	.align		4
        /*001c*/ 	.byte	0x04, 0x17
        /*001e*/ 	.short	(.L_2421 - .L_2420)
.L_2420:
        /*0020*/ 	.word	0x00000000
        /*0024*/ 	.short	0x0000
        /*0026*/ 	.short	0x0000
        /*0028*/ 	.byte	0x00, 0xf0, 0xa1, 0x04


	//----- nvinfo : EIATTR_MAXREG_COUNT
	.align		4
.L_2421:
        /*002c*/ 	.byte	0x03, 0x1b
        /*002e*/ 	.short	0x00ff


	//----- nvinfo : EIATTR_NUM_BARRIERS
	.align		4
        /*0030*/ 	.byte	0x02, 0x4c
        /*0032*/ 	.byte	0x01
	.zero		1


	//----- nvinfo : EIATTR_MERCURY_ISA_VERSION
	.align		4
        /*0034*/ 	.byte	0x03, 0x5f
        /*0036*/ 	.short	0x0000


	//----- nvinfo : EIATTR_COOP_GROUP_MASK_REGIDS
	.align		4
        /*0038*/ 	.byte	0x04, 0x29
        /*003a*/ 	.short	(.L_2423 - .L_2422)


	//   ....[0]....
.L_2422:
        /*003c*/ 	.word	0xffffffff


	//   ....[1]....
        /*0040*/ 	.word	0xffffffff


	//   ....[2]....
        /*0044*/ 	.word	0xffffffff


	//   ....[3]....
        /*0048*/ 	.word	0xffffffff


	//   ....[4]....
        /*004c*/ 	.word	0xffffffff


	//   ....[5]....
        /*0050*/ 	.word	0xffffffff


	//   ....[6]....
        /*0054*/ 	.word	0xffffffff


	//   ....[7]....
        /*0058*/ 	.word	0xffffffff


	//   ....[8]....
        /*005c*/ 	.word	0xffffffff


	//   ....[9]....
        /*0060*/ 	.word	0xffffffff


	//   ....[10]....
        /*0064*/ 	.word	0xffffffff


	//   ....[11]....
        /*0068*/ 	.word	0xffffffff


	//   ....[12]....
        /*006c*/ 	.word	0xffffffff


	//   ....[13]....
        /*0070*/ 	.word	0xffffffff


	//   ....[14]....
        /*0074*/ 	.word	0xffffffff


	//   ....[15]....
        /*0078*/ 	.word	0xffffffff


	//   ....[16]....
        /*007c*/ 	.word	0xffffffff


	//   ....[17]....
        /*0080*/ 	.word	0xffffffff


	//   ....[18]....
        /*0084*/ 	.word	0xffffffff


	//   ....[19]....
        /*0088*/ 	.word	0xffffffff


	//----- nvinfo : EIATTR_COOP_GROUP_INSTR_OFFSETS
	.align		4
.L_2423:
        /*008c*/ 	.byte	0x04, 0x28
        /*008e*/ 	.short	(.L_2425 - .L_2424)


	//   ....[0]....
.L_2424:
        /*0090*/ 	.word	0x00001940


	//   ....[1]....
        /*0094*/ 	.word	0x00001960


	//   ....[2]....
        /*0098*/ 	.word	0x00001980


	//   ....[3]....
        /*009c*/ 	.word	0x000019a0


	//   ....[4]....
        /*00a0*/ 	.word	0x000019c0


	//   ....[5]....
        /*00a4*/ 	.word	0x000019e0


	//   ....[6]....
        /*00a8*/ 	.word	0x00001a10


	//   ....[7]....
        /*00ac*/ 	.word	0x00001a20


	//   ....[8]....
        /*00b0*/ 	.word	0x00001a50


	//   ....[9]....
        /*00b4*/ 	.word	0x00001a60


	//   ....[10]....
        /*00b8*/ 	.word	0x00004cc0


	//   ....[11]....
        /*00bc*/ 	.word	0x00004d40


	//   ....[12]....
        /*00c0*/ 	.word	0x00004dc0


	//   ....[13]....
        /*00c4*/ 	.word	0x00004e30


	//   ....[14]....
        /*00c8*/ 	.word	0x00004eb0


	//   ....[15]....
        /*00cc*/ 	.word	0x00004f20


	//   ....[16]....
        /*00d0*/ 	.word	0x00004fa0


	//   ....[17]....
        /*00d4*/ 	.word	0x00005010


	//   ....[18]....
        /*00d8*/ 	.word	0x00005090


	//   ....[19]....
        /*00dc*/ 	.word	0x00005100


	//----- nvinfo : EIATTR_EXIT_INSTR_OFFSETS
	.align		4
.L_2425:
        /*00e0*/ 	.byte	0x04, 0x1c
        /*00e2*/ 	.short	(.L_2427 - .L_2426)


	//   ....[0]....
.L_2426:
        /*00e4*/ 	.word	0x00004c30


	//   ....[1]....
        /*00e8*/ 	.word	0x00004c60


	//----- nvinfo : EIATTR_MAX_THREADS
	.align		4
.L_2427:
        /*00ec*/ 	.byte	0x04, 0x05
        /*00ee*/ 	.short	(.L_2429 - .L_2428)
.L_2428:
        /*00f0*/ 	.word	0x00000080
        /*00f4*/ 	.word	0x00000001
        /*00f8*/ 	.word	0x00000001


	//----- nvinfo : EIATTR_CRS_STACK_SIZE
	.align		4
.L_2429:
        /*00fc*/ 	.byte	0x04, 0x1e
        /*00fe*/ 	.short	(.L_2431 - .L_2430)
.L_2430:
        /*0100*/ 	.word	0x00000000
.L_2431:


//--------------------- .nv.info._ZN10layer_norm22ln_bwd_finalize_kernelINS_22Kernel_traits_finalizeILj768Ef13__nv_bfloat16S2_S2_fjLb0ELj1024ELj4ENS_18Kernel_traits_baseILj768EfS2_S2_S2_fjLj1024EEEEELb0ELb1EEEvNS_9BwdParamsE --------------------------
	.section	.nv.info._ZN10layer_norm22ln_bwd_finalize_kernelINS_22Kernel_traits_finalizeILj768Ef13__nv_bfloat16S2_S2_fjLb0ELj1024ELj4ENS_18Kernel_traits_baseILj768EfS2_S2_S2_fjLj1024EEEEELb0ELb1EEEvNS_9BwdParamsE,"",@"SHT_CUDA_INFO"
	.sectionflags	@""
	.align	4


	//----- nvinfo : EIATTR_CUDA_API_VERSION
	.align		4
        /*0000*/ 	.byte	0x04, 0x37
        /*0002*/ 	.short	(.L_2433 - .L_2432)
.L_2432:
        /*0004*/ 	.word	0x00000082


	//----- nvinfo : EIATTR_SW2861232_WAR
	.align		4
.L_2433:
        /*0008*/ 	.byte	0x01, 0x35
	.zero		2


	//----- nvinfo : EIATTR_PARAM_CBANK
	.align		4
        /*000c*/ 	.byte	0x04, 0x0a
        /*000e*/ 	.short	(.L_2435 - .L_2434)
	.align		4
.L_2434:
        /*0010*/ 	.word	index@(.nv.constant0._ZN10layer_norm22ln_bwd_finalize_kernelINS_22Kernel_traits_finalizeILj768Ef13__nv_bfloat16S2_S2_fjLb0ELj1024ELj4ENS_18Kernel_traits_baseILj768EfS2_S2_S2_fjLj1024EEEEELb0ELb1EEEvNS_9BwdParamsE)
        /*0014*/ 	.short	0x0160
        /*0016*/ 	.short	0x0128


	//----- nvinfo : EIATTR_CBANK_PARAM_SIZE
	.align		4
.L_2435:
        /*0018*/ 	.byte	0x03, 0x19
        /*001a*/ 	.short	0x0128


	//----- nvinfo : EIATTR_KPARAM_INFO
	.align		4
        /*001c*/ 	.byte	0x04, 0x17
        /*001e*/ 	.short	(.L_2437 - .L_2436)
.L_2436:
        /*0020*/ 	.word	0x00000000
        /*0024*/ 	.short	0x0000
        /*0026*/ 	.short	0x0000
        /*0028*/ 	.byte	0x00, 0xf0, 0xa1, 0x04


	//----- nvinfo : EIATTR_MAXREG_COUNT
	.align		4
.L_2437:
        /*002c*/ 	.byte	0x03, 0x1b
        /*002e*/ 	.short	0x0040


	//----- nvinfo : EIATTR_NUM_BARRIERS
	.align		4
        /*0030*/ 	.byte	0x02, 0x4c
        /*0032*/ 	.byte	0x01
	.zero		1


	//----- nvinfo : EIATTR_MERCURY_ISA_VERSION
	.align		4
        /*0034*/ 	.byte	0x03, 0x5f
        /*0036*/ 	.short	0x0000


	//----- nvinfo : EIATTR_COOP_GROUP_MASK_REGIDS
	.align		4
        /*0038*/ 	.byte	0x04, 0x29
        /*003a*/ 	.short	(.L_2439 - .L_2438)


	//   ....[0]....
.L_2438:
        /*003c*/ 	.word	0xffffffff


	//   ....[1]....
        /*0040*/ 	.word	0xffffffff


	//   ....[2]....
        /*0044*/ 	.word	0xffffffff


	//   ....[3]....
        /*0048*/ 	.word	0xffffffff


	//   ....[4]....
        /*004c*/ 	.word	0xffffffff


	//   ....[5]....
        /*0050*/ 	.word	0xffffffff


	//   ....[6]....
        /*0054*/ 	.word	0xffffffff


	//   ....[7]....
        /*0058*/ 	.word	0xffffffff


	//   ....[8]....
        /*005c*/ 	.word	0xffffffff


	//   ....[9]....
        /*0060*/ 	.word	0xffffffff


	//   ....[10]....
        /*0064*/ 	.word	0xffffffff


	//   ....[11]....
        /*0068*/ 	.word	0xffffffff


	//   ....[12]....
        /*006c*/ 	.word	0xffffffff


	//   ....[13]....
        /*0070*/ 	.word	0xffffffff


	//   ....[14]....
        /*0074*/ 	.word	0xffffffff


	//   ....[15]....
        /*0078*/ 	.word	0xffffffff


	//   ....[16]....
        /*007c*/ 	.word	0xffffffff


	//   ....[17]....
        /*0080*/ 	.word	0xffffffff


	//   ....[18]....
        /*0084*/ 	.word	0xffffffff


	//   ....[19]....
        /*0088*/ 	.word	0xffffffff


	//----- nvinfo : EIATTR_COOP_GROUP_INSTR_OFFSETS
	.align		4
.L_2439:
        /*008c*/ 	.byte	0x04, 0x28
        /*008e*/ 	.short	(.L_2441 - .L_2440)


	//   ....[0]....
.L_2440:
        /*0090*/ 	.word	0x000007f0


	//   ....[1]....
        /*0094*/ 	.word	0x00000820


	//   ....[2]....
        /*0098*/ 	.word	0x00000840


	//   ....[3]....
        /*009c*/ 	.word	0x00000850


	//   ....[4]....
        /*00a0*/ 	.word	0x00000880


	//   ....[5]....
        /*00a4*/ 	.word	0x00000890


	//   ....[6]....
        /*00a8*/ 	.word	0x000008c0


	//   ....[7]....
        /*00ac*/ 	.word	0x000008d0


	//   ....[8]....
        /*00b0*/ 	.word	0x00000900


	//   ....[9]....
        /*00b4*/ 	.word	0x00000910


	//   ....[10]....
        /*00b8*/ 	.word	0x00000ab0


	//   ....[11]....
        /*00bc*/ 	.word	0x00000b30


	//   ....[12]....
        /*00c0*/ 	.word	0x00000b90


	//   ....[13]....
        /*00c4*/ 	.word	0x00000bf0


	//   ....[14]....
        /*00c8*/ 	.word	0x00000c60


	//   ....[15]....
        /*00cc*/ 	.word	0x00000cd0


	//   ....[16]....
        /*00d0*/ 	.word	0x00000d30


	//   ....[17]....
        /*00d4*/ 	.word	0x00000d90


	//   ....[18]....
        /*00d8*/ 	.word	0x00000df0


	//   ....[19]....
        /*00dc*/ 	.word	0x00000e50


	//----- nvinfo : EIATTR_EXIT_INSTR_OFFSETS
	.align		4
.L_2441:
        /*00e0*/ 	.byte	0x04, 0x1c
        /*00e2*/ 	.short	(.L_2443 - .L_2442)


	//   ....[0]....
.L_2442:
        /*00e4*/ 	.word	0x00000070


	//   ....[1]....
        /*00e8*/ 	.word	0x00000a50


	//----- nvinfo : EIATTR_MAX_THREADS
	.align		4
.L_2443:
        /*00ec*/ 	.byte	0x04, 0x05
        /*00ee*/ 	.short	(.L_2445 - .L_2444)
.L_2444:
        /*00f0*/ 	.word	0x00000400
        /*00f4*/ 	.word	0x00000001
        /*00f8*/ 	.word	0x00000001


	//----- nvinfo : EIATTR_CRS_STACK_SIZE
	.align		4
.L_2445:
        /*00fc*/ 	.byte	0x04, 0x1e
        /*00fe*/ 	.short	(.L_2447 - .L_2446)
.L_2446:
        /*0100*/ 	.word	0x00000000
.L_2447:


//--------------------- .nv.info._ZN10layer_norm13ln_bwd_kernelINS_13Kernel_traitsIf13__nv_bfloat16S2_S2_fjLj768ELj1ELj4ELj1ELj16ENS_18Kernel_traits_baseILj768EfS2_S2_S2_fjLj128EEEEELb1ELb0ELb1ELb1EEEvNS_9BwdParamsE --------------------------
	.section	.nv.info._ZN10layer_norm13ln_bwd_kernelINS_13Kernel_traitsIf13__nv_bfloat16S2_S2_fjLj768ELj1ELj4ELj1ELj16ENS_18Kernel_traits_baseILj768EfS2_S2_S2_fjLj128EEEEELb1ELb0ELb1ELb1EEEvNS_9BwdParamsE,"",@"SHT_CUDA_INFO"
	.sectionflags	@""
	.align	4


	//----- nvinfo : EIATTR_CUDA_API_VERSION
	.align		4
        /*0000*/ 	.byte	0x04, 0x37
        /*0002*/ 	.short	(.L_2449 - .L_2448)
.L_2448:
        /*0004*/ 	.word	0x00000082


	//----- nvinfo : EIATTR_SW2861232_WAR
	.align		4
.L_2449:
        /*0008*/ 	.byte	0x01, 0x35
	.zero		2


	//----- nvinfo : EIATTR_PARAM_CBANK
	.align		4
        /*000c*/ 	.byte	0x04, 0x0a
        /*000e*/ 	.short	(.L_2451 - .L_2450)
	.align		4
.L_2450:
        /*0010*/ 	.word	index@(.nv.constant0._ZN10layer_norm13ln_bwd_kernelINS_13Kernel_traitsIf13__nv_bfloat16S2_S2_fjLj768ELj1ELj4ELj1ELj16ENS_18Kernel_traits_baseILj768EfS2_S2_S2_fjLj128EEEEELb1ELb0ELb1ELb1EEEvNS_9BwdParamsE)
        /*0014*/ 	.short	0x0160
        /*0016*/ 	.short	0x0128


	//----- nvinfo : EIATTR_CBANK_PARAM_SIZE
	.align		4
.L_2451:
        /*0018*/ 	.byte	0x03, 0x19
        /*001a*/ 	.short	0x0128


	//----- nvinfo : EIATTR_KPARAM_INFO
	.align		4
        /*001c*/ 	.byte	0x04, 0x17
        /*001e*/ 	.short	(.L_2453 - .L_2452)
.L_2452:
        /*0020*/ 	.word	0x00000000
        /*0024*/ 	.short	0x0000
        /*0026*/ 	.short	0x0000
        /*0028*/ 	.byte	0x00, 0xf0, 0xa1, 0x04


	//----- nvinfo : EIATTR_MAXREG_COUNT
	.align		4
.L_2453:
        /*002c*/ 	.byte	0x03, 0x1b
        /*002e*/ 	.short	0x00ff


	//----- nvinfo : EIATTR_NUM_BARRIERS
	.align		4
        /*0030*/ 	.byte	0x02, 0x4c
        /*0032*/ 	.byte	0x01
	.zero		1


	//----- nvinfo : EIATTR_MERCURY_ISA_VERSION
	.align		4
        /*0034*/ 	.byte	0x03, 0x5f
        /*0036*/ 	.short	0x0000


	//----- nvinfo : EIATTR_COOP_GROUP_MASK_REGIDS
	.align		4
        /*0038*/ 	.byte	0x04, 0x29
        /*003a*/ 	.short	(.L_2455 - .L_2454)


	//   ....[0]....
.L_2454:
        /*003c*/ 	.word	0xffffffff


	//   ....[1]....
        /*0040*/ 	.word	0xffffffff


	//   ....[2]....
        /*0044*/ 	.word	0xffffffff


	//   ....[3]....
        /*0048*/ 	.word	0xffffffff


	//   ....[4]....
        /*004c*/ 	.word	0xffffffff


	//   ....[5]....
        /*0050*/ 	.word	0xffffffff


	//   ....[6]....
        /*0054*/ 	.word	0xffffffff


	//   ....[7]....
        /*0058*/ 	.word	0xffffffff


	//   ....[8]....
        /*005c*/ 	.word	0xffffffff


	//   ....[9]....
        /*0060*/ 	.word	0xffffffff


	//   ....[10]....
        /*0064*/ 	.word	0xffffffff


	//   ....[11]....
        /*0068*/ 	.word	0xffffffff


	//   ....[12]....
        /*006c*/ 	.word	0xffffffff


	//   ....[13]....
        /*0070*/ 	.word	0xffffffff


	//   ....[14]....
        /*0074*/ 	.word	0xffffffff


	//   ....[15]....
        /*0078*/ 	.word	0xffffffff


	//   ....[16]....
        /*007c*/ 	.word	0xffffffff


	//   ....[17]....
        /*0080*/ 	.word	0xffffffff


	//   ....[18]....
        /*0084*/ 	.word	0xffffffff


	//   ....[19]....
        /*0088*/ 	.word	0xffffffff


	//----- nvinfo : EIATTR_COOP_GROUP_INSTR_OFFSETS
	.align		4
.L_2455:
        /*008c*/ 	.byte	0x04, 0x28
        /*008e*/ 	.short	(.L_2457 - .L_2456)


	//   ....[0]....
.L_2456:
        /*0090*/ 	.word	0x000017d0


	//   ....[1]....
        /*0094*/ 	.word	0x00001800


	//   ....[2]....
        /*0098*/ 	.word	0x00001810


	//   ....[3]....
        /*009c*/ 	.word	0x00001840


	//   ....[4]....
        /*00a0*/ 	.word	0x00001850


	//   ....[5]....
        /*00a4*/ 	.word	0x00001880


	//   ....[6]....
        /*00a8*/ 	.word	0x000018a0


	//   ....[7]....
        /*00ac*/ 	.word	0x000018b0


	//   ....[8]....
        /*00b0*/ 	.word	0x000018e0


	//   ....[9]....
        /*00b4*/ 	.word	0x000018f0


	//   ....[10]....
        /*00b8*/ 	.word	0x00004600


	//   ....[11]....
        /*00bc*/ 	.word	0x00004680


	//   ....[12]....
        /*00c0*/ 	.word	0x00004700


	//   ....[13]....
        /*00c4*/ 	.word	0x00004770


	//   ....[14]....
        /*00c8*/ 	.word	0x000047f0


	//   ....[15]....
        /*00cc*/ 	.word	0x00004860


	//   ....[16]....
        /*00d0*/ 	.word	0x000048e0


	//   ....[17]....
        /*00d4*/ 	.word	0x00004950


	//   ....[18]....
        /*00d8*/ 	.word	0x000049d0


	//   ....[19]....
        /*00dc*/ 	.word	0x00004a40


	//----- nvinfo : EIATTR_EXIT_INSTR_OFFSETS
	.align		4
.L_2457:
        /*00e0*/ 	.byte	0x04, 0x1c
        /*00e2*/ 	.short	(.L_2459 - .L_2458)


	//   ....[0]....
.L_2458:
        /*00e4*/ 	.word	0x000045a0


	//----- nvinfo : EIATTR_MAX_THREADS
	.align		4
.L_2459:
        /*00e8*/ 	.byte	0x04, 0x05
        /*00ea*/ 	.short	(.L_2461 - .L_2460)
.L_2460:
        /*00ec*/ 	.word	0x00000080
        /*00f0*/ 	.word	0x00000001
        /*00f4*/ 	.word	0x00000001


	//----- nvinfo : EIATTR_CRS_STACK_SIZE
	.align		4
.L_2461:
        /*00f8*/ 	.byte	0x04, 0x1e
        /*00fa*/ 	.short	(.L_2463 - .L_2462)
.L_2462:
        /*00fc*/ 	.word	0x00000000
.L_2463:


//--------------------- .nv.info._ZN10layer_norm13ln_bwd_kernelINS_13Kernel_traitsIf13__nv_bfloat16S2_S2_fjLj768ELj1ELj4ELj1ELj16ENS_18Kernel_traits_baseILj768EfS2_S2_S2_fjLj128EEEEELb1ELb1ELb0ELb0EEEvNS_9BwdParamsE --------------------------
	.section	.nv.info._ZN10layer_norm13ln_bwd_kernelINS_13Kernel_traitsIf13__nv_bfloat16S2_S2_fjLj768ELj1ELj4ELj1ELj16ENS_18Kernel_traits_baseILj768EfS2_S2_S2_fjLj128EEEEELb1ELb1ELb0ELb0EEEvNS_9BwdParamsE,"",@"SHT_CUDA_INFO"
	.sectionflags	@""
	.align	4


	//----- nvinfo : EIATTR_CUDA_API_VERSION
	.align		4
        /*0000*/ 	.byte	0x04, 0x37
        /*0002*/ 	.short	(.L_2465 - .L_2464)
.L_2464:
        /*0004*/ 	.word	0x00000082


	//----- nvinfo : EIATTR_SW2861232_WAR
	.align		4
.L_2465:
        /*0008*/ 	.byte	0x01, 0x35
	.zero		2


	//----- nvinfo : EIATTR_PARAM_CBANK
	.align		4
        /*000c*/ 	.byte	0x04, 0x0a
        /*000e*/ 	.short	(.L_2467 - .L_2466)
	.align		4
.L_2466:
        /*0010*/ 	.word	index@(.nv.constant0._ZN10layer_norm13ln_bwd_kernelINS_13Kernel_traitsIf13__nv_bfloat16S2_S2_fjLj768ELj1ELj4ELj1ELj16ENS_18Kernel_traits_baseILj768EfS2_S2_S2_fjLj128EEEEELb1ELb1ELb0ELb0EEEvNS_9BwdParamsE)
        /*0014*/ 	.short	0x0160
        /*0016*/ 	.short	0x0128


	//----- nvinfo : EIATTR_CBANK_PARAM_SIZE
	.align		4
.L_2467:
        /*0018*/ 	.byte	0x03, 0x19
        /*001a*/ 	.short	0x0128


	//----- nvinfo : EIATTR_KPARAM_INFO
	.align		4
        /*001c*/ 	.byte	0x04, 0x17
        /*001e*/ 	.short	(.L_2469 - .L_2468)
.L_2468:
        /*0020*/ 	.word	0x00000000
        /*0024*/ 	.short	0x0000
        /*0026*/ 	.short	0x0000
        /*0028*/ 	.byte	0x00, 0xf0, 0xa1, 0x04


	//----- nvinfo : EIATTR_MAXREG_COUNT
	.align		4
.L_2469:
        /*002c*/ 	.byte	0x03, 0x1b
        /*002e*/ 	.short	0x00ff


	//----- nvinfo : EIATTR_NUM_BARRIERS
	.align		4
        /*0030*/ 	.byte	0x02, 0x4c
        /*0032*/ 	.byte	0x01
	.zero		1


	//----- nvinfo : EIATTR_MERCURY_ISA_VERSION
	.align		4
        /*0034*/ 	.byte	0x03, 0x5f
        /*0036*/ 	.short	0x0000


	//----- nvinfo : EIATTR_COOP_GROUP_MASK_REGIDS
	.align		4
        /*0038*/ 	.byte	0x04, 0x29
        /*003a*/ 	.short	(.L_2471 - .L_2470)


	//   ....[0]....
.L_2470:
        /*003c*/ 	.word	0xffffffff


	//   ....[1]....
        /*0040*/ 	.word	0xffffffff


	//   ....[2]....
        /*0044*/ 	.word	0xffffffff


	//   ....[3]....
        /*0048*/ 	.word	0xffffffff


	//   ....[4]....
        /*004c*/ 	.word	0xffffffff


	//   ....[5]....
        /*0050*/ 	.word	0xffffffff


	//   ....[6]....
        /*0054*/ 	.word	0xffffffff


	//   ....[7]....
        /*0058*/ 	.word	0xffffffff


	//   ....[8]....
        /*005c*/ 	.word	0xffffffff


	//   ....[9]....
        /*0060*/ 	.word	0xffffffff


	//   ....[10]....
        /*0064*/ 	.word	0xffffffff


	//   ....[11]....
        /*0068*/ 	.word	0xffffffff


	//   ....[12]....
        /*006c*/ 	.word	0xffffffff


	//   ....[13]....
        /*0070*/ 	.word	0xffffffff


	//   ....[14]....
        /*0074*/ 	.word	0xffffffff


	//   ....[15]....
        /*0078*/ 	.word	0xffffffff


	//   ....[16]....
        /*007c*/ 	.word	0xffffffff


	//   ....[17]....
        /*0080*/ 	.word	0xffffffff


	//   ....[18]....
        /*0084*/ 	.word	0xffffffff


	//   ....[19]....
        /*0088*/ 	.word	0xffffffff


	//----- nvinfo : EIATTR_COOP_GROUP_INSTR_OFFSETS
	.align		4
.L_2471:
        /*008c*/ 	.byte	0x04, 0x28
        /*008e*/ 	.short	(.L_2473 - .L_2472)


	//   ....[0]....
.L_2472:
        /*0090*/ 	.word	0x00001730


	//   ....[1]....
        /*0094*/ 	.word	0x00001750


	//   ....[2]....
        /*0098*/ 	.word	0x00001770


	//   ....[3]....
        /*009c*/ 	.word	0x00001790


	//   ....[4]....
        /*00a0*/ 	.word	0x000017b0


	//   ....[5]....
        /*00a4*/ 	.word	0x000017d0


	//   ....[6]....
        /*00a8*/ 	.word	0x000017f0


	//   ....[7]....
        /*00ac*/ 	.word	0x00001810


	//   ....[8]....
        /*00b0*/ 	.word	0x00001830


	//   ....[9]....
        /*00b4*/ 	.word	0x00001850


	//   ....[10]....
        /*00b8*/ 	.word	0x00004680


	//   ....[11]....
        /*00bc*/ 	.word	0x00004700


	//   ....[12]....
        /*00c0*/ 	.word	0x00004780


	//   ....[13]....
        /*00c4*/ 	.word	0x000047f0


	//   ....[14]....
        /*00c8*/ 	.word	0x00004870


	//   ....[15]....
        /*00cc*/ 	.word	0x000048e0


	//   ....[16]....
        /*00d0*/ 	.word	0x00004960


	//   ....[17]....
        /*00d4*/ 	.word	0x000049d0


	//   ....[18]....
        /*00d8*/ 	.word	0x00004a50


	//   ....[19]....
        /*00dc*/ 	.word	0x00004ac0


	//----- nvinfo : EIATTR_EXIT_INSTR_OFFSETS
	.align		4
.L_2473:
        /*00e0*/ 	.byte	0x04, 0x1c
        /*00e2*/ 	.short	(.L_2475 - .L_2474)


	//   ....[0]....
.L_2474:
        /*00e4*/ 	.word	0x000045a0


	//   ....[1]....
        /*00e8*/ 	.word	0x00004620


	//----- nvinfo : EIATTR_MAX_THREADS
	.align		4
.L_2475:
        /*00ec*/ 	.byte	0x04, 0x05
        /*00ee*/ 	.short	(.L_2477 - .L_2476)
.L_2476:
        /*00f0*/ 	.word	0x00000080
        /*00f4*/ 	.word	0x00000001
        /*00f8*/ 	.word	0x00000001


	//----- nvinfo : EIATTR_CRS_STACK_SIZE
	.align		4
.L_2477:
        /*00fc*/ 	.byte	0x04, 0x1e
        /*00fe*/ 	.short	(.L_2479 - .L_2478)
.L_2478:
        /*0100*/ 	.word	0x00000000
.L_2479:


//--------------------- .nv.info._ZN10layer_norm13ln_bwd_kernelINS_13Kernel_traitsIf13__nv_bfloat16S2_S2_fjLj768ELj1ELj4ELj1ELj16ENS_18Kernel_traits_baseILj768EfS2_S2_S2_fjLj128EEEEELb1ELb1ELb0ELb1EEEvNS_9BwdParamsE --------------------------
	.section	.nv.info._ZN10layer_norm13ln_bwd_kernelINS_13Kernel_traitsIf13__nv_bfloat16S2_S2_fjLj768ELj1ELj4ELj1ELj16ENS_18Kernel_traits_baseILj768EfS2_S2_S2_fjLj128EEEEELb1ELb1ELb0ELb1EEEvNS_9BwdParamsE,"",@"SHT_CUDA_INFO"
	.sectionflags	@""
	.align	4


	//----- nvinfo : EIATTR_CUDA_API_VERSION
	.align		4
        /*0000*/ 	.byte	0x04, 0x37
        /*0002*/ 	.short	(.L_2481 - .L_2480)
.L_2480:
        /*0004*/ 	.word	0x00000082


	//----- nvinfo : EIATTR_SW2861232_WAR
	.align		4
.L_2481:
        /*0008*/ 	.byte	0x01, 0x35
	.zero		2


	//----- nvinfo : EIATTR_PARAM_CBANK
	.align		4
        /*000c*/ 	.byte	0x04, 0x0a
        /*000e*/ 	.short	(.L_2483 - .L_2482)
	.align		4
.L_2482:
        /*0010*/ 	.word	index@(.nv.constant0._ZN10layer_norm13ln_bwd_kernelINS_13Kernel_traitsIf13__nv_bfloat16S2_S2_fjLj768ELj1ELj4ELj1ELj16ENS_18Kernel_traits_baseILj768EfS2_S2_S2_fjLj128EEEEELb1ELb1ELb0ELb1EEEvNS_9BwdParamsE)
        /*0014*/ 	.short	0x0160
        /*0016*/ 	.short	0x0128


	//----- nvinfo : EIATTR_CBANK_PARAM_SIZE
	.align		4
.L_2483:
        /*0018*/ 	.byte	0x03, 0x19
        /*001a*/ 	.short	0x0128


	//----- nvinfo : EIATTR_KPARAM_INFO
	.align		4
        /*001c*/ 	.byte	0x04, 0x17
        /*001e*/ 	.short	(.L_2485 - .L_2484)
.L_2484:
        /*0020*/ 	.word	0x00000000
        /*0024*/ 	.short	0x0000
        /*0026*/ 	.short	0x0000
        /*0028*/ 	.byte	0x00, 0xf0, 0xa1, 0x04


	//----- nvinfo : EIATTR_MAXREG_COUNT
	.align		4
.L_2485:
        /*002c*/ 	.byte	0x03, 0x1b
        /*002e*/ 	.short	0x00ff


	//----- nvinfo : EIATTR_NUM_BARRIERS
	.align		4
        /*0030*/ 	.byte	0x02, 0x4c
        /*0032*/ 	.byte	0x01
	.zero		1


	//----- nvinfo : EIATTR_MERCURY_ISA_VERSION
	.align		4
        /*0034*/ 	.byte	0x03, 0x5f
        /*0036*/ 	.short	0x0000


	//----- nvinfo : EIATTR_COOP_GROUP_MASK_REGIDS
	.align		4
        /*0038*/ 	.byte	0x04, 0x29
        /*003a*/ 	.short	(.L_2487 - .L_2486)


	//   ....[0]....
.L_2486:
        /*003c*/ 	.word	0xffffffff


	//   ....[1]....
        /*0040*/ 	.word	0xffffffff


	//   ....[2]....
        /*0044*/ 	.word	0xffffffff


	//   ....[3]....
        /*0048*/ 	.word	0xffffffff


	//   ....[4]....
        /*004c*/ 	.word	0xffffffff


	//   ....[5]....
        /*0050*/ 	.word	0xffffffff


	//   ....[6]....
        /*0054*/ 	.word	0xffffffff


	//   ....[7]....
        /*0058*/ 	.word	0xffffffff


	//   ....[8]....
        /*005c*/ 	.word	0xffffffff


	//   ....[9]....
        /*0060*/ 	.word	0xffffffff


	//   ....[10]....
        /*0064*/ 	.word	0xffffffff


	//   ....[11]....
        /*0068*/ 	.word	0xffffffff


	//   ....[12]....
        /*006c*/ 	.word	0xffffffff


	//   ....[13]....
        /*0070*/ 	.word	0xffffffff


	//   ....[14]....
        /*0074*/ 	.word	0xffffffff


	//   ....[15]....
        /*0078*/ 	.word	0xffffffff


	//   ....[16]....
        /*007c*/ 	.word	0xffffffff


	//   ....[17]....
        /*0080*/ 	.word	0xffffffff


	//   ....[18]....
        /*0084*/ 	.word	0xffffffff


	//   ....[19]....
        /*0088*/ 	.word	0xffffffff


	//----- nvinfo : EIATTR_COOP_GROUP_INSTR_OFFSETS
	.align		4
.L_2487:
        /*008c*/ 	.byte	0x04, 0x28
        /*008e*/ 	.short	(.L_2489 - .L_2488)


	//   ....[0]....
.L_2488:
        /*0090*/ 	.word	0x00001730


	//   ....[1]....
        /*0094*/ 	.word	0x00001750


	//   ....[2]....
        /*0098*/ 	.word	0x00001770


	//   ....[3]....
        /*009c*/ 	.word	0x00001790


	//   ....[4]....
        /*00a0*/ 	.word	0x000017b0


	//   ....[5]....
        /*00a4*/ 	.word	0x000017d0


	//   ....[6]....
        /*00a8*/ 	.word	0x000017f0


	//   ....[7]....
        /*00ac*/ 	.word	0x00001810


	//   ....[8]....
        /*00b0*/ 	.word	0x00001830


	//   ....[9]....
        /*00b4*/ 	.word	0x00001850


	//   ....[10]....
        /*00b8*/ 	.word	0x000044a0


	//   ....[11]....
        /*00bc*/ 	.word	0x00004520


	//   ....[12]....
        /*00c0*/ 	.word	0x000045a0


	//   ....[13]....
        /*00c4*/ 	.word	0x00004610


	//   ....[14]....
        /*00c8*/ 	.word	0x00004690


	//   ....[15]....
        /*00cc*/ 	.word	0x00004700


	//   ....[16]....
        /*00d0*/ 	.word	0x00004780


	//   ....[17]....
        /*00d4*/ 	.word	0x000047f0


	//   ....[18]....
        /*00d8*/ 	.word	0x00004870


	//   ....[19]....
        /*00dc*/ 	.word	0x000048e0


	//----- nvinfo : EIATTR_EXIT_INSTR_OFFSETS
	.align		4
.L_2489:
        /*00e0*/ 	.byte	0x04, 0x1c
        /*00e2*/ 	.short	(.L_2491 - .L_2490)


	//   ....[0]....
.L_2490:
        /*00e4*/ 	.word	0x00004440


	//----- nvinfo : EIATTR_MAX_THREADS
	.align		4
.L_2491:
        /*00e8*/ 	.byte	0x04, 0x05
        /*00ea*/ 	.short	(.L_2493 - .L_2492)
.L_2492:
        /*00ec*/ 	.word	0x00000080
        /*00f0*/ 	.word	0x00000001
        /*00f4*/ 	.word	0x00000001


	//----- nvinfo : EIATTR_CRS_STACK_SIZE
	.align		4
.L_2493:
        /*00f8*/ 	.byte	0x04, 0x1e
        /*00fa*/ 	.short	(.L_2495 - .L_2494)
.L_2494:
        /*00fc*/ 	.word	0x00000000
.L_2495:


//--------------------- .nv.info._ZN10layer_norm22ln_bwd_finalize_kernelINS_22Kernel_traits_finalizeILj768Ef13__nv_bfloat16S2_S2_fjLb1ELj1024ELj4ENS_18Kernel_traits_baseILj768EfS2_S2_S2_fjLj1024EEEEELb1ELb0EEEvNS_9BwdParamsE --------------------------
	.section	.nv.info._ZN10layer_norm22ln_bwd_finalize_kernelINS_22Kernel_traits_finalizeILj768Ef13__nv_bfloat16S2_S2_fjLb1ELj1024ELj4ENS_18Kernel_traits_baseILj768EfS2_S2_S2_fjLj1024EEEEELb1ELb0EEEvNS_9BwdParamsE,"",@"SHT_CUDA_INFO"
	.sectionflags	@""
	.align	4


	//----- nvinfo : EIATTR_CUDA_API_VERSION
	.align		4
        /*0000*/ 	.byte	0x04, 0x37
        /*0002*/ 	.short	(.L_2497 - .L_2496)
.L_2496:
        /*0004*/ 	.word	0x00000082


	//----- nvinfo : EIATTR_SW2861232_WAR
	.align		4
.L_2497:
        /*0008*/ 	.byte	0x01, 0x35
	.zero		2


	//----- nvinfo : EIATTR_PARAM_CBANK
	.align		4
        /*000c*/ 	.byte	0x04, 0x0a
        /*000e*/ 	.short	(.L_2499 - .L_2498)
	.align		4
.L_2498:
        /*0010*/ 	.word	index@(.nv.constant0._ZN10layer_norm22ln_bwd_finalize_kernelINS_22Kernel_traits_finalizeILj768Ef13__nv_bfloat16S2_S2_fjLb1ELj1024ELj4ENS_18Kernel_traits_baseILj768EfS2_S2_S2_fjLj1024EEEEELb1ELb0EEEvNS_9BwdParamsE)
        /*0014*/ 	.short	0x0160
        /*0016*/ 	.short	0x0128


	//----- nvinfo : EIATTR_CBANK_PARAM_SIZE
	.align		4
.L_2499:
        /*0018*/ 	.byte	0x03, 0x19
        /*001a*/ 	.short	0x0128


	//----- nvinfo : EIATTR_KPARAM_INFO
	.align		4
        /*001c*/ 	.byte	0x04, 0x17
        /*001e*/ 	.short	(.L_2501 - .L_2500)
.L_2500:
        /*0020*/ 	.word	0x00000000
        /*0024*/ 	.short	0x0000
        /*0026*/ 	.short	0x0000
        /*0028*/ 	.byte	0x00, 0xf0, 0xa1, 0x04


	//----- nvinfo : EIATTR_MAXREG_COUNT
	.align		4
.L_2501:
        /*002c*/ 	.byte	0x03, 0x1b
        /*002e*/ 	.short	0x0040


	//----- nvinfo : EIATTR_NUM_BARRIERS
	.align		4
        /*0030*/ 	.byte	0x02, 0x4c
        /*0032*/ 	.byte	0x01
	.zero		1


	//----- nvinfo : EIATTR_MERCURY_ISA_VERSION
	.align		4
        /*0034*/ 	.byte	0x03, 0x5f
        /*0036*/ 	.short	0x0000


	//----- nvinfo : EIATTR_COOP_GROUP_MASK_REGIDS
	.align		4
        /*0038*/ 	.byte	0x04, 0x29
        /*003a*/ 	.short	(.L_2503 - .L_2502)


	//   ....[0]....
.L_2502:
        /*003c*/ 	.word	0xffffffff


	//   ....[1]....
        /*0040*/ 	.word	0xffffffff


	//   ....[2]....
        /*0044*/ 	.word	0xffffffff


	//   ....[3]....
        /*0048*/ 	.word	0xffffffff


	//   ....[4]....
        /*004c*/ 	.word	0xffffffff


	//   ....[5]....
        /*0050*/ 	.word	0xffffffff


	//   ....[6]....
        /*0054*/ 	.word	0xffffffff


	//   ....[7]....
        /*0058*/ 	.word	0xffffffff


	//   ....[8]....
        /*005c*/ 	.word	0xffffffff


	//   ....[9]....
        /*0060*/ 	.word	0xffffffff


	//   ....[10]....
        /*0064*/ 	.word	0xffffffff


	//   ....[11]....
        /*0068*/ 	.word	0xffffffff


	//   ....[12]....
        /*006c*/ 	.word	0xffffffff


	//   ....[13]....
        /*0070*/ 	.word	0xffffffff


	//   ....[14]....
        /*0074*/ 	.word	0xffffffff


	//   ....[15]....
        /*0078*/ 	.word	0xffffffff


	//   ....[16]....
        /*007c*/ 	.word	0xffffffff


	//   ....[17]....
        /*0080*/ 	.word	0xffffffff


	//   ....[18]....
        /*0084*/ 	.word	0xffffffff


	//   ....[19]....
        /*0088*/ 	.word	0xffffffff


	//   ....[20]....
        /*008c*/ 	.word	0xffffffff


	//   ....[21]....
        /*0090*/ 	.word	0xffffffff


	//   ....[22]....
        /*0094*/ 	.word	0xffffffff


	//   ....[23]....
        /*0098*/ 	.word	0xffffffff


	//   ....[24]....
        /*009c*/ 	.word	0xffffffff


	//   ....[25]....
        /*00a0*/ 	.word	0xffffffff


	//   ....[26]....
        /*00a4*/ 	.word	0xffffffff


	//   ....[27]....
        /*00a8*/ 	.word	0xffffffff


	//   ....[28]....
        /*00ac*/ 	.word	0xffffffff


	//   ....[29]....
        /*00b0*/ 	.word	0xffffffff


	//----- nvinfo : EIATTR_COOP_GROUP_INSTR_OFFSETS
	.align		4
.L_2503:
        /*00b4*/ 	.byte	0x04, 0x28
        /*00b6*/ 	.short	(.L_2505 - .L_2504)


	//   ....[0]....
.L_2504:
        /*00b8*/ 	.word	0x000009d0


	//   ....[1]....
        /*00bc*/ 	.word	0x00000a00


	//   ....[2]....
        /*00c0*/ 	.word	0x00000a10


	//   ....[3]....
        /*00c4*/ 	.word	0x00000a30


	//   ....[4]....
        /*00c8*/ 	.word	0x00000a50


	//   ....[5]....
        /*00cc*/ 	.word	0x00000a60


	//   ....[6]....
        /*00d0*/ 	.word	0x00000a90


	//   ....[7]....
        /*00d4*/ 	.word	0x00000ab0


	//   ....[8]....
        /*00d8*/ 	.word	0x00000ac0


	//   ....[9]....
        /*00dc*/ 	.word	0x00000af0


	//   ....[10]....
        /*00e0*/ 	.word	0x00000b10


	//   ....[11]....
        /*00e4*/ 	.word	0x00000b20


	//   ....[12]....
        /*00e8*/ 	.word	0x00000b50


	//   ....[13]....
        /*00ec*/ 	.word	0x00000b70


	//   ....[14]....
        /*00f0*/ 	.word	0x00000b80


	//   ....[15]....
        /*00f4*/ 	.word	0x00000df0


	//   ....[16]....
        /*00f8*/ 	.word	0x00000e50


	//   ....[17]....
        /*00fc*/ 	.word	0x00000eb0


	//   ....[18]....
        /*0100*/ 	.word	0x00000f10


	//   ....[19]....
        /*0104*/ 	.word	0x00000f80


	//   ....[20]....
        /*0108*/ 	.word	0x00000ff0


	//   ....[21]....
        /*010c*/ 	.word	0x00001050


	//   ....[22]....
        /*0110*/ 	.word	0x000010b0


	//   ....[23]....
        /*0114*/ 	.word	0x00001110


	//   ....[24]....
        /*0118*/ 	.word	0x00001180


	//   ....[25]....
        /*011c*/ 	.word	0x000011f0


	//   ....[26]....
        /*0120*/ 	.word	0x00001250


	//   ....[27]....
        /*0124*/ 	.word	0x000012b0


	//   ....[28]....
        /*0128*/ 	.word	0x00001310


	//   ....[29]....
        /*012c*/ 	.word	0x00001370


	//----- nvinfo : EIATTR_EXIT_INSTR_OFFSETS
	.align		4
.L_2505:
        /*0130*/ 	.byte	0x04, 0x1c
        /*0132*/ 	.short	(.L_2507 - .L_2506)


	//   ....[0]....
.L_2506:
        /*0134*/ 	.word	0x00000070


	//   ....[1]....
        /*0138*/ 	.word	0x00000d90


	//----- nvinfo : EIATTR_MAX_THREADS
	.align		4
.L_2507:
        /*013c*/ 	.byte	0x04, 0x05
        /*013e*/ 	.short	(.L_2509 - .L_2508)
.L_2508:
        /*0140*/ 	.word	0x00000400
        /*0144*/ 	.word	0x00000001
        /*0148*/ 	.word	0x00000001


	//----- nvinfo : EIATTR_CRS_STACK_SIZE
	.align		4
.L_2509:
        /*014c*/ 	.byte	0x04, 0x1e
        /*014e*/ 	.short	(.L_2511 - .L_2510)
.L_2510:
        /*0150*/ 	.word	0x00000000
.L_2511:


//--------------------- .nv.info._ZN10layer_norm13ln_bwd_kernelINS_13Kernel_traitsIf13__nv_bfloat16S2_S2_fjLj768ELj1ELj4ELj1ELj16ENS_18Kernel_traits_baseILj768EfS2_S2_S2_fjLj128EEEEELb1ELb1ELb1ELb0EEEvNS_9BwdParamsE --------------------------
	.section	.nv.info._ZN10layer_norm13ln_bwd_kernelINS_13Kernel_traitsIf13__nv_bfloat16S2_S2_fjLj768ELj1ELj4ELj1ELj16ENS_18Kernel_traits_baseILj768EfS2_S2_S2_fjLj128EEEEELb1ELb1ELb1ELb0EEEvNS_9BwdParamsE,"",@"SHT_CUDA_INFO"
	.sectionflags	@""
	.align	4


	//----- nvinfo : EIATTR_CUDA_API_VERSION
	.align		4
        /*0000*/ 	.byte	0x04, 0x37
        /*0002*/ 	.short	(.L_2513 - .L_2512)
.L_2512:
        /*0004*/ 	.word	0x00000082


	//----- nvinfo : EIATTR_SW2861232_WAR
	.align		4
.L_2513:
        /*0008*/ 	.byte	0x01, 0x35
	.zero		2


	//----- nvinfo : EIATTR_PARAM_CBANK
	.align		4
        /*000c*/ 	.byte	0x04, 0x0a
        /*000e*/ 	.short	(.L_2515 - .L_2514)
	.align		4
.L_2514:
        /*0010*/ 	.word	index@(.nv.constant0._ZN10layer_norm13ln_bwd_kernelINS_13Kernel_traitsIf13__nv_bfloat16S2_S2_fjLj768ELj1ELj4ELj1ELj16ENS_18Kernel_traits_baseILj768EfS2_S2_S2_fjLj128EEEEELb1ELb1ELb1ELb0EEEvNS_9BwdParamsE)
        /*0014*/ 	.short	0x0160
        /*0016*/ 	.short	0x0128


	//----- nvinfo : EIATTR_CBANK_PARAM_SIZE
	.align		4
.L_2515:
        /*0018*/ 	.byte	0x03, 0x19
        /*001a*/ 	.short	0x0128


	//----- nvinfo : EIATTR_KPARAM_INFO
	.align		4
        /*001c*/ 	.byte	0x04, 0x17
        /*001e*/ 	.short	(.L_2517 - .L_2516)
.L_2516:
        /*0020*/ 	.word	0x00000000
        /*0024*/ 	.short	0x0000
        /*0026*/ 	.short	0x0000
        /*0028*/ 	.byte	0x00, 0xf0, 0xa1, 0x04


	//----- nvinfo : EIATTR_MAXREG_COUNT
	.align		4
.L_2517:
        /*002c*/ 	.byte	0x03, 0x1b
        /*002e*/ 	.short	0x00ff


	//----- nvinfo : EIATTR_NUM_BARRIERS
	.align		4
        /*0030*/ 	.byte	0x02, 0x4c
        /*0032*/ 	.byte	0x01
	.zero		1


	//----- nvinfo : EIATTR_MERCURY_ISA_VERSION
	.align		4
        /*0034*/ 	.byte	0x03, 0x5f
        /*0036*/ 	.short	0x0000


	//----- nvinfo : EIATTR_COOP_GROUP_MASK_REGIDS
	.align		4
        /*0038*/ 	.byte	0x04, 0x29
        /*003a*/ 	.short	(.L_2519 - .L_2518)


	//   ....[0]....
.L_2518:
        /*003c*/ 	.word	0xffffffff


	//   ....[1]....
        /*0040*/ 	.word	0xffffffff


	//   ....[2]....
        /*0044*/ 	.word	0xffffffff


	//   ....[3]....
        /*0048*/ 	.word	0xffffffff


	//   ....[4]....
        /*004c*/ 	.word	0xffffffff


	//   ....[5]....
        /*0050*/ 	.word	0xffffffff


	//   ....[6]....
        /*0054*/ 	.word	0xffffffff


	//   ....[7]....
        /*0058*/ 	.word	0xffffffff


	//   ....[8]....
        /*005c*/ 	.word	0xffffffff


	//   ....[9]....
        /*0060*/ 	.word	0xffffffff


	//   ....[10]....
        /*0064*/ 	.word	0xffffffff


	//   ....[11]....
        /*0068*/ 	.word	0xffffffff


	//   ....[12]....
        /*006c*/ 	.word	0xffffffff


	//   ....[13]....
        /*0070*/ 	.word	0xffffffff


	//   ....[14]....
        /*0074*/ 	.word	0xffffffff


	//   ....[15]....
        /*0078*/ 	.word	0xffffffff


	//   ....[16]....
        /*007c*/ 	.word	0xffffffff


	//   ....[17]....
        /*0080*/ 	.word	0xffffffff


	//   ....[18]....
        /*0084*/ 	.word	0xffffffff


	//   ....[19]....
        /*0088*/ 	.word	0xffffffff


	//----- nvinfo : EIATTR_COOP_GROUP_INSTR_OFFSETS
	.align		4
.L_2519:
        /*008c*/ 	.byte	0x04, 0x28
        /*008e*/ 	.short	(.L_2521 - .L_2520)


	//   ....[0]....
.L_2520:
        /*0090*/ 	.word	0x00001a80


	//   ....[1]....
        /*0094*/ 	.word	0x00001aa0


	//   ....[2]....
        /*0098*/ 	.word	0x00001ac0


	//   ....[3]....
        /*009c*/ 	.word	0x00001ae0


	//   ....[4]....
        /*00a0*/ 	.word	0x00001b00


	//   ....[5]....
        /*00a4*/ 	.word	0x00001b20


	//   ....[6]....
        /*00a8*/ 	.word	0x00001b40


	//   ....[7]....
        /*00ac*/ 	.word	0x00001b60


	//   ....[8]....
        /*00b0*/ 	.word	0x00001b80


	//   ....[9]....
        /*00b4*/ 	.word	0x00001ba0


	//   ....[10]....
        /*00b8*/ 	.word	0x00006110


	//   ....[11]....
        /*00bc*/ 	.word	0x00006190


	//   ....[12]....
        /*00c0*/ 	.word	0x00006210


	//   ....[13]....
        /*00c4*/ 	.word	0x00006280


	//   ....[14]....
        /*00c8*/ 	.word	0x00006300


	//   ....[15]....
        /*00cc*/ 	.word	0x00006370


	//   ....[16]....
        /*00d0*/ 	.word	0x000063f0


	//   ....[17]....
        /*00d4*/ 	.word	0x00006460


	//   ....[18]....
        /*00d8*/ 	.word	0x000064e0


	//   ....[19]....
        /*00dc*/ 	.word	0x00006550


	//----- nvinfo : EIATTR_EXIT_INSTR_OFFSETS
	.align		4
.L_2521:
        /*00e0*/ 	.byte	0x04, 0x1c
        /*00e2*/ 	.short	(.L_2523 - .L_2522)


	//   ....[0]....
.L_2522:
        /*00e4*/ 	.word	0x00006030


	//   ....[1]....
        /*00e8*/ 	.word	0x000060b0


	//----- nvinfo : EIATTR_MAX_THREADS
	.align		4
.L_2523:
        /*00ec*/ 	.byte	0x04, 0x05
        /*00ee*/ 	.short	(.L_2525 - .L_2524)
.L_2524:
        /*00f0*/ 	.word	0x00000080
        /*00f4*/ 	.word	0x00000001
        /*00f8*/ 	.word	0x00000001


	//----- nvinfo : EIATTR_CRS_STACK_SIZE
	.align		4
.L_2525:
        /*00fc*/ 	.byte	0x04, 0x1e
        /*00fe*/ 	.short	(.L_2527 - .L_2526)
.L_2526:
        /*0100*/ 	.word	0x00000000
.L_2527:


//--------------------- .nv.info._ZN10layer_norm22ln_bwd_finalize_kernelINS_22Kernel_traits_finalizeILj768Ef13__nv_bfloat16S2_S2_fjLb1ELj1024ELj4ENS_18Kernel_traits_baseILj768EfS2_S2_S2_fjLj1024EEEEELb1ELb1EEEvNS_9BwdParamsE --------------------------
	.section	.nv.info._ZN10layer_norm22ln_bwd_finalize_kernelINS_22Kernel_traits_finalizeILj768Ef13__nv_bfloat16S2_S2_fjLb1ELj1024ELj4ENS_18Kernel_traits_baseILj768EfS2_S2_S2_fjLj1024EEEEELb1ELb1EEEvNS_9BwdParamsE,"",@"SHT_CUDA_INFO"
	.sectionflags	@""
	.align	4


	//----- nvinfo : EIATTR_CUDA_API_VERSION
	.align		4
        /*0000*/ 	.byte	0x04, 0x37
        /*0002*/ 	.short	(.L_2529 - .L_2528)
.L_2528:
        /*0004*/ 	.word	0x00000082


	//----- nvinfo : EIATTR_SW2861232_WAR
	.align		4
.L_2529:
        /*0008*/ 	.byte	0x01, 0x35
	.zero		2


	//----- nvinfo : EIATTR_PARAM_CBANK
	.align		4
        /*000c*/ 	.byte	0x04, 0x0a
        /*000e*/ 	.short	(.L_2531 - .L_2530)
	.align		4
.L_2530:
        /*0010*/ 	.word	index@(.nv.constant0._ZN10layer_norm22ln_bwd_finalize_kernelINS_22Kernel_traits_finalizeILj768Ef13__nv_bfloat16S2_S2_fjLb1ELj1024ELj4ENS_18Kernel_traits_baseILj768EfS2_S2_S2_fjLj1024EEEEELb1ELb1EEEvNS_9BwdParamsE)
        /*0014*/ 	.short	0x0160
        /*0016*/ 	.short	0x0128


	//----- nvinfo : EIATTR_CBANK_PARAM_SIZE
	.align		4
.L_2531:
        /*0018*/ 	.byte	0x03, 0x19
        /*001a*/ 	.short	0x0128


	//----- nvinfo : EIATTR_KPARAM_INFO
	.align		4
        /*001c*/ 	.byte	0x04, 0x17
        /*001e*/ 	.short	(.L_2533 - .L_2532)
.L_2532:
        /*0020*/ 	.word	0x00000000
        /*0024*/ 	.short	0x0000
        /*0026*/ 	.short	0x0000
        /*0028*/ 	.byte	0x00, 0xf0, 0xa1, 0x04


	//----- nvinfo : EIATTR_MAXREG_COUNT
	.align		4
.L_2533:
        /*002c*/ 	.byte	0x03, 0x1b
        /*002e*/ 	.short	0x0040


	//----- nvinfo : EIATTR_NUM_BARRIERS
	.align		4
        /*0030*/ 	.byte	0x02, 0x4c
        /*0032*/ 	.byte	0x01
	.zero		1


	//----- nvinfo : EIATTR_MERCURY_ISA_VERSION
	.align		4
        /*0034*/ 	.byte	0x03, 0x5f
        /*0036*/ 	.short	0x0000


	//----- nvinfo : EIATTR_COOP_GROUP_MASK_REGIDS
	.align		4
        /*0038*/ 	.byte	0x04, 0x29
        /*003a*/ 	.short	(.L_2535 - .L_2534)


	//   ....[0]....
.L_2534:
        /*003c*/ 	.word	0xffffffff


	//   ....[1]....
        /*0040*/ 	.word	0xffffffff


	//   ....[2]....
        /*0044*/ 	.word	0xffffffff


	//   ....[3]....
        /*0048*/ 	.word	0xffffffff


	//   ....[4]....
        /*004c*/ 	.word	0xffffffff


	//   ....[5]....
        /*0050*/ 	.word	0xffffffff


	//   ....[6]....
        /*0054*/ 	.word	0xffffffff


	//   ....[7]....
        /*0058*/ 	.word	0xffffffff


	//   ....[8]....
        /*005c*/ 	.word	0xffffffff


	//   ....[9]....
        /*0060*/ 	.word	0xffffffff


	//   ....[10]....
        /*0064*/ 	.word	0xffffffff


	//   ....[11]....
        /*0068*/ 	.word	0xffffffff


	//   ....[12]....
        /*006c*/ 	.word	0xffffffff


	//   ....[13]....
        /*0070*/ 	.word	0xffffffff


	//   ....[14]....
        /*0074*/ 	.word	0xffffffff


	//   ....[15]....
        /*0078*/ 	.word	0xffffffff


	//   ....[16]....
        /*007c*/ 	.word	0xffffffff


	//   ....[17]....
        /*0080*/ 	.word	0xffffffff


	//   ....[18]....
        /*0084*/ 	.word	0xffffffff


	//   ....[19]....
        /*0088*/ 	.word	0xffffffff


	//   ....[20]....
        /*008c*/ 	.word	0xffffffff


	//   ....[21]....
        /*0090*/ 	.word	0xffffffff


	//   ....[22]....
        /*0094*/ 	.word	0xffffffff


	//   ....[23]....
        /*0098*/ 	.word	0xffffffff


	//   ....[24]....
        /*009c*/ 	.word	0xffffffff


	//   ....[25]....
        /*00a0*/ 	.word	0xffffffff


	//   ....[26]....
        /*00a4*/ 	.word	0xffffffff


	//   ....[27]....
        /*00a8*/ 	.word	0xffffffff


	//   ....[28]....
        /*00ac*/ 	.word	0xffffffff


	//   ....[29]....
        /*00b0*/ 	.word	0xffffffff


	//----- nvinfo : EIATTR_COOP_GROUP_INSTR_OFFSETS
	.align		4
.L_2535:
        /*00b4*/ 	.byte	0x04, 0x28
        /*00b6*/ 	.short	(.L_2537 - .L_2536)


	//   ....[0]....
.L_2536:
        /*00b8*/ 	.word	0x000009a0


	//   ....[1]....
        /*00bc*/ 	.word	0x000009d0


	//   ....[2]....
        /*00c0*/ 	.word	0x000009e0


	//   ....[3]....
        /*00c4*/ 	.word	0x00000a00


	//   ....[4]....
        /*00c8*/ 	.word	0x00000a20


	//   ....[5]....
        /*00cc*/ 	.word	0x00000a30


	//   ....[6]....
        /*00d0*/ 	.word	0x00000a60


	//   ....[7]....
        /*00d4*/ 	.word	0x00000a80


	//   ....[8]....
        /*00d8*/ 	.word	0x00000a90


	//   ....[9]....
        /*00dc*/ 	.word	0x00000ac0


	//   ....[10]....
        /*00e0*/ 	.word	0x00000ae0


	//   ....[11]....
        /*00e4*/ 	.word	0x00000af0


	//   ....[12]....
        /*00e8*/ 	.word	0x00000b20


	//   ....[13]....
        /*00ec*/ 	.word	0x00000b40


	//   ....[14]....
        /*00f0*/ 	.word	0x00000b50


	//   ....[15]....
        /*00f4*/ 	.word	0x00000da0


	//   ....[16]....
        /*00f8*/ 	.word	0x00000e00


	//   ....[17]....
        /*00fc*/ 	.word	0x00000e60


	//   ....[18]....
        /*0100*/ 	.word	0x00000ec0


	//   ....[19]....
        /*0104*/ 	.word	0x00000f30


	//   ....[20]....
        /*0108*/ 	.word	0x00000fa0


	//   ....[21]....
        /*010c*/ 	.word	0x00001000


	//   ....[22]....
        /*0110*/ 	.word	0x00001060


	//   ....[23]....
        /*0114*/ 	.word	0x000010c0


	//   ....[24]....
        /*0118*/ 	.word	0x00001130


	//   ....[25]....
        /*011c*/ 	.word	0x000011a0


	//   ....[26]....
        /*0120*/ 	.word	0x00001200


	//   ....[27]....
        /*0124*/ 	.word	0x00001260


	//   ....[28]....
        /*0128*/ 	.word	0x000012c0


	//   ....[29]....
        /*012c*/ 	.word	0x00001320


	//----- nvinfo : EIATTR_EXIT_INSTR_OFFSETS
	.align		4
.L_2537:
        /*0130*/ 	.byte	0x04, 0x1c
        /*0132*/ 	.short	(.L_2539 - .L_2538)


	//   ....[0]....
.L_2538:
        /*0134*/ 	.word	0x00000070


	//   ....[1]....
        /*0138*/ 	.word	0x00000d40


	//----- nvinfo : EIATTR_MAX_THREADS
	.align		4
.L_2539:
        /*013c*/ 	.byte	0x04, 0x05
        /*013e*/ 	.short	(.L_2541 - .L_2540)
.L_2540:
        /*0140*/ 	.word	0x00000400
        /*0144*/ 	.word	0x00000001
        /*0148*/ 	.word	0x00000001


	//----- nvinfo : EIATTR_CRS_STACK_SIZE
	.align		4
.L_2541:
        /*014c*/ 	.byte	0x04, 0x1e
        /*014e*/ 	.short	(.L_2543 - .L_2542)
.L_2542:
        /*0150*/ 	.word	0x00000000
.L_2543:


//--------------------- .nv.info._ZN10layer_norm13ln_bwd_kernelINS_13Kernel_traitsIf13__nv_bfloat16S2_S2_fjLj768ELj1ELj4ELj1ELj16ENS_18Kernel_traits_baseILj768EfS2_S2_S2_fjLj128EEEEELb1ELb1ELb1ELb1EEEvNS_9BwdParamsE --------------------------
	.section	.nv.info._ZN10layer_norm13ln_bwd_kernelINS_13Kernel_traitsIf13__nv_bfloat16S2_S2_fjLj768ELj1ELj4ELj1ELj16ENS_18Kernel_traits_baseILj768EfS2_S2_S2_fjLj128EEEEELb1ELb1ELb1ELb1EEEvNS_9BwdParamsE,"",@"SHT_CUDA_INFO"
	.sectionflags	@""
	.align	4


	//----- nvinfo : EIATTR_CUDA_API_VERSION
	.align		4
        /*0000*/ 	.byte	0x04, 0x37
        /*0002*/ 	.short	(.L_2545 - .L_2544)
.L_2544:
        /*0004*/ 	.word	0x00000082


	//----- nvinfo : EIATTR_SW2861232_WAR
	.align		4
.L_2545:
        /*0008*/ 	.byte	0x01, 0x35
	.zero		2


	//----- nvinfo : EIATTR_PARAM_CBANK
	.align		4
        /*000c*/ 	.byte	0x04, 0x0a
        /*000e*/ 	.short	(.L_2547 - .L_2546)
	.align		4
.L_2546:
        /*0010*/ 	.word	index@(.nv.constant0._ZN10layer_norm13ln_bwd_kernelINS_13Kernel_traitsIf13__nv_bfloat16S2_S2_fjLj768ELj1ELj4ELj1ELj16ENS_18Kernel_traits_baseILj768EfS2_S2_S2_fjLj128EEEEELb1ELb1ELb1ELb1EEEvNS_9BwdParamsE)
        /*0014*/ 	.short	0x0160
        /*0016*/ 	.short	0x0128


	//----- nvinfo : EIATTR_CBANK_PARAM_SIZE
	.align		4
.L_2547:
        /*0018*/ 	.byte	0x03, 0x19
        /*001a*/ 	.short	0x0128


	//----- nvinfo : EIATTR_KPARAM_INFO
	.align		4
        /*001c*/ 	.byte	0x04, 0x17
        /*001e*/ 	.short	(.L_2549 - .L_2548)
.L_2548:
        /*0020*/ 	.word	0x00000000
        /*0024*/ 	.short	0x0000
        /*0026*/ 	.short	0x0000
        /*0028*/ 	.byte	0x00, 0xf0, 0xa1, 0x04


	//----- nvinfo : EIATTR_MAXREG_COUNT
	.align		4
.L_2549:
        /*002c*/ 	.byte	0x03, 0x1b
        /*002e*/ 	.short	0x00ff


	//----- nvinfo : EIATTR_NUM_BARRIERS
	.align		4
        /*0030*/ 	.byte	0x02, 0x4c
        /*0032*/ 	.byte	0x01
	.zero		1


	//----- nvinfo : EIATTR_MERCURY_ISA_VERSION
	.align		4
        /*0034*/ 	.byte	0x03, 0x5f
        /*0036*/ 	.short	0x0000


	//----- nvinfo : EIATTR_COOP_GROUP_MASK_REGIDS
	.align		4
        /*0038*/ 	.byte	0x04, 0x29
        /*003a*/ 	.short	(.L_2551 - .L_2550)


	//   ....[0]....
.L_2550:
        /*003c*/ 	.word	0xffffffff


	//   ....[1]....
        /*0040*/ 	.word	0xffffffff


	//   ....[2]....
        /*0044*/ 	.word	0xffffffff


	//   ....[3]....
        /*0048*/ 	.word	0xffffffff


	//   ....[4]....
        /*004c*/ 	.word	0xffffffff


	//   ....[5]....
        /*0050*/ 	.word	0xffffffff


	//   ....[6]....
        /*0054*/ 	.word	0xffffffff


	//   ....[7]....
        /*0058*/ 	.word	0xffffffff


	//   ....[8]....
        /*005c*/ 	.word	0xffffffff


	//   ....[9]....
        /*0060*/ 	.word	0xffffffff


	//   ....[10]....
        /*0064*/ 	.word	0xffffffff


	//   ....[11]....
        /*0068*/ 	.word	0xffffffff


	//   ....[12]....
        /*006c*/ 	.word	0xffffffff


	//   ....[13]....
        /*0070*/ 	.word	0xffffffff


	//   ....[14]....
        /*0074*/ 	.word	0xffffffff


	//   ....[15]....
        /*0078*/ 	.word	0xffffffff


	//   ....[16]....
        /*007c*/ 	.word	0xffffffff


	//   ....[17]....
        /*0080*/ 	.word	0xffffffff


	//   ....[18]....
        /*0084*/ 	.word	0xffffffff


	//   ....[19]....
        /*0088*/ 	.word	0xffffffff


	//----- nvinfo : EIATTR_COOP_GROUP_INSTR_OFFSETS
	.align		4
.L_2551:
        /*008c*/ 	.byte	0x04, 0x28
        /*008e*/ 	.short	(.L_2553 - .L_2552)


	//   ....[0]....
.L_2552:
        /*0090*/ 	.word	0x000019e0


	//   ....[1]....
        /*0094*/ 	.word	0x00001a00


	//   ....[2]....
        /*0098*/ 	.word	0x00001a20


	//   ....[3]....
        /*009c*/ 	.word	0x00001a40


	//   ....[4]....
        /*00a0*/ 	.word	0x00001a60


	//   ....[5]....
        /*00a4*/ 	.word	0x00001a80


	//   ....[6]....
        /*00a8*/ 	.word	0x00001aa0


	//   ....[7]....
        /*00ac*/ 	.word	0x00001ac0


	//   ....[8]....
        /*00b0*/ 	.word	0x00001ae0


	//   ....[9]....
        /*00b4*/ 	.word	0x00001b00


	//   ....[10]....
        /*00b8*/ 	.word	0x00005910


	//   ....[11]....
        /*00bc*/ 	.word	0x00005990


	//   ....[12]....
        /*00c0*/ 	.word	0x00005a10


	//   ....[13]....
        /*00c4*/ 	.word	0x00005a80


	//   ....[14]....
        /*00c8*/ 	.word	0x00005b00


	//   ....[15]....
        /*00cc*/ 	.word	0x00005b70


	//   ....[16]....
        /*00d0*/ 	.word	0x00005bf0


	//   ....[17]....
        /*00d4*/ 	.word	0x00005c60


	//   ....[18]....
        /*00d8*/ 	.word	0x00005ce0


	//   ....[19]....
        /*00dc*/ 	.word	0x00005d50


	//----- nvinfo : EIATTR_EXIT_INSTR_OFFSETS
	.align		4
.L_2553:
        /*00e0*/ 	.byte	0x04, 0x1c
        /*00e2*/ 	.short	(.L_2555 - .L_2554)


	//   ....[0]....
.L_2554:
        /*00e4*/ 	.word	0x000058b0


	//----- nvinfo : EIATTR_MAX_THREADS
	.align		4
.L_2555:
        /*00e8*/ 	.byte	0x04, 0x05
        /*00ea*/ 	.short	(.L_2557 - .L_2556)
.L_2556:
        /*00ec*/ 	.word	0x00000080
        /*00f0*/ 	.word	0x00000001
        /*00f4*/ 	.word	0x00000001


	//----- nvinfo : EIATTR_CRS_STACK_SIZE
	.align		4
.L_2557:
        /*00f8*/ 	.byte	0x04, 0x1e
        /*00fa*/ 	.short	(.L_2559 - .L_2558)
.L_2558:
        /*00fc*/ 	.word	0x00000000
.L_2559:


//--------------------- .nv.info._ZN10layer_norm13ln_bwd_kernelINS_13Kernel_traitsI13__nv_bfloat16S2_fS2_fjLj768ELj1ELj4ELj1ELj16ENS_18Kernel_traits_baseILj768ES2_S2_fS2_fjLj128EEEEELb0ELb0ELb0ELb0EEEvNS_9BwdParamsE --------------------------
	.section	.nv.info._ZN10layer_norm13ln_bwd_kernelINS_13Kernel_traitsI13__nv_bfloat16S2_fS2_fjLj768ELj1ELj4ELj1ELj16ENS_18Kernel_traits_baseILj768ES2_S2_fS2_fjLj128EEEEELb0ELb0ELb0ELb0EEEvNS_9BwdParamsE,"",@"SHT_CUDA_INFO"
	.sectionflags	@""
	.align	4


	//----- nvinfo : EIATTR_CUDA_API_VERSION
	.align		4
        /*0000*/ 	.byte	0x04, 0x37
        /*0002*/ 	.short	(.L_2561 - .L_2560)
.L_2560:
        /*0004*/ 	.word	0x00000082


	//----- nvinfo : EIATTR_SW2861232_WAR
	.align		4
.L_2561:
        /*0008*/ 	.byte	0x01, 0x35
	.zero		2


	//----- nvinfo : EIATTR_PARAM_CBANK
	.align		4
        /*000c*/ 	.byte	0x04, 0x0a
        /*000e*/ 	.short	(.L_2563 - .L_2562)
	.align		4
.L_2562:
        /*0010*/ 	.word	index@(.nv.constant0._ZN10layer_norm13ln_bwd_kernelINS_13Kernel_traitsI13__nv_bfloat16S2_fS2_fjLj768ELj1ELj4ELj1ELj16ENS_18Kernel_traits_baseILj768ES2_S2_fS2_fjLj128EEEEELb0ELb0ELb0ELb0EEEvNS_9BwdParamsE)
        /*0014*/ 	.short	0x0160
        /*0016*/ 	.short	0x0128


	//----- nvinfo : EIATTR_CBANK_PARAM_SIZE
	.align		4
.L_2563:
        /*0018*/ 	.byte	0x03, 0x19
        /*001a*/ 	.short	0x0128


	//----- nvinfo : EIATTR_KPARAM_INFO
	.align		4
        /*001c*/ 	.byte	0x04, 0x17
        /*001e*/ 	.short	(.L_2565 - .L_2564)
.L_2564:
        /*0020*/ 	.word	0x00000000
        /*0024*/ 	.short	0x0000
        /*0026*/ 	.short	0x0000
        /*0028*/ 	.byte	0x00, 0xf0, 0xa1, 0x04


	//----- nvinfo : EIATTR_MAXREG_COUNT
	.align		4
.L_2565:
        /*002c*/ 	.byte	0x03, 0x1b
        /*002e*/ 	.short	0x00ff


	//----- nvinfo : EIATTR_NUM_BARRIERS
	.align		4
        /*0030*/ 	.byte	0x02, 0x4c
        /*0032*/ 	.byte	0x01
	.zero		1


	//----- nvinfo : EIATTR_MERCURY_ISA_VERSION
	.align		4
        /*0034*/ 	.byte	0x03, 0x5f
        /*0036*/ 	.short	0x0000


	//----- nvinfo : EIATTR_COOP_GROUP_MASK_REGIDS
	.align		4
        /*0038*/ 	.byte	0x04, 0x29
        /*003a*/ 	.short	(.L_2567 - .L_2566)


	//   ....[0]....
.L_2566:
        /*003c*/ 	.word	0xffffffff


	//   ....[1]....
        /*0040*/ 	.word	0xffffffff


	//   ....[2]....
        /*0044*/ 	.word	0xffffffff


	//   ....[3]....
        /*0048*/ 	.word	0xffffffff


	//   ....[4]....
        /*004c*/ 	.word	0xffffffff


	//   ....[5]....
        /*0050*/ 	.word	0xffffffff


	//   ....[6]....
        /*0054*/ 	.word	0xffffffff


	//   ....[7]....
        /*0058*/ 	.word	0xffffffff


	//   ....[8]....
        /*005c*/ 	.word	0xffffffff


	//   ....[9]....
        /*0060*/ 	.word	0xffffffff


	//   ....[10]....
        /*0064*/ 	.word	0xffffffff


	//   ....[11]....
        /*0068*/ 	.word	0xffffffff


	//   ....[12]....
        /*006c*/ 	.word	0xffffffff


	//   ....[13]....
        /*0070*/ 	.word	0xffffffff


	//   ....[14]....
        /*0074*/ 	.word	0xffffffff


	//   ....[15]....
        /*0078*/ 	.word	0xffffffff


	//   ....[16]....
        /*007c*/ 	.word	0xffffffff


	//   ....[17]....
        /*0080*/ 	.word	0xffffffff


	//   ....[18]....
        /*0084*/ 	.word	0xffffffff


	//   ....[19]....
        /*0088*/ 	.word	0xffffffff


	//----- nvinfo : EIATTR_COOP_GROUP_INSTR_OFFSETS
	.align		4
.L_2567:
        /*008c*/ 	.byte	0x04, 0x28
        /*008e*/ 	.short	(.L_2569 - .L_2568)


	//   ....[0]....
.L_2568:
        /*0090*/ 	.word	0x00001590


	//   ....[1]....
        /*0094*/ 	.word	0x000015b0


	//   ....[2]....
        /*0098*/ 	.word	0x000015d0


	//   ....[3]....
        /*009c*/ 	.word	0x000015f0


	//   ....[4]....
        /*00a0*/ 	.word	0x00001610


	//   ....[5]....
        /*00a4*/ 	.word	0x00001630


	//   ....[6]....
        /*00a8*/ 	.word	0x00001650


	//   ....[7]....
        /*00ac*/ 	.word	0x00001670


	//   ....[8]....
        /*00b0*/ 	.word	0x00001690


	//   ....[9]....
        /*00b4*/ 	.word	0x000016b0


	//   ....[10]....
        /*00b8*/ 	.word	0x00003040


	//   ....[11]....
        /*00bc*/ 	.word	0x000030c0


	//   ....[12]....
        /*00c0*/ 	.word	0x00003140


	//   ....[13]....
        /*00c4*/ 	.word	0x000031b0


	//   ....[14]....
        /*00c8*/ 	.word	0x00003230


	//   ....[15]....
        /*00cc*/ 	.word	0x000032a0


	//   ....[16]....
        /*00d0*/ 	.word	0x00003320


	//   ....[17]....
        /*00d4*/ 	.word	0x00003390


	//   ....[18]....
        /*00d8*/ 	.word	0x00003410


	//   ....[19]....
        /*00dc*/ 	.word	0x00003480


	//----- nvinfo : EIATTR_EXIT_INSTR_OFFSETS
	.align		4
.L_2569:
        /*00e0*/ 	.byte	0x04, 0x1c
        /*00e2*/ 	.short	(.L_2571 - .L_2570)


	//   ....[0]....
.L_2570:
        /*00e4*/ 	.word	0x00002fb0


	//   ....[1]....
        /*00e8*/ 	.word	0x00002fe0


	//----- nvinfo : EIATTR_MAX_THREADS
	.align		4
.L_2571:
        /*00ec*/ 	.byte	0x04, 0x05
        /*00ee*/ 	.short	(.L_2573 - .L_2572)
.L_2572:
        /*00f0*/ 	.word	0x00000080
        /*00f4*/ 	.word	0x00000001
        /*00f8*/ 	.word	0x00000001


	//----- nvinfo : EIATTR_CRS_STACK_SIZE
	.align		4
.L_2573:
        /*00fc*/ 	.byte	0x04, 0x1e
        /*00fe*/ 	.short	(.L_2575 - .L_2574)
.L_2574:
        /*0100*/ 	.word	0x00000000
.L_2575:


//--------------------- .nv.info._ZN10layer_norm13ln_bwd_kernelINS_13Kernel_traitsI13__nv_bfloat16S2_fS2_fjLj768ELj1ELj4ELj1ELj16ENS_18Kernel_traits_baseILj768ES2_S2_fS2_fjLj128EEEEELb0ELb0ELb0ELb1EEEvNS_9BwdParamsE --------------------------
	.section	.nv.info._ZN10layer_norm13ln_bwd_kernelINS_13Kernel_traitsI13__nv_bfloat16S2_fS2_fjLj768ELj1ELj4ELj1ELj16ENS_18Kernel_traits_baseILj768ES2_S2_fS2_fjLj128EEEEELb0ELb0ELb0ELb1EEEvNS_9BwdParamsE,"",@"SHT_CUDA_INFO"
	.sectionflags	@""
	.align	4


	//----- nvinfo : EIATTR_CUDA_API_VERSION
	.align		4
        /*0000*/ 	.byte	0x04, 0x37
        /*0002*/ 	.short	(.L_2577 - .L_2576)
.L_2576:
        /*0004*/ 	.word	0x00000082


	//----- nvinfo : EIATTR_SW2861232_WAR
	.align		4
.L_2577:
        /*0008*/ 	.byte	0x01, 0x35
	.zero		2


	//----- nvinfo : EIATTR_PARAM_CBANK
	.align		4
        /*000c*/ 	.byte	0x04, 0x0a
        /*000e*/ 	.short	(.L_2579 - .L_2578)
	.align		4
.L_2578:
        /*0010*/ 	.word	index@(.nv.constant0._ZN10layer_norm13ln_bwd_kernelINS_13Kernel_traitsI13__nv_bfloat16S2_fS2_fjLj768ELj1ELj4ELj1ELj16ENS_18Kernel_traits_baseILj768ES2_S2_fS2_fjLj128EEEEELb0ELb0ELb0ELb1EEEvNS_9BwdParamsE)
        /*0014*/ 	.short	0x0160
        /*0016*/ 	.short	0x0128


	//----- nvinfo : EIATTR_CBANK_PARAM_SIZE
	.align		4
.L_2579:
        /*0018*/ 	.byte	0x03, 0x19
        /*001a*/ 	.short	0x0128


	//----- nvinfo : EIATTR_KPARAM_INFO
	.align		4
        /*001c*/ 	.byte	0x04, 0x17
        /*001e*/ 	.short	(.L_2581 - .L_2580)
.L_2580:
        /*0020*/ 	.word	0x00000000
        /*0024*/ 	.short	0x0000
        /*0026*/ 	.short	0x0000
        /*0028*/ 	.byte	0x00, 0xf0, 0xa1, 0x04


	//----- nvinfo : EIATTR_MAXREG_COUNT
	.align		4
.L_2581:
        /*002c*/ 	.byte	0x03, 0x1b
        /*002e*/ 	.short	0x00ff


	//----- nvinfo : EIATTR_NUM_BARRIERS
	.align		4
        /*0030*/ 	.byte	0x02, 0x4c
        /*0032*/ 	.byte	0x01
	.zero		1


	//----- nvinfo : EIATTR_ANNOTATIONS
	.align		4
        /*0034*/ 	.byte	0x04, 0x55
        /*0036*/ 	.short	(.L_2583 - .L_2582)


	//   ....[0]....
.L_2582:
        /*0038*/ 	.word	0x00000001
        /*003c*/ 	.byte	0xf0, 0x30, 0x00, 0x00, 0x01, 0x00, 0x00, 0x00, 0x30, 0x31, 0x00, 0x00


	//----- nvinfo : EIATTR_MERCURY_ISA_VERSION
	.align		4
.L_2583:
        /*0048*/ 	.byte	0x03, 0x5f
        /*004a*/ 	.short	0x0000


	//----- nvinfo : EIATTR_COOP_GROUP_MASK_REGIDS
	.align		4
        /*004c*/ 	.byte	0x04, 0x29
        /*004e*/ 	.short	(.L_2585 - .L_2584)


	//   ....[0]....
.L_2584:
        /*0050*/ 	.word	0xffffffff


	//   ....[1]....
        /*0054*/ 	.word	0xffffffff


	//   ....[2]....
        /*0058*/ 	.word	0xffffffff


	//   ....[3]....
        /*005c*/ 	.word	0xffffffff


	//   ....[4]....
        /*0060*/ 	.word	0xffffffff


	//   ....[5]....
        /*0064*/ 	.word	0xffffffff


	//   ....[6]....
        /*0068*/ 	.word	0xffffffff


	//   ....[7]....
        /*006c*/ 	.word	0xffffffff


	//   ....[8]....
        /*0070*/ 	.word	0xffffffff


	//   ....[9]....
        /*0074*/ 	.word	0xffffffff


	//   ....[10]....
        /*0078*/ 	.word	0xffffffff


	//   ....[11]....
        /*007c*/ 	.word	0xffffffff


	//   ....[12]....
        /*0080*/ 	.word	0xffffffff


	//   ....[13]....
        /*0084*/ 	.word	0xffffffff


	//   ....[14]....
        /*0088*/ 	.word	0xffffffff


	//   ....[15]....
        /*008c*/ 	.word	0xffffffff


	//   ....[16]....
        /*0090*/ 	.word	0xffffffff


	//   ....[17]....
        /*0094*/ 	.word	0xffffffff


	//   ....[18]....
        /*0098*/ 	.word	0xffffffff


	//   ....[19]....
        /*009c*/ 	.word	0xffffffff


	//----- nvinfo : EIATTR_COOP_GROUP_INSTR_OFFSETS
	.align		4
.L_2585:
        /*00a0*/ 	.byte	0x04, 0x28
        /*00a2*/ 	.short	(.L_2587 - .L_2586)


	//   ....[0]....
.L_2586:
        /*00a4*/ 	.word	0x00001500


	//   ....[1]....
        /*00a8*/ 	.word	0x00001520


	//   ....[2]....
        /*00ac*/ 	.word	0x00001540


	//   ....[3]....
        /*00b0*/ 	.word	0x00001560


	//   ....[4]....
        /*00b4*/ 	.word	0x00001580


	//   ....[5]....
        /*00b8*/ 	.word	0x000015a0


	//   ....[6]....
        /*00bc*/ 	.word	0x000015c0


	//   ....[7]....
        /*00c0*/ 	.word	0x000015e0


	//   ....[8]....
        /*00c4*/ 	.word	0x00001600


	//   ....[9]....
        /*00c8*/ 	.word	0x00001620


	//   ....[10]....
        /*00cc*/ 	.word	0x00002da0


	//   ....[11]....
        /*00d0*/ 	.word	0x00002e00


	//   ....[12]....
        /*00d4*/ 	.word	0x00002e60


	//   ....[13]....
        /*00d8*/ 	.word	0x00002eb0


	//   ....[14]....
        /*00dc*/ 	.word	0x00002f10


	//   ....[15]....
        /*00e0*/ 	.word	0x00002f60


	//   ....[16]....
        /*00e4*/ 	.word	0x00002fc0


	//   ....[17]....
        /*00e8*/ 	.word	0x00003010


	//   ....[18]....
        /*00ec*/ 	.word	0x00003070


	//   ....[19]....
        /*00f0*/ 	.word	0x000030c0


	//----- nvinfo : EIATTR_EXIT_INSTR_OFFSETS
	.align		4
.L_2587:
        /*00f4*/ 	.byte	0x04, 0x1c
        /*00f6*/ 	.short	(.L_2589 - .L_2588)


	//   ....[0]....
.L_2588:
        /*00f8*/ 	.word	0x00002d60


	//----- nvinfo : EIATTR_MAX_THREADS
	.align		4
.L_2589:
        /*00fc*/ 	.byte	0x04, 0x05
        /*00fe*/ 	.short	(.L_2591 - .L_2590)
.L_2590:
        /*0100*/ 	.word	0x00000080
        /*0104*/ 	.word	0x00000001
        /*0108*/ 	.word	0x00000001


	//----- nvinfo : EIATTR_CRS_STACK_SIZE
	.align		4
.L_2591:
        /*010c*/ 	.byte	0x04, 0x1e
        /*010e*/ 	.short	(.L_2593 - .L_2592)
.L_2592:
        /*0110*/ 	.word	0x00000000
.L_2593:


//--------------------- .nv.info._ZN10layer_norm13ln_bwd_kernelINS_13Kernel_traitsI13__nv_bfloat16S2_fS2_fjLj768ELj1ELj4ELj1ELj16ENS_18Kernel_traits_baseILj768ES2_S2_fS2_fjLj128EEEEELb0ELb0ELb1ELb0EEEvNS_9BwdParamsE --------------------------
	.section	.nv.info._ZN10layer_norm13ln_bwd_kernelINS_13Kernel_traitsI13__nv_bfloat16S2_fS2_fjLj768ELj1ELj4ELj1ELj16ENS_18Kernel_traits_baseILj768ES2_S2_fS2_fjLj128EEEEELb0ELb0ELb1ELb0EEEvNS_9BwdParamsE,"",@"SHT_CUDA_INFO"
	.sectionflags	@""
	.align	4


	//----- nvinfo : EIATTR_CUDA_API_VERSION
	.align		4
        /*0000*/ 	.byte	0x04, 0x37
        /*0002*/ 	.short	(.L_2595 - .L_2594)
.L_2594:
        /*0004*/ 	.word	0x00000082


	//----- nvinfo : EIATTR_SW2861232_WAR
	.align		4
.L_2595:
        /*0008*/ 	.byte	0x01, 0x35
	.zero		2


	//----- nvinfo : EIATTR_PARAM_CBANK
	.align		4
        /*000c*/ 	.byte	0x04, 0x0a
        /*000e*/ 	.short	(.L_2597 - .L_2596)
	.align		4
.L_2596:
        /*0010*/ 	.word	index@(.nv.constant0._ZN10layer_norm13ln_bwd_kernelINS_13Kernel_traitsI13__nv_bfloat16S2_fS2_fjLj768ELj1ELj4ELj1ELj16ENS_18Kernel_traits_baseILj768ES2_S2_fS2_fjLj128EEEEELb0ELb0ELb1ELb0EEEvNS_9BwdParamsE)
        /*0014*/ 	.short	0x0160
        /*0016*/ 	.short	0x0128


	//----- nvinfo : EIATTR_CBANK_PARAM_SIZE
	.align		4
.L_2597:
        /*0018*/ 	.byte	0x03, 0x19
        /*001a*/ 	.short	0x0128


	//----- nvinfo : EIATTR_KPARAM_INFO
	.align		4
        /*001c*/ 	.byte	0x04, 0x17
        /*001e*/ 	.short	(.L_2599 - .L_2598)
.L_2598:
        /*0020*/ 	.word	0x00000000
        /*0024*/ 	.short	0x0000
        /*0026*/ 	.short	0x0000
        /*0028*/ 	.byte	0x00, 0xf0, 0xa1, 0x04


	//----- nvinfo : EIATTR_MAXREG_COUNT
	.align		4
.L_2599:
        /*002c*/ 	.byte	0x03, 0x1b
        /*002e*/ 	.short	0x00ff


	//----- nvinfo : EIATTR_NUM_BARRIERS
	.align		4
        /*0030*/ 	.byte	0x02, 0x4c
        /*0032*/ 	.byte	0x01
	.zero		1


	//----- nvinfo : EIATTR_MERCURY_ISA_VERSION
	.align		4
        /*0034*/ 	.byte	0x03, 0x5f
        /*0036*/ 	.short	0x0000


	//----- nvinfo : EIATTR_COOP_GROUP_MASK_REGIDS
	.align		4
        /*0038*/ 	.byte	0x04, 0x29
        /*003a*/ 	.short	(.L_2601 - .L_2600)


	//   ....[0]....
.L_2600:
        /*003c*/ 	.word	0xffffffff


	//   ....[1]....
        /*0040*/ 	.word	0xffffffff


	//   ....[2]....
        /*0044*/ 	.word	0xffffffff


	//   ....[3]....
        /*0048*/ 	.word	0xffffffff


	//   ....[4]....
        /*004c*/ 	.word	0xffffffff


	//   ....[5]....
        /*0050*/ 	.word	0xffffffff


	//   ....[6]....
        /*0054*/ 	.word	0xffffffff


	//   ....[7]....
        /*0058*/ 	.word	0xffffffff


	//   ....[8]....
        /*005c*/ 	.word	0xffffffff


	//   ....[9]....
        /*0060*/ 	.word	0xffffffff


	//   ....[10]....
        /*0064*/ 	.word	0xffffffff


	//   ....[11]....
        /*0068*/ 	.word	0xffffffff


	//   ....[12]....
        /*006c*/ 	.word	0xffffffff


	//   ....[13]....
        /*0070*/ 	.word	0xffffffff


	//   ....[14]....
        /*0074*/ 	.word	0xffffffff


	//   ....[15]....
        /*0078*/ 	.word	0xffffffff


	//   ....[16]....
        /*007c*/ 	.word	0xffffffff


	//   ....[17]....
        /*0080*/ 	.word	0xffffffff


	//   ....[18]....
        /*0084*/ 	.word	0xffffffff


	//   ....[19]....
        /*0088*/ 	.word	0xffffffff


	//----- nvinfo : EIATTR_COOP_GROUP_INSTR_OFFSETS
	.align		4
.L_2601:
        /*008c*/ 	.byte	0x04, 0x28
        /*008e*/ 	.short	(.L_2603 - .L_2602)


	//   ....[0]....
.L_2602:
        /*0090*/ 	.word	0x00001750


	//   ....[1]....
        /*0094*/ 	.word	0x00001770


	//   ....[2]....
        /*0098*/ 	.word	0x00001790


	//   ....[3]....
        /*009c*/ 	.word	0x000017b0


	//   ....[4]....
        /*00a0*/ 	.word	0x000017d0


	//   ....[5]....
        /*00a4*/ 	.word	0x000017f0


	//   ....[6]....
        /*00a8*/ 	.word	0x00001810


	//   ....[7]....
        /*00ac*/ 	.word	0x00001830


	//   ....[8]....
        /*00b0*/ 	.word	0x00001850


	//   ....[9]....
        /*00b4*/ 	.word	0x00001870


	//   ....[10]....
        /*00b8*/ 	.word	0x000040f0


	//   ....[11]....
        /*00bc*/ 	.word	0x00004170


	//   ....[12]....
        /*00c0*/ 	.word	0x000041f0


	//   ....[13]....
        /*00c4*/ 	.word	0x00004260


	//   ....[14]....
        /*00c8*/ 	.word	0x000042e0


	//   ....[15]....
        /*00cc*/ 	.word	0x00004350


	//   ....[16]....
        /*00d0*/ 	.word	0x000043d0


	//   ....[17]....
        /*00d4*/ 	.word	0x00004440


	//   ....[18]....
        /*00d8*/ 	.word	0x000044c0


	//   ....[19]....
        /*00dc*/ 	.word	0x00004530


	//----- nvinfo : EIATTR_EXIT_INSTR_OFFSETS
	.align		4
.L_2603:
        /*00e0*/ 	.byte	0x04, 0x1c
        /*00e2*/ 	.short	(.L_2605 - .L_2604)


	//   ....[0]....
.L_2604:
        /*00e4*/ 	.word	0x00004060


	//   ....[1]....
        /*00e8*/ 	.word	0x00004090


	//----- nvinfo : EIATTR_MAX_THREADS
	.align		4
.L_2605:
        /*00ec*/ 	.byte	0x04, 0x05
        /*00ee*/ 	.short	(.L_2607 - .L_2606)
.L_2606:
        /*00f0*/ 	.word	0x00000080
        /*00f4*/ 	.word	0x00000001
        /*00f8*/ 	.word	0x00000001


	//----- nvinfo : EIATTR_CRS_STACK_SIZE
	.align		4
.L_2607:
        /*00fc*/ 	.byte	0x04, 0x1e
        /*00fe*/ 	.short	(.L_2609 - .L_2608)
.L_2608:
        /*0100*/ 	.word	0x00000000
.L_2609:


//--------------------- .nv.info._ZN10layer_norm13ln_bwd_kernelINS_13Kernel_traitsI13__nv_bfloat16S2_fS2_fjLj768ELj1ELj4ELj1ELj16ENS_18Kernel_traits_baseILj768ES2_S2_fS2_fjLj128EEEEELb0ELb0ELb1ELb1EEEvNS_9BwdParamsE --------------------------
	.section	.nv.info._ZN10layer_norm13ln_bwd_kernelINS_13Kernel_traitsI13__nv_bfloat16S2_fS2_fjLj768ELj1ELj4ELj1ELj16ENS_18Kernel_traits_baseILj768ES2_S2_fS2_fjLj128EEEEELb0ELb0ELb1ELb1EEEvNS_9BwdParamsE,"",@"SHT_CUDA_INFO"
	.sectionflags	@""
	.align	4


	//----- nvinfo : EIATTR_CUDA_API_VERSION
	.align		4
        /*0000*/ 	.byte	0x04, 0x37
        /*0002*/ 	.short	(.L_2611 - .L_2610)
.L_2610:
        /*0004*/ 	.word	0x00000082


	//----- nvinfo : EIATTR_SW2861232_WAR
	.align		4
.L_2611:
        /*0008*/ 	.byte	0x01, 0x35
	.zero		2


	//----- nvinfo : EIATTR_PARAM_CBANK
	.align		4
        /*000c*/ 	.byte	0x04, 0x0a
        /*000e*/ 	.short	(.L_2613 - .L_2612)
	.align		4
.L_2612:
        /*0010*/ 	.word	index@(.nv.constant0._ZN10layer_norm13ln_bwd_kernelINS_13Kernel_traitsI13__nv_bfloat16S2_fS2_fjLj768ELj1ELj4ELj1ELj16ENS_18Kernel_traits_baseILj768ES2_S2_fS2_fjLj128EEEEELb0ELb0ELb1ELb1EEEvNS_9BwdParamsE)
        /*0014*/ 	.short	0x0160
        /*0016*/ 	.short	0x0128


	//----- nvinfo : EIATTR_CBANK_PARAM_SIZE
	.align		4
.L_2613:
        /*0018*/ 	.byte	0x03, 0x19
        /*001a*/ 	.short	0x0128


	//----- nvinfo : EIATTR_KPARAM_INFO
	.align		4
        /*001c*/ 	.byte	0x04, 0x17
        /*001e*/ 	.short	(.L_2615 - .L_2614)
.L_2614:
        /*0020*/ 	.word	0x00000000
        /*0024*/ 	.short	0x0000
        /*0026*/ 	.short	0x0000
        /*0028*/ 	.byte	0x00, 0xf0, 0xa1, 0x04


	//----- nvinfo : EIATTR_MAXREG_COUNT
	.align		4
.L_2615:
        /*002c*/ 	.byte	0x03, 0x1b
        /*002e*/ 	.short	0x00ff


	//----- nvinfo : EIATTR_NUM_BARRIERS
	.align		4
        /*0030*/ 	.byte	0x02, 0x4c
        /*0032*/ 	.byte	0x01
	.zero		1


	//----- nvinfo : EIATTR_MERCURY_ISA_VERSION
	.align		4
        /*0034*/ 	.byte	0x03, 0x5f
        /*0036*/ 	.short	0x0000


	//----- nvinfo : EIATTR_COOP_GROUP_MASK_REGIDS
	.align		4
        /*0038*/ 	.byte	0x04, 0x29
        /*003a*/ 	.short	(.L_2617 - .L_2616)


	//   ....[0]....
.L_2616:
        /*003c*/ 	.word	0xffffffff


	//   ....[1]....
        /*0040*/ 	.word	0xffffffff


	//   ....[2]....
        /*0044*/ 	.word	0xffffffff


	//   ....[3]....
        /*0048*/ 	.word	0xffffffff


	//   ....[4]....
        /*004c*/ 	.word	0xffffffff


	//   ....[5]....
        /*0050*/ 	.word	0xffffffff


	//   ....[6]....
        /*0054*/ 	.word	0xffffffff


	//   ....[7]....
        /*0058*/ 	.word	0xffffffff


	//   ....[8]....
        /*005c*/ 	.word	0xffffffff


	//   ....[9]....
        /*0060*/ 	.word	0xffffffff


	//   ....[10]....
        /*0064*/ 	.word	0xffffffff


	//   ....[11]....
        /*0068*/ 	.word	0xffffffff


	//   ....[12]....
        /*006c*/ 	.word	0xffffffff


	//   ....[13]....
        /*0070*/ 	.word	0xffffffff


	//   ....[14]....
        /*0074*/ 	.word	0xffffffff


	//   ....[15]....
        /*0078*/ 	.word	0xffffffff


	//   ....[16]....
        /*007c*/ 	.word	0xffffffff


	//   ....[17]....
        /*0080*/ 	.word	0xffffffff


	//   ....[18]....
        /*0084*/ 	.word	0xffffffff


	//   ....[19]....
        /*0088*/ 	.word	0xffffffff


	//----- nvinfo : EIATTR_COOP_GROUP_INSTR_OFFSETS
	.align		4
.L_2617:
        /*008c*/ 	.byte	0x04, 0x28
        /*008e*/ 	.short	(.L_2619 - .L_2618)


	//   ....[0]....
.L_2618:
        /*0090*/ 	.word	0x00001600


	//   ....[1]....
        /*0094*/ 	.word	0x00001620


	//   ....[2]....
        /*0098*/ 	.word	0x00001640


	//   ....[3]....
        /*009c*/ 	.word	0x00001660


	//   ....[4]....
        /*00a0*/ 	.word	0x00001680


	//   ....[5]....
        /*00a4*/ 	.word	0x000016a0


	//   ....[6]....
        /*00a8*/ 	.word	0x000016c0


	//   ....[7]....
        /*00ac*/ 	.word	0x000016e0


	//   ....[8]....
        /*00b0*/ 	.word	0x00001700


	//   ....[9]....
        /*00b4*/ 	.word	0x00001720


	//   ....[10]....
        /*00b8*/ 	.word	0x00003b20


	//   ....[11]....
        /*00bc*/ 	.word	0x00003ba0


	//   ....[12]....
        /*00c0*/ 	.word	0x00003c20


	//   ....[13]....
        /*00c4*/ 	.word	0x00003c90


	//   ....[14]....
        /*00c8*/ 	.word	0x00003d10


	//   ....[15]....
        /*00cc*/ 	.word	0x00003d80


	//   ....[16]....
        /*00d0*/ 	.word	0x00003e00


	//   ....[17]....
        /*00d4*/ 	.word	0x00003e70


	//   ....[18]....
        /*00d8*/ 	.word	0x00003ef0


	//   ....[19]....
        /*00dc*/ 	.word	0x00003f60


	//----- nvinfo : EIATTR_EXIT_INSTR_OFFSETS
	.align		4
.L_2619:
        /*00e0*/ 	.byte	0x04, 0x1c
        /*00e2*/ 	.short	(.L_2621 - .L_2620)


	//   ....[0]....
.L_2620:
        /*00e4*/ 	.word	0x00003ac0


	//----- nvinfo : EIATTR_MAX_THREADS
	.align		4
.L_2621:
        /*00e8*/ 	.byte	0x04, 0x05
        /*00ea*/ 	.short	(.L_2623 - .L_2622)
.L_2622:
        /*00ec*/ 	.word	0x00000080
        /*00f0*/ 	.word	0x00000001
        /*00f4*/ 	.word	0x00000001


	//----- nvinfo : EIATTR_CRS_STACK_SIZE
	.align		4
.L_2623:
        /*00f8*/ 	.byte	0x04, 0x1e
        /*00fa*/ 	.short	(.L_2625 - .L_2624)
.L_2624:
        /*00fc*/ 	.word	0x00000000
.L_2625:


//--------------------- .nv.info._ZN10layer_norm13ln_bwd_kernelINS_13Kernel_traitsI13__nv_bfloat16S2_fS2_fjLj768ELj1ELj4ELj1ELj16ENS_18Kernel_traits_baseILj768ES2_S2_fS2_fjLj128EEEEELb0ELb1ELb0ELb0EEEvNS_9BwdParamsE --------------------------
	.section	.nv.info._ZN10layer_norm13ln_bwd_kernelINS_13Kernel_traitsI13__nv_bfloat16S2_fS2_fjLj768ELj1ELj4ELj1ELj16ENS_18Kernel_traits_baseILj768ES2_S2_fS2_fjLj128EEEEELb0ELb1ELb0ELb0EEEvNS_9BwdParamsE,"",@"SHT_CUDA_INFO"
	.sectionflags	@""
	.align	4


	//----- nvinfo : EIATTR_CUDA_API_VERSION
	.align		4
        /*0000*/ 	.byte	0x04, 0x37
        /*0002*/ 	.short	(.L_2627 - .L_2626)
.L_2626:
        /*0004*/ 	.word	0x00000082


	//----- nvinfo : EIATTR_SW2861232_WAR
	.align		4
.L_2627:
        /*0008*/ 	.byte	0x01, 0x35
	.zero		2


	//----- nvinfo : EIATTR_PARAM_CBANK
	.align		4
        /*000c*/ 	.byte	0x04, 0x0a
        /*000e*/ 	.short	(.L_2629 - .L_2628)
	.align		4
.L_2628:
        /*0010*/ 	.word	index@(.nv.constant0._ZN10layer_norm13ln_bwd_kernelINS_13Kernel_traitsI13__nv_bfloat16S2_fS2_fjLj768ELj1ELj4ELj1ELj16ENS_18Kernel_traits_baseILj768ES2_S2_fS2_fjLj128EEEEELb0ELb1ELb0ELb0EEEvNS_9BwdParamsE)
        /*0014*/ 	.short	0x0160
        /*0016*/ 	.short	0x0128


	//----- nvinfo : EIATTR_CBANK_PARAM_SIZE
	.align		4
.L_2629:
        /*0018*/ 	.byte	0x03, 0x19
        /*001a*/ 	.short	0x0128


	//----- nvinfo : EIATTR_KPARAM_INFO
	.align		4
        /*001c*/ 	.byte	0x04, 0x17
        /*001e*/ 	.short	(.L_2631 - .L_2630)
.L_2630:
        /*0020*/ 	.word	0x00000000
        /*0024*/ 	.short	0x0000
        /*0026*/ 	.short	0x0000
        /*0028*/ 	.byte	0x00, 0xf0, 0xa1, 0x04


	//----- nvinfo : EIATTR_MAXREG_COUNT
	.align		4
.L_2631:
        /*002c*/ 	.byte	0x03, 0x1b
        /*002e*/ 	.short	0x00ff


	//----- nvinfo : EIATTR_NUM_BARRIERS
	.align		4
        /*0030*/ 	.byte	0x02, 0x4c
        /*0032*/ 	.byte	0x01
	.zero		1


	//----- nvinfo : EIATTR_MERCURY_ISA_VERSION
	.align		4
        /*0034*/ 	.byte	0x03, 0x5f
        /*0036*/ 	.short	0x0000


	//----- nvinfo : EIATTR_COOP_GROUP_MASK_REGIDS
	.align		4
        /*0038*/ 	.byte	0x04, 0x29
        /*003a*/ 	.short	(.L_2633 - .L_2632)


	//   ....[0]....
.L_2632:
        /*003c*/ 	.word	0xffffffff


	//   ....[1]....
        /*0040*/ 	.word	0xffffffff


	//   ....[2]....
        /*0044*/ 	.word	0xffffffff


	//   ....[3]....
        /*0048*/ 	.word	0xffffffff


	//   ....[4]....
        /*004c*/ 	.word	0xffffffff


	//   ....[5]....
        /*0050*/ 	.word	0xffffffff


	//   ....[6]....
        /*0054*/ 	.word	0xffffffff


	//   ....[7]....
        /*0058*/ 	.word	0xffffffff


	//   ....[8]....
        /*005c*/ 	.word	0xffffffff


	//   ....[9]....
        /*0060*/ 	.word	0xffffffff


	//   ....[10]....
        /*0064*/ 	.word	0xffffffff


	//   ....[11]....
        /*0068*/ 	.word	0xffffffff


	//   ....[12]....
        /*006c*/ 	.word	0xffffffff


	//   ....[13]....
        /*0070*/ 	.word	0xffffffff


	//   ....[14]....
        /*0074*/ 	.word	0xffffffff


	//   ....[15]....
        /*0078*/ 	.word	0xffffffff


	//   ....[16]....
        /*007c*/ 	.word	0xffffffff


	//   ....[17]....
        /*0080*/ 	.word	0xffffffff


	//   ....[18]....
        /*0084*/ 	.word	0xffffffff


	//   ....[19]....
        /*0088*/ 	.word	0xffffffff


	//----- nvinfo : EIATTR_COOP_GROUP_INSTR_OFFSETS
	.align		4
.L_2633:
        /*008c*/ 	.byte	0x04, 0x28
        /*008e*/ 	.short	(.L_2635 - .L_2634)


	//   ....[0]....
.L_2634:
        /*0090*/ 	.word	0x00001840


	//   ....[1]....
        /*0094*/ 	.word	0x00001860


	//   ....[2]....
        /*0098*/ 	.word	0x00001880


	//   ....[3]....
        /*009c*/ 	.word	0x000018a0


	//   ....[4]....
        /*00a0*/ 	.word	0x000018c0


	//   ....[5]....
        /*00a4*/ 	.word	0x000018e0


	//   ....[6]....
        /*00a8*/ 	.word	0x00001900


	//   ....[7]....
        /*00ac*/ 	.word	0x00001920


	//   ....[8]....
        /*00b0*/ 	.word	0x00001940


	//   ....[9]....
        /*00b4*/ 	.word	0x00001960


	//   ....[10]....
        /*00b8*/ 	.word	0x00003e40


	//   ....[11]....
        /*00bc*/ 	.word	0x00003ec0


	//   ....[12]....
        /*00c0*/ 	.word	0x00003f40


	//   ....[13]....
        /*00c4*/ 	.word	0x00003fb0


	//   ....[14]....
        /*00c8*/ 	.word	0x00004030


	//   ....[15]....
        /*00cc*/ 	.word	0x000040a0


	//   ....[16]....
        /*00d0*/ 	.word	0x00004120


	//   ....[17]....
        /*00d4*/ 	.word	0x00004190


	//   ....[18]....
        /*00d8*/ 	.word	0x00004210


	//   ....[19]....
        /*00dc*/ 	.word	0x00004280


	//----- nvinfo : EIATTR_EXIT_INSTR_OFFSETS
	.align		4
.L_2635:
        /*00e0*/ 	.byte	0x04, 0x1c
        /*00e2*/ 	.short	(.L_2637 - .L_2636)


	//   ....[0]....
.L_2636:
        /*00e4*/ 	.word	0x00003d60


	//   ....[1]....
        /*00e8*/ 	.word	0x00003de0


	//----- nvinfo : EIATTR_MAX_THREADS
	.align		4
.L_2637:
        /*00ec*/ 	.byte	0x04, 0x05
        /*00ee*/ 	.short	(.L_2639 - .L_2638)
.L_2638:
        /*00f0*/ 	.word	0x00000080
        /*00f4*/ 	.word	0x00000001
        /*00f8*/ 	.word	0x00000001


	//----- nvinfo : EIATTR_CRS_STACK_SIZE
	.align		4
.L_2639:
        /*00fc*/ 	.byte	0x04, 0x1e
        /*00fe*/ 	.short	(.L_2641 - .L_2640)
.L_2640:
        /*0100*/ 	.word	0x00000000
.L_2641:


//--------------------- .nv.info._ZN10layer_norm13ln_bwd_kernelINS_13Kernel_traitsI13__nv_bfloat16S2_fS2_fjLj768ELj1ELj4ELj1ELj16ENS_18Kernel_traits_baseILj768ES2_S2_fS2_fjLj128EEEEELb0ELb1ELb0ELb1EEEvNS_9BwdParamsE --------------------------
	.section	.nv.info._ZN10layer_norm13ln_bwd_kernelINS_13Kernel_traitsI13__nv_bfloat16S2_fS2_fjLj768ELj1ELj4ELj1ELj16ENS_18Kernel_traits_baseILj768ES2_S2_fS2_fjLj128EEEEELb0ELb1ELb0ELb1EEEvNS_9BwdParamsE,"",@"SHT_CUDA_INFO"
	.sectionflags	@""
	.align	4


	//----- nvinfo : EIATTR_CUDA_API_VERSION
	.align		4
        /*0000*/ 	.byte	0x04, 0x37
        /*0002*/ 	.short	(.L_2643 - .L_2642)
.L_2642:
        /*0004*/ 	.word	0x00000082


	//----- nvinfo : EIATTR_SW2861232_WAR
	.align		4
.L_2643:
        /*0008*/ 	.byte	0x01, 0x35
	.zero		2


	//----- nvinfo : EIATTR_PARAM_CBANK
	.align		4
        /*000c*/ 	.byte	0x04, 0x0a
        /*000e*/ 	.short	(.L_2645 - .L_2644)
	.align		4
.L_2644:
        /*0010*/ 	.word	index@(.nv.constant0._ZN10layer_norm13ln_bwd_kernelINS_13Kernel_traitsI13__nv_bfloat16S2_fS2_fjLj768ELj1ELj4ELj1ELj16ENS_18Kernel_traits_baseILj768ES2_S2_fS2_fjLj128EEEEELb0ELb1ELb0ELb1EEEvNS_9BwdParamsE)
        /*0014*/ 	.short	0x0160
        /*0016*/ 	.short	0x0128


	//----- nvinfo : EIATTR_CBANK_PARAM_SIZE
	.align		4
.L_2645:
        /*0018*/ 	.byte	0x03, 0x19
        /*001a*/ 	.short	0x0128


	//----- nvinfo : EIATTR_KPARAM_INFO
	.align		4
        /*001c*/ 	.byte	0x04, 0x17
        /*001e*/ 	.short	(.L_2647 - .L_2646)
.L_2646:
        /*0020*/ 	.word	0x00000000
        /*0024*/ 	.short	0x0000
        /*0026*/ 	.short	0x0000
        /*0028*/ 	.byte	0x00, 0xf0, 0xa1, 0x04


	//----- nvinfo : EIATTR_MAXREG_COUNT
	.align		4
.L_2647:
        /*002c*/ 	.byte	0x03, 0x1b
        /*002e*/ 	.short	0x00ff


	//----- nvinfo : EIATTR_NUM_BARRIERS
	.align		4
        /*0030*/ 	.byte	0x02, 0x4c
        /*0032*/ 	.byte	0x01
	.zero		1


	//----- nvinfo : EIATTR_MERCURY_ISA_VERSION
	.align		4
        /*0034*/ 	.byte	0x03, 0x5f
        /*0036*/ 	.short	0x0000


	//----- nvinfo : EIATTR_COOP_GROUP_MASK_REGIDS
	.align		4
        /*0038*/ 	.byte	0x04, 0x29
        /*003a*/ 	.short	(.L_2649 - .L_2648)


	//   ....[0]....
.L_2648:
        /*003c*/ 	.word	0xffffffff


	//   ....[1]....
        /*0040*/ 	.word	0xffffffff


	//   ....[2]....
        /*0044*/ 	.word	0xffffffff


	//   ....[3]....
        /*0048*/ 	.word	0xffffffff


	//   ....[4]....
        /*004c*/ 	.word	0xffffffff


	//   ....[5]....
        /*0050*/ 	.word	0xffffffff


	//   ....[6]....
        /*0054*/ 	.word	0xffffffff


	//   ....[7]....
        /*0058*/ 	.word	0xffffffff


	//   ....[8]....
        /*005c*/ 	.word	0xffffffff


	//   ....[9]....
        /*0060*/ 	.word	0xffffffff


	//   ....[10]....
        /*0064*/ 	.word	0xffffffff


	//   ....[11]....
        /*0068*/ 	.word	0xffffffff


	//   ....[12]....
        /*006c*/ 	.word	0xffffffff


	//   ....[13]....
        /*0070*/ 	.word	0xffffffff


	//   ....[14]....
        /*0074*/ 	.word	0xffffffff


	//   ....[15]....
        /*0078*/ 	.word	0xffffffff


	//   ....[16]....
        /*007c*/ 	.word	0xffffffff


	//   ....[17]....
        /*0080*/ 	.word	0xffffffff


	//   ....[18]....
        /*0084*/ 	.word	0xffffffff


	//   ....[19]....
        /*0088*/ 	.word	0xffffffff


	//----- nvinfo : EIATTR_COOP_GROUP_INSTR_OFFSETS
	.align		4
.L_2649:
        /*008c*/ 	.byte	0x04, 0x28
        /*008e*/ 	.short	(.L_2651 - .L_2650)


	//   ....[0]....
.L_2650:
        /*0090*/ 	.word	0x00001840


	//   ....[1]....
        /*0094*/ 	.word	0x00001860


	//   ....[2]....
        /*0098*/ 	.word	0x00001880


	//   ....[3]....
        /*009c*/ 	.word	0x000018a0


	//   ....[4]....
        /*00a0*/ 	.word	0x000018c0


	//   ....[5]....
        /*00a4*/ 	.word	0x000018e0


	//   ....[6]....
        /*00a8*/ 	.word	0x00001900


	//   ....[7]....
        /*00ac*/ 	.word	0x00001920


	//   ....[8]....
        /*00b0*/ 	.word	0x00001940


	//   ....[9]....
        /*00b4*/ 	.word	0x00001960


	//   ....[10]....
        /*00b8*/ 	.word	0x00003a60


	//   ....[11]....
        /*00bc*/ 	.word	0x00003ae0


	//   ....[12]....
        /*00c0*/ 	.word	0x00003b60


	//   ....[13]....
        /*00c4*/ 	.word	0x00003bd0


	//   ....[14]....
        /*00c8*/ 	.word	0x00003c50


	//   ....[15]....
        /*00cc*/ 	.word	0x00003cc0


	//   ....[16]....
        /*00d0*/ 	.word	0x00003d40


	//   ....[17]....
        /*00d4*/ 	.word	0x00003db0


	//   ....[18]....
        /*00d8*/ 	.word	0x00003e30


	//   ....[19]....
        /*00dc*/ 	.word	0x00003ea0


	//----- nvinfo : EIATTR_EXIT_INSTR_OFFSETS
	.align		4
.L_2651:
        /*00e0*/ 	.byte	0x04, 0x1c
        /*00e2*/ 	.short	(.L_2653 - .L_2652)


	//   ....[0]....
.L_2652:
        /*00e4*/ 	.word	0x00003a00


	//----- nvinfo : EIATTR_MAX_THREADS
	.align		4
.L_2653:
        /*00e8*/ 	.byte	0x04, 0x05
        /*00ea*/ 	.short	(.L_2655 - .L_2654)
.L_2654:
        /*00ec*/ 	.word	0x00000080
        /*00f0*/ 	.word	0x00000001
        /*00f4*/ 	.word	0x00000001


	//----- nvinfo : EIATTR_CRS_STACK_SIZE
	.align		4
.L_2655:
        /*00f8*/ 	.byte	0x04, 0x1e
        /*00fa*/ 	.short	(.L_2657 - .L_2656)
.L_2656:
        /*00fc*/ 	.word	0x00000000
.L_2657:


//--------------------- .nv.info._ZN10layer_norm13ln_bwd_kernelINS_13Kernel_traitsI13__nv_bfloat16S2_fS2_fjLj768ELj1ELj4ELj1ELj16ENS_18Kernel_traits_baseILj768ES2_S2_fS2_fjLj128EEEEELb0ELb1ELb1ELb0EEEvNS_9BwdParamsE --------------------------
	.section	.nv.info._ZN10layer_norm13ln_bwd_kernelINS_13Kernel_traitsI13__nv_bfloat16S2_fS2_fjLj768ELj1ELj4ELj1ELj16ENS_18Kernel_traits_baseILj768ES2_S2_fS2_fjLj128EEEEELb0ELb1ELb1ELb0EEEvNS_9BwdParamsE,"",@"SHT_CUDA_INFO"
	.sectionflags	@""
	.align	4


	//----- nvinfo : EIATTR_CUDA_API_VERSION
	.align		4
        /*0000*/ 	.byte	0x04, 0x37
        /*0002*/ 	.short	(.L_2659 - .L_2658)
.L_2658:
        /*0004*/ 	.word	0x00000082


	//----- nvinfo : EIATTR_SW2861232_WAR
	.align		4
.L_2659:
        /*0008*/ 	.byte	0x01, 0x35
	.zero		2


	//----- nvinfo : EIATTR_PARAM_CBANK
	.align		4
        /*000c*/ 	.byte	0x04, 0x0a
        /*000e*/ 	.short	(.L_2661 - .L_2660)
	.align		4
.L_2660:
        /*0010*/ 	.word	index@(.nv.constant0._ZN10layer_norm13ln_bwd_kernelINS_13Kernel_traitsI13__nv_bfloat16S2_fS2_fjLj768ELj1ELj4ELj1ELj16ENS_18Kernel_traits_baseILj768ES2_S2_fS2_fjLj128EEEEELb0ELb1ELb1ELb0EEEvNS_9BwdParamsE)
        /*0014*/ 	.short	0x0160
        /*0016*/ 	.short	0x0128


	//----- nvinfo : EIATTR_CBANK_PARAM_SIZE
	.align		4
.L_2661:
        /*0018*/ 	.byte	0x03, 0x19
        /*001a*/ 	.short	0x0128


	//----- nvinfo : EIATTR_KPARAM_INFO
	.align		4
        /*001c*/ 	.byte	0x04, 0x17
        /*001e*/ 	.short	(.L_2663 - .L_2662)
.L_2662:
        /*0020*/ 	.word	0x00000000
        /*0024*/ 	.short	0x0000
        /*0026*/ 	.short	0x0000
        /*0028*/ 	.byte	0x00, 0xf0, 0xa1, 0x04


	//----- nvinfo : EIATTR_MAXREG_COUNT
	.align		4
.L_2663:
        /*002c*/ 	.byte	0x03, 0x1b
        /*002e*/ 	.short	0x00ff


	//----- nvinfo : EIATTR_NUM_BARRIERS
	.align		4
        /*0030*/ 	.byte	0x02, 0x4c
        /*0032*/ 	.byte	0x01
	.zero		1


	//----- nvinfo : EIATTR_MERCURY_ISA_VERSION
	.align		4
        /*0034*/ 	.byte	0x03, 0x5f
        /*0036*/ 	.short	0x0000


	//----- nvinfo : EIATTR_COOP_GROUP_MASK_REGIDS
	.align		4
        /*0038*/ 	.byte	0x04, 0x29
        /*003a*/ 	.short	(.L_2665 - .L_2664)


	//   ....[0]....
.L_2664:
        /*003c*/ 	.word	0xffffffff


	//   ....[1]....
        /*0040*/ 	.word	0xffffffff


	//   ....[2]....
        /*0044*/ 	.word	0xffffffff


	//   ....[3]....
        /*0048*/ 	.word	0xffffffff


	//   ....[4]....
        /*004c*/ 	.word	0xffffffff


	//   ....[5]....
        /*0050*/ 	.word	0xffffffff


	//   ....[6]....
        /*0054*/ 	.word	0xffffffff


	//   ....[7]....
        /*0058*/ 	.word	0xffffffff


	//   ....[8]....
        /*005c*/ 	.word	0xffffffff


	//   ....[9]....
        /*0060*/ 	.word	0xffffffff


	//   ....[10]....
        /*0064*/ 	.word	0xffffffff


	//   ....[11]....
        /*0068*/ 	.word	0xffffffff


	//   ....[12]....
        /*006c*/ 	.word	0xffffffff


	//   ....[13]....
        /*0070*/ 	.word	0xffffffff


	//   ....[14]....
        /*0074*/ 	.word	0xffffffff


	//   ....[15]....
        /*0078*/ 	.word	0xffffffff


	//   ....[16]....
        /*007c*/ 	.word	0xffffffff


	//   ....[17]....
        /*0080*/ 	.word	0xffffffff


	//   ....[18]....
        /*0084*/ 	.word	0xffffffff


	//   ....[19]....
        /*0088*/ 	.word	0xffffffff


	//----- nvinfo : EIATTR_COOP_GROUP_INSTR_OFFSETS
	.align		4
.L_2665:
        /*008c*/ 	.byte	0x04, 0x28
        /*008e*/ 	.short	(.L_2667 - .L_2666)


	//   ....[0]....
.L_2666:
        /*0090*/ 	.word	0x00001a00


	//   ....[1]....
        /*0094*/ 	.word	0x00001a20


	//   ....[2]....
        /*0098*/ 	.word	0x00001a40


	//   ....[3]....
        /*009c*/ 	.word	0x00001a60


	//   ....[4]....
        /*00a0*/ 	.word	0x00001a80


	//   ....[5]....
        /*00a4*/ 	.word	0x00001aa0


	//   ....[6]....
        /*00a8*/ 	.word	0x00001ac0


	//   ....[7]....
        /*00ac*/ 	.word	0x00001ae0


	//   ....[8]....
        /*00b0*/ 	.word	0x00001b00


	//   ....[9]....
        /*00b4*/ 	.word	0x00001b20


	//   ....[10]....
        /*00b8*/ 	.word	0x00005210


	//   ....[11]....
        /*00bc*/ 	.word	0x00005290


	//   ....[12]....
        /*00c0*/ 	.word	0x00005310


	//   ....[13]....
        /*00c4*/ 	.word	0x00005380


	//   ....[14]....
        /*00c8*/ 	.word	0x00005400


	//   ....[15]....
        /*00cc*/ 	.word	0x00005470


	//   ....[16]....
        /*00d0*/ 	.word	0x000054f0


	//   ....[17]....
        /*00d4*/ 	.word	0x00005560


	//   ....[18]....
        /*00d8*/ 	.word	0x000055e0


	//   ....[19]....
        /*00dc*/ 	.word	0x00005650


	//----- nvinfo : EIATTR_EXIT_INSTR_OFFSETS
	.align		4
.L_2667:
        /*00e0*/ 	.byte	0x04, 0x1c
        /*00e2*/ 	.short	(.L_2669 - .L_2668)


	//   ....[0]....
.L_2668:
        /*00e4*/ 	.word	0x00005130


	//   ....[1]....
        /*00e8*/ 	.word	0x000051b0


	//----- nvinfo : EIATTR_MAX_THREADS
	.align		4
.L_2669:
        /*00ec*/ 	.byte	0x04, 0x05
        /*00ee*/ 	.short	(.L_2671 - .L_2670)
.L_2670:
        /*00f0*/ 	.word	0x00000080
        /*00f4*/ 	.word	0x00000001
        /*00f8*/ 	.word	0x00000001


	//----- nvinfo : EIATTR_CRS_STACK_SIZE
	.align		4
.L_2671:
        /*00fc*/ 	.byte	0x04, 0x1e
        /*00fe*/ 	.short	(.L_2673 - .L_2672)
.L_2672:
        /*0100*/ 	.word	0x00000000
.L_2673:


//--------------------- .nv.info._ZN10layer_norm13ln_bwd_kernelINS_13Kernel_traitsI13__nv_bfloat16S2_fS2_fjLj768ELj1ELj4ELj1ELj16ENS_18Kernel_traits_baseILj768ES2_S2_fS2_fjLj128EEEEELb0ELb1ELb1ELb1EEEvNS_9BwdParamsE --------------------------
	.section	.nv.info._ZN10layer_norm13ln_bwd_kernelINS_13Kernel_traitsI13__nv_bfloat16S2_fS2_fjLj768ELj1ELj4ELj1ELj16ENS_18Kernel_traits_baseILj768ES2_S2_fS2_fjLj128EEEEELb0ELb1ELb1ELb1EEEvNS_9BwdParamsE,"",@"SHT_CUDA_INFO"
	.sectionflags	@""
	.align	4


	//----- nvinfo : EIATTR_CUDA_API_VERSION
	.align		4
        /*0000*/ 	.byte	0x04, 0x37
        /*0002*/ 	.short	(.L_2675 - .L_2674)
.L_2674:
        /*0004*/ 	.word	0x00000082


	//----- nvinfo : EIATTR_SW2861232_WAR
	.align		4
.L_2675:
        /*0008*/ 	.byte	0x01, 0x35
	.zero		2


	//----- nvinfo : EIATTR_PARAM_CBANK
	.align		4
        /*000c*/ 	.byte	0x04, 0x0a
        /*000e*/ 	.short	(.L_2677 - .L_2676)
	.align		4
.L_2676:
        /*0010*/ 	.word	index@(.nv.constant0._ZN10layer_norm13ln_bwd_kernelINS_13Kernel_traitsI13__nv_bfloat16S2_fS2_fjLj768ELj1ELj4ELj1ELj16ENS_18Kernel_traits_baseILj768ES2_S2_fS2_fjLj128EEEEELb0ELb1ELb1ELb1EEEvNS_9BwdParamsE)
        /*0014*/ 	.short	0x0160
        /*0016*/ 	.short	0x0128


	//----- nvinfo : EIATTR_CBANK_PARAM_SIZE
	.align		4
.L_2677:
        /*0018*/ 	.byte	0x03, 0x19
        /*001a*/ 	.short	0x0128


	//----- nvinfo : EIATTR_KPARAM_INFO
	.align		4
        /*001c*/ 	.byte	0x04, 0x17
        /*001e*/ 	.short	(.L_2679 - .L_2678)
.L_2678:
        /*0020*/ 	.word	0x00000000
        /*0024*/ 	.short	0x0000
        /*0026*/ 	.short	0x0000
        /*0028*/ 	.byte	0x00, 0xf0, 0xa1, 0x04


	//----- nvinfo : EIATTR_MAXREG_COUNT
	.align		4
.L_2679:
        /*002c*/ 	.byte	0x03, 0x1b
        /*002e*/ 	.short	0x00ff


	//----- nvinfo : EIATTR_NUM_BARRIERS
	.align		4
        /*0030*/ 	.byte	0x02, 0x4c
        /*0032*/ 	.byte	0x01
	.zero		1


	//----- nvinfo : EIATTR_MERCURY_ISA_VERSION
	.align		4
        /*0034*/ 	.byte	0x03, 0x5f
        /*0036*/ 	.short	0x0000


	//----- nvinfo : EIATTR_COOP_GROUP_MASK_REGIDS
	.align		4
        /*0038*/ 	.byte	0x04, 0x29
        /*003a*/ 	.short	(.L_2681 - .L_2680)


	//   ....[0]....
.L_2680:
        /*003c*/ 	.word	0xffffffff


	//   ....[1]....
        /*0040*/ 	.word	0xffffffff


	//   ....[2]....
        /*0044*/ 	.word	0xffffffff


	//   ....[3]....
        /*0048*/ 	.word	0xffffffff


	//   ....[4]....
        /*004c*/ 	.word	0xffffffff


	//   ....[5]....
        /*0050*/ 	.word	0xffffffff


	//   ....[6]....
        /*0054*/ 	.word	0xffffffff


	//   ....[7]....
        /*0058*/ 	.word	0xffffffff


	//   ....[8]....
        /*005c*/ 	.word	0xffffffff


	//   ....[9]....
        /*0060*/ 	.word	0xffffffff


	//   ....[10]....
        /*0064*/ 	.word	0xffffffff


	//   ....[11]....
        /*0068*/ 	.word	0xffffffff


	//   ....[12]....
        /*006c*/ 	.word	0xffffffff


	//   ....[13]....
        /*0070*/ 	.word	0xffffffff


	//   ....[14]....
        /*0074*/ 	.word	0xffffffff


	//   ....[15]....
        /*0078*/ 	.word	0xffffffff


	//   ....[16]....
        /*007c*/ 	.word	0xffffffff


	//   ....[17]....
        /*0080*/ 	.word	0xffffffff


	//   ....[18]....
        /*0084*/ 	.word	0xffffffff


	//   ....[19]....
        /*0088*/ 	.word	0xffffffff


	//----- nvinfo : EIATTR_COOP_GROUP_INSTR_OFFSETS
	.align		4
.L_2681:
        /*008c*/ 	.byte	0x04, 0x28
        /*008e*/ 	.short	(.L_2683 - .L_2682)


	//   ....[0]....
.L_2682:
        /*0090*/ 	.word	0x000017d0


	//   ....[1]....
        /*0094*/ 	.word	0x000017f0


	//   ....[2]....
        /*0098*/ 	.word	0x00001810


	//   ....[3]....
        /*009c*/ 	.word	0x00001830


	//   ....[4]....
        /*00a0*/ 	.word	0x00001850


	//   ....[5]....
        /*00a4*/ 	.word	0x00001870


	//   ....[6]....
        /*00a8*/ 	.word	0x00001890


	//   ....[7]....
        /*00ac*/ 	.word	0x000018b0


	//   ....[8]....
        /*00b0*/ 	.word	0x000018d0


	//   ....[9]....
        /*00b4*/ 	.word	0x000018f0


	//   ....[10]....
        /*00b8*/ 	.word	0x00004a60


	//   ....[11]....
        /*00bc*/ 	.word	0x00004ae0


	//   ....[12]....
        /*00c0*/ 	.word	0x00004b60


	//   ....[13]....
        /*00c4*/ 	.word	0x00004bd0


	//   ....[14]....
        /*00c8*/ 	.word	0x00004c50


	//   ....[15]....
        /*00cc*/ 	.word	0x00004cc0


	//   ....[16]....
        /*00d0*/ 	.word	0x00004d40


	//   ....[17]....
        /*00d4*/ 	.word	0x00004db0


	//   ....[18]....
        /*00d8*/ 	.word	0x00004e30


	//   ....[19]....
        /*00dc*/ 	.word	0x00004ea0


	//----- nvinfo : EIATTR_EXIT_INSTR_OFFSETS
	.align		4
.L_2683:
        /*00e0*/ 	.byte	0x04, 0x1c
        /*00e2*/ 	.short	(.L_2685 - .L_2684)


	//   ....[0]....
.L_2684:
        /*00e4*/ 	.word	0x00004a00


	//----- nvinfo : EIATTR_MAX_THREADS
	.align		4
.L_2685:
        /*00e8*/ 	.byte	0x04, 0x05
        /*00ea*/ 	.short	(.L_2687 - .L_2686)
.L_2686:
        /*00ec*/ 	.word	0x00000080
        /*00f0*/ 	.word	0x00000001
        /*00f4*/ 	.word	0x00000001


	//----- nvinfo : EIATTR_CRS_STACK_SIZE
	.align		4
.L_2687:
        /*00f8*/ 	.byte	0x04, 0x1e
        /*00fa*/ 	.short	(.L_2689 - .L_2688)
.L_2688:
        /*00fc*/ 	.word	0x00000000
.L_2689:


//--------------------- .nv.info._ZN10layer_norm13ln_bwd_kernelINS_13Kernel_traitsI13__nv_bfloat16S2_fS2_fjLj768ELj1ELj4ELj1ELj16ENS_18Kernel_traits_baseILj768ES2_S2_fS2_fjLj128EEEEELb1ELb0ELb0ELb0EEEvNS_9BwdParamsE --------------------------
	.section	.nv.info._ZN10layer_norm13ln_bwd_kernelINS_13Kernel_traitsI13__nv_bfloat16S2_fS2_fjLj768ELj1ELj4ELj1ELj16ENS_18Kernel_traits_baseILj768ES2_S2_fS2_fjLj128EEEEELb1ELb0ELb0ELb0EEEvNS_9BwdParamsE,"",@"SHT_CUDA_INFO"
	.sectionflags	@""
	.align	4


	//----- nvinfo : EIATTR_CUDA_API_VERSION
	.align		4
        /*0000*/ 	.byte	0x04, 0x37
        /*0002*/ 	.short	(.L_2691 - .L_2690)
.L_2690:
        /*0004*/ 	.word	0x00000082


	//----- nvinfo : EIATTR_SW2861232_WAR
	.align		4
.L_2691:
        /*0008*/ 	.byte	0x01, 0x35
	.zero		2


	//----- nvinfo : EIATTR_PARAM_CBANK
	.align		4
        /*000c*/ 	.byte	0x04, 0x0a
        /*000e*/ 	.short	(.L_2693 - .L_2692)
	.align		4
.L_2692:
        /*0010*/ 	.word	index@(.nv.constant0._ZN10layer_norm13ln_bwd_kernelINS_13Kernel_traitsI13__nv_bfloat16S2_fS2_fjLj768ELj1ELj4ELj1ELj16ENS_18Kernel_traits_baseILj768ES2_S2_fS2_fjLj128EEEEELb1ELb0ELb0ELb0EEEvNS_9BwdParamsE)
        /*0014*/ 	.short	0x0160
        /*0016*/ 	.short	0x0128


	//----- nvinfo : EIATTR_CBANK_PARAM_SIZE
	.align		4
.L_2693:
        /*0018*/ 	.byte	0x03, 0x19
        /*001a*/ 	.short	0x0128


	//----- nvinfo : EIATTR_KPARAM_INFO
	.align		4
        /*001c*/ 	.byte	0x04, 0x17
        /*001e*/ 	.short	(.L_2695 - .L_2694)
.L_2694:
        /*0020*/ 	.word	0x00000000
        /*0024*/ 	.short	0x0000
        /*0026*/ 	.short	0x0000
        /*0028*/ 	.byte	0x00, 0xf0, 0xa1, 0x04


	//----- nvinfo : EIATTR_MAXREG_COUNT
	.align		4
.L_2695:
        /*002c*/ 	.byte	0x03, 0x1b
        /*002e*/ 	.short	0x00ff


	//----- nvinfo : EIATTR_NUM_BARRIERS
	.align		4
        /*0030*/ 	.byte	0x02, 0x4c
        /*0032*/ 	.byte	0x01
	.zero		1


	//----- nvinfo : EIATTR_MERCURY_ISA_VERSION
	.align		4
        /*0034*/ 	.byte	0x03, 0x5f
        /*0036*/ 	.short	0x0000


	//----- nvinfo : EIATTR_COOP_GROUP_MASK_REGIDS
	.align		4
        /*0038*/ 	.byte	0x04, 0x29
        /*003a*/ 	.short	(.L_2697 - .L_2696)


	//   ....[0]....
.L_2696:
        /*003c*/ 	.word	0xffffffff


	//   ....[1]....
        /*0040*/ 	.word	0xffffffff


	//   ....[2]....
        /*0044*/ 	.word	0xffffffff


	//   ....[3]....
        /*0048*/ 	.word	0xffffffff


	//   ....[4]....
        /*004c*/ 	.word	0xffffffff


	//   ....[5]....
        /*0050*/ 	.word	0xffffffff


	//   ....[6]....
        /*0054*/ 	.word	0xffffffff


	//   ....[7]....
        /*0058*/ 	.word	0xffffffff


	//   ....[8]....
        /*005c*/ 	.word	0xffffffff


	//   ....[9]....
        /*0060*/ 	.word	0xffffffff


	//   ....[10]....
        /*0064*/ 	.word	0xffffffff


	//   ....[11]....
        /*0068*/ 	.word	0xffffffff


	//   ....[12]....
        /*006c*/ 	.word	0xffffffff


	//   ....[13]....
        /*0070*/ 	.word	0xffffffff


	//   ....[14]....
        /*0074*/ 	.word	0xffffffff


	//   ....[15]....
        /*0078*/ 	.word	0xffffffff


	//   ....[16]....
        /*007c*/ 	.word	0xffffffff


	//   ....[17]....
        /*0080*/ 	.word	0xffffffff


	//   ....[18]....
        /*0084*/ 	.word	0xffffffff


	//   ....[19]....
        /*0088*/ 	.word	0xffffffff


	//----- nvinfo : EIATTR_COOP_GROUP_INSTR_OFFSETS
	.align		4
.L_2697:
        /*008c*/ 	.byte	0x04, 0x28
        /*008e*/ 	.short	(.L_2699 - .L_2698)


	//   ....[0]....
.L_2698:
        /*0090*/ 	.word	0x00001620


	//   ....[1]....
        /*0094*/ 	.word	0x00001640


	//   ....[2]....
        /*0098*/ 	.word	0x00001660


	//   ....[3]....
        /*009c*/ 	.word	0x00001680


	//   ....[4]....
        /*00a0*/ 	.word	0x000016a0


	//   ....[5]....
        /*00a4*/ 	.word	0x000016c0


	//   ....[6]....
        /*00a8*/ 	.word	0x000016e0


	//   ....[7]....
        /*00ac*/ 	.word	0x00001700


	//   ....[8]....
        /*00b0*/ 	.word	0x00001720


	//   ....[9]....
        /*00b4*/ 	.word	0x00001740


	//   ....[10]....
        /*00b8*/ 	.word	0x00003580


	//   ....[11]....
        /*00bc*/ 	.word	0x00003600


	//   ....[12]....
        /*00c0*/ 	.word	0x00003680


	//   ....[13]....
        /*00c4*/ 	.word	0x000036f0


	//   ....[14]....
        /*00c8*/ 	.word	0x00003770


	//   ....[15]....
        /*00cc*/ 	.word	0x000037e0


	//   ....[16]....
        /*00d0*/ 	.word	0x00003860


	//   ....[17]....
        /*00d4*/ 	.word	0x000038d0


	//   ....[18]....
        /*00d8*/ 	.word	0x00003950


	//   ....[19]....
        /*00dc*/ 	.word	0x000039c0


	//----- nvinfo : EIATTR_EXIT_INSTR_OFFSETS
	.align		4
.L_2699:
        /*00e0*/ 	.byte	0x04, 0x1c
        /*00e2*/ 	.short	(.L_2701 - .L_2700)


	//   ....[0]....
.L_2700:
        /*00e4*/ 	.word	0x000034f0


	//   ....[1]....
        /*00e8*/ 	.word	0x00003520


	//----- nvinfo : EIATTR_MAX_THREADS
	.align		4
.L_2701:
        /*00ec*/ 	.byte	0x04, 0x05
        /*00ee*/ 	.short	(.L_2703 - .L_2702)
.L_2702:
        /*00f0*/ 	.word	0x00000080
        /*00f4*/ 	.word	0x00000001
        /*00f8*/ 	.word	0x00000001


	//----- nvinfo : EIATTR_CRS_STACK_SIZE
	.align		4
.L_2703:
        /*00fc*/ 	.byte	0x04, 0x1e
        /*00fe*/ 	.short	(.L_2705 - .L_2704)
.L_2704:
        /*0100*/ 	.word	0x00000000
.L_2705:


//--------------------- .nv.info._ZN10layer_norm13ln_bwd_kernelINS_13Kernel_traitsI13__nv_bfloat16S2_fS2_fjLj768ELj1ELj4ELj1ELj16ENS_18Kernel_traits_baseILj768ES2_S2_fS2_fjLj128EEEEELb1ELb0ELb0ELb1EEEvNS_9BwdParamsE --------------------------
	.section	.nv.info._ZN10layer_norm13ln_bwd_kernelINS_13Kernel_traitsI13__nv_bfloat16S2_fS2_fjLj768ELj1ELj4ELj1ELj16ENS_18Kernel_traits_baseILj768ES2_S2_fS2_fjLj128EEEEELb1ELb0ELb0ELb1EEEvNS_9BwdParamsE,"",@"SHT_CUDA_INFO"
	.sectionflags	@""
	.align	4


	//----- nvinfo : EIATTR_CUDA_API_VERSION
	.align		4
        /*0000*/ 	.byte	0x04, 0x37
        /*0002*/ 	.short	(.L_2707 - .L_2706)
.L_2706:
        /*0004*/ 	.word	0x00000082


	//----- nvinfo : EIATTR_SW2861232_WAR
	.align		4
.L_2707:
        /*0008*/ 	.byte	0x01, 0x35
	.zero		2


	//----- nvinfo : EIATTR_PARAM_CBANK
	.align		4
        /*000c*/ 	.byte	0x04, 0x0a
        /*000e*/ 	.short	(.L_2709 - .L_2708)
	.align		4
.L_2708:
        /*0010*/ 	.word	index@(.nv.constant0._ZN10layer_norm13ln_bwd_kernelINS_13Kernel_traitsI13__nv_bfloat16S2_fS2_fjLj768ELj1ELj4ELj1ELj16ENS_18Kernel_traits_baseILj768ES2_S2_fS2_fjLj128EEEEELb1ELb0ELb0ELb1EEEvNS_9BwdParamsE)
        /*0014*/ 	.short	0x0160
        /*0016*/ 	.short	0x0128


	//----- nvinfo : EIATTR_CBANK_PARAM_SIZE
	.align		4
.L_2709:
        /*0018*/ 	.byte	0x03, 0x19
        /*001a*/ 	.short	0x0128


	//----- nvinfo : EIATTR_KPARAM_INFO
	.align		4
        /*001c*/ 	.byte	0x04, 0x17
        /*001e*/ 	.short	(.L_2711 - .L_2710)
.L_2710:
        /*0020*/ 	.word	0x00000000
        /*0024*/ 	.short	0x0000
        /*0026*/ 	.short	0x0000
        /*0028*/ 	.byte	0x00, 0xf0, 0xa1, 0x04


	//----- nvinfo : EIATTR_MAXREG_COUNT
	.align		4
.L_2711:
        /*002c*/ 	.byte	0x03, 0x1b
        /*002e*/ 	.short	0x00ff


	//----- nvinfo : EIATTR_NUM_BARRIERS
	.align		4
        /*0030*/ 	.byte	0x02, 0x4c
        /*0032*/ 	.byte	0x01
	.zero		1


	//----- nvinfo : EIATTR_MERCURY_ISA_VERSION
	.align		4
        /*0034*/ 	.byte	0x03, 0x5f
        /*0036*/ 	.short	0x0000


	//----- nvinfo : EIATTR_COOP_GROUP_MASK_REGIDS
	.align		4
        /*0038*/ 	.byte	0x04, 0x29
        /*003a*/ 	.short	(.L_2713 - .L_2712)


	//   ....[0]....
.L_2712:
        /*003c*/ 	.word	0xffffffff


	//   ....[1]....
        /*0040*/ 	.word	0xffffffff


	//   ....[2]....
        /*0044*/ 	.word	0xffffffff


	//   ....[3]....
        /*0048*/ 	.word	0xffffffff


	//   ....[4]....
        /*004c*/ 	.word	0xffffffff


	//   ....[5]....
        /*0050*/ 	.word	0xffffffff


	//   ....[6]....
        /*0054*/ 	.word	0xffffffff


	//   ....[7]....
        /*0058*/ 	.word	0xffffffff


	//   ....[8]....
        /*005c*/ 	.word	0xffffffff


	//   ....[9]....
        /*0060*/ 	.word	0xffffffff


	//   ....[10]....
        /*0064*/ 	.word	0xffffffff


	//   ....[11]....
        /*0068*/ 	.word	0xffffffff


	//   ....[12]....
        /*006c*/ 	.word	0xffffffff


	//   ....[13]....
        /*0070*/ 	.word	0xffffffff


	//   ....[14]....
        /*0074*/ 	.word	0xffffffff


	//   ....[15]....
        /*0078*/ 	.word	0xffffffff


	//   ....[16]....
        /*007c*/ 	.word	0xffffffff


	//   ....[17]....
        /*0080*/ 	.word	0xffffffff


	//   ....[18]....
        /*0084*/ 	.word	0xffffffff


	//   ....[19]....
        /*0088*/ 	.word	0xffffffff


	//----- nvinfo : EIATTR_COOP_GROUP_INSTR_OFFSETS
	.align		4
.L_2713:
        /*008c*/ 	.byte	0x04, 0x28
        /*008e*/ 	.short	(.L_2715 - .L_2714)


	//   ....[0]....
.L_2714:
        /*0090*/ 	.word	0x00001550


	//   ....[1]....
        /*0094*/ 	.word	0x00001570


	//   ....[2]....
        /*0098*/ 	.word	0x00001590


	//   ....[3]....
        /*009c*/ 	.word	0x000015b0


	//   ....[4]....
        /*00a0*/ 	.word	0x000015d0


	//   ....[5]....
        /*00a4*/ 	.word	0x000015f0


	//   ....[6]....
        /*00a8*/ 	.word	0x00001610


	//   ....[7]....
        /*00ac*/ 	.word	0x00001630


	//   ....[8]....
        /*00b0*/ 	.word	0x00001650


	//   ....[9]....
        /*00b4*/ 	.word	0x00001670


	//   ....[10]....
        /*00b8*/ 	.word	0x00003340


	//   ....[11]....
        /*00bc*/ 	.word	0x000033c0


	//   ....[12]....
        /*00c0*/ 	.word	0x00003440


	//   ....[13]....
        /*00c4*/ 	.word	0x000034b0


	//   ....[14]....
        /*00c8*/ 	.word	0x00003530


	//   ....[15]....
        /*00cc*/ 	.word	0x000035a0


	//   ....[16]....
        /*00d0*/ 	.word	0x00003620


	//   ....[17]....
        /*00d4*/ 	.word	0x00003690


	//   ....[18]....
        /*00d8*/ 	.word	0x00003710


	//   ....[19]....
        /*00dc*/ 	.word	0x00003780


	//----- nvinfo : EIATTR_EXIT_INSTR_OFFSETS
	.align		4
.L_2715:
        /*00e0*/ 	.byte	0x04, 0x1c
        /*00e2*/ 	.short	(.L_2717 - .L_2716)


	//   ....[0]....
.L_2716:
        /*00e4*/ 	.word	0x000032e0


	//----- nvinfo : EIATTR_MAX_THREADS
	.align		4
.L_2717:
        /*00e8*/ 	.byte	0x04, 0x05
        /*00ea*/ 	.short	(.L_2719 - .L_2718)
.L_2718:
        /*00ec*/ 	.word	0x00000080
        /*00f0*/ 	.word	0x00000001
        /*00f4*/ 	.word	0x00000001


	//----- nvinfo : EIATTR_CRS_STACK_SIZE
	.align		4
.L_2719:
        /*00f8*/ 	.byte	0x04, 0x1e
        /*00fa*/ 	.short	(.L_2721 - .L_2720)
.L_2720:
        /*00fc*/ 	.word	0x00000000
.L_2721:


//--------------------- .nv.info._ZN10layer_norm22ln_bwd_finalize_kernelINS_22Kernel_traits_finalizeILj768E13__nv_bfloat16S2_fS2_fjLb0ELj1024ELj4ENS_18Kernel_traits_baseILj768ES2_S2_fS2_fjLj1024EEEEELb0ELb0EEEvNS_9BwdParamsE --------------------------
	.section	.nv.info._ZN10layer_norm22ln_bwd_finalize_kernelINS_22Kernel_traits_finalizeILj768E13__nv_bfloat16S2_fS2_fjLb0ELj1024ELj4ENS_18Kernel_traits_baseILj768ES2_S2_fS2_fjLj1024EEEEELb0ELb0EEEvNS_9BwdParamsE,"",@"SHT_CUDA_INFO"
	.sectionflags	@""
	.align	4


	//----- nvinfo : EIATTR_CUDA_API_VERSION
	.align		4
        /*0000*/ 	.byte	0x04, 0x37
        /*0002*/ 	.short	(.L_2723 - .L_2722)
.L_2722:
        /*0004*/ 	.word	0x00000082


	//----- nvinfo : EIATTR_SW2861232_WAR
	.align		4
.L_2723:
        /*0008*/ 	.byte	0x01, 0x35
	.zero		2


	//----- nvinfo : EIATTR_PARAM_CBANK
	.align		4
        /*000c*/ 	.byte	0x04, 0x0a
        /*000e*/ 	.short	(.L_2725 - .L_2724)
	.align		4
.L_2724:
        /*0010*/ 	.word	index@(.nv.constant0._ZN10layer_norm22ln_bwd_finalize_kernelINS_22Kernel_traits_finalizeILj768E13__nv_bfloat16S2_fS2_fjLb0ELj1024ELj4ENS_18Kernel_traits_baseILj768ES2_S2_fS2_fjLj1024EEEEELb0ELb0EEEvNS_9BwdParamsE)
        /*0014*/ 	.short	0x0160
        /*0016*/ 	.short	0x0128


	//----- nvinfo : EIATTR_CBANK_PARAM_SIZE
	.align		4
.L_2725:
        /*0018*/ 	.byte	0x03, 0x19
        /*001a*/ 	.short	0x0128


	//----- nvinfo : EIATTR_KPARAM_INFO
	.align		4
        /*001c*/ 	.byte	0x04, 0x17
        /*001e*/ 	.short	(.L_2727 - .L_2726)
.L_2726:
        /*0020*/ 	.word	0x00000000
        /*0024*/ 	.short	0x0000
        /*0026*/ 	.short	0x0000
        /*0028*/ 	.byte	0x00, 0xf0, 0xa1, 0x04


	//----- nvinfo : EIATTR_MAXREG_COUNT
	.align		4
.L_2727:
        /*002c*/ 	.byte	0x03, 0x1b
        /*002e*/ 	.short	0x0040


	//----- nvinfo : EIATTR_NUM_BARRIERS
	.align		4
        /*0030*/ 	.byte	0x02, 0x4c
        /*0032*/ 	.byte	0x01
	.zero		1


	//----- nvinfo : EIATTR_MERCURY_ISA_VERSION
	.align		4
        /*0034*/ 	.byte	0x03, 0x5f
        /*0036*/ 	.short	0x0000


	//----- nvinfo : EIATTR_COOP_GROUP_MASK_REGIDS
	.align		4
        /*0038*/ 	.byte	0x04, 0x29
        /*003a*/ 	.short	(.L_2729 - .L_2728)


	//   ....[0]....
.L_2728:
        /*003c*/ 	.word	0xffffffff


	//   ....[1]....
        /*0040*/ 	.word	0xffffffff


	//   ....[2]....
        /*0044*/ 	.word	0xffffffff


	//   ....[3]....
        /*0048*/ 	.word	0xffffffff


	//   ....[4]....
        /*004c*/ 	.word	0xffffffff


	//   ....[5]....
        /*0050*/ 	.word	0xffffffff


	//   ....[6]....
        /*0054*/ 	.word	0xffffffff


	//   ....[7]....
        /*0058*/ 	.word	0xffffffff


	//   ....[8]....
        /*005c*/ 	.word	0xffffffff


	//   ....[9]....
        /*0060*/ 	.word	0xffffffff


	//   ....[10]....
        /*0064*/ 	.word	0xffffffff


	//   ....[11]....
        /*0068*/ 	.word	0xffffffff


	//   ....[12]....
        /*006c*/ 	.word	0xffffffff


	//   ....[13]....
        /*0070*/ 	.word	0xffffffff


	//   ....[14]....
        /*0074*/ 	.word	0xffffffff


	//   ....[15]....
        /*0078*/ 	.word	0xffffffff


	//   ....[16]....
        /*007c*/ 	.word	0xffffffff


	//   ....[17]....
        /*0080*/ 	.word	0xffffffff


	//   ....[18]....
        /*0084*/ 	.word	0xffffffff


	//   ....[19]....
        /*0088*/ 	.word	0xffffffff


	//----- nvinfo : EIATTR_COOP_GROUP_INSTR_OFFSETS
	.align		4
.L_2729:
        /*008c*/ 	.byte	0x04, 0x28
        /*008e*/ 	.short	(.L_2731 - .L_2730)


	//   ....[0]....
.L_2730:
        /*0090*/ 	.word	0x00000820


	//   ....[1]....
        /*0094*/ 	.word	0x00000850


	//   ....[2]....
        /*0098*/ 	.word	0x00000860


	//   ....[3]....
        /*009c*/ 	.word	0x00000890


	//   ....[4]....
        /*00a0*/ 	.word	0x000008a0


	//   ....[5]....
        /*00a4*/ 	.word	0x000008d0


	//   ....[6]....
        /*00a8*/ 	.word	0x000008f0


	//   ....[7]....
        /*00ac*/ 	.word	0x00000900


	//   ....[8]....
        /*00b0*/ 	.word	0x00000930


	//   ....[9]....
        /*00b4*/ 	.word	0x00000940


	//   ....[10]....
        /*00b8*/ 	.word	0x00000b50


	//   ....[11]....
        /*00bc*/ 	.word	0x00000bc0


	//   ....[12]....
        /*00c0*/ 	.word	0x00000c20


	//   ....[13]....
        /*00c4*/ 	.word	0x00000c80


	//   ....[14]....
        /*00c8*/ 	.word	0x00000cf0


	//   ....[15]....
        /*00cc*/ 	.word	0x00000d60


	//   ....[16]....
        /*00d0*/ 	.word	0x00000dc0


	//   ....[17]....
        /*00d4*/ 	.word	0x00000e20


	//   ....[18]....
        /*00d8*/ 	.word	0x00000e80


	//   ....[19]....
        /*00dc*/ 	.word	0x00000ee0


	//----- nvinfo : EIATTR_EXIT_INSTR_OFFSETS
	.align		4
.L_2731:
        /*00e0*/ 	.byte	0x04, 0x1c
        /*00e2*/ 	.short	(.L_2733 - .L_2732)


	//   ....[0]....
.L_2732:
        /*00e4*/ 	.word	0x00000070


	//   ....[1]....
        /*00e8*/ 	.word	0x00000af0


	//----- nvinfo : EIATTR_MAX_THREADS
	.align		4
.L_2733:
        /*00ec*/ 	.byte	0x04, 0x05
        /*00ee*/ 	.short	(.L_2735 - .L_2734)
.L_2734:
        /*00f0*/ 	.word	0x00000400
        /*00f4*/ 	.word	0x00000001
        /*00f8*/ 	.word	0x00000001


	//----- nvinfo : EIATTR_CRS_STACK_SIZE
	.align		4
.L_2735:
        /*00fc*/ 	.byte	0x04, 0x1e
        /*00fe*/ 	.short	(.L_2737 - .L_2736)
.L_2736:
        /*0100*/ 	.word	0x00000000
.L_2737:


//--------------------- .nv.info._ZN10layer_norm13ln_bwd_kernelINS_13Kernel_traitsI13__nv_bfloat16S2_fS2_fjLj768ELj1ELj4ELj1ELj16ENS_18Kernel_traits_baseILj768ES2_S2_fS2_fjLj128EEEEELb1ELb0ELb1ELb0EEEvNS_9BwdParamsE --------------------------
	.section	.nv.info._ZN10layer_norm13ln_bwd_kernelINS_13Kernel_traitsI13__nv_bfloat16S2_fS2_fjLj768ELj1ELj4ELj1ELj16ENS_18Kernel_traits_baseILj768ES2_S2_fS2_fjLj128EEEEELb1ELb0ELb1ELb0EEEvNS_9BwdParamsE,"",@"SHT_CUDA_INFO"
	.sectionflags	@""
	.align	4


	//----- nvinfo : EIATTR_CUDA_API_VERSION
	.align		4
        /*0000*/ 	.byte	0x04, 0x37
        /*0002*/ 	.short	(.L_2739 - .L_2738)
.L_2738:
        /*0004*/ 	.word	0x00000082


	//----- nvinfo : EIATTR_SW2861232_WAR
	.align		4
.L_2739:
        /*0008*/ 	.byte	0x01, 0x35
	.zero		2


	//----- nvinfo : EIATTR_PARAM_CBANK
	.align		4
        /*000c*/ 	.byte	0x04, 0x0a
        /*000e*/ 	.short	(.L_2741 - .L_2740)
	.align		4
.L_2740:
        /*0010*/ 	.word	index@(.nv.constant0._ZN10layer_norm13ln_bwd_kernelINS_13Kernel_traitsI13__nv_bfloat16S2_fS2_fjLj768ELj1ELj4ELj1ELj16ENS_18Kernel_traits_baseILj768ES2_S2_fS2_fjLj128EEEEELb1ELb0ELb1ELb0EEEvNS_9BwdParamsE)
        /*0014*/ 	.short	0x0160
        /*0016*/ 	.short	0x0128


	//----- nvinfo : EIATTR_CBANK_PARAM_SIZE
	.align		4
.L_2741:
        /*0018*/ 	.byte	0x03, 0x19
        /*001a*/ 	.short	0x0128


	//----- nvinfo : EIATTR_KPARAM_INFO
	.align		4
        /*001c*/ 	.byte	0x04, 0x17
        /*001e*/ 	.short	(.L_2743 - .L_2742)
.L_2742:
        /*0020*/ 	.word	0x00000000
        /*0024*/ 	.short	0x0000
        /*0026*/ 	.short	0x0000
        /*0028*/ 	.byte	0x00, 0xf0, 0xa1, 0x04


	//----- nvinfo : EIATTR_MAXREG_COUNT
	.align		4
.L_2743:
        /*002c*/ 	.byte	0x03, 0x1b
        /*002e*/ 	.short	0x00ff


	//----- nvinfo : EIATTR_NUM_BARRIERS
	.align		4
        /*0030*/ 	.byte	0x02, 0x4c
        /*0032*/ 	.byte	0x01
	.zero		1


	//----- nvinfo : EIATTR_MERCURY_ISA_VERSION
	.align		4
        /*0034*/ 	.byte	0x03, 0x5f
        /*0036*/ 	.short	0x0000


	//----- nvinfo : EIATTR_COOP_GROUP_MASK_REGIDS
	.align		4
        /*0038*/ 	.byte	0x04, 0x29
        /*003a*/ 	.short	(.L_2745 - .L_2744)


	//   ....[0]....
.L_2744:
        /*003c*/ 	.word	0xffffffff


	//   ....[1]....
        /*0040*/ 	.word	0xffffffff


	//   ....[2]....
        /*0044*/ 	.word	0xffffffff


	//   ....[3]....
        /*0048*/ 	.word	0xffffffff


	//   ....[4]....
        /*004c*/ 	.word	0xffffffff


	//   ....[5]....
        /*0050*/ 	.word	0xffffffff


	//   ....[6]....
        /*0054*/ 	.word	0xffffffff


	//   ....[7]....
        /*0058*/ 	.word	0xffffffff


	//   ....[8]....
        /*005c*/ 	.word	0xffffffff


	//   ....[9]....
        /*0060*/ 	.word	0xffffffff


	//   ....[10]....
        /*0064*/ 	.word	0xffffffff


	//   ....[11]....
        /*0068*/ 	.word	0xffffffff


	//   ....[12]....
        /*006c*/ 	.word	0xffffffff


	//   ....[13]....
        /*0070*/ 	.word	0xffffffff


	//   ....[14]....
        /*0074*/ 	.word	0xffffffff


	//   ....[15]....
        /*0078*/ 	.word	0xffffffff


	//   ....[16]....
        /*007c*/ 	.word	0xffffffff


	//   ....[17]....
        /*0080*/ 	.word	0xffffffff


	//   ....[18]....
        /*0084*/ 	.word	0xffffffff


	//   ....[19]....
        /*0088*/ 	.word	0xffffffff


	//----- nvinfo : EIATTR_COOP_GROUP_INSTR_OFFSETS
	.align		4
.L_2745:
        /*008c*/ 	.byte	0x04, 0x28
        /*008e*/ 	.short	(.L_2747 - .L_2746)


	//   ....[0]....
.L_2746:
        /*0090*/ 	.word	0x00001990


	//   ....[1]....
        /*0094*/ 	.word	0x000019b0


	//   ....[2]....
        /*0098*/ 	.word	0x000019d0


	//   ....[3]....
        /*009c*/ 	.word	0x000019f0


	//   ....[4]....
        /*00a0*/ 	.word	0x00001a10


	//   ....[5]....
        /*00a4*/ 	.word	0x00001a30


	//   ....[6]....
        /*00a8*/ 	.word	0x00001a50


	//   ....[7]....
        /*00ac*/ 	.word	0x00001a70


	//   ....[8]....
        /*00b0*/ 	.word	0x00001a90


	//   ....[9]....
        /*00b4*/ 	.word	0x00001ab0


	//   ....[10]....
        /*00b8*/ 	.word	0x000047b0


	//   ....[11]....
        /*00bc*/ 	.word	0x00004830


	//   ....[12]....
        /*00c0*/ 	.word	0x000048b0


	//   ....[13]....
        /*00c4*/ 	.word	0x00004920


	//   ....[14]....
        /*00c8*/ 	.word	0x000049a0


	//   ....[15]....
        /*00cc*/ 	.word	0x00004a10


	//   ....[16]....
        /*00d0*/ 	.word	0x00004a90


	//   ....[17]....
        /*00d4*/ 	.word	0x00004b00


	//   ....[18]....
        /*00d8*/ 	.word	0x00004b80


	//   ....[19]....
        /*00dc*/ 	.word	0x00004bf0


	//----- nvinfo : EIATTR_EXIT_INSTR_OFFSETS
	.align		4
.L_2747:
        /*00e0*/ 	.byte	0x04, 0x1c
        /*00e2*/ 	.short	(.L_2749 - .L_2748)


	//   ....[0]....
.L_2748:
        /*00e4*/ 	.word	0x00004720


	//   ....[1]....
        /*00e8*/ 	.word	0x00004750


	//----- nvinfo : EIATTR_MAX_THREADS
	.align		4
.L_2749:
        /*00ec*/ 	.byte	0x04, 0x05
        /*00ee*/ 	.short	(.L_2751 - .L_2750)
.L_2750:
        /*00f0*/ 	.word	0x00000080
        /*00f4*/ 	.word	0x00000001
        /*00f8*/ 	.word	0x00000001


	//----- nvinfo : EIATTR_CRS_STACK_SIZE
	.align		4
.L_2751:
        /*00fc*/ 	.byte	0x04, 0x1e
        /*00fe*/ 	.short	(.L_2753 - .L_2752)
.L_2752:
        /*0100*/ 	.word	0x00000000
.L_2753:


//--------------------- .nv.info._ZN10layer_norm22ln_bwd_finalize_kernelINS_22Kernel_traits_finalizeILj768E13__nv_bfloat16S2_fS2_fjLb0ELj1024ELj4ENS_18Kernel_traits_baseILj768ES2_S2_fS2_fjLj1024EEEEELb0ELb1EEEvNS_9BwdParamsE --------------------------
	.section	.nv.info._ZN10layer_norm22ln_bwd_finalize_kernelINS_22Kernel_traits_finalizeILj768E13__nv_bfloat16S2_fS2_fjLb0ELj1024ELj4ENS_18Kernel_traits_baseILj768ES2_S2_fS2_fjLj1024EEEEELb0ELb1EEEvNS_9BwdParamsE,"",@"SHT_CUDA_INFO"
	.sectionflags	@""
	.align	4


	//----- nvinfo : EIATTR_CUDA_API_VERSION
	.align		4
        /*0000*/ 	.byte	0x04, 0x37
        /*0002*/ 	.short	(.L_2755 - .L_2754)
.L_2754:
        /*0004*/ 	.word	0x00000082


	//----- nvinfo : EIATTR_SW2861232_WAR
	.align		4
.L_2755:
        /*0008*/ 	.byte	0x01, 0x35
	.zero		2


	//----- nvinfo : EIATTR_PARAM_CBANK
	.align		4
        /*000c*/ 	.byte	0x04, 0x0a
        /*000e*/ 	.short	(.L_2757 - .L_2756)
	.align		4
.L_2756:
        /*0010*/ 	.word	index@(.nv.constant0._ZN10layer_norm22ln_bwd_finalize_kernelINS_22Kernel_traits_finalizeILj768E13__nv_bfloat16S2_fS2_fjLb0ELj1024ELj4ENS_18Kernel_traits_baseILj768ES2_S2_fS2_fjLj1024EEEEELb0ELb1EEEvNS_9BwdParamsE)
        /*0014*/ 	.short	0x0160
        /*0016*/ 	.short	0x0128


	//----- nvinfo : EIATTR_CBANK_PARAM_SIZE
	.align		4
.L_2757:
        /*0018*/ 	.byte	0x03, 0x19
        /*001a*/ 	.short	0x0128


	//----- nvinfo : EIATTR_KPARAM_INFO
	.align		4
        /*001c*/ 	.byte	0x04, 0x17
        /*001e*/ 	.short	(.L_2759 - .L_2758)
.L_2758:
        /*0020*/ 	.word	0x00000000
        /*0024*/ 	.short	0x0000
        /*0026*/ 	.short	0x0000
        /*0028*/ 	.byte	0x00, 0xf0, 0xa1, 0x04


	//----- nvinfo : EIATTR_MAXREG_COUNT
	.align		4
.L_2759:
        /*002c*/ 	.byte	0x03, 0x1b
        /*002e*/ 	.short	0x0040


	//----- nvinfo : EIATTR_NUM_BARRIERS
	.align		4
        /*0030*/ 	.byte	0x02, 0x4c
        /*0032*/ 	.byte	0x01
	.zero		1


	//----- nvinfo : EIATTR_MERCURY_ISA_VERSION
	.align		4
        /*0034*/ 	.byte	0x03, 0x5f
        /*0036*/ 	.short	0x0000


	//----- nvinfo : EIATTR_COOP_GROUP_MASK_REGIDS
	.align		4
        /*0038*/ 	.byte	0x04, 0x29
        /*003a*/ 	.short	(.L_2761 - .L_2760)


	//   ....[0]....
.L_2760:
        /*003c*/ 	.word	0xffffffff


	//   ....[1]....
        /*0040*/ 	.word	0xffffffff


	//   ....[2]....
        /*0044*/ 	.word	0xffffffff


	//   ....[3]....
        /*0048*/ 	.word	0xffffffff


	//   ....[4]....
        /*004c*/ 	.word	0xffffffff


	//   ....[5]....
        /*0050*/ 	.word	0xffffffff


	//   ....[6]....
        /*0054*/ 	.word	0xffffffff


	//   ....[7]....
        /*0058*/ 	.word	0xffffffff


	//   ....[8]....
        /*005c*/ 	.word	0xffffffff


	//   ....[9]....
        /*0060*/ 	.word	0xffffffff


	//   ....[10]....
        /*0064*/ 	.word	0xffffffff


	//   ....[11]....
        /*0068*/ 	.word	0xffffffff


	//   ....[12]....
        /*006c*/ 	.word	0xffffffff


	//   ....[13]....
        /*0070*/ 	.word	0xffffffff


	//   ....[14]....
        /*0074*/ 	.word	0xffffffff


	//   ....[15]....
        /*0078*/ 	.word	0xffffffff


	//   ....[16]....
        /*007c*/ 	.word	0xffffffff


	//   ....[17]....
        /*0080*/ 	.word	0xffffffff


	//   ....[18]....
        /*0084*/ 	.word	0xffffffff


	//   ....[19]....
        /*0088*/ 	.word	0xffffffff


	//----- nvinfo : EIATTR_COOP_GROUP_INSTR_OFFSETS
	.align		4
.L_2761:
        /*008c*/ 	.byte	0x04, 0x28
        /*008e*/ 	.short	(.L_2763 - .L_2762)


	//   ....[0]....
.L_2762:
        /*0090*/ 	.word	0x000007f0


	//   ....[1]....
        /*0094*/ 	.word	0x00000820


	//   ....[2]....
        /*0098*/ 	.word	0x00000840


	//   ....[3]....
        /*009c*/ 	.word	0x00000850


	//   ....[4]....
        /*00a0*/ 	.word	0x00000880


	//   ....[5]....
        /*00a4*/ 	.word	0x00000890


	//   ....[6]....
        /*00a8*/ 	.word	0x000008c0


	//   ....[7]....
        /*00ac*/ 	.word	0x000008d0


	//   ....[8]....
        /*00b0*/ 	.word	0x00000900


	//   ....[9]....
        /*00b4*/ 	.word	0x00000910


	//   ....[10]....
        /*00b8*/ 	.word	0x00000b00


	//   ....[11]....
        /*00bc*/ 	.word	0x00000b80


	//   ....[12]....
        /*00c0*/ 	.word	0x00000be0


	//   ....[13]....
        /*00c4*/ 	.word	0x00000c40


	//   ....[14]....
        /*00c8*/ 	.word	0x00000cb0


	//   ....[15]....
        /*00cc*/ 	.word	0x00000d20


	//   ....[16]....
        /*00d0*/ 	.word	0x00000d80


	//   ....[17]....
        /*00d4*/ 	.word	0x00000de0


	//   ....[18]....
        /*00d8*/ 	.word	0x00000e40


	//   ....[19]....
        /*00dc*/ 	.word	0x00000ea0


	//----- nvinfo : EIATTR_EXIT_INSTR_OFFSETS
	.align		4
.L_2763:
        /*00e0*/ 	.byte	0x04, 0x1c
        /*00e2*/ 	.short	(.L_2765 - .L_2764)


	//   ....[0]....
.L_2764:
        /*00e4*/ 	.word	0x00000070


	//   ....[1]....
        /*00e8*/ 	.word	0x00000aa0


	//----- nvinfo : EIATTR_MAX_THREADS
	.align		4
.L_2765:
        /*00ec*/ 	.byte	0x04, 0x05
        /*00ee*/ 	.short	(.L_2767 - .L_2766)
.L_2766:
        /*00f0*/ 	.word	0x00000400
        /*00f4*/ 	.word	0x00000001
        /*00f8*/ 	.word	0x00000001


	//----- nvinfo : EIATTR_CRS_STACK_SIZE
	.align		4
.L_2767:
        /*00fc*/ 	.byte	0x04, 0x1e
        /*00fe*/ 	.short	(.L_2769 - .L_2768)
.L_2768:
        /*0100*/ 	.word	0x00000000
.L_2769:


//--------------------- .nv.info._ZN10layer_norm13ln_bwd_kernelINS_13Kernel_traitsI13__nv_bfloat16S2_fS2_fjLj768ELj1ELj4ELj1ELj16ENS_18Kernel_traits_baseILj768ES2_S2_fS2_fjLj128EEEEELb1ELb0ELb1ELb1EEEvNS_9BwdParamsE --------------------------
	.section	.nv.info._ZN10layer_norm13ln_bwd_kernelINS_13Kernel_traitsI13__nv_bfloat16S2_fS2_fjLj768ELj1ELj4ELj1ELj16ENS_18Kernel_traits_baseILj768ES2_S2_fS2_fjLj128EEEEELb1ELb0ELb1ELb1EEEvNS_9BwdParamsE,"",@"SHT_CUDA_INFO"
	.sectionflags	@""
	.align	4


	//----- nvinfo : EIATTR_CUDA_API_VERSION
	.align		4
        /*0000*/ 	.byte	0x04, 0x37
        /*0002*/ 	.short	(.L_2771 - .L_2770)
.L_2770:
        /*0004*/ 	.word	0x00000082


	//----- nvinfo : EIATTR_SW2861232_WAR
	.align		4
.L_2771:
        /*0008*/ 	.byte	0x01, 0x35
	.zero		2


	//----- nvinfo : EIATTR_PARAM_CBANK
	.align		4
        /*000c*/ 	.byte	0x04, 0x0a
        /*000e*/ 	.short	(.L_2773 - .L_2772)
	.align		4
.L_2772:
        /*0010*/ 	.word	index@(.nv.constant0._ZN10layer_norm13ln_bwd_kernelINS_13Kernel_traitsI13__nv_bfloat16S2_fS2_fjLj768ELj1ELj4ELj1ELj16ENS_18Kernel_traits_baseILj768ES2_S2_fS2_fjLj128EEEEELb1ELb0ELb1ELb1EEEvNS_9BwdParamsE)
        /*0014*/ 	.short	0x0160
        /*0016*/ 	.short	0x0128


	//----- nvinfo : EIATTR_CBANK_PARAM_SIZE
	.align		4
.L_2773:
        /*0018*/ 	.byte	0x03, 0x19
        /*001a*/ 	.short	0x0128


	//----- nvinfo : EIATTR_KPARAM_INFO
	.align		4
        /*001c*/ 	.byte	0x04, 0x17
        /*001e*/ 	.short	(.L_2775 - .L_2774)
.L_2774:
        /*0020*/ 	.word	0x00000000
        /*0024*/ 	.short	0x0000
        /*0026*/ 	.short	0x0000
        /*0028*/ 	.byte	0x00, 0xf0, 0xa1, 0x04


	//----- nvinfo : EIATTR_MAXREG_COUNT
	.align		4
.L_2775:
        /*002c*/ 	.byte	0x03, 0x1b
        /*002e*/ 	.short	0x00ff


	//----- nvinfo : EIATTR_NUM_BARRIERS
	.align		4
        /*0030*/ 	.byte	0x02, 0x4c
        /*0032*/ 	.byte	0x01
	.zero		1


	//----- nvinfo : EIATTR_MERCURY_ISA_VERSION
	.align		4
        /*0034*/ 	.byte	0x03, 0x5f
        /*0036*/ 	.short	0x0000


	//----- nvinfo : EIATTR_COOP_GROUP_MASK_REGIDS
	.align		4
        /*0038*/ 	.byte	0x04, 0x29
        /*003a*/ 	.short	(.L_2777 - .L_2776)


	//   ....[0]....
.L_2776:
        /*003c*/ 	.word	0xffffffff


	//   ....[1]....
        /*0040*/ 	.word	0xffffffff


	//   ....[2]....
        /*0044*/ 	.word	0xffffffff


	//   ....[3]....
        /*0048*/ 	.word	0xffffffff


	//   ....[4]....
        /*004c*/ 	.word	0xffffffff


	//   ....[5]....
        /*0050*/ 	.word	0xffffffff


	//   ....[6]....
        /*0054*/ 	.word	0xffffffff


	//   ....[7]....
        /*0058*/ 	.word	0xffffffff


	//   ....[8]....
        /*005c*/ 	.word	0xffffffff


	//   ....[9]....
        /*0060*/ 	.word	0xffffffff


	//   ....[10]....
        /*0064*/ 	.word	0xffffffff


	//   ....[11]....
        /*0068*/ 	.word	0xffffffff


	//   ....[12]....
        /*006c*/ 	.word	0xffffffff


	//   ....[13]....
        /*0070*/ 	.word	0xffffffff


	//   ....[14]....
        /*0074*/ 	.word	0xffffffff


	//   ....[15]....
        /*0078*/ 	.word	0xffffffff


	//   ....[16]....
        /*007c*/ 	.word	0xffffffff


	//   ....[17]....
        /*0080*/ 	.word	0xffffffff


	//   ....[18]....
        /*0084*/ 	.word	0xffffffff


	//   ....[19]....
        /*0088*/ 	.word	0xffffffff


	//----- nvinfo : EIATTR_COOP_GROUP_INSTR_OFFSETS
	.align		4
.L_2777:
        /*008c*/ 	.byte	0x04, 0x28
        /*008e*/ 	.short	(.L_2779 - .L_2778)


	//   ....[0]....
.L_2778:
        /*0090*/ 	.word	0x00001850


	//   ....[1]....
        /*0094*/ 	.word	0x00001870


	//   ....[2]....
        /*0098*/ 	.word	0x00001890


	//   ....[3]....
        /*009c*/ 	.word	0x000018b0


	//   ....[4]....
        /*00a0*/ 	.word	0x000018d0


	//   ....[5]....
        /*00a4*/ 	.word	0x000018f0


	//   ....[6]....
        /*00a8*/ 	.word	0x00001910


	//   ....[7]....
        /*00ac*/ 	.word	0x00001930


	//   ....[8]....
        /*00b0*/ 	.word	0x00001950


	//   ....[9]....
        /*00b4*/ 	.word	0x00001970


	//   ....[10]....
        /*00b8*/ 	.word	0x00004210


	//   ....[11]....
        /*00bc*/ 	.word	0x00004290


	//   ....[12]....
        /*00c0*/ 	.word	0x00004310


	//   ....[13]....
        /*00c4*/ 	.word	0x00004380


	//   ....[14]....
        /*00c8*/ 	.word	0x00004400


	//   ....[15]....
        /*00cc*/ 	.word	0x00004470


	//   ....[16]....
        /*00d0*/ 	.word	0x000044f0


	//   ....[17]....
        /*00d4*/ 	.word	0x00004560


	//   ....[18]....
        /*00d8*/ 	.word	0x000045e0


	//   ....[19]....
        /*00dc*/ 	.word	0x00004650


	//----- nvinfo : EIATTR_EXIT_INSTR_OFFSETS
	.align		4
.L_2779:
        /*00e0*/ 	.byte	0x04, 0x1c
        /*00e2*/ 	.short	(.L_2781 - .L_2780)


	//   ....[0]....
.L_2780:
        /*00e4*/ 	.word	0x000041b0


	//----- nvinfo : EIATTR_MAX_THREADS
	.align		4
.L_2781:
        /*00e8*/ 	.byte	0x04, 0x05
        /*00ea*/ 	.short	(.L_2783 - .L_2782)
.L_2782:
        /*00ec*/ 	.word	0x00000080
        /*00f0*/ 	.word	0x00000001
        /*00f4*/ 	.word	0x00000001


	//----- nvinfo : EIATTR_CRS_STACK_SIZE
	.align		4
.L_2783:
        /*00f8*/ 	.byte	0x04, 0x1e
        /*00fa*/ 	.short	(.L_2785 - .L_2784)
.L_2784:
        /*00fc*/ 	.word	0x00000000
.L_2785:


//--------------------- .nv.info._ZN10layer_norm13ln_bwd_kernelINS_13Kernel_traitsI13__nv_bfloat16S2_fS2_fjLj768ELj1ELj4ELj1ELj16ENS_18Kernel_traits_baseILj768ES2_S2_fS2_fjLj128EEEEELb1ELb1ELb0ELb0EEEvNS_9BwdParamsE --------------------------
	.section	.nv.info._ZN10layer_norm13ln_bwd_kernelINS_13Kernel_traitsI13__nv_bfloat16S2_fS2_fjLj768ELj1ELj4ELj1ELj16ENS_18Kernel_traits_baseILj768ES2_S2_fS2_fjLj128EEEEELb1ELb1ELb0ELb0EEEvNS_9BwdParamsE,"",@"SHT_CUDA_INFO"
	.sectionflags	@""
	.align	4


	//----- nvinfo : EIATTR_CUDA_API_VERSION
	.align		4
        /*0000*/ 	.byte	0x04, 0x37
        /*0002*/ 	.short	(.L_2787 - .L_2786)
.L_2786:
        /*0004*/ 	.word	0x00000082


	//----- nvinfo : EIATTR_SW2861232_WAR
	.align		4
.L_2787:
        /*0008*/ 	.byte	0x01, 0x35
	.zero		2


	//----- nvinfo : EIATTR_PARAM_CBANK
	.align		4
        /*000c*/ 	.byte	0x04, 0x0a
        /*000e*/ 	.short	(.L_2789 - .L_2788)
	.align		4
.L_2788:
        /*0010*/ 	.word	index@(.nv.constant0._ZN10layer_norm13ln_bwd_kernelINS_13Kernel_traitsI13__nv_bfloat16S2_fS2_fjLj768ELj1ELj4ELj1ELj16ENS_18Kernel_traits_baseILj768ES2_S2_fS2_fjLj128EEEEELb1ELb1ELb0ELb0EEEvNS_9BwdParamsE)
        /*0014*/ 	.short	0x0160
        /*0016*/ 	.short	0x0128


	//----- nvinfo : EIATTR_CBANK_PARAM_SIZE
	.align		4
.L_2789:
        /*0018*/ 	.byte	0x03, 0x19
        /*001a*/ 	.short	0x0128


	//----- nvinfo : EIATTR_KPARAM_INFO
	.align		4
        /*001c*/ 	.byte	0x04, 0x17
        /*001e*/ 	.short	(.L_2791 - .L_2790)
.L_2790:
        /*0020*/ 	.word	0x00000000
        /*0024*/ 	.short	0x0000
        /*0026*/ 	.short	0x0000
        /*0028*/ 	.byte	0x00, 0xf0, 0xa1, 0x04


	//----- nvinfo : EIATTR_MAXREG_COUNT
	.align		4
.L_2791:
        /*002c*/ 	.byte	0x03, 0x1b
        /*002e*/ 	.short	0x00ff


	//----- nvinfo : EIATTR_NUM_BARRIERS
	.align		4
        /*0030*/ 	.byte	0x02, 0x4c
        /*0032*/ 	.byte	0x01
	.zero		1


	//----- nvinfo : EIATTR_MERCURY_ISA_VERSION
	.align		4
        /*0034*/ 	.byte	0x03, 0x5f
        /*0036*/ 	.short	0x0000


	//----- nvinfo : EIATTR_COOP_GROUP_MASK_REGIDS
	.align		4
        /*0038*/ 	.byte	0x04, 0x29
        /*003a*/ 	.short	(.L_2793 - .L_2792)


	//   ....[0]....
.L_2792:
        /*003c*/ 	.word	0xffffffff


	//   ....[1]....
        /*0040*/ 	.word	0xffffffff


	//   ....[2]....
        /*0044*/ 	.word	0xffffffff


	//   ....[3]....
        /*0048*/ 	.word	0xffffffff


	//   ....[4]....
        /*004c*/ 	.word	0xffffffff


	//   ....[5]....
        /*0050*/ 	.word	0xffffffff


	//   ....[6]....
        /*0054*/ 	.word	0xffffffff


	//   ....[7]....
        /*0058*/ 	.word	0xffffffff


	//   ....[8]....
        /*005c*/ 	.word	0xffffffff


	//   ....[9]....
        /*0060*/ 	.word	0xffffffff


	//   ....[10]....
        /*0064*/ 	.word	0xffffffff


	//   ....[11]....
        /*0068*/ 	.word	0xffffffff


	//   ....[12]....
        /*006c*/ 	.word	0xffffffff


	//   ....[13]....
        /*0070*/ 	.word	0xffffffff


	//   ....[14]....
        /*0074*/ 	.word	0xffffffff


	//   ....[15]....
        /*0078*/ 	.word	0xffffffff


	//   ....[16]....
        /*007c*/ 	.word	0xffffffff


	//   ....[17]....
        /*0080*/ 	.word	0xffffffff


	//   ....[18]....
        /*0084*/ 	.word	0xffffffff


	//   ....[19]....
        /*0088*/ 	.word	0xffffffff


	//----- nvinfo : EIATTR_COOP_GROUP_INSTR_OFFSETS
	.align		4
.L_2793:
        /*008c*/ 	.byte	0x04, 0x28
        /*008e*/ 	.short	(.L_2795 - .L_2794)


	//   ....[0]....
.L_2794:
        /*0090*/ 	.word	0x000018d0


	//   ....[1]....
        /*0094*/ 	.word	0x000018f0


	//   ....[2]....
        /*0098*/ 	.word	0x00001910


	//   ....[3]....
        /*009c*/ 	.word	0x00001930


	//   ....[4]....
        /*00a0*/ 	.word	0x00001950


	//   ....[5]....
        /*00a4*/ 	.word	0x00001970


	//   ....[6]....
        /*00a8*/ 	.word	0x00001990


	//   ....[7]....
        /*00ac*/ 	.word	0x000019b0


	//   ....[8]....
        /*00b0*/ 	.word	0x000019d0


	//   ....[9]....
        /*00b4*/ 	.word	0x000019f0


	//   ....[10]....
        /*00b8*/ 	.word	0x00004640


	//   ....[11]....
        /*00bc*/ 	.word	0x000046c0


	//   ....[12]....
        /*00c0*/ 	.word	0x00004740


	//   ....[13]....
        /*00c4*/ 	.word	0x000047b0


	//   ....[14]....
        /*00c8*/ 	.word	0x00004830


	//   ....[15]....
        /*00cc*/ 	.word	0x000048a0


	//   ....[16]....
        /*00d0*/ 	.word	0x00004920


	//   ....[17]....
        /*00d4*/ 	.word	0x00004990


	//   ....[18]....
        /*00d8*/ 	.word	0x00004a10


	//   ....[19]....
        /*00dc*/ 	.word	0x00004a80


	//----- nvinfo : EIATTR_EXIT_INSTR_OFFSETS
	.align		4
.L_2795:
        /*00e0*/ 	.byte	0x04, 0x1c
        /*00e2*/ 	.short	(.L_2797 - .L_2796)


	//   ....[0]....
.L_2796:
        /*00e4*/ 	.word	0x00004560


	//   ....[1]....
        /*00e8*/ 	.word	0x000045e0


	//----- nvinfo : EIATTR_MAX_THREADS
	.align		4
.L_2797:
        /*00ec*/ 	.byte	0x04, 0x05
        /*00ee*/ 	.short	(.L_2799 - .L_2798)
.L_2798:
        /*00f0*/ 	.word	0x00000080
        /*00f4*/ 	.word	0x00000001
        /*00f8*/ 	.word	0x00000001


	//----- nvinfo : EIATTR_CRS_STACK_SIZE
	.align		4
.L_2799:
        /*00fc*/ 	.byte	0x04, 0x1e
        /*00fe*/ 	.short	(.L_2801 - .L_2800)
.L_2800:
        /*0100*/ 	.word	0x00000000
.L_2801:


//--------------------- .nv.info._ZN10layer_norm13ln_bwd_kernelINS_13Kernel_traitsI13__nv_bfloat16S2_fS2_fjLj768ELj1ELj4ELj1ELj16ENS_18Kernel_traits_baseILj768ES2_S2_fS2_fjLj128EEEEELb1ELb1ELb0ELb1EEEvNS_9BwdParamsE --------------------------
	.section	.nv.info._ZN10layer_norm13ln_bwd_kernelINS_13Kernel_traitsI13__nv_bfloat16S2_fS2_fjLj768ELj1ELj4ELj1ELj16ENS_18Kernel_traits_baseILj768ES2_S2_fS2_fjLj128EEEEELb1ELb1ELb0ELb1EEEvNS_9BwdParamsE,"",@"SHT_CUDA_INFO"
	.sectionflags	@""
	.align	4


	//----- nvinfo : EIATTR_CUDA_API_VERSION
	.align		4
        /*0000*/ 	.byte	0x04, 0x37
        /*0002*/ 	.short	(.L_2803 - .L_2802)
.L_2802:
        /*0004*/ 	.word	0x00000082


	//----- nvinfo : EIATTR_SW2861232_WAR
	.align		4
.L_2803:
        /*0008*/ 	.byte	0x01, 0x35
	.zero		2


	//----- nvinfo : EIATTR_PARAM_CBANK
	.align		4
        /*000c*/ 	.byte	0x04, 0x0a
        /*000e*/ 	.short	(.L_2805 - .L_2804)
	.align		4
.L_2804:
        /*0010*/ 	.word	index@(.nv.constant0._ZN10layer_norm13ln_bwd_kernelINS_13Kernel_traitsI13__nv_bfloat16S2_fS2_fjLj768ELj1ELj4ELj1ELj16ENS_18Kernel_traits_baseILj768ES2_S2_fS2_fjLj128EEEEELb1ELb1ELb0ELb1EEEvNS_9BwdParamsE)
        /*0014*/ 	.short	0x0160
        /*0016*/ 	.short	0x0128


	//----- nvinfo : EIATTR_CBANK_PARAM_SIZE
	.align		4
.L_2805:
        /*0018*/ 	.byte	0x03, 0x19
        /*001a*/ 	.short	0x0128


	//----- nvinfo : EIATTR_KPARAM_INFO
	.align		4
        /*001c*/ 	.byte	0x04, 0x17
        /*001e*/ 	.short	(.L_2807 - .L_2806)
.L_2806:
        /*0020*/ 	.word	0x00000000
        /*0024*/ 	.short	0x0000
        /*0026*/ 	.short	0x0000
        /*0028*/ 	.byte	0x00, 0xf0, 0xa1, 0x04


	//----- nvinfo : EIATTR_MAXREG_COUNT
	.align		4
.L_2807:
        /*002c*/ 	.byte	0x03, 0x1b
        /*002e*/ 	.short	0x00ff


	//----- nvinfo : EIATTR_NUM_BARRIERS
	.align		4
        /*0030*/ 	.byte	0x02, 0x4c
        /*0032*/ 	.byte	0x01
	.zero		1


	//----- nvinfo : EIATTR_MERCURY_ISA_VERSION
	.align		4
        /*0034*/ 	.byte	0x03, 0x5f
        /*0036*/ 	.short	0x0000


	//----- nvinfo : EIATTR_COOP_GROUP_MASK_REGIDS
	.align		4
        /*0038*/ 	.byte	0x04, 0x29
        /*003a*/ 	.short	(.L_2809 - .L_2808)


	//   ....[0]....
.L_2808:
        /*003c*/ 	.word	0xffffffff


	//   ....[1]....
        /*0040*/ 	.word	0xffffffff


	//   ....[2]....
        /*0044*/ 	.word	0xffffffff


	//   ....[3]....
        /*0048*/ 	.word	0xffffffff


	//   ....[4]....
        /*004c*/ 	.word	0xffffffff


	//   ....[5]....
        /*0050*/ 	.word	0xffffffff


	//   ....[6]....
        /*0054*/ 	.word	0xffffffff


	//   ....[7]....
        /*0058*/ 	.word	0xffffffff


	//   ....[8]....
        /*005c*/ 	.word	0xffffffff


	//   ....[9]....
        /*0060*/ 	.word	0xffffffff


	//   ....[10]....
        /*0064*/ 	.word	0xffffffff


	//   ....[11]....
        /*0068*/ 	.word	0xffffffff


	//   ....[12]....
        /*006c*/ 	.word	0xffffffff


	//   ....[13]....
        /*0070*/ 	.word	0xffffffff


	//   ....[14]....
        /*0074*/ 	.word	0xffffffff


	//   ....[15]....
        /*0078*/ 	.word	0xffffffff


	//   ....[16]....
        /*007c*/ 	.word	0xffffffff


	//   ....[17]....
        /*0080*/ 	.word	0xffffffff


	//   ....[18]....
        /*0084*/ 	.word	0xffffffff


	//   ....[19]....
        /*0088*/ 	.word	0xffffffff


	//----- nvinfo : EIATTR_COOP_GROUP_INSTR_OFFSETS
	.align		4
.L_2809:
        /*008c*/ 	.byte	0x04, 0x28
        /*008e*/ 	.short	(.L_2811 - .L_2810)


	//   ....[0]....
.L_2810:
        /*0090*/ 	.word	0x00001730


	//   ....[1]....
        /*0094*/ 	.word	0x00001750


	//   ....[2]....
        /*0098*/ 	.word	0x00001770


	//   ....[3]....
        /*009c*/ 	.word	0x00001790


	//   ....[4]....
        /*00a0*/ 	.word	0x000017b0


	//   ....[5]....
        /*00a4*/ 	.word	0x000017d0


	//   ....[6]....
        /*00a8*/ 	.word	0x000017f0


	//   ....[7]....
        /*00ac*/ 	.word	0x00001810


	//   ....[8]....
        /*00b0*/ 	.word	0x00001830


	//   ....[9]....
        /*00b4*/ 	.word	0x00001850


	//   ....[10]....
        /*00b8*/ 	.word	0x000042d0


	//   ....[11]....
        /*00bc*/ 	.word	0x00004350


	//   ....[12]....
        /*00c0*/ 	.word	0x000043d0


	//   ....[13]....
        /*00c4*/ 	.word	0x00004440


	//   ....[14]....
        /*00c8*/ 	.word	0x000044c0


	//   ....[15]....
        /*00cc*/ 	.word	0x00004530


	//   ....[16]....
        /*00d0*/ 	.word	0x000045b0


	//   ....[17]....
        /*00d4*/ 	.word	0x00004620


	//   ....[18]....
        /*00d8*/ 	.word	0x000046a0


	//   ....[19]....
        /*00dc*/ 	.word	0x00004710


	//----- nvinfo : EIATTR_EXIT_INSTR_OFFSETS
	.align		4
.L_2811:
        /*00e0*/ 	.byte	0x04, 0x1c
        /*00e2*/ 	.short	(.L_2813 - .L_2812)


	//   ....[0]....
.L_2812:
        /*00e4*/ 	.word	0x00004270


	//----- nvinfo : EIATTR_MAX_THREADS
	.align		4
.L_2813:
        /*00e8*/ 	.byte	0x04, 0x05
        /*00ea*/ 	.short	(.L_2815 - .L_2814)
.L_2814:
        /*00ec*/ 	.word	0x00000080
        /*00f0*/ 	.word	0x00000001
        /*00f4*/ 	.word	0x00000001


	//----- nvinfo : EIATTR_CRS_STACK_SIZE
	.align		4
.L_2815:
        /*00f8*/ 	.byte	0x04, 0x1e
        /*00fa*/ 	.short	(.L_2817 - .L_2816)
.L_2816:
        /*00fc*/ 	.word	0x00000000
.L_2817:


//--------------------- .nv.info._ZN10layer_norm22ln_bwd_finalize_kernelINS_22Kernel_traits_finalizeILj768E13__nv_bfloat16S2_fS2_fjLb1ELj1024ELj4ENS_18Kernel_traits_baseILj768ES2_S2_fS2_fjLj1024EEEEELb1ELb0EEEvNS_9BwdParamsE --------------------------
	.section	.nv.info._ZN10layer_norm22ln_bwd_finalize_kernelINS_22Kernel_traits_finalizeILj768E13__nv_bfloat16S2_fS2_fjLb1ELj1024ELj4ENS_18Kernel_traits_baseILj768ES2_S2_fS2_fjLj1024EEEEELb1ELb0EEEvNS_9BwdParamsE,"",@"SHT_CUDA_INFO"
	.sectionflags	@""
	.align	4


	//----- nvinfo : EIATTR_CUDA_API_VERSION
	.align		4
        /*0000*/ 	.byte	0x04, 0x37
        /*0002*/ 	.short	(.L_2819 - .L_2818)
.L_2818:
        /*0004*/ 	.word	0x00000082


	//----- nvinfo : EIATTR_SW2861232_WAR
	.align		4
.L_2819:
        /*0008*/ 	.byte	0x01, 0x35
	.zero		2


	//----- nvinfo : EIATTR_PARAM_CBANK
	.align		4
        /*000c*/ 	.byte	0x04, 0x0a
        /*000e*/ 	.short	(.L_2821 - .L_2820)
	.align		4
.L_2820:
        /*0010*/ 	.word	index@(.nv.constant0._ZN10layer_norm22ln_bwd_finalize_kernelINS_22Kernel_traits_finalizeILj768E13__nv_bfloat16S2_fS2_fjLb1ELj1024ELj4ENS_18Kernel_traits_baseILj768ES2_S2_fS2_fjLj1024EEEEELb1ELb0EEEvNS_9BwdParamsE)
        /*0014*/ 	.short	0x0160
        /*0016*/ 	.short	0x0128


	//----- nvinfo : EIATTR_CBANK_PARAM_SIZE
	.align		4
.L_2821:
        /*0018*/ 	.byte	0x03, 0x19
        /*001a*/ 	.short	0x0128


	//----- nvinfo : EIATTR_KPARAM_INFO
	.align		4
        /*001c*/ 	.byte	0x04, 0x17
        /*001e*/ 	.short	(.L_2823 - .L_2822)
.L_2822:
        /*0020*/ 	.word	0x00000000
        /*0024*/ 	.short	0x0000
        /*0026*/ 	.short	0x0000
        /*0028*/ 	.byte	0x00, 0xf0, 0xa1, 0x04


	//----- nvinfo : EIATTR_MAXREG_COUNT
	.align		4
.L_2823:
        /*002c*/ 	.byte	0x03, 0x1b
        /*002e*/ 	.short	0x0040


	//----- nvinfo : EIATTR_NUM_BARRIERS
	.align		4
        /*0030*/ 	.byte	0x02, 0x4c
        /*0032*/ 	.byte	0x01
	.zero		1


	//----- nvinfo : EIATTR_MERCURY_ISA_VERSION
	.align		4
        /*0034*/ 	.byte	0x03, 0x5f
        /*0036*/ 	.short	0x0000


	//----- nvinfo : EIATTR_COOP_GROUP_MASK_REGIDS
	.align		4
        /*0038*/ 	.byte	0x04, 0x29
        /*003a*/ 	.short	(.L_2825 - .L_2824)


	//   ....[0]....
.L_2824:
        /*003c*/ 	.word	0xffffffff


	//   ....[1]....
        /*0040*/ 	.word	0xffffffff


	//   ....[2]....
        /*0044*/ 	.word	0xffffffff


	//   ....[3]....
        /*0048*/ 	.word	0xffffffff


	//   ....[4]....
        /*004c*/ 	.word	0xffffffff


	//   ....[5]....
        /*0050*/ 	.word	0xffffffff


	//   ....[6]....
        /*0054*/ 	.word	0xffffffff


	//   ....[7]....
        /*0058*/ 	.word	0xffffffff


	//   ....[8]....
        /*005c*/ 	.word	0xffffffff


	//   ....[9]....
        /*0060*/ 	.word	0xffffffff


	//   ....[10]....
        /*0064*/ 	.word	0xffffffff


	//   ....[11]....
        /*0068*/ 	.word	0xffffffff


	//   ....[12]....
        /*006c*/ 	.word	0xffffffff


	//   ....[13]....
        /*0070*/ 	.word	0xffffffff


	//   ....[14]....
        /*0074*/ 	.word	0xffffffff


	//   ....[15]....
        /*0078*/ 	.word	0xffffffff


	//   ....[16]....
        /*007c*/ 	.word	0xffffffff


	//   ....[17]....
        /*0080*/ 	.word	0xffffffff


	//   ....[18]....
        /*0084*/ 	.word	0xffffffff


	//   ....[19]....
        /*0088*/ 	.word	0xffffffff


	//   ....[20]....
        /*008c*/ 	.word	0xffffffff


	//   ....[21]....
        /*0090*/ 	.word	0xffffffff


	//   ....[22]....
        /*0094*/ 	.word	0xffffffff


	//   ....[23]....
        /*0098*/ 	.word	0xffffffff


	//   ....[24]....
        /*009c*/ 	.word	0xffffffff


	//   ....[25]....
        /*00a0*/ 	.word	0xffffffff


	//   ....[26]....
        /*00a4*/ 	.word	0xffffffff


	//   ....[27]....
        /*00a8*/ 	.word	0xffffffff


	//   ....[28]....
        /*00ac*/ 	.word	0xffffffff


	//   ....[29]....
        /*00b0*/ 	.word	0xffffffff


	//----- nvinfo : EIATTR_COOP_GROUP_INSTR_OFFSETS
	.align		4
.L_2825:
        /*00b4*/ 	.byte	0x04, 0x28
        /*00b6*/ 	.short	(.L_2827 - .L_2826)


	//   ....[0]....
.L_2826:
        /*00b8*/ 	.word	0x000009d0


	//   ....[1]....
        /*00bc*/ 	.word	0x00000a00


	//   ....[2]....
        /*00c0*/ 	.word	0x00000a10


	//   ....[3]....
        /*00c4*/ 	.word	0x00000a30


	//   ....[4]....
        /*00c8*/ 	.word	0x00000a50


	//   ....[5]....
        /*00cc*/ 	.word	0x00000a60


	//   ....[6]....
        /*00d0*/ 	.word	0x00000a90


	//   ....[7]....
        /*00d4*/ 	.word	0x00000ab0


	//   ....[8]....
        /*00d8*/ 	.word	0x00000ac0


	//   ....[9]....
        /*00dc*/ 	.word	0x00000af0


	//   ....[10]....
        /*00e0*/ 	.word	0x00000b10


	//   ....[11]....
        /*00e4*/ 	.word	0x00000b20


	//   ....[12]....
        /*00e8*/ 	.word	0x00000b50


	//   ....[13]....
        /*00ec*/ 	.word	0x00000b70


	//   ....[14]....
        /*00f0*/ 	.word	0x00000b80


	//   ....[15]....
        /*00f4*/ 	.word	0x00000e20


	//   ....[16]....
        /*00f8*/ 	.word	0x00000e80


	//   ....[17]....
        /*00fc*/ 	.word	0x00000ee0


	//   ....[18]....
        /*0100*/ 	.word	0x00000f40


	//   ....[19]....
        /*0104*/ 	.word	0x00000fb0


	//   ....[20]....
        /*0108*/ 	.word	0x00001020


	//   ....[21]....
        /*010c*/ 	.word	0x00001080


	//   ....[22]....
        /*0110*/ 	.word	0x000010e0


	//   ....[23]....
        /*0114*/ 	.word	0x00001140


	//   ....[24]....
        /*0118*/ 	.word	0x000011b0


	//   ....[25]....
        /*011c*/ 	.word	0x00001220


	//   ....[26]....
        /*0120*/ 	.word	0x00001280


	//   ....[27]....
        /*0124*/ 	.word	0x000012e0


	//   ....[28]....
        /*0128*/ 	.word	0x00001340


	//   ....[29]....
        /*012c*/ 	.word	0x000013a0


	//----- nvinfo : EIATTR_EXIT_INSTR_OFFSETS
	.align		4
.L_2827:
        /*0130*/ 	.byte	0x04, 0x1c
        /*0132*/ 	.short	(.L_2829 - .L_2828)


	//   ....[0]....
.L_2828:
        /*0134*/ 	.word	0x00000070


	//   ....[1]....
        /*0138*/ 	.word	0x00000dc0


	//----- nvinfo : EIATTR_MAX_THREADS
	.align		4
.L_2829:
        /*013c*/ 	.byte	0x04, 0x05
        /*013e*/ 	.short	(.L_2831 - .L_2830)
.L_2830:
        /*0140*/ 	.word	0x00000400
        /*0144*/ 	.word	0x00000001
        /*0148*/ 	.word	0x00000001


	//----- nvinfo : EIATTR_CRS_STACK_SIZE
	.align		4
.L_2831:
        /*014c*/ 	.byte	0x04, 0x1e
        /*014e*/ 	.short	(.L_2833 - .L_2832)
.L_2832:
        /*0150*/ 	.word	0x00000000
.L_2833:


//--------------------- .nv.info._ZN10layer_norm13ln_bwd_kernelINS_13Kernel_traitsI13__nv_bfloat16S2_fS2_fjLj768ELj1ELj4ELj1ELj16ENS_18Kernel_traits_baseILj768ES2_S2_fS2_fjLj128EEEEELb1ELb1ELb1ELb0EEEvNS_9BwdParamsE --------------------------
	.section	.nv.info._ZN10layer_norm13ln_bwd_kernelINS_13Kernel_traitsI13__nv_bfloat16S2_fS2_fjLj768ELj1ELj4ELj1ELj16ENS_18Kernel_traits_baseILj768ES2_S2_fS2_fjLj128EEEEELb1ELb1ELb1ELb0EEEvNS_9BwdParamsE,"",@"SHT_CUDA_INFO"
	.sectionflags	@""
	.align	4


	//----- nvinfo : EIATTR_CUDA_API_VERSION
	.align		4
        /*0000*/ 	.byte	0x04, 0x37
        /*0002*/ 	.short	(.L_2835 - .L_2834)
.L_2834:
        /*0004*/ 	.word	0x00000082


	//----- nvinfo : EIATTR_SW2861232_WAR
	.align		4
.L_2835:
        /*0008*/ 	.byte	0x01, 0x35
	.zero		2


	//----- nvinfo : EIATTR_PARAM_CBANK
	.align		4
        /*000c*/ 	.byte	0x04, 0x0a
        /*000e*/ 	.short	(.L_2837 - .L_2836)
	.align		4
.L_2836:
        /*0010*/ 	.word	index@(.nv.constant0._ZN10layer_norm13ln_bwd_kernelINS_13Kernel_traitsI13__nv_bfloat16S2_fS2_fjLj768ELj1ELj4ELj1ELj16ENS_18Kernel_traits_baseILj768ES2_S2_fS2_fjLj128EEEEELb1ELb1ELb1ELb0EEEvNS_9BwdParamsE)
        /*0014*/ 	.short	0x0160
        /*0016*/ 	.short	0x0128


	//----- nvinfo : EIATTR_CBANK_PARAM_SIZE
	.align		4
.L_2837:
        /*0018*/ 	.byte	0x03, 0x19
        /*001a*/ 	.short	0x0128


	//----- nvinfo : EIATTR_KPARAM_INFO
	.align		4
        /*001c*/ 	.byte	0x04, 0x17
        /*001e*/ 	.short	(.L_2839 - .L_2838)
.L_2838:
        /*0020*/ 	.word	0x00000000
        /*0024*/ 	.short	0x0000
        /*0026*/ 	.short	0x0000
        /*0028*/ 	.byte	0x00, 0xf0, 0xa1, 0x04


	//----- nvinfo : EIATTR_MAXREG_COUNT
	.align		4
.L_2839:
        /*002c*/ 	.byte	0x03, 0x1b
        /*002e*/ 	.short	0x00ff


	//----- nvinfo : EIATTR_NUM_BARRIERS
	.align		4
        /*0030*/ 	.byte	0x02, 0x4c
        /*0032*/ 	.byte	0x01
	.zero		1


	//----- nvinfo : EIATTR_MERCURY_ISA_VERSION
	.align		4
        /*0034*/ 	.byte	0x03, 0x5f
        /*0036*/ 	.short	0x0000


	//----- nvinfo : EIATTR_COOP_GROUP_MASK_REGIDS
	.align		4
        /*0038*/ 	.byte	0x04, 0x29
        /*003a*/ 	.short	(.L_2841 - .L_2840)


	//   ....[0]....
.L_2840:
        /*003c*/ 	.word	0xffffffff


	//   ....[1]....
        /*0040*/ 	.word	0xffffffff


	//   ....[2]....
        /*0044*/ 	.word	0xffffffff


	//   ....[3]....
        /*0048*/ 	.word	0xffffffff


	//   ....[4]....
        /*004c*/ 	.word	0xffffffff


	//   ....[5]....
        /*0050*/ 	.word	0xffffffff


	//   ....[6]....
        /*0054*/ 	.word	0xffffffff


	//   ....[7]....
        /*0058*/ 	.word	0xffffffff


	//   ....[8]....
        /*005c*/ 	.word	0xffffffff


	//   ....[9]....
        /*0060*/ 	.word	0xffffffff


	//   ....[10]....
        /*0064*/ 	.word	0xffffffff


	//   ....[11]....
        /*0068*/ 	.word	0xffffffff


	//   ....[12]....
        /*006c*/ 	.word	0xffffffff


	//   ....[13]....
        /*0070*/ 	.word	0xffffffff


	//   ....[14]....
        /*0074*/ 	.word	0xffffffff


	//   ....[15]....
        /*0078*/ 	.word	0xffffffff


	//   ....[16]....
        /*007c*/ 	.word	0xffffffff


	//   ....[17]....
        /*0080*/ 	.word	0xffffffff


	//   ....[18]....
        /*0084*/ 	.word	0xffffffff


	//   ....[19]....
        /*0088*/ 	.word	0xffffffff


	//----- nvinfo : EIATTR_COOP_GROUP_INSTR_OFFSETS
	.align		4
.L_2841:
        /*008c*/ 	.byte	0x04, 0x28
        /*008e*/ 	.short	(.L_2843 - .L_2842)


	//   ....[0]....
.L_2842:
        /*0090*/ 	.word	0x00001c20


	//   ....[1]....
        /*0094*/ 	.word	0x00001c40


	//   ....[2]....
        /*0098*/ 	.word	0x00001c60


	//   ....[3]....
        /*009c*/ 	.word	0x00001c80


	//   ....[4]....
        /*00a0*/ 	.word	0x00001ca0


	//   ....[5]....
        /*00a4*/ 	.word	0x00001cc0


	//   ....[6]....
        /*00a8*/ 	.word	0x00001ce0


	//   ....[7]....
        /*00ac*/ 	.word	0x00001d00


	//   ....[8]....
        /*00b0*/ 	.word	0x00001d20


	//   ....[9]....
        /*00b4*/ 	.word	0x00001d40


	//   ....[10]....
        /*00b8*/ 	.word	0x00006030


	//   ....[11]....
        /*00bc*/ 	.word	0x000060b0


	//   ....[12]....
        /*00c0*/ 	.word	0x00006130


	//   ....[13]....
        /*00c4*/ 	.word	0x000061a0


	//   ....[14]....
        /*00c8*/ 	.word	0x00006220


	//   ....[15]....
        /*00cc*/ 	.word	0x00006290


	//   ....[16]....
        /*00d0*/ 	.word	0x00006310


	//   ....[17]....
        /*00d4*/ 	.word	0x00006380


	//   ....[18]....
        /*00d8*/ 	.word	0x00006400


	//   ....[19]....
        /*00dc*/ 	.word	0x00006470


	//----- nvinfo : EIATTR_EXIT_INSTR_OFFSETS
	.align		4
.L_2843:
        /*00e0*/ 	.byte	0x04, 0x1c
        /*00e2*/ 	.short	(.L_2845 - .L_2844)


	//   ....[0]....
.L_2844:
        /*00e4*/ 	.word	0x00005f50


	//   ....[1]....
        /*00e8*/ 	.word	0x00005fd0


	//----- nvinfo : EIATTR_MAX_THREADS
	.align		4
.L_2845:
        /*00ec*/ 	.byte	0x04, 0x05
        /*00ee*/ 	.short	(.L_2847 - .L_2846)
.L_2846:
        /*00f0*/ 	.word	0x00000080
        /*00f4*/ 	.word	0x00000001
        /*00f8*/ 	.word	0x00000001


	//----- nvinfo : EIATTR_CRS_STACK_SIZE
	.align		4
.L_2847:
        /*00fc*/ 	.byte	0x04, 0x1e
        /*00fe*/ 	.short	(.L_2849 - .L_2848)
.L_2848:
        /*0100*/ 	.word	0x00000000
.L_2849:


//--------------------- .nv.info._ZN10layer_norm22ln_bwd_finalize_kernelINS_22Kernel_traits_finalizeILj768E13__nv_bfloat16S2_fS2_fjLb1ELj1024ELj4ENS_18Kernel_traits_baseILj768ES2_S2_fS2_fjLj1024EEEEELb1ELb1EEEvNS_9BwdParamsE --------------------------
	.section	.nv.info._ZN10layer_norm22ln_bwd_finalize_kernelINS_22Kernel_traits_finalizeILj768E13__nv_bfloat16S2_fS2_fjLb1ELj1024ELj4ENS_18Kernel_traits_baseILj768ES2_S2_fS2_fjLj1024EEEEELb1ELb1EEEvNS_9BwdParamsE,"",@"SHT_CUDA_INFO"
	.sectionflags	@""
	.align	4


	//----- nvinfo : EIATTR_CUDA_API_VERSION
	.align		4
        /*0000*/ 	.byte	0x04, 0x37
        /*0002*/ 	.short	(.L_2851 - .L_2850)
.L_2850:
        /*0004*/ 	.word	0x00000082


	//----- nvinfo : EIATTR_SW2861232_WAR
	.align		4
.L_2851:
        /*0008*/ 	.byte	0x01, 0x35
	.zero		2


	//----- nvinfo : EIATTR_PARAM_CBANK
	.align		4
        /*000c*/ 	.byte	0x04, 0x0a
        /*000e*/ 	.short	(.L_2853 - .L_2852)
	.align		4
.L_2852:
        /*0010*/ 	.word	index@(.nv.constant0._ZN10layer_norm22ln_bwd_finalize_kernelINS_22Kernel_traits_finalizeILj768E13__nv_bfloat16S2_fS2_fjLb1ELj1024ELj4ENS_18Kernel_traits_baseILj768ES2_S2_fS2_fjLj1024EEEEELb1ELb1EEEvNS_9BwdParamsE)
        /*0014*/ 	.short	0x0160
        /*0016*/ 	.short	0x0128


	//----- nvinfo : EIATTR_CBANK_PARAM_SIZE
	.align		4
.L_2853:
        /*0018*/ 	.byte	0x03, 0x19
        /*001a*/ 	.short	0x0128


	//----- nvinfo : EIATTR_KPARAM_INFO
	.align		4
        /*001c*/ 	.byte	0x04, 0x17
        /*001e*/ 	.short	(.L_2855 - .L_2854)
.L_2854:
        /*0020*/ 	.word	0x00000000
        /*0024*/ 	.short	0x0000
        /*0026*/ 	.short	0x0000
        /*0028*/ 	.byte	0x00, 0xf0, 0xa1, 0x04


	//----- nvinfo : EIATTR_MAXREG_COUNT
	.align		4
.L_2855:
        /*002c*/ 	.byte	0x03, 0x1b
        /*002e*/ 	.short	0x0040


	//----- nvinfo : EIATTR_NUM_BARRIERS
	.align		4
        /*0030*/ 	.byte	0x02, 0x4c
        /*0032*/ 	.byte	0x01
	.zero		1


	//----- nvinfo : EIATTR_MERCURY_ISA_VERSION
	.align		4
        /*0034*/ 	.byte	0x03, 0x5f
        /*0036*/ 	.short	0x0000


	//----- nvinfo : EIATTR_COOP_GROUP_MASK_REGIDS
	.align		4
        /*0038*/ 	.byte	0x04, 0x29
        /*003a*/ 	.short	(.L_2857 - .L_2856)


	//   ....[0]....
.L_2856:
        /*003c*/ 	.word	0xffffffff


	//   ....[1]....
        /*0040*/ 	.word	0xffffffff


	//   ....[2]....
        /*0044*/ 	.word	0xffffffff


	//   ....[3]....
        /*0048*/ 	.word	0xffffffff


	//   ....[4]....
        /*004c*/ 	.word	0xffffffff


	//   ....[5]....
        /*0050*/ 	.word	0xffffffff


	//   ....[6]....
        /*0054*/ 	.word	0xffffffff


	//   ....[7]....
        /*0058*/ 	.word	0xffffffff


	//   ....[8]....
        /*005c*/ 	.word	0xffffffff


	//   ....[9]....
        /*0060*/ 	.word	0xffffffff


	//   ....[10]....
        /*0064*/ 	.word	0xffffffff


	//   ....[11]....
        /*0068*/ 	.word	0xffffffff


	//   ....[12]....
        /*006c*/ 	.word	0xffffffff


	//   ....[13]....
        /*0070*/ 	.word	0xffffffff


	//   ....[14]....
        /*0074*/ 	.word	0xffffffff


	//   ....[15]....
        /*0078*/ 	.word	0xffffffff


	//   ....[16]....
        /*007c*/ 	.word	0xffffffff


	//   ....[17]....
        /*0080*/ 	.word	0xffffffff


	//   ....[18]....
        /*0084*/ 	.word	0xffffffff


	//   ....[19]....
        /*0088*/ 	.word	0xffffffff


	//   ....[20]....
        /*008c*/ 	.word	0xffffffff


	//   ....[21]....
        /*0090*/ 	.word	0xffffffff


	//   ....[22]....
        /*0094*/ 	.word	0xffffffff


	//   ....[23]....
        /*0098*/ 	.word	0xffffffff


	//   ....[24]....
        /*009c*/ 	.word	0xffffffff


	//   ....[25]....
        /*00a0*/ 	.word	0xffffffff


	//   ....[26]....
        /*00a4*/ 	.word	0xffffffff


	//   ....[27]....
        /*00a8*/ 	.word	0xffffffff


	//   ....[28]....
        /*00ac*/ 	.word	0xffffffff


	//   ....[29]....
        /*00b0*/ 	.word	0xffffffff


	//----- nvinfo : EIATTR_COOP_GROUP_INSTR_OFFSETS
	.align		4
.L_2857:
        /*00b4*/ 	.byte	0x04, 0x28
        /*00b6*/ 	.short	(.L_2859 - .L_2858)


	//   ....[0]....
.L_2858:
        /*00b8*/ 	.word	0x000009a0


	//   ....[1]....
        /*00bc*/ 	.word	0x000009d0


	//   ....[2]....
        /*00c0*/ 	.word	0x000009e0


	//   ....[3]....
        /*00c4*/ 	.word	0x00000a00


	//   ....[4]....
        /*00c8*/ 	.word	0x00000a20


	//   ....[5]....
        /*00cc*/ 	.word	0x00000a30


	//   ....[6]....
        /*00d0*/ 	.word	0x00000a60


	//   ....[7]....
        /*00d4*/ 	.word	0x00000a80


	//   ....[8]....
        /*00d8*/ 	.word	0x00000a90


	//   ....[9]....
        /*00dc*/ 	.word	0x00000ac0


	//   ....[10]....
        /*00e0*/ 	.word	0x00000ae0


	//   ....[11]....
        /*00e4*/ 	.word	0x00000af0


	//   ....[12]....
        /*00e8*/ 	.word	0x00000b20


	//   ....[13]....
        /*00ec*/ 	.word	0x00000b40


	//   ....[14]....
        /*00f0*/ 	.word	0x00000b50


	//   ....[15]....
        /*00f4*/ 	.word	0x00000dd0


	//   ....[16]....
        /*00f8*/ 	.word	0x00000e30


	//   ....[17]....
        /*00fc*/ 	.word	0x00000e90


	//   ....[18]....
        /*0100*/ 	.word	0x00000ef0


	//   ....[19]....
        /*0104*/ 	.word	0x00000f60


	//   ....[20]....
        /*0108*/ 	.word	0x00000fd0


	//   ....[21]....
        /*010c*/ 	.word	0x00001030


	//   ....[22]....
        /*0110*/ 	.word	0x00001090


	//   ....[23]....
        /*0114*/ 	.word	0x000010f0


	//   ....[24]....
        /*0118*/ 	.word	0x00001160


	//   ....[25]....
        /*011c*/ 	.word	0x000011d0


	//   ....[26]....
        /*0120*/ 	.word	0x00001230


	//   ....[27]....
        /*0124*/ 	.word	0x00001290


	//   ....[28]....
        /*0128*/ 	.word	0x000012f0


	//   ....[29]....
        /*012c*/ 	.word	0x00001350


	//----- nvinfo : EIATTR_EXIT_INSTR_OFFSETS
	.align		4
.L_2859:
        /*0130*/ 	.byte	0x04, 0x1c
        /*0132*/ 	.short	(.L_2861 - .L_2860)


	//   ....[0]....
.L_2860:
        /*0134*/ 	.word	0x00000070


	//   ....[1]....
        /*0138*/ 	.word	0x00000d70


	//----- nvinfo : EIATTR_MAX_THREADS
	.align		4
.L_2861:
        /*013c*/ 	.byte	0x04, 0x05
        /*013e*/ 	.short	(.L_2863 - .L_2862)
.L_2862:
        /*0140*/ 	.word	0x00000400
        /*0144*/ 	.word	0x00000001
        /*0148*/ 	.word	0x00000001


	//----- nvinfo : EIATTR_CRS_STACK_SIZE
	.align		4
.L_2863:
        /*014c*/ 	.byte	0x04, 0x1e
        /*014e*/ 	.short	(.L_2865 - .L_2864)
.L_2864:
        /*0150*/ 	.word	0x00000000
.L_2865:


//--------------------- .nv.info._ZN10layer_norm13ln_bwd_kernelINS_13Kernel_traitsI13__nv_bfloat16S2_fS2_fjLj768ELj1ELj4ELj1ELj16ENS_18Kernel_traits_baseILj768ES2_S2_fS2_fjLj128EEEEELb1ELb1ELb1ELb1EEEvNS_9BwdParamsE --------------------------
	.section	.nv.info._ZN10layer_norm13ln_bwd_kernelINS_13Kernel_traitsI13__nv_bfloat16S2_fS2_fjLj768ELj1ELj4ELj1ELj16ENS_18Kernel_traits_baseILj768ES2_S2_fS2_fjLj128EEEEELb1ELb1ELb1ELb1EEEvNS_9BwdParamsE,"",@"SHT_CUDA_INFO"
	.sectionflags	@""
	.align	4


	//----- nvinfo : EIATTR_CUDA_API_VERSION
	.align		4
        /*0000*/ 	.byte	0x04, 0x37
        /*0002*/ 	.short	(.L_2867 - .L_2866)
.L_2866:
        /*0004*/ 	.word	0x00000082


	//----- nvinfo : EIATTR_SW2861232_WAR
	.align		4
.L_2867:
        /*0008*/ 	.byte	0x01, 0x35
	.zero		2


	//----- nvinfo : EIATTR_PARAM_CBANK
	.align		4
        /*000c*/ 	.byte	0x04, 0x0a
        /*000e*/ 	.short	(.L_2869 - .L_2868)
	.align		4
.L_2868:
        /*0010*/ 	.word	index@(.nv.constant0._ZN10layer_norm13ln_bwd_kernelINS_13Kernel_traitsI13__nv_bfloat16S2_fS2_fjLj768ELj1ELj4ELj1ELj16ENS_18Kernel_traits_baseILj768ES2_S2_fS2_fjLj128EEEEELb1ELb1ELb1ELb1EEEvNS_9BwdParamsE)
        /*0014*/ 	.short	0x0160
        /*0016*/ 	.short	0x0128


	//----- nvinfo : EIATTR_CBANK_PARAM_SIZE
	.align		4
.L_2869:
        /*0018*/ 	.byte	0x03, 0x19
        /*001a*/ 	.short	0x0128


	//----- nvinfo : EIATTR_KPARAM_INFO
	.align		4
        /*001c*/ 	.byte	0x04, 0x17
        /*001e*/ 	.short	(.L_2871 - .L_2870)
.L_2870:
        /*0020*/ 	.word	0x00000000
        /*0024*/ 	.short	0x0000
        /*0026*/ 	.short	0x0000
        /*0028*/ 	.byte	0x00, 0xf0, 0xa1, 0x04


	//----- nvinfo : EIATTR_MAXREG_COUNT
	.align		4
.L_2871:
        /*002c*/ 	.byte	0x03, 0x1b
        /*002e*/ 	.short	0x00ff


	//----- nvinfo : EIATTR_NUM_BARRIERS
	.align		4
        /*0030*/ 	.byte	0x02, 0x4c
        /*0032*/ 	.byte	0x01
	.zero		1


	//----- nvinfo : EIATTR_MERCURY_ISA_VERSION
	.align		4
        /*0034*/ 	.byte	0x03, 0x5f
        /*0036*/ 	.short	0x0000


	//----- nvinfo : EIATTR_COOP_GROUP_MASK_REGIDS
	.align		4
        /*0038*/ 	.byte	0x04, 0x29
        /*003a*/ 	.short	(.L_2873 - .L_2872)


	//   ....[0]....
.L_2872:
        /*003c*/ 	.word	0xffffffff


	//   ....[1]....
        /*0040*/ 	.word	0xffffffff


	//   ....[2]....
        /*0044*/ 	.word	0xffffffff


	//   ....[3]....
        /*0048*/ 	.word	0xffffffff


	//   ....[4]....
        /*004c*/ 	.word	0xffffffff


	//   ....[5]....
        /*0050*/ 	.word	0xffffffff


	//   ....[6]....
        /*0054*/ 	.word	0xffffffff


	//   ....[7]....
        /*0058*/ 	.word	0xffffffff


	//   ....[8]....
        /*005c*/ 	.word	0xffffffff


	//   ....[9]....
        /*0060*/ 	.word	0xffffffff


	//   ....[10]....
        /*0064*/ 	.word	0xffffffff


	//   ....[11]....
        /*0068*/ 	.word	0xffffffff


	//   ....[12]....
        /*006c*/ 	.word	0xffffffff


	//   ....[13]....
        /*0070*/ 	.word	0xffffffff


	//   ....[14]....
        /*0074*/ 	.word	0xffffffff


	//   ....[15]....
        /*0078*/ 	.word	0xffffffff


	//   ....[16]....
        /*007c*/ 	.word	0xffffffff


	//   ....[17]....
        /*0080*/ 	.word	0xffffffff


	//   ....[18]....
        /*0084*/ 	.word	0xffffffff


	//   ....[19]....
        /*0088*/ 	.word	0xffffffff


	//----- nvinfo : EIATTR_COOP_GROUP_INSTR_OFFSETS
	.align		4
.L_2873:
        /*008c*/ 	.byte	0x04, 0x28
        /*008e*/ 	.short	(.L_2875 - .L_2874)


	//   ....[0]....
.L_2874:
        /*0090*/ 	.word	0x00001a20


	//   ....[1]....
        /*0094*/ 	.word	0x00001a40


	//   ....[2]....
        /*0098*/ 	.word	0x00001a60


	//   ....[3]....
        /*009c*/ 	.word	0x00001a80


	//   ....[4]....
        /*00a0*/ 	.word	0x00001aa0


	//   ....[5]....
        /*00a4*/ 	.word	0x00001ac0


	//   ....[6]....
        /*00a8*/ 	.word	0x00001ae0


	//   ....[7]....
        /*00ac*/ 	.word	0x00001b00


	//   ....[8]....
        /*00b0*/ 	.word	0x00001b20


	//   ....[9]....
        /*00b4*/ 	.word	0x00001b40


	//   ....[10]....
        /*00b8*/ 	.word	0x00005880


	//   ....[11]....
        /*00bc*/ 	.word	0x00005900


	//   ....[12]....
        /*00c0*/ 	.word	0x00005980


	//   ....[13]....
        /*00c4*/ 	.word	0x000059f0


	//   ....[14]....
        /*00c8*/ 	.word	0x00005a70


	//   ....[15]....
        /*00cc*/ 	.word	0x00005ae0


	//   ....[16]....
        /*00d0*/ 	.word	0x00005b60


	//   ....[17]....
        /*00d4*/ 	.word	0x00005bd0


	//   ....[18]....
        /*00d8*/ 	.word	0x00005c50


	//   ....[19]....
        /*00dc*/ 	.word	0x00005cc0


	//----- nvinfo : EIATTR_EXIT_INSTR_OFFSETS
	.align		4
.L_2875:
        /*00e0*/ 	.byte	0x04, 0x1c
        /*00e2*/ 	.short	(.L_2877 - .L_2876)


	//   ....[0]....
.L_2876:
        /*00e4*/ 	.word	0x00005820


	//----- nvinfo : EIATTR_MAX_THREADS
	.align		4
.L_2877:
        /*00e8*/ 	.byte	0x04, 0x05
        /*00ea*/ 	.short	(.L_2879 - .L_2878)
.L_2878:
        /*00ec*/ 	.word	0x00000080
        /*00f0*/ 	.word	0x00000001
        /*00f4*/ 	.word	0x00000001


	//----- nvinfo : EIATTR_CRS_STACK_SIZE
	.align		4
.L_2879:
        /*00f8*/ 	.byte	0x04, 0x1e
        /*00fa*/ 	.short	(.L_2881 - .L_2880)
.L_2880:
        /*00fc*/ 	.word	0x00000000
.L_2881:


//--------------------- .nv.info._ZN10layer_norm13ln_bwd_kernelINS_13Kernel_traitsIf13__nv_bfloat16fS2_fjLj768ELj1ELj4ELj1ELj16ENS_18Kernel_traits_baseILj768EfS2_fS2_fjLj128EEEEELb0ELb0ELb0ELb0EEEvNS_9BwdParamsE --------------------------
	.section	.nv.info._ZN10layer_norm13ln_bwd_kernelINS_13Kernel_traitsIf13__nv_bfloat16fS2_fjLj768ELj1ELj4ELj1ELj16ENS_18Kernel_traits_baseILj768EfS2_fS2_fjLj128EEEEELb0ELb0ELb0ELb0EEEvNS_9BwdParamsE,"",@"SHT_CUDA_INFO"
	.sectionflags	@""
	.align	4


	//----- nvinfo : EIATTR_CUDA_API_VERSION
	.align		4
        /*0000*/ 	.byte	0x04, 0x37
        /*0002*/ 	.short	(.L_2883 - .L_2882)
.L_2882:
        /*0004*/ 	.word	0x00000082


	//----- nvinfo : EIATTR_SW2861232_WAR
	.align		4
.L_2883:
        /*0008*/ 	.byte	0x01, 0x35
	.zero		2


	//----- nvinfo : EIATTR_PARAM_CBANK
	.align		4
        /*000c*/ 	.byte	0x04, 0x0a
        /*000e*/ 	.short	(.L_2885 - .L_2884)
	.align		4
.L_2884:
        /*0010*/ 	.word	index@(.nv.constant0._ZN10layer_norm13ln_bwd_kernelINS_13Kernel_traitsIf13__nv_bfloat16fS2_fjLj768ELj1ELj4ELj1ELj16ENS_18Kernel_traits_baseILj768EfS2_fS2_fjLj128EEEEELb0ELb0ELb0ELb0EEEvNS_9BwdParamsE)
        /*0014*/ 	.short	0x0160
        /*0016*/ 	.short	0x0128


	//----- nvinfo : EIATTR_CBANK_PARAM_SIZE
	.align		4
.L_2885:
        /*0018*/ 	.byte	0x03, 0x19
        /*001a*/ 	.short	0x0128


	//----- nvinfo : EIATTR_KPARAM_INFO
	.align		4
        /*001c*/ 	.byte	0x04, 0x17
        /*001e*/ 	.short	(.L_2887 - .L_2886)
.L_2886:
        /*0020*/ 	.word	0x00000000
        /*0024*/ 	.short	0x0000
        /*0026*/ 	.short	0x0000
        /*0028*/ 	.byte	0x00, 0xf0, 0xa1, 0x04


	//----- nvinfo : EIATTR_MAXREG_COUNT
	.align		4
.L_2887:
        /*002c*/ 	.byte	0x03, 0x1b
        /*002e*/ 	.short	0x00ff


	//----- nvinfo : EIATTR_NUM_BARRIERS
	.align		4
        /*0030*/ 	.byte	0x02, 0x4c
        /*0032*/ 	.byte	0x01
	.zero		1


	//----- nvinfo : EIATTR_MERCURY_ISA_VERSION
	.align		4
        /*0034*/ 	.byte	0x03, 0x5f
        /*0036*/ 	.short	0x0000


	//----- nvinfo : EIATTR_COOP_GROUP_MASK_REGIDS
	.align		4
        /*0038*/ 	.byte	0x04, 0x29
        /*003a*/ 	.short	(.L_2889 - .L_2888)


	//   ....[0]....
.L_2888:
        /*003c*/ 	.word	0xffffffff


	//   ....[1]....
        /*0040*/ 	.word	0xffffffff


	//   ....[2]....
        /*0044*/ 	.word	0xffffffff


	//   ....[3]....
        /*0048*/ 	.word	0xffffffff


	//   ....[4]....
        /*004c*/ 	.word	0xffffffff


	//   ....[5]....
        /*0050*/ 	.word	0xffffffff


	//   ....[6]....
        /*0054*/ 	.word	0xffffffff


	//   ....[7]....
        /*0058*/ 	.word	0xffffffff


	//   ....[8]....
        /*005c*/ 	.word	0xffffffff


	//   ....[9]....
        /*0060*/ 	.word	0xffffffff


	//   ....[10]....
        /*0064*/ 	.word	0xffffffff


	//   ....[11]....
        /*0068*/ 	.word	0xffffffff


	//   ....[12]....
        /*006c*/ 	.word	0xffffffff


	//   ....[13]....
        /*0070*/ 	.word	0xffffffff


	//   ....[14]....
        /*0074*/ 	.word	0xffffffff


	//   ....[15]....
        /*0078*/ 	.word	0xffffffff


	//   ....[16]....
        /*007c*/ 	.word	0xffffffff


	//   ....[17]....
        /*0080*/ 	.word	0xffffffff


	//   ....[18]....
        /*0084*/ 	.word	0xffffffff


	//   ....[19]....
        /*0088*/ 	.word	0xffffffff


	//----- nvinfo : EIATTR_COOP_GROUP_INSTR_OFFSETS
	.align		4
.L_2889:
        /*008c*/ 	.byte	0x04, 0x28
        /*008e*/ 	.short	(.L_2891 - .L_2890)


	//   ....[0]....
.L_2890:
        /*0090*/ 	.word	0x00001440


	//   ....[1]....
        /*0094*/ 	.word	0x00001460


	//   ....[2]....
        /*0098*/ 	.word	0x00001480


	//   ....[3]....
        /*009c*/ 	.word	0x000014a0


	//   ....[4]....
        /*00a0*/ 	.word	0x000014c0


	//   ....[5]....
        /*00a4*/ 	.word	0x000014e0


	//   ....[6]....
        /*00a8*/ 	.word	0x00001500


	//   ....[7]....
        /*00ac*/ 	.word	0x00001520


	//   ....[8]....
        /*00b0*/ 	.word	0x00001540


	//   ....[9]....
        /*00b4*/ 	.word	0x00001560


	//   ....[10]....
        /*00b8*/ 	.word	0x00002ef0


	//   ....[11]....
        /*00bc*/ 	.word	0x00002f70


	//   ....[12]....
        /*00c0*/ 	.word	0x00002ff0


	//   ....[13]....
        /*00c4*/ 	.word	0x00003060


	//   ....[14]....
        /*00c8*/ 	.word	0x000030e0


	//   ....[15]....
        /*00cc*/ 	.word	0x00003150


	//   ....[16]....
        /*00d0*/ 	.word	0x000031d0


	//   ....[17]....
        /*00d4*/ 	.word	0x00003240


	//   ....[18]....
        /*00d8*/ 	.word	0x000032c0


	//   ....[19]....
        /*00dc*/ 	.word	0x00003330


	//----- nvinfo : EIATTR_EXIT_INSTR_OFFSETS
	.align		4
.L_2891:
        /*00e0*/ 	.byte	0x04, 0x1c
        /*00e2*/ 	.short	(.L_2893 - .L_2892)


	//   ....[0]....
.L_2892:
        /*00e4*/ 	.word	0x00002e60


	//   ....[1]....
        /*00e8*/ 	.word	0x00002e90


	//----- nvinfo : EIATTR_MAX_THREADS
	.align		4
.L_2893:
        /*00ec*/ 	.byte	0x04, 0x05
        /*00ee*/ 	.short	(.L_2895 - .L_2894)
.L_2894:
        /*00f0*/ 	.word	0x00000080
        /*00f4*/ 	.word	0x00000001
        /*00f8*/ 	.word	0x00000001


	//----- nvinfo : EIATTR_CRS_STACK_SIZE
	.align		4
.L_2895:
        /*00fc*/ 	.byte	0x04, 0x1e
        /*00fe*/ 	.short	(.L_2897 - .L_2896)
.L_2896:
        /*0100*/ 	.word	0x00000000
.L_2897:


//--------------------- .nv.info._ZN10layer_norm13ln_bwd_kernelINS_13Kernel_traitsIf13__nv_bfloat16fS2_fjLj768ELj1ELj4ELj1ELj16ENS_18Kernel_traits_baseILj768EfS2_fS2_fjLj128EEEEELb0ELb0ELb0ELb1EEEvNS_9BwdParamsE --------------------------
	.section	.nv.info._ZN10layer_norm13ln_bwd_kernelINS_13Kernel_traitsIf13__nv_bfloat16fS2_fjLj768ELj1ELj4ELj1ELj16ENS_18Kernel_traits_baseILj768EfS2_fS2_fjLj128EEEEELb0ELb0ELb0ELb1EEEvNS_9BwdParamsE,"",@"SHT_CUDA_INFO"
	.sectionflags	@""
	.align	4


	//----- nvinfo : EIATTR_CUDA_API_VERSION
	.align		4
        /*0000*/ 	.byte	0x04, 0x37
        /*0002*/ 	.short	(.L_2899 - .L_2898)
.L_2898:
        /*0004*/ 	.word	0x00000082


	//----- nvinfo : EIATTR_SW2861232_WAR
	.align		4
.L_2899:
        /*0008*/ 	.byte	0x01, 0x35
	.zero		2


	//----- nvinfo : EIATTR_PARAM_CBANK
	.align		4
        /*000c*/ 	.byte	0x04, 0x0a
        /*000e*/ 	.short	(.L_2901 - .L_2900)
	.align		4
.L_2900:
        /*0010*/ 	.word	index@(.nv.constant0._ZN10layer_norm13ln_bwd_kernelINS_13Kernel_traitsIf13__nv_bfloat16fS2_fjLj768ELj1ELj4ELj1ELj16ENS_18Kernel_traits_baseILj768EfS2_fS2_fjLj128EEEEELb0ELb0ELb0ELb1EEEvNS_9BwdParamsE)
        /*0014*/ 	.short	0x0160
        /*0016*/ 	.short	0x0128


	//----- nvinfo : EIATTR_CBANK_PARAM_SIZE
	.align		4
.L_2901:
        /*0018*/ 	.byte	0x03, 0x19
        /*001a*/ 	.short	0x0128


	//----- nvinfo : EIATTR_KPARAM_INFO
	.align		4
        /*001c*/ 	.byte	0x04, 0x17
        /*001e*/ 	.short	(.L_2903 - .L_2902)
.L_2902:
        /*0020*/ 	.word	0x00000000
        /*0024*/ 	.short	0x0000
        /*0026*/ 	.short	0x0000
        /*0028*/ 	.byte	0x00, 0xf0, 0xa1, 0x04


	//----- nvinfo : EIATTR_MAXREG_COUNT
	.align		4
.L_2903:
        /*002c*/ 	.byte	0x03, 0x1b
        /*002e*/ 	.short	0x00ff


	//----- nvinfo : EIATTR_NUM_BARRIERS
	.align		4
        /*0030*/ 	.byte	0x02, 0x4c
        /*0032*/ 	.byte	0x01
	.zero		1


	//----- nvinfo : EIATTR_ANNOTATIONS
	.align		4
        /*0034*/ 	.byte	0x04, 0x55
        /*0036*/ 	.short	(.L_2905 - .L_2904)


	//   ....[0]....
.L_2904:
        /*0038*/ 	.word	0x00000001
        /*003c*/ 	.byte	0x40, 0x2f, 0x00, 0x00, 0x01, 0x00, 0x00, 0x00, 0x80, 0x2f, 0x00, 0x00


	//----- nvinfo : EIATTR_MERCURY_ISA_VERSION
	.align		4
.L_2905:
        /*0048*/ 	.byte	0x03, 0x5f
        /*004a*/ 	.short	0x0000


	//----- nvinfo : EIATTR_COOP_GROUP_MASK_REGIDS
	.align		4
        /*004c*/ 	.byte	0x04, 0x29
        /*004e*/ 	.short	(.L_2907 - .L_2906)


	//   ....[0]....
.L_2906:
        /*0050*/ 	.word	0xffffffff


	//   ....[1]....
        /*0054*/ 	.word	0xffffffff


	//   ....[2]....
        /*0058*/ 	.word	0xffffffff


	//   ....[3]....
        /*005c*/ 	.word	0xffffffff


	//   ....[4]....
        /*0060*/ 	.word	0xffffffff


	//   ....[5]....
        /*0064*/ 	.word	0xffffffff


	//   ....[6]....
        /*0068*/ 	.word	0xffffffff


	//   ....[7]....
        /*006c*/ 	.word	0xffffffff


	//   ....[8]....
        /*0070*/ 	.word	0xffffffff


	//   ....[9]....
        /*0074*/ 	.word	0xffffffff


	//   ....[10]....
        /*0078*/ 	.word	0xffffffff


	//   ....[11]....
        /*007c*/ 	.word	0xffffffff


	//   ....[12]....
        /*0080*/ 	.word	0xffffffff


	//   ....[13]....
        /*0084*/ 	.word	0xffffffff


	//   ....[14]....
        /*0088*/ 	.word	0xffffffff


	//   ....[15]....
        /*008c*/ 	.word	0xffffffff


	//   ....[16]....
        /*0090*/ 	.word	0xffffffff


	//   ....[17]....
        /*0094*/ 	.word	0xffffffff


	//   ....[18]....
        /*0098*/ 	.word	0xffffffff


	//   ....[19]....
        /*009c*/ 	.word	0xffffffff


	//----- nvinfo : EIATTR_COOP_GROUP_INSTR_OFFSETS
	.align		4
.L_2907:
        /*00a0*/ 	.byte	0x04, 0x28
        /*00a2*/ 	.short	(.L_2909 - .L_2908)


	//   ....[0]....
.L_2908:
        /*00a4*/ 	.word	0x000013c0


	//   ....[1]....
        /*00a8*/ 	.word	0x000013e0


	//   ....[2]....
        /*00ac*/ 	.word	0x00001410


	//   ....[3]....
        /*00b0*/ 	.word	0x00001420


	//   ....[4]....
        /*00b4*/ 	.word	0x00001450


	//   ....[5]....
        /*00b8*/ 	.word	0x00001460


	//   ....[6]....
        /*00bc*/ 	.word	0x00001490


	//   ....[7]....
        /*00c0*/ 	.word	0x000014a0


	//   ....[8]....
        /*00c4*/ 	.word	0x000014d0


	//   ....[9]....
        /*00c8*/ 	.word	0x000014e0


	//   ....[10]....
        /*00cc*/ 	.word	0x00002bf0


	//   ....[11]....
        /*00d0*/ 	.word	0x00002c50


	//   ....[12]....
        /*00d4*/ 	.word	0x00002cb0


	//   ....[13]....
        /*00d8*/ 	.word	0x00002d00


	//   ....[14]....
        /*00dc*/ 	.word	0x00002d60


	//   ....[15]....
        /*00e0*/ 	.word	0x00002db0


	//   ....[16]....
        /*00e4*/ 	.word	0x00002e10


	//   ....[17]....
        /*00e8*/ 	.word	0x00002e60


	//   ....[18]....
        /*00ec*/ 	.word	0x00002ec0


	//   ....[19]....
        /*00f0*/ 	.word	0x00002f10


	//----- nvinfo : EIATTR_EXIT_INSTR_OFFSETS
	.align		4
.L_2909:
        /*00f4*/ 	.byte	0x04, 0x1c
        /*00f6*/ 	.short	(.L_2911 - .L_2910)


	//   ....[0]....
.L_2910:
        /*00f8*/ 	.word	0x00002bb0


	//----- nvinfo : EIATTR_MAX_THREADS
	.align		4
.L_2911:
        /*00fc*/ 	.byte	0x04, 0x05
        /*00fe*/ 	.short	(.L_2913 - .L_2912)
.L_2912:
        /*0100*/ 	.word	0x00000080
        /*0104*/ 	.word	0x00000001
        /*0108*/ 	.word	0x00000001


	//----- nvinfo : EIATTR_CRS_STACK_SIZE
	.align		4
.L_2913:
        /*010c*/ 	.byte	0x04, 0x1e
        /*010e*/ 	.short	(.L_2915 - .L_2914)
.L_2914:
        /*0110*/ 	.word	0x00000000
.L_2915:


//--------------------- .nv.info._ZN10layer_norm13ln_bwd_kernelINS_13Kernel_traitsIf13__nv_bfloat16fS2_fjLj768ELj1ELj4ELj1ELj16ENS_18Kernel_traits_baseILj768EfS2_fS2_fjLj128EEEEELb0ELb0ELb1ELb0EEEvNS_9BwdParamsE --------------------------
	.section	.nv.info._ZN10layer_norm13ln_bwd_kernelINS_13Kernel_traitsIf13__nv_bfloat16fS2_fjLj768ELj1ELj4ELj1ELj16ENS_18Kernel_traits_baseILj768EfS2_fS2_fjLj128EEEEELb0ELb0ELb1ELb0EEEvNS_9BwdParamsE,"",@"SHT_CUDA_INFO"
	.sectionflags	@""
	.align	4


	//----- nvinfo : EIATTR_CUDA_API_VERSION
	.align		4
        /*0000*/ 	.byte	0x04, 0x37
        /*0002*/ 	.short	(.L_2917 - .L_2916)
.L_2916:
        /*0004*/ 	.word	0x00000082


	//----- nvinfo : EIATTR_SW2861232_WAR
	.align		4
.L_2917:
        /*0008*/ 	.byte	0x01, 0x35
	.zero		2


	//----- nvinfo : EIATTR_PARAM_CBANK
	.align		4
        /*000c*/ 	.byte	0x04, 0x0a
        /*000e*/ 	.short	(.L_2919 - .L_2918)
	.align		4
.L_2918:
        /*0010*/ 	.word	index@(.nv.constant0._ZN10layer_norm13ln_bwd_kernelINS_13Kernel_traitsIf13__nv_bfloat16fS2_fjLj768ELj1ELj4ELj1ELj16ENS_18Kernel_traits_baseILj768EfS2_fS2_fjLj128EEEEELb0ELb0ELb1ELb0EEEvNS_9BwdParamsE)
        /*0014*/ 	.short	0x0160
        /*0016*/ 	.short	0x0128


	//----- nvinfo : EIATTR_CBANK_PARAM_SIZE
	.align		4
.L_2919:
        /*0018*/ 	.byte	0x03, 0x19
        /*001a*/ 	.short	0x0128


	//----- nvinfo : EIATTR_KPARAM_INFO
	.align		4
        /*001c*/ 	.byte	0x04, 0x17
        /*001e*/ 	.short	(.L_2921 - .L_2920)
.L_2920:
        /*0020*/ 	.word	0x00000000
        /*0024*/ 	.short	0x0000
        /*0026*/ 	.short	0x0000
        /*0028*/ 	.byte	0x00, 0xf0, 0xa1, 0x04


	//----- nvinfo : EIATTR_MAXREG_COUNT
	.align		4
.L_2921:
        /*002c*/ 	.byte	0x03, 0x1b
        /*002e*/ 	.short	0x00ff


	//----- nvinfo : EIATTR_NUM_BARRIERS
	.align		4
        /*0030*/ 	.byte	0x02, 0x4c
        /*0032*/ 	.byte	0x01
	.zero		1


	//----- nvinfo : EIATTR_MERCURY_ISA_VERSION
	.align		4
        /*0034*/ 	.byte	0x03, 0x5f
        /*0036*/ 	.short	0x0000


	//----- nvinfo : EIATTR_COOP_GROUP_MASK_REGIDS
	.align		4
        /*0038*/ 	.byte	0x04, 0x29
        /*003a*/ 	.short	(.L_2923 - .L_2922)


	//   ....[0]....
.L_2922:
        /*003c*/ 	.word	0xffffffff


	//   ....[1]....
        /*0040*/ 	.word	0xffffffff


	//   ....[2]....
        /*0044*/ 	.word	0xffffffff


	//   ....[3]....
        /*0048*/ 	.word	0xffffffff


	//   ....[4]....
        /*004c*/ 	.word	0xffffffff


	//   ....[5]....
        /*0050*/ 	.word	0xffffffff


	//   ....[6]....
        /*0054*/ 	.word	0xffffffff


	//   ....[7]....
        /*0058*/ 	.word	0xffffffff


	//   ....[8]....
        /*005c*/ 	.word	0xffffffff


	//   ....[9]....
        /*0060*/ 	.word	0xffffffff


	//   ....[10]....
        /*0064*/ 	.word	0xffffffff


	//   ....[11]....
        /*0068*/ 	.word	0xffffffff


	//   ....[12]....
        /*006c*/ 	.word	0xffffffff


	//   ....[13]....
        /*0070*/ 	.word	0xffffffff


	//   ....[14]....
        /*0074*/ 	.word	0xffffffff


	//   ....[15]....
        /*0078*/ 	.word	0xffffffff


	//   ....[16]....
        /*007c*/ 	.word	0xffffffff


	//   ....[17]....
        /*0080*/ 	.word	0xffffffff


	//   ....[18]....
        /*0084*/ 	.word	0xffffffff


	//   ....[19]....
        /*0088*/ 	.word	0xffffffff


	//----- nvinfo : EIATTR_COOP_GROUP_INSTR_OFFSETS
	.align		4
.L_2923:
        /*008c*/ 	.byte	0x04, 0x28
        /*008e*/ 	.short	(.L_2925 - .L_2924)


	//   ....[0]....
.L_2924:
        /*0090*/ 	.word	0x00001600


	//   ....[1]....
        /*0094*/ 	.word	0x00001620


	//   ....[2]....
        /*0098*/ 	.word	0x00001640


	//   ....[3]....
        /*009c*/ 	.word	0x00001660


	//   ....[4]....
        /*00a0*/ 	.word	0x00001680


	//   ....[5]....
        /*00a4*/ 	.word	0x000016a0


	//   ....[6]....
        /*00a8*/ 	.word	0x000016c0


	//   ....[7]....
        /*00ac*/ 	.word	0x000016e0


	//   ....[8]....
        /*00b0*/ 	.word	0x00001700


	//   ....[9]....
        /*00b4*/ 	.word	0x00001720


	//   ....[10]....
        /*00b8*/ 	.word	0x00003fa0


	//   ....[11]....
        /*00bc*/ 	.word	0x00004020


	//   ....[12]....
        /*00c0*/ 	.word	0x000040a0


	//   ....[13]....
        /*00c4*/ 	.word	0x00004110


	//   ....[14]....
        /*00c8*/ 	.word	0x00004190


	//   ....[15]....
        /*00cc*/ 	.word	0x00004200


	//   ....[16]....
        /*00d0*/ 	.word	0x00004280


	//   ....[17]....
        /*00d4*/ 	.word	0x000042f0


	//   ....[18]....
        /*00d8*/ 	.word	0x00004370


	//   ....[19]....
        /*00dc*/ 	.word	0x000043e0


	//----- nvinfo : EIATTR_EXIT_INSTR_OFFSETS
	.align		4
.L_2925:
        /*00e0*/ 	.byte	0x04, 0x1c
        /*00e2*/ 	.short	(.L_2927 - .L_2926)


	//   ....[0]....
.L_2926:
        /*00e4*/ 	.word	0x00003f10


	//   ....[1]....
        /*00e8*/ 	.word	0x00003f40


	//----- nvinfo : EIATTR_MAX_THREADS
	.align		4
.L_2927:
        /*00ec*/ 	.byte	0x04, 0x05
        /*00ee*/ 	.short	(.L_2929 - .L_2928)
.L_2928:
        /*00f0*/ 	.word	0x00000080
        /*00f4*/ 	.word	0x00000001
        /*00f8*/ 	.word	0x00000001


	//----- nvinfo : EIATTR_CRS_STACK_SIZE
	.align		4
.L_2929:
        /*00fc*/ 	.byte	0x04, 0x1e
        /*00fe*/ 	.short	(.L_2931 - .L_2930)
.L_2930:
        /*0100*/ 	.word	0x00000000
.L_2931:


//--------------------- .nv.info._ZN10layer_norm13ln_bwd_kernelINS_13Kernel_traitsIf13__nv_bfloat16fS2_fjLj768ELj1ELj4ELj1ELj16ENS_18Kernel_traits_baseILj768EfS2_fS2_fjLj128EEEEELb0ELb0ELb1ELb1EEEvNS_9BwdParamsE --------------------------
	.section	.nv.info._ZN10layer_norm13ln_bwd_kernelINS_13Kernel_traitsIf13__nv_bfloat16fS2_fjLj768ELj1ELj4ELj1ELj16ENS_18Kernel_traits_baseILj768EfS2_fS2_fjLj128EEEEELb0ELb0ELb1ELb1EEEvNS_9BwdParamsE,"",@"SHT_CUDA_INFO"
	.sectionflags	@""
	.align	4


	//----- nvinfo : EIATTR_CUDA_API_VERSION
	.align		4
        /*0000*/ 	.byte	0x04, 0x37
        /*0002*/ 	.short	(.L_2933 - .L_2932)
.L_2932:
        /*0004*/ 	.word	0x00000082


	//----- nvinfo : EIATTR_SW2861232_WAR
	.align		4
.L_2933:
        /*0008*/ 	.byte	0x01, 0x35
	.zero		2


	//----- nvinfo : EIATTR_PARAM_CBANK
	.align		4
        /*000c*/ 	.byte	0x04, 0x0a
        /*000e*/ 	.short	(.L_2935 - .L_2934)
	.align		4
.L_2934:
        /*0010*/ 	.word	index@(.nv.constant0._ZN10layer_norm13ln_bwd_kernelINS_13Kernel_traitsIf13__nv_bfloat16fS2_fjLj768ELj1ELj4ELj1ELj16ENS_18Kernel_traits_baseILj768EfS2_fS2_fjLj128EEEEELb0ELb0ELb1ELb1EEEvNS_9BwdParamsE)
        /*0014*/ 	.short	0x0160
        /*0016*/ 	.short	0x0128


	//----- nvinfo : EIATTR_CBANK_PARAM_SIZE
	.align		4
.L_2935:
        /*0018*/ 	.byte	0x03, 0x19
        /*001a*/ 	.short	0x0128


	//----- nvinfo : EIATTR_KPARAM_INFO
	.align		4
        /*001c*/ 	.byte	0x04, 0x17
        /*001e*/ 	.short	(.L_2937 - .L_2936)
.L_2936:
        /*0020*/ 	.word	0x00000000
        /*0024*/ 	.short	0x0000
        /*0026*/ 	.short	0x0000
        /*0028*/ 	.byte	0x00, 0xf0, 0xa1, 0x04


	//----- nvinfo : EIATTR_MAXREG_COUNT
	.align		4
.L_2937:
        /*002c*/ 	.byte	0x03, 0x1b
        /*002e*/ 	.short	0x00ff


	//----- nvinfo : EIATTR_NUM_BARRIERS
	.align		4
        /*0030*/ 	.byte	0x02, 0x4c
        /*0032*/ 	.byte	0x01
	.zero		1


	//----- nvinfo : EIATTR_MERCURY_ISA_VERSION
	.align		4
        /*0034*/ 	.byte	0x03, 0x5f
        /*0036*/ 	.short	0x0000


	//----- nvinfo : EIATTR_COOP_GROUP_MASK_REGIDS
	.align		4
        /*0038*/ 	.byte	0x04, 0x29
        /*003a*/ 	.short	(.L_2939 - .L_2938)


	//   ....[0]....
.L_2938:
        /*003c*/ 	.word	0xffffffff


	//   ....[1]....
        /*0040*/ 	.word	0xffffffff


	//   ....[2]....
        /*0044*/ 	.word	0xffffffff


	//   ....[3]....
        /*0048*/ 	.word	0xffffffff


	//   ....[4]....
        /*004c*/ 	.word	0xffffffff


	//   ....[5]....
        /*0050*/ 	.word	0xffffffff


	//   ....[6]....
        /*0054*/ 	.word	0xffffffff


	//   ....[7]....
        /*0058*/ 	.word	0xffffffff


	//   ....[8]....
        /*005c*/ 	.word	0xffffffff


	//   ....[9]....
        /*0060*/ 	.word	0xffffffff


	//   ....[10]....
        /*0064*/ 	.word	0xffffffff


	//   ....[11]....
        /*0068*/ 	.word	0xffffffff


	//   ....[12]....
        /*006c*/ 	.word	0xffffffff


	//   ....[13]....
        /*0070*/ 	.word	0xffffffff


	//   ....[14]....
        /*0074*/ 	.word	0xffffffff


	//   ....[15]....
        /*0078*/ 	.word	0xffffffff


	//   ....[16]....
        /*007c*/ 	.word	0xffffffff


	//   ....[17]....
        /*0080*/ 	.word	0xffffffff


	//   ....[18]....
        /*0084*/ 	.word	0xffffffff


	//   ....[19]....
        /*0088*/ 	.word	0xffffffff


	//----- nvinfo : EIATTR_COOP_GROUP_INSTR_OFFSETS
	.align		4
.L_2939:
        /*008c*/ 	.byte	0x04, 0x28
        /*008e*/ 	.short	(.L_2941 - .L_2940)


	//   ....[0]....
.L_2940:
        /*0090*/ 	.word	0x000014d0


	//   ....[1]....
        /*0094*/ 	.word	0x000014f0


	//   ....[2]....
        /*0098*/ 	.word	0x00001510


	//   ....[3]....
        /*009c*/ 	.word	0x00001530


	//   ....[4]....
        /*00a0*/ 	.word	0x00001550


	//   ....[5]....
        /*00a4*/ 	.word	0x00001570


	//   ....[6]....
        /*00a8*/ 	.word	0x00001590


	//   ....[7]....
        /*00ac*/ 	.word	0x000015b0


	//   ....[8]....
        /*00b0*/ 	.word	0x000015d0


	//   ....[9]....
        /*00b4*/ 	.word	0x000015f0


	//   ....[10]....
        /*00b8*/ 	.word	0x000039f0


	//   ....[11]....
        /*00bc*/ 	.word	0x00003a70


	//   ....[12]....
        /*00c0*/ 	.word	0x00003af0


	//   ....[13]....
        /*00c4*/ 	.word	0x00003b60


	//   ....[14]....
        /*00c8*/ 	.word	0x00003be0


	//   ....[15]....
        /*00cc*/ 	.word	0x00003c50


	//   ....[16]....
        /*00d0*/ 	.word	0x00003cd0


	//   ....[17]....
        /*00d4*/ 	.word	0x00003d40


	//   ....[18]....
        /*00d8*/ 	.word	0x00003dc0


	//   ....[19]....
        /*00dc*/ 	.word	0x00003e30


	//----- nvinfo : EIATTR_EXIT_INSTR_OFFSETS
	.align		4
.L_2941:
        /*00e0*/ 	.byte	0x04, 0x1c
        /*00e2*/ 	.short	(.L_2943 - .L_2942)


	//   ....[0]....
.L_2942:
        /*00e4*/ 	.word	0x00003990


	//----- nvinfo : EIATTR_MAX_THREADS
	.align		4
.L_2943:
        /*00e8*/ 	.byte	0x04, 0x05
        /*00ea*/ 	.short	(.L_2945 - .L_2944)
.L_2944:
        /*00ec*/ 	.word	0x00000080
        /*00f0*/ 	.word	0x00000001
        /*00f4*/ 	.word	0x00000001


	//----- nvinfo : EIATTR_CRS_STACK_SIZE
	.align		4
.L_2945:
        /*00f8*/ 	.byte	0x04, 0x1e
        /*00fa*/ 	.short	(.L_2947 - .L_2946)
.L_2946:
        /*00fc*/ 	.word	0x00000000
.L_2947:


//--------------------- .nv.info._ZN10layer_norm13ln_bwd_kernelINS_13Kernel_traitsIf13__nv_bfloat16fS2_fjLj768ELj1ELj4ELj1ELj16ENS_18Kernel_traits_baseILj768EfS2_fS2_fjLj128EEEEELb0ELb1ELb0ELb0EEEvNS_9BwdParamsE --------------------------
	.section	.nv.info._ZN10layer_norm13ln_bwd_kernelINS_13Kernel_traitsIf13__nv_bfloat16fS2_fjLj768ELj1ELj4ELj1ELj16ENS_18Kernel_traits_baseILj768EfS2_fS2_fjLj128EEEEELb0ELb1ELb0ELb0EEEvNS_9BwdParamsE,"",@"SHT_CUDA_INFO"
	.sectionflags	@""
	.align	4


	//----- nvinfo : EIATTR_CUDA_API_VERSION
	.align		4
        /*0000*/ 	.byte	0x04, 0x37
        /*0002*/ 	.short	(.L_2949 - .L_2948)
.L_2948:
        /*0004*/ 	.word	0x00000082


	//----- nvinfo : EIATTR_SW2861232_WAR
	.align		4
.L_2949:
        /*0008*/ 	.byte	0x01, 0x35
	.zero		2


	//----- nvinfo : EIATTR_PARAM_CBANK
	.align		4
        /*000c*/ 	.byte	0x04, 0x0a
        /*000e*/ 	.short	(.L_2951 - .L_2950)
	.align		4
.L_2950:
        /*0010*/ 	.word	index@(.nv.constant0._ZN10layer_norm13ln_bwd_kernelINS_13Kernel_traitsIf13__nv_bfloat16fS2_fjLj768ELj1ELj4ELj1ELj16ENS_18Kernel_traits_baseILj768EfS2_fS2_fjLj128EEEEELb0ELb1ELb0ELb0EEEvNS_9BwdParamsE)
        /*0014*/ 	.short	0x0160
        /*0016*/ 	.short	0x0128


	//----- nvinfo : EIATTR_CBANK_PARAM_SIZE
	.align		4
.L_2951:
        /*0018*/ 	.byte	0x03, 0x19
        /*001a*/ 	.short	0x0128


	//----- nvinfo : EIATTR_KPARAM_INFO
	.align		4
        /*001c*/ 	.byte	0x04, 0x17
        /*001e*/ 	.short	(.L_2953 - .L_2952)
.L_2952:
        /*0020*/ 	.word	0x00000000
        /*0024*/ 	.short	0x0000
        /*0026*/ 	.short	0x0000
        /*0028*/ 	.byte	0x00, 0xf0, 0xa1, 0x04


	//----- nvinfo : EIATTR_MAXREG_COUNT
	.align		4
.L_2953:
        /*002c*/ 	.byte	0x03, 0x1b
        /*002e*/ 	.short	0x00ff


	//----- nvinfo : EIATTR_NUM_BARRIERS
	.align		4
        /*0030*/ 	.byte	0x02, 0x4c
        /*0032*/ 	.byte	0x01
	.zero		1


	//----- nvinfo : EIATTR_MERCURY_ISA_VERSION
	.align		4
        /*0034*/ 	.byte	0x03, 0x5f
        /*0036*/ 	.short	0x0000


	//----- nvinfo : EIATTR_COOP_GROUP_MASK_REGIDS
	.align		4
        /*0038*/ 	.byte	0x04, 0x29
        /*003a*/ 	.short	(.L_2955 - .L_2954)


	//   ....[0]....
.L_2954:
        /*003c*/ 	.word	0xffffffff


	//   ....[1]....
        /*0040*/ 	.word	0xffffffff


	//   ....[2]....
        /*0044*/ 	.word	0xffffffff


	//   ....[3]....
        /*0048*/ 	.word	0xffffffff


	//   ....[4]....
        /*004c*/ 	.word	0xffffffff


	//   ....[5]....
        /*0050*/ 	.word	0xffffffff


	//   ....[6]....
        /*0054*/ 	.word	0xffffffff


	//   ....[7]....
        /*0058*/ 	.word	0xffffffff


	//   ....[8]....
        /*005c*/ 	.word	0xffffffff


	//   ....[9]....
        /*0060*/ 	.word	0xffffffff


	//   ....[10]....
        /*0064*/ 	.word	0xffffffff


	//   ....[11]....
        /*0068*/ 	.word	0xffffffff


	//   ....[12]....
        /*006c*/ 	.word	0xffffffff


	//   ....[13]....
        /*0070*/ 	.word	0xffffffff


	//   ....[14]....
        /*0074*/ 	.word	0xffffffff


	//   ....[15]....
        /*0078*/ 	.word	0xffffffff


	//   ....[16]....
        /*007c*/ 	.word	0xffffffff


	//   ....[17]....
        /*0080*/ 	.word	0xffffffff


	//   ....[18]....
        /*0084*/ 	.word	0xffffffff


	//   ....[19]....
        /*0088*/ 	.word	0xffffffff


	//----- nvinfo : EIATTR_COOP_GROUP_INSTR_OFFSETS
	.align		4
.L_2955:
        /*008c*/ 	.byte	0x04, 0x28
        /*008e*/ 	.short	(.L_2957 - .L_2956)


	//   ....[0]....
.L_2956:
        /*0090*/ 	.word	0x00001590


	//   ....[1]....
        /*0094*/ 	.word	0x000015b0


	//   ....[2]....
        /*0098*/ 	.word	0x000015d0


	//   ....[3]....
        /*009c*/ 	.word	0x000015f0


	//   ....[4]....
        /*00a0*/ 	.word	0x00001610


	//   ....[5]....
        /*00a4*/ 	.word	0x00001630


	//   ....[6]....
        /*00a8*/ 	.word	0x00001650


	//   ....[7]....
        /*00ac*/ 	.word	0x00001670


	//   ....[8]....
        /*00b0*/ 	.word	0x00001690


	//   ....[9]....
        /*00b4*/ 	.word	0x000016b0


	//   ....[10]....
        /*00b8*/ 	.word	0x00003b30


	//   ....[11]....
        /*00bc*/ 	.word	0x00003bb0


	//   ....[12]....
        /*00c0*/ 	.word	0x00003c30


	//   ....[13]....
        /*00c4*/ 	.word	0x00003ca0


	//   ....[14]....
        /*00c8*/ 	.word	0x00003d20


	//   ....[15]....
        /*00cc*/ 	.word	0x00003d90


	//   ....[16]....
        /*00d0*/ 	.word	0x00003e10


	//   ....[17]....
        /*00d4*/ 	.word	0x00003e80


	//   ....[18]....
        /*00d8*/ 	.word	0x00003f00


	//   ....[19]....
        /*00dc*/ 	.word	0x00003f70


	//----- nvinfo : EIATTR_EXIT_INSTR_OFFSETS
	.align		4
.L_2957:
        /*00e0*/ 	.byte	0x04, 0x1c
        /*00e2*/ 	.short	(.L_2959 - .L_2958)


	//   ....[0]....
.L_2958:
        /*00e4*/ 	.word	0x00003a50


	//   ....[1]....
        /*00e8*/ 	.word	0x00003ad0


	//----- nvinfo : EIATTR_MAX_THREADS
	.align		4
.L_2959:
        /*00ec*/ 	.byte	0x04, 0x05
        /*00ee*/ 	.short	(.L_2961 - .L_2960)
.L_2960:
        /*00f0*/ 	.word	0x00000080
        /*00f4*/ 	.word	0x00000001
        /*00f8*/ 	.word	0x00000001


	//----- nvinfo : EIATTR_CRS_STACK_SIZE
	.align		4
.L_2961:
        /*00fc*/ 	.byte	0x04, 0x1e
        /*00fe*/ 	.short	(.L_2963 - .L_2962)
.L_2962:
        /*0100*/ 	.word	0x00000000
.L_2963:


//--------------------- .nv.info._ZN10layer_norm13ln_bwd_kernelINS_13Kernel_traitsIf13__nv_bfloat16fS2_fjLj768ELj1ELj4ELj1ELj16ENS_18Kernel_traits_baseILj768EfS2_fS2_fjLj128EEEEELb0ELb1ELb0ELb1EEEvNS_9BwdParamsE --------------------------
	.section	.nv.info._ZN10layer_norm13ln_bwd_kernelINS_13Kernel_traitsIf13__nv_bfloat16fS2_fjLj768ELj1ELj4ELj1ELj16ENS_18Kernel_traits_baseILj768EfS2_fS2_fjLj128EEEEELb0ELb1ELb0ELb1EEEvNS_9BwdParamsE,"",@"SHT_CUDA_INFO"
	.sectionflags	@""
	.align	4


	//----- nvinfo : EIATTR_CUDA_API_VERSION
	.align		4
        /*0000*/ 	.byte	0x04, 0x37
        /*0002*/ 	.short	(.L_2965 - .L_2964)
.L_2964:
        /*0004*/ 	.word	0x00000082


	//----- nvinfo : EIATTR_SW2861232_WAR
	.align		4
.L_2965:
        /*0008*/ 	.byte	0x01, 0x35
	.zero		2


	//----- nvinfo : EIATTR_PARAM_CBANK
	.align		4
        /*000c*/ 	.byte	0x04, 0x0a
        /*000e*/ 	.short	(.L_2967 - .L_2966)
	.align		4
.L_2966:
        /*0010*/ 	.word	index@(.nv.constant0._ZN10layer_norm13ln_bwd_kernelINS_13Kernel_traitsIf13__nv_bfloat16fS2_fjLj768ELj1ELj4ELj1ELj16ENS_18Kernel_traits_baseILj768EfS2_fS2_fjLj128EEEEELb0ELb1ELb0ELb1EEEvNS_9BwdParamsE)
        /*0014*/ 	.short	0x0160
        /*0016*/ 	.short	0x0128


	//----- nvinfo : EIATTR_CBANK_PARAM_SIZE
	.align		4
.L_2967:
        /*0018*/ 	.byte	0x03, 0x19
        /*001a*/ 	.short	0x0128


	//----- nvinfo : EIATTR_KPARAM_INFO
	.align		4
        /*001c*/ 	.byte	0x04, 0x17
        /*001e*/ 	.short	(.L_2969 - .L_2968)
.L_2968:
        /*0020*/ 	.word	0x00000000
        /*0024*/ 	.short	0x0000
        /*0026*/ 	.short	0x0000
        /*0028*/ 	.byte	0x00, 0xf0, 0xa1, 0x04


	//----- nvinfo : EIATTR_MAXREG_COUNT
	.align		4
.L_2969:
        /*002c*/ 	.byte	0x03, 0x1b
        /*002e*/ 	.short	0x00ff


	//----- nvinfo : EIATTR_NUM_BARRIERS
	.align		4
        /*0030*/ 	.byte	0x02, 0x4c
        /*0032*/ 	.byte	0x01
	.zero		1


	//----- nvinfo : EIATTR_MERCURY_ISA_VERSION
	.align		4
        /*0034*/ 	.byte	0x03, 0x5f
        /*0036*/ 	.short	0x0000


	//----- nvinfo : EIATTR_COOP_GROUP_MASK_REGIDS
	.align		4
        /*0038*/ 	.byte	0x04, 0x29
        /*003a*/ 	.short	(.L_2971 - .L_2970)


	//   ....[0]....
.L_2970:
        /*003c*/ 	.word	0xffffffff


	//   ....[1]....
        /*0040*/ 	.word	0xffffffff


	//   ....[2]....
        /*0044*/ 	.word	0xffffffff


	//   ....[3]....
        /*0048*/ 	.word	0xffffffff


	//   ....[4]....
        /*004c*/ 	.word	0xffffffff


	//   ....[5]....
        /*0050*/ 	.word	0xffffffff


	//   ....[6]....
        /*0054*/ 	.word	0xffffffff


	//   ....[7]....
        /*0058*/ 	.word	0xffffffff


	//   ....[8]....
        /*005c*/ 	.word	0xffffffff


	//   ....[9]....
        /*0060*/ 	.word	0xffffffff


	//   ....[10]....
        /*0064*/ 	.word	0xffffffff


	//   ....[11]....
        /*0068*/ 	.word	0xffffffff


	//   ....[12]....
        /*006c*/ 	.word	0xffffffff


	//   ....[13]....
        /*0070*/ 	.word	0xffffffff


	//   ....[14]....
        /*0074*/ 	.word	0xffffffff


	//   ....[15]....
        /*0078*/ 	.word	0xffffffff


	//   ....[16]....
        /*007c*/ 	.word	0xffffffff


	//   ....[17]....
        /*0080*/ 	.word	0xffffffff


	//   ....[18]....
        /*0084*/ 	.word	0xffffffff


	//   ....[19]....
        /*0088*/ 	.word	0xffffffff


	//----- nvinfo : EIATTR_COOP_GROUP_INSTR_OFFSETS
	.align		4
.L_2971:
        /*008c*/ 	.byte	0x04, 0x28
        /*008e*/ 	.short	(.L_2973 - .L_2972)


	//   ....[0]....
.L_2972:
        /*0090*/ 	.word	0x000015b0


	//   ....[1]....
        /*0094*/ 	.word	0x000015d0


	//   ....[2]....
        /*0098*/ 	.word	0x000015f0


	//   ....[3]....
        /*009c*/ 	.word	0x00001610


	//   ....[4]....
        /*00a0*/ 	.word	0x00001630


	//   ....[5]....
        /*00a4*/ 	.word	0x00001650


	//   ....[6]....
        /*00a8*/ 	.word	0x00001670


	//   ....[7]....
        /*00ac*/ 	.word	0x00001690


	//   ....[8]....
        /*00b0*/ 	.word	0x000016b0


	//   ....[9]....
        /*00b4*/ 	.word	0x000016d0


	//   ....[10]....
        /*00b8*/ 	.word	0x000037f0


	//   ....[11]....
        /*00bc*/ 	.word	0x00003870


	//   ....[12]....
        /*00c0*/ 	.word	0x000038f0


	//   ....[13]....
        /*00c4*/ 	.word	0x00003960


	//   ....[14]....
        /*00c8*/ 	.word	0x000039e0


	//   ....[15]....
        /*00cc*/ 	.word	0x00003a50


	//   ....[16]....
        /*00d0*/ 	.word	0x00003ad0


	//   ....[17]....
        /*00d4*/ 	.word	0x00003b40


	//   ....[18]....
        /*00d8*/ 	.word	0x00003bc0


	//   ....[19]....
        /*00dc*/ 	.word	0x00003c30


	//----- nvinfo : EIATTR_EXIT_INSTR_OFFSETS
	.align		4
.L_2973:
        /*00e0*/ 	.byte	0x04, 0x1c
        /*00e2*/ 	.short	(.L_2975 - .L_2974)


	//   ....[0]....
.L_2974:
        /*00e4*/ 	.word	0x00003790


	//----- nvinfo : EIATTR_MAX_THREADS
	.align		4
.L_2975:
        /*00e8*/ 	.byte	0x04, 0x05
        /*00ea*/ 	.short	(.L_2977 - .L_2976)
.L_2976:
        /*00ec*/ 	.word	0x00000080
        /*00f0*/ 	.word	0x00000001
        /*00f4*/ 	.word	0x00000001


	//----- nvinfo : EIATTR_CRS_STACK_SIZE
	.align		4
.L_2977:
        /*00f8*/ 	.byte	0x04, 0x1e
        /*00fa*/ 	.short	(.L_2979 - .L_2978)
.L_2978:
        /*00fc*/ 	.word	0x00000000
.L_2979:


//--------------------- .nv.info._ZN10layer_norm13ln_bwd_kernelINS_13Kernel_traitsIf13__nv_bfloat16fS2_fjLj768ELj1ELj4ELj1ELj16ENS_18Kernel_traits_baseILj768EfS2_fS2_fjLj128EEEEELb0ELb1ELb1ELb0EEEvNS_9BwdParamsE --------------------------
	.section	.nv.info._ZN10layer_norm13ln_bwd_kernelINS_13Kernel_traitsIf13__nv_bfloat16fS2_fjLj768ELj1ELj4ELj1ELj16ENS_18Kernel_traits_baseILj768EfS2_fS2_fjLj128EEEEELb0ELb1ELb1ELb0EEEvNS_9BwdParamsE,"",@"SHT_CUDA_INFO"
	.sectionflags	@""
	.align	4


	//----- nvinfo : EIATTR_CUDA_API_VERSION
	.align		4
        /*0000*/ 	.byte	0x04, 0x37
        /*0002*/ 	.short	(.L_2981 - .L_2980)
.L_2980:
        /*0004*/ 	.word	0x00000082


	//----- nvinfo : EIATTR_SW2861232_WAR
	.align		4
.L_2981:
        /*0008*/ 	.byte	0x01, 0x35
	.zero		2


	//----- nvinfo : EIATTR_PARAM_CBANK
	.align		4
        /*000c*/ 	.byte	0x04, 0x0a
        /*000e*/ 	.short	(.L_2983 - .L_2982)
	.align		4
.L_2982:
        /*0010*/ 	.word	index@(.nv.constant0._ZN10layer_norm13ln_bwd_kernelINS_13Kernel_traitsIf13__nv_bfloat16fS2_fjLj768ELj1ELj4ELj1ELj16ENS_18Kernel_traits_baseILj768EfS2_fS2_fjLj128EEEEELb0ELb1ELb1ELb0EEEvNS_9BwdParamsE)
        /*0014*/ 	.short	0x0160
        /*0016*/ 	.short	0x0128


	//----- nvinfo : EIATTR_CBANK_PARAM_SIZE
	.align		4
.L_2983:
        /*0018*/ 	.byte	0x03, 0x19
        /*001a*/ 	.short	0x0128


	//----- nvinfo : EIATTR_KPARAM_INFO
	.align		4
        /*001c*/ 	.byte	0x04, 0x17
        /*001e*/ 	.short	(.L_2985 - .L_2984)
.L_2984:
        /*0020*/ 	.word	0x00000000
        /*0024*/ 	.short	0x0000
        /*0026*/ 	.short	0x0000
        /*0028*/ 	.byte	0x00, 0xf0, 0xa1, 0x04


	//----- nvinfo : EIATTR_MAXREG_COUNT
	.align		4
.L_2985:
        /*002c*/ 	.byte	0x03, 0x1b
        /*002e*/ 	.short	0x00ff


	//----- nvinfo : EIATTR_NUM_BARRIERS
	.align		4
        /*0030*/ 	.byte	0x02, 0x4c
        /*0032*/ 	.byte	0x01
	.zero		1


	//----- nvinfo : EIATTR_MERCURY_ISA_VERSION
	.align		4
        /*0034*/ 	.byte	0x03, 0x5f
        /*0036*/ 	.short	0x0000


	//----- nvinfo : EIATTR_COOP_GROUP_MASK_REGIDS
	.align		4
        /*0038*/ 	.byte	0x04, 0x29
        /*003a*/ 	.short	(.L_2987 - .L_2986)


	//   ....[0]....
.L_2986:
        /*003c*/ 	.word	0xffffffff


	//   ....[1]....
        /*0040*/ 	.word	0xffffffff


	//   ....[2]....
        /*0044*/ 	.word	0xffffffff


	//   ....[3]....
        /*0048*/ 	.word	0xffffffff


	//   ....[4]....
        /*004c*/ 	.word	0xffffffff


	//   ....[5]....
        /*0050*/ 	.word	0xffffffff


	//   ....[6]....
        /*0054*/ 	.word	0xffffffff


	//   ....[7]....
        /*0058*/ 	.word	0xffffffff


	//   ....[8]....
        /*005c*/ 	.word	0xffffffff


	//   ....[9]....
        /*0060*/ 	.word	0xffffffff


	//   ....[10]....
        /*0064*/ 	.word	0xffffffff


	//   ....[11]....
        /*0068*/ 	.word	0xffffffff


	//   ....[12]....
        /*006c*/ 	.word	0xffffffff


	//   ....[13]....
        /*0070*/ 	.word	0xffffffff


	//   ....[14]....
        /*0074*/ 	.word	0xffffffff


	//   ....[15]....
        /*0078*/ 	.word	0xffffffff


	//   ....[16]....
        /*007c*/ 	.word	0xffffffff


	//   ....[17]....
        /*0080*/ 	.word	0xffffffff


	//   ....[18]....
        /*0084*/ 	.word	0xffffffff


	//   ....[19]....
        /*0088*/ 	.word	0xffffffff


	//----- nvinfo : EIATTR_COOP_GROUP_INSTR_OFFSETS
	.align		4
.L_2987:
        /*008c*/ 	.byte	0x04, 0x28
        /*008e*/ 	.short	(.L_2989 - .L_2988)


	//   ....[0]....
.L_2988:
        /*0090*/ 	.word	0x00001750


	//   ....[1]....
        /*0094*/ 	.word	0x00001770


	//   ....[2]....
        /*0098*/ 	.word	0x00001790


	//   ....[3]....
        /*009c*/ 	.word	0x000017b0


	//   ....[4]....
        /*00a0*/ 	.word	0x000017d0


	//   ....[5]....
        /*00a4*/ 	.word	0x000017f0


	//   ....[6]....
        /*00a8*/ 	.word	0x00001810


	//   ....[7]....
        /*00ac*/ 	.word	0x00001830


	//   ....[8]....
        /*00b0*/ 	.word	0x00001850


	//   ....[9]....
        /*00b4*/ 	.word	0x00001870


	//   ....[10]....
        /*00b8*/ 	.word	0x00004f60


	//   ....[11]....
        /*00bc*/ 	.word	0x00004fe0


	//   ....[12]....
        /*00c0*/ 	.word	0x00005060


	//   ....[13]....
        /*00c4*/ 	.word	0x000050d0


	//   ....[14]....
        /*00c8*/ 	.word	0x00005150


	//   ....[15]....
        /*00cc*/ 	.word	0x000051c0


	//   ....[16]....
        /*00d0*/ 	.word	0x00005240


	//   ....[17]....
        /*00d4*/ 	.word	0x000052b0


	//   ....[18]....
        /*00d8*/ 	.word	0x00005330


	//   ....[19]....
        /*00dc*/ 	.word	0x000053a0


	//----- nvinfo : EIATTR_EXIT_INSTR_OFFSETS
	.align		4
.L_2989:
        /*00e0*/ 	.byte	0x04, 0x1c
        /*00e2*/ 	.short	(.L_2991 - .L_2990)


	//   ....[0]....
.L_2990:
        /*00e4*/ 	.word	0x00004e80


	//   ....[1]....
        /*00e8*/ 	.word	0x00004f00


	//----- nvinfo : EIATTR_MAX_THREADS
	.align		4
.L_2991:
        /*00ec*/ 	.byte	0x04, 0x05
        /*00ee*/ 	.short	(.L_2993 - .L_2992)
.L_2992:
        /*00f0*/ 	.word	0x00000080
        /*00f4*/ 	.word	0x00000001
        /*00f8*/ 	.word	0x00000001


	//----- nvinfo : EIATTR_CRS_STACK_SIZE
	.align		4
.L_2993:
        /*00fc*/ 	.byte	0x04, 0x1e
        /*00fe*/ 	.short	(.L_2995 - .L_2994)
.L_2994:
        /*0100*/ 	.word	0x00000000
.L_2995:


//--------------------- .nv.info._ZN10layer_norm13ln_bwd_kernelINS_13Kernel_traitsIf13__nv_bfloat16fS2_fjLj768ELj1ELj4ELj1ELj16ENS_18Kernel_traits_baseILj768EfS2_fS2_fjLj128EEEEELb0ELb1ELb1ELb1EEEvNS_9BwdParamsE --------------------------
	.section	.nv.info._ZN10layer_norm13ln_bwd_kernelINS_13Kernel_traitsIf13__nv_bfloat16fS2_fjLj768ELj1ELj4ELj1ELj16ENS_18Kernel_traits_baseILj768EfS2_fS2_fjLj128EEEEELb0ELb1ELb1ELb1EEEvNS_9BwdParamsE,"",@"SHT_CUDA_INFO"
	.sectionflags	@""
	.align	4


	//----- nvinfo : EIATTR_CUDA_API_VERSION
	.align		4
        /*0000*/ 	.byte	0x04, 0x37
        /*0002*/ 	.short	(.L_2997 - .L_2996)
.L_2996:
        /*0004*/ 	.word	0x00000082


	//----- nvinfo : EIATTR_SW2861232_WAR
	.align		4
.L_2997:
        /*0008*/ 	.byte	0x01, 0x35
	.zero		2


	//----- nvinfo : EIATTR_PARAM_CBANK
	.align		4
        /*000c*/ 	.byte	0x04, 0x0a
        /*000e*/ 	.short	(.L_2999 - .L_2998)
	.align		4
.L_2998:
        /*0010*/ 	.word	index@(.nv.constant0._ZN10layer_norm13ln_bwd_kernelINS_13Kernel_traitsIf13__nv_bfloat16fS2_fjLj768ELj1ELj4ELj1ELj16ENS_18Kernel_traits_baseILj768EfS2_fS2_fjLj128EEEEELb0ELb1ELb1ELb1EEEvNS_9BwdParamsE)
        /*0014*/ 	.short	0x0160
        /*0016*/ 	.short	0x0128


	//----- nvinfo : EIATTR_CBANK_PARAM_SIZE
	.align		4
.L_2999:
        /*0018*/ 	.byte	0x03, 0x19
        /*001a*/ 	.short	0x0128


	//----- nvinfo : EIATTR_KPARAM_INFO
	.align		4
        /*001c*/ 	.byte	0x04, 0x17
        /*001e*/ 	.short	(.L_3001 - .L_3000)
.L_3000:
        /*0020*/ 	.word	0x00000000
        /*0024*/ 	.short	0x0000
        /*0026*/ 	.short	0x0000
        /*0028*/ 	.byte	0x00, 0xf0, 0xa1, 0x04


	//----- nvinfo : EIATTR_MAXREG_COUNT
	.align		4
.L_3001:
        /*002c*/ 	.byte	0x03, 0x1b
        /*002e*/ 	.short	0x00ff


	//----- nvinfo : EIATTR_NUM_BARRIERS
	.align		4
        /*0030*/ 	.byte	0x02, 0x4c
        /*0032*/ 	.byte	0x01
	.zero		1


	//----- nvinfo : EIATTR_MERCURY_ISA_VERSION
	.align		4
        /*0034*/ 	.byte	0x03, 0x5f
        /*0036*/ 	.short	0x0000


	//----- nvinfo : EIATTR_COOP_GROUP_MASK_REGIDS
	.align		4
        /*0038*/ 	.byte	0x04, 0x29
        /*003a*/ 	.short	(.L_3003 - .L_3002)


	//   ....[0]....
.L_3002:
        /*003c*/ 	.word	0xffffffff


	//   ....[1]....
        /*0040*/ 	.word	0xffffffff


	//   ....[2]....
        /*0044*/ 	.word	0xffffffff


	//   ....[3]....
        /*0048*/ 	.word	0xffffffff


	//   ....[4]....
        /*004c*/ 	.word	0xffffffff


	//   ....[5]....
        /*0050*/ 	.word	0xffffffff


	//   ....[6]....
        /*0054*/ 	.word	0xffffffff


	//   ....[7]....
        /*0058*/ 	.word	0xffffffff


	//   ....[8]....
        /*005c*/ 	.word	0xffffffff


	//   ....[9]....
        /*0060*/ 	.word	0xffffffff


	//   ....[10]....
        /*0064*/ 	.word	0xffffffff


	//   ....[11]....
        /*0068*/ 	.word	0xffffffff


	//   ....[12]....
        /*006c*/ 	.word	0xffffffff


	//   ....[13]....
        /*0070*/ 	.word	0xffffffff


	//   ....[14]....
        /*0074*/ 	.word	0xffffffff


	//   ....[15]....
        /*0078*/ 	.word	0xffffffff


	//   ....[16]....
        /*007c*/ 	.word	0xffffffff


	//   ....[17]....
        /*0080*/ 	.word	0xffffffff


	//   ....[18]....
        /*0084*/ 	.word	0xffffffff


	//   ....[19]....
        /*0088*/ 	.word	0xffffffff


	//----- nvinfo : EIATTR_COOP_GROUP_INSTR_OFFSETS
	.align		4
.L_3003:
        /*008c*/ 	.byte	0x04, 0x28
        /*008e*/ 	.short	(.L_3005 - .L_3004)


	//   ....[0]....
.L_3004:
        /*0090*/ 	.word	0x000016d0


	//   ....[1]....
        /*0094*/ 	.word	0x000016f0


	//   ....[2]....
        /*0098*/ 	.word	0x00001710


	//   ....[3]....
        /*009c*/ 	.word	0x00001730


	//   ....[4]....
        /*00a0*/ 	.word	0x00001750


	//   ....[5]....
        /*00a4*/ 	.word	0x00001770


	//   ....[6]....
        /*00a8*/ 	.word	0x00001790


	//   ....[7]....
        /*00ac*/ 	.word	0x000017b0


	//   ....[8]....
        /*00b0*/ 	.word	0x000017d0


	//   ....[9]....
        /*00b4*/ 	.word	0x000017f0


	//   ....[10]....
        /*00b8*/ 	.word	0x000047f0


	//   ....[11]....
        /*00bc*/ 	.word	0x00004870


	//   ....[12]....
        /*00c0*/ 	.word	0x000048f0


	//   ....[13]....
        /*00c4*/ 	.word	0x00004960


	//   ....[14]....
        /*00c8*/ 	.word	0x000049e0


	//   ....[15]....
        /*00cc*/ 	.word	0x00004a50


	//   ....[16]....
        /*00d0*/ 	.word	0x00004ad0


	//   ....[17]....
        /*00d4*/ 	.word	0x00004b40


	//   ....[18]....
        /*00d8*/ 	.word	0x00004bc0


	//   ....[19]....
        /*00dc*/ 	.word	0x00004c30


	//----- nvinfo : EIATTR_EXIT_INSTR_OFFSETS
	.align		4
.L_3005:
        /*00e0*/ 	.byte	0x04, 0x1c
        /*00e2*/ 	.short	(.L_3007 - .L_3006)


	//   ....[0]....
.L_3006:
        /*00e4*/ 	.word	0x00004790


	//----- nvinfo : EIATTR_MAX_THREADS
	.align		4
.L_3007:
        /*00e8*/ 	.byte	0x04, 0x05
        /*00ea*/ 	.short	(.L_3009 - .L_3008)
.L_3008:
        /*00ec*/ 	.word	0x00000080
        /*00f0*/ 	.word	0x00000001
        /*00f4*/ 	.word	0x00000001


	//----- nvinfo : EIATTR_CRS_STACK_SIZE
	.align		4
.L_3009:
        /*00f8*/ 	.byte	0x04, 0x1e
        /*00fa*/ 	.short	(.L_3011 - .L_3010)
.L_3010:
        /*00fc*/ 	.word	0x00000000
.L_3011:


//--------------------- .nv.info._ZN10layer_norm13ln_bwd_kernelINS_13Kernel_traitsIf13__nv_bfloat16fS2_fjLj768ELj1ELj4ELj1ELj16ENS_18Kernel_traits_baseILj768EfS2_fS2_fjLj128EEEEELb1ELb0ELb0ELb0EEEvNS_9BwdParamsE --------------------------
	.section	.nv.info._ZN10layer_norm13ln_bwd_kernelINS_13Kernel_traitsIf13__nv_bfloat16fS2_fjLj768ELj1ELj4ELj1ELj16ENS_18Kernel_traits_baseILj768EfS2_fS2_fjLj128EEEEELb1ELb0ELb0ELb0EEEvNS_9BwdParamsE,"",@"SHT_CUDA_INFO"
	.sectionflags	@""
	.align	4


	//----- nvinfo : EIATTR_CUDA_API_VERSION
	.align		4
        /*0000*/ 	.byte	0x04, 0x37
        /*0002*/ 	.short	(.L_3013 - .L_3012)
.L_3012:
        /*0004*/ 	.word	0x00000082


	//----- nvinfo : EIATTR_SW2861232_WAR
	.align		4
.L_3013:
        /*0008*/ 	.byte	0x01, 0x35
	.zero		2


	//----- nvinfo : EIATTR_PARAM_CBANK
	.align		4
        /*000c*/ 	.byte	0x04, 0x0a
        /*000e*/ 	.short	(.L_3015 - .L_3014)
	.align		4
.L_3014:
        /*0010*/ 	.word	index@(.nv.constant0._ZN10layer_norm13ln_bwd_kernelINS_13Kernel_traitsIf13__nv_bfloat16fS2_fjLj768ELj1ELj4ELj1ELj16ENS_18Kernel_traits_baseILj768EfS2_fS2_fjLj128EEEEELb1ELb0ELb0ELb0EEEvNS_9BwdParamsE)
        /*0014*/ 	.short	0x0160
        /*0016*/ 	.short	0x0128


	//----- nvinfo : EIATTR_CBANK_PARAM_SIZE
	.align		4
.L_3015:
        /*0018*/ 	.byte	0x03, 0x19
        /*001a*/ 	.short	0x0128


	//----- nvinfo : EIATTR_KPARAM_INFO
	.align		4
        /*001c*/ 	.byte	0x04, 0x17
        /*001e*/ 	.short	(.L_3017 - .L_3016)
.L_3016:
        /*0020*/ 	.word	0x00000000
        /*0024*/ 	.short	0x0000
        /*0026*/ 	.short	0x0000
        /*0028*/ 	.byte	0x00, 0xf0, 0xa1, 0x04


	//----- nvinfo : EIATTR_MAXREG_COUNT
	.align		4
.L_3017:
        /*002c*/ 	.byte	0x03, 0x1b
        /*002e*/ 	.short	0x00ff


	//----- nvinfo : EIATTR_NUM_BARRIERS
	.align		4
        /*0030*/ 	.byte	0x02, 0x4c
        /*0032*/ 	.byte	0x01
	.zero		1


	//----- nvinfo : EIATTR_MERCURY_ISA_VERSION
	.align		4
        /*0034*/ 	.byte	0x03, 0x5f
        /*0036*/ 	.short	0x0000


	//----- nvinfo : EIATTR_COOP_GROUP_MASK_REGIDS
	.align		4
        /*0038*/ 	.byte	0x04, 0x29
        /*003a*/ 	.short	(.L_3019 - .L_3018)


	//   ....[0]....
.L_3018:
        /*003c*/ 	.word	0xffffffff


	//   ....[1]....
        /*0040*/ 	.word	0xffffffff


	//   ....[2]....
        /*0044*/ 	.word	0xffffffff


	//   ....[3]....
        /*0048*/ 	.word	0xffffffff


	//   ....[4]....
        /*004c*/ 	.word	0xffffffff


	//   ....[5]....
        /*0050*/ 	.word	0xffffffff


	//   ....[6]....
        /*0054*/ 	.word	0xffffffff


	//   ....[7]....
        /*0058*/ 	.word	0xffffffff


	//   ....[8]....
        /*005c*/ 	.word	0xffffffff


	//   ....[9]....
        /*0060*/ 	.word	0xffffffff


	//   ....[10]....
        /*0064*/ 	.word	0xffffffff


	//   ....[11]....
        /*0068*/ 	.word	0xffffffff


	//   ....[12]....
        /*006c*/ 	.word	0xffffffff


	//   ....[13]....
        /*0070*/ 	.word	0xffffffff


	//   ....[14]....
        /*0074*/ 	.word	0xffffffff


	//   ....[15]....
        /*0078*/ 	.word	0xffffffff


	//   ....[16]....
        /*007c*/ 	.word	0xffffffff


	//   ....[17]....
        /*0080*/ 	.word	0xffffffff


	//   ....[18]....
        /*0084*/ 	.word	0xffffffff


	//   ....[19]....
        /*0088*/ 	.word	0xffffffff


	//----- nvinfo : EIATTR_COOP_GROUP_INSTR_OFFSETS
	.align		4
.L_3019:
        /*008c*/ 	.byte	0x04, 0x28
        /*008e*/ 	.short	(.L_3021 - .L_3020)


	//   ....[0]....
.L_3020:
        /*0090*/ 	.word	0x000014d0


	//   ....[1]....
        /*0094*/ 	.word	0x000014f0


	//   ....[2]....
        /*0098*/ 	.word	0x00001510


	//   ....[3]....
        /*009c*/ 	.word	0x00001530


	//   ....[4]....
        /*00a0*/ 	.word	0x00001550


	//   ....[5]....
        /*00a4*/ 	.word	0x00001570


	//   ....[6]....
        /*00a8*/ 	.word	0x00001590


	//   ....[7]....
        /*00ac*/ 	.word	0x000015b0


	//   ....[8]....
        /*00b0*/ 	.word	0x000015d0


	//   ....[9]....
        /*00b4*/ 	.word	0x000015f0


	//   ....[10]....
        /*00b8*/ 	.word	0x00003430


	//   ....[11]....
        /*00bc*/ 	.word	0x000034b0


	//   ....[12]....
        /*00c0*/ 	.word	0x00003530


	//   ....[13]....
        /*00c4*/ 	.word	0x000035a0


	//   ....[14]....
        /*00c8*/ 	.word	0x00003620


	//   ....[15]....
        /*00cc*/ 	.word	0x00003690


	//   ....[16]....
        /*00d0*/ 	.word	0x00003710


	//   ....[17]....
        /*00d4*/ 	.word	0x00003780


	//   ....[18]....
        /*00d8*/ 	.word	0x00003800


	//   ....[19]....
        /*00dc*/ 	.word	0x00003870


	//----- nvinfo : EIATTR_EXIT_INSTR_OFFSETS
	.align		4
.L_3021:
        /*00e0*/ 	.byte	0x04, 0x1c
        /*00e2*/ 	.short	(.L_3023 - .L_3022)


	//   ....[0]....
.L_3022:
        /*00e4*/ 	.word	0x000033a0


	//   ....[1]....
        /*00e8*/ 	.word	0x000033d0


	//----- nvinfo : EIATTR_MAX_THREADS
	.align		4
.L_3023:
        /*00ec*/ 	.byte	0x04, 0x05
        /*00ee*/ 	.short	(.L_3025 - .L_3024)
.L_3024:
        /*00f0*/ 	.word	0x00000080
        /*00f4*/ 	.word	0x00000001
        /*00f8*/ 	.word	0x00000001


	//----- nvinfo : EIATTR_CRS_STACK_SIZE
	.align		4
.L_3025:
        /*00fc*/ 	.byte	0x04, 0x1e
        /*00fe*/ 	.short	(.L_3027 - .L_3026)
.L_3026:
        /*0100*/ 	.word	0x00000000
.L_3027:


//--------------------- .nv.info._ZN10layer_norm13ln_bwd_kernelINS_13Kernel_traitsIf13__nv_bfloat16fS2_fjLj768ELj1ELj4ELj1ELj16ENS_18Kernel_traits_baseILj768EfS2_fS2_fjLj128EEEEELb1ELb0ELb0ELb1EEEvNS_9BwdParamsE --------------------------
	.section	.nv.info._ZN10layer_norm13ln_bwd_kernelINS_13Kernel_traitsIf13__nv_bfloat16fS2_fjLj768ELj1ELj4ELj1ELj16ENS_18Kernel_traits_baseILj768EfS2_fS2_fjLj128EEEEELb1ELb0ELb0ELb1EEEvNS_9BwdParamsE,"",@"SHT_CUDA_INFO"
	.sectionflags	@""
	.align	4


	//----- nvinfo : EIATTR_CUDA_API_VERSION
	.align		4
        /*0000*/ 	.byte	0x04, 0x37
        /*0002*/ 	.short	(.L_3029 - .L_3028)
.L_3028:
        /*0004*/ 	.word	0x00000082


	//----- nvinfo : EIATTR_SW2861232_WAR
	.align		4
.L_3029:
        /*0008*/ 	.byte	0x01, 0x35
	.zero		2


	//----- nvinfo : EIATTR_PARAM_CBANK
	.align		4
        /*000c*/ 	.byte	0x04, 0x0a
        /*000e*/ 	.short	(.L_3031 - .L_3030)
	.align		4
.L_3030:
        /*0010*/ 	.word	index@(.nv.constant0._ZN10layer_norm13ln_bwd_kernelINS_13Kernel_traitsIf13__nv_bfloat16fS2_fjLj768ELj1ELj4ELj1ELj16ENS_18Kernel_traits_baseILj768EfS2_fS2_fjLj128EEEEELb1ELb0ELb0ELb1EEEvNS_9BwdParamsE)
        /*0014*/ 	.short	0x0160
        /*0016*/ 	.short	0x0128


	//----- nvinfo : EIATTR_CBANK_PARAM_SIZE
	.align		4
.L_3031:
        /*0018*/ 	.byte	0x03, 0x19
        /*001a*/ 	.short	0x0128


	//----- nvinfo : EIATTR_KPARAM_INFO
	.align		4
        /*001c*/ 	.byte	0x04, 0x17
        /*001e*/ 	.short	(.L_3033 - .L_3032)
.L_3032:
        /*0020*/ 	.word	0x00000000
        /*0024*/ 	.short	0x0000
        /*0026*/ 	.short	0x0000
        /*0028*/ 	.byte	0x00, 0xf0, 0xa1, 0x04


	//----- nvinfo : EIATTR_MAXREG_COUNT
	.align		4
.L_3033:
        /*002c*/ 	.byte	0x03, 0x1b
        /*002e*/ 	.short	0x00ff


	//----- nvinfo : EIATTR_NUM_BARRIERS
	.align		4
        /*0030*/ 	.byte	0x02, 0x4c
        /*0032*/ 	.byte	0x01
	.zero		1


	//----- nvinfo : EIATTR_MERCURY_ISA_VERSION
	.align		4
        /*0034*/ 	.byte	0x03, 0x5f
        /*0036*/ 	.short	0x0000


	//----- nvinfo : EIATTR_COOP_GROUP_MASK_REGIDS
	.align		4
        /*0038*/ 	.byte	0x04, 0x29
        /*003a*/ 	.short	(.L_3035 - .L_3034)


	//   ....[0]....
.L_3034:
        /*003c*/ 	.word	0xffffffff


	//   ....[1]....
        /*0040*/ 	.word	0xffffffff


	//   ....[2]....
        /*0044*/ 	.word	0xffffffff


	//   ....[3]....
        /*0048*/ 	.word	0xffffffff


	//   ....[4]....
        /*004c*/ 	.word	0xffffffff


	//   ....[5]....
        /*0050*/ 	.word	0xffffffff


	//   ....[6]....
        /*0054*/ 	.word	0xffffffff


	//   ....[7]....
        /*0058*/ 	.word	0xffffffff


	//   ....[8]....
        /*005c*/ 	.word	0xffffffff


	//   ....[9]....
        /*0060*/ 	.word	0xffffffff


	//   ....[10]....
        /*0064*/ 	.word	0xffffffff


	//   ....[11]....
        /*0068*/ 	.word	0xffffffff


	//   ....[12]....
        /*006c*/ 	.word	0xffffffff


	//   ....[13]....
        /*0070*/ 	.word	0xffffffff


	//   ....[14]....
        /*0074*/ 	.word	0xffffffff


	//   ....[15]....
        /*0078*/ 	.word	0xffffffff


	//   ....[16]....
        /*007c*/ 	.word	0xffffffff


	//   ....[17]....
        /*0080*/ 	.word	0xffffffff


	//   ....[18]....
        /*0084*/ 	.word	0xffffffff


	//   ....[19]....
        /*0088*/ 	.word	0xffffffff


	//----- nvinfo : EIATTR_COOP_GROUP_INSTR_OFFSETS
	.align		4
.L_3035:
        /*008c*/ 	.byte	0x04, 0x28
        /*008e*/ 	.short	(.L_3037 - .L_3036)


	//   ....[0]....
.L_3036:
        /*0090*/ 	.word	0x00001410


	//   ....[1]....
        /*0094*/ 	.word	0x00001430


	//   ....[2]....
        /*0098*/ 	.word	0x00001450


	//   ....[3]....
        /*009c*/ 	.word	0x00001470


	//   ....[4]....
        /*00a0*/ 	.word	0x00001490


	//   ....[5]....
        /*00a4*/ 	.word	0x000014b0


	//   ....[6]....
        /*00a8*/ 	.word	0x000014d0


	//   ....[7]....
        /*00ac*/ 	.word	0x000014f0


	//   ....[8]....
        /*00b0*/ 	.word	0x00001510


	//   ....[9]....
        /*00b4*/ 	.word	0x00001530


	//   ....[10]....
        /*00b8*/ 	.word	0x00003200


	//   ....[11]....
        /*00bc*/ 	.word	0x00003280


	//   ....[12]....
        /*00c0*/ 	.word	0x00003300


	//   ....[13]....
        /*00c4*/ 	.word	0x00003370


	//   ....[14]....
        /*00c8*/ 	.word	0x000033f0


	//   ....[15]....
        /*00cc*/ 	.word	0x00003460


	//   ....[16]....
        /*00d0*/ 	.word	0x000034e0


	//   ....[17]....
        /*00d4*/ 	.word	0x00003550


	//   ....[18]....
        /*00d8*/ 	.word	0x000035d0


	//   ....[19]....
        /*00dc*/ 	.word	0x00003640


	//----- nvinfo : EIATTR_EXIT_INSTR_OFFSETS
	.align		4
.L_3037:
        /*00e0*/ 	.byte	0x04, 0x1c
        /*00e2*/ 	.short	(.L_3039 - .L_3038)


	//   ....[0]....
.L_3038:
        /*00e4*/ 	.word	0x000031a0


	//----- nvinfo : EIATTR_MAX_THREADS
	.align		4
.L_3039:
        /*00e8*/ 	.byte	0x04, 0x05
        /*00ea*/ 	.short	(.L_3041 - .L_3040)
.L_3040:
        /*00ec*/ 	.word	0x00000080
        /*00f0*/ 	.word	0x00000001
        /*00f4*/ 	.word	0x00000001


	//----- nvinfo : EIATTR_CRS_STACK_SIZE
	.align		4
.L_3041:
        /*00f8*/ 	.byte	0x04, 0x1e
        /*00fa*/ 	.short	(.L_3043 - .L_3042)
.L_3042:
        /*00fc*/ 	.word	0x00000000
.L_3043:


//--------------------- .nv.info._ZN10layer_norm22ln_bwd_finalize_kernelINS_22Kernel_traits_finalizeILj768Ef13__nv_bfloat16fS2_fjLb0ELj1024ELj4ENS_18Kernel_traits_baseILj768EfS2_fS2_fjLj1024EEEEELb0ELb0EEEvNS_9BwdParamsE --------------------------
	.section	.nv.info._ZN10layer_norm22ln_bwd_finalize_kernelINS_22Kernel_traits_finalizeILj768Ef13__nv_bfloat16fS2_fjLb0ELj1024ELj4ENS_18Kernel_traits_baseILj768EfS2_fS2_fjLj1024EEEEELb0ELb0EEEvNS_9BwdParamsE,"",@"SHT_CUDA_INFO"
	.sectionflags	@""
	.align	4


	//----- nvinfo : EIATTR_CUDA_API_VERSION
	.align		4
        /*0000*/ 	.byte	0x04, 0x37
        /*0002*/ 	.short	(.L_3045 - .L_3044)
.L_3044:
        /*0004*/ 	.word	0x00000082


	//----- nvinfo : EIATTR_SW2861232_WAR
	.align		4
.L_3045:
        /*0008*/ 	.byte	0x01, 0x35
	.zero		2


	//----- nvinfo : EIATTR_PARAM_CBANK
	.align		4
        /*000c*/ 	.byte	0x04, 0x0a
        /*000e*/ 	.short	(.L_3047 - .L_3046)
	.align		4
.L_3046:
        /*0010*/ 	.word	index@(.nv.constant0._ZN10layer_norm22ln_bwd_finalize_kernelINS_22Kernel_traits_finalizeILj768Ef13__nv_bfloat16fS2_fjLb0ELj1024ELj4ENS_18Kernel_traits_baseILj768EfS2_fS2_fjLj1024EEEEELb0ELb0EEEvNS_9BwdParamsE)
        /*0014*/ 	.short	0x0160
        /*0016*/ 	.short	0x0128


	//----- nvinfo : EIATTR_CBANK_PARAM_SIZE
	.align		4
.L_3047:
        /*0018*/ 	.byte	0x03, 0x19
        /*001a*/ 	.short	0x0128


	//----- nvinfo : EIATTR_KPARAM_INFO
	.align		4
        /*001c*/ 	.byte	0x04, 0x17
        /*001e*/ 	.short	(.L_3049 - .L_3048)
.L_3048:
        /*0020*/ 	.word	0x00000000
        /*0024*/ 	.short	0x0000
        /*0026*/ 	.short	0x0000
        /*0028*/ 	.byte	0x00, 0xf0, 0xa1, 0x04


	//----- nvinfo : EIATTR_MAXREG_COUNT
	.align		4
.L_3049:
        /*002c*/ 	.byte	0x03, 0x1b
        /*002e*/ 	.short	0x0040


	//----- nvinfo : EIATTR_NUM_BARRIERS
	.align		4
        /*0030*/ 	.byte	0x02, 0x4c
        /*0032*/ 	.byte	0x01
	.zero		1


	//----- nvinfo : EIATTR_MERCURY_ISA_VERSION
	.align		4
        /*0034*/ 	.byte	0x03, 0x5f
        /*0036*/ 	.short	0x0000


	//----- nvinfo : EIATTR_COOP_GROUP_MASK_REGIDS
	.align		4
        /*0038*/ 	.byte	0x04, 0x29
        /*003a*/ 	.short	(.L_3051 - .L_3050)


	//   ....[0]....
.L_3050:
        /*003c*/ 	.word	0xffffffff


	//   ....[1]....
        /*0040*/ 	.word	0xffffffff


	//   ....[2]....
        /*0044*/ 	.word	0xffffffff


	//   ....[3]....
        /*0048*/ 	.word	0xffffffff


	//   ....[4]....
        /*004c*/ 	.word	0xffffffff


	//   ....[5]....
        /*0050*/ 	.word	0xffffffff


	//   ....[6]....
        /*0054*/ 	.word	0xffffffff


	//   ....[7]....
        /*0058*/ 	.word	0xffffffff


	//   ....[8]....
        /*005c*/ 	.word	0xffffffff


	//   ....[9]....
        /*0060*/ 	.word	0xffffffff


	//   ....[10]....
        /*0064*/ 	.word	0xffffffff


	//   ....[11]....
        /*0068*/ 	.word	0xffffffff


	//   ....[12]....
        /*006c*/ 	.word	0xffffffff


	//   ....[13]....
        /*0070*/ 	.word	0xffffffff


	//   ....[14]....
        /*0074*/ 	.word	0xffffffff


	//   ....[15]....
        /*0078*/ 	.word	0xffffffff


	//   ....[16]....
        /*007c*/ 	.word	0xffffffff


	//   ....[17]....
        /*0080*/ 	.word	0xffffffff


	//   ....[18]....
        /*0084*/ 	.word	0xffffffff


	//   ....[19]....
        /*0088*/ 	.word	0xffffffff


	//----- nvinfo : EIATTR_COOP_GROUP_INSTR_OFFSETS
	.align		4
.L_3051:
        /*008c*/ 	.byte	0x04, 0x28
        /*008e*/ 	.short	(.L_3053 - .L_3052)


	//   ....[0]....
.L_3052:
        /*0090*/ 	.word	0x00000820


	//   ....[1]....
        /*0094*/ 	.word	0x00000850


	//   ....[2]....
        /*0098*/ 	.word	0x00000860


	//   ....[3]....
        /*009c*/ 	.word	0x00000890


	//   ....[4]....
        /*00a0*/ 	.word	0x000008a0


	//   ....[5]....
        /*00a4*/ 	.word	0x000008d0


	//   ....[6]....
        /*00a8*/ 	.word	0x000008f0


	//   ....[7]....
        /*00ac*/ 	.word	0x00000900


	//   ....[8]....
        /*00b0*/ 	.word	0x00000930


	//   ....[9]....
        /*00b4*/ 	.word	0x00000940


	//   ....[10]....
        /*00b8*/ 	.word	0x00000b30


	//   ....[11]....
        /*00bc*/ 	.word	0x00000ba0


	//   ....[12]....
        /*00c0*/ 	.word	0x00000c00


	//   ....[13]....
        /*00c4*/ 	.word	0x00000c60


	//   ....[14]....
        /*00c8*/ 	.word	0x00000cd0


	//   ....[15]....
        /*00cc*/ 	.word	0x00000d40


	//   ....[16]....
        /*00d0*/ 	.word	0x00000da0


	//   ....[17]....
        /*00d4*/ 	.word	0x00000e00


	//   ....[18]....
        /*00d8*/ 	.word	0x00000e60


	//   ....[19]....
        /*00dc*/ 	.word	0x00000ec0


	//----- nvinfo : EIATTR_EXIT_INSTR_OFFSETS
	.align		4
.L_3053:
        /*00e0*/ 	.byte	0x04, 0x1c
        /*00e2*/ 	.short	(.L_3055 - .L_3054)


	//   ....[0]....
.L_3054:
        /*00e4*/ 	.word	0x00000070


	//   ....[1]....
        /*00e8*/ 	.word	0x00000ad0


	//----- nvinfo : EIATTR_MAX_THREADS
	.align		4
.L_3055:
        /*00ec*/ 	.byte	0x04, 0x05
        /*00ee*/ 	.short	(.L_3057 - .L_3056)
.L_3056:
        /*00f0*/ 	.word	0x00000400
        /*00f4*/ 	.word	0x00000001
        /*00f8*/ 	.word	0x00000001


	//----- nvinfo : EIATTR_CRS_STACK_SIZE
	.align		4
.L_3057:
        /*00fc*/ 	.byte	0x04, 0x1e
        /*00fe*/ 	.short	(.L_3059 - .L_3058)
.L_3058:
        /*0100*/ 	.word	0x00000000
.L_3059:


//--------------------- .nv.info._ZN10layer_norm13ln_bwd_kernelINS_13Kernel_traitsIf13__nv_bfloat16fS2_fjLj768ELj1ELj4ELj1ELj16ENS_18Kernel_traits_baseILj768EfS2_fS2_fjLj128EEEEELb1ELb0ELb1ELb0EEEvNS_9BwdParamsE --------------------------
	.section	.nv.info._ZN10layer_norm13ln_bwd_kernelINS_13Kernel_traitsIf13__nv_bfloat16fS2_fjLj768ELj1ELj4ELj1ELj16ENS_18Kernel_traits_baseILj768EfS2_fS2_fjLj128EEEEELb1ELb0ELb1ELb0EEEvNS_9BwdParamsE,"",@"SHT_CUDA_INFO"
	.sectionflags	@""
	.align	4


	//----- nvinfo : EIATTR_CUDA_API_VERSION
	.align		4
        /*0000*/ 	.byte	0x04, 0x37
        /*0002*/ 	.short	(.L_3061 - .L_3060)
.L_3060:
        /*0004*/ 	.word	0x00000082


	//----- nvinfo : EIATTR_SW2861232_WAR
	.align		4
.L_3061:
        /*0008*/ 	.byte	0x01, 0x35
	.zero		2


	//----- nvinfo : EIATTR_PARAM_CBANK
	.align		4
        /*000c*/ 	.byte	0x04, 0x0a
        /*000e*/ 	.short	(.L_3063 - .L_3062)
	.align		4
.L_3062:
        /*0010*/ 	.word	index@(.nv.constant0._ZN10layer_norm13ln_bwd_kernelINS_13Kernel_traitsIf13__nv_bfloat16fS2_fjLj768ELj1ELj4ELj1ELj16ENS_18Kernel_traits_baseILj768EfS2_fS2_fjLj128EEEEELb1ELb0ELb1ELb0EEEvNS_9BwdParamsE)
        /*0014*/ 	.short	0x0160
        /*0016*/ 	.short	0x0128


	//----- nvinfo : EIATTR_CBANK_PARAM_SIZE
	.align		4
.L_3063:
        /*0018*/ 	.byte	0x03, 0x19
        /*001a*/ 	.short	0x0128


	//----- nvinfo : EIATTR_KPARAM_INFO
	.align		4
        /*001c*/ 	.byte	0x04, 0x17
        /*001e*/ 	.short	(.L_3065 - .L_3064)
.L_3064:
        /*0020*/ 	.word	0x00000000
        /*0024*/ 	.short	0x0000
        /*0026*/ 	.short	0x0000
        /*0028*/ 	.byte	0x00, 0xf0, 0xa1, 0x04


	//----- nvinfo : EIATTR_MAXREG_COUNT
	.align		4
.L_3065:
        /*002c*/ 	.byte	0x03, 0x1b
        /*002e*/ 	.short	0x00ff


	//----- nvinfo : EIATTR_NUM_BARRIERS
	.align		4
        /*0030*/ 	.byte	0x02, 0x4c
        /*0032*/ 	.byte	0x01
	.zero		1


	//----- nvinfo : EIATTR_MERCURY_ISA_VERSION
	.align		4
        /*0034*/ 	.byte	0x03, 0x5f
        /*0036*/ 	.short	0x0000


	//----- nvinfo : EIATTR_COOP_GROUP_MASK_REGIDS
	.align		4
        /*0038*/ 	.byte	0x04, 0x29
        /*003a*/ 	.short	(.L_3067 - .L_3066)


	//   ....[0]....
.L_3066:
        /*003c*/ 	.word	0xffffffff


	//   ....[1]....
        /*0040*/ 	.word	0xffffffff


	//   ....[2]....
        /*0044*/ 	.word	0xffffffff


	//   ....[3]....
        /*0048*/ 	.word	0xffffffff


	//   ....[4]....
        /*004c*/ 	.word	0xffffffff


	//   ....[5]....
        /*0050*/ 	.word	0xffffffff


	//   ....[6]....
        /*0054*/ 	.word	0xffffffff


	//   ....[7]....
        /*0058*/ 	.word	0xffffffff


	//   ....[8]....
        /*005c*/ 	.word	0xffffffff


	//   ....[9]....
        /*0060*/ 	.word	0xffffffff


	//   ....[10]....
        /*0064*/ 	.word	0xffffffff


	//   ....[11]....
        /*0068*/ 	.word	0xffffffff


	//   ....[12]....
        /*006c*/ 	.word	0xffffffff


	//   ....[13]....
        /*0070*/ 	.word	0xffffffff


	//   ....[14]....
        /*0074*/ 	.word	0xffffffff


	//   ....[15]....
        /*0078*/ 	.word	0xffffffff


	//   ....[16]....
        /*007c*/ 	.word	0xffffffff


	//   ....[17]....
        /*0080*/ 	.word	0xffffffff


	//   ....[18]....
        /*0084*/ 	.word	0xffffffff


	//   ....[19]....
        /*0088*/ 	.word	0xffffffff


	//----- nvinfo : EIATTR_COOP_GROUP_INSTR_OFFSETS
	.align		4
.L_3067:
        /*008c*/ 	.byte	0x04, 0x28
        /*008e*/ 	.short	(.L_3069 - .L_3068)


	//   ....[0]....
.L_3068:
        /*0090*/ 	.word	0x00001840


	//   ....[1]....
        /*0094*/ 	.word	0x00001860


	//   ....[2]....
        /*0098*/ 	.word	0x00001880


	//   ....[3]....
        /*009c*/ 	.word	0x000018a0


	//   ....[4]....
        /*00a0*/ 	.word	0x000018c0


	//   ....[5]....
        /*00a4*/ 	.word	0x000018e0


	//   ....[6]....
        /*00a8*/ 	.word	0x00001900


	//   ....[7]....
        /*00ac*/ 	.word	0x00001920


	//   ....[8]....
        /*00b0*/ 	.word	0x00001940


	//   ....[9]....
        /*00b4*/ 	.word	0x00001960


	//   ....[10]....
        /*00b8*/ 	.word	0x00004660


	//   ....[11]....
        /*00bc*/ 	.word	0x000046e0


	//   ....[12]....
        /*00c0*/ 	.word	0x00004760


	//   ....[13]....
        /*00c4*/ 	.word	0x000047d0


	//   ....[14]....
        /*00c8*/ 	.word	0x00004850


	//   ....[15]....
        /*00cc*/ 	.word	0x000048c0


	//   ....[16]....
        /*00d0*/ 	.word	0x00004940


	//   ....[17]....
        /*00d4*/ 	.word	0x000049b0


	//   ....[18]....
        /*00d8*/ 	.word	0x00004a30


	//   ....[19]....
        /*00dc*/ 	.word	0x00004aa0


	//----- nvinfo : EIATTR_EXIT_INSTR_OFFSETS
	.align		4
.L_3069:
        /*00e0*/ 	.byte	0x04, 0x1c
        /*00e2*/ 	.short	(.L_3071 - .L_3070)


	//   ....[0]....
.L_3070:
        /*00e4*/ 	.word	0x000045d0


	//   ....[1]....
        /*00e8*/ 	.word	0x00004600


	//----- nvinfo : EIATTR_MAX_THREADS
	.align		4
.L_3071:
        /*00ec*/ 	.byte	0x04, 0x05
        /*00ee*/ 	.short	(.L_3073 - .L_3072)
.L_3072:
        /*00f0*/ 	.word	0x00000080
        /*00f4*/ 	.word	0x00000001
        /*00f8*/ 	.word	0x00000001


	//----- nvinfo : EIATTR_CRS_STACK_SIZE
	.align		4
.L_3073:
        /*00fc*/ 	.byte	0x04, 0x1e
        /*00fe*/ 	.short	(.L_3075 - .L_3074)
.L_3074:
        /*0100*/ 	.word	0x00000000
.L_3075:


//--------------------- .nv.info._ZN10layer_norm22ln_bwd_finalize_kernelINS_22Kernel_traits_finalizeILj768Ef13__nv_bfloat16fS2_fjLb0ELj1024ELj4ENS_18Kernel_traits_baseILj768EfS2_fS2_fjLj1024EEEEELb0ELb1EEEvNS_9BwdParamsE --------------------------
	.section	.nv.info._ZN10layer_norm22ln_bwd_finalize_kernelINS_22Kernel_traits_finalizeILj768Ef13__nv_bfloat16fS2_fjLb0ELj1024ELj4ENS_18Kernel_traits_baseILj768EfS2_fS2_fjLj1024EEEEELb0ELb1EEEvNS_9BwdParamsE,"",@"SHT_CUDA_INFO"
	.sectionflags	@""
	.align	4


	//----- nvinfo : EIATTR_CUDA_API_VERSION
	.align		4
        /*0000*/ 	.byte	0x04, 0x37
        /*0002*/ 	.short	(.L_3077 - .L_3076)
.L_3076:
        /*0004*/ 	.word	0x00000082


	//----- nvinfo : EIATTR_SW2861232_WAR
	.align		4
.L_3077:
        /*0008*/ 	.byte	0x01, 0x35
	.zero		2


	//----- nvinfo : EIATTR_PARAM_CBANK
	.align		4
        /*000c*/ 	.byte	0x04, 0x0a
        /*000e*/ 	.short	(.L_3079 - .L_3078)
	.align		4
.L_3078:
        /*0010*/ 	.word	index@(.nv.constant0._ZN10layer_norm22ln_bwd_finalize_kernelINS_22Kernel_traits_finalizeILj768Ef13__nv_bfloat16fS2_fjLb0ELj1024ELj4ENS_18Kernel_traits_baseILj768EfS2_fS2_fjLj1024EEEEELb0ELb1EEEvNS_9BwdParamsE)
        /*0014*/ 	.short	0x0160
        /*0016*/ 	.short	0x0128


	//----- nvinfo : EIATTR_CBANK_PARAM_SIZE
	.align		4
.L_3079:
        /*0018*/ 	.byte	0x03, 0x19
        /*001a*/ 	.short	0x0128


	//----- nvinfo : EIATTR_KPARAM_INFO
	.align		4
        /*001c*/ 	.byte	0x04, 0x17
        /*001e*/ 	.short	(.L_3081 - .L_3080)
.L_3080:
        /*0020*/ 	.word	0x00000000
        /*0024*/ 	.short	0x0000
        /*0026*/ 	.short	0x0000
        /*0028*/ 	.byte	0x00, 0xf0, 0xa1, 0x04


	//----- nvinfo : EIATTR_MAXREG_COUNT
	.align		4
.L_3081:
        /*002c*/ 	.byte	0x03, 0x1b
        /*002e*/ 	.short	0x0040


	//----- nvinfo : EIATTR_NUM_BARRIERS
	.align		4
        /*0030*/ 	.byte	0x02, 0x4c
        /*0032*/ 	.byte	0x01
	.zero		1


	//----- nvinfo : EIATTR_MERCURY_ISA_VERSION
	.align		4
        /*0034*/ 	.byte	0x03, 0x5f
        /*0036*/ 	.short	0x0000


	//----- nvinfo : EIATTR_COOP_GROUP_MASK_REGIDS
	.align		4
        /*0038*/ 	.byte	0x04, 0x29
        /*003a*/ 	.short	(.L_3083 - .L_3082)


	//   ....[0]....
.L_3082:
        /*003c*/ 	.word	0xffffffff


	//   ....[1]....
        /*0040*/ 	.word	0xffffffff


	//   ....[2]....
        /*0044*/ 	.word	0xffffffff


	//   ....[3]....
        /*0048*/ 	.word	0xffffffff


	//   ....[4]....
        /*004c*/ 	.word	0xffffffff


	//   ....[5]....
        /*0050*/ 	.word	0xffffffff


	//   ....[6]....
        /*0054*/ 	.word	0xffffffff


	//   ....[7]....
        /*0058*/ 	.word	0xffffffff


	//   ....[8]....
        /*005c*/ 	.word	0xffffffff


	//   ....[9]....
        /*0060*/ 	.word	0xffffffff


	//   ....[10]....
        /*0064*/ 	.word	0xffffffff


	//   ....[11]....
        /*0068*/ 	.word	0xffffffff


	//   ....[12]....
        /*006c*/ 	.word	0xffffffff


	//   ....[13]....
        /*0070*/ 	.word	0xffffffff


	//   ....[14]....
        /*0074*/ 	.word	0xffffffff


	//   ....[15]....
        /*0078*/ 	.word	0xffffffff


	//   ....[16]....
        /*007c*/ 	.word	0xffffffff


	//   ....[17]....
        /*0080*/ 	.word	0xffffffff


	//   ....[18]....
        /*0084*/ 	.word	0xffffffff


	//   ....[19]....
        /*0088*/ 	.word	0xffffffff


	//----- nvinfo : EIATTR_COOP_GROUP_INSTR_OFFSETS
	.align		4
.L_3083:
        /*008c*/ 	.byte	0x04, 0x28
        /*008e*/ 	.short	(.L_3085 - .L_3084)


	//   ....[0]....
.L_3084:
        /*0090*/ 	.word	0x000007f0


	//   ....[1]....
        /*0094*/ 	.word	0x00000820


	//   ....[2]....
        /*0098*/ 	.word	0x00000840


	//   ....[3]....
        /*009c*/ 	.word	0x00000850


	//   ....[4]....
        /*00a0*/ 	.word	0x00000880


	//   ....[5]....
        /*00a4*/ 	.word	0x00000890


	//   ....[6]....
        /*00a8*/ 	.word	0x000008c0


	//   ....[7]....
        /*00ac*/ 	.word	0x000008d0


	//   ....[8]....
        /*00b0*/ 	.word	0x00000900


	//   ....[9]....
        /*00b4*/ 	.word	0x00000910


	//   ....[10]....
        /*00b8*/ 	.word	0x00000ab0


	//   ....[11]....
        /*00bc*/ 	.word	0x00000b30


	//   ....[12]....
        /*00c0*/ 	.word	0x00000b90


	//   ....[13]....
        /*00c4*/ 	.word	0x00000bf0


	//   ....[14]....
        /*00c8*/ 	.word	0x00000c60


	//   ....[15]....
        /*00cc*/ 	.word	0x00000cd0


	//   ....[16]....
        /*00d0*/ 	.word	0x00000d30


	//   ....[17]....
        /*00d4*/ 	.word	0x00000d90


	//   ....[18]....
        /*00d8*/ 	.word	0x00000df0


	//   ....[19]....
        /*00dc*/ 	.word	0x00000e50


	//----- nvinfo : EIATTR_EXIT_INSTR_OFFSETS
	.align		4
.L_3085:
        /*00e0*/ 	.byte	0x04, 0x1c
        /*00e2*/ 	.short	(.L_3087 - .L_3086)


	//   ....[0]....
.L_3086:
        /*00e4*/ 	.word	0x00000070


	//   ....[1]....
        /*00e8*/ 	.word	0x00000a50


	//----- nvinfo : EIATTR_MAX_THREADS
	.align		4
.L_3087:
        /*00ec*/ 	.byte	0x04, 0x05
        /*00ee*/ 	.short	(.L_3089 - .L_3088)
.L_3088:
        /*00f0*/ 	.word	0x00000400
        /*00f4*/ 	.word	0x00000001
        /*00f8*/ 	.word	0x00000001


	//----- nvinfo : EIATTR_CRS_STACK_SIZE
	.align		4
.L_3089:
        /*00fc*/ 	.byte	0x04, 0x1e
        /*00fe*/ 	.short	(.L_3091 - .L_3090)
.L_3090:
        /*0100*/ 	.word	0x00000000
.L_3091:


//--------------------- .nv.info._ZN10layer_norm13ln_bwd_kernelINS_13Kernel_traitsIf13__nv_bfloat16fS2_fjLj768ELj1ELj4ELj1ELj16ENS_18Kernel_traits_baseILj768EfS2_fS2_fjLj128EEEEELb1ELb0ELb1ELb1EEEvNS_9BwdParamsE --------------------------
	.section	.nv.info._ZN10layer_norm13ln_bwd_kernelINS_13Kernel_traitsIf13__nv_bfloat16fS2_fjLj768ELj1ELj4ELj1ELj16ENS_18Kernel_traits_baseILj768EfS2_fS2_fjLj128EEEEELb1ELb0ELb1ELb1EEEvNS_9BwdParamsE,"",@"SHT_CUDA_INFO"
	.sectionflags	@""
	.align	4


	//----- nvinfo : EIATTR_CUDA_API_VERSION
	.align		4
        /*0000*/ 	.byte	0x04, 0x37
        /*0002*/ 	.short	(.L_3093 - .L_3092)
.L_3092:
        /*0004*/ 	.word	0x00000082


	//----- nvinfo : EIATTR_SW2861232_WAR
	.align		4
.L_3093:
        /*0008*/ 	.byte	0x01, 0x35
	.zero		2


	//----- nvinfo : EIATTR_PARAM_CBANK
	.align		4
        /*000c*/ 	.byte	0x04, 0x0a
        /*000e*/ 	.short	(.L_3095 - .L_3094)
	.align		4
.L_3094:
        /*0010*/ 	.word	index@(.nv.constant0._ZN10layer_norm13ln_bwd_kernelINS_13Kernel_traitsIf13__nv_bfloat16fS2_fjLj768ELj1ELj4ELj1ELj16ENS_18Kernel_traits_baseILj768EfS2_fS2_fjLj128EEEEELb1ELb0ELb1ELb1EEEvNS_9BwdParamsE)
        /*0014*/ 	.short	0x0160
        /*0016*/ 	.short	0x0128


	//----- nvinfo : EIATTR_CBANK_PARAM_SIZE
	.align		4
.L_3095:
        /*0018*/ 	.byte	0x03, 0x19
        /*001a*/ 	.short	0x0128


	//----- nvinfo : EIATTR_KPARAM_INFO
	.align		4
        /*001c*/ 	.byte	0x04, 0x17
        /*001e*/ 	.short	(.L_3097 - .L_3096)
.L_3096:
        /*0020*/ 	.word	0x00000000
        /*0024*/ 	.short	0x0000
        /*0026*/ 	.short	0x0000
        /*0028*/ 	.byte	0x00, 0xf0, 0xa1, 0x04


	//----- nvinfo : EIATTR_MAXREG_COUNT
	.align		4
.L_3097:
        /*002c*/ 	.byte	0x03, 0x1b
        /*002e*/ 	.short	0x00ff


	//----- nvinfo : EIATTR_NUM_BARRIERS
	.align		4
        /*0030*/ 	.byte	0x02, 0x4c
        /*0032*/ 	.byte	0x01
	.zero		1


	//----- nvinfo : EIATTR_MERCURY_ISA_VERSION
	.align		4
        /*0034*/ 	.byte	0x03, 0x5f
        /*0036*/ 	.short	0x0000


	//----- nvinfo : EIATTR_COOP_GROUP_MASK_REGIDS
	.align		4
        /*0038*/ 	.byte	0x04, 0x29
        /*003a*/ 	.short	(.L_3099 - .L_3098)


	//   ....[0]....
.L_3098:
        /*003c*/ 	.word	0xffffffff


	//   ....[1]....
        /*0040*/ 	.word	0xffffffff


	//   ....[2]....
        /*0044*/ 	.word	0xffffffff


	//   ....[3]....
        /*0048*/ 	.word	0xffffffff


	//   ....[4]....
        /*004c*/ 	.word	0xffffffff


	//   ....[5]....
        /*0050*/ 	.word	0xffffffff


	//   ....[6]....
        /*0054*/ 	.word	0xffffffff


	//   ....[7]....
        /*0058*/ 	.word	0xffffffff


	//   ....[8]....
        /*005c*/ 	.word	0xffffffff


	//   ....[9]....
        /*0060*/ 	.word	0xffffffff


	//   ....[10]....
        /*0064*/ 	.word	0xffffffff


	//   ....[11]....
        /*0068*/ 	.word	0xffffffff


	//   ....[12]....
        /*006c*/ 	.word	0xffffffff


	//   ....[13]....
        /*0070*/ 	.word	0xffffffff


	//   ....[14]....
        /*0074*/ 	.word	0xffffffff


	//   ....[15]....
        /*0078*/ 	.word	0xffffffff


	//   ....[16]....
        /*007c*/ 	.word	0xffffffff


	//   ....[17]....
        /*0080*/ 	.word	0xffffffff


	//   ....[18]....
        /*0084*/ 	.word	0xffffffff


	//   ....[19]....
        /*0088*/ 	.word	0xffffffff


	//----- nvinfo : EIATTR_COOP_GROUP_INSTR_OFFSETS
	.align		4
.L_3099:
        /*008c*/ 	.byte	0x04, 0x28
        /*008e*/ 	.short	(.L_3101 - .L_3100)


	//   ....[0]....
.L_3100:
        /*0090*/ 	.word	0x00001700


	//   ....[1]....
        /*0094*/ 	.word	0x00001720


	//   ....[2]....
        /*0098*/ 	.word	0x00001740


	//   ....[3]....
        /*009c*/ 	.word	0x00001760


	//   ....[4]....
        /*00a0*/ 	.word	0x00001780


	//   ....[5]....
        /*00a4*/ 	.word	0x000017a0


	//   ....[6]....
        /*00a8*/ 	.word	0x000017c0


	//   ....[7]....
        /*00ac*/ 	.word	0x000017e0


	//   ....[8]....
        /*00b0*/ 	.word	0x00001800


	//   ....[9]....
        /*00b4*/ 	.word	0x00001820


	//   ....[10]....
        /*00b8*/ 	.word	0x000040c0


	//   ....[11]....
        /*00bc*/ 	.word	0x00004140


	//   ....[12]....
        /*00c0*/ 	.word	0x000041c0


	//   ....[13]....
        /*00c4*/ 	.word	0x00004230


	//   ....[14]....
        /*00c8*/ 	.word	0x000042b0


	//   ....[15]....
        /*00cc*/ 	.word	0x00004320


	//   ....[16]....
        /*00d0*/ 	.word	0x000043a0


	//   ....[17]....
        /*00d4*/ 	.word	0x00004410


	//   ....[18]....
        /*00d8*/ 	.word	0x00004490


	//   ....[19]....
        /*00dc*/ 	.word	0x00004500


	//----- nvinfo : EIATTR_EXIT_INSTR_OFFSETS
	.align		4
.L_3101:
        /*00e0*/ 	.byte	0x04, 0x1c
        /*00e2*/ 	.short	(.L_3103 - .L_3102)


	//   ....[0]....
.L_3102:
        /*00e4*/ 	.word	0x00004060


	//----- nvinfo : EIATTR_MAX_THREADS
	.align		4
.L_3103:
        /*00e8*/ 	.byte	0x04, 0x05
        /*00ea*/ 	.short	(.L_3105 - .L_3104)
.L_3104:
        /*00ec*/ 	.word	0x00000080
        /*00f0*/ 	.word	0x00000001
        /*00f4*/ 	.word	0x00000001


	//----- nvinfo : EIATTR_CRS_STACK_SIZE
	.align		4
.L_3105:
        /*00f8*/ 	.byte	0x04, 0x1e
        /*00fa*/ 	.short	(.L_3107 - .L_3106)
.L_3106:
        /*00fc*/ 	.word	0x00000000
.L_3107:


//--------------------- .nv.info._ZN10layer_norm13ln_bwd_kernelINS_13Kernel_traitsIf13__nv_bfloat16fS2_fjLj768ELj1ELj4ELj1ELj16ENS_18Kernel_traits_baseILj768EfS2_fS2_fjLj128EEEEELb1ELb1ELb0ELb0EEEvNS_9BwdParamsE --------------------------
	.section	.nv.info._ZN10layer_norm13ln_bwd_kernelINS_13Kernel_traitsIf13__nv_bfloat16fS2_fjLj768ELj1ELj4ELj1ELj16ENS_18Kernel_traits_baseILj768EfS2_fS2_fjLj128EEEEELb1ELb1ELb0ELb0EEEvNS_9BwdParamsE,"",@"SHT_CUDA_INFO"
	.sectionflags	@""
	.align	4


	//----- nvinfo : EIATTR_CUDA_API_VERSION
	.align		4
        /*0000*/ 	.byte	0x04, 0x37
        /*0002*/ 	.short	(.L_3109 - .L_3108)
.L_3108:
        /*0004*/ 	.word	0x00000082


	//----- nvinfo : EIATTR_SW2861232_WAR
	.align		4
.L_3109:
        /*0008*/ 	.byte	0x01, 0x35
	.zero		2


	//----- nvinfo : EIATTR_PARAM_CBANK
	.align		4
        /*000c*/ 	.byte	0x04, 0x0a
        /*000e*/ 	.short	(.L_3111 - .L_3110)
	.align		4
.L_3110:
        /*0010*/ 	.word	index@(.nv.constant0._ZN10layer_norm13ln_bwd_kernelINS_13Kernel_traitsIf13__nv_bfloat16fS2_fjLj768ELj1ELj4ELj1ELj16ENS_18Kernel_traits_baseILj768EfS2_fS2_fjLj128EEEEELb1ELb1ELb0ELb0EEEvNS_9BwdParamsE)
        /*0014*/ 	.short	0x0160
        /*0016*/ 	.short	0x0128


	//----- nvinfo : EIATTR_CBANK_PARAM_SIZE
	.align		4
.L_3111:
        /*0018*/ 	.byte	0x03, 0x19
        /*001a*/ 	.short	0x0128


	//----- nvinfo : EIATTR_KPARAM_INFO
	.align		4
        /*001c*/ 	.byte	0x04, 0x17
        /*001e*/ 	.short	(.L_3113 - .L_3112)
.L_3112:
        /*0020*/ 	.word	0x00000000
        /*0024*/ 	.short	0x0000
        /*0026*/ 	.short	0x0000
        /*0028*/ 	.byte	0x00, 0xf0, 0xa1, 0x04


	//----- nvinfo : EIATTR_MAXREG_COUNT
	.align		4
.L_3113:
        /*002c*/ 	.byte	0x03, 0x1b
        /*002e*/ 	.short	0x00ff


	//----- nvinfo : EIATTR_NUM_BARRIERS
	.align		4
        /*0030*/ 	.byte	0x02, 0x4c
        /*0032*/ 	.byte	0x01
	.zero		1


	//----- nvinfo : EIATTR_MERCURY_ISA_VERSION
	.align		4
        /*0034*/ 	.byte	0x03, 0x5f
        /*0036*/ 	.short	0x0000


	//----- nvinfo : EIATTR_COOP_GROUP_MASK_REGIDS
	.align		4
        /*0038*/ 	.byte	0x04, 0x29
        /*003a*/ 	.short	(.L_3115 - .L_3114)


	//   ....[0]....
.L_3114:
        /*003c*/ 	.word	0xffffffff


	//   ....[1]....
        /*0040*/ 	.word	0xffffffff


	//   ....[2]....
        /*0044*/ 	.word	0xffffffff


	//   ....[3]....
        /*0048*/ 	.word	0xffffffff


	//   ....[4]....
        /*004c*/ 	.word	0xffffffff


	//   ....[5]....
        /*0050*/ 	.word	0xffffffff


	//   ....[6]....
        /*0054*/ 	.word	0xffffffff


	//   ....[7]....
        /*0058*/ 	.word	0xffffffff


	//   ....[8]....
        /*005c*/ 	.word	0xffffffff


	//   ....[9]....
        /*0060*/ 	.word	0xffffffff


	//   ....[10]....
        /*0064*/ 	.word	0xffffffff


	//   ....[11]....
        /*0068*/ 	.word	0xffffffff


	//   ....[12]....
        /*006c*/ 	.word	0xffffffff


	//   ....[13]....
        /*0070*/ 	.word	0xffffffff


	//   ....[14]....
        /*0074*/ 	.word	0xffffffff


	//   ....[15]....
        /*0078*/ 	.word	0xffffffff


	//   ....[16]....
        /*007c*/ 	.word	0xffffffff


	//   ....[17]....
        /*0080*/ 	.word	0xffffffff


	//   ....[18]....
        /*0084*/ 	.word	0xffffffff


	//   ....[19]....
        /*0088*/ 	.word	0xffffffff


	//----- nvinfo : EIATTR_COOP_GROUP_INSTR_OFFSETS
	.align		4
.L_3115:
        /*008c*/ 	.byte	0x04, 0x28
        /*008e*/ 	.short	(.L_3117 - .L_3116)


	//   ....[0]....
.L_3116:
        /*0090*/ 	.word	0x00001620


	//   ....[1]....
        /*0094*/ 	.word	0x00001640


	//   ....[2]....
        /*0098*/ 	.word	0x00001660


	//   ....[3]....
        /*009c*/ 	.word	0x00001680


	//   ....[4]....
        /*00a0*/ 	.word	0x000016a0


	//   ....[5]....
        /*00a4*/ 	.word	0x000016c0


	//   ....[6]....
        /*00a8*/ 	.word	0x000016e0


	//   ....[7]....
        /*00ac*/ 	.word	0x00001700


	//   ....[8]....
        /*00b0*/ 	.word	0x00001720


	//   ....[9]....
        /*00b4*/ 	.word	0x00001740


	//   ....[10]....
        /*00b8*/ 	.word	0x00004380


	//   ....[11]....
        /*00bc*/ 	.word	0x00004400


	//   ....[12]....
        /*00c0*/ 	.word	0x00004480


	//   ....[13]....
        /*00c4*/ 	.word	0x000044f0


	//   ....[14]....
        /*00c8*/ 	.word	0x00004570


	//   ....[15]....
        /*00cc*/ 	.word	0x000045e0


	//   ....[16]....
        /*00d0*/ 	.word	0x00004660


	//   ....[17]....
        /*00d4*/ 	.word	0x000046d0


	//   ....[18]....
        /*00d8*/ 	.word	0x00004750


	//   ....[19]....
        /*00dc*/ 	.word	0x000047c0


	//----- nvinfo : EIATTR_EXIT_INSTR_OFFSETS
	.align		4
.L_3117:
        /*00e0*/ 	.byte	0x04, 0x1c
        /*00e2*/ 	.short	(.L_3119 - .L_3118)


	//   ....[0]....
.L_3118:
        /*00e4*/ 	.word	0x000042a0


	//   ....[1]....
        /*00e8*/ 	.word	0x00004320


	//----- nvinfo : EIATTR_MAX_THREADS
	.align		4
.L_3119:
        /*00ec*/ 	.byte	0x04, 0x05
        /*00ee*/ 	.short	(.L_3121 - .L_3120)
.L_3120:
        /*00f0*/ 	.word	0x00000080
        /*00f4*/ 	.word	0x00000001
        /*00f8*/ 	.word	0x00000001


	//----- nvinfo : EIATTR_CRS_STACK_SIZE
	.align		4
.L_3121:
        /*00fc*/ 	.byte	0x04, 0x1e
        /*00fe*/ 	.short	(.L_3123 - .L_3122)
.L_3122:
        /*0100*/ 	.word	0x00000000
.L_3123:


//--------------------- .nv.info._ZN10layer_norm13ln_bwd_kernelINS_13Kernel_traitsIf13__nv_bfloat16fS2_fjLj768ELj1ELj4ELj1ELj16ENS_18Kernel_traits_baseILj768EfS2_fS2_fjLj128EEEEELb1ELb1ELb0ELb1EEEvNS_9BwdParamsE --------------------------
	.section	.nv.info._ZN10layer_norm13ln_bwd_kernelINS_13Kernel_traitsIf13__nv_bfloat16fS2_fjLj768ELj1ELj4ELj1ELj16ENS_18Kernel_traits_baseILj768EfS2_fS2_fjLj128EEEEELb1ELb1ELb0ELb1EEEvNS_9BwdParamsE,"",@"SHT_CUDA_INFO"
	.sectionflags	@""
	.align	4


	//----- nvinfo : EIATTR_CUDA_API_VERSION
	.align		4
        /*0000*/ 	.byte	0x04, 0x37
        /*0002*/ 	.short	(.L_3125 - .L_3124)
.L_3124:
        /*0004*/ 	.word	0x00000082


	//----- nvinfo : EIATTR_SW2861232_WAR
	.align		4
.L_3125:
        /*0008*/ 	.byte	0x01, 0x35
	.zero		2


	//----- nvinfo : EIATTR_PARAM_CBANK
	.align		4
        /*000c*/ 	.byte	0x04, 0x0a
        /*000e*/ 	.short	(.L_3127 - .L_3126)
	.align		4
.L_3126:
        /*0010*/ 	.word	index@(.nv.constant0._ZN10layer_norm13ln_bwd_kernelINS_13Kernel_traitsIf13__nv_bfloat16fS2_fjLj768ELj1ELj4ELj1ELj16ENS_18Kernel_traits_baseILj768EfS2_fS2_fjLj128EEEEELb1ELb1ELb0ELb1EEEvNS_9BwdParamsE)
        /*0014*/ 	.short	0x0160
        /*0016*/ 	.short	0x0128


	//----- nvinfo : EIATTR_CBANK_PARAM_SIZE
	.align		4
.L_3127:
        /*0018*/ 	.byte	0x03, 0x19
        /*001a*/ 	.short	0x0128


	//----- nvinfo : EIATTR_KPARAM_INFO
	.align		4
        /*001c*/ 	.byte	0x04, 0x17
        /*001e*/ 	.short	(.L_3129 - .L_3128)
.L_3128:
        /*0020*/ 	.word	0x00000000
        /*0024*/ 	.short	0x0000
        /*0026*/ 	.short	0x0000
        /*0028*/ 	.byte	0x00, 0xf0, 0xa1, 0x04


	//----- nvinfo : EIATTR_MAXREG_COUNT
	.align		4
.L_3129:
        /*002c*/ 	.byte	0x03, 0x1b
        /*002e*/ 	.short	0x00ff


	//----- nvinfo : EIATTR_NUM_BARRIERS
	.align		4
        /*0030*/ 	.byte	0x02, 0x4c
        /*0032*/ 	.byte	0x01
	.zero		1


	//----- nvinfo : EIATTR_MERCURY_ISA_VERSION
	.align		4
        /*0034*/ 	.byte	0x03, 0x5f
        /*0036*/ 	.short	0x0000


	//----- nvinfo : EIATTR_COOP_GROUP_MASK_REGIDS
	.align		4
        /*0038*/ 	.byte	0x04, 0x29
        /*003a*/ 	.short	(.L_3131 - .L_3130)


	//   ....[0]....
.L_3130:
        /*003c*/ 	.word	0xffffffff


	//   ....[1]....
        /*0040*/ 	.word	0xffffffff


	//   ....[2]....
        /*0044*/ 	.word	0xffffffff


	//   ....[3]....
        /*0048*/ 	.word	0xffffffff


	//   ....[4]....
        /*004c*/ 	.word	0xffffffff


	//   ....[5]....
        /*0050*/ 	.word	0xffffffff


	//   ....[6]....
        /*0054*/ 	.word	0xffffffff


	//   ....[7]....
        /*0058*/ 	.word	0xffffffff


	//   ....[8]....
        /*005c*/ 	.word	0xffffffff


	//   ....[9]....
        /*0060*/ 	.word	0xffffffff


	//   ....[10]....
        /*0064*/ 	.word	0xffffffff


	//   ....[11]....
        /*0068*/ 	.word	0xffffffff


	//   ....[12]....
        /*006c*/ 	.word	0xffffffff


	//   ....[13]....
        /*0070*/ 	.word	0xffffffff


	//   ....[14]....
        /*0074*/ 	.word	0xffffffff


	//   ....[15]....
        /*0078*/ 	.word	0xffffffff


	//   ....[16]....
        /*007c*/ 	.word	0xffffffff


	//   ....[17]....
        /*0080*/ 	.word	0xffffffff


	//   ....[18]....
        /*0084*/ 	.word	0xffffffff


	//   ....[19]....
        /*0088*/ 	.word	0xffffffff


	//----- nvinfo : EIATTR_COOP_GROUP_INSTR_OFFSETS
	.align		4
.L_3131:
        /*008c*/ 	.byte	0x04, 0x28
        /*008e*/ 	.short	(.L_3133 - .L_3132)


	//   ....[0]....
.L_3132:
        /*0090*/ 	.word	0x00001620


	//   ....[1]....
        /*0094*/ 	.word	0x00001640


	//   ....[2]....
        /*0098*/ 	.word	0x00001660


	//   ....[3]....
        /*009c*/ 	.word	0x00001680


	//   ....[4]....
        /*00a0*/ 	.word	0x000016a0


	//   ....[5]....
        /*00a4*/ 	.word	0x000016c0


	//   ....[6]....
        /*00a8*/ 	.word	0x000016e0


	//   ....[7]....
        /*00ac*/ 	.word	0x00001700


	//   ....[8]....
        /*00b0*/ 	.word	0x00001720


	//   ....[9]....
        /*00b4*/ 	.word	0x00001740


	//   ....[10]....
        /*00b8*/ 	.word	0x00003ff0


	//   ....[11]....
        /*00bc*/ 	.word	0x00004070


	//   ....[12]....
        /*00c0*/ 	.word	0x000040f0


	//   ....[13]....
        /*00c4*/ 	.word	0x00004160


	//   ....[14]....
        /*00c8*/ 	.word	0x000041e0


	//   ....[15]....
        /*00cc*/ 	.word	0x00004250


	//   ....[16]....
        /*00d0*/ 	.word	0x000042d0


	//   ....[17]....
        /*00d4*/ 	.word	0x00004340


	//   ....[18]....
        /*00d8*/ 	.word	0x000043c0


	//   ....[19]....
        /*00dc*/ 	.word	0x00004430


	//----- nvinfo : EIATTR_EXIT_INSTR_OFFSETS
	.align		4
.L_3133:
        /*00e0*/ 	.byte	0x04, 0x1c
        /*00e2*/ 	.short	(.L_3135 - .L_3134)


	//   ....[0]....
.L_3134:
        /*00e4*/ 	.word	0x00003f90


	//----- nvinfo : EIATTR_MAX_THREADS
	.align		4
.L_3135:
        /*00e8*/ 	.byte	0x04, 0x05
        /*00ea*/ 	.short	(.L_3137 - .L_3136)
.L_3136:
        /*00ec*/ 	.word	0x00000080
        /*00f0*/ 	.word	0x00000001
        /*00f4*/ 	.word	0x00000001


	//----- nvinfo : EIATTR_CRS_STACK_SIZE
	.align		4
.L_3137:
        /*00f8*/ 	.byte	0x04, 0x1e
        /*00fa*/ 	.short	(.L_3139 - .L_3138)
.L_3138:
        /*00fc*/ 	.word	0x00000000
.L_3139:


//--------------------- .nv.info._ZN10layer_norm22ln_bwd_finalize_kernelINS_22Kernel_traits_finalizeILj768Ef13__nv_bfloat16fS2_fjLb1ELj1024ELj4ENS_18Kernel_traits_baseILj768EfS2_fS2_fjLj1024EEEEELb1ELb0EEEvNS_9BwdParamsE --------------------------
	.section	.nv.info._ZN10layer_norm22ln_bwd_finalize_kernelINS_22Kernel_traits_finalizeILj768Ef13__nv_bfloat16fS2_fjLb1ELj1024ELj4ENS_18Kernel_traits_baseILj768EfS2_fS2_fjLj1024EEEEELb1ELb0EEEvNS_9BwdParamsE,"",@"SHT_CUDA_INFO"
	.sectionflags	@""
	.align	4


	//----- nvinfo : EIATTR_CUDA_API_VERSION
	.align		4
        /*0000*/ 	.byte	0x04, 0x37
        /*0002*/ 	.short	(.L_3141 - .L_3140)
.L_3140:
        /*0004*/ 	.word	0x00000082


	//----- nvinfo : EIATTR_SW2861232_WAR
	.align		4
.L_3141:
        /*0008*/ 	.byte	0x01, 0x35
	.zero		2


	//----- nvinfo : EIATTR_PARAM_CBANK
	.align		4
        /*000c*/ 	.byte	0x04, 0x0a
        /*000e*/ 	.short	(.L_3143 - .L_3142)
	.align		4
.L_3142:
        /*0010*/ 	.word	index@(.nv.constant0._ZN10layer_norm22ln_bwd_finalize_kernelINS_22Kernel_traits_finalizeILj768Ef13__nv_bfloat16fS2_fjLb1ELj1024ELj4ENS_18Kernel_traits_baseILj768EfS2_fS2_fjLj1024EEEEELb1ELb0EEEvNS_9BwdParamsE)
        /*0014*/ 	.short	0x0160
        /*0016*/ 	.short	0x0128


	//----- nvinfo : EIATTR_CBANK_PARAM_SIZE
	.align		4
.L_3143:
        /*0018*/ 	.byte	0x03, 0x19
        /*001a*/ 	.short	0x0128


	//----- nvinfo : EIATTR_KPARAM_INFO
	.align		4
        /*001c*/ 	.byte	0x04, 0x17
        /*001e*/ 	.short	(.L_3145 - .L_3144)
.L_3144:
        /*0020*/ 	.word	0x00000000
        /*0024*/ 	.short	0x0000
        /*0026*/ 	.short	0x0000
        /*0028*/ 	.byte	0x00, 0xf0, 0xa1, 0x04


	//----- nvinfo : EIATTR_MAXREG_COUNT
	.align		4
.L_3145:
        /*002c*/ 	.byte	0x03, 0x1b
        /*002e*/ 	.short	0x0040


	//----- nvinfo : EIATTR_NUM_BARRIERS
	.align		4
        /*0030*/ 	.byte	0x02, 0x4c
        /*0032*/ 	.byte	0x01
	.zero		1


	//----- nvinfo : EIATTR_MERCURY_ISA_VERSION
	.align		4
        /*0034*/ 	.byte	0x03, 0x5f
        /*0036*/ 	.short	0x0000


	//----- nvinfo : EIATTR_COOP_GROUP_MASK_REGIDS
	.align		4
        /*0038*/ 	.byte	0x04, 0x29
        /*003a*/ 	.short	(.L_3147 - .L_3146)


	//   ....[0]....
.L_3146:
        /*003c*/ 	.word	0xffffffff


	//   ....[1]....
        /*0040*/ 	.word	0xffffffff


	//   ....[2]....
        /*0044*/ 	.word	0xffffffff


	//   ....[3]....
        /*0048*/ 	.word	0xffffffff


	//   ....[4]....
        /*004c*/ 	.word	0xffffffff


	//   ....[5]....
        /*0050*/ 	.word	0xffffffff


	//   ....[6]....
        /*0054*/ 	.word	0xffffffff


	//   ....[7]....
        /*0058*/ 	.word	0xffffffff


	//   ....[8]....
        /*005c*/ 	.word	0xffffffff


	//   ....[9]....
        /*0060*/ 	.word	0xffffffff


	//   ....[10]....
        /*0064*/ 	.word	0xffffffff


	//   ....[11]....
        /*0068*/ 	.word	0xffffffff


	//   ....[12]....
        /*006c*/ 	.word	0xffffffff


	//   ....[13]....
        /*0070*/ 	.word	0xffffffff


	//   ....[14]....
        /*0074*/ 	.word	0xffffffff


	//   ....[15]....
        /*0078*/ 	.word	0xffffffff


	//   ....[16]....
        /*007c*/ 	.word	0xffffffff


	//   ....[17]....
        /*0080*/ 	.word	0xffffffff


	//   ....[18]....
        /*0084*/ 	.word	0xffffffff


	//   ....[19]....
        /*0088*/ 	.word	0xffffffff


	//   ....[20]....
        /*008c*/ 	.word	0xffffffff


	//   ....[21]....
        /*0090*/ 	.word	0xffffffff


	//   ....[22]....
        /*0094*/ 	.word	0xffffffff


	//   ....[23]....
        /*0098*/ 	.word	0xffffffff


	//   ....[24]....
        /*009c*/ 	.word	0xffffffff


	//   ....[25]....
        /*00a0*/ 	.word	0xffffffff


	//   ....[26]....
        /*00a4*/ 	.word	0xffffffff


	//   ....[27]....
        /*00a8*/ 	.word	0xffffffff


	//   ....[28]....
        /*00ac*/ 	.word	0xffffffff


	//   ....[29]....
        /*00b0*/ 	.word	0xffffffff


	//----- nvinfo : EIATTR_COOP_GROUP_INSTR_OFFSETS
	.align		4
.L_3147:
        /*00b4*/ 	.byte	0x04, 0x28
        /*00b6*/ 	.short	(.L_3149 - .L_3148)


	//   ....[0]....
.L_3148:
        /*00b8*/ 	.word	0x000009d0


	//   ....[1]....
        /*00bc*/ 	.word	0x00000a00


	//   ....[2]....
        /*00c0*/ 	.word	0x00000a10


	//   ....[3]....
        /*00c4*/ 	.word	0x00000a30


	//   ....[4]....
        /*00c8*/ 	.word	0x00000a50


	//   ....[5]....
        /*00cc*/ 	.word	0x00000a60


	//   ....[6]....
        /*00d0*/ 	.word	0x00000a90


	//   ....[7]....
        /*00d4*/ 	.word	0x00000ab0


	//   ....[8]....
        /*00d8*/ 	.word	0x00000ac0


	//   ....[9]....
        /*00dc*/ 	.word	0x00000af0


	//   ....[10]....
        /*00e0*/ 	.word	0x00000b10


	//   ....[11]....
        /*00e4*/ 	.word	0x00000b20


	//   ....[12]....
        /*00e8*/ 	.word	0x00000b50


	//   ....[13]....
        /*00ec*/ 	.word	0x00000b70


	//   ....[14]....
        /*00f0*/ 	.word	0x00000b80


	//   ....[15]....
        /*00f4*/ 	.word	0x00000df0


	//   ....[16]....
        /*00f8*/ 	.word	0x00000e50


	//   ....[17]....
        /*00fc*/ 	.word	0x00000eb0


	//   ....[18]....
        /*0100*/ 	.word	0x00000f10


	//   ....[19]....
        /*0104*/ 	.word	0x00000f80


	//   ....[20]....
        /*0108*/ 	.word	0x00000ff0


	//   ....[21]....
        /*010c*/ 	.word	0x00001050


	//   ....[22]....
        /*0110*/ 	.word	0x000010b0


	//   ....[23]....
        /*0114*/ 	.word	0x00001110


	//   ....[24]....
        /*0118*/ 	.word	0x00001180


	//   ....[25]....
        /*011c*/ 	.word	0x000011f0


	//   ....[26]....
        /*0120*/ 	.word	0x00001250


	//   ....[27]....
        /*0124*/ 	.word	0x000012b0


	//   ....[28]....
        /*0128*/ 	.word	0x00001310


	//   ....[29]....
        /*012c*/ 	.word	0x00001370


	//----- nvinfo : EIATTR_EXIT_INSTR_OFFSETS
	.align		4
.L_3149:
        /*0130*/ 	.byte	0x04, 0x1c
        /*0132*/ 	.short	(.L_3151 - .L_3150)


	//   ....[0]....
.L_3150:
        /*0134*/ 	.word	0x00000070


	//   ....[1]....
        /*0138*/ 	.word	0x00000d90


	//----- nvinfo : EIATTR_MAX_THREADS
	.align		4
.L_3151:
        /*013c*/ 	.byte	0x04, 0x05
        /*013e*/ 	.short	(.L_3153 - .L_3152)
.L_3152:
        /*0140*/ 	.word	0x00000400
        /*0144*/ 	.word	0x00000001
        /*0148*/ 	.word	0x00000001


	//----- nvinfo : EIATTR_CRS_STACK_SIZE
	.align		4
.L_3153:
        /*014c*/ 	.byte	0x04, 0x1e
        /*014e*/ 	.short	(.L_3155 - .L_3154)
.L_3154:
        /*0150*/ 	.word	0x00000000
.L_3155:


//--------------------- .nv.info._ZN10layer_norm13ln_bwd_kernelINS_13Kernel_traitsIf13__nv_bfloat16fS2_fjLj768ELj1ELj4ELj1ELj16ENS_18Kernel_traits_baseILj768EfS2_fS2_fjLj128EEEEELb1ELb1ELb1ELb0EEEvNS_9BwdParamsE --------------------------
	.section	.nv.info._ZN10layer_norm13ln_bwd_kernelINS_13Kernel_traitsIf13__nv_bfloat16fS2_fjLj768ELj1ELj4ELj1ELj16ENS_18Kernel_traits_baseILj768EfS2_fS2_fjLj128EEEEELb1ELb1ELb1ELb0EEEvNS_9BwdParamsE,"",@"SHT_CUDA_INFO"
	.sectionflags	@""
	.align	4


	//----- nvinfo : EIATTR_CUDA_API_VERSION
	.align		4
        /*0000*/ 	.byte	0x04, 0x37
        /*0002*/ 	.short	(.L_3157 - .L_3156)
.L_3156:
        /*0004*/ 	.word	0x00000082


	//----- nvinfo : EIATTR_SW2861232_WAR
	.align		4
.L_3157:
        /*0008*/ 	.byte	0x01, 0x35
	.zero		2


	//----- nvinfo : EIATTR_PARAM_CBANK
	.align		4
        /*000c*/ 	.byte	0x04, 0x0a
        /*000e*/ 	.short	(.L_3159 - .L_3158)
	.align		4
.L_3158:
        /*0010*/ 	.word	index@(.nv.constant0._ZN10layer_norm13ln_bwd_kernelINS_13Kernel_traitsIf13__nv_bfloat16fS2_fjLj768ELj1ELj4ELj1ELj16ENS_18Kernel_traits_baseILj768EfS2_fS2_fjLj128EEEEELb1ELb1ELb1ELb0EEEvNS_9BwdParamsE)
        /*0014*/ 	.short	0x0160
        /*0016*/ 	.short	0x0128


	//----- nvinfo : EIATTR_CBANK_PARAM_SIZE
	.align		4
.L_3159:
        /*0018*/ 	.byte	0x03, 0x19
        /*001a*/ 	.short	0x0128


	//----- nvinfo : EIATTR_KPARAM_INFO
	.align		4
        /*001c*/ 	.byte	0x04, 0x17
        /*001e*/ 	.short	(.L_3161 - .L_3160)
.L_3160:
        /*0020*/ 	.word	0x00000000
        /*0024*/ 	.short	0x0000
        /*0026*/ 	.short	0x0000
        /*0028*/ 	.byte	0x00, 0xf0, 0xa1, 0x04


	//----- nvinfo : EIATTR_MAXREG_COUNT
	.align		4
.L_3161:
        /*002c*/ 	.byte	0x03, 0x1b
        /*002e*/ 	.short	0x00ff


	//----- nvinfo : EIATTR_NUM_BARRIERS
	.align		4
        /*0030*/ 	.byte	0x02, 0x4c
        /*0032*/ 	.byte	0x01
	.zero		1


	//----- nvinfo : EIATTR_MERCURY_ISA_VERSION
	.align		4
        /*0034*/ 	.byte	0x03, 0x5f
        /*0036*/ 	.short	0x0000


	//----- nvinfo : EIATTR_COOP_GROUP_MASK_REGIDS
	.align		4
        /*0038*/ 	.byte	0x04, 0x29
        /*003a*/ 	.short	(.L_3163 - .L_3162)


	//   ....[0]....
.L_3162:
        /*003c*/ 	.word	0xffffffff


	//   ....[1]....
        /*0040*/ 	.word	0xffffffff


	//   ....[2]....
        /*0044*/ 	.word	0xffffffff


	//   ....[3]....
        /*0048*/ 	.word	0xffffffff


	//   ....[4]....
        /*004c*/ 	.word	0xffffffff


	//   ....[5]....
        /*0050*/ 	.word	0xffffffff


	//   ....[6]....
        /*0054*/ 	.word	0xffffffff


	//   ....[7]....
        /*0058*/ 	.word	0xffffffff


	//   ....[8]....
        /*005c*/ 	.word	0xffffffff


	//   ....[9]....
        /*0060*/ 	.word	0xffffffff


	//   ....[10]....
        /*0064*/ 	.word	0xffffffff


	//   ....[11]....
        /*0068*/ 	.word	0xffffffff


	//   ....[12]....
        /*006c*/ 	.word	0xffffffff


	//   ....[13]....
        /*0070*/ 	.word	0xffffffff


	//   ....[14]....
        /*0074*/ 	.word	0xffffffff


	//   ....[15]....
        /*0078*/ 	.word	0xffffffff


	//   ....[16]....
        /*007c*/ 	.word	0xffffffff


	//   ....[17]....
        /*0080*/ 	.word	0xffffffff


	//   ....[18]....
        /*0084*/ 	.word	0xffffffff


	//   ....[19]....
        /*0088*/ 	.word	0xffffffff


	//----- nvinfo : EIATTR_COOP_GROUP_INSTR_OFFSETS
	.align		4
.L_3163:
        /*008c*/ 	.byte	0x04, 0x28
        /*008e*/ 	.short	(.L_3165 - .L_3164)


	//   ....[0]....
.L_3164:
        /*0090*/ 	.word	0x00001980


	//   ....[1]....
        /*0094*/ 	.word	0x000019a0


	//   ....[2]....
        /*0098*/ 	.word	0x000019c0


	//   ....[3]....
        /*009c*/ 	.word	0x000019e0


	//   ....[4]....
        /*00a0*/ 	.word	0x00001a00


	//   ....[5]....
        /*00a4*/ 	.word	0x00001a20


	//   ....[6]....
        /*00a8*/ 	.word	0x00001a40


	//   ....[7]....
        /*00ac*/ 	.word	0x00001a60


	//   ....[8]....
        /*00b0*/ 	.word	0x00001a80


	//   ....[9]....
        /*00b4*/ 	.word	0x00001aa0


	//   ....[10]....
        /*00b8*/ 	.word	0x00005d90


	//   ....[11]....
        /*00bc*/ 	.word	0x00005e10


	//   ....[12]....
        /*00c0*/ 	.word	0x00005e90


	//   ....[13]....
        /*00c4*/ 	.word	0x00005f00


	//   ....[14]....
        /*00c8*/ 	.word	0x00005f80


	//   ....[15]....
        /*00cc*/ 	.word	0x00005ff0


	//   ....[16]....
        /*00d0*/ 	.word	0x00006070


	//   ....[17]....
        /*00d4*/ 	.word	0x000060e0


	//   ....[18]....
        /*00d8*/ 	.word	0x00006160


	//   ....[19]....
        /*00dc*/ 	.word	0x000061d0


	//----- nvinfo : EIATTR_EXIT_INSTR_OFFSETS
	.align		4
.L_3165:
        /*00e0*/ 	.byte	0x04, 0x1c
        /*00e2*/ 	.short	(.L_3167 - .L_3166)


	//   ....[0]....
.L_3166:
        /*00e4*/ 	.word	0x00005cb0


	//   ....[1]....
        /*00e8*/ 	.word	0x00005d30


	//----- nvinfo : EIATTR_MAX_THREADS
	.align		4
.L_3167:
        /*00ec*/ 	.byte	0x04, 0x05
        /*00ee*/ 	.short	(.L_3169 - .L_3168)
.L_3168:
        /*00f0*/ 	.word	0x00000080
        /*00f4*/ 	.word	0x00000001
        /*00f8*/ 	.word	0x00000001


	//----- nvinfo : EIATTR_CRS_STACK_SIZE
	.align		4
.L_3169:
        /*00fc*/ 	.byte	0x04, 0x1e
        /*00fe*/ 	.short	(.L_3171 - .L_3170)
.L_3170:
        /*0100*/ 	.word	0x00000000
.L_3171:


//--------------------- .nv.info._ZN10layer_norm22ln_bwd_finalize_kernelINS_22Kernel_traits_finalizeILj768Ef13__nv_bfloat16fS2_fjLb1ELj1024ELj4ENS_18Kernel_traits_baseILj768EfS2_fS2_fjLj1024EEEEELb1ELb1EEEvNS_9BwdParamsE --------------------------
	.section	.nv.info._ZN10layer_norm22ln_bwd_finalize_kernelINS_22Kernel_traits_finalizeILj768Ef13__nv_bfloat16fS2_fjLb1ELj1024ELj4ENS_18Kernel_traits_baseILj768EfS2_fS2_fjLj1024EEEEELb1ELb1EEEvNS_9BwdParamsE,"",@"SHT_CUDA_INFO"
	.sectionflags	@""
	.align	4


	//----- nvinfo : EIATTR_CUDA_API_VERSION
	.align		4
        /*0000*/ 	.byte	0x04, 0x37
        /*0002*/ 	.short	(.L_3173 - .L_3172)
.L_3172:
        /*0004*/ 	.word	0x00000082


	//----- nvinfo : EIATTR_SW2861232_WAR
	.align		4
.L_3173:
        /*0008*/ 	.byte	0x01, 0x35
	.zero		2


	//----- nvinfo : EIATTR_PARAM_CBANK
	.align		4
        /*000c*/ 	.byte	0x04, 0x0a
        /*000e*/ 	.short	(.L_3175 - .L_3174)
	.align		4
.L_3174:
        /*0010*/ 	.word	index@(.nv.constant0._ZN10layer_norm22ln_bwd_finalize_kernelINS_22Kernel_traits_finalizeILj768Ef13__nv_bfloat16fS2_fjLb1ELj1024ELj4ENS_18Kernel_traits_baseILj768EfS2_fS2_fjLj1024EEEEELb1ELb1EEEvNS_9BwdParamsE)
        /*0014*/ 	.short	0x0160
        /*0016*/ 	.short	0x0128


	//----- nvinfo : EIATTR_CBANK_PARAM_SIZE
	.align		4
.L_3175:
        /*0018*/ 	.byte	0x03, 0x19
        /*001a*/ 	.short	0x0128


	//----- nvinfo : EIATTR_KPARAM_INFO
	.align		4
        /*001c*/ 	.byte	0x04, 0x17
        /*001e*/ 	.short	(.L_3177 - .L_3176)
.L_3176:
        /*0020*/ 	.word	0x00000000
        /*0024*/ 	.short	0x0000
        /*0026*/ 	.short	0x0000
        /*0028*/ 	.byte	0x00, 0xf0, 0xa1, 0x04


	//----- nvinfo : EIATTR_MAXREG_COUNT
	.align		4
.L_3177:
        /*002c*/ 	.byte	0x03, 0x1b
        /*002e*/ 	.short	0x0040


	//----- nvinfo : EIATTR_NUM_BARRIERS
	.align		4
        /*0030*/ 	.byte	0x02, 0x4c
        /*0032*/ 	.byte	0x01
	.zero		1


	//----- nvinfo : EIATTR_MERCURY_ISA_VERSION
	.align		4
        /*0034*/ 	.byte	0x03, 0x5f
        /*0036*/ 	.short	0x0000


	//----- nvinfo : EIATTR_COOP_GROUP_MASK_REGIDS
	.align		4
        /*0038*/ 	.byte	0x04, 0x29
        /*003a*/ 	.short	(.L_3179 - .L_3178)


	//   ....[0]....
.L_3178:
        /*003c*/ 	.word	0xffffffff


	//   ....[1]....
        /*0040*/ 	.word	0xffffffff


	//   ....[2]....
        /*0044*/ 	.word	0xffffffff


	//   ....[3]....
        /*0048*/ 	.word	0xffffffff


	//   ....[4]....
        /*004c*/ 	.word	0xffffffff


	//   ....[5]....
        /*0050*/ 	.word	0xffffffff


	//   ....[6]....
        /*0054*/ 	.word	0xffffffff


	//   ....[7]....
        /*0058*/ 	.word	0xffffffff


	//   ....[8]....
        /*005c*/ 	.word	0xffffffff


	//   ....[9]....
        /*0060*/ 	.word	0xffffffff


	//   ....[10]....
        /*0064*/ 	.word	0xffffffff


	//   ....[11]....
        /*0068*/ 	.word	0xffffffff


	//   ....[12]....
        /*006c*/ 	.word	0xffffffff


	//   ....[13]....
        /*0070*/ 	.word	0xffffffff


	//   ....[14]....
        /*0074*/ 	.word	0xffffffff


	//   ....[15]....
        /*0078*/ 	.word	0xffffffff


	//   ....[16]....
        /*007c*/ 	.word	0xffffffff


	//   ....[17]....
        /*0080*/ 	.word	0xffffffff


	//   ....[18]....
        /*0084*/ 	.word	0xffffffff


	//   ....[19]....
        /*0088*/ 	.word	0xffffffff


	//   ....[20]....
        /*008c*/ 	.word	0xffffffff


	//   ....[21]....
        /*0090*/ 	.word	0xffffffff


	//   ....[22]....
        /*0094*/ 	.word	0xffffffff


	//   ....[23]....
        /*0098*/ 	.word	0xffffffff


	//   ....[24]....
        /*009c*/ 	.word	0xffffffff


	//   ....[25]....
        /*00a0*/ 	.word	0xffffffff


	//   ....[26]....
        /*00a4*/ 	.word	0xffffffff


	//   ....[27]....
        /*00a8*/ 	.word	0xffffffff


	//   ....[28]....
        /*00ac*/ 	.word	0xffffffff


	//   ....[29]....
        /*00b0*/ 	.word	0xffffffff


	//----- nvinfo : EIATTR_COOP_GROUP_INSTR_OFFSETS
	.align		4
.L_3179:
        /*00b4*/ 	.byte	0x04, 0x28
        /*00b6*/ 	.short	(.L_3181 - .L_3180)


	//   ....[0]....
.L_3180:
        /*00b8*/ 	.word	0x000009a0


	//   ....[1]....
        /*00bc*/ 	.word	0x000009d0


	//   ....[2]....
        /*00c0*/ 	.word	0x000009e0


	//   ....[3]....
        /*00c4*/ 	.word	0x00000a00


	//   ....[4]....
        /*00c8*/ 	.word	0x00000a20


	//   ....[5]....
        /*00cc*/ 	.word	0x00000a30


	//   ....[6]....
        /*00d0*/ 	.word	0x00000a60


	//   ....[7]....
        /*00d4*/ 	.word	0x00000a80


	//   ....[8]....
        /*00d8*/ 	.word	0x00000a90


	//   ....[9]....
        /*00dc*/ 	.word	0x00000ac0


	//   ....[10]....
        /*00e0*/ 	.word	0x00000ae0


	//   ....[11]....
        /*00e4*/ 	.word	0x00000af0


	//   ....[12]....
        /*00e8*/ 	.word	0x00000b20


	//   ....[13]....
        /*00ec*/ 	.word	0x00000b40


	//   ....[14]....
        /*00f0*/ 	.word	0x00000b50


	//   ....[15]....
        /*00f4*/ 	.word	0x00000da0


	//   ....[16]....
        /*00f8*/ 	.word	0x00000e00


	//   ....[17]....
        /*00fc*/ 	.word	0x00000e60


	//   ....[18]....
        /*0100*/ 	.word	0x00000ec0


	//   ....[19]....
        /*0104*/ 	.word	0x00000f30


	//   ....[20]....
        /*0108*/ 	.word	0x00000fa0


	//   ....[21]....
        /*010c*/ 	.word	0x00001000


	//   ....[22]....
        /*0110*/ 	.word	0x00001060


	//   ....[23]....
        /*0114*/ 	.word	0x000010c0


	//   ....[24]....
        /*0118*/ 	.word	0x00001130


	//   ....[25]....
        /*011c*/ 	.word	0x000011a0


	//   ....[26]....
        /*0120*/ 	.word	0x00001200


	//   ....[27]....
        /*0124*/ 	.word	0x00001260


	//   ....[28]....
        /*0128*/ 	.word	0x000012c0


	//   ....[29]....
        /*012c*/ 	.word	0x00001320


	//----- nvinfo : EIATTR_EXIT_INSTR_OFFSETS
	.align		4
.L_3181:
        /*0130*/ 	.byte	0x04, 0x1c
        /*0132*/ 	.short	(.L_3183 - .L_3182)


	//   ....[0]....
.L_3182:
        /*0134*/ 	.word	0x00000070


	//   ....[1]....
        /*0138*/ 	.word	0x00000d40


	//----- nvinfo : EIATTR_MAX_THREADS
	.align		4
.L_3183:
        /*013c*/ 	.byte	0x04, 0x05
        /*013e*/ 	.short	(.L_3185 - .L_3184)
.L_3184:
        /*0140*/ 	.word	0x00000400
        /*0144*/ 	.word	0x00000001
        /*0148*/ 	.word	0x00000001


	//----- nvinfo : EIATTR_CRS_STACK_SIZE
	.align		4
.L_3185:
        /*014c*/ 	.byte	0x04, 0x1e
        /*014e*/ 	.short	(.L_3187 - .L_3186)
.L_3186:
        /*0150*/ 	.word	0x00000000
.L_3187:


//--------------------- .nv.info._ZN10layer_norm13ln_bwd_kernelINS_13Kernel_traitsIf13__nv_bfloat16fS2_fjLj768ELj1ELj4ELj1ELj16ENS_18Kernel_traits_baseILj768EfS2_fS2_fjLj128EEEEELb1ELb1ELb1ELb1EEEvNS_9BwdParamsE --------------------------
	.section	.nv.info._ZN10layer_norm13ln_bwd_kernelINS_13Kernel_traitsIf13__nv_bfloat16fS2_fjLj768ELj1ELj4ELj1ELj16ENS_18Kernel_traits_baseILj768EfS2_fS2_fjLj128EEEEELb1ELb1ELb1ELb1EEEvNS_9BwdParamsE,"",@"SHT_CUDA_INFO"
	.sectionflags	@""
	.align	4


	//----- nvinfo : EIATTR_CUDA_API_VERSION
	.align		4
        /*0000*/ 	.byte	0x04, 0x37
        /*0002*/ 	.short	(.L_3189 - .L_3188)
.L_3188:
        /*0004*/ 	.word	0x00000082


	//----- nvinfo : EIATTR_SW2861232_WAR
	.align		4
.L_3189:
        /*0008*/ 	.byte	0x01, 0x35
	.zero		2


	//----- nvinfo : EIATTR_PARAM_CBANK
	.align		4
        /*000c*/ 	.byte	0x04, 0x0a
        /*000e*/ 	.short	(.L_3191 - .L_3190)
	.align		4
.L_3190:
        /*0010*/ 	.word	index@(.nv.constant0._ZN10layer_norm13ln_bwd_kernelINS_13Kernel_traitsIf13__nv_bfloat16fS2_fjLj768ELj1ELj4ELj1ELj16ENS_18Kernel_traits_baseILj768EfS2_fS2_fjLj128EEEEELb1ELb1ELb1ELb1EEEvNS_9BwdParamsE)
        /*0014*/ 	.short	0x0160
        /*0016*/ 	.short	0x0128


	//----- nvinfo : EIATTR_CBANK_PARAM_SIZE
	.align		4
.L_3191:
        /*0018*/ 	.byte	0x03, 0x19
        /*001a*/ 	.short	0x0128


	//----- nvinfo : EIATTR_KPARAM_INFO
	.align		4
        /*001c*/ 	.byte	0x04, 0x17
        /*001e*/ 	.short	(.L_3193 - .L_3192)
.L_3192:
        /*0020*/ 	.word	0x00000000
        /*0024*/ 	.short	0x0000
        /*0026*/ 	.short	0x0000
        /*0028*/ 	.byte	0x00, 0xf0, 0xa1, 0x04


	//----- nvinfo : EIATTR_MAXREG_COUNT
	.align		4
.L_3193:
        /*002c*/ 	.byte	0x03, 0x1b
        /*002e*/ 	.short	0x00ff


	//----- nvinfo : EIATTR_NUM_BARRIERS
	.align		4
        /*0030*/ 	.byte	0x02, 0x4c
        /*0032*/ 	.byte	0x01
	.zero		1


	//----- nvinfo : EIATTR_MERCURY_ISA_VERSION
	.align		4
        /*0034*/ 	.byte	0x03, 0x5f
        /*0036*/ 	.short	0x0000


	//----- nvinfo : EIATTR_COOP_GROUP_MASK_REGIDS
	.align		4
        /*0038*/ 	.byte	0x04, 0x29
        /*003a*/ 	.short	(.L_3195 - .L_3194)


	//   ....[0]....
.L_3194:
        /*003c*/ 	.word	0xffffffff


	//   ....[1]....
        /*0040*/ 	.word	0xffffffff


	//   ....[2]....
        /*0044*/ 	.word	0xffffffff


	//   ....[3]....
        /*0048*/ 	.word	0xffffffff


	//   ....[4]....
        /*004c*/ 	.word	0xffffffff


	//   ....[5]....
        /*0050*/ 	.word	0xffffffff


	//   ....[6]....
        /*0054*/ 	.word	0xffffffff


	//   ....[7]....
        /*0058*/ 	.word	0xffffffff


	//   ....[8]....
        /*005c*/ 	.word	0xffffffff


	//   ....[9]....
        /*0060*/ 	.word	0xffffffff


	//   ....[10]....
        /*0064*/ 	.word	0xffffffff


	//   ....[11]....
        /*0068*/ 	.word	0xffffffff


	//   ....[12]....
        /*006c*/ 	.word	0xffffffff


	//   ....[13]....
        /*0070*/ 	.word	0xffffffff


	//   ....[14]....
        /*0074*/ 	.word	0xffffffff


	//   ....[15]....
        /*0078*/ 	.word	0xffffffff


	//   ....[16]....
        /*007c*/ 	.word	0xffffffff


	//   ....[17]....
        /*0080*/ 	.word	0xffffffff


	//   ....[18]....
        /*0084*/ 	.word	0xffffffff


	//   ....[19]....
        /*0088*/ 	.word	0xffffffff


	//----- nvinfo : EIATTR_COOP_GROUP_INSTR_OFFSETS
	.align		4
.L_3195:
        /*008c*/ 	.byte	0x04, 0x28
        /*008e*/ 	.short	(.L_3197 - .L_3196)


	//   ....[0]....
.L_3196:
        /*0090*/ 	.word	0x00001900


	//   ....[1]....
        /*0094*/ 	.word	0x00001920


	//   ....[2]....
        /*0098*/ 	.word	0x00001940


	//   ....[3]....
        /*009c*/ 	.word	0x00001960


	//   ....[4]....
        /*00a0*/ 	.word	0x00001980


	//   ....[5]....
        /*00a4*/ 	.word	0x000019a0


	//   ....[6]....
        /*00a8*/ 	.word	0x000019c0


	//   ....[7]....
        /*00ac*/ 	.word	0x000019e0


	//   ....[8]....
        /*00b0*/ 	.word	0x00001a00


	//   ....[9]....
        /*00b4*/ 	.word	0x00001a20


	//   ....[10]....
        /*00b8*/ 	.word	0x00005680


	//   ....[11]....
        /*00bc*/ 	.word	0x00005700


	//   ....[12]....
        /*00c0*/ 	.word	0x00005780


	//   ....[13]....
        /*00c4*/ 	.word	0x000057f0


	//   ....[14]....
        /*00c8*/ 	.word	0x00005870


	//   ....[15]....
        /*00cc*/ 	.word	0x000058e0


	//   ....[16]....
        /*00d0*/ 	.word	0x00005960


	//   ....[17]....
        /*00d4*/ 	.word	0x000059d0


	//   ....[18]....
        /*00d8*/ 	.word	0x00005a50


	//   ....[19]....
        /*00dc*/ 	.word	0x00005ac0


	//----- nvinfo : EIATTR_EXIT_INSTR_OFFSETS
	.align		4
.L_3197:
        /*00e0*/ 	.byte	0x04, 0x1c
        /*00e2*/ 	.short	(.L_3199 - .L_3198)


	//   ....[0]....
.L_3198:
        /*00e4*/ 	.word	0x00005620


	//----- nvinfo : EIATTR_MAX_THREADS
	.align		4
.L_3199:
        /*00e8*/ 	.byte	0x04, 0x05
        /*00ea*/ 	.short	(.L_3201 - .L_3200)
.L_3200:
        /*00ec*/ 	.word	0x00000080
        /*00f0*/ 	.word	0x00000001
        /*00f4*/ 	.word	0x00000001


	//----- nvinfo : EIATTR_CRS_STACK_SIZE
	.align		4
.L_3201:
        /*00f8*/ 	.byte	0x04, 0x1e
        /*00fa*/ 	.short	(.L_3203 - .L_3202)
.L_3202:
        /*00fc*/ 	.word	0x00000000
.L_3203:


//--------------------- .nv.info._ZN10layer_norm13ln_bwd_kernelINS_13Kernel_traitsIf6__halfS2_S2_fjLj768ELj1ELj4ELj1ELj16ENS_18Kernel_traits_baseILj768EfS2_S2_S2_fjLj128EEEEELb0ELb0ELb0ELb0EEEvNS_9BwdParamsE --------------------------
	.section	.nv.info._ZN10layer_norm13ln_bwd_kernelINS_13Kernel_traitsIf6__halfS2_S2_fjLj768ELj1ELj4ELj1ELj16ENS_18Kernel_traits_baseILj768EfS2_S2_S2_fjLj128EEEEELb0ELb0ELb0ELb0EEEvNS_9BwdParamsE,"",@"SHT_CUDA_INFO"
	.sectionflags	@""
	.align	4


	//----- nvinfo : EIATTR_CUDA_API_VERSION
	.align		4
        /*0000*/ 	.byte	0x04, 0x37
        /*0002*/ 	.short	(.L_3205 - .L_3204)
.L_3204:
        /*0004*/ 	.word	0x00000082


	//----- nvinfo : EIATTR_SW2861232_WAR
	.align		4
.L_3205:
        /*0008*/ 	.byte	0x01, 0x35
	.zero		2


	//----- nvinfo : EIATTR_PARAM_CBANK
	.align		4
        /*000c*/ 	.byte	0x04, 0x0a
        /*000e*/ 	.short	(.L_3207 - .L_3206)
	.align		4
.L_3206:
        /*0010*/ 	.word	index@(.nv.constant0._ZN10layer_norm13ln_bwd_kernelINS_13Kernel_traitsIf6__halfS2_S2_fjLj768ELj1ELj4ELj1ELj16ENS_18Kernel_traits_baseILj768EfS2_S2_S2_fjLj128EEEEELb0ELb0ELb0ELb0EEEvNS_9BwdParamsE)
        /*0014*/ 	.short	0x0160
        /*0016*/ 	.short	0x0128


	//----- nvinfo : EIATTR_CBANK_PARAM_SIZE
	.align		4
.L_3207:
        /*0018*/ 	.byte	0x03, 0x19
        /*001a*/ 	.short	0x0128


	//----- nvinfo : EIATTR_KPARAM_INFO
	.align		4
        /*001c*/ 	.byte	0x04, 0x17
        /*001e*/ 	.short	(.L_3209 - .L_3208)
.L_3208:
        /*0020*/ 	.word	0x00000000
        /*0024*/ 	.short	0x0000
        /*0026*/ 	.short	0x0000
        /*0028*/ 	.byte	0x00, 0xf0, 0xa1, 0x04


	//----- nvinfo : EIATTR_MAXREG_COUNT
	.align		4
.L_3209:
        /*002c*/ 	.byte	0x03, 0x1b
        /*002e*/ 	.short	0x00ff


	//----- nvinfo : EIATTR_NUM_BARRIERS
	.align		4
        /*0030*/ 	.byte	0x02, 0x4c
        /*0032*/ 	.byte	0x01
	.zero		1


	//----- nvinfo : EIATTR_MERCURY_ISA_VERSION
	.align		4
        /*0034*/ 	.byte	0x03, 0x5f
        /*0036*/ 	.short	0x0000


	//----- nvinfo : EIATTR_COOP_GROUP_MASK_REGIDS
	.align		4
        /*0038*/ 	.byte	0x04, 0x29
        /*003a*/ 	.short	(.L_3211 - .L_3210)


	//   ....[0]....
.L_3210:
        /*003c*/ 	.word	0xffffffff


	//   ....[1]....
        /*0040*/ 	.word	0xffffffff


	//   ....[2]....
        /*0044*/ 	.word	0xffffffff


	//   ....[3]....
        /*0048*/ 	.word	0xffffffff


	//   ....[4]....
        /*004c*/ 	.word	0xffffffff


	//   ....[5]....
        /*0050*/ 	.word	0xffffffff


	//   ....[6]....
        /*0054*/ 	.word	0xffffffff


	//   ....[7]....
        /*0058*/ 	.word	0xffffffff


	//   ....[8]....
        /*005c*/ 	.word	0xffffffff


	//   ....[9]....
        /*0060*/ 	.word	0xffffffff


	//   ....[10]....
        /*0064*/ 	.word	0xffffffff


	//   ....[11]....
        /*0068*/ 	.word	0xffffffff


	//   ....[12]....
        /*006c*/ 	.word	0xffffffff


	//   ....[13]....
        /*0070*/ 	.word	0xffffffff


	//   ....[14]....
        /*0074*/ 	.word	0xffffffff


	//   ....[15]....
        /*0078*/ 	.word	0xffffffff


	//   ....[16]....
        /*007c*/ 	.word	0xffffffff


	//   ....[17]....
        /*0080*/ 	.word	0xffffffff


	//   ....[18]....
        /*0084*/ 	.word	0xffffffff


	//   ....[19]....
        /*0088*/ 	.word	0xffffffff


	//----- nvinfo : EIATTR_COOP_GROUP_INSTR_OFFSETS
	.align		4
.L_3211:
        /*008c*/ 	.byte	0x04, 0x28
        /*008e*/ 	.short	(.L_3213 - .L_3212)


	//   ....[0]....
.L_3212:
        /*0090*/ 	.word	0x00001570


	//   ....[1]....
        /*0094*/ 	.word	0x00001590


	//   ....[2]....
        /*0098*/ 	.word	0x000015b0


	//   ....[3]....
        /*009c*/ 	.word	0x000015d0


	//   ....[4]....
        /*00a0*/ 	.word	0x000015f0


	//   ....[5]....
        /*00a4*/ 	.word	0x00001610


	//   ....[6]....
        /*00a8*/ 	.word	0x00001630


	//   ....[7]....
        /*00ac*/ 	.word	0x00001650


	//   ....[8]....
        /*00b0*/ 	.word	0x00001670


	//   ....[9]....
        /*00b4*/ 	.word	0x00001690


	//   ....[10]....
        /*00b8*/ 	.word	0x00003320


	//   ....[11]....
        /*00bc*/ 	.word	0x000033a0


	//   ....[12]....
        /*00c0*/ 	.word	0x00003420


	//   ....[13]....
        /*00c4*/ 	.word	0x00003490


	//   ....[14]....
        /*00c8*/ 	.word	0x00003510


	//   ....[15]....
        /*00cc*/ 	.word	0x00003580


	//   ....[16]....
        /*00d0*/ 	.word	0x00003600


	//   ....[17]....
        /*00d4*/ 	.word	0x00003670


	//   ....[18]....
        /*00d8*/ 	.word	0x000036f0


	//   ....[19]....
        /*00dc*/ 	.word	0x00003760


	//----- nvinfo : EIATTR_EXIT_INSTR_OFFSETS
	.align		4
.L_3213:
        /*00e0*/ 	.byte	0x04, 0x1c
        /*00e2*/ 	.short	(.L_3215 - .L_3214)


	//   ....[0]....
.L_3214:
        /*00e4*/ 	.word	0x00003290


	//   ....[1]....
        /*00e8*/ 	.word	0x000032c0


	//----- nvinfo : EIATTR_MAX_THREADS
	.align		4
.L_3215:
        /*00ec*/ 	.byte	0x04, 0x05
        /*00ee*/ 	.short	(.L_3217 - .L_3216)
.L_3216:
        /*00f0*/ 	.word	0x00000080
        /*00f4*/ 	.word	0x00000001
        /*00f8*/ 	.word	0x00000001


	//----- nvinfo : EIATTR_CRS_STACK_SIZE
	.align		4
.L_3217:
        /*00fc*/ 	.byte	0x04, 0x1e
        /*00fe*/ 	.short	(.L_3219 - .L_3218)
.L_3218:
        /*0100*/ 	.word	0x00000000
.L_3219:


//--------------------- .nv.info._ZN10layer_norm13ln_bwd_kernelINS_13Kernel_traitsIf6__halfS2_S2_fjLj768ELj1ELj4ELj1ELj16ENS_18Kernel_traits_baseILj768EfS2_S2_S2_fjLj128EEEEELb0ELb0ELb0ELb1EEEvNS_9BwdParamsE --------------------------
	.section	.nv.info._ZN10layer_norm13ln_bwd_kernelINS_13Kernel_traitsIf6__halfS2_S2_fjLj768ELj1ELj4ELj1ELj16ENS_18Kernel_traits_baseILj768EfS2_S2_S2_fjLj128EEEEELb0ELb0ELb0ELb1EEEvNS_9BwdParamsE,"",@"SHT_CUDA_INFO"
	.sectionflags	@""
	.align	4


	//----- nvinfo : EIATTR_CUDA_API_VERSION
	.align		4
        /*0000*/ 	.byte	0x04, 0x37
        /*0002*/ 	.short	(.L_3221 - .L_3220)
.L_3220:
        /*0004*/ 	.word	0x00000082


	//----- nvinfo : EIATTR_SW2861232_WAR
	.align		4
.L_3221:
        /*0008*/ 	.byte	0x01, 0x35
	.zero		2


	//----- nvinfo : EIATTR_PARAM_CBANK
	.align		4
        /*000c*/ 	.byte	0x04, 0x0a
        /*000e*/ 	.short	(.L_3223 - .L_3222)
	.align		4
.L_3222:
        /*0010*/ 	.word	index@(.nv.constant0._ZN10layer_norm13ln_bwd_kernelINS_13Kernel_traitsIf6__halfS2_S2_fjLj768ELj1ELj4ELj1ELj16ENS_18Kernel_traits_baseILj768EfS2_S2_S2_fjLj128EEEEELb0ELb0ELb0ELb1EEEvNS_9BwdParamsE)
        /*0014*/ 	.short	0x0160
        /*0016*/ 	.short	0x0128


	//----- nvinfo : EIATTR_CBANK_PARAM_SIZE
	.align		4
.L_3223:
        /*0018*/ 	.byte	0x03, 0x19
        /*001a*/ 	.short	0x0128


	//----- nvinfo : EIATTR_KPARAM_INFO
	.align		4
        /*001c*/ 	.byte	0x04, 0x17
        /*001e*/ 	.short	(.L_3225 - .L_3224)
.L_3224:
        /*0020*/ 	.word	0x00000000
        /*0024*/ 	.short	0x0000
        /*0026*/ 	.short	0x0000
        /*0028*/ 	.byte	0x00, 0xf0, 0xa1, 0x04


	//----- nvinfo : EIATTR_MAXREG_COUNT
	.align		4
.L_3225:
        /*002c*/ 	.byte	0x03, 0x1b
        /*002e*/ 	.short	0x00ff


	//----- nvinfo : EIATTR_NUM_BARRIERS
	.align		4
        /*0030*/ 	.byte	0x02, 0x4c
        /*0032*/ 	.byte	0x01
	.zero		1


	//----- nvinfo : EIATTR_MERCURY_ISA_VERSION
	.align		4
        /*0034*/ 	.byte	0x03, 0x5f
        /*0036*/ 	.short	0x0000


	//----- nvinfo : EIATTR_COOP_GROUP_MASK_REGIDS
	.align		4
        /*0038*/ 	.byte	0x04, 0x29
        /*003a*/ 	.short	(.L_3227 - .L_3226)


	//   ....[0]....
.L_3226:
        /*003c*/ 	.word	0xffffffff


	//   ....[1]....
        /*0040*/ 	.word	0xffffffff


	//   ....[2]....
        /*0044*/ 	.word	0xffffffff


	//   ....[3]....
        /*0048*/ 	.word	0xffffffff


	//   ....[4]....
        /*004c*/ 	.word	0xffffffff


	//   ....[5]....
        /*0050*/ 	.word	0xffffffff


	//   ....[6]....
        /*0054*/ 	.word	0xffffffff


	//   ....[7]....
        /*0058*/ 	.word	0xffffffff


	//   ....[8]....
        /*005c*/ 	.word	0xffffffff


	//   ....[9]....
        /*0060*/ 	.word	0xffffffff


	//   ....[10]....
        /*0064*/ 	.word	0xffffffff


	//   ....[11]....
        /*0068*/ 	.word	0xffffffff


	//   ....[12]....
        /*006c*/ 	.word	0xffffffff


	//   ....[13]....
        /*0070*/ 	.word	0xffffffff


	//   ....[14]....
        /*0074*/ 	.word	0xffffffff


	//   ....[15]....
        /*0078*/ 	.word	0xffffffff


	//   ....[16]....
        /*007c*/ 	.word	0xffffffff


	//   ....[17]....
        /*0080*/ 	.word	0xffffffff


	//   ....[18]....
        /*0084*/ 	.word	0xffffffff


	//   ....[19]....
        /*0088*/ 	.word	0xffffffff


	//----- nvinfo : EIATTR_COOP_GROUP_INSTR_OFFSETS
	.align		4
.L_3227:
        /*008c*/ 	.byte	0x04, 0x28
        /*008e*/ 	.short	(.L_3229 - .L_3228)


	//   ....[0]....
.L_3228:
        /*0090*/ 	.word	0x00001560


	//   ....[1]....
        /*0094*/ 	.word	0x00001580


	//   ....[2]....
        /*0098*/ 	.word	0x000015a0


	//   ....[3]....
        /*009c*/ 	.word	0x000015c0


	//   ....[4]....
        /*00a0*/ 	.word	0x000015e0


	//   ....[5]....
        /*00a4*/ 	.word	0x00001600


	//   ....[6]....
        /*00a8*/ 	.word	0x00001620


	//   ....[7]....
        /*00ac*/ 	.word	0x00001640


	//   ....[8]....
        /*00b0*/ 	.word	0x00001660


	//   ....[9]....
        /*00b4*/ 	.word	0x00001680


	//   ....[10]....
        /*00b8*/ 	.word	0x00003080


	//   ....[11]....
        /*00bc*/ 	.word	0x00003100


	//   ....[12]....
        /*00c0*/ 	.word	0x00003180


	//   ....[13]....
        /*00c4*/ 	.word	0x000031f0


	//   ....[14]....
        /*00c8*/ 	.word	0x00003270


	//   ....[15]....
        /*00cc*/ 	.word	0x000032e0


	//   ....[16]....
        /*00d0*/ 	.word	0x00003360


	//   ....[17]....
        /*00d4*/ 	.word	0x000033d0


	//   ....[18]....
        /*00d8*/ 	.word	0x00003450


	//   ....[19]....
        /*00dc*/ 	.word	0x000034c0


	//----- nvinfo : EIATTR_EXIT_INSTR_OFFSETS
	.align		4
.L_3229:
        /*00e0*/ 	.byte	0x04, 0x1c
        /*00e2*/ 	.short	(.L_3231 - .L_3230)


	//   ....[0]....
.L_3230:
        /*00e4*/ 	.word	0x00003020


	//----- nvinfo : EIATTR_MAX_THREADS
	.align		4
.L_3231:
        /*00e8*/ 	.byte	0x04, 0x05
        /*00ea*/ 	.short	(.L_3233 - .L_3232)
.L_3232:
        /*00ec*/ 	.word	0x00000080
        /*00f0*/ 	.word	0x00000001
        /*00f4*/ 	.word	0x00000001


	//----- nvinfo : EIATTR_CRS_STACK_SIZE
	.align		4
.L_3233:
        /*00f8*/ 	.byte	0x04, 0x1e
        /*00fa*/ 	.short	(.L_3235 - .L_3234)
.L_3234:
        /*00fc*/ 	.word	0x00000000
.L_3235:


//--------------------- .nv.info._ZN10layer_norm13ln_bwd_kernelINS_13Kernel_traitsIf6__halfS2_S2_fjLj768ELj1ELj4ELj1ELj16ENS_18Kernel_traits_baseILj768EfS2_S2_S2_fjLj128EEEEELb0ELb0ELb1ELb0EEEvNS_9BwdParamsE --------------------------
	.section	.nv.info._ZN10layer_norm13ln_bwd_kernelINS_13Kernel_traitsIf6__halfS2_S2_fjLj768ELj1ELj4ELj1ELj16ENS_18Kernel_traits_baseILj768EfS2_S2_S2_fjLj128EEEEELb0ELb0ELb1ELb0EEEvNS_9BwdParamsE,"",@"SHT_CUDA_INFO"
	.sectionflags	@""
	.align	4


	//----- nvinfo : EIATTR_CUDA_API_VERSION
	.align		4
        /*0000*/ 	.byte	0x04, 0x37
        /*0002*/ 	.short	(.L_3237 - .L_3236)
.L_3236:
        /*0004*/ 	.word	0x00000082


	//----- nvinfo : EIATTR_SW2861232_WAR
	.align		4
.L_3237:
        /*0008*/ 	.byte	0x01, 0x35
	.zero		2


	//----- nvinfo : EIATTR_PARAM_CBANK
	.align		4
        /*000c*/ 	.byte	0x04, 0x0a
        /*000e*/ 	.short	(.L_3239 - .L_3238)
	.align		4
.L_3238:
        /*0010*/ 	.word	index@(.nv.constant0._ZN10layer_norm13ln_bwd_kernelINS_13Kernel_traitsIf6__halfS2_S2_fjLj768ELj1ELj4ELj1ELj16ENS_18Kernel_traits_baseILj768EfS2_S2_S2_fjLj128EEEEELb0ELb0ELb1ELb0EEEvNS_9BwdParamsE)
        /*0014*/ 	.short	0x0160
        /*0016*/ 	.short	0x0128


	//----- nvinfo : EIATTR_CBANK_PARAM_SIZE
	.align		4
.L_3239:
        /*0018*/ 	.byte	0x03, 0x19
        /*001a*/ 	.short	0x0128


	//----- nvinfo : EIATTR_KPARAM_INFO
	.align		4
        /*001c*/ 	.byte	0x04, 0x17
        /*001e*/ 	.short	(.L_3241 - .L_3240)
.L_3240:
        /*0020*/ 	.word	0x00000000
        /*0024*/ 	.short	0x0000
        /*0026*/ 	.short	0x0000
        /*0028*/ 	.byte	0x00, 0xf0, 0xa1, 0x04


	//----- nvinfo : EIATTR_MAXREG_COUNT
	.align		4
.L_3241:
        /*002c*/ 	.byte	0x03, 0x1b
        /*002e*/ 	.short	0x00ff


	//----- nvinfo : EIATTR_NUM_BARRIERS
	.align		4
        /*0030*/ 	.byte	0x02, 0x4c
        /*0032*/ 	.byte	0x01
	.zero		1


	//----- nvinfo : EIATTR_MERCURY_ISA_VERSION
	.align		4
        /*0034*/ 	.byte	0x03, 0x5f
        /*0036*/ 	.short	0x0000


	//----- nvinfo : EIATTR_COOP_GROUP_MASK_REGIDS
	.align		4
        /*0038*/ 	.byte	0x04, 0x29
        /*003a*/ 	.short	(.L_3243 - .L_3242)


	//   ....[0]....
.L_3242:
        /*003c*/ 	.word	0xffffffff


	//   ....[1]....
        /*0040*/ 	.word	0xffffffff


	//   ....[2]....
        /*0044*/ 	.word	0xffffffff


	//   ....[3]....
        /*0048*/ 	.word	0xffffffff


	//   ....[4]....
        /*004c*/ 	.word	0xffffffff


	//   ....[5]....
        /*0050*/ 	.word	0xffffffff


	//   ....[6]....
        /*0054*/ 	.word	0xffffffff


	//   ....[7]....
        /*0058*/ 	.word	0xffffffff


	//   ....[8]....
        /*005c*/ 	.word	0xffffffff


	//   ....[9]....
        /*0060*/ 	.word	0xffffffff


	//   ....[10]....
        /*0064*/ 	.word	0xffffffff


	//   ....[11]....
        /*0068*/ 	.word	0xffffffff


	//   ....[12]....
        /*006c*/ 	.word	0xffffffff


	//   ....[13]....
        /*0070*/ 	.word	0xffffffff


	//   ....[14]....
        /*0074*/ 	.word	0xffffffff


	//   ....[15]....
        /*0078*/ 	.word	0xffffffff


	//   ....[16]....
        /*007c*/ 	.word	0xffffffff


	//   ....[17]....
        /*0080*/ 	.word	0xffffffff


	//   ....[18]....
        /*0084*/ 	.word	0xffffffff


	//   ....[19]....
        /*0088*/ 	.word	0xffffffff


	//----- nvinfo : EIATTR_COOP_GROUP_INSTR_OFFSETS
	.align		4
.L_3243:
        /*008c*/ 	.byte	0x04, 0x28
        /*008e*/ 	.short	(.L_3245 - .L_3244)


	//   ....[0]....
.L_3244:
        /*0090*/ 	.word	0x000016f0


	//   ....[1]....
        /*0094*/ 	.word	0x00001710


	//   ....[2]....
        /*0098*/ 	.word	0x00001730


	//   ....[3]....
        /*009c*/ 	.word	0x00001750


	//   ....[4]....
        /*00a0*/ 	.word	0x00001770


	//   ....[5]....
        /*00a4*/ 	.word	0x00001790


	//   ....[6]....
        /*00a8*/ 	.word	0x000017b0


	//   ....[7]....
        /*00ac*/ 	.word	0x000017d0


	//   ....[8]....
        /*00b0*/ 	.word	0x000017f0


	//   ....[9]....
        /*00b4*/ 	.word	0x00001810


	//   ....[10]....
        /*00b8*/ 	.word	0x00004300


	//   ....[11]....
        /*00bc*/ 	.word	0x00004380


	//   ....[12]....
        /*00c0*/ 	.word	0x00004400


	//   ....[13]....
        /*00c4*/ 	.word	0x00004470


	//   ....[14]....
        /*00c8*/ 	.word	0x000044f0


	//   ....[15]....
        /*00cc*/ 	.word	0x00004560


	//   ....[16]....
        /*00d0*/ 	.word	0x000045e0


	//   ....[17]....
        /*00d4*/ 	.word	0x00004650


	//   ....[18]....
        /*00d8*/ 	.word	0x000046d0


	//   ....[19]....
        /*00dc*/ 	.word	0x00004740


	//----- nvinfo : EIATTR_EXIT_INSTR_OFFSETS
	.align		4
.L_3245:
        /*00e0*/ 	.byte	0x04, 0x1c
        /*00e2*/ 	.short	(.L_3247 - .L_3246)


	//   ....[0]....
.L_3246:
        /*00e4*/ 	.word	0x00004270


	//   ....[1]....
        /*00e8*/ 	.word	0x000042a0


	//----- nvinfo : EIATTR_MAX_THREADS
	.align		4
.L_3247:
        /*00ec*/ 	.byte	0x04, 0x05
        /*00ee*/ 	.short	(.L_3249 - .L_3248)
.L_3248:
        /*00f0*/ 	.word	0x00000080
        /*00f4*/ 	.word	0x00000001
        /*00f8*/ 	.word	0x00000001


	//----- nvinfo : EIATTR_CRS_STACK_SIZE
	.align		4
.L_3249:
        /*00fc*/ 	.byte	0x04, 0x1e
        /*00fe*/ 	.short	(.L_3251 - .L_3250)
.L_3250:
        /*0100*/ 	.word	0x00000000
.L_3251:


//--------------------- .nv.info._ZN10layer_norm13ln_bwd_kernelINS_13Kernel_traitsIf6__halfS2_S2_fjLj768ELj1ELj4ELj1ELj16ENS_18Kernel_traits_baseILj768EfS2_S2_S2_fjLj128EEEEELb0ELb0ELb1ELb1EEEvNS_9BwdParamsE --------------------------
	.section	.nv.info._ZN10layer_norm13ln_bwd_kernelINS_13Kernel_traitsIf6__halfS2_S2_fjLj768ELj1ELj4ELj1ELj16ENS_18Kernel_traits_baseILj768EfS2_S2_S2_fjLj128EEEEELb0ELb0ELb1ELb1EEEvNS_9BwdParamsE,"",@"SHT_CUDA_INFO"
	.sectionflags	@""
	.align	4


	//----- nvinfo : EIATTR_CUDA_API_VERSION
	.align		4
        /*0000*/ 	.byte	0x04, 0x37
        /*0002*/ 	.short	(.L_3253 - .L_3252)
.L_3252:
        /*0004*/ 	.word	0x00000082


	//----- nvinfo : EIATTR_SW2861232_WAR
	.align		4
.L_3253:
        /*0008*/ 	.byte	0x01, 0x35
	.zero		2


	//----- nvinfo : EIATTR_PARAM_CBANK
	.align		4
        /*000c*/ 	.byte	0x04, 0x0a
        /*000e*/ 	.short	(.L_3255 - .L_3254)
	.align		4
.L_3254:
        /*0010*/ 	.word	index@(.nv.constant0._ZN10layer_norm13ln_bwd_kernelINS_13Kernel_traitsIf6__halfS2_S2_fjLj768ELj1ELj4ELj1ELj16ENS_18Kernel_traits_baseILj768EfS2_S2_S2_fjLj128EEEEELb0ELb0ELb1ELb1EEEvNS_9BwdParamsE)
        /*0014*/ 	.short	0x0160
        /*0016*/ 	.short	0x0128


	//----- nvinfo : EIATTR_CBANK_PARAM_SIZE
	.align		4
.L_3255:
        /*0018*/ 	.byte	0x03, 0x19
        /*001a*/ 	.short	0x0128


	//----- nvinfo : EIATTR_KPARAM_INFO
	.align		4
        /*001c*/ 	.byte	0x04, 0x17
        /*001e*/ 	.short	(.L_3257 - .L_3256)
.L_3256:
        /*0020*/ 	.word	0x00000000
        /*0024*/ 	.short	0x0000
        /*0026*/ 	.short	0x0000
        /*0028*/ 	.byte	0x00, 0xf0, 0xa1, 0x04


	//----- nvinfo : EIATTR_MAXREG_COUNT
	.align		4
.L_3257:
        /*002c*/ 	.byte	0x03, 0x1b
        /*002e*/ 	.short	0x00ff


	//----- nvinfo : EIATTR_NUM_BARRIERS
	.align		4
        /*0030*/ 	.byte	0x02, 0x4c
        /*0032*/ 	.byte	0x01
	.zero		1


	//----- nvinfo : EIATTR_MERCURY_ISA_VERSION
	.align		4
        /*0034*/ 	.byte	0x03, 0x5f
        /*0036*/ 	.short	0x0000


	//----- nvinfo : EIATTR_COOP_GROUP_MASK_REGIDS
	.align		4
        /*0038*/ 	.byte	0x04, 0x29
        /*003a*/ 	.short	(.L_3259 - .L_3258)


	//   ....[0]....
.L_3258:
        /*003c*/ 	.word	0xffffffff


	//   ....[1]....
        /*0040*/ 	.word	0xffffffff


	//   ....[2]....
        /*0044*/ 	.word	0xffffffff


	//   ....[3]....
        /*0048*/ 	.word	0xffffffff


	//   ....[4]....
        /*004c*/ 	.word	0xffffffff


	//   ....[5]....
        /*0050*/ 	.word	0xffffffff


	//   ....[6]....
        /*0054*/ 	.word	0xffffffff


	//   ....[7]....
        /*0058*/ 	.word	0xffffffff


	//   ....[8]....
        /*005c*/ 	.word	0xffffffff


	//   ....[9]....
        /*0060*/ 	.word	0xffffffff


	//   ....[10]....
        /*0064*/ 	.word	0xffffffff


	//   ....[11]....
        /*0068*/ 	.word	0xffffffff


	//   ....[12]....
        /*006c*/ 	.word	0xffffffff


	//   ....[13]....
        /*0070*/ 	.word	0xffffffff


	//   ....[14]....
        /*0074*/ 	.word	0xffffffff


	//   ....[15]....
        /*0078*/ 	.word	0xffffffff


	//   ....[16]....
        /*007c*/ 	.word	0xffffffff


	//   ....[17]....
        /*0080*/ 	.word	0xffffffff


	//   ....[18]....
        /*0084*/ 	.word	0xffffffff


	//   ....[19]....
        /*0088*/ 	.word	0xffffffff


	//----- nvinfo : EIATTR_COOP_GROUP_INSTR_OFFSETS
	.align		4
.L_3259:
        /*008c*/ 	.byte	0x04, 0x28
        /*008e*/ 	.short	(.L_3261 - .L_3260)


	//   ....[0]....
.L_3260:
        /*0090*/ 	.word	0x00001590


	//   ....[1]....
        /*0094*/ 	.word	0x000015b0


	//   ....[2]....
        /*0098*/ 	.word	0x000015d0


	//   ....[3]....
        /*009c*/ 	.word	0x000015f0


	//   ....[4]....
        /*00a0*/ 	.word	0x00001610


	//   ....[5]....
        /*00a4*/ 	.word	0x00001630


	//   ....[6]....
        /*00a8*/ 	.word	0x00001650


	//   ....[7]....
        /*00ac*/ 	.word	0x00001670


	//   ....[8]....
        /*00b0*/ 	.word	0x00001690


	//   ....[9]....
        /*00b4*/ 	.word	0x000016b0


	//   ....[10]....
        /*00b8*/ 	.word	0x00003c60


	//   ....[11]....
        /*00bc*/ 	.word	0x00003ce0


	//   ....[12]....
        /*00c0*/ 	.word	0x00003d60


	//   ....[13]....
        /*00c4*/ 	.word	0x00003dd0


	//   ....[14]....
        /*00c8*/ 	.word	0x00003e50


	//   ....[15]....
        /*00cc*/ 	.word	0x00003ec0


	//   ....[16]....
        /*00d0*/ 	.word	0x00003f40


	//   ....[17]....
        /*00d4*/ 	.word	0x00003fb0


	//   ....[18]....
        /*00d8*/ 	.word	0x00004030


	//   ....[19]....
        /*00dc*/ 	.word	0x000040a0


	//----- nvinfo : EIATTR_EXIT_INSTR_OFFSETS
	.align		4
.L_3261:
        /*00e0*/ 	.byte	0x04, 0x1c
        /*00e2*/ 	.short	(.L_3263 - .L_3262)


	//   ....[0]....
.L_3262:
        /*00e4*/ 	.word	0x00003c00


	//----- nvinfo : EIATTR_MAX_THREADS
	.align		4
.L_3263:
        /*00e8*/ 	.byte	0x04, 0x05
        /*00ea*/ 	.short	(.L_3265 - .L_3264)
.L_3264:
        /*00ec*/ 	.word	0x00000080
        /*00f0*/ 	.word	0x00000001
        /*00f4*/ 	.word	0x00000001


	//----- nvinfo : EIATTR_CRS_STACK_SIZE
	.align		4
.L_3265:
        /*00f8*/ 	.byte	0x04, 0x1e
        /*00fa*/ 	.short	(.L_3267 - .L_3266)
.L_3266:
        /*00fc*/ 	.word	0x00000000
.L_3267:


//--------------------- .nv.info._ZN10layer_norm13ln_bwd_kernelINS_13Kernel_traitsIf6__halfS2_S2_fjLj768ELj1ELj4ELj1ELj16ENS_18Kernel_traits_baseILj768EfS2_S2_S2_fjLj128EEEEELb0ELb1ELb0ELb0EEEvNS_9BwdParamsE --------------------------
	.section	.nv.info._ZN10layer_norm13ln_bwd_kernelINS_13Kernel_traitsIf6__halfS2_S2_fjLj768ELj1ELj4ELj1ELj16ENS_18Kernel_traits_baseILj768EfS2_S2_S2_fjLj128EEEEELb0ELb1ELb0ELb0EEEvNS_9BwdParamsE,"",@"SHT_CUDA_INFO"
	.sectionflags	@""
	.align	4


	//----- nvinfo : EIATTR_CUDA_API_VERSION
	.align		4
        /*0000*/ 	.byte	0x04, 0x37
        /*0002*/ 	.short	(.L_3269 - .L_3268)
.L_3268:
        /*0004*/ 	.word	0x00000082


	//----- nvinfo : EIATTR_SW2861232_WAR
	.align		4
.L_3269:
        /*0008*/ 	.byte	0x01, 0x35
	.zero		2


	//----- nvinfo : EIATTR_PARAM_CBANK
	.align		4
        /*000c*/ 	.byte	0x04, 0x0a
        /*000e*/ 	.short	(.L_3271 - .L_3270)
	.align		4
.L_3270:
        /*0010*/ 	.word	index@(.nv.constant0._ZN10layer_norm13ln_bwd_kernelINS_13Kernel_traitsIf6__halfS2_S2_fjLj768ELj1ELj4ELj1ELj16ENS_18Kernel_traits_baseILj768EfS2_S2_S2_fjLj128EEEEELb0ELb1ELb0ELb0EEEvNS_9BwdParamsE)
        /*0014*/ 	.short	0x0160
        /*0016*/ 	.short	0x0128


	//----- nvinfo : EIATTR_CBANK_PARAM_SIZE
	.align		4
.L_3271:
        /*0018*/ 	.byte	0x03, 0x19
        /*001a*/ 	.short	0x0128


	//----- nvinfo : EIATTR_KPARAM_INFO
	.align		4
        /*001c*/ 	.byte	0x04, 0x17
        /*001e*/ 	.short	(.L_3273 - .L_3272)
.L_3272:
        /*0020*/ 	.word	0x00000000
        /*0024*/ 	.short	0x0000
        /*0026*/ 	.short	0x0000
        /*0028*/ 	.byte	0x00, 0xf0, 0xa1, 0x04


	//----- nvinfo : EIATTR_MAXREG_COUNT
	.align		4
.L_3273:
        /*002c*/ 	.byte	0x03, 0x1b
        /*002e*/ 	.short	0x00ff


	//----- nvinfo : EIATTR_NUM_BARRIERS
	.align		4
        /*0030*/ 	.byte	0x02, 0x4c
        /*0032*/ 	.byte	0x01
	.zero		1


	//----- nvinfo : EIATTR_MERCURY_ISA_VERSION
	.align		4
        /*0034*/ 	.byte	0x03, 0x5f
        /*0036*/ 	.short	0x0000


	//----- nvinfo : EIATTR_COOP_GROUP_MASK_REGIDS
	.align		4
        /*0038*/ 	.byte	0x04, 0x29
        /*003a*/ 	.short	(.L_3275 - .L_3274)


	//   ....[0]....
.L_3274:
        /*003c*/ 	.word	0xffffffff


	//   ....[1]....
        /*0040*/ 	.word	0xffffffff


	//   ....[2]....
        /*0044*/ 	.word	0xffffffff


	//   ....[3]....
        /*0048*/ 	.word	0xffffffff


	//   ....[4]....
        /*004c*/ 	.word	0xffffffff


	//   ....[5]....
        /*0050*/ 	.word	0xffffffff


	//   ....[6]....
        /*0054*/ 	.word	0xffffffff


	//   ....[7]....
        /*0058*/ 	.word	0xffffffff


	//   ....[8]....
        /*005c*/ 	.word	0xffffffff


	//   ....[9]....
        /*0060*/ 	.word	0xffffffff


	//   ....[10]....
        /*0064*/ 	.word	0xffffffff


	//   ....[11]....
        /*0068*/ 	.word	0xffffffff


	//   ....[12]....
        /*006c*/ 	.word	0xffffffff


	//   ....[13]....
        /*0070*/ 	.word	0xffffffff


	//   ....[14]....
        /*0074*/ 	.word	0xffffffff


	//   ....[15]....
        /*0078*/ 	.word	0xffffffff


	//   ....[16]....
        /*007c*/ 	.word	0xffffffff


	//   ....[17]....
        /*0080*/ 	.word	0xffffffff


	//   ....[18]....
        /*0084*/ 	.word	0xffffffff


	//   ....[19]....
        /*0088*/ 	.word	0xffffffff


	//----- nvinfo : EIATTR_COOP_GROUP_INSTR_OFFSETS
	.align		4
.L_3275:
        /*008c*/ 	.byte	0x04, 0x28
        /*008e*/ 	.short	(.L_3277 - .L_3276)


	//   ....[0]....
.L_3276:
        /*0090*/ 	.word	0x000016b0


	//   ....[1]....
        /*0094*/ 	.word	0x000016d0


	//   ....[2]....
        /*0098*/ 	.word	0x000016f0


	//   ....[3]....
        /*009c*/ 	.word	0x00001710


	//   ....[4]....
        /*00a0*/ 	.word	0x00001730


	//   ....[5]....
        /*00a4*/ 	.word	0x00001750


	//   ....[6]....
        /*00a8*/ 	.word	0x00001770


	//   ....[7]....
        /*00ac*/ 	.word	0x00001790


	//   ....[8]....
        /*00b0*/ 	.word	0x000017b0


	//   ....[9]....
        /*00b4*/ 	.word	0x000017d0


	//   ....[10]....
        /*00b8*/ 	.word	0x00003f10


	//   ....[11]....
        /*00bc*/ 	.word	0x00003f90


	//   ....[12]....
        /*00c0*/ 	.word	0x00004010


	//   ....[13]....
        /*00c4*/ 	.word	0x00004080


	//   ....[14]....
        /*00c8*/ 	.word	0x00004100


	//   ....[15]....
        /*00cc*/ 	.word	0x00004170


	//   ....[16]....
        /*00d0*/ 	.word	0x000041f0


	//   ....[17]....
        /*00d4*/ 	.word	0x00004260


	//   ....[18]....
        /*00d8*/ 	.word	0x000042e0


	//   ....[19]....
        /*00dc*/ 	.word	0x00004350


	//----- nvinfo : EIATTR_EXIT_INSTR_OFFSETS
	.align		4
.L_3277:
        /*00e0*/ 	.byte	0x04, 0x1c
        /*00e2*/ 	.short	(.L_3279 - .L_3278)


	//   ....[0]....
.L_3278:
        /*00e4*/ 	.word	0x00003e30


	//   ....[1]....
        /*00e8*/ 	.word	0x00003eb0


	//----- nvinfo : EIATTR_MAX_THREADS
	.align		4
.L_3279:
        /*00ec*/ 	.byte	0x04, 0x05
        /*00ee*/ 	.short	(.L_3281 - .L_3280)
.L_3280:
        /*00f0*/ 	.word	0x00000080
        /*00f4*/ 	.word	0x00000001
        /*00f8*/ 	.word	0x00000001


	//----- nvinfo : EIATTR_CRS_STACK_SIZE
	.align		4
.L_3281:
        /*00fc*/ 	.byte	0x04, 0x1e
        /*00fe*/ 	.short	(.L_3283 - .L_3282)
.L_3282:
        /*0100*/ 	.word	0x00000000
.L_3283:


//--------------------- .nv.info._ZN10layer_norm13ln_bwd_kernelINS_13Kernel_traitsIf6__halfS2_S2_fjLj768ELj1ELj4ELj1ELj16ENS_18Kernel_traits_baseILj768EfS2_S2_S2_fjLj128EEEEELb0ELb1ELb0ELb1EEEvNS_9BwdParamsE --------------------------
	.section	.nv.info._ZN10layer_norm13ln_bwd_kernelINS_13Kernel_traitsIf6__halfS2_S2_fjLj768ELj1ELj4ELj1ELj16ENS_18Kernel_traits_baseILj768EfS2_S2_S2_fjLj128EEEEELb0ELb1ELb0ELb1EEEvNS_9BwdParamsE,"",@"SHT_CUDA_INFO"
	.sectionflags	@""
	.align	4


	//----- nvinfo : EIATTR_CUDA_API_VERSION
	.align		4
        /*0000*/ 	.byte	0x04, 0x37
        /*0002*/ 	.short	(.L_3285 - .L_3284)
.L_3284:
        /*0004*/ 	.word	0x00000082


	//----- nvinfo : EIATTR_SW2861232_WAR
	.align		4
.L_3285:
        /*0008*/ 	.byte	0x01, 0x35
	.zero		2


	//----- nvinfo : EIATTR_PARAM_CBANK
	.align		4
        /*000c*/ 	.byte	0x04, 0x0a
        /*000e*/ 	.short	(.L_3287 - .L_3286)
	.align		4
.L_3286:
        /*0010*/ 	.word	index@(.nv.constant0._ZN10layer_norm13ln_bwd_kernelINS_13Kernel_traitsIf6__halfS2_S2_fjLj768ELj1ELj4ELj1ELj16ENS_18Kernel_traits_baseILj768EfS2_S2_S2_fjLj128EEEEELb0ELb1ELb0ELb1EEEvNS_9BwdParamsE)
        /*0014*/ 	.short	0x0160
        /*0016*/ 	.short	0x0128


	//----- nvinfo : EIATTR_CBANK_PARAM_SIZE
	.align		4
.L_3287:
        /*0018*/ 	.byte	0x03, 0x19
        /*001a*/ 	.short	0x0128


	//----- nvinfo : EIATTR_KPARAM_INFO
	.align		4
        /*001c*/ 	.byte	0x04, 0x17
        /*001e*/ 	.short	(.L_3289 - .L_3288)
.L_3288:
        /*0020*/ 	.word	0x00000000
        /*0024*/ 	.short	0x0000
        /*0026*/ 	.short	0x0000
        /*0028*/ 	.byte	0x00, 0xf0, 0xa1, 0x04


	//----- nvinfo : EIATTR_MAXREG_COUNT
	.align		4
.L_3289:
        /*002c*/ 	.byte	0x03, 0x1b
        /*002e*/ 	.short	0x00ff


	//----- nvinfo : EIATTR_NUM_BARRIERS
	.align		4
        /*0030*/ 	.byte	0x02, 0x4c
        /*0032*/ 	.byte	0x01
	.zero		1


	//----- nvinfo : EIATTR_MERCURY_ISA_VERSION
	.align		4
        /*0034*/ 	.byte	0x03, 0x5f
        /*0036*/ 	.short	0x0000


	//----- nvinfo : EIATTR_COOP_GROUP_MASK_REGIDS
	.align		4
        /*0038*/ 	.byte	0x04, 0x29
        /*003a*/ 	.short	(.L_3291 - .L_3290)


	//   ....[0]....
.L_3290:
        /*003c*/ 	.word	0xffffffff


	//   ....[1]....
        /*0040*/ 	.word	0xffffffff


	//   ....[2]....
        /*0044*/ 	.word	0xffffffff


	//   ....[3]....
        /*0048*/ 	.word	0xffffffff


	//   ....[4]....
        /*004c*/ 	.word	0xffffffff


	//   ....[5]....
        /*0050*/ 	.word	0xffffffff


	//   ....[6]....
        /*0054*/ 	.word	0xffffffff


	//   ....[7]....
        /*0058*/ 	.word	0xffffffff


	//   ....[8]....
        /*005c*/ 	.word	0xffffffff


	//   ....[9]....
        /*0060*/ 	.word	0xffffffff


	//   ....[10]....
        /*0064*/ 	.word	0xffffffff


	//   ....[11]....
        /*0068*/ 	.word	0xffffffff


	//   ....[12]....
        /*006c*/ 	.word	0xffffffff


	//   ....[13]....
        /*0070*/ 	.word	0xffffffff


	//   ....[14]....
        /*0074*/ 	.word	0xffffffff


	//   ....[15]....
        /*0078*/ 	.word	0xffffffff


	//   ....[16]....
        /*007c*/ 	.word	0xffffffff


	//   ....[17]....
        /*0080*/ 	.word	0xffffffff


	//   ....[18]....
        /*0084*/ 	.word	0xffffffff


	//   ....[19]....
        /*0088*/ 	.word	0xffffffff


	//----- nvinfo : EIATTR_COOP_GROUP_INSTR_OFFSETS
	.align		4
.L_3291:
        /*008c*/ 	.byte	0x04, 0x28
        /*008e*/ 	.short	(.L_3293 - .L_3292)


	//   ....[0]....
.L_3292:
        /*0090*/ 	.word	0x000016c0


	//   ....[1]....
        /*0094*/ 	.word	0x000016e0


	//   ....[2]....
        /*0098*/ 	.word	0x00001700


	//   ....[3]....
        /*009c*/ 	.word	0x00001720


	//   ....[4]....
        /*00a0*/ 	.word	0x00001740


	//   ....[5]....
        /*00a4*/ 	.word	0x00001760


	//   ....[6]....
        /*00a8*/ 	.word	0x00001780


	//   ....[7]....
        /*00ac*/ 	.word	0x000017a0


	//   ....[8]....
        /*00b0*/ 	.word	0x000017c0


	//   ....[9]....
        /*00b4*/ 	.word	0x000017e0


	//   ....[10]....
        /*00b8*/ 	.word	0x00003cf0


	//   ....[11]....
        /*00bc*/ 	.word	0x00003d70


	//   ....[12]....
        /*00c0*/ 	.word	0x00003df0


	//   ....[13]....
        /*00c4*/ 	.word	0x00003e60


	//   ....[14]....
        /*00c8*/ 	.word	0x00003ee0


	//   ....[15]....
        /*00cc*/ 	.word	0x00003f50


	//   ....[16]....
        /*00d0*/ 	.word	0x00003fd0


	//   ....[17]....
        /*00d4*/ 	.word	0x00004040


	//   ....[18]....
        /*00d8*/ 	.word	0x000040c0


	//   ....[19]....
        /*00dc*/ 	.word	0x00004130


	//----- nvinfo : EIATTR_EXIT_INSTR_OFFSETS
	.align		4
.L_3293:
        /*00e0*/ 	.byte	0x04, 0x1c
        /*00e2*/ 	.short	(.L_3295 - .L_3294)


	//   ....[0]....
.L_3294:
        /*00e4*/ 	.word	0x00003c90


	//----- nvinfo : EIATTR_MAX_THREADS
	.align		4
.L_3295:
        /*00e8*/ 	.byte	0x04, 0x05
        /*00ea*/ 	.short	(.L_3297 - .L_3296)
.L_3296:
        /*00ec*/ 	.word	0x00000080
        /*00f0*/ 	.word	0x00000001
        /*00f4*/ 	.word	0x00000001


	//----- nvinfo : EIATTR_CRS_STACK_SIZE
	.align		4
.L_3297:
        /*00f8*/ 	.byte	0x04, 0x1e
        /*00fa*/ 	.short	(.L_3299 - .L_3298)
.L_3298:
        /*00fc*/ 	.word	0x00000000
.L_3299:


//--------------------- .nv.info._ZN10layer_norm13ln_bwd_kernelINS_13Kernel_traitsIf6__halfS2_S2_fjLj768ELj1ELj4ELj1ELj16ENS_18Kernel_traits_baseILj768EfS2_S2_S2_fjLj128EEEEELb0ELb1ELb1ELb0EEEvNS_9BwdParamsE --------------------------
	.section	.nv.info._ZN10layer_norm13ln_bwd_kernelINS_13Kernel_traitsIf6__halfS2_S2_fjLj768ELj1ELj4ELj1ELj16ENS_18Kernel_traits_baseILj768EfS2_S2_S2_fjLj128EEEEELb0ELb1ELb1ELb0EEEvNS_9BwdParamsE,"",@"SHT_CUDA_INFO"
	.sectionflags	@""
	.align	4


	//----- nvinfo : EIATTR_CUDA_API_VERSION
	.align		4
        /*0000*/ 	.byte	0x04, 0x37
        /*0002*/ 	.short	(.L_3301 - .L_3300)
.L_3300:
        /*0004*/ 	.word	0x00000082


	//----- nvinfo : EIATTR_SW2861232_WAR
	.align		4
.L_3301:
        /*0008*/ 	.byte	0x01, 0x35
	.zero		2


	//----- nvinfo : EIATTR_PARAM_CBANK
	.align		4
        /*000c*/ 	.byte	0x04, 0x0a
        /*000e*/ 	.short	(.L_3303 - .L_3302)
	.align		4
.L_3302:
        /*0010*/ 	.word	index@(.nv.constant0._ZN10layer_norm13ln_bwd_kernelINS_13Kernel_traitsIf6__halfS2_S2_fjLj768ELj1ELj4ELj1ELj16ENS_18Kernel_traits_baseILj768EfS2_S2_S2_fjLj128EEEEELb0ELb1ELb1ELb0EEEvNS_9BwdParamsE)
        /*0014*/ 	.short	0x0160
        /*0016*/ 	.short	0x0128


	//----- nvinfo : EIATTR_CBANK_PARAM_SIZE
	.align		4
.L_3303:
        /*0018*/ 	.byte	0x03, 0x19
        /*001a*/ 	.short	0x0128


	//----- nvinfo : EIATTR_KPARAM_INFO
	.align		4
        /*001c*/ 	.byte	0x04, 0x17
        /*001e*/ 	.short	(.L_3305 - .L_3304)
.L_3304:
        /*0020*/ 	.word	0x00000000
        /*0024*/ 	.short	0x0000
        /*0026*/ 	.short	0x0000
        /*0028*/ 	.byte	0x00, 0xf0, 0xa1, 0x04


	//----- nvinfo : EIATTR_MAXREG_COUNT
	.align		4
.L_3305:
        /*002c*/ 	.byte	0x03, 0x1b
        /*002e*/ 	.short	0x00ff


	//----- nvinfo : EIATTR_NUM_BARRIERS
	.align		4
        /*0030*/ 	.byte	0x02, 0x4c
        /*0032*/ 	.byte	0x01
	.zero		1


	//----- nvinfo : EIATTR_MERCURY_ISA_VERSION
	.align		4
        /*0034*/ 	.byte	0x03, 0x5f
        /*0036*/ 	.short	0x0000


	//----- nvinfo : EIATTR_COOP_GROUP_MASK_REGIDS
	.align		4
        /*0038*/ 	.byte	0x04, 0x29
        /*003a*/ 	.short	(.L_3307 - .L_3306)


	//   ....[0]....
.L_3306:
        /*003c*/ 	.word	0xffffffff


	//   ....[1]....
        /*0040*/ 	.word	0xffffffff


	//   ....[2]....
        /*0044*/ 	.word	0xffffffff


	//   ....[3]....
        /*0048*/ 	.word	0xffffffff


	//   ....[4]....
        /*004c*/ 	.word	0xffffffff


	//   ....[5]....
        /*0050*/ 	.word	0xffffffff


	//   ....[6]....
        /*0054*/ 	.word	0xffffffff


	//   ....[7]....
        /*0058*/ 	.word	0xffffffff


	//   ....[8]....
        /*005c*/ 	.word	0xffffffff


	//   ....[9]....
        /*0060*/ 	.word	0xffffffff


	//   ....[10]....
        /*0064*/ 	.word	0xffffffff


	//   ....[11]....
        /*0068*/ 	.word	0xffffffff


	//   ....[12]....
        /*006c*/ 	.word	0xffffffff


	//   ....[13]....
        /*0070*/ 	.word	0xffffffff


	//   ....[14]....
        /*0074*/ 	.word	0xffffffff


	//   ....[15]....
        /*0078*/ 	.word	0xffffffff


	//   ....[16]....
        /*007c*/ 	.word	0xffffffff


	//   ....[17]....
        /*0080*/ 	.word	0xffffffff


	//   ....[18]....
        /*0084*/ 	.word	0xffffffff


	//   ....[19]....
        /*0088*/ 	.word	0xffffffff


	//----- nvinfo : EIATTR_COOP_GROUP_INSTR_OFFSETS
	.align		4
.L_3307:
        /*008c*/ 	.byte	0x04, 0x28
        /*008e*/ 	.short	(.L_3309 - .L_3308)


	//   ....[0]....
.L_3308:
        /*0090*/ 	.word	0x00001850


	//   ....[1]....
        /*0094*/ 	.word	0x00001870


	//   ....[2]....
        /*0098*/ 	.word	0x00001890


	//   ....[3]....
        /*009c*/ 	.word	0x000018b0


	//   ....[4]....
        /*00a0*/ 	.word	0x000018d0


	//   ....[5]....
        /*00a4*/ 	.word	0x000018f0


	//   ....[6]....
        /*00a8*/ 	.word	0x00001910


	//   ....[7]....
        /*00ac*/ 	.word	0x00001930


	//   ....[8]....
        /*00b0*/ 	.word	0x00001950


	//   ....[9]....
        /*00b4*/ 	.word	0x00001970


	//   ....[10]....
        /*00b8*/ 	.word	0x00005340


	//   ....[11]....
        /*00bc*/ 	.word	0x000053c0


	//   ....[12]....
        /*00c0*/ 	.word	0x00005440


	//   ....[13]....
        /*00c4*/ 	.word	0x000054b0


	//   ....[14]....
        /*00c8*/ 	.word	0x00005530


	//   ....[15]....
        /*00cc*/ 	.word	0x000055a0


	//   ....[16]....
        /*00d0*/ 	.word	0x00005620


	//   ....[17]....
        /*00d4*/ 	.word	0x00005690


	//   ....[18]....
        /*00d8*/ 	.word	0x00005710


	//   ....[19]....
        /*00dc*/ 	.word	0x00005780


	//----- nvinfo : EIATTR_EXIT_INSTR_OFFSETS
	.align		4
.L_3309:
        /*00e0*/ 	.byte	0x04, 0x1c
        /*00e2*/ 	.short	(.L_3311 - .L_3310)


	//   ....[0]....
.L_3310:
        /*00e4*/ 	.word	0x00005260


	//   ....[1]....
        /*00e8*/ 	.word	0x000052e0


	//----- nvinfo : EIATTR_MAX_THREADS
	.align		4
.L_3311:
        /*00ec*/ 	.byte	0x04, 0x05
        /*00ee*/ 	.short	(.L_3313 - .L_3312)
.L_3312:
        /*00f0*/ 	.word	0x00000080
        /*00f4*/ 	.word	0x00000001
        /*00f8*/ 	.word	0x00000001


	//----- nvinfo : EIATTR_CRS_STACK_SIZE
	.align		4
.L_3313:
        /*00fc*/ 	.byte	0x04, 0x1e
        /*00fe*/ 	.short	(.L_3315 - .L_3314)
.L_3314:
        /*0100*/ 	.word	0x00000000
.L_3315:


//--------------------- .nv.info._ZN10layer_norm13ln_bwd_kernelINS_13Kernel_traitsIf6__halfS2_S2_fjLj768ELj1ELj4ELj1ELj16ENS_18Kernel_traits_baseILj768EfS2_S2_S2_fjLj128EEEEELb0ELb1ELb1ELb1EEEvNS_9BwdParamsE --------------------------
	.section	.nv.info._ZN10layer_norm13ln_bwd_kernelINS_13Kernel_traitsIf6__halfS2_S2_fjLj768ELj1ELj4ELj1ELj16ENS_18Kernel_traits_baseILj768EfS2_S2_S2_fjLj128EEEEELb0ELb1ELb1ELb1EEEvNS_9BwdParamsE,"",@"SHT_CUDA_INFO"
	.sectionflags	@""
	.align	4


	//----- nvinfo : EIATTR_CUDA_API_VERSION
	.align		4
        /*0000*/ 	.byte	0x04, 0x37
        /*0002*/ 	.short	(.L_3317 - .L_3316)
.L_3316:
        /*0004*/ 	.word	0x00000082


	//----- nvinfo : EIATTR_SW2861232_WAR
	.align		4
.L_3317:
        /*0008*/ 	.byte	0x01, 0x35
	.zero		2


	//----- nvinfo : EIATTR_PARAM_CBANK
	.align		4
        /*000c*/ 	.byte	0x04, 0x0a
        /*000e*/ 	.short	(.L_3319 - .L_3318)
	.align		4
.L_3318:
        /*0010*/ 	.word	index@(.nv.constant0._ZN10layer_norm13ln_bwd_kernelINS_13Kernel_traitsIf6__halfS2_S2_fjLj768ELj1ELj4ELj1ELj16ENS_18Kernel_traits_baseILj768EfS2_S2_S2_fjLj128EEEEELb0ELb1ELb1ELb1EEEvNS_9BwdParamsE)
        /*0014*/ 	.short	0x0160
        /*0016*/ 	.short	0x0128


	//----- nvinfo : EIATTR_CBANK_PARAM_SIZE
	.align		4
.L_3319:
        /*0018*/ 	.byte	0x03, 0x19
        /*001a*/ 	.short	0x0128


	//----- nvinfo : EIATTR_KPARAM_INFO
	.align		4
        /*001c*/ 	.byte	0x04, 0x17
        /*001e*/ 	.short	(.L_3321 - .L_3320)
.L_3320:
        /*0020*/ 	.word	0x00000000
        /*0024*/ 	.short	0x0000
        /*0026*/ 	.short	0x0000
        /*0028*/ 	.byte	0x00, 0xf0, 0xa1, 0x04


	//----- nvinfo : EIATTR_MAXREG_COUNT
	.align		4
.L_3321:
        /*002c*/ 	.byte	0x03, 0x1b
        /*002e*/ 	.short	0x00ff


	//----- nvinfo : EIATTR_NUM_BARRIERS
	.align		4
        /*0030*/ 	.byte	0x02, 0x4c
        /*0032*/ 	.byte	0x01
	.zero		1


	//----- nvinfo : EIATTR_MERCURY_ISA_VERSION
	.align		4
        /*0034*/ 	.byte	0x03, 0x5f
        /*0036*/ 	.short	0x0000


	//----- nvinfo : EIATTR_COOP_GROUP_MASK_REGIDS
	.align		4
        /*0038*/ 	.byte	0x04, 0x29
        /*003a*/ 	.short	(.L_3323 - .L_3322)


	//   ....[0]....
.L_3322:
        /*003c*/ 	.word	0xffffffff


	//   ....[1]....
        /*0040*/ 	.word	0xffffffff


	//   ....[2]....
        /*0044*/ 	.word	0xffffffff


	//   ....[3]....
        /*0048*/ 	.word	0xffffffff


	//   ....[4]....
        /*004c*/ 	.word	0xffffffff


	//   ....[5]....
        /*0050*/ 	.word	0xffffffff


	//   ....[6]....
        /*0054*/ 	.word	0xffffffff


	//   ....[7]....
        /*0058*/ 	.word	0xffffffff


	//   ....[8]....
        /*005c*/ 	.word	0xffffffff


	//   ....[9]....
        /*0060*/ 	.word	0xffffffff


	//   ....[10]....
        /*0064*/ 	.word	0xffffffff


	//   ....[11]....
        /*0068*/ 	.word	0xffffffff


	//   ....[12]....
        /*006c*/ 	.word	0xffffffff


	//   ....[13]....
        /*0070*/ 	.word	0xffffffff


	//   ....[14]....
        /*0074*/ 	.word	0xffffffff


	//   ....[15]....
        /*0078*/ 	.word	0xffffffff


	//   ....[16]....
        /*007c*/ 	.word	0xffffffff


	//   ....[17]....
        /*0080*/ 	.word	0xffffffff


	//   ....[18]....
        /*0084*/ 	.word	0xffffffff


	//   ....[19]....
        /*0088*/ 	.word	0xffffffff


	//----- nvinfo : EIATTR_COOP_GROUP_INSTR_OFFSETS
	.align		4
.L_3323:
        /*008c*/ 	.byte	0x04, 0x28
        /*008e*/ 	.short	(.L_3325 - .L_3324)


	//   ....[0]....
.L_3324:
        /*0090*/ 	.word	0x000017b0


	//   ....[1]....
        /*0094*/ 	.word	0x000017d0


	//   ....[2]....
        /*0098*/ 	.word	0x000017f0


	//   ....[3]....
        /*009c*/ 	.word	0x00001810


	//   ....[4]....
        /*00a0*/ 	.word	0x00001830


	//   ....[5]....
        /*00a4*/ 	.word	0x00001850


	//   ....[6]....
        /*00a8*/ 	.word	0x00001870


	//   ....[7]....
        /*00ac*/ 	.word	0x00001890


	//   ....[8]....
        /*00b0*/ 	.word	0x000018b0


	//   ....[9]....
        /*00b4*/ 	.word	0x000018d0


	//   ....[10]....
        /*00b8*/ 	.word	0x00004ae0


	//   ....[11]....
        /*00bc*/ 	.word	0x00004b60


	//   ....[12]....
        /*00c0*/ 	.word	0x00004be0


	//   ....[13]....
        /*00c4*/ 	.word	0x00004c50


	//   ....[14]....
        /*00c8*/ 	.word	0x00004cd0


	//   ....[15]....
        /*00cc*/ 	.word	0x00004d40


	//   ....[16]....
        /*00d0*/ 	.word	0x00004dc0


	//   ....[17]....
        /*00d4*/ 	.word	0x00004e30


	//   ....[18]....
        /*00d8*/ 	.word	0x00004eb0


	//   ....[19]....
        /*00dc*/ 	.word	0x00004f20


	//----- nvinfo : EIATTR_EXIT_INSTR_OFFSETS
	.align		4
.L_3325:
        /*00e0*/ 	.byte	0x04, 0x1c
        /*00e2*/ 	.short	(.L_3327 - .L_3326)


	//   ....[0]....
.L_3326:
        /*00e4*/ 	.word	0x00004a80


	//----- nvinfo : EIATTR_MAX_THREADS
	.align		4
.L_3327:
        /*00e8*/ 	.byte	0x04, 0x05
        /*00ea*/ 	.short	(.L_3329 - .L_3328)
.L_3328:
        /*00ec*/ 	.word	0x00000080
        /*00f0*/ 	.word	0x00000001
        /*00f4*/ 	.word	0x00000001


	//----- nvinfo : EIATTR_CRS_STACK_SIZE
	.align		4
.L_3329:
        /*00f8*/ 	.byte	0x04, 0x1e
        /*00fa*/ 	.short	(.L_3331 - .L_3330)
.L_3330:
        /*00fc*/ 	.word	0x00000000
.L_3331:


//--------------------- .nv.info._ZN10layer_norm13ln_bwd_kernelINS_13Kernel_traitsIf6__halfS2_S2_fjLj768ELj1ELj4ELj1ELj16ENS_18Kernel_traits_baseILj768EfS2_S2_S2_fjLj128EEEEELb1ELb0ELb0ELb0EEEvNS_9BwdParamsE --------------------------
	.section	.nv.info._ZN10layer_norm13ln_bwd_kernelINS_13Kernel_traitsIf6__halfS2_S2_fjLj768ELj1ELj4ELj1ELj16ENS_18Kernel_traits_baseILj768EfS2_S2_S2_fjLj128EEEEELb1ELb0ELb0ELb0EEEvNS_9BwdParamsE,"",@"SHT_CUDA_INFO"
	.sectionflags	@""
	.align	4


	//----- nvinfo : EIATTR_CUDA_API_VERSION
	.align		4
        /*0000*/ 	.byte	0x04, 0x37
        /*0002*/ 	.short	(.L_3333 - .L_3332)
.L_3332:
        /*0004*/ 	.word	0x00000082


	//----- nvinfo : EIATTR_SW2861232_WAR
	.align		4
.L_3333:
        /*0008*/ 	.byte	0x01, 0x35
	.zero		2


	//----- nvinfo : EIATTR_PARAM_CBANK
	.align		4
        /*000c*/ 	.byte	0x04, 0x0a
        /*000e*/ 	.short	(.L_3335 - .L_3334)
	.align		4
.L_3334:
        /*0010*/ 	.word	index@(.nv.constant0._ZN10layer_norm13ln_bwd_kernelINS_13Kernel_traitsIf6__halfS2_S2_fjLj768ELj1ELj4ELj1ELj16ENS_18Kernel_traits_baseILj768EfS2_S2_S2_fjLj128EEEEELb1ELb0ELb0ELb0EEEvNS_9BwdParamsE)
        /*0014*/ 	.short	0x0160
        /*0016*/ 	.short	0x0128


	//----- nvinfo : EIATTR_CBANK_PARAM_SIZE
	.align		4
.L_3335:
        /*0018*/ 	.byte	0x03, 0x19
        /*001a*/ 	.short	0x0128


	//----- nvinfo : EIATTR_KPARAM_INFO
	.align		4
        /*001c*/ 	.byte	0x04, 0x17
        /*001e*/ 	.short	(.L_3337 - .L_3336)
.L_3336:
        /*0020*/ 	.word	0x00000000
        /*0024*/ 	.short	0x0000
        /*0026*/ 	.short	0x0000
        /*0028*/ 	.byte	0x00, 0xf0, 0xa1, 0x04


	//----- nvinfo : EIATTR_MAXREG_COUNT
	.align		4
.L_3337:
        /*002c*/ 	.byte	0x03, 0x1b
        /*002e*/ 	.short	0x00ff


	//----- nvinfo : EIATTR_NUM_BARRIERS
	.align		4
        /*0030*/ 	.byte	0x02, 0x4c
        /*0032*/ 	.byte	0x01
	.zero		1


	//----- nvinfo : EIATTR_MERCURY_ISA_VERSION
	.align		4
        /*0034*/ 	.byte	0x03, 0x5f
        /*0036*/ 	.short	0x0000


	//----- nvinfo : EIATTR_COOP_GROUP_MASK_REGIDS
	.align		4
        /*0038*/ 	.byte	0x04, 0x29
        /*003a*/ 	.short	(.L_3339 - .L_3338)


	//   ....[0]....
.L_3338:
        /*003c*/ 	.word	0xffffffff


	//   ....[1]....
        /*0040*/ 	.word	0xffffffff


	//   ....[2]....
        /*0044*/ 	.word	0xffffffff


	//   ....[3]....
        /*0048*/ 	.word	0xffffffff


	//   ....[4]....
        /*004c*/ 	.word	0xffffffff


	//   ....[5]....
        /*0050*/ 	.word	0xffffffff


	//   ....[6]....
        /*0054*/ 	.word	0xffffffff


	//   ....[7]....
        /*0058*/ 	.word	0xffffffff


	//   ....[8]....
        /*005c*/ 	.word	0xffffffff


	//   ....[9]....
        /*0060*/ 	.word	0xffffffff


	//   ....[10]....
        /*0064*/ 	.word	0xffffffff


	//   ....[11]....
        /*0068*/ 	.word	0xffffffff


	//   ....[12]....
        /*006c*/ 	.word	0xffffffff


	//   ....[13]....
        /*0070*/ 	.word	0xffffffff


	//   ....[14]....
        /*0074*/ 	.word	0xffffffff


	//   ....[15]....
        /*0078*/ 	.word	0xffffffff


	//   ....[16]....
        /*007c*/ 	.word	0xffffffff


	//   ....[17]....
        /*0080*/ 	.word	0xffffffff


	//   ....[18]....
        /*0084*/ 	.word	0xffffffff


	//   ....[19]....
        /*0088*/ 	.word	0xffffffff


	//----- nvinfo : EIATTR_COOP_GROUP_INSTR_OFFSETS
	.align		4
.L_3339:
        /*008c*/ 	.byte	0x04, 0x28
        /*008e*/ 	.short	(.L_3341 - .L_3340)


	//   ....[0]....
.L_3340:
        /*0090*/ 	.word	0x00001600


	//   ....[1]....
        /*0094*/ 	.word	0x00001620


	//   ....[2]....
        /*0098*/ 	.word	0x00001640


	//   ....[3]....
        /*009c*/ 	.word	0x00001660


	//   ....[4]....
        /*00a0*/ 	.word	0x00001680


	//   ....[5]....
        /*00a4*/ 	.word	0x000016a0


	//   ....[6]....
        /*00a8*/ 	.word	0x000016c0


	//   ....[7]....
        /*00ac*/ 	.word	0x000016e0


	//   ....[8]....
        /*00b0*/ 	.word	0x00001700


	//   ....[9]....
        /*00b4*/ 	.word	0x00001720


	//   ....[10]....
        /*00b8*/ 	.word	0x00003860


	//   ....[11]....
        /*00bc*/ 	.word	0x000038e0


	//   ....[12]....
        /*00c0*/ 	.word	0x00003960


	//   ....[13]....
        /*00c4*/ 	.word	0x000039d0


	//   ....[14]....
        /*00c8*/ 	.word	0x00003a50


	//   ....[15]....
        /*00cc*/ 	.word	0x00003ac0


	//   ....[16]....
        /*00d0*/ 	.word	0x00003b40


	//   ....[17]....
        /*00d4*/ 	.word	0x00003bb0


	//   ....[18]....
        /*00d8*/ 	.word	0x00003c30


	//   ....[19]....
        /*00dc*/ 	.word	0x00003ca0


	//----- nvinfo : EIATTR_EXIT_INSTR_OFFSETS
	.align		4
.L_3341:
        /*00e0*/ 	.byte	0x04, 0x1c
        /*00e2*/ 	.short	(.L_3343 - .L_3342)


	//   ....[0]....
.L_3342:
        /*00e4*/ 	.word	0x000037d0


	//   ....[1]....
        /*00e8*/ 	.word	0x00003800


	//----- nvinfo : EIATTR_MAX_THREADS
	.align		4
.L_3343:
        /*00ec*/ 	.byte	0x04, 0x05
        /*00ee*/ 	.short	(.L_3345 - .L_3344)
.L_3344:
        /*00f0*/ 	.word	0x00000080
        /*00f4*/ 	.word	0x00000001
        /*00f8*/ 	.word	0x00000001


	//----- nvinfo : EIATTR_CRS_STACK_SIZE
	.align		4
.L_3345:
        /*00fc*/ 	.byte	0x04, 0x1e
        /*00fe*/ 	.short	(.L_3347 - .L_3346)
.L_3346:
        /*0100*/ 	.word	0x00000000
.L_3347:


//--------------------- .nv.info._ZN10layer_norm13ln_bwd_kernelINS_13Kernel_traitsIf6__halfS2_S2_fjLj768ELj1ELj4ELj1ELj16ENS_18Kernel_traits_baseILj768EfS2_S2_S2_fjLj128EEEEELb1ELb0ELb0ELb1EEEvNS_9BwdParamsE --------------------------
	.section	.nv.info._ZN10layer_norm13ln_bwd_kernelINS_13Kernel_traitsIf6__halfS2_S2_fjLj768ELj1ELj4ELj1ELj16ENS_18Kernel_traits_baseILj768EfS2_S2_S2_fjLj128EEEEELb1ELb0ELb0ELb1EEEvNS_9BwdParamsE,"",@"SHT_CUDA_INFO"
	.sectionflags	@""
	.align	4


	//----- nvinfo : EIATTR_CUDA_API_VERSION
	.align		4
        /*0000*/ 	.byte	0x04, 0x37
        /*0002*/ 	.short	(.L_3349 - .L_3348)
.L_3348:
        /*0004*/ 	.word	0x00000082


	//----- nvinfo : EIATTR_SW2861232_WAR
	.align		4
.L_3349:
        /*0008*/ 	.byte	0x01, 0x35
	.zero		2


	//----- nvinfo : EIATTR_PARAM_CBANK
	.align		4
        /*000c*/ 	.byte	0x04, 0x0a
        /*000e*/ 	.short	(.L_3351 - .L_3350)
	.align		4
.L_3350:
        /*0010*/ 	.word	index@(.nv.constant0._ZN10layer_norm13ln_bwd_kernelINS_13Kernel_traitsIf6__halfS2_S2_fjLj768ELj1ELj4ELj1ELj16ENS_18Kernel_traits_baseILj768EfS2_S2_S2_fjLj128EEEEELb1ELb0ELb0ELb1EEEvNS_9BwdParamsE)
        /*0014*/ 	.short	0x0160
        /*0016*/ 	.short	0x0128


	//----- nvinfo : EIATTR_CBANK_PARAM_SIZE
	.align		4
.L_3351:
        /*0018*/ 	.byte	0x03, 0x19
        /*001a*/ 	.short	0x0128


	//----- nvinfo : EIATTR_KPARAM_INFO
	.align		4
        /*001c*/ 	.byte	0x04, 0x17
        /*001e*/ 	.short	(.L_3353 - .L_3352)
.L_3352:
        /*0020*/ 	.word	0x00000000
        /*0024*/ 	.short	0x0000
        /*0026*/ 	.short	0x0000
        /*0028*/ 	.byte	0x00, 0xf0, 0xa1, 0x04


	//----- nvinfo : EIATTR_MAXREG_COUNT
	.align		4
.L_3353:
        /*002c*/ 	.byte	0x03, 0x1b
        /*002e*/ 	.short	0x00ff


	//----- nvinfo : EIATTR_NUM_BARRIERS
	.align		4
        /*0030*/ 	.byte	0x02, 0x4c
        /*0032*/ 	.byte	0x01
	.zero		1


	//----- nvinfo : EIATTR_MERCURY_ISA_VERSION
	.align		4
        /*0034*/ 	.byte	0x03, 0x5f
        /*0036*/ 	.short	0x0000


	//----- nvinfo : EIATTR_COOP_GROUP_MASK_REGIDS
	.align		4
        /*0038*/ 	.byte	0x04, 0x29
        /*003a*/ 	.short	(.L_3355 - .L_3354)


	//   ....[0]....
.L_3354:
        /*003c*/ 	.word	0xffffffff


	//   ....[1]....
        /*0040*/ 	.word	0xffffffff


	//   ....[2]....
        /*0044*/ 	.word	0xffffffff


	//   ....[3]....
        /*0048*/ 	.word	0xffffffff


	//   ....[4]....
        /*004c*/ 	.word	0xffffffff


	//   ....[5]....
        /*0050*/ 	.word	0xffffffff


	//   ....[6]....
        /*0054*/ 	.word	0xffffffff


	//   ....[7]....
        /*0058*/ 	.word	0xffffffff


	//   ....[8]....
        /*005c*/ 	.word	0xffffffff


	//   ....[9]....
        /*0060*/ 	.word	0xffffffff


	//   ....[10]....
        /*0064*/ 	.word	0xffffffff


	//   ....[11]....
        /*0068*/ 	.word	0xffffffff


	//   ....[12]....
        /*006c*/ 	.word	0xffffffff


	//   ....[13]....
        /*0070*/ 	.word	0xffffffff


	//   ....[14]....
        /*0074*/ 	.word	0xffffffff


	//   ....[15]....
        /*0078*/ 	.word	0xffffffff


	//   ....[16]....
        /*007c*/ 	.word	0xffffffff


	//   ....[17]....
        /*0080*/ 	.word	0xffffffff


	//   ....[18]....
        /*0084*/ 	.word	0xffffffff


	//   ....[19]....
        /*0088*/ 	.word	0xffffffff


	//----- nvinfo : EIATTR_COOP_GROUP_INSTR_OFFSETS
	.align		4
.L_3355:
        /*008c*/ 	.byte	0x04, 0x28
        /*008e*/ 	.short	(.L_3357 - .L_3356)


	//   ....[0]....
.L_3356:
        /*0090*/ 	.word	0x000015d0


	//   ....[1]....
        /*0094*/ 	.word	0x000015f0


	//   ....[2]....
        /*0098*/ 	.word	0x00001610


	//   ....[3]....
        /*009c*/ 	.word	0x00001630


	//   ....[4]....
        /*00a0*/ 	.word	0x00001650


	//   ....[5]....
        /*00a4*/ 	.word	0x00001670


	//   ....[6]....
        /*00a8*/ 	.word	0x00001690


	//   ....[7]....
        /*00ac*/ 	.word	0x000016b0


	//   ....[8]....
        /*00b0*/ 	.word	0x000016d0


	//   ....[9]....
        /*00b4*/ 	.word	0x000016f0


	//   ....[10]....
        /*00b8*/ 	.word	0x00003650


	//   ....[11]....
        /*00bc*/ 	.word	0x000036d0


	//   ....[12]....
        /*00c0*/ 	.word	0x00003750


	//   ....[13]....
        /*00c4*/ 	.word	0x000037c0


	//   ....[14]....
        /*00c8*/ 	.word	0x00003840


	//   ....[15]....
        /*00cc*/ 	.word	0x000038b0


	//   ....[16]....
        /*00d0*/ 	.word	0x00003930


	//   ....[17]....
        /*00d4*/ 	.word	0x000039a0


	//   ....[18]....
        /*00d8*/ 	.word	0x00003a20


	//   ....[19]....
        /*00dc*/ 	.word	0x00003a90


	//----- nvinfo : EIATTR_EXIT_INSTR_OFFSETS
	.align		4
.L_3357:
        /*00e0*/ 	.byte	0x04, 0x1c
        /*00e2*/ 	.short	(.L_3359 - .L_3358)


	//   ....[0]....
.L_3358:
        /*00e4*/ 	.word	0x000035f0


	//----- nvinfo : EIATTR_MAX_THREADS
	.align		4
.L_3359:
        /*00e8*/ 	.byte	0x04, 0x05
        /*00ea*/ 	.short	(.L_3361 - .L_3360)
.L_3360:
        /*00ec*/ 	.word	0x00000080
        /*00f0*/ 	.word	0x00000001
        /*00f4*/ 	.word	0x00000001


	//----- nvinfo : EIATTR_CRS_STACK_SIZE
	.align		4
.L_3361:
        /*00f8*/ 	.byte	0x04, 0x1e
        /*00fa*/ 	.short	(.L_3363 - .L_3362)
.L_3362:
        /*00fc*/ 	.word	0x00000000
.L_3363:


//--------------------- .nv.info._ZN10layer_norm22ln_bwd_finalize_kernelINS_22Kernel_traits_finalizeILj768Ef6__halfS2_S2_fjLb0ELj1024ELj4ENS_18Kernel_traits_baseILj768EfS2_S2_S2_fjLj1024EEEEELb0ELb0EEEvNS_9BwdParamsE --------------------------
	.section	.nv.info._ZN10layer_norm22ln_bwd_finalize_kernelINS_22Kernel_traits_finalizeILj768Ef6__halfS2_S2_fjLb0ELj1024ELj4ENS_18Kernel_traits_baseILj768EfS2_S2_S2_fjLj1024EEEEELb0ELb0EEEvNS_9BwdParamsE,"",@"SHT_CUDA_INFO"
	.sectionflags	@""
	.align	4


	//----- nvinfo : EIATTR_CUDA_API_VERSION
	.align		4
        /*0000*/ 	.byte	0x04, 0x37
        /*0002*/ 	.short	(.L_3365 - .L_3364)
.L_3364:
        /*0004*/ 	.word	0x00000082


	//----- nvinfo : EIATTR_SW2861232_WAR
	.align		4
.L_3365:
        /*0008*/ 	.byte	0x01, 0x35
	.zero		2


	//----- nvinfo : EIATTR_PARAM_CBANK
	.align		4
        /*000c*/ 	.byte	0x04, 0x0a
        /*000e*/ 	.short	(.L_3367 - .L_3366)
	.align		4
.L_3366:
        /*0010*/ 	.word	index@(.nv.constant0._ZN10layer_norm22ln_bwd_finalize_kernelINS_22Kernel_traits_finalizeILj768Ef6__halfS2_S2_fjLb0ELj1024ELj4ENS_18Kernel_traits_baseILj768EfS2_S2_S2_fjLj1024EEEEELb0ELb0EEEvNS_9BwdParamsE)
        /*0014*/ 	.short	0x0160
        /*0016*/ 	.short	0x0128


	//----- nvinfo : EIATTR_CBANK_PARAM_SIZE
	.align		4
.L_3367:
        /*0018*/ 	.byte	0x03, 0x19
        /*001a*/ 	.short	0x0128


	//----- nvinfo : EIATTR_KPARAM_INFO
	.align		4
        /*001c*/ 	.byte	0x04, 0x17
        /*001e*/ 	.short	(.L_3369 - .L_3368)
.L_3368:
        /*0020*/ 	.word	0x00000000
        /*0024*/ 	.short	0x0000
        /*0026*/ 	.short	0x0000
        /*0028*/ 	.byte	0x00, 0xf0, 0xa1, 0x04


	//----- nvinfo : EIATTR_MAXREG_COUNT
	.align		4
.L_3369:
        /*002c*/ 	.byte	0x03, 0x1b
        /*002e*/ 	.short	0x0040


	//----- nvinfo : EIATTR_NUM_BARRIERS
	.align		4
        /*0030*/ 	.byte	0x02, 0x4c
        /*0032*/ 	.byte	0x01
	.zero		1


	//----- nvinfo : EIATTR_MERCURY_ISA_VERSION
	.align		4
        /*0034*/ 	.byte	0x03, 0x5f
        /*0036*/ 	.short	0x0000


	//----- nvinfo : EIATTR_COOP_GROUP_MASK_REGIDS
	.align		4
        /*0038*/ 	.byte	0x04, 0x29
        /*003a*/ 	.short	(.L_3371 - .L_3370)


	//   ....[0]....
.L_3370:
        /*003c*/ 	.word	0xffffffff


	//   ....[1]....
        /*0040*/ 	.word	0xffffffff


	//   ....[2]....
        /*0044*/ 	.word	0xffffffff


	//   ....[3]....
        /*0048*/ 	.word	0xffffffff


	//   ....[4]....
        /*004c*/ 	.word	0xffffffff


	//   ....[5]....
        /*0050*/ 	.word	0xffffffff


	//   ....[6]....
        /*0054*/ 	.word	0xffffffff


	//   ....[7]....
        /*0058*/ 	.word	0xffffffff


	//   ....[8]....
        /*005c*/ 	.word	0xffffffff


	//   ....[9]....
        /*0060*/ 	.word	0xffffffff


	//   ....[10]....
        /*0064*/ 	.word	0xffffffff


	//   ....[11]....
        /*0068*/ 	.word	0xffffffff


	//   ....[12]....
        /*006c*/ 	.word	0xffffffff


	//   ....[13]....
        /*0070*/ 	.word	0xffffffff


	//   ....[14]....
        /*0074*/ 	.word	0xffffffff


	//   ....[15]....
        /*0078*/ 	.word	0xffffffff


	//   ....[16]....
        /*007c*/ 	.word	0xffffffff


	//   ....[17]....
        /*0080*/ 	.word	0xffffffff


	//   ....[18]....
        /*0084*/ 	.word	0xffffffff


	//   ....[19]....
        /*0088*/ 	.word	0xffffffff


	//----- nvinfo : EIATTR_COOP_GROUP_INSTR_OFFSETS
	.align		4
.L_3371:
        /*008c*/ 	.byte	0x04, 0x28
        /*008e*/ 	.short	(.L_3373 - .L_3372)


	//   ....[0]....
.L_3372:
        /*0090*/ 	.word	0x00000820


	//   ....[1]....
        /*0094*/ 	.word	0x00000850


	//   ....[2]....
        /*0098*/ 	.word	0x00000860


	//   ....[3]....
        /*009c*/ 	.word	0x00000890


	//   ....[4]....
        /*00a0*/ 	.word	0x000008a0


	//   ....[5]....
        /*00a4*/ 	.word	0x000008d0


	//   ....[6]....
        /*00a8*/ 	.word	0x000008f0


	//   ....[7]....
        /*00ac*/ 	.word	0x00000900


	//   ....[8]....
        /*00b0*/ 	.word	0x00000930


	//   ....[9]....
        /*00b4*/ 	.word	0x00000940


	//   ....[10]....
        /*00b8*/ 	.word	0x00000b30


	//   ....[11]....
        /*00bc*/ 	.word	0x00000ba0


	//   ....[12]....
        /*00c0*/ 	.word	0x00000c00


	//   ....[13]....
        /*00c4*/ 	.word	0x00000c60


	//   ....[14]....
        /*00c8*/ 	.word	0x00000cd0


	//   ....[15]....
        /*00cc*/ 	.word	0x00000d40


	//   ....[16]....
        /*00d0*/ 	.word	0x00000da0


	//   ....[17]....
        /*00d4*/ 	.word	0x00000e00


	//   ....[18]....
        /*00d8*/ 	.word	0x00000e60


	//   ....[19]....
        /*00dc*/ 	.word	0x00000ec0


	//----- nvinfo : EIATTR_EXIT_INSTR_OFFSETS
	.align		4
.L_3373:
        /*00e0*/ 	.byte	0x04, 0x1c
        /*00e2*/ 	.short	(.L_3375 - .L_3374)


	//   ....[0]....
.L_3374:
        /*00e4*/ 	.word	0x00000070


	//   ....[1]....
        /*00e8*/ 	.word	0x00000ad0


	//----- nvinfo : EIATTR_MAX_THREADS
	.align		4
.L_3375:
        /*00ec*/ 	.byte	0x04, 0x05
        /*00ee*/ 	.short	(.L_3377 - .L_3376)
.L_3376:
        /*00f0*/ 	.word	0x00000400
        /*00f4*/ 	.word	0x00000001
        /*00f8*/ 	.word	0x00000001


	//----- nvinfo : EIATTR_CRS_STACK_SIZE
	.align		4
.L_3377:
        /*00fc*/ 	.byte	0x04, 0x1e
        /*00fe*/ 	.short	(.L_3379 - .L_3378)
.L_3378:
        /*0100*/ 	.word	0x00000000
.L_3379:


//--------------------- .nv.info._ZN10layer_norm13ln_bwd_kernelINS_13Kernel_traitsIf6__halfS2_S2_fjLj768ELj1ELj4ELj1ELj16ENS_18Kernel_traits_baseILj768EfS2_S2_S2_fjLj128EEEEELb1ELb0ELb1ELb0EEEvNS_9BwdParamsE --------------------------
	.section	.nv.info._ZN10layer_norm13ln_bwd_kernelINS_13Kernel_traitsIf6__halfS2_S2_fjLj768ELj1ELj4ELj1ELj16ENS_18Kernel_traits_baseILj768EfS2_S2_S2_fjLj128EEEEELb1ELb0ELb1ELb0EEEvNS_9BwdParamsE,"",@"SHT_CUDA_INFO"
	.sectionflags	@""
	.align	4


	//----- nvinfo : EIATTR_CUDA_API_VERSION
	.align		4
        /*0000*/ 	.byte	0x04, 0x37
        /*0002*/ 	.short	(.L_3381 - .L_3380)
.L_3380:
        /*0004*/ 	.word	0x00000082


	//----- nvinfo : EIATTR_SW2861232_WAR
	.align		4
.L_3381:
        /*0008*/ 	.byte	0x01, 0x35
	.zero		2


	//----- nvinfo : EIATTR_PARAM_CBANK
	.align		4
        /*000c*/ 	.byte	0x04, 0x0a
        /*000e*/ 	.short	(.L_3383 - .L_3382)
	.align		4
.L_3382:
        /*0010*/ 	.word	index@(.nv.constant0._ZN10layer_norm13ln_bwd_kernelINS_13Kernel_traitsIf6__halfS2_S2_fjLj768ELj1ELj4ELj1ELj16ENS_18Kernel_traits_baseILj768EfS2_S2_S2_fjLj128EEEEELb1ELb0ELb1ELb0EEEvNS_9BwdParamsE)
        /*0014*/ 	.short	0x0160
        /*0016*/ 	.short	0x0128


	//----- nvinfo : EIATTR_CBANK_PARAM_SIZE
	.align		4
.L_3383:
        /*0018*/ 	.byte	0x03, 0x19
        /*001a*/ 	.short	0x0128


	//----- nvinfo : EIATTR_KPARAM_INFO
	.align		4
        /*001c*/ 	.byte	0x04, 0x17
        /*001e*/ 	.short	(.L_3385 - .L_3384)
.L_3384:
        /*0020*/ 	.word	0x00000000
        /*0024*/ 	.short	0x0000
        /*0026*/ 	.short	0x0000
        /*0028*/ 	.byte	0x00, 0xf0, 0xa1, 0x04


	//----- nvinfo : EIATTR_MAXREG_COUNT
	.align		4
.L_3385:
        /*002c*/ 	.byte	0x03, 0x1b
        /*002e*/ 	.short	0x00ff


	//----- nvinfo : EIATTR_NUM_BARRIERS
	.align		4
        /*0030*/ 	.byte	0x02, 0x4c
        /*0032*/ 	.byte	0x01
	.zero		1


	//----- nvinfo : EIATTR_MERCURY_ISA_VERSION
	.align		4
        /*0034*/ 	.byte	0x03, 0x5f
        /*0036*/ 	.short	0x0000


	//----- nvinfo : EIATTR_COOP_GROUP_MASK_REGIDS
	.align		4
        /*0038*/ 	.byte	0x04, 0x29
        /*003a*/ 	.short	(.L_3387 - .L_3386)


	//   ....[0]....
.L_3386:
        /*003c*/ 	.word	0xffffffff


	//   ....[1]....
        /*0040*/ 	.word	0xffffffff


	//   ....[2]....
        /*0044*/ 	.word	0xffffffff


	//   ....[3]....
        /*0048*/ 	.word	0xffffffff


	//   ....[4]....
        /*004c*/ 	.word	0xffffffff


	//   ....[5]....
        /*0050*/ 	.word	0xffffffff


	//   ....[6]....
        /*0054*/ 	.word	0xffffffff


	//   ....[7]....
        /*0058*/ 	.word	0xffffffff


	//   ....[8]....
        /*005c*/ 	.word	0xffffffff


	//   ....[9]....
        /*0060*/ 	.word	0xffffffff


	//   ....[10]....
        /*0064*/ 	.word	0xffffffff


	//   ....[11]....
        /*0068*/ 	.word	0xffffffff


	//   ....[12]....
        /*006c*/ 	.word	0xffffffff


	//   ....[13]....
        /*0070*/ 	.word	0xffffffff


	//   ....[14]....
        /*0074*/ 	.word	0xffffffff


	//   ....[15]....
        /*0078*/ 	.word	0xffffffff


	//   ....[16]....
        /*007c*/ 	.word	0xffffffff


	//   ....[17]....
        /*0080*/ 	.word	0xffffffff


	//   ....[18]....
        /*0084*/ 	.word	0xffffffff


	//   ....[19]....
        /*0088*/ 	.word	0xffffffff


	//----- nvinfo : EIATTR_COOP_GROUP_INSTR_OFFSETS
	.align		4
.L_3387:
        /*008c*/ 	.byte	0x04, 0x28
        /*008e*/ 	.short	(.L_3389 - .L_3388)


	//   ....[0]....
.L_3388:
        /*0090*/ 	.word	0x00001940


	//   ....[1]....
        /*0094*/ 	.word	0x00001960


	//   ....[2]....
        /*0098*/ 	.word	0x00001980


	//   ....[3]....
        /*009c*/ 	.word	0x000019a0


	//   ....[4]....
        /*00a0*/ 	.word	0x000019c0


	//   ....[5]....
        /*00a4*/ 	.word	0x000019e0


	//   ....[6]....
        /*00a8*/ 	.word	0x00001a10


	//   ....[7]....
        /*00ac*/ 	.word	0x00001a20


	//   ....[8]....
        /*00b0*/ 	.word	0x00001a50


	//   ....[9]....
        /*00b4*/ 	.word	0x00001a60


	//   ....[10]....
        /*00b8*/ 	.word	0x00004cc0


	//   ....[11]....
        /*00bc*/ 	.word	0x00004d40


	//   ....[12]....
        /*00c0*/ 	.word	0x00004dc0


	//   ....[13]....
        /*00c4*/ 	.word	0x00004e30


	//   ....[14]....
        /*00c8*/ 	.word	0x00004eb0


	//   ....[15]....
        /*00cc*/ 	.word	0x00004f20


	//   ....[16]....
        /*00d0*/ 	.word	0x00004fa0


	//   ....[17]....
        /*00d4*/ 	.word	0x00005010


	//   ....[18]....
        /*00d8*/ 	.word	0x00005090


	//   ....[19]....
        /*00dc*/ 	.word	0x00005100


	//----- nvinfo : EIATTR_EXIT_INSTR_OFFSETS
	.align		4
.L_3389:
        /*00e0*/ 	.byte	0x04, 0x1c
        /*00e2*/ 	.short	(.L_3391 - .L_3390)


	//   ....[0]....
.L_3390:
        /*00e4*/ 	.word	0x00004c30


	//   ....[1]....
        /*00e8*/ 	.word	0x00004c60


	//----- nvinfo : EIATTR_MAX_THREADS
	.align		4
.L_3391:
        /*00ec*/ 	.byte	0x04, 0x05
        /*00ee*/ 	.short	(.L_3393 - .L_3392)
.L_3392:
        /*00f0*/ 	.word	0x00000080
        /*00f4*/ 	.word	0x00000001
        /*00f8*/ 	.word	0x00000001


	//----- nvinfo : EIATTR_CRS_STACK_SIZE
	.align		4
.L_3393:
        /*00fc*/ 	.byte	0x04, 0x1e
        /*00fe*/ 	.short	(.L_3395 - .L_3394)
.L_3394:
        /*0100*/ 	.word	0x00000000
.L_3395:


//--------------------- .nv.info._ZN10layer_norm22ln_bwd_finalize_kernelINS_22Kernel_traits_finalizeILj768Ef6__halfS2_S2_fjLb0ELj1024ELj4ENS_18Kernel_traits_baseILj768EfS2_S2_S2_fjLj1024EEEEELb0ELb1EEEvNS_9BwdParamsE --------------------------
	.section	.nv.info._ZN10layer_norm22ln_bwd_finalize_kernelINS_22Kernel_traits_finalizeILj768Ef6__halfS2_S2_fjLb0ELj1024ELj4ENS_18Kernel_traits_baseILj768EfS2_S2_S2_fjLj1024EEEEELb0ELb1EEEvNS_9BwdParamsE,"",@"SHT_CUDA_INFO"
	.sectionflags	@""
	.align	4


	//----- nvinfo : EIATTR_CUDA_API_VERSION
	.align		4
        /*0000*/ 	.byte	0x04, 0x37
        /*0002*/ 	.short	(.L_3397 - .L_3396)
.L_3396:
        /*0004*/ 	.word	0x00000082


	//----- nvinfo : EIATTR_SW2861232_WAR
	.align		4
.L_3397:
        /*0008*/ 	.byte	0x01, 0x35
	.zero		2


	//----- nvinfo : EIATTR_PARAM_CBANK
	.align		4
        /*000c*/ 	.byte	0x04, 0x0a
        /*000e*/ 	.short	(.L_3399 - .L_3398)
	.align		4
.L_3398:
        /*0010*/ 	.word	index@(.nv.constant0._ZN10layer_norm22ln_bwd_finalize_kernelINS_22Kernel_traits_finalizeILj768Ef6__halfS2_S2_fjLb0ELj1024ELj4ENS_18Kernel_traits_baseILj768EfS2_S2_S2_fjLj1024EEEEELb0ELb1EEEvNS_9BwdParamsE)
        /*0014*/ 	.short	0x0160
        /*0016*/ 	.short	0x0128


	//----- nvinfo : EIATTR_CBANK_PARAM_SIZE
	.align		4
.L_3399:
        /*0018*/ 	.byte	0x03, 0x19
        /*001a*/ 	.short	0x0128


	//----- nvinfo : EIATTR_KPARAM_INFO
	.align		4
        /*001c*/ 	.byte	0x04, 0x17
        /*001e*/ 	.short	(.L_3401 - .L_3400)
.L_3400:
        /*0020*/ 	.word	0x00000000
        /*0024*/ 	.short	0x0000
        /*0026*/ 	.short	0x0000
        /*0028*/ 	.byte	0x00, 0xf0, 0xa1, 0x04


	//----- nvinfo : EIATTR_MAXREG_COUNT
	.align		4
.L_3401:
        /*002c*/ 	.byte	0x03, 0x1b
        /*002e*/ 	.short	0x0040


	//----- nvinfo : EIATTR_NUM_BARRIERS
	.align		4
        /*0030*/ 	.byte	0x02, 0x4c
        /*0032*/ 	.byte	0x01
	.zero		1


	//----- nvinfo : EIATTR_MERCURY_ISA_VERSION
	.align		4
        /*0034*/ 	.byte	0x03, 0x5f
        /*0036*/ 	.short	0x0000


	//----- nvinfo : EIATTR_COOP_GROUP_MASK_REGIDS
	.align		4
        /*0038*/ 	.byte	0x04, 0x29
        /*003a*/ 	.short	(.L_3403 - .L_3402)


	//   ....[0]....
.L_3402:
        /*003c*/ 	.word	0xffffffff


	//   ....[1]....
        /*0040*/ 	.word	0xffffffff


	//   ....[2]....
        /*0044*/ 	.word	0xffffffff


	//   ....[3]....
        /*0048*/ 	.word	0xffffffff


	//   ....[4]....
        /*004c*/ 	.word	0xffffffff


	//   ....[5]....
        /*0050*/ 	.word	0xffffffff


	//   ....[6]....
        /*0054*/ 	.word	0xffffffff


	//   ....[7]....
        /*0058*/ 	.word	0xffffffff


	//   ....[8]....
        /*005c*/ 	.word	0xffffffff


	//   ....[9]....
        /*0060*/ 	.word	0xffffffff


	//   ....[10]....
        /*0064*/ 	.word	0xffffffff


	//   ....[11]....
        /*0068*/ 	.word	0xffffffff


	//   ....[12]....
        /*006c*/ 	.word	0xffffffff


	//   ....[13]....
        /*0070*/ 	.word	0xffffffff


	//   ....[14]....
        /*0074*/ 	.word	0xffffffff


	//   ....[15]....
        /*0078*/ 	.word	0xffffffff


	//   ....[16]....
        /*007c*/ 	.word	0xffffffff


	//   ....[17]....
        /*0080*/ 	.word	0xffffffff


	//   ....[18]....
        /*0084*/ 	.word	0xffffffff


	//   ....[19]....
        /*0088*/ 	.word	0xffffffff


	//----- nvinfo : EIATTR_COOP_GROUP_INSTR_OFFSETS
	.align		4
.L_3403:
        /*008c*/ 	.byte	0x04, 0x28
        /*008e*/ 	.short	(.L_3405 - .L_3404)


	//   ....[0]....
.L_3404:
        /*0090*/ 	.word	0x000007f0


	//   ....[1]....
        /*0094*/ 	.word	0x00000820


	//   ....[2]....
        /*0098*/ 	.word	0x00000840


	//   ....[3]....
        /*009c*/ 	.word	0x00000850


	//   ....[4]....
        /*00a0*/ 	.word	0x00000880


	//   ....[5]....
        /*00a4*/ 	.word	0x00000890


	//   ....[6]....
        /*00a8*/ 	.word	0x000008c0


	//   ....[7]....
        /*00ac*/ 	.word	0x000008d0


	//   ....[8]....
        /*00b0*/ 	.word	0x00000900


	//   ....[9]....
        /*00b4*/ 	.word	0x00000910


	//   ....[10]....
        /*00b8*/ 	.word	0x00000ab0


	//   ....[11]....
        /*00bc*/ 	.word	0x00000b30


	//   ....[12]....
        /*00c0*/ 	.word	0x00000b90


	//   ....[13]....
        /*00c4*/ 	.word	0x00000bf0


	//   ....[14]....
        /*00c8*/ 	.word	0x00000c60


	//   ....[15]....
        /*00cc*/ 	.word	0x00000cd0


	//   ....[16]....
        /*00d0*/ 	.word	0x00000d30


	//   ....[17]....
        /*00d4*/ 	.word	0x00000d90


	//   ....[18]....
        /*00d8*/ 	.word	0x00000df0


	//   ....[19]....
        /*00dc*/ 	.word	0x00000e50


	//----- nvinfo : EIATTR_EXIT_INSTR_OFFSETS
	.align		4
.L_3405:
        /*00e0*/ 	.byte	0x04, 0x1c
        /*00e2*/ 	.short	(.L_3407 - .L_3406)


	//   ....[0]....
.L_3406:
        /*00e4*/ 	.word	0x00000070


	//   ....[1]....
        /*00e8*/ 	.word	0x00000a50


	//----- nvinfo : EIATTR_MAX_THREADS
	.align		4
.L_3407:
        /*00ec*/ 	.byte	0x04, 0x05
        /*00ee*/ 	.short	(.L_3409 - .L_3408)
.L_3408:
        /*00f0*/ 	.word	0x00000400
        /*00f4*/ 	.word	0x00000001
        /*00f8*/ 	.word	0x00000001


	//----- nvinfo : EIATTR_CRS_STACK_SIZE
	.align		4
.L_3409:
        /*00fc*/ 	.byte	0x04, 0x1e
        /*00fe*/ 	.short	(.L_3411 - .L_3410)
.L_3410:
        /*0100*/ 	.word	0x00000000
.L_3411:


//--------------------- .nv.info._ZN10layer_norm13ln_bwd_kernelINS_13Kernel_traitsIf6__halfS2_S2_fjLj768ELj1ELj4ELj1ELj16ENS_18Kernel_traits_baseILj768EfS2_S2_S2_fjLj128EEEEELb1ELb0ELb1ELb1EEEvNS_9BwdParamsE --------------------------
	.section	.nv.info._ZN10layer_norm13ln_bwd_kernelINS_13Kernel_traitsIf6__halfS2_S2_fjLj768ELj1ELj4ELj1ELj16ENS_18Kernel_traits_baseILj768EfS2_S2_S2_fjLj128EEEEELb1ELb0ELb1ELb1EEEvNS_9BwdParamsE,"",@"SHT_CUDA_INFO"
	.sectionflags	@""
	.align	4


	//----- nvinfo : EIATTR_CUDA_API_VERSION
	.align		4
        /*0000*/ 	.byte	0x04, 0x37
        /*0002*/ 	.short	(.L_3413 - .L_3412)
.L_3412:
        /*0004*/ 	.word	0x00000082


	//----- nvinfo : EIATTR_SW2861232_WAR
	.align		4
.L_3413:
        /*0008*/ 	.byte	0x01, 0x35
	.zero		2


	//----- nvinfo : EIATTR_PARAM_CBANK
	.align		4
        /*000c*/ 	.byte	0x04, 0x0a
        /*000e*/ 	.short	(.L_3415 - .L_3414)
	.align		4
.L_3414:
        /*0010*/ 	.word	index@(.nv.constant0._ZN10layer_norm13ln_bwd_kernelINS_13Kernel_traitsIf6__halfS2_S2_fjLj768ELj1ELj4ELj1ELj16ENS_18Kernel_traits_baseILj768EfS2_S2_S2_fjLj128EEEEELb1ELb0ELb1ELb1EEEvNS_9BwdParamsE)
        /*0014*/ 	.short	0x0160
        /*0016*/ 	.short	0x0128


	//----- nvinfo : EIATTR_CBANK_PARAM_SIZE
	.align		4
.L_3415:
        /*0018*/ 	.byte	0x03, 0x19
        /*001a*/ 	.short	0x0128


	//----- nvinfo : EIATTR_KPARAM_INFO
	.align		4
        /*001c*/ 	.byte	0x04, 0x17
        /*001e*/ 	.short	(.L_3417 - .L_3416)
.L_3416:
        /*0020*/ 	.word	0x00000000
        /*0024*/ 	.short	0x0000
        /*0026*/ 	.short	0x0000
        /*0028*/ 	.byte	0x00, 0xf0, 0xa1, 0x04


	//----- nvinfo : EIATTR_MAXREG_COUNT
	.align		4
.L_3417:
        /*002c*/ 	.byte	0x03, 0x1b
        /*002e*/ 	.short	0x00ff


	//----- nvinfo : EIATTR_NUM_BARRIERS
	.align		4
        /*0030*/ 	.byte	0x02, 0x4c
        /*0032*/ 	.byte	0x01
	.zero		1


	//----- nvinfo : EIATTR_MERCURY_ISA_VERSION
	.align		4
        /*0034*/ 	.byte	0x03, 0x5f
        /*0036*/ 	.short	0x0000


	//----- nvinfo : EIATTR_COOP_GROUP_MASK_REGIDS
	.align		4
        /*0038*/ 	.byte	0x04, 0x29
        /*003a*/ 	.short	(.L_3419 - .L_3418)


	//   ....[0]....
.L_3418:
        /*003c*/ 	.word	0xffffffff


	//   ....[1]....
        /*0040*/ 	.word	0xffffffff


	//   ....[2]....
        /*0044*/ 	.word	0xffffffff


	//   ....[3]....
        /*0048*/ 	.word	0xffffffff


	//   ....[4]....
        /*004c*/ 	.word	0xffffffff


	//   ....[5]....
        /*0050*/ 	.word	0xffffffff


	//   ....[6]....
        /*0054*/ 	.word	0xffffffff


	//   ....[7]....
        /*0058*/ 	.word	0xffffffff


	//   ....[8]....
        /*005c*/ 	.word	0xffffffff


	//   ....[9]....
        /*0060*/ 	.word	0xffffffff


	//   ....[10]....
        /*0064*/ 	.word	0xffffffff


	//   ....[11]....
        /*0068*/ 	.word	0xffffffff


	//   ....[12]....
        /*006c*/ 	.word	0xffffffff


	//   ....[13]....
        /*0070*/ 	.word	0xffffffff


	//   ....[14]....
        /*0074*/ 	.word	0xffffffff


	//   ....[15]....
        /*0078*/ 	.word	0xffffffff


	//   ....[16]....
        /*007c*/ 	.word	0xffffffff


	//   ....[17]....
        /*0080*/ 	.word	0xffffffff


	//   ....[18]....
        /*0084*/ 	.word	0xffffffff


	//   ....[19]....
        /*0088*/ 	.word	0xffffffff


	//----- nvinfo : EIATTR_COOP_GROUP_INSTR_OFFSETS
	.align		4
.L_3419:
        /*008c*/ 	.byte	0x04, 0x28
        /*008e*/ 	.short	(.L_3421 - .L_3420)


	//   ....[0]....
.L_3420:
        /*0090*/ 	.word	0x000017d0


	//   ....[1]....
        /*0094*/ 	.word	0x00001800


	//   ....[2]....
        /*0098*/ 	.word	0x00001810


	//   ....[3]....
        /*009c*/ 	.word	0x00001840


	//   ....[4]....
        /*00a0*/ 	.word	0x00001850


	//   ....[5]....
        /*00a4*/ 	.word	0x00001880


	//   ....[6]....
        /*00a8*/ 	.word	0x000018a0


	//   ....[7]....
        /*00ac*/ 	.word	0x000018b0


	//   ....[8]....
        /*00b0*/ 	.word	0x000018e0


	//   ....[9]....
        /*00b4*/ 	.word	0x000018f0


	//   ....[10]....
        /*00b8*/ 	.word	0x00004600


	//   ....[11]....
        /*00bc*/ 	.word	0x00004680


	//   ....[12]....
        /*00c0*/ 	.word	0x00004700


	//   ....[13]....
        /*00c4*/ 	.word	0x00004770


	//   ....[14]....
        /*00c8*/ 	.word	0x000047f0


	//   ....[15]....
        /*00cc*/ 	.word	0x00004860


	//   ....[16]....
        /*00d0*/ 	.word	0x000048e0


	//   ....[17]....
        /*00d4*/ 	.word	0x00004950


	//   ....[18]....
        /*00d8*/ 	.word	0x000049d0


	//   ....[19]....
        /*00dc*/ 	.word	0x00004a40


	//----- nvinfo : EIATTR_EXIT_INSTR_OFFSETS
	.align		4
.L_3421:
        /*00e0*/ 	.byte	0x04, 0x1c
        /*00e2*/ 	.short	(.L_3423 - .L_3422)


	//   ....[0]....
.L_3422:
        /*00e4*/ 	.word	0x000045a0


	//----- nvinfo : EIATTR_MAX_THREADS
	.align		4
.L_3423:
        /*00e8*/ 	.byte	0x04, 0x05
        /*00ea*/ 	.short	(.L_3425 - .L_3424)
.L_3424:
        /*00ec*/ 	.word	0x00000080
        /*00f0*/ 	.word	0x00000001
        /*00f4*/ 	.word	0x00000001


	//----- nvinfo : EIATTR_CRS_STACK_SIZE
	.align		4
.L_3425:
        /*00f8*/ 	.byte	0x04, 0x1e
        /*00fa*/ 	.short	(.L_3427 - .L_3426)
.L_3426:
        /*00fc*/ 	.word	0x00000000
.L_3427:


//--------------------- .nv.info._ZN10layer_norm13ln_bwd_kernelINS_13Kernel_traitsIf6__halfS2_S2_fjLj768ELj1ELj4ELj1ELj16ENS_18Kernel_traits_baseILj768EfS2_S2_S2_fjLj128EEEEELb1ELb1ELb0ELb0EEEvNS_9BwdParamsE --------------------------
	.section	.nv.info._ZN10layer_norm13ln_bwd_kernelINS_13Kernel_traitsIf6__halfS2_S2_fjLj768ELj1ELj4ELj1ELj16ENS_18Kernel_traits_baseILj768EfS2_S2_S2_fjLj128EEEEELb1ELb1ELb0ELb0EEEvNS_9BwdParamsE,"",@"SHT_CUDA_INFO"
	.sectionflags	@""
	.align	4


	//----- nvinfo : EIATTR_CUDA_API_VERSION
	.align		4
        /*0000*/ 	.byte	0x04, 0x37
        /*0002*/ 	.short	(.L_3429 - .L_3428)
.L_3428:
        /*0004*/ 	.word	0x00000082


	//----- nvinfo : EIATTR_SW2861232_WAR
	.align		4
.L_3429:
        /*0008*/ 	.byte	0x01, 0x35
	.zero		2


	//----- nvinfo : EIATTR_PARAM_CBANK
	.align		4
        /*000c*/ 	.byte	0x04, 0x0a
        /*000e*/ 	.short	(.L_3431 - .L_3430)
	.align		4
.L_3430:
        /*0010*/ 	.word	index@(.nv.constant0._ZN10layer_norm13ln_bwd_kernelINS_13Kernel_traitsIf6__halfS2_S2_fjLj768ELj1ELj4ELj1ELj16ENS_18Kernel_traits_baseILj768EfS2_S2_S2_fjLj128EEEEELb1ELb1ELb0ELb0EEEvNS_9BwdParamsE)
        /*0014*/ 	.short	0x0160
        /*0016*/ 	.short	0x0128


	//----- nvinfo : EIATTR_CBANK_PARAM_SIZE
	.align		4
.L_3431:
        /*0018*/ 	.byte	0x03, 0x19
        /*001a*/ 	.short	0x0128


	//----- nvinfo : EIATTR_KPARAM_INFO
	.align		4
        /*001c*/ 	.byte	0x04, 0x17
        /*001e*/ 	.short	(.L_3433 - .L_3432)
.L_3432:
        /*0020*/ 	.word	0x00000000
        /*0024*/ 	.short	0x0000
        /*0026*/ 	.short	0x0000
        /*0028*/ 	.byte	0x00, 0xf0, 0xa1, 0x04


	//----- nvinfo : EIATTR_MAXREG_COUNT
	.align		4
.L_3433:
        /*002c*/ 	.byte	0x03, 0x1b
        /*002e*/ 	.short	0x00ff


	//----- nvinfo : EIATTR_NUM_BARRIERS
	.align		4
        /*0030*/ 	.byte	0x02, 0x4c
        /*0032*/ 	.byte	0x01
	.zero		1


	//----- nvinfo : EIATTR_MERCURY_ISA_VERSION
	.align		4
        /*0034*/ 	.byte	0x03, 0x5f
        /*0036*/ 	.short	0x0000


	//----- nvinfo : EIATTR_COOP_GROUP_MASK_REGIDS
	.align		4
        /*0038*/ 	.byte	0x04, 0x29
        /*003a*/ 	.short	(.L_3435 - .L_3434)


	//   ....[0]....
.L_3434:
        /*003c*/ 	.word	0xffffffff


	//   ....[1]....
        /*0040*/ 	.word	0xffffffff


	//   ....[2]....
        /*0044*/ 	.word	0xffffffff


	//   ....[3]....
        /*0048*/ 	.word	0xffffffff


	//   ....[4]....
        /*004c*/ 	.word	0xffffffff


	//   ....[5]....
        /*0050*/ 	.word	0xffffffff


	//   ....[6]....
        /*0054*/ 	.word	0xffffffff


	//   ....[7]....
        /*0058*/ 	.word	0xffffffff


	//   ....[8]....
        /*005c*/ 	.word	0xffffffff


	//   ....[9]....
        /*0060*/ 	.word	0xffffffff


	//   ....[10]....
        /*0064*/ 	.word	0xffffffff


	//   ....[11]....
        /*0068*/ 	.word	0xffffffff


	//   ....[12]....
        /*006c*/ 	.word	0xffffffff


	//   ....[13]....
        /*0070*/ 	.word	0xffffffff


	//   ....[14]....
        /*0074*/ 	.word	0xffffffff


	//   ....[15]....
        /*0078*/ 	.word	0xffffffff


	//   ....[16]....
        /*007c*/ 	.word	0xffffffff


	//   ....[17]....
        /*0080*/ 	.word	0xffffffff


	//   ....[18]....
        /*0084*/ 	.word	0xffffffff


	//   ....[19]....
        /*0088*/ 	.word	0xffffffff


	//----- nvinfo : EIATTR_COOP_GROUP_INSTR_OFFSETS
	.align		4
.L_3435:
        /*008c*/ 	.byte	0x04, 0x28
        /*008e*/ 	.short	(.L_3437 - .L_3436)


	//   ....[0]....
.L_3436:
        /*0090*/ 	.word	0x00001730


	//   ....[1]....
        /*0094*/ 	.word	0x00001750


	//   ....[2]....
        /*0098*/ 	.word	0x00001770


	//   ....[3]....
        /*009c*/ 	.word	0x00001790


	//   ....[4]....
        /*00a0*/ 	.word	0x000017b0


	//   ....[5]....
        /*00a4*/ 	.word	0x000017d0


	//   ....[6]....
        /*00a8*/ 	.word	0x000017f0


	//   ....[7]....
        /*00ac*/ 	.word	0x00001810


	//   ....[8]....
        /*00b0*/ 	.word	0x00001830


	//   ....[9]....
        /*00b4*/ 	.word	0x00001850


	//   ....[10]....
        /*00b8*/ 	.word	0x00004710


	//   ....[11]....
        /*00bc*/ 	.word	0x00004790


	//   ....[12]....
        /*00c0*/ 	.word	0x00004810


	//   ....[13]....
        /*00c4*/ 	.word	0x00004880


	//   ....[14]....
        /*00c8*/ 	.word	0x00004900


	//   ....[15]....
        /*00cc*/ 	.word	0x00004970


	//   ....[16]....
        /*00d0*/ 	.word	0x000049f0


	//   ....[17]....
        /*00d4*/ 	.word	0x00004a60


	//   ....[18]....
        /*00d8*/ 	.word	0x00004ae0


	//   ....[19]....
        /*00dc*/ 	.word	0x00004b50


	//----- nvinfo : EIATTR_EXIT_INSTR_OFFSETS
	.align		4
.L_3437:
        /*00e0*/ 	.byte	0x04, 0x1c
        /*00e2*/ 	.short	(.L_3439 - .L_3438)


	//   ....[0]....
.L_3438:
        /*00e4*/ 	.word	0x00004630


	//   ....[1]....
        /*00e8*/ 	.word	0x000046b0


	//----- nvinfo : EIATTR_MAX_THREADS
	.align		4
.L_3439:
        /*00ec*/ 	.byte	0x04, 0x05
        /*00ee*/ 	.short	(.L_3441 - .L_3440)
.L_3440:
        /*00f0*/ 	.word	0x00000080
        /*00f4*/ 	.word	0x00000001
        /*00f8*/ 	.word	0x00000001


	//----- nvinfo : EIATTR_CRS_STACK_SIZE
	.align		4
.L_3441:
        /*00fc*/ 	.byte	0x04, 0x1e
        /*00fe*/ 	.short	(.L_3443 - .L_3442)
.L_3442:
        /*0100*/ 	.word	0x00000000
.L_3443:


//--------------------- .nv.info._ZN10layer_norm13ln_bwd_kernelINS_13Kernel_traitsIf6__halfS2_S2_fjLj768ELj1ELj4ELj1ELj16ENS_18Kernel_traits_baseILj768EfS2_S2_S2_fjLj128EEEEELb1ELb1ELb0ELb1EEEvNS_9BwdParamsE --------------------------
	.section	.nv.info._ZN10layer_norm13ln_bwd_kernelINS_13Kernel_traitsIf6__halfS2_S2_fjLj768ELj1ELj4ELj1ELj16ENS_18Kernel_traits_baseILj768EfS2_S2_S2_fjLj128EEEEELb1ELb1ELb0ELb1EEEvNS_9BwdParamsE,"",@"SHT_CUDA_INFO"
	.sectionflags	@""
	.align	4


	//----- nvinfo : EIATTR_CUDA_API_VERSION
	.align		4
        /*0000*/ 	.byte	0x04, 0x37
        /*0002*/ 	.short	(.L_3445 - .L_3444)
.L_3444:
        /*0004*/ 	.word	0x00000082


	//----- nvinfo : EIATTR_SW2861232_WAR
	.align		4
.L_3445:
        /*0008*/ 	.byte	0x01, 0x35
	.zero		2


	//----- nvinfo : EIATTR_PARAM_CBANK
	.align		4
        /*000c*/ 	.byte	0x04, 0x0a
        /*000e*/ 	.short	(.L_3447 - .L_3446)
	.align		4
.L_3446:
        /*0010*/ 	.word	index@(.nv.constant0._ZN10layer_norm13ln_bwd_kernelINS_13Kernel_traitsIf6__halfS2_S2_fjLj768ELj1ELj4ELj1ELj16ENS_18Kernel_traits_baseILj768EfS2_S2_S2_fjLj128EEEEELb1ELb1ELb0ELb1EEEvNS_9BwdParamsE)
        /*0014*/ 	.short	0x0160
        /*0016*/ 	.short	0x0128


	//----- nvinfo : EIATTR_CBANK_PARAM_SIZE
	.align		4
.L_3447:
        /*0018*/ 	.byte	0x03, 0x19
        /*001a*/ 	.short	0x0128


	//----- nvinfo : EIATTR_KPARAM_INFO
	.align		4
        /*001c*/ 	.byte	0x04, 0x17
        /*001e*/ 	.short	(.L_3449 - .L_3448)
.L_3448:
        /*0020*/ 	.word	0x00000000
        /*0024*/ 	.short	0x0000
        /*0026*/ 	.short	0x0000
        /*0028*/ 	.byte	0x00, 0xf0, 0xa1, 0x04


	//----- nvinfo : EIATTR_MAXREG_COUNT
	.align		4
.L_3449:
        /*002c*/ 	.byte	0x03, 0x1b
        /*002e*/ 	.short	0x00ff


	//----- nvinfo : EIATTR_NUM_BARRIERS
	.align		4
        /*0030*/ 	.byte	0x02, 0x4c
        /*0032*/ 	.byte	0x01
	.zero		1


	//----- nvinfo : EIATTR_MERCURY_ISA_VERSION
	.align		4
        /*0034*/ 	.byte	0x03, 0x5f
        /*0036*/ 	.short	0x0000


	//----- nvinfo : EIATTR_COOP_GROUP_MASK_REGIDS
	.align		4
        /*0038*/ 	.byte	0x04, 0x29
        /*003a*/ 	.short	(.L_3451 - .L_3450)


	//   ....[0]....
.L_3450:
        /*003c*/ 	.word	0xffffffff


	//   ....[1]....
        /*0040*/ 	.word	0xffffffff


	//   ....[2]....
        /*0044*/ 	.word	0xffffffff


	//   ....[3]....
        /*0048*/ 	.word	0xffffffff


	//   ....[4]....
        /*004c*/ 	.word	0xffffffff


	//   ....[5]....
        /*0050*/ 	.word	0xffffffff


	//   ....[6]....
        /*0054*/ 	.word	0xffffffff


	//   ....[7]....
        /*0058*/ 	.word	0xffffffff


	//   ....[8]....
        /*005c*/ 	.word	0xffffffff


	//   ....[9]....
        /*0060*/ 	.word	0xffffffff


	//   ....[10]....
        /*0064*/ 	.word	0xffffffff


	//   ....[11]....
        /*0068*/ 	.word	0xffffffff


	//   ....[12]....
        /*006c*/ 	.word	0xffffffff


	//   ....[13]....
        /*0070*/ 	.word	0xffffffff


	//   ....[14]....
        /*0074*/ 	.word	0xffffffff


	//   ....[15]....
        /*0078*/ 	.word	0xffffffff


	//   ....[16]....
        /*007c*/ 	.word	0xffffffff


	//   ....[17]....
        /*0080*/ 	.word	0xffffffff


	//   ....[18]....
        /*0084*/ 	.word	0xffffffff


	//   ....[19]....
        /*0088*/ 	.word	0xffffffff


	//----- nvinfo : EIATTR_COOP_GROUP_INSTR_OFFSETS
	.align		4
.L_3451:
        /*008c*/ 	.byte	0x04, 0x28
        /*008e*/ 	.short	(.L_3453 - .L_3452)


	//   ....[0]....
.L_3452:
        /*0090*/ 	.word	0x00001730


	//   ....[1]....
        /*0094*/ 	.word	0x00001750


	//   ....[2]....
        /*0098*/ 	.word	0x00001770


	//   ....[3]....
        /*009c*/ 	.word	0x00001790


	//   ....[4]....
        /*00a0*/ 	.word	0x000017b0


	//   ....[5]....
        /*00a4*/ 	.word	0x000017d0


	//   ....[6]....
        /*00a8*/ 	.word	0x000017f0


	//   ....[7]....
        /*00ac*/ 	.word	0x00001810


	//   ....[8]....
        /*00b0*/ 	.word	0x00001830


	//   ....[9]....
        /*00b4*/ 	.word	0x00001850


	//   ....[10]....
        /*00b8*/ 	.word	0x000044b0


	//   ....[11]....
        /*00bc*/ 	.word	0x00004530


	//   ....[12]....
        /*00c0*/ 	.word	0x000045b0


	//   ....[13]....
        /*00c4*/ 	.word	0x00004620


	//   ....[14]....
        /*00c8*/ 	.word	0x000046a0


	//   ....[15]....
        /*00cc*/ 	.word	0x00004710


	//   ....[16]....
        /*00d0*/ 	.word	0x00004790


	//   ....[17]....
        /*00d4*/ 	.word	0x00004800


	//   ....[18]....
        /*00d8*/ 	.word	0x00004880


	//   ....[19]....
        /*00dc*/ 	.word	0x000048f0


	//----- nvinfo : EIATTR_EXIT_INSTR_OFFSETS
	.align		4
.L_3453:
        /*00e0*/ 	.byte	0x04, 0x1c
        /*00e2*/ 	.short	(.L_3455 - .L_3454)


	//   ....[0]....
.L_3454:
        /*00e4*/ 	.word	0x00004450


	//----- nvinfo : EIATTR_MAX_THREADS
	.align		4
.L_3455:
        /*00e8*/ 	.byte	0x04, 0x05
        /*00ea*/ 	.short	(.L_3457 - .L_3456)
.L_3456:
        /*00ec*/ 	.word	0x00000080
        /*00f0*/ 	.word	0x00000001
        /*00f4*/ 	.word	0x00000001


	//----- nvinfo : EIATTR_CRS_STACK_SIZE
	.align		4
.L_3457:
        /*00f8*/ 	.byte	0x04, 0x1e
        /*00fa*/ 	.short	(.L_3459 - .L_3458)
.L_3458:
        /*00fc*/ 	.word	0x00000000
.L_3459:


//--------------------- .nv.info._ZN10layer_norm22ln_bwd_finalize_kernelINS_22Kernel_traits_finalizeILj768Ef6__halfS2_S2_fjLb1ELj1024ELj4ENS_18Kernel_traits_baseILj768EfS2_S2_S2_fjLj1024EEEEELb1ELb0EEEvNS_9BwdParamsE --------------------------
	.section	.nv.info._ZN10layer_norm22ln_bwd_finalize_kernelINS_22Kernel_traits_finalizeILj768Ef6__halfS2_S2_fjLb1ELj1024ELj4ENS_18Kernel_traits_baseILj768EfS2_S2_S2_fjLj1024EEEEELb1ELb0EEEvNS_9BwdParamsE,"",@"SHT_CUDA_INFO"
	.sectionflags	@""
	.align	4


	//----- nvinfo : EIATTR_CUDA_API_VERSION
	.align		4
        /*0000*/ 	.byte	0x04, 0x37
        /*0002*/ 	.short	(.L_3461 - .L_3460)
.L_3460:
        /*0004*/ 	.word	0x00000082


	//----- nvinfo : EIATTR_SW2861232_WAR
	.align		4
.L_3461:
        /*0008*/ 	.byte	0x01, 0x35
	.zero		2


	//----- nvinfo : EIATTR_PARAM_CBANK
	.align		4
        /*000c*/ 	.byte	0x04, 0x0a
        /*000e*/ 	.short	(.L_3463 - .L_3462)
	.align		4
.L_3462:
        /*0010*/ 	.word	index@(.nv.constant0._ZN10layer_norm22ln_bwd_finalize_kernelINS_22Kernel_traits_finalizeILj768Ef6__halfS2_S2_fjLb1ELj1024ELj4ENS_18Kernel_traits_baseILj768EfS2_S2_S2_fjLj1024EEEEELb1ELb0EEEvNS_9BwdParamsE)
        /*0014*/ 	.short	0x0160
        /*0016*/ 	.short	0x0128


	//----- nvinfo : EIATTR_CBANK_PARAM_SIZE
	.align		4
.L_3463:
        /*0018*/ 	.byte	0x03, 0x19
        /*001a*/ 	.short	0x0128


	//----- nvinfo : EIATTR_KPARAM_INFO
	.align		4
        /*001c*/ 	.byte	0x04, 0x17
        /*001e*/ 	.short	(.L_3465 - .L_3464)
.L_3464:
        /*0020*/ 	.word	0x00000000
        /*0024*/ 	.short	0x0000
        /*0026*/ 	.short	0x0000
        /*0028*/ 	.byte	0x00, 0xf0, 0xa1, 0x04


	//----- nvinfo : EIATTR_MAXREG_COUNT
	.align		4
.L_3465:
        /*002c*/ 	.byte	0x03, 0x1b
        /*002e*/ 	.short	0x0040


	//----- nvinfo : EIATTR_NUM_BARRIERS
	.align		4
        /*0030*/ 	.byte	0x02, 0x4c
        /*0032*/ 	.byte	0x01
	.zero		1


	//----- nvinfo : EIATTR_MERCURY_ISA_VERSION
	.align		4
        /*0034*/ 	.byte	0x03, 0x5f
        /*0036*/ 	.short	0x0000


	//----- nvinfo : EIATTR_COOP_GROUP_MASK_REGIDS
	.align		4
        /*0038*/ 	.byte	0x04, 0x29
        /*003a*/ 	.short	(.L_3467 - .L_3466)


	//   ....[0]....
.L_3466:
        /*003c*/ 	.word	0xffffffff


	//   ....[1]....
        /*0040*/ 	.word	0xffffffff


	//   ....[2]....
        /*0044*/ 	.word	0xffffffff


	//   ....[3]....
        /*0048*/ 	.word	0xffffffff


	//   ....[4]....
        /*004c*/ 	.word	0xffffffff


	//   ....[5]....
        /*0050*/ 	.word	0xffffffff


	//   ....[6]....
        /*0054*/ 	.word	0xffffffff


	//   ....[7]....
        /*0058*/ 	.word	0xffffffff


	//   ....[8]....
        /*005c*/ 	.word	0xffffffff


	//   ....[9]....
        /*0060*/ 	.word	0xffffffff


	//   ....[10]....
        /*0064*/ 	.word	0xffffffff


	//   ....[11]....
        /*0068*/ 	.word	0xffffffff


	//   ....[12]....
        /*006c*/ 	.word	0xffffffff


	//   ....[13]....
        /*0070*/ 	.word	0xffffffff


	//   ....[14]....
        /*0074*/ 	.word	0xffffffff


	//   ....[15]....
        /*0078*/ 	.word	0xffffffff


	//   ....[16]....
        /*007c*/ 	.word	0xffffffff


	//   ....[17]....
        /*0080*/ 	.word	0xffffffff


	//   ....[18]....
        /*0084*/ 	.word	0xffffffff


	//   ....[19]....
        /*0088*/ 	.word	0xffffffff


	//   ....[20]....
        /*008c*/ 	.word	0xffffffff


	//   ....[21]....
        /*0090*/ 	.word	0xffffffff


	//   ....[22]....
        /*0094*/ 	.word	0xffffffff


	//   ....[23]....
        /*0098*/ 	.word	0xffffffff


	//   ....[24]....
        /*009c*/ 	.word	0xffffffff


	//   ....[25]....
        /*00a0*/ 	.word	0xffffffff


	//   ....[26]....
        /*00a4*/ 	.word	0xffffffff


	//   ....[27]....
        /*00a8*/ 	.word	0xffffffff


	//   ....[28]....
        /*00ac*/ 	.word	0xffffffff


	//   ....[29]....
        /*00b0*/ 	.word	0xffffffff


	//----- nvinfo : EIATTR_COOP_GROUP_INSTR_OFFSETS
	.align		4
.L_3467:
        /*00b4*/ 	.byte	0x04, 0x28
        /*00b6*/ 	.short	(.L_3469 - .L_3468)


	//   ....[0]....
.L_3468:
        /*00b8*/ 	.word	0x000009d0


	//   ....[1]....
        /*00bc*/ 	.word	0x00000a00


	//   ....[2]....
        /*00c0*/ 	.word	0x00000a10


	//   ....[3]....
        /*00c4*/ 	.word	0x00000a30


	//   ....[4]....
        /*00c8*/ 	.word	0x00000a50


	//   ....[5]....
        /*00cc*/ 	.word	0x00000a60


	//   ....[6]....
        /*00d0*/ 	.word	0x00000a90


	//   ....[7]....
        /*00d4*/ 	.word	0x00000ab0


	//   ....[8]....
        /*00d8*/ 	.word	0x00000ac0


	//   ....[9]....
        /*00dc*/ 	.word	0x00000af0


	//   ....[10]....
        /*00e0*/ 	.word	0x00000b10


	//   ....[11]....
        /*00e4*/ 	.word	0x00000b20


	//   ....[12]....
        /*00e8*/ 	.word	0x00000b50


	//   ....[13]....
        /*00ec*/ 	.word	0x00000b70


	//   ....[14]....
        /*00f0*/ 	.word	0x00000b80


	//   ....[15]....
        /*00f4*/ 	.word	0x00000df0


	//   ....[16]....
        /*00f8*/ 	.word	0x00000e50


	//   ....[17]....
        /*00fc*/ 	.word	0x00000eb0


	//   ....[18]....
        /*0100*/ 	.word	0x00000f10


	//   ....[19]....
        /*0104*/ 	.word	0x00000f80


	//   ....[20]....
        /*0108*/ 	.word	0x00000ff0


	//   ....[21]....
        /*010c*/ 	.word	0x00001050


	//   ....[22]....
        /*0110*/ 	.word	0x000010b0


	//   ....[23]....
        /*0114*/ 	.word	0x00001110


	//   ....[24]....
        /*0118*/ 	.word	0x00001180


	//   ....[25]....
        /*011c*/ 	.word	0x000011f0


	//   ....[26]....
        /*0120*/ 	.word	0x00001250


	//   ....[27]....
        /*0124*/ 	.word	0x000012b0


	//   ....[28]....
        /*0128*/ 	.word	0x00001310


	//   ....[29]....
        /*012c*/ 	.word	0x00001370


	//----- nvinfo : EIATTR_EXIT_INSTR_OFFSETS
	.align		4
.L_3469:
        /*0130*/ 	.byte	0x04, 0x1c
        /*0132*/ 	.short	(.L_3471 - .L_3470)


	//   ....[0]....
.L_3470:
        /*0134*/ 	.word	0x00000070


	//   ....[1]....
        /*0138*/ 	.word	0x00000d90


	//----- nvinfo : EIATTR_MAX_THREADS
	.align		4
.L_3471:
        /*013c*/ 	.byte	0x04, 0x05
        /*013e*/ 	.short	(.L_3473 - .L_3472)
.L_3472:
        /*0140*/ 	.word	0x00000400
        /*0144*/ 	.word	0x00000001
        /*0148*/ 	.word	0x00000001


	//----- nvinfo : EIATTR_CRS_STACK_SIZE
	.align		4
.L_3473:
        /*014c*/ 	.byte	0x04, 0x1e
        /*014e*/ 	.short	(.L_3475 - .L_3474)
.L_3474:
        /*0150*/ 	.word	0x00000000
.L_3475:


//--------------------- .nv.info._ZN10layer_norm13ln_bwd_kernelINS_13Kernel_traitsIf6__halfS2_S2_fjLj768ELj1ELj4ELj1ELj16ENS_18Kernel_traits_baseILj768EfS2_S2_S2_fjLj128EEEEELb1ELb1ELb1ELb0EEEvNS_9BwdParamsE --------------------------
	.section	.nv.info._ZN10layer_norm13ln_bwd_kernelINS_13Kernel_traitsIf6__halfS2_S2_fjLj768ELj1ELj4ELj1ELj16ENS_18Kernel_traits_baseILj768EfS2_S2_S2_fjLj128EEEEELb1ELb1ELb1ELb0EEEvNS_9BwdParamsE,"",@"SHT_CUDA_INFO"
	.sectionflags	@""
	.align	4


	//----- nvinfo : EIATTR_CUDA_API_VERSION
	.align		4
        /*0000*/ 	.byte	0x04, 0x37
        /*0002*/ 	.short	(.L_3477 - .L_3476)
.L_3476:
        /*0004*/ 	.word	0x00000082


	//----- nvinfo : EIATTR_SW2861232_WAR
	.align		4
.L_3477:
        /*0008*/ 	.byte	0x01, 0x35
	.zero		2


	//----- nvinfo : EIATTR_PARAM_CBANK
	.align		4
        /*000c*/ 	.byte	0x04, 0x0a
        /*000e*/ 	.short	(.L_3479 - .L_3478)
	.align		4
.L_3478:
        /*0010*/ 	.word	index@(.nv.constant0._ZN10layer_norm13ln_bwd_kernelINS_13Kernel_traitsIf6__halfS2_S2_fjLj768ELj1ELj4ELj1ELj16ENS_18Kernel_traits_baseILj768EfS2_S2_S2_fjLj128EEEEELb1ELb1ELb1ELb0EEEvNS_9BwdParamsE)
        /*0014*/ 	.short	0x0160
        /*0016*/ 	.short	0x0128


	//----- nvinfo : EIATTR_CBANK_PARAM_SIZE
	.align		4
.L_3479:
        /*0018*/ 	.byte	0x03, 0x19
        /*001a*/ 	.short	0x0128


	//----- nvinfo : EIATTR_KPARAM_INFO
	.align		4
        /*001c*/ 	.byte	0x04, 0x17
        /*001e*/ 	.short	(.L_3481 - .L_3480)
.L_3480:
        /*0020*/ 	.word	0x00000000
        /*0024*/ 	.short	0x0000
        /*0026*/ 	.short	0x0000
        /*0028*/ 	.byte	0x00, 0xf0, 0xa1, 0x04


	//----- nvinfo : EIATTR_MAXREG_COUNT
	.align		4
.L_3481:
        /*002c*/ 	.byte	0x03, 0x1b
        /*002e*/ 	.short	0x00ff


	//----- nvinfo : EIATTR_NUM_BARRIERS
	.align		4
        /*0030*/ 	.byte	0x02, 0x4c
        /*0032*/ 	.byte	0x01
	.zero		1


	//----- nvinfo : EIATTR_MERCURY_ISA_VERSION
	.align		4
        /*0034*/ 	.byte	0x03, 0x5f
        /*0036*/ 	.short	0x0000


	//----- nvinfo : EIATTR_COOP_GROUP_MASK_REGIDS
	.align		4
        /*0038*/ 	.byte	0x04, 0x29
        /*003a*/ 	.short	(.L_3483 - .L_3482)


	//   ....[0]....
.L_3482:
        /*003c*/ 	.word	0xffffffff


	//   ....[1]....
        /*0040*/ 	.word	0xffffffff


	//   ....[2]....
        /*0044*/ 	.word	0xffffffff


	//   ....[3]....
        /*0048*/ 	.word	0xffffffff


	//   ....[4]....
        /*004c*/ 	.word	0xffffffff


	//   ....[5]....
        /*0050*/ 	.word	0xffffffff


	//   ....[6]....
        /*0054*/ 	.word	0xffffffff


	//   ....[7]....
        /*0058*/ 	.word	0xffffffff


	//   ....[8]....
        /*005c*/ 	.word	0xffffffff


	//   ....[9]....
        /*0060*/ 	.word	0xffffffff


	//   ....[10]....
        /*0064*/ 	.word	0xffffffff


	//   ....[11]....
        /*0068*/ 	.word	0xffffffff


	//   ....[12]....
        /*006c*/ 	.word	0xffffffff


	//   ....[13]....
        /*0070*/ 	.word	0xffffffff


	//   ....[14]....
        /*0074*/ 	.word	0xffffffff


	//   ....[15]....
        /*0078*/ 	.word	0xffffffff


	//   ....[16]....
        /*007c*/ 	.word	0xffffffff


	//   ....[17]....
        /*0080*/ 	.word	0xffffffff


	//   ....[18]....
        /*0084*/ 	.word	0xffffffff


	//   ....[19]....
        /*0088*/ 	.word	0xffffffff


	//----- nvinfo : EIATTR_COOP_GROUP_INSTR_OFFSETS
	.align		4
.L_3483:
        /*008c*/ 	.byte	0x04, 0x28
        /*008e*/ 	.short	(.L_3485 - .L_3484)


	//   ....[0]....
.L_3484:
        /*0090*/ 	.word	0x00001a80


	//   ....[1]....
        /*0094*/ 	.word	0x00001aa0


	//   ....[2]....
        /*0098*/ 	.word	0x00001ac0


	//   ....[3]....
        /*009c*/ 	.word	0x00001ae0


	//   ....[4]....
        /*00a0*/ 	.word	0x00001b00


	//   ....[5]....
        /*00a4*/ 	.word	0x00001b20


	//   ....[6]....
        /*00a8*/ 	.word	0x00001b40


	//   ....[7]....
        /*00ac*/ 	.word	0x00001b60


	//   ....[8]....
        /*00b0*/ 	.word	0x00001b80


	//   ....[9]....
        /*00b4*/ 	.word	0x00001ba0


	//   ....[10]....
        /*00b8*/ 	.word	0x00006110


	//   ....[11]....
        /*00bc*/ 	.word	0x00006190


	//   ....[12]....
        /*00c0*/ 	.word	0x00006210


	//   ....[13]....
        /*00c4*/ 	.word	0x00006280


	//   ....[14]....
        /*00c8*/ 	.word	0x00006300


	//   ....[15]....
        /*00cc*/ 	.word	0x00006370


	//   ....[16]....
        /*00d0*/ 	.word	0x000063f0


	//   ....[17]....
        /*00d4*/ 	.word	0x00006460


	//   ....[18]....
        /*00d8*/ 	.word	0x000064e0


	//   ....[19]....
        /*00dc*/ 	.word	0x00006550


	//----- nvinfo : EIATTR_EXIT_INSTR_OFFSETS
	.align		4
.L_3485:
        /*00e0*/ 	.byte	0x04, 0x1c
        /*00e2*/ 	.short	(.L_3487 - .L_3486)


	//   ....[0]....
.L_3486:
        /*00e4*/ 	.word	0x00006030


	//   ....[1]....
        /*00e8*/ 	.word	0x000060b0


	//----- nvinfo : EIATTR_MAX_THREADS
	.align		4
.L_3487:
        /*00ec*/ 	.byte	0x04, 0x05
        /*00ee*/ 	.short	(.L_3489 - .L_3488)
.L_3488:
        /*00f0*/ 	.word	0x00000080
        /*00f4*/ 	.word	0x00000001
        /*00f8*/ 	.word	0x00000001


	//----- nvinfo : EIATTR_CRS_STACK_SIZE
	.align		4
.L_3489:
        /*00fc*/ 	.byte	0x04, 0x1e
        /*00fe*/ 	.short	(.L_3491 - .L_3490)
.L_3490:
        /*0100*/ 	.word	0x00000000
.L_3491:


//--------------------- .nv.info._ZN10layer_norm22ln_bwd_finalize_kernelINS_22Kernel_traits_finalizeILj768Ef6__halfS2_S2_fjLb1ELj1024ELj4ENS_18Kernel_traits_baseILj768EfS2_S2_S2_fjLj1024EEEEELb1ELb1EEEvNS_9BwdParamsE --------------------------
	.section	.nv.info._ZN10layer_norm22ln_bwd_finalize_kernelINS_22Kernel_traits_finalizeILj768Ef6__halfS2_S2_fjLb1ELj1024ELj4ENS_18Kernel_traits_baseILj768EfS2_S2_S2_fjLj1024EEEEELb1ELb1EEEvNS_9BwdParamsE,"",@"SHT_CUDA_INFO"
	.sectionflags	@""
	.align	4


	//----- nvinfo : EIATTR_CUDA_API_VERSION
	.align		4
        /*0000*/ 	.byte	0x04, 0x37
        /*0002*/ 	.short	(.L_3493 - .L_3492)
.L_3492:
        /*0004*/ 	.word	0x00000082


	//----- nvinfo : EIATTR_SW2861232_WAR
	.align		4
.L_3493:
        /*0008*/ 	.byte	0x01, 0x35
	.zero		2


	//----- nvinfo : EIATTR_PARAM_CBANK
	.align		4
        /*000c*/ 	.byte	0x04, 0x0a
        /*000e*/ 	.short	(.L_3495 - .L_3494)
	.align		4
.L_3494:
        /*0010*/ 	.word	index@(.nv.constant0._ZN10layer_norm22ln_bwd_finalize_kernelINS_22Kernel_traits_finalizeILj768Ef6__halfS2_S2_fjLb1ELj1024ELj4ENS_18Kernel_traits_baseILj768EfS2_S2_S2_fjLj1024EEEEELb1ELb1EEEvNS_9BwdParamsE)
        /*0014*/ 	.short	0x0160
        /*0016*/ 	.short	0x0128


	//----- nvinfo : EIATTR_CBANK_PARAM_SIZE
	.align		4
.L_3495:
        /*0018*/ 	.byte	0x03, 0x19
        /*001a*/ 	.short	0x0128


	//----- nvinfo : EIATTR_KPARAM_INFO
	.align		4
        /*001c*/ 	.byte	0x04, 0x17
        /*001e*/ 	.short	(.L_3497 - .L_3496)
.L_3496:
        /*0020*/ 	.word	0x00000000
        /*0024*/ 	.short	0x0000
        /*0026*/ 	.short	0x0000
        /*0028*/ 	.byte	0x00, 0xf0, 0xa1, 0x04


	//----- nvinfo : EIATTR_MAXREG_COUNT
	.align		4
.L_3497:
        /*002c*/ 	.byte	0x03, 0x1b
        /*002e*/ 	.short	0x0040


	//----- nvinfo : EIATTR_NUM_BARRIERS
	.align		4
        /*0030*/ 	.byte	0x02, 0x4c
        /*0032*/ 	.byte	0x01
	.zero		1


	//----- nvinfo : EIATTR_MERCURY_ISA_VERSION
	.align		4
        /*0034*/ 	.byte	0x03, 0x5f
        /*0036*/ 	.short	0x0000


	//----- nvinfo : EIATTR_COOP_GROUP_MASK_REGIDS
	.align		4
        /*0038*/ 	.byte	0x04, 0x29
        /*003a*/ 	.short	(.L_3499 - .L_3498)


	//   ....[0]....
.L_3498:
        /*003c*/ 	.word	0xffffffff


	//   ....[1]....
        /*0040*/ 	.word	0xffffffff


	//   ....[2]....
        /*0044*/ 	.word	0xffffffff


	//   ....[3]....
        /*0048*/ 	.word	0xffffffff


	//   ....[4]....
        /*004c*/ 	.word	0xffffffff


	//   ....[5]....
        /*0050*/ 	.word	0xffffffff


	//   ....[6]....
        /*0054*/ 	.word	0xffffffff


	//   ....[7]....
        /*0058*/ 	.word	0xffffffff


	//   ....[8]....
        /*005c*/ 	.word	0xffffffff


	//   ....[9]....
        /*0060*/ 	.word	0xffffffff


	//   ....[10]....
        /*0064*/ 	.word	0xffffffff


	//   ....[11]....
        /*0068*/ 	.word	0xffffffff


	//   ....[12]....
        /*006c*/ 	.word	0xffffffff


	//   ....[13]....
        /*0070*/ 	.word	0xffffffff


	//   ....[14]....
        /*0074*/ 	.word	0xffffffff


	//   ....[15]....
        /*0078*/ 	.word	0xffffffff


	//   ....[16]....
        /*007c*/ 	.word	0xffffffff


	//   ....[17]....
        /*0080*/ 	.word	0xffffffff


	//   ....[18]....
        /*0084*/ 	.word	0xffffffff


	//   ....[19]....
        /*0088*/ 	.word	0xffffffff


	//   ....[20]....
        /*008c*/ 	.word	0xffffffff


	//   ....[21]....
        /*0090*/ 	.word	0xffffffff


	//   ....[22]....
        /*0094*/ 	.word	0xffffffff


	//   ....[23]....
        /*0098*/ 	.word	0xffffffff


	//   ....[24]....
        /*009c*/ 	.word	0xffffffff


	//   ....[25]....
        /*00a0*/ 	.word	0xffffffff


	//   ....[26]....
        /*00a4*/ 	.word	0xffffffff


	//   ....[27]....
        /*00a8*/ 	.word	0xffffffff


	//   ....[28]....
        /*00ac*/ 	.word	0xffffffff


	//   ....[29]....
        /*00b0*/ 	.word	0xffffffff


	//----- nvinfo : EIATTR_COOP_GROUP_INSTR_OFFSETS
	.align		4
.L_3499:
        /*00b4*/ 	.byte	0x04, 0x28
        /*00b6*/ 	.short	(.L_3501 - .L_3500)


	//   ....[0]....
.L_3500:
        /*00b8*/ 	.word	0x000009a0


	//   ....[1]....
        /*00bc*/ 	.word	0x000009d0


	//   ....[2]....
        /*00c0*/ 	.word	0x000009e0


	//   ....[3]....
        /*00c4*/ 	.word	0x00000a00


	//   ....[4]....
        /*00c8*/ 	.word	0x00000a20


	//   ....[5]....
        /*00cc*/ 	.word	0x00000a30


	//   ....[6]....
        /*00d0*/ 	.word	0x00000a60


	//   ....[7]....
        /*00d4*/ 	.word	0x00000a80


	//   ....[8]....
        /*00d8*/ 	.word	0x00000a90


	//   ....[9]....
        /*00dc*/ 	.word	0x00000ac0


	//   ....[10]....
        /*00e0*/ 	.word	0x00000ae0


	//   ....[11]....
        /*00e4*/ 	.word	0x00000af0


	//   ....[12]....
        /*00e8*/ 	.word	0x00000b20


	//   ....[13]....
        /*00ec*/ 	.word	0x00000b40


	//   ....[14]....
        /*00f0*/ 	.word	0x00000b50


	//   ....[15]....
        /*00f4*/ 	.word	0x00000da0


	//   ....[16]....
        /*00f8*/ 	.word	0x00000e00


	//   ....[17]....
        /*00fc*/ 	.word	0x00000e60


	//   ....[18]....
        /*0100*/ 	.word	0x00000ec0


	//   ....[19]....
        /*0104*/ 	.word	0x00000f30


	//   ....[20]....
        /*0108*/ 	.word	0x00000fa0


	//   ....[21]....
        /*010c*/ 	.word	0x00001000


	//   ....[22]....
        /*0110*/ 	.word	0x00001060


	//   ....[23]....
        /*0114*/ 	.word	0x000010c0


	//   ....[24]....
        /*0118*/ 	.word	0x00001130


	//   ....[25]....
        /*011c*/ 	.word	0x000011a0


	//   ....[26]....
        /*0120*/ 	.word	0x00001200


	//   ....[27]....
        /*0124*/ 	.word	0x00001260


	//   ....[28]....
        /*0128*/ 	.word	0x000012c0


	//   ....[29]....
        /*012c*/ 	.word	0x00001320


	//----- nvinfo : EIATTR_EXIT_INSTR_OFFSETS
	.align		4
.L_3501:
        /*0130*/ 	.byte	0x04, 0x1c
        /*0132*/ 	.short	(.L_3503 - .L_3502)


	//   ....[0]....
.L_3502:
        /*0134*/ 	.word	0x00000070


	//   ....[1]....
        /*0138*/ 	.word	0x00000d40


	//----- nvinfo : EIATTR_MAX_THREADS
	.align		4
.L_3503:
        /*013c*/ 	.byte	0x04, 0x05
        /*013e*/ 	.short	(.L_3505 - .L_3504)
.L_3504:
        /*0140*/ 	.word	0x00000400
        /*0144*/ 	.word	0x00000001
        /*0148*/ 	.word	0x00000001


	//----- nvinfo : EIATTR_CRS_STACK_SIZE
	.align		4
.L_3505:
        /*014c*/ 	.byte	0x04, 0x1e
        /*014e*/ 	.short	(.L_3507 - .L_3506)
.L_3506:
        /*0150*/ 	.word	0x00000000
.L_3507:


//--------------------- .nv.info._ZN10layer_norm13ln_bwd_kernelINS_13Kernel_traitsIf6__halfS2_S2_fjLj768ELj1ELj4ELj1ELj16ENS_18Kernel_traits_baseILj768EfS2_S2_S2_fjLj128EEEEELb1ELb1ELb1ELb1EEEvNS_9BwdParamsE --------------------------
	.section	.nv.info._ZN10layer_norm13ln_bwd_kernelINS_13Kernel_traitsIf6__halfS2_S2_fjLj768ELj1ELj4ELj1ELj16ENS_18Kernel_traits_baseILj768EfS2_S2_S2_fjLj128EEEEELb1ELb1ELb1ELb1EEEvNS_9BwdParamsE,"",@"SHT_CUDA_INFO"
	.sectionflags	@""
	.align	4


	//----- nvinfo : EIATTR_CUDA_API_VERSION
	.align		4
        /*0000*/ 	.byte	0x04, 0x37
        /*0002*/ 	.short	(.L_3509 - .L_3508)
.L_3508:
        /*0004*/ 	.word	0x00000082


	//----- nvinfo : EIATTR_SW2861232_WAR
	.align		4
.L_3509:
        /*0008*/ 	.byte	0x01, 0x35
	.zero		2


	//----- nvinfo : EIATTR_PARAM_CBANK
	.align		4
        /*000c*/ 	.byte	0x04, 0x0a
        /*000e*/ 	.short	(.L_3511 - .L_3510)
	.align		4
.L_3510:
        /*0010*/ 	.word	index@(.nv.constant0._ZN10layer_norm13ln_bwd_kernelINS_13Kernel_traitsIf6__halfS2_S2_fjLj768ELj1ELj4ELj1ELj16ENS_18Kernel_traits_baseILj768EfS2_S2_S2_fjLj128EEEEELb1ELb1ELb1ELb1EEEvNS_9BwdParamsE)
        /*0014*/ 	.short	0x0160
        /*0016*/ 	.short	0x0128


	//----- nvinfo : EIATTR_CBANK_PARAM_SIZE
	.align		4
.L_3511:
        /*0018*/ 	.byte	0x03, 0x19
        /*001a*/ 	.short	0x0128


	//----- nvinfo : EIATTR_KPARAM_INFO
	.align		4
        /*001c*/ 	.byte	0x04, 0x17
        /*001e*/ 	.short	(.L_3513 - .L_3512)
.L_3512:
        /*0020*/ 	.word	0x00000000
        /*0024*/ 	.short	0x0000
        /*0026*/ 	.short	0x0000
        /*0028*/ 	.byte	0x00, 0xf0, 0xa1, 0x04


	//----- nvinfo : EIATTR_MAXREG_COUNT
	.align		4
.L_3513:
        /*002c*/ 	.byte	0x03, 0x1b
        /*002e*/ 	.short	0x00ff


	//----- nvinfo : EIATTR_NUM_BARRIERS
	.align		4
        /*0030*/ 	.byte	0x02, 0x4c
        /*0032*/ 	.byte	0x01
	.zero		1


	//----- nvinfo : EIATTR_MERCURY_ISA_VERSION
	.align		4
        /*0034*/ 	.byte	0x03, 0x5f
        /*0036*/ 	.short	0x0000


	//----- nvinfo : EIATTR_COOP_GROUP_MASK_REGIDS
	.align		4
        /*0038*/ 	.byte	0x04, 0x29
        /*003a*/ 	.short	(.L_3515 - .L_3514)


	//   ....[0]....
.L_3514:
        /*003c*/ 	.word	0xffffffff


	//   ....[1]....
        /*0040*/ 	.word	0xffffffff


	//   ....[2]....
        /*0044*/ 	.word	0xffffffff


	//   ....[3]....
        /*0048*/ 	.word	0xffffffff


	//   ....[4]....
        /*004c*/ 	.word	0xffffffff


	//   ....[5]....
        /*0050*/ 	.word	0xffffffff


	//   ....[6]....
        /*0054*/ 	.word	0xffffffff


	//   ....[7]....
        /*0058*/ 	.word	0xffffffff


	//   ....[8]....
        /*005c*/ 	.word	0xffffffff


	//   ....[9]....
        /*0060*/ 	.word	0xffffffff


	//   ....[10]....
        /*0064*/ 	.word	0xffffffff


	//   ....[11]....
        /*0068*/ 	.word	0xffffffff


	//   ....[12]....
        /*006c*/ 	.word	0xffffffff


	//   ....[13]....
        /*0070*/ 	.word	0xffffffff


	//   ....[14]....
        /*0074*/ 	.word	0xffffffff


	//   ....[15]....
        /*0078*/ 	.word	0xffffffff


	//   ....[16]....
        /*007c*/ 	.word	0xffffffff


	//   ....[17]....
        /*0080*/ 	.word	0xffffffff


	//   ....[18]....
        /*0084*/ 	.word	0xffffffff


	//   ....[19]....
        /*0088*/ 	.word	0xffffffff


	//----- nvinfo : EIATTR_COOP_GROUP_INSTR_OFFSETS
	.align		4
.L_3515:
        /*008c*/ 	.byte	0x04, 0x28
        /*008e*/ 	.short	(.L_3517 - .L_3516)


	//   ....[0]....
.L_3516:
        /*0090*/ 	.word	0x000019e0


	//   ....[1]....
        /*0094*/ 	.word	0x00001a00


	//   ....[2]....
        /*0098*/ 	.word	0x00001a20


	//   ....[3]....
        /*009c*/ 	.word	0x00001a40


	//   ....[4]....
        /*00a0*/ 	.word	0x00001a60


	//   ....[5]....
        /*00a4*/ 	.word	0x00001a80


	//   ....[6]....
        /*00a8*/ 	.word	0x00001aa0


	//   ....[7]....
        /*00ac*/ 	.word	0x00001ac0


	//   ....[8]....
        /*00b0*/ 	.word	0x00001ae0


	//   ....[9]....
        /*00b4*/ 	.word	0x00001b00


	//   ....[10]....
        /*00b8*/ 	.word	0x00005910


	//   ....[11]....
        /*00bc*/ 	.word	0x00005990


	//   ....[12]....
        /*00c0*/ 	.word	0x00005a10


	//   ....[13]....
        /*00c4*/ 	.word	0x00005a80


	//   ....[14]....
        /*00c8*/ 	.word	0x00005b00


	//   ....[15]....
        /*00cc*/ 	.word	0x00005b70


	//   ....[16]....
        /*00d0*/ 	.word	0x00005bf0


	//   ....[17]....
        /*00d4*/ 	.word	0x00005c60


	//   ....[18]....
        /*00d8*/ 	.word	0x00005ce0


	//   ....[19]....
        /*00dc*/ 	.word	0x00005d50


	//----- nvinfo : EIATTR_EXIT_INSTR_OFFSETS
	.align		4
.L_3517:
        /*00e0*/ 	.byte	0x04, 0x1c
        /*00e2*/ 	.short	(.L_3519 - .L_3518)


	//   ....[0]....
.L_3518:
        /*00e4*/ 	.word	0x000058b0


	//----- nvinfo : EIATTR_MAX_THREADS
	.align		4
.L_3519:
        /*00e8*/ 	.byte	0x04, 0x05
        /*00ea*/ 	.short	(.L_3521 - .L_3520)
.L_3520:
        /*00ec*/ 	.word	0x00000080
        /*00f0*/ 	.word	0x00000001
        /*00f4*/ 	.word	0x00000001


	//----- nvinfo : EIATTR_CRS_STACK_SIZE
	.align		4
.L_3521:
        /*00f8*/ 	.byte	0x04, 0x1e
        /*00fa*/ 	.short	(.L_3523 - .L_3522)
.L_3522:
        /*00fc*/ 	.word	0x00000000
.L_3523:


//--------------------- .nv.info._ZN10layer_norm13ln_bwd_kernelINS_13Kernel_traitsI6__halfS2_fS2_fjLj768ELj1ELj4ELj1ELj16ENS_18Kernel_traits_baseILj768ES2_S2_fS2_fjLj128EEEEELb0ELb0ELb0ELb0EEEvNS_9BwdParamsE --------------------------
	.section	.nv.info._ZN10layer_norm13ln_bwd_kernelINS_13Kernel_traitsI6__halfS2_fS2_fjLj768ELj1ELj4ELj1ELj16ENS_18Kernel_traits_baseILj768ES2_S2_fS2_fjLj128EEEEELb0ELb0ELb0ELb0EEEvNS_9BwdParamsE,"",@"SHT_CUDA_INFO"
	.sectionflags	@""
	.align	4


	//----- nvinfo : EIATTR_CUDA_API_VERSION
	.align		4
        /*0000*/ 	.byte	0x04, 0x37
        /*0002*/ 	.short	(.L_3525 - .L_3524)
.L_3524:
        /*0004*/ 	.word	0x00000082


	//----- nvinfo : EIATTR_SW2861232_WAR
	.align		4
.L_3525:
        /*0008*/ 	.byte	0x01, 0x35
	.zero		2


	//----- nvinfo : EIATTR_PARAM_CBANK
	.align		4
        /*000c*/ 	.byte	0x04, 0x0a
        /*000e*/ 	.short	(.L_3527 - .L_3526)
	.align		4
.L_3526:
        /*0010*/ 	.word	index@(.nv.constant0._ZN10layer_norm13ln_bwd_kernelINS_13Kernel_traitsI6__halfS2_fS2_fjLj768ELj1ELj4ELj1ELj16ENS_18Kernel_traits_baseILj768ES2_S2_fS2_fjLj128EEEEELb0ELb0ELb0ELb0EEEvNS_9BwdParamsE)
        /*0014*/ 	.short	0x0160
        /*0016*/ 	.short	0x0128


	//----- nvinfo : EIATTR_CBANK_PARAM_SIZE
	.align		4
.L_3527:
        /*0018*/ 	.byte	0x03, 0x19
        /*001a*/ 	.short	0x0128


	//----- nvinfo : EIATTR_KPARAM_INFO
	.align		4
        /*001c*/ 	.byte	0x04, 0x17
        /*001e*/ 	.short	(.L_3529 - .L_3528)
.L_3528:
        /*0020*/ 	.word	0x00000000
        /*0024*/ 	.short	0x0000
        /*0026*/ 	.short	0x0000
        /*0028*/ 	.byte	0x00, 0xf0, 0xa1, 0x04


	//----- nvinfo : EIATTR_MAXREG_COUNT
	.align		4
.L_3529:
        /*002c*/ 	.byte	0x03, 0x1b
        /*002e*/ 	.short	0x00ff


	//----- nvinfo : EIATTR_NUM_BARRIERS
	.align		4
        /*0030*/ 	.byte	0x02, 0x4c
        /*0032*/ 	.byte	0x01
	.zero		1


	//----- nvinfo : EIATTR_MERCURY_ISA_VERSION
	.align		4
        /*0034*/ 	.byte	0x03, 0x5f
        /*0036*/ 	.short	0x0000


	//----- nvinfo : EIATTR_COOP_GROUP_MASK_REGIDS
	.align		4
        /*0038*/ 	.byte	0x04, 0x29
        /*003a*/ 	.short	(.L_3531 - .L_3530)


	//   ....[0]....
.L_3530:
        /*003c*/ 	.word	0xffffffff


	//   ....[1]....
        /*0040*/ 	.word	0xffffffff


	//   ....[2]....
        /*0044*/ 	.word	0xffffffff


	//   ....[3]....
        /*0048*/ 	.word	0xffffffff


	//   ....[4]....
        /*004c*/ 	.word	0xffffffff


	//   ....[5]....
        /*0050*/ 	.word	0xffffffff


	//   ....[6]....
        /*0054*/ 	.word	0xffffffff


	//   ....[7]....
        /*0058*/ 	.word	0xffffffff


	//   ....[8]....
        /*005c*/ 	.word	0xffffffff


	//   ....[9]....
        /*0060*/ 	.word	0xffffffff


	//   ....[10]....
        /*0064*/ 	.word	0xffffffff


	//   ....[11]....
        /*0068*/ 	.word	0xffffffff


	//   ....[12]....
        /*006c*/ 	.word	0xffffffff


	//   ....[13]....
        /*0070*/ 	.word	0xffffffff


	//   ....[14]....
        /*0074*/ 	.word	0xffffffff


	//   ....[15]....
        /*0078*/ 	.word	0xffffffff


	//   ....[16]....
        /*007c*/ 	.word	0xffffffff


	//   ....[17]....
        /*0080*/ 	.word	0xffffffff


	//   ....[18]....
        /*0084*/ 	.word	0xffffffff


	//   ....[19]....
        /*0088*/ 	.word	0xffffffff


	//----- nvinfo : EIATTR_COOP_GROUP_INSTR_OFFSETS
	.align		4
.L_3531:
        /*008c*/ 	.byte	0x04, 0x28
        /*008e*/ 	.short	(.L_3533 - .L_3532)


	//   ....[0]....
.L_3532:
        /*0090*/ 	.word	0x00001590


	//   ....[1]....
        /*0094*/ 	.word	0x000015b0


	//   ....[2]....
        /*0098*/ 	.word	0x000015d0


	//   ....[3]....
        /*009c*/ 	.word	0x000015f0


	//   ....[4]....
        /*00a0*/ 	.word	0x00001610


	//   ....[5]....
        /*00a4*/ 	.word	0x00001630


	//   ....[6]....
        /*00a8*/ 	.word	0x00001650


	//   ....[7]....
        /*00ac*/ 	.word	0x00001670


	//   ....[8]....
        /*00b0*/ 	.word	0x00001690


	//   ....[9]....
        /*00b4*/ 	.word	0x000016b0


	//   ....[10]....
        /*00b8*/ 	.word	0x00003040


	//   ....[11]....
        /*00bc*/ 	.word	0x000030c0


	//   ....[12]....
        /*00c0*/ 	.word	0x00003140


	//   ....[13]....
        /*00c4*/ 	.word	0x000031b0


	//   ....[14]....
        /*00c8*/ 	.word	0x00003230


	//   ....[15]....
        /*00cc*/ 	.word	0x000032a0


	//   ....[16]....
        /*00d0*/ 	.word	0x00003320


	//   ....[17]....
        /*00d4*/ 	.word	0x00003390


	//   ....[18]....
        /*00d8*/ 	.word	0x00003410


	//   ....[19]....
        /*00dc*/ 	.word	0x00003480


	//----- nvinfo : EIATTR_EXIT_INSTR_OFFSETS
	.align		4
.L_3533:
        /*00e0*/ 	.byte	0x04, 0x1c
        /*00e2*/ 	.short	(.L_3535 - .L_3534)


	//   ....[0]....
.L_3534:
        /*00e4*/ 	.word	0x00002fb0


	//   ....[1]....
        /*00e8*/ 	.word	0x00002fe0


	//----- nvinfo : EIATTR_MAX_THREADS
	.align		4
.L_3535:
        /*00ec*/ 	.byte	0x04, 0x05
        /*00ee*/ 	.short	(.L_3537 - .L_3536)
.L_3536:
        /*00f0*/ 	.word	0x00000080
        /*00f4*/ 	.word	0x00000001
        /*00f8*/ 	.word	0x00000001


	//----- nvinfo : EIATTR_CRS_STACK_SIZE
	.align		4
.L_3537:
        /*00fc*/ 	.byte	0x04, 0x1e
        /*00fe*/ 	.short	(.L_3539 - .L_3538)
.L_3538:
        /*0100*/ 	.word	0x00000000
.L_3539:


//--------------------- .nv.info._ZN10layer_norm13ln_bwd_kernelINS_13Kernel_traitsI6__halfS2_fS2_fjLj768ELj1ELj4ELj1ELj16ENS_18Kernel_traits_baseILj768ES2_S2_fS2_fjLj128EEEEELb0ELb0ELb0ELb1EEEvNS_9BwdParamsE --------------------------
	.section	.nv.info._ZN10layer_norm13ln_bwd_kernelINS_13Kernel_traitsI6__halfS2_fS2_fjLj768ELj1ELj4ELj1ELj16ENS_18Kernel_traits_baseILj768ES2_S2_fS2_fjLj128EEEEELb0ELb0ELb0ELb1EEEvNS_9BwdParamsE,"",@"SHT_CUDA_INFO"
	.sectionflags	@""
	.align	4


	//----- nvinfo : EIATTR_CUDA_API_VERSION
	.align		4
        /*0000*/ 	.byte	0x04, 0x37
        /*0002*/ 	.short	(.L_3541 - .L_3540)
.L_3540:
        /*0004*/ 	.word	0x00000082


	//----- nvinfo : EIATTR_SW2861232_WAR
	.align		4
.L_3541:
        /*0008*/ 	.byte	0x01, 0x35
	.zero		2


	//----- nvinfo : EIATTR_PARAM_CBANK
	.align		4
        /*000c*/ 	.byte	0x04, 0x0a
        /*000e*/ 	.short	(.L_3543 - .L_3542)
	.align		4
.L_3542:
        /*0010*/ 	.word	index@(.nv.constant0._ZN10layer_norm13ln_bwd_kernelINS_13Kernel_traitsI6__halfS2_fS2_fjLj768ELj1ELj4ELj1ELj16ENS_18Kernel_traits_baseILj768ES2_S2_fS2_fjLj128EEEEELb0ELb0ELb0ELb1EEEvNS_9BwdParamsE)
        /*0014*/ 	.short	0x0160
        /*0016*/ 	.short	0x0128


	//----- nvinfo : EIATTR_CBANK_PARAM_SIZE
	.align		4
.L_3543:
        /*0018*/ 	.byte	0x03, 0x19
        /*001a*/ 	.short	0x0128


	//----- nvinfo : EIATTR_KPARAM_INFO
	.align		4
        /*001c*/ 	.byte	0x04, 0x17
        /*001e*/ 	.short	(.L_3545 - .L_3544)
.L_3544:
        /*0020*/ 	.word	0x00000000
        /*0024*/ 	.short	0x0000
        /*0026*/ 	.short	0x0000
        /*0028*/ 	.byte	0x00, 0xf0, 0xa1, 0x04


	//----- nvinfo : EIATTR_MAXREG_COUNT
	.align		4
.L_3545:
        /*002c*/ 	.byte	0x03, 0x1b
        /*002e*/ 	.short	0x00ff


	//----- nvinfo : EIATTR_NUM_BARRIERS
	.align		4
        /*0030*/ 	.byte	0x02, 0x4c
        /*0032*/ 	.byte	0x01
	.zero		1


	//----- nvinfo : EIATTR_ANNOTATIONS
	.align		4
        /*0034*/ 	.byte	0x04, 0x55
        /*0036*/ 	.short	(.L_3547 - .L_3546)


	//   ....[0]....
.L_3546:
        /*0038*/ 	.word	0x00000001
        /*003c*/ 	.byte	0x50, 0x31, 0x00, 0x00, 0x01, 0x00, 0x00, 0x00, 0x90, 0x31, 0x00, 0x00


	//----- nvinfo : EIATTR_MERCURY_ISA_VERSION
	.align		4
.L_3547:
        /*0048*/ 	.byte	0x03, 0x5f
        /*004a*/ 	.short	0x0000


	//----- nvinfo : EIATTR_COOP_GROUP_MASK_REGIDS
	.align		4
        /*004c*/ 	.byte	0x04, 0x29
        /*004e*/ 	.short	(.L_3549 - .L_3548)


	//   ....[0]....
.L_3548:
        /*0050*/ 	.word	0xffffffff


	//   ....[1]....
        /*0054*/ 	.word	0xffffffff


	//   ....[2]....
        /*0058*/ 	.word	0xffffffff


	//   ....[3]....
        /*005c*/ 	.word	0xffffffff


	//   ....[4]....
        /*0060*/ 	.word	0xffffffff


	//   ....[5]....
        /*0064*/ 	.word	0xffffffff


	//   ....[6]....
        /*0068*/ 	.word	0xffffffff


	//   ....[7]....
        /*006c*/ 	.word	0xffffffff


	//   ....[8]....
        /*0070*/ 	.word	0xffffffff


	//   ....[9]....
        /*0074*/ 	.word	0xffffffff


	//   ....[10]....
        /*0078*/ 	.word	0xffffffff


	//   ....[11]....
        /*007c*/ 	.word	0xffffffff


	//   ....[12]....
        /*0080*/ 	.word	0xffffffff


	//   ....[13]....
        /*0084*/ 	.word	0xffffffff


	//   ....[14]....
        /*0088*/ 	.word	0xffffffff


	//   ....[15]....
        /*008c*/ 	.word	0xffffffff


	//   ....[16]....
        /*0090*/ 	.word	0xffffffff


	//   ....[17]....
        /*0094*/ 	.word	0xffffffff


	//   ....[18]....
        /*0098*/ 	.word	0xffffffff


	//   ....[19]....
        /*009c*/ 	.word	0xffffffff


	//----- nvinfo : EIATTR_COOP_GROUP_INSTR_OFFSETS
	.align		4
.L_3549:
        /*00a0*/ 	.byte	0x04, 0x28
        /*00a2*/ 	.short	(.L_3551 - .L_3550)


	//   ....[0]....
.L_3550:
        /*00a4*/ 	.word	0x00001500


	//   ....[1]....
        /*00a8*/ 	.word	0x00001520


	//   ....[2]....
        /*00ac*/ 	.word	0x00001550


	//   ....[3]....
        /*00b0*/ 	.word	0x00001560


	//   ....[4]....
        /*00b4*/ 	.word	0x00001590


	//   ....[5]....
        /*00b8*/ 	.word	0x000015a0


	//   ....[6]....
        /*00bc*/ 	.word	0x000015d0


	//   ....[7]....
        /*00c0*/ 	.word	0x000015e0


	//   ....[8]....
        /*00c4*/ 	.word	0x00001610


	//   ....[9]....
        /*00c8*/ 	.word	0x00001620


	//   ....[10]....
        /*00cc*/ 	.word	0x00002e00


	//   ....[11]....
        /*00d0*/ 	.word	0x00002e60


	//   ....[12]....
        /*00d4*/ 	.word	0x00002ec0


	//   ....[13]....
        /*00d8*/ 	.word	0x00002f10


	//   ....[14]....
        /*00dc*/ 	.word	0x00002f70


	//   ....[15]....
        /*00e0*/ 	.word	0x00002fc0


	//   ....[16]....
        /*00e4*/ 	.word	0x00003020


	//   ....[17]....
        /*00e8*/ 	.word	0x00003070


	//   ....[18]....
        /*00ec*/ 	.word	0x000030d0


	//   ....[19]....
        /*00f0*/ 	.word	0x00003120


	//----- nvinfo : EIATTR_EXIT_INSTR_OFFSETS
	.align		4
.L_3551:
        /*00f4*/ 	.byte	0x04, 0x1c
        /*00f6*/ 	.short	(.L_3553 - .L_3552)


	//   ....[0]....
.L_3552:
        /*00f8*/ 	.word	0x00002dc0


	//----- nvinfo : EIATTR_MAX_THREADS
	.align		4
.L_3553:
        /*00fc*/ 	.byte	0x04, 0x05
        /*00fe*/ 	.short	(.L_3555 - .L_3554)
.L_3554:
        /*0100*/ 	.word	0x00000080
        /*0104*/ 	.word	0x00000001
        /*0108*/ 	.word	0x00000001


	//----- nvinfo : EIATTR_CRS_STACK_SIZE
	.align		4
.L_3555:
        /*010c*/ 	.byte	0x04, 0x1e
        /*010e*/ 	.short	(.L_3557 - .L_3556)
.L_3556:
        /*0110*/ 	.word	0x00000000
.L_3557:


//--------------------- .nv.info._ZN10layer_norm13ln_bwd_kernelINS_13Kernel_traitsI6__halfS2_fS2_fjLj768ELj1ELj4ELj1ELj16ENS_18Kernel_traits_baseILj768ES2_S2_fS2_fjLj128EEEEELb0ELb0ELb1ELb0EEEvNS_9BwdParamsE --------------------------
	.section	.nv.info._ZN10layer_norm13ln_bwd_kernelINS_13Kernel_traitsI6__halfS2_fS2_fjLj768ELj1ELj4ELj1ELj16ENS_18Kernel_traits_baseILj768ES2_S2_fS2_fjLj128EEEEELb0ELb0ELb1ELb0EEEvNS_9BwdParamsE,"",@"SHT_CUDA_INFO"
	.sectionflags	@""
	.align	4


	//----- nvinfo : EIATTR_CUDA_API_VERSION
	.align		4
        /*0000*/ 	.byte	0x04, 0x37
        /*0002*/ 	.short	(.L_3559 - .L_3558)
.L_3558:
        /*0004*/ 	.word	0x00000082


	//----- nvinfo : EIATTR_SW2861232_WAR
	.align		4
.L_3559:
        /*0008*/ 	.byte	0x01, 0x35
	.zero		2


	//----- nvinfo : EIATTR_PARAM_CBANK
	.align		4
        /*000c*/ 	.byte	0x04, 0x0a
        /*000e*/ 	.short	(.L_3561 - .L_3560)
	.align		4
.L_3560:
        /*0010*/ 	.word	index@(.nv.constant0._ZN10layer_norm13ln_bwd_kernelINS_13Kernel_traitsI6__halfS2_fS2_fjLj768ELj1ELj4ELj1ELj16ENS_18Kernel_traits_baseILj768ES2_S2_fS2_fjLj128EEEEELb0ELb0ELb1ELb0EEEvNS_9BwdParamsE)
        /*0014*/ 	.short	0x0160
        /*0016*/ 	.short	0x0128


	//----- nvinfo : EIATTR_CBANK_PARAM_SIZE
	.align		4
.L_3561:
        /*0018*/ 	.byte	0x03, 0x19
        /*001a*/ 	.short	0x0128


	//----- nvinfo : EIATTR_KPARAM_INFO
	.align		4
        /*001c*/ 	.byte	0x04, 0x17
        /*001e*/ 	.short	(.L_3563 - .L_3562)
.L_3562:
        /*0020*/ 	.word	0x00000000
        /*0024*/ 	.short	0x0000
        /*0026*/ 	.short	0x0000
        /*0028*/ 	.byte	0x00, 0xf0, 0xa1, 0x04


	//----- nvinfo : EIATTR_MAXREG_COUNT
	.align		4
.L_3563:
        /*002c*/ 	.byte	0x03, 0x1b
        /*002e*/ 	.short	0x00ff


	//----- nvinfo : EIATTR_NUM_BARRIERS
	.align		4
        /*0030*/ 	.byte	0x02, 0x4c
        /*0032*/ 	.byte	0x01
	.zero		1


	//----- nvinfo : EIATTR_MERCURY_ISA_VERSION
	.align		4
        /*0034*/ 	.byte	0x03, 0x5f
        /*0036*/ 	.short	0x0000


	//----- nvinfo : EIATTR_COOP_GROUP_MASK_REGIDS
	.align		4
        /*0038*/ 	.byte	0x04, 0x29
        /*003a*/ 	.short	(.L_3565 - .L_3564)


	//   ....[0]....
.L_3564:
        /*003c*/ 	.word	0xffffffff


	//   ....[1]....
        /*0040*/ 	.word	0xffffffff


	//   ....[2]....
        /*0044*/ 	.word	0xffffffff


	//   ....[3]....
        /*0048*/ 	.word	0xffffffff


	//   ....[4]....
        /*004c*/ 	.word	0xffffffff


	//   ....[5]....
        /*0050*/ 	.word	0xffffffff


	//   ....[6]....
        /*0054*/ 	.word	0xffffffff


	//   ....[7]....
        /*0058*/ 	.word	0xffffffff


	//   ....[8]....
        /*005c*/ 	.word	0xffffffff


	//   ....[9]....
        /*0060*/ 	.word	0xffffffff


	//   ....[10]....
        /*0064*/ 	.word	0xffffffff


	//   ....[11]....
        /*0068*/ 	.word	0xffffffff


	//   ....[12]....
        /*006c*/ 	.word	0xffffffff


	//   ....[13]....
        /*0070*/ 	.word	0xffffffff


	//   ....[14]....
        /*0074*/ 	.word	0xffffffff


	//   ....[15]....
        /*0078*/ 	.word	0xffffffff


	//   ....[16]....
        /*007c*/ 	.word	0xffffffff


	//   ....[17]....
        /*0080*/ 	.word	0xffffffff


	//   ....[18]....
        /*0084*/ 	.word	0xffffffff


	//   ....[19]....
        /*0088*/ 	.word	0xffffffff


	//----- nvinfo : EIATTR_COOP_GROUP_INSTR_OFFSETS
	.align		4
.L_3565:
        /*008c*/ 	.byte	0x04, 0x28
        /*008e*/ 	.short	(.L_3567 - .L_3566)


	//   ....[0]....
.L_3566:
        /*0090*/ 	.word	0x00001750


	//   ....[1]....
        /*0094*/ 	.word	0x00001770


	//   ....[2]....
        /*0098*/ 	.word	0x00001790


	//   ....[3]....
        /*009c*/ 	.word	0x000017b0


	//   ....[4]....
        /*00a0*/ 	.word	0x000017d0


	//   ....[5]....
        /*00a4*/ 	.word	0x000017f0


	//   ....[6]....
        /*00a8*/ 	.word	0x00001810


	//   ....[7]....
        /*00ac*/ 	.word	0x00001830


	//   ....[8]....
        /*00b0*/ 	.word	0x00001850


	//   ....[9]....
        /*00b4*/ 	.word	0x00001870


	//   ....[10]....
        /*00b8*/ 	.word	0x000040f0


	//   ....[11]....
        /*00bc*/ 	.word	0x00004170


	//   ....[12]....
        /*00c0*/ 	.word	0x000041f0


	//   ....[13]....
        /*00c4*/ 	.word	0x00004260


	//   ....[14]....
        /*00c8*/ 	.word	0x000042e0


	//   ....[15]....
        /*00cc*/ 	.word	0x00004350


	//   ....[16]....
        /*00d0*/ 	.word	0x000043d0


	//   ....[17]....
        /*00d4*/ 	.word	0x00004440


	//   ....[18]....
        /*00d8*/ 	.word	0x000044c0


	//   ....[19]....
        /*00dc*/ 	.word	0x00004530


	//----- nvinfo : EIATTR_EXIT_INSTR_OFFSETS
	.align		4
.L_3567:
        /*00e0*/ 	.byte	0x04, 0x1c
        /*00e2*/ 	.short	(.L_3569 - .L_3568)


	//   ....[0]....
.L_3568:
        /*00e4*/ 	.word	0x00004060


	//   ....[1]....
        /*00e8*/ 	.word	0x00004090


	//----- nvinfo : EIATTR_MAX_THREADS
	.align		4
.L_3569:
        /*00ec*/ 	.byte	0x04, 0x05
        /*00ee*/ 	.short	(.L_3571 - .L_3570)
.L_3570:
        /*00f0*/ 	.word	0x00000080
        /*00f4*/ 	.word	0x00000001
        /*00f8*/ 	.word	0x00000001


	//----- nvinfo : EIATTR_CRS_STACK_SIZE
	.align		4
.L_3571:
        /*00fc*/ 	.byte	0x04, 0x1e
        /*00fe*/ 	.short	(.L_3573 - .L_3572)
.L_3572:
        /*0100*/ 	.word	0x00000000
.L_3573:


//--------------------- .nv.info._ZN10layer_norm13ln_bwd_kernelINS_13Kernel_traitsI6__halfS2_fS2_fjLj768ELj1ELj4ELj1ELj16ENS_18Kernel_traits_baseILj768ES2_S2_fS2_fjLj128EEEEELb0ELb0ELb1ELb1EEEvNS_9BwdParamsE --------------------------
	.section	.nv.info._ZN10layer_norm13ln_bwd_kernelINS_13Kernel_traitsI6__halfS2_fS2_fjLj768ELj1ELj4ELj1ELj16ENS_18Kernel_traits_baseILj768ES2_S2_fS2_fjLj128EEEEELb0ELb0ELb1ELb1EEEvNS_9BwdParamsE,"",@"SHT_CUDA_INFO"
	.sectionflags	@""
	.align	4


	//----- nvinfo : EIATTR_CUDA_API_VERSION
	.align		4
        /*0000*/ 	.byte	0x04, 0x37
        /*0002*/ 	.short	(.L_3575 - .L_3574)
.L_3574:
        /*0004*/ 	.word	0x00000082


	//----- nvinfo : EIATTR_SW2861232_WAR
	.align		4
.L_3575:
        /*0008*/ 	.byte	0x01, 0x35
	.zero		2


	//----- nvinfo : EIATTR_PARAM_CBANK
	.align		4
        /*000c*/ 	.byte	0x04, 0x0a
        /*000e*/ 	.short	(.L_3577 - .L_3576)
	.align		4
.L_3576:
        /*0010*/ 	.word	index@(.nv.constant0._ZN10layer_norm13ln_bwd_kernelINS_13Kernel_traitsI6__halfS2_fS2_fjLj768ELj1ELj4ELj1ELj16ENS_18Kernel_traits_baseILj768ES2_S2_fS2_fjLj128EEEEELb0ELb0ELb1ELb1EEEvNS_9BwdParamsE)
        /*0014*/ 	.short	0x0160
        /*0016*/ 	.short	0x0128


	//----- nvinfo : EIATTR_CBANK_PARAM_SIZE
	.align		4
.L_3577:
        /*0018*/ 	.byte	0x03, 0x19
        /*001a*/ 	.short	0x0128


	//----- nvinfo : EIATTR_KPARAM_INFO
	.align		4
        /*001c*/ 	.byte	0x04, 0x17
        /*001e*/ 	.short	(.L_3579 - .L_3578)
.L_3578:
        /*0020*/ 	.word	0x00000000
        /*0024*/ 	.short	0x0000
        /*0026*/ 	.short	0x0000
        /*0028*/ 	.byte	0x00, 0xf0, 0xa1, 0x04


	//----- nvinfo : EIATTR_MAXREG_COUNT
	.align		4
.L_3579:
        /*002c*/ 	.byte	0x03, 0x1b
        /*002e*/ 	.short	0x00ff


	//----- nvinfo : EIATTR_NUM_BARRIERS
	.align		4
        /*0030*/ 	.byte	0x02, 0x4c
        /*0032*/ 	.byte	0x01
	.zero		1


	//----- nvinfo : EIATTR_MERCURY_ISA_VERSION
	.align		4
        /*0034*/ 	.byte	0x03, 0x5f
        /*0036*/ 	.short	0x0000


	//----- nvinfo : EIATTR_COOP_GROUP_MASK_REGIDS
	.align		4
        /*0038*/ 	.byte	0x04, 0x29
        /*003a*/ 	.short	(.L_3581 - .L_3580)


	//   ....[0]....
.L_3580:
        /*003c*/ 	.word	0xffffffff


	//   ....[1]....
        /*0040*/ 	.word	0xffffffff


	//   ....[2]....
        /*0044*/ 	.word	0xffffffff


	//   ....[3]....
        /*0048*/ 	.word	0xffffffff


	//   ....[4]....
        /*004c*/ 	.word	0xffffffff


	//   ....[5]....
        /*0050*/ 	.word	0xffffffff


	//   ....[6]....
        /*0054*/ 	.word	0xffffffff


	//   ....[7]....
        /*0058*/ 	.word	0xffffffff


	//   ....[8]....
        /*005c*/ 	.word	0xffffffff


	//   ....[9]....
        /*0060*/ 	.word	0xffffffff


	//   ....[10]....
        /*0064*/ 	.word	0xffffffff


	//   ....[11]....
        /*0068*/ 	.word	0xffffffff


	//   ....[12]....
        /*006c*/ 	.word	0xffffffff


	//   ....[13]....
        /*0070*/ 	.word	0xffffffff


	//   ....[14]....
        /*0074*/ 	.word	0xffffffff


	//   ....[15]....
        /*0078*/ 	.word	0xffffffff


	//   ....[16]....
        /*007c*/ 	.word	0xffffffff


	//   ....[17]....
        /*0080*/ 	.word	0xffffffff


	//   ....[18]....
        /*0084*/ 	.word	0xffffffff


	//   ....[19]....
        /*0088*/ 	.word	0xffffffff


	//----- nvinfo : EIATTR_COOP_GROUP_INSTR_OFFSETS
	.align		4
.L_3581:
        /*008c*/ 	.byte	0x04, 0x28
        /*008e*/ 	.short	(.L_3583 - .L_3582)


	//   ....[0]....
.L_3582:
        /*0090*/ 	.word	0x00001600


	//   ....[1]....
        /*0094*/ 	.word	0x00001620


	//   ....[2]....
        /*0098*/ 	.word	0x00001640


	//   ....[3]....
        /*009c*/ 	.word	0x00001660


	//   ....[4]....
        /*00a0*/ 	.word	0x00001680


	//   ....[5]....
        /*00a4*/ 	.word	0x000016a0


	//   ....[6]....
        /*00a8*/ 	.word	0x000016c0


	//   ....[7]....
        /*00ac*/ 	.word	0x000016e0


	//   ....[8]....
        /*00b0*/ 	.word	0x00001700


	//   ....[9]....
        /*00b4*/ 	.word	0x00001720


	//   ....[10]....
        /*00b8*/ 	.word	0x00003b20


	//   ....[11]....
        /*00bc*/ 	.word	0x00003ba0


	//   ....[12]....
        /*00c0*/ 	.word	0x00003c20


	//   ....[13]....
        /*00c4*/ 	.word	0x00003c90


	//   ....[14]....
        /*00c8*/ 	.word	0x00003d10


	//   ....[15]....
        /*00cc*/ 	.word	0x00003d80


	//   ....[16]....
        /*00d0*/ 	.word	0x00003e00


	//   ....[17]....
        /*00d4*/ 	.word	0x00003e70


	//   ....[18]....
        /*00d8*/ 	.word	0x00003ef0


	//   ....[19]....
        /*00dc*/ 	.word	0x00003f60


	//----- nvinfo : EIATTR_EXIT_INSTR_OFFSETS
	.align		4
.L_3583:
        /*00e0*/ 	.byte	0x04, 0x1c
        /*00e2*/ 	.short	(.L_3585 - .L_3584)


	//   ....[0]....
.L_3584:
        /*00e4*/ 	.word	0x00003ac0


	//----- nvinfo : EIATTR_MAX_THREADS
	.align		4
.L_3585:
        /*00e8*/ 	.byte	0x04, 0x05
        /*00ea*/ 	.short	(.L_3587 - .L_3586)
.L_3586:
        /*00ec*/ 	.word	0x00000080
        /*00f0*/ 	.word	0x00000001
        /*00f4*/ 	.word	0x00000001


	//----- nvinfo : EIATTR_CRS_STACK_SIZE
	.align		4
.L_3587:
        /*00f8*/ 	.byte	0x04, 0x1e
        /*00fa*/ 	.short	(.L_3589 - .L_3588)
.L_3588:
        /*00fc*/ 	.word	0x00000000
.L_3589:


//--------------------- .nv.info._ZN10layer_norm13ln_bwd_kernelINS_13Kernel_traitsI6__halfS2_fS2_fjLj768ELj1ELj4ELj1ELj16ENS_18Kernel_traits_baseILj768ES2_S2_fS2_fjLj128EEEEELb0ELb1ELb0ELb0EEEvNS_9BwdParamsE --------------------------
	.section	.nv.info._ZN10layer_norm13ln_bwd_kernelINS_13Kernel_traitsI6__halfS2_fS2_fjLj768ELj1ELj4ELj1ELj16ENS_18Kernel_traits_baseILj768ES2_S2_fS2_fjLj128EEEEELb0ELb1ELb0ELb0EEEvNS_9BwdParamsE,"",@"SHT_CUDA_INFO"
	.sectionflags	@""
	.align	4


	//----- nvinfo : EIATTR_CUDA_API_VERSION
	.align		4
        /*0000*/ 	.byte	0x04, 0x37
        /*0002*/ 	.short	(.L_3591 - .L_3590)
.L_3590:
        /*0004*/ 	.word	0x00000082


	//----- nvinfo : EIATTR_SW2861232_WAR
	.align		4
.L_3591:
        /*0008*/ 	.byte	0x01, 0x35
	.zero		2


	//----- nvinfo : EIATTR_PARAM_CBANK
	.align		4
        /*000c*/ 	.byte	0x04, 0x0a
        /*000e*/ 	.short	(.L_3593 - .L_3592)
	.align		4
.L_3592:
        /*0010*/ 	.word	index@(.nv.constant0._ZN10layer_norm13ln_bwd_kernelINS_13Kernel_traitsI6__halfS2_fS2_fjLj768ELj1ELj4ELj1ELj16ENS_18Kernel_traits_baseILj768ES2_S2_fS2_fjLj128EEEEELb0ELb1ELb0ELb0EEEvNS_9BwdParamsE)
        /*0014*/ 	.short	0x0160
        /*0016*/ 	.short	0x0128


	//----- nvinfo : EIATTR_CBANK_PARAM_SIZE
	.align		4
.L_3593:
        /*0018*/ 	.byte	0x03, 0x19
        /*001a*/ 	.short	0x0128


	//----- nvinfo : EIATTR_KPARAM_INFO
	.align		4
        /*001c*/ 	.byte	0x04, 0x17
        /*001e*/ 	.short	(.L_3595 - .L_3594)
.L_3594:
        /*0020*/ 	.word	0x00000000
        /*0024*/ 	.short	0x0000
        /*0026*/ 	.short	0x0000
        /*0028*/ 	.byte	0x00, 0xf0, 0xa1, 0x04


	//----- nvinfo : EIATTR_MAXREG_COUNT
	.align		4
.L_3595:
        /*002c*/ 	.byte	0x03, 0x1b
        /*002e*/ 	.short	0x00ff


	//----- nvinfo : EIATTR_NUM_BARRIERS
	.align		4
        /*0030*/ 	.byte	0x02, 0x4c
        /*0032*/ 	.byte	0x01
	.zero		1


	//----- nvinfo : EIATTR_MERCURY_ISA_VERSION
	.align		4
        /*0034*/ 	.byte	0x03, 0x5f
        /*0036*/ 	.short	0x0000


	//----- nvinfo : EIATTR_COOP_GROUP_MASK_REGIDS
	.align		4
        /*0038*/ 	.byte	0x04, 0x29
        /*003a*/ 	.short	(.L_3597 - .L_3596)


	//   ....[0]....
.L_3596:
        /*003c*/ 	.word	0xffffffff


	//   ....[1]....
        /*0040*/ 	.word	0xffffffff


	//   ....[2]....
        /*0044*/ 	.word	0xffffffff


	//   ....[3]....
        /*0048*/ 	.word	0xffffffff


	//   ....[4]....
        /*004c*/ 	.word	0xffffffff


	//   ....[5]....
        /*0050*/ 	.word	0xffffffff


	//   ....[6]....
        /*0054*/ 	.word	0xffffffff


	//   ....[7]....
        /*0058*/ 	.word	0xffffffff


	//   ....[8]....
        /*005c*/ 	.word	0xffffffff


	//   ....[9]....
        /*0060*/ 	.word	0xffffffff


	//   ....[10]....
        /*0064*/ 	.word	0xffffffff


	//   ....[11]....
        /*0068*/ 	.word	0xffffffff


	//   ....[12]....
        /*006c*/ 	.word	0xffffffff


	//   ....[13]....
        /*0070*/ 	.word	0xffffffff


	//   ....[14]....
        /*0074*/ 	.word	0xffffffff


	//   ....[15]....
        /*0078*/ 	.word	0xffffffff


	//   ....[16]....
        /*007c*/ 	.word	0xffffffff


	//   ....[17]....
        /*0080*/ 	.word	0xffffffff


	//   ....[18]....
        /*0084*/ 	.word	0xffffffff


	//   ....[19]....
        /*0088*/ 	.word	0xffffffff


	//----- nvinfo : EIATTR_COOP_GROUP_INSTR_OFFSETS
	.align		4
.L_3597:
        /*008c*/ 	.byte	0x04, 0x28
        /*008e*/ 	.short	(.L_3599 - .L_3598)


	//   ....[0]....
.L_3598:
        /*0090*/ 	.word	0x00001830


	//   ....[1]....
        /*0094*/ 	.word	0x00001850


	//   ....[2]....
        /*0098*/ 	.word	0x00001870


	//   ....[3]....
        /*009c*/ 	.word	0x00001890


	//   ....[4]....
        /*00a0*/ 	.word	0x000018b0


	//   ....[5]....
        /*00a4*/ 	.word	0x000018d0


	//   ....[6]....
        /*00a8*/ 	.word	0x000018f0


	//   ....[7]....
        /*00ac*/ 	.word	0x00001910


	//   ....[8]....
        /*00b0*/ 	.word	0x00001930


	//   ....[9]....
        /*00b4*/ 	.word	0x00001950


	//   ....[10]....
        /*00b8*/ 	.word	0x00003e30


	//   ....[11]....
        /*00bc*/ 	.word	0x00003eb0


	//   ....[12]....
        /*00c0*/ 	.word	0x00003f30


	//   ....[13]....
        /*00c4*/ 	.word	0x00003fa0


	//   ....[14]....
        /*00c8*/ 	.word	0x00004020


	//   ....[15]....
        /*00cc*/ 	.word	0x00004090


	//   ....[16]....
        /*00d0*/ 	.word	0x00004110


	//   ....[17]....
        /*00d4*/ 	.word	0x00004180


	//   ....[18]....
        /*00d8*/ 	.word	0x00004200


	//   ....[19]....
        /*00dc*/ 	.word	0x00004270


	//----- nvinfo : EIATTR_EXIT_INSTR_OFFSETS
	.align		4
.L_3599:
        /*00e0*/ 	.byte	0x04, 0x1c
        /*00e2*/ 	.short	(.L_3601 - .L_3600)


	//   ....[0]....
.L_3600:
        /*00e4*/ 	.word	0x00003d50


	//   ....[1]....
        /*00e8*/ 	.word	0x00003dd0


	//----- nvinfo : EIATTR_MAX_THREADS
	.align		4
.L_3601:
        /*00ec*/ 	.byte	0x04, 0x05
        /*00ee*/ 	.short	(.L_3603 - .L_3602)
.L_3602:
        /*00f0*/ 	.word	0x00000080
        /*00f4*/ 	.word	0x00000001
        /*00f8*/ 	.word	0x00000001


	//----- nvinfo : EIATTR_CRS_STACK_SIZE
	.align		4
.L_3603:
        /*00fc*/ 	.byte	0x04, 0x1e
        /*00fe*/ 	.short	(.L_3605 - .L_3604)
.L_3604:
        /*0100*/ 	.word	0x00000000
.L_3605:


//--------------------- .nv.info._ZN10layer_norm13ln_bwd_kernelINS_13Kernel_traitsI6__halfS2_fS2_fjLj768ELj1ELj4ELj1ELj16ENS_18Kernel_traits_baseILj768ES2_S2_fS2_fjLj128EEEEELb0ELb1ELb0ELb1EEEvNS_9BwdParamsE --------------------------
	.section	.nv.info._ZN10layer_norm13ln_bwd_kernelINS_13Kernel_traitsI6__halfS2_fS2_fjLj768ELj1ELj4ELj1ELj16ENS_18Kernel_traits_baseILj768ES2_S2_fS2_fjLj128EEEEELb0ELb1ELb0ELb1EEEvNS_9BwdParamsE,"",@"SHT_CUDA_INFO"
	.sectionflags	@""
	.align	4


	//----- nvinfo : EIATTR_CUDA_API_VERSION
	.align		4
        /*0000*/ 	.byte	0x04, 0x37
        /*0002*/ 	.short	(.L_3607 - .L_3606)
.L_3606:
        /*0004*/ 	.word	0x00000082


	//----- nvinfo : EIATTR_SW2861232_WAR
	.align		4
.L_3607:
        /*0008*/ 	.byte	0x01, 0x35
	.zero		2


	//----- nvinfo : EIATTR_PARAM_CBANK
	.align		4
        /*000c*/ 	.byte	0x04, 0x0a
        /*000e*/ 	.short	(.L_3609 - .L_3608)
	.align		4
.L_3608:
        /*0010*/ 	.word	index@(.nv.constant0._ZN10layer_norm13ln_bwd_kernelINS_13Kernel_traitsI6__halfS2_fS2_fjLj768ELj1ELj4ELj1ELj16ENS_18Kernel_traits_baseILj768ES2_S2_fS2_fjLj128EEEEELb0ELb1ELb0ELb1EEEvNS_9BwdParamsE)
        /*0014*/ 	.short	0x0160
        /*0016*/ 	.short	0x0128


	//----- nvinfo : EIATTR_CBANK_PARAM_SIZE
	.align		4
.L_3609:
        /*0018*/ 	.byte	0x03, 0x19
        /*001a*/ 	.short	0x0128


	//----- nvinfo : EIATTR_KPARAM_INFO
	.align		4
        /*001c*/ 	.byte	0x04, 0x17
        /*001e*/ 	.short	(.L_3611 - .L_3610)
.L_3610:
        /*0020*/ 	.word	0x00000000
        /*0024*/ 	.short	0x0000
        /*0026*/ 	.short	0x0000
        /*0028*/ 	.byte	0x00, 0xf0, 0xa1, 0x04


	//----- nvinfo : EIATTR_MAXREG_COUNT
	.align		4
.L_3611:
        /*002c*/ 	.byte	0x03, 0x1b
        /*002e*/ 	.short	0x00ff


	//----- nvinfo : EIATTR_NUM_BARRIERS
	.align		4
        /*0030*/ 	.byte	0x02, 0x4c
        /*0032*/ 	.byte	0x01
	.zero		1


	//----- nvinfo : EIATTR_MERCURY_ISA_VERSION
	.align		4
        /*0034*/ 	.byte	0x03, 0x5f
        /*0036*/ 	.short	0x0000


	//----- nvinfo : EIATTR_COOP_GROUP_MASK_REGIDS
	.align		4
        /*0038*/ 	.byte	0x04, 0x29
        /*003a*/ 	.short	(.L_3613 - .L_3612)


	//   ....[0]....
.L_3612:
        /*003c*/ 	.word	0xffffffff


	//   ....[1]....
        /*0040*/ 	.word	0xffffffff


	//   ....[2]....
        /*0044*/ 	.word	0xffffffff


	//   ....[3]....
        /*0048*/ 	.word	0xffffffff


	//   ....[4]....
        /*004c*/ 	.word	0xffffffff


	//   ....[5]....
        /*0050*/ 	.word	0xffffffff


	//   ....[6]....
        /*0054*/ 	.word	0xffffffff


	//   ....[7]....
        /*0058*/ 	.word	0xffffffff


	//   ....[8]....
        /*005c*/ 	.word	0xffffffff


	//   ....[9]....
        /*0060*/ 	.word	0xffffffff


	//   ....[10]....
        /*0064*/ 	.word	0xffffffff


	//   ....[11]....
        /*0068*/ 	.word	0xffffffff


	//   ....[12]....
        /*006c*/ 	.word	0xffffffff


	//   ....[13]....
        /*0070*/ 	.word	0xffffffff


	//   ....[14]....
        /*0074*/ 	.word	0xffffffff


	//   ....[15]....
        /*0078*/ 	.word	0xffffffff


	//   ....[16]....
        /*007c*/ 	.word	0xffffffff


	//   ....[17]....
        /*0080*/ 	.word	0xffffffff


	//   ....[18]....
        /*0084*/ 	.word	0xffffffff


	//   ....[19]....
        /*0088*/ 	.word	0xffffffff


	//----- nvinfo : EIATTR_COOP_GROUP_INSTR_OFFSETS
	.align		4
.L_3613:
        /*008c*/ 	.byte	0x04, 0x28
        /*008e*/ 	.short	(.L_3615 - .L_3614)


	//   ....[0]....
.L_3614:
        /*0090*/ 	.word	0x00001840


	//   ....[1]....
        /*0094*/ 	.word	0x00001860


	//   ....[2]....
        /*0098*/ 	.word	0x00001880


	//   ....[3]....
        /*009c*/ 	.word	0x000018a0


	//   ....[4]....
        /*00a0*/ 	.word	0x000018c0


	//   ....[5]....
        /*00a4*/ 	.word	0x000018e0


	//   ....[6]....
        /*00a8*/ 	.word	0x00001900


	//   ....[7]....
        /*00ac*/ 	.word	0x00001920


	//   ....[8]....
        /*00b0*/ 	.word	0x00001940


	//   ....[9]....
        /*00b4*/ 	.word	0x00001960


	//   ....[10]....
        /*00b8*/ 	.word	0x00003a60


	//   ....[11]....
        /*00bc*/ 	.word	0x00003ae0


	//   ....[12]....
        /*00c0*/ 	.word	0x00003b60


	//   ....[13]....
        /*00c4*/ 	.word	0x00003bd0


	//   ....[14]....
        /*00c8*/ 	.word	0x00003c50


	//   ....[15]....
        /*00cc*/ 	.word	0x00003cc0


	//   ....[16]....
        /*00d0*/ 	.word	0x00003d40


	//   ....[17]....
        /*00d4*/ 	.word	0x00003db0


	//   ....[18]....
        /*00d8*/ 	.word	0x00003e30


	//   ....[19]....
        /*00dc*/ 	.word	0x00003ea0


	//----- nvinfo : EIATTR_EXIT_INSTR_OFFSETS
	.align		4
.L_3615:
        /*00e0*/ 	.byte	0x04, 0x1c
        /*00e2*/ 	.short	(.L_3617 - .L_3616)


	//   ....[0]....
.L_3616:
        /*00e4*/ 	.word	0x00003a00


	//----- nvinfo : EIATTR_MAX_THREADS
	.align		4
.L_3617:
        /*00e8*/ 	.byte	0x04, 0x05
        /*00ea*/ 	.short	(.L_3619 - .L_3618)
.L_3618:
        /*00ec*/ 	.word	0x00000080
        /*00f0*/ 	.word	0x00000001
        /*00f4*/ 	.word	0x00000001


	//----- nvinfo : EIATTR_CRS_STACK_SIZE
	.align		4
.L_3619:
        /*00f8*/ 	.byte	0x04, 0x1e
        /*00fa*/ 	.short	(.L_3621 - .L_3620)
.L_3620:
        /*00fc*/ 	.word	0x00000000
.L_3621:


//--------------------- .nv.info._ZN10layer_norm13ln_bwd_kernelINS_13Kernel_traitsI6__halfS2_fS2_fjLj768ELj1ELj4ELj1ELj16ENS_18Kernel_traits_baseILj768ES2_S2_fS2_fjLj128EEEEELb0ELb1ELb1ELb0EEEvNS_9BwdParamsE --------------------------
	.section	.nv.info._ZN10layer_norm13ln_bwd_kernelINS_13Kernel_traitsI6__halfS2_fS2_fjLj768ELj1ELj4ELj1ELj16ENS_18Kernel_traits_baseILj768ES2_S2_fS2_fjLj128EEEEELb0ELb1ELb1ELb0EEEvNS_9BwdParamsE,"",@"SHT_CUDA_INFO"
	.sectionflags	@""
	.align	4


	//----- nvinfo : EIATTR_CUDA_API_VERSION
	.align		4
        /*0000*/ 	.byte	0x04, 0x37
        /*0002*/ 	.short	(.L_3623 - .L_3622)
.L_3622:
        /*0004*/ 	.word	0x00000082


	//----- nvinfo : EIATTR_SW2861232_WAR
	.align		4
.L_3623:
        /*0008*/ 	.byte	0x01, 0x35
	.zero		2


	//----- nvinfo : EIATTR_PARAM_CBANK
	.align		4
        /*000c*/ 	.byte	0x04, 0x0a
        /*000e*/ 	.short	(.L_3625 - .L_3624)
	.align		4
.L_3624:
        /*0010*/ 	.word	index@(.nv.constant0._ZN10layer_norm13ln_bwd_kernelINS_13Kernel_traitsI6__halfS2_fS2_fjLj768ELj1ELj4ELj1ELj16ENS_18Kernel_traits_baseILj768ES2_S2_fS2_fjLj128EEEEELb0ELb1ELb1ELb0EEEvNS_9BwdParamsE)
        /*0014*/ 	.short	0x0160
        /*0016*/ 	.short	0x0128


	//----- nvinfo : EIATTR_CBANK_PARAM_SIZE
	.align		4
.L_3625:
        /*0018*/ 	.byte	0x03, 0x19
        /*001a*/ 	.short	0x0128


	//----- nvinfo : EIATTR_KPARAM_INFO
	.align		4
        /*001c*/ 	.byte	0x04, 0x17
        /*001e*/ 	.short	(.L_3627 - .L_3626)
.L_3626:
        /*0020*/ 	.word	0x00000000
        /*0024*/ 	.short	0x0000
        /*0026*/ 	.short	0x0000
        /*0028*/ 	.byte	0x00, 0xf0, 0xa1, 0x04


	//----- nvinfo : EIATTR_MAXREG_COUNT
	.align		4
.L_3627:
        /*002c*/ 	.byte	0x03, 0x1b
        /*002e*/ 	.short	0x00ff


	//----- nvinfo : EIATTR_NUM_BARRIERS
	.align		4
        /*0030*/ 	.byte	0x02, 0x4c
        /*0032*/ 	.byte	0x01
	.zero		1


	//----- nvinfo : EIATTR_MERCURY_ISA_VERSION
	.align		4
        /*0034*/ 	.byte	0x03, 0x5f
        /*0036*/ 	.short	0x0000


	//----- nvinfo : EIATTR_COOP_GROUP_MASK_REGIDS
	.align		4
        /*0038*/ 	.byte	0x04, 0x29
        /*003a*/ 	.short	(.L_3629 - .L_3628)


	//   ....[0]....
.L_3628:
        /*003c*/ 	.word	0xffffffff


	//   ....[1]....
        /*0040*/ 	.word	0xffffffff


	//   ....[2]....
        /*0044*/ 	.word	0xffffffff


	//   ....[3]....
        /*0048*/ 	.word	0xffffffff


	//   ....[4]....
        /*004c*/ 	.word	0xffffffff


	//   ....[5]....
        /*0050*/ 	.word	0xffffffff


	//   ....[6]....
        /*0054*/ 	.word	0xffffffff


	//   ....[7]....
        /*0058*/ 	.word	0xffffffff


	//   ....[8]....
        /*005c*/ 	.word	0xffffffff


	//   ....[9]....
        /*0060*/ 	.word	0xffffffff


	//   ....[10]....
        /*0064*/ 	.word	0xffffffff


	//   ....[11]....
        /*0068*/ 	.word	0xffffffff


	//   ....[12]....
        /*006c*/ 	.word	0xffffffff


	//   ....[13]....
        /*0070*/ 	.word	0xffffffff


	//   ....[14]....
        /*0074*/ 	.word	0xffffffff


	//   ....[15]....
        /*0078*/ 	.word	0xffffffff


	//   ....[16]....
        /*007c*/ 	.word	0xffffffff


	//   ....[17]....
        /*0080*/ 	.word	0xffffffff


	//   ....[18]....
        /*0084*/ 	.word	0xffffffff


	//   ....[19]....
        /*0088*/ 	.word	0xffffffff


	//----- nvinfo : EIATTR_COOP_GROUP_INSTR_OFFSETS
	.align		4
.L_3629:
        /*008c*/ 	.byte	0x04, 0x28
        /*008e*/ 	.short	(.L_3631 - .L_3630)


	//   ....[0]....
.L_3630:
        /*0090*/ 	.word	0x000019f0


	//   ....[1]....
        /*0094*/ 	.word	0x00001a10


	//   ....[2]....
        /*0098*/ 	.word	0x00001a30


	//   ....[3]....
        /*009c*/ 	.word	0x00001a50


	//   ....[4]....
        /*00a0*/ 	.word	0x00001a70


	//   ....[5]....
        /*00a4*/ 	.word	0x00001a90


	//   ....[6]....
        /*00a8*/ 	.word	0x00001ab0


	//   ....[7]....
        /*00ac*/ 	.word	0x00001ad0


	//   ....[8]....
        /*00b0*/ 	.word	0x00001af0


	//   ....[9]....
        /*00b4*/ 	.word	0x00001b10


	//   ....[10]....
        /*00b8*/ 	.word	0x00005200


	//   ....[11]....
        /*00bc*/ 	.word	0x00005280


	//   ....[12]....
        /*00c0*/ 	.word	0x00005300


	//   ....[13]....
        /*00c4*/ 	.word	0x00005370


	//   ....[14]....
        /*00c8*/ 	.word	0x000053f0


	//   ....[15]....
        /*00cc*/ 	.word	0x00005460


	//   ....[16]....
        /*00d0*/ 	.word	0x000054e0


	//   ....[17]....
        /*00d4*/ 	.word	0x00005550


	//   ....[18]....
        /*00d8*/ 	.word	0x000055d0


	//   ....[19]....
        /*00dc*/ 	.word	0x00005640


	//----- nvinfo : EIATTR_EXIT_INSTR_OFFSETS
	.align		4
.L_3631:
        /*00e0*/ 	.byte	0x04, 0x1c
        /*00e2*/ 	.short	(.L_3633 - .L_3632)


	//   ....[0]....
.L_3632:
        /*00e4*/ 	.word	0x00005120


	//   ....[1]....
        /*00e8*/ 	.word	0x000051a0


	//----- nvinfo : EIATTR_MAX_THREADS
	.align		4
.L_3633:
        /*00ec*/ 	.byte	0x04, 0x05
        /*00ee*/ 	.short	(.L_3635 - .L_3634)
.L_3634:
        /*00f0*/ 	.word	0x00000080
        /*00f4*/ 	.word	0x00000001
        /*00f8*/ 	.word	0x00000001


	//----- nvinfo : EIATTR_CRS_STACK_SIZE
	.align		4
.L_3635:
        /*00fc*/ 	.byte	0x04, 0x1e
        /*00fe*/ 	.short	(.L_3637 - .L_3636)
.L_3636:
        /*0100*/ 	.word	0x00000000
.L_3637:


//--------------------- .nv.info._ZN10layer_norm13ln_bwd_kernelINS_13Kernel_traitsI6__halfS2_fS2_fjLj768ELj1ELj4ELj1ELj16ENS_18Kernel_traits_baseILj768ES2_S2_fS2_fjLj128EEEEELb0ELb1ELb1ELb1EEEvNS_9BwdParamsE --------------------------
	.section	.nv.info._ZN10layer_norm13ln_bwd_kernelINS_13Kernel_traitsI6__halfS2_fS2_fjLj768ELj1ELj4ELj1ELj16ENS_18Kernel_traits_baseILj768ES2_S2_fS2_fjLj128EEEEELb0ELb1ELb1ELb1EEEvNS_9BwdParamsE,"",@"SHT_CUDA_INFO"
	.sectionflags	@""
	.align	4


	//----- nvinfo : EIATTR_CUDA_API_VERSION
	.align		4
        /*0000*/ 	.byte	0x04, 0x37
        /*0002*/ 	.short	(.L_3639 - .L_3638)
.L_3638:
        /*0004*/ 	.word	0x00000082


	//----- nvinfo : EIATTR_SW2861232_WAR
	.align		4
.L_3639:
        /*0008*/ 	.byte	0x01, 0x35
	.zero		2


	//----- nvinfo : EIATTR_PARAM_CBANK
	.align		4
        /*000c*/ 	.byte	0x04, 0x0a
        /*000e*/ 	.short	(.L_3641 - .L_3640)
	.align		4
.L_3640:
        /*0010*/ 	.word	index@(.nv.constant0._ZN10layer_norm13ln_bwd_kernelINS_13Kernel_traitsI6__halfS2_fS2_fjLj768ELj1ELj4ELj1ELj16ENS_18Kernel_traits_baseILj768ES2_S2_fS2_fjLj128EEEEELb0ELb1ELb1ELb1EEEvNS_9BwdParamsE)
        /*0014*/ 	.short	0x0160
        /*0016*/ 	.short	0x0128


	//----- nvinfo : EIATTR_CBANK_PARAM_SIZE
	.align		4
.L_3641:
        /*0018*/ 	.byte	0x03, 0x19
        /*001a*/ 	.short	0x0128


	//----- nvinfo : EIATTR_KPARAM_INFO
	.align		4
        /*001c*/ 	.byte	0x04, 0x17
        /*001e*/ 	.short	(.L_3643 - .L_3642)
.L_3642:
        /*0020*/ 	.word	0x00000000
        /*0024*/ 	.short	0x0000
        /*0026*/ 	.short	0x0000
        /*0028*/ 	.byte	0x00, 0xf0, 0xa1, 0x04


	//----- nvinfo : EIATTR_MAXREG_COUNT
	.align		4
.L_3643:
        /*002c*/ 	.byte	0x03, 0x1b
        /*002e*/ 	.short	0x00ff


	//----- nvinfo : EIATTR_NUM_BARRIERS
	.align		4
        /*0030*/ 	.byte	0x02, 0x4c
        /*0032*/ 	.byte	0x01
	.zero		1


	//----- nvinfo : EIATTR_MERCURY_ISA_VERSION
	.align		4
        /*0034*/ 	.byte	0x03, 0x5f
        /*0036*/ 	.short	0x0000


	//----- nvinfo : EIATTR_COOP_GROUP_MASK_REGIDS
	.align		4
        /*0038*/ 	.byte	0x04, 0x29
        /*003a*/ 	.short	(.L_3645 - .L_3644)


	//   ....[0]....
.L_3644:
        /*003c*/ 	.word	0xffffffff


	//   ....[1]....
        /*0040*/ 	.word	0xffffffff


	//   ....[2]....
        /*0044*/ 	.word	0xffffffff


	//   ....[3]....
        /*0048*/ 	.word	0xffffffff


	//   ....[4]....
        /*004c*/ 	.word	0xffffffff


	//   ....[5]....
        /*0050*/ 	.word	0xffffffff


	//   ....[6]....
        /*0054*/ 	.word	0xffffffff


	//   ....[7]....
        /*0058*/ 	.word	0xffffffff


	//   ....[8]....
        /*005c*/ 	.word	0xffffffff


	//   ....[9]....
        /*0060*/ 	.word	0xffffffff


	//   ....[10]....
        /*0064*/ 	.word	0xffffffff


	//   ....[11]....
        /*0068*/ 	.word	0xffffffff


	//   ....[12]....
        /*006c*/ 	.word	0xffffffff


	//   ....[13]....
        /*0070*/ 	.word	0xffffffff


	//   ....[14]....
        /*0074*/ 	.word	0xffffffff


	//   ....[15]....
        /*0078*/ 	.word	0xffffffff


	//   ....[16]....
        /*007c*/ 	.word	0xffffffff


	//   ....[17]....
        /*0080*/ 	.word	0xffffffff


	//   ....[18]....
        /*0084*/ 	.word	0xffffffff


	//   ....[19]....
        /*0088*/ 	.word	0xffffffff


	//----- nvinfo : EIATTR_COOP_GROUP_INSTR_OFFSETS
	.align		4
.L_3645:
        /*008c*/ 	.byte	0x04, 0x28
        /*008e*/ 	.short	(.L_3647 - .L_3646)


	//   ....[0]....
.L_3646:
        /*0090*/ 	.word	0x000017d0


	//   ....[1]....
        /*0094*/ 	.word	0x000017f0


	//   ....[2]....
        /*0098*/ 	.word	0x00001810


	//   ....[3]....
        /*009c*/ 	.word	0x00001830


	//   ....[4]....
        /*00a0*/ 	.word	0x00001850


	//   ....[5]....
        /*00a4*/ 	.word	0x00001870


	//   ....[6]....
        /*00a8*/ 	.word	0x00001890


	//   ....[7]....
        /*00ac*/ 	.word	0x000018b0


	//   ....[8]....
        /*00b0*/ 	.word	0x000018d0


	//   ....[9]....
        /*00b4*/ 	.word	0x000018f0


	//   ....[10]....
        /*00b8*/ 	.word	0x00004a60


	//   ....[11]....
        /*00bc*/ 	.word	0x00004ae0


	//   ....[12]....
        /*00c0*/ 	.word	0x00004b60


	//   ....[13]....
        /*00c4*/ 	.word	0x00004bd0


	//   ....[14]....
        /*00c8*/ 	.word	0x00004c50


	//   ....[15]....
        /*00cc*/ 	.word	0x00004cc0


	//   ....[16]....
        /*00d0*/ 	.word	0x00004d40


	//   ....[17]....
        /*00d4*/ 	.word	0x00004db0


	//   ....[18]....
        /*00d8*/ 	.word	0x00004e30


	//   ....[19]....
        /*00dc*/ 	.word	0x00004ea0


	//----- nvinfo : EIATTR_EXIT_INSTR_OFFSETS
	.align		4
.L_3647:
        /*00e0*/ 	.byte	0x04, 0x1c
        /*00e2*/ 	.short	(.L_3649 - .L_3648)


	//   ....[0]....
.L_3648:
        /*00e4*/ 	.word	0x00004a00


	//----- nvinfo : EIATTR_MAX_THREADS
	.align		4
.L_3649:
        /*00e8*/ 	.byte	0x04, 0x05
        /*00ea*/ 	.short	(.L_3651 - .L_3650)
.L_3650:
        /*00ec*/ 	.word	0x00000080
        /*00f0*/ 	.word	0x00000001
        /*00f4*/ 	.word	0x00000001


	//----- nvinfo : EIATTR_CRS_STACK_SIZE
	.align		4
.L_3651:
        /*00f8*/ 	.byte	0x04, 0x1e
        /*00fa*/ 	.short	(.L_3653 - .L_3652)
.L_3652:
        /*00fc*/ 	.word	0x00000000
.L_3653:


//--------------------- .nv.info._ZN10layer_norm13ln_bwd_kernelINS_13Kernel_traitsI6__halfS2_fS2_fjLj768ELj1ELj4ELj1ELj16ENS_18Kernel_traits_baseILj768ES2_S2_fS2_fjLj128EEEEELb1ELb0ELb0ELb0EEEvNS_9BwdParamsE --------------------------
	.section	.nv.info._ZN10layer_norm13ln_bwd_kernelINS_13Kernel_traitsI6__halfS2_fS2_fjLj768ELj1ELj4ELj1ELj16ENS_18Kernel_traits_baseILj768ES2_S2_fS2_fjLj128EEEEELb1ELb0ELb0ELb0EEEvNS_9BwdParamsE,"",@"SHT_CUDA_INFO"
	.sectionflags	@""
	.align	4


	//----- nvinfo : EIATTR_CUDA_API_VERSION
	.align		4
        /*0000*/ 	.byte	0x04, 0x37
        /*0002*/ 	.short	(.L_3655 - .L_3654)
.L_3654:
        /*0004*/ 	.word	0x00000082


	//----- nvinfo : EIATTR_SW2861232_WAR
	.align		4
.L_3655:
        /*0008*/ 	.byte	0x01, 0x35
	.zero		2


	//----- nvinfo : EIATTR_PARAM_CBANK
	.align		4
        /*000c*/ 	.byte	0x04, 0x0a
        /*000e*/ 	.short	(.L_3657 - .L_3656)
	.align		4
.L_3656:
        /*0010*/ 	.word	index@(.nv.constant0._ZN10layer_norm13ln_bwd_kernelINS_13Kernel_traitsI6__halfS2_fS2_fjLj768ELj1ELj4ELj1ELj16ENS_18Kernel_traits_baseILj768ES2_S2_fS2_fjLj128EEEEELb1ELb0ELb0ELb0EEEvNS_9BwdParamsE)
        /*0014*/ 	.short	0x0160
        /*0016*/ 	.short	0x0128


	//----- nvinfo : EIATTR_CBANK_PARAM_SIZE
	.align		4
.L_3657:
        /*0018*/ 	.byte	0x03, 0x19
        /*001a*/ 	.short	0x0128


	//----- nvinfo : EIATTR_KPARAM_INFO
	.align		4
        /*001c*/ 	.byte	0x04, 0x17
        /*001e*/ 	.short	(.L_3659 - .L_3658)
.L_3658:
        /*0020*/ 	.word	0x00000000
        /*0024*/ 	.short	0x0000
        /*0026*/ 	.short	0x0000
        /*0028*/ 	.byte	0x00, 0xf0, 0xa1, 0x04


	//----- nvinfo : EIATTR_MAXREG_COUNT
	.align		4
.L_3659:
        /*002c*/ 	.byte	0x03, 0x1b
        /*002e*/ 	.short	0x00ff


	//----- nvinfo : EIATTR_NUM_BARRIERS
	.align		4
        /*0030*/ 	.byte	0x02, 0x4c
        /*0032*/ 	.byte	0x01
	.zero		1


	//----- nvinfo : EIATTR_MERCURY_ISA_VERSION
	.align		4
        /*0034*/ 	.byte	0x03, 0x5f
        /*0036*/ 	.short	0x0000


	//----- nvinfo : EIATTR_COOP_GROUP_MASK_REGIDS
	.align		4
        /*0038*/ 	.byte	0x04, 0x29
        /*003a*/ 	.short	(.L_3661 - .L_3660)


	//   ....[0]....
.L_3660:
        /*003c*/ 	.word	0xffffffff


	//   ....[1]....
        /*0040*/ 	.word	0xffffffff


	//   ....[2]....
        /*0044*/ 	.word	0xffffffff


	//   ....[3]....
        /*0048*/ 	.word	0xffffffff


	//   ....[4]....
        /*004c*/ 	.word	0xffffffff


	//   ....[5]....
        /*0050*/ 	.word	0xffffffff


	//   ....[6]....
        /*0054*/ 	.word	0xffffffff


	//   ....[7]....
        /*0058*/ 	.word	0xffffffff


	//   ....[8]....
        /*005c*/ 	.word	0xffffffff


	//   ....[9]....
        /*0060*/ 	.word	0xffffffff


	//   ....[10]....
        /*0064*/ 	.word	0xffffffff


	//   ....[11]....
        /*0068*/ 	.word	0xffffffff


	//   ....[12]....
        /*006c*/ 	.word	0xffffffff


	//   ....[13]....
        /*0070*/ 	.word	0xffffffff


	//   ....[14]....
        /*0074*/ 	.word	0xffffffff


	//   ....[15]....
        /*0078*/ 	.word	0xffffffff


	//   ....[16]....
        /*007c*/ 	.word	0xffffffff


	//   ....[17]....
        /*0080*/ 	.word	0xffffffff


	//   ....[18]....
        /*0084*/ 	.word	0xffffffff


	//   ....[19]....
        /*0088*/ 	.word	0xffffffff


	//----- nvinfo : EIATTR_COOP_GROUP_INSTR_OFFSETS
	.align		4
.L_3661:
        /*008c*/ 	.byte	0x04, 0x28
        /*008e*/ 	.short	(.L_3663 - .L_3662)


	//   ....[0]....
.L_3662:
        /*0090*/ 	.word	0x00001620


	//   ....[1]....
        /*0094*/ 	.word	0x00001640


	//   ....[2]....
        /*0098*/ 	.word	0x00001660


	//   ....[3]....
        /*009c*/ 	.word	0x00001680


	//   ....[4]....
        /*00a0*/ 	.word	0x000016a0


	//   ....[5]....
        /*00a4*/ 	.word	0x000016c0


	//   ....[6]....
        /*00a8*/ 	.word	0x000016e0


	//   ....[7]....
        /*00ac*/ 	.word	0x00001700


	//   ....[8]....
        /*00b0*/ 	.word	0x00001720


	//   ....[9]....
        /*00b4*/ 	.word	0x00001740


	//   ....[10]....
        /*00b8*/ 	.word	0x00003580


	//   ....[11]....
        /*00bc*/ 	.word	0x00003600


	//   ....[12]....
        /*00c0*/ 	.word	0x00003680


	//   ....[13]....
        /*00c4*/ 	.word	0x000036f0


	//   ....[14]....
        /*00c8*/ 	.word	0x00003770


	//   ....[15]....
        /*00cc*/ 	.word	0x000037e0


	//   ....[16]....
        /*00d0*/ 	.word	0x00003860


	//   ....[17]....
        /*00d4*/ 	.word	0x000038d0


	//   ....[18]....
        /*00d8*/ 	.word	0x00003950


	//   ....[19]....
        /*00dc*/ 	.word	0x000039c0


	//----- nvinfo : EIATTR_EXIT_INSTR_OFFSETS
	.align		4
.L_3663:
        /*00e0*/ 	.byte	0x04, 0x1c
        /*00e2*/ 	.short	(.L_3665 - .L_3664)


	//   ....[0]....
.L_3664:
        /*00e4*/ 	.word	0x000034f0


	//   ....[1]....
        /*00e8*/ 	.word	0x00003520


	//----- nvinfo : EIATTR_MAX_THREADS
	.align		4
.L_3665:
        /*00ec*/ 	.byte	0x04, 0x05
        /*00ee*/ 	.short	(.L_3667 - .L_3666)
.L_3666:
        /*00f0*/ 	.word	0x00000080
        /*00f4*/ 	.word	0x00000001
        /*00f8*/ 	.word	0x00000001


	//----- nvinfo : EIATTR_CRS_STACK_SIZE
	.align		4
.L_3667:
        /*00fc*/ 	.byte	0x04, 0x1e
        /*00fe*/ 	.short	(.L_3669 - .L_3668)
.L_3668:
        /*0100*/ 	.word	0x00000000
.L_3669:


//--------------------- .nv.info._ZN10layer_norm13ln_bwd_kernelINS_13Kernel_traitsI6__halfS2_fS2_fjLj768ELj1ELj4ELj1ELj16ENS_18Kernel_traits_baseILj768ES2_S2_fS2_fjLj128EEEEELb1ELb0ELb0ELb1EEEvNS_9BwdParamsE --------------------------
	.section	.nv.info._ZN10layer_norm13ln_bwd_kernelINS_13Kernel_traitsI6__halfS2_fS2_fjLj768ELj1ELj4ELj1ELj16ENS_18Kernel_traits_baseILj768ES2_S2_fS2_fjLj128EEEEELb1ELb0ELb0ELb1EEEvNS_9BwdParamsE,"",@"SHT_CUDA_INFO"
	.sectionflags	@""
	.align	4


	//----- nvinfo : EIATTR_CUDA_API_VERSION
	.align		4
        /*0000*/ 	.byte	0x04, 0x37
        /*0002*/ 	.short	(.L_3671 - .L_3670)
.L_3670:
        /*0004*/ 	.word	0x00000082


	//----- nvinfo : EIATTR_SW2861232_WAR
	.align		4
.L_3671:
        /*0008*/ 	.byte	0x01, 0x35
	.zero		2


	//----- nvinfo : EIATTR_PARAM_CBANK
	.align		4
        /*000c*/ 	.byte	0x04, 0x0a
        /*000e*/ 	.short	(.L_3673 - .L_3672)
	.align		4
.L_3672:
        /*0010*/ 	.word	index@(.nv.constant0._ZN10layer_norm13ln_bwd_kernelINS_13Kernel_traitsI6__halfS2_fS2_fjLj768ELj1ELj4ELj1ELj16ENS_18Kernel_traits_baseILj768ES2_S2_fS2_fjLj128EEEEELb1ELb0ELb0ELb1EEEvNS_9BwdParamsE)
        /*0014*/ 	.short	0x0160
        /*0016*/ 	.short	0x0128


	//----- nvinfo : EIATTR_CBANK_PARAM_SIZE
	.align		4
.L_3673:
        /*0018*/ 	.byte	0x03, 0x19
        /*001a*/ 	.short	0x0128


	//----- nvinfo : EIATTR_KPARAM_INFO
	.align		4
        /*001c*/ 	.byte	0x04, 0x17
        /*001e*/ 	.short	(.L_3675 - .L_3674)
.L_3674:
        /*0020*/ 	.word	0x00000000
        /*0024*/ 	.short	0x0000
        /*0026*/ 	.short	0x0000
        /*0028*/ 	.byte	0x00, 0xf0, 0xa1, 0x04


	//----- nvinfo : EIATTR_MAXREG_COUNT
	.align		4
.L_3675:
        /*002c*/ 	.byte	0x03, 0x1b
        /*002e*/ 	.short	0x00ff


	//----- nvinfo : EIATTR_NUM_BARRIERS
	.align		4
        /*0030*/ 	.byte	0x02, 0x4c
        /*0032*/ 	.byte	0x01
	.zero		1


	//----- nvinfo : EIATTR_MERCURY_ISA_VERSION
	.align		4
        /*0034*/ 	.byte	0x03, 0x5f
        /*0036*/ 	.short	0x0000


	//----- nvinfo : EIATTR_COOP_GROUP_MASK_REGIDS
	.align		4
        /*0038*/ 	.byte	0x04, 0x29
        /*003a*/ 	.short	(.L_3677 - .L_3676)


	//   ....[0]....
.L_3676:
        /*003c*/ 	.word	0xffffffff


	//   ....[1]....
        /*0040*/ 	.word	0xffffffff


	//   ....[2]....
        /*0044*/ 	.word	0xffffffff


	//   ....[3]....
        /*0048*/ 	.word	0xffffffff


	//   ....[4]....
        /*004c*/ 	.word	0xffffffff


	//   ....[5]....
        /*0050*/ 	.word	0xffffffff


	//   ....[6]....
        /*0054*/ 	.word	0xffffffff


	//   ....[7]....
        /*0058*/ 	.word	0xffffffff


	//   ....[8]....
        /*005c*/ 	.word	0xffffffff


	//   ....[9]....
        /*0060*/ 	.word	0xffffffff


	//   ....[10]....
        /*0064*/ 	.word	0xffffffff


	//   ....[11]....
        /*0068*/ 	.word	0xffffffff


	//   ....[12]....
        /*006c*/ 	.word	0xffffffff


	//   ....[13]....
        /*0070*/ 	.word	0xffffffff


	//   ....[14]....
        /*0074*/ 	.word	0xffffffff


	//   ....[15]....
        /*0078*/ 	.word	0xffffffff


	//   ....[16]....
        /*007c*/ 	.word	0xffffffff


	//   ....[17]....
        /*0080*/ 	.word	0xffffffff


	//   ....[18]....
        /*0084*/ 	.word	0xffffffff


	//   ....[19]....
        /*0088*/ 	.word	0xffffffff


	//----- nvinfo : EIATTR_COOP_GROUP_INSTR_OFFSETS
	.align		4
.L_3677:
        /*008c*/ 	.byte	0x04, 0x28
        /*008e*/ 	.short	(.L_3679 - .L_3678)


	//   ....[0]....
.L_3678:
        /*0090*/ 	.word	0x00001550


	//   ....[1]....
        /*0094*/ 	.word	0x00001570


	//   ....[2]....
        /*0098*/ 	.word	0x00001590


	//   ....[3]....
        /*009c*/ 	.word	0x000015b0


	//   ....[4]....
        /*00a0*/ 	.word	0x000015d0


	//   ....[5]....
        /*00a4*/ 	.word	0x000015f0


	//   ....[6]....
        /*00a8*/ 	.word	0x00001610


	//   ....[7]....
        /*00ac*/ 	.word	0x00001630


	//   ....[8]....
        /*00b0*/ 	.word	0x00001650


	//   ....[9]....
        /*00b4*/ 	.word	0x00001670


	//   ....[10]....
        /*00b8*/ 	.word	0x00003340


	//   ....[11]....
        /*00bc*/ 	.word	0x000033c0


	//   ....[12]....
        /*00c0*/ 	.word	0x00003440


	//   ....[13]....
        /*00c4*/ 	.word	0x000034b0


	//   ....[14]....
        /*00c8*/ 	.word	0x00003530


	//   ....[15]....
        /*00cc*/ 	.word	0x000035a0


	//   ....[16]....
        /*00d0*/ 	.word	0x00003620


	//   ....[17]....
        /*00d4*/ 	.word	0x00003690


	//   ....[18]....
        /*00d8*/ 	.word	0x00003710


	//   ....[19]....
        /*00dc*/ 	.word	0x00003780


	//----- nvinfo : EIATTR_EXIT_INSTR_OFFSETS
	.align		4
.L_3679:
        /*00e0*/ 	.byte	0x04, 0x1c
        /*00e2*/ 	.short	(.L_3681 - .L_3680)


	//   ....[0]....
.L_3680:
        /*00e4*/ 	.word	0x000032e0


	//----- nvinfo : EIATTR_MAX_THREADS
	.align		4
.L_3681:
        /*00e8*/ 	.byte	0x04, 0x05
        /*00ea*/ 	.short	(.L_3683 - .L_3682)
.L_3682:
        /*00ec*/ 	.word	0x00000080
        /*00f0*/ 	.word	0x00000001
        /*00f4*/ 	.word	0x00000001


	//----- nvinfo : EIATTR_CRS_STACK_SIZE
	.align		4
.L_3683:
        /*00f8*/ 	.byte	0x04, 0x1e
        /*00fa*/ 	.short	(.L_3685 - .L_3684)
.L_3684:
        /*00fc*/ 	.word	0x00000000
.L_3685:


//--------------------- .nv.info._ZN10layer_norm22ln_bwd_finalize_kernelINS_22Kernel_traits_finalizeILj768E6__halfS2_fS2_fjLb0ELj1024ELj4ENS_18Kernel_traits_baseILj768ES2_S2_fS2_fjLj1024EEEEELb0ELb0EEEvNS_9BwdParamsE --------------------------
	.section	.nv.info._ZN10layer_norm22ln_bwd_finalize_kernelINS_22Kernel_traits_finalizeILj768E6__halfS2_fS2_fjLb0ELj1024ELj4ENS_18Kernel_traits_baseILj768ES2_S2_fS2_fjLj1024EEEEELb0ELb0EEEvNS_9BwdParamsE,"",@"SHT_CUDA_INFO"
	.sectionflags	@""
	.align	4


	//----- nvinfo : EIATTR_CUDA_API_VERSION
	.align		4
        /*0000*/ 	.byte	0x04, 0x37
        /*0002*/ 	.short	(.L_3687 - .L_3686)
.L_3686:
        /*0004*/ 	.word	0x00000082


	//----- nvinfo : EIATTR_SW2861232_WAR
	.align		4
.L_3687:
        /*0008*/ 	.byte	0x01, 0x35
	.zero		2


	//----- nvinfo : EIATTR_PARAM_CBANK
	.align		4
        /*000c*/ 	.byte	0x04, 0x0a
        /*000e*/ 	.short	(.L_3689 - .L_3688)
	.align		4
.L_3688:
        /*0010*/ 	.word	index@(.nv.constant0._ZN10layer_norm22ln_bwd_finalize_kernelINS_22Kernel_traits_finalizeILj768E6__halfS2_fS2_fjLb0ELj1024ELj4ENS_18Kernel_traits_baseILj768ES2_S2_fS2_fjLj1024EEEEELb0ELb0EEEvNS_9BwdParamsE)
        /*0014*/ 	.short	0x0160
        /*0016*/ 	.short	0x0128


	//----- nvinfo : EIATTR_CBANK_PARAM_SIZE
	.align		4
.L_3689:
        /*0018*/ 	.byte	0x03, 0x19
        /*001a*/ 	.short	0x0128


	//----- nvinfo : EIATTR_KPARAM_INFO
	.align		4
        /*001c*/ 	.byte	0x04, 0x17
        /*001e*/ 	.short	(.L_3691 - .L_3690)
.L_3690:
        /*0020*/ 	.word	0x00000000
        /*0024*/ 	.short	0x0000
        /*0026*/ 	.short	0x0000
        /*0028*/ 	.byte	0x00, 0xf0, 0xa1, 0x04


	//----- nvinfo : EIATTR_MAXREG_COUNT
	.align		4
.L_3691:
        /*002c*/ 	.byte	0x03, 0x1b
        /*002e*/ 	.short	0x0040


	//----- nvinfo : EIATTR_NUM_BARRIERS
	.align		4
        /*0030*/ 	.byte	0x02, 0x4c
        /*0032*/ 	.byte	0x01
	.zero		1


	//----- nvinfo : EIATTR_MERCURY_ISA_VERSION
	.align		4
        /*0034*/ 	.byte	0x03, 0x5f
        /*0036*/ 	.short	0x0000


	//----- nvinfo : EIATTR_COOP_GROUP_MASK_REGIDS
	.align		4
        /*0038*/ 	.byte	0x04, 0x29
        /*003a*/ 	.short	(.L_3693 - .L_3692)


	//   ....[0]....
.L_3692:
        /*003c*/ 	.word	0xffffffff


	//   ....[1]....
        /*0040*/ 	.word	0xffffffff


	//   ....[2]....
        /*0044*/ 	.word	0xffffffff


	//   ....[3]....
        /*0048*/ 	.word	0xffffffff


	//   ....[4]....
        /*004c*/ 	.word	0xffffffff


	//   ....[5]....
        /*0050*/ 	.word	0xffffffff


	//   ....[6]....
        /*0054*/ 	.word	0xffffffff


	//   ....[7]....
        /*0058*/ 	.word	0xffffffff


	//   ....[8]....
        /*005c*/ 	.word	0xffffffff


	//   ....[9]....
        /*0060*/ 	.word	0xffffffff


	//   ....[10]....
        /*0064*/ 	.word	0xffffffff


	//   ....[11]....
        /*0068*/ 	.word	0xffffffff


	//   ....[12]....
        /*006c*/ 	.word	0xffffffff


	//   ....[13]....
        /*0070*/ 	.word	0xffffffff


	//   ....[14]....
        /*0074*/ 	.word	0xffffffff


	//   ....[15]....
        /*0078*/ 	.word	0xffffffff


	//   ....[16]....
        /*007c*/ 	.word	0xffffffff


	//   ....[17]....
        /*0080*/ 	.word	0xffffffff


	//   ....[18]....
        /*0084*/ 	.word	0xffffffff


	//   ....[19]....
        /*0088*/ 	.word	0xffffffff


	//----- nvinfo : EIATTR_COOP_GROUP_INSTR_OFFSETS
	.align		4
.L_3693:
        /*008c*/ 	.byte	0x04, 0x28
        /*008e*/ 	.short	(.L_3695 - .L_3694)


	//   ....[0]....
.L_3694:
        /*0090*/ 	.word	0x00000820


	//   ....[1]....
        /*0094*/ 	.word	0x00000850


	//   ....[2]....
        /*0098*/ 	.word	0x00000860


	//   ....[3]....
        /*009c*/ 	.word	0x00000890


	//   ....[4]....
        /*00a0*/ 	.word	0x000008a0


	//   ....[5]....
        /*00a4*/ 	.word	0x000008d0


	//   ....[6]....
        /*00a8*/ 	.word	0x000008f0


	//   ....[7]....
        /*00ac*/ 	.word	0x00000900


	//   ....[8]....
        /*00b0*/ 	.word	0x00000930


	//   ....[9]....
        /*00b4*/ 	.word	0x00000940


	//   ....[10]....
        /*00b8*/ 	.word	0x00000b50


	//   ....[11]....
        /*00bc*/ 	.word	0x00000bc0


	//   ....[12]....
        /*00c0*/ 	.word	0x00000c20


	//   ....[13]....
        /*00c4*/ 	.word	0x00000c80


	//   ....[14]....
        /*00c8*/ 	.word	0x00000cf0


	//   ....[15]....
        /*00cc*/ 	.word	0x00000d60


	//   ....[16]....
        /*00d0*/ 	.word	0x00000dc0


	//   ....[17]....
        /*00d4*/ 	.word	0x00000e20


	//   ....[18]....
        /*00d8*/ 	.word	0x00000e80


	//   ....[19]....
        /*00dc*/ 	.word	0x00000ee0


	//----- nvinfo : EIATTR_EXIT_INSTR_OFFSETS
	.align		4
.L_3695:
        /*00e0*/ 	.byte	0x04, 0x1c
        /*00e2*/ 	.short	(.L_3697 - .L_3696)


	//   ....[0]....
.L_3696:
        /*00e4*/ 	.word	0x00000070


	//   ....[1]....
        /*00e8*/ 	.word	0x00000af0


	//----- nvinfo : EIATTR_MAX_THREADS
	.align		4
.L_3697:
        /*00ec*/ 	.byte	0x04, 0x05
        /*00ee*/ 	.short	(.L_3699 - .L_3698)
.L_3698:
        /*00f0*/ 	.word	0x00000400
        /*00f4*/ 	.word	0x00000001
        /*00f8*/ 	.word	0x00000001


	//----- nvinfo : EIATTR_CRS_STACK_SIZE
	.align		4
.L_3699:
        /*00fc*/ 	.byte	0x04, 0x1e
        /*00fe*/ 	.short	(.L_3701 - .L_3700)
.L_3700:
        /*0100*/ 	.word	0x00000000
.L_3701:


//--------------------- .nv.info._ZN10layer_norm13ln_bwd_kernelINS_13Kernel_traitsI6__halfS2_fS2_fjLj768ELj1ELj4ELj1ELj16ENS_18Kernel_traits_baseILj768ES2_S2_fS2_fjLj128EEEEELb1ELb0ELb1ELb0EEEvNS_9BwdParamsE --------------------------
	.section	.nv.info._ZN10layer_norm13ln_bwd_kernelINS_13Kernel_traitsI6__halfS2_fS2_fjLj768ELj1ELj4ELj1ELj16ENS_18Kernel_traits_baseILj768ES2_S2_fS2_fjLj128EEEEELb1ELb0ELb1ELb0EEEvNS_9BwdParamsE,"",@"SHT_CUDA_INFO"
	.sectionflags	@""
	.align	4


	//----- nvinfo : EIATTR_CUDA_API_VERSION
	.align		4
        /*0000*/ 	.byte	0x04, 0x37
        /*0002*/ 	.short	(.L_3703 - .L_3702)
.L_3702:
        /*0004*/ 	.word	0x00000082


	//----- nvinfo : EIATTR_SW2861232_WAR
	.align		4
.L_3703:
        /*0008*/ 	.byte	0x01, 0x35
	.zero		2


	//----- nvinfo : EIATTR_PARAM_CBANK
	.align		4
        /*000c*/ 	.byte	0x04, 0x0a
        /*000e*/ 	.short	(.L_3705 - .L_3704)
	.align		4
.L_3704:
        /*0010*/ 	.word	index@(.nv.constant0._ZN10layer_norm13ln_bwd_kernelINS_13Kernel_traitsI6__halfS2_fS2_fjLj768ELj1ELj4ELj1ELj16ENS_18Kernel_traits_baseILj768ES2_S2_fS2_fjLj128EEEEELb1ELb0ELb1ELb0EEEvNS_9BwdParamsE)
        /*0014*/ 	.short	0x0160
        /*0016*/ 	.short	0x0128


	//----- nvinfo : EIATTR_CBANK_PARAM_SIZE
	.align		4
.L_3705:
        /*0018*/ 	.byte	0x03, 0x19
        /*001a*/ 	.short	0x0128


	//----- nvinfo : EIATTR_KPARAM_INFO
	.align		4
        /*001c*/ 	.byte	0x04, 0x17
        /*001e*/ 	.short	(.L_3707 - .L_3706)
.L_3706:
        /*0020*/ 	.word	0x00000000
        /*0024*/ 	.short	0x0000
        /*0026*/ 	.short	0x0000
        /*0028*/ 	.byte	0x00, 0xf0, 0xa1, 0x04


	//----- nvinfo : EIATTR_MAXREG_COUNT
	.align		4
.L_3707:
        /*002c*/ 	.byte	0x03, 0x1b
        /*002e*/ 	.short	0x00ff


	//----- nvinfo : EIATTR_NUM_BARRIERS
	.align		4
        /*0030*/ 	.byte	0x02, 0x4c
        /*0032*/ 	.byte	0x01
	.zero		1


	//----- nvinfo : EIATTR_MERCURY_ISA_VERSION
	.align		4
        /*0034*/ 	.byte	0x03, 0x5f
        /*0036*/ 	.short	0x0000


	//----- nvinfo : EIATTR_COOP_GROUP_MASK_REGIDS
	.align		4
        /*0038*/ 	.byte	0x04, 0x29
        /*003a*/ 	.short	(.L_3709 - .L_3708)


	//   ....[0]....
.L_3708:
        /*003c*/ 	.word	0xffffffff


	//   ....[1]....
        /*0040*/ 	.word	0xffffffff


	//   ....[2]....
        /*0044*/ 	.word	0xffffffff


	//   ....[3]....
        /*0048*/ 	.word	0xffffffff


	//   ....[4]....
        /*004c*/ 	.word	0xffffffff


	//   ....[5]....
        /*0050*/ 	.word	0xffffffff


	//   ....[6]....
        /*0054*/ 	.word	0xffffffff


	//   ....[7]....
        /*0058*/ 	.word	0xffffffff


	//   ....[8]....
        /*005c*/ 	.word	0xffffffff


	//   ....[9]....
        /*0060*/ 	.word	0xffffffff


	//   ....[10]....
        /*0064*/ 	.word	0xffffffff


	//   ....[11]....
        /*0068*/ 	.word	0xffffffff


	//   ....[12]....
        /*006c*/ 	.word	0xffffffff


	//   ....[13]....
        /*0070*/ 	.word	0xffffffff


	//   ....[14]....
        /*0074*/ 	.word	0xffffffff


	//   ....[15]....
        /*0078*/ 	.word	0xffffffff


	//   ....[16]....
        /*007c*/ 	.word	0xffffffff


	//   ....[17]....
        /*0080*/ 	.word	0xffffffff


	//   ....[18]....
        /*0084*/ 	.word	0xffffffff


	//   ....[19]....
        /*0088*/ 	.word	0xffffffff


	//----- nvinfo : EIATTR_COOP_GROUP_INSTR_OFFSETS
	.align		4
.L_3709:
        /*008c*/ 	.byte	0x04, 0x28
        /*008e*/ 	.short	(.L_3711 - .L_3710)


	//   ....[0]....
.L_3710:
        /*0090*/ 	.word	0x00001990


	//   ....[1]....
        /*0094*/ 	.word	0x000019b0


	//   ....[2]....
        /*0098*/ 	.word	0x000019d0


	//   ....[3]....
        /*009c*/ 	.word	0x000019f0


	//   ....[4]....
        /*00a0*/ 	.word	0x00001a10


	//   ....[5]....
        /*00a4*/ 	.word	0x00001a30


	//   ....[6]....
        /*00a8*/ 	.word	0x00001a50


	//   ....[7]....
        /*00ac*/ 	.word	0x00001a70


	//   ....[8]....
        /*00b0*/ 	.word	0x00001a90


	//   ....[9]....
        /*00b4*/ 	.word	0x00001ab0


	//   ....[10]....
        /*00b8*/ 	.word	0x000047b0


	//   ....[11]....
        /*00bc*/ 	.word	0x00004830


	//   ....[12]....
        /*00c0*/ 	.word	0x000048b0


	//   ....[13]....
        /*00c4*/ 	.word	0x00004920


	//   ....[14]....
        /*00c8*/ 	.word	0x000049a0


	//   ....[15]....
        /*00cc*/ 	.word	0x00004a10


	//   ....[16]....
        /*00d0*/ 	.word	0x00004a90


	//   ....[17]....
        /*00d4*/ 	.word	0x00004b00


	//   ....[18]....
        /*00d8*/ 	.word	0x00004b80


	//   ....[19]....
        /*00dc*/ 	.word	0x00004bf0


	//----- nvinfo : EIATTR_EXIT_INSTR_OFFSETS
	.align		4
.L_3711:
        /*00e0*/ 	.byte	0x04, 0x1c
        /*00e2*/ 	.short	(.L_3713 - .L_3712)


	//   ....[0]....
.L_3712:
        /*00e4*/ 	.word	0x00004720


	//   ....[1]....
        /*00e8*/ 	.word	0x00004750


	//----- nvinfo : EIATTR_MAX_THREADS
	.align		4
.L_3713:
        /*00ec*/ 	.byte	0x04, 0x05
        /*00ee*/ 	.short	(.L_3715 - .L_3714)
.L_3714:
        /*00f0*/ 	.word	0x00000080
        /*00f4*/ 	.word	0x00000001
        /*00f8*/ 	.word	0x00000001


	//----- nvinfo : EIATTR_CRS_STACK_SIZE
	.align		4
.L_3715:
        /*00fc*/ 	.byte	0x04, 0x1e
        /*00fe*/ 	.short	(.L_3717 - .L_3716)
.L_3716:
        /*0100*/ 	.word	0x00000000
.L_3717:


//--------------------- .nv.info._ZN10layer_norm22ln_bwd_finalize_kernelINS_22Kernel_traits_finalizeILj768E6__halfS2_fS2_fjLb0ELj1024ELj4ENS_18Kernel_traits_baseILj768ES2_S2_fS2_fjLj1024EEEEELb0ELb1EEEvNS_9BwdParamsE --------------------------
	.section	.nv.info._ZN10layer_norm22ln_bwd_finalize_kernelINS_22Kernel_traits_finalizeILj768E6__halfS2_fS2_fjLb0ELj1024ELj4ENS_18Kernel_traits_baseILj768ES2_S2_fS2_fjLj1024EEEEELb0ELb1EEEvNS_9BwdParamsE,"",@"SHT_CUDA_INFO"
	.sectionflags	@""
	.align	4


	//----- nvinfo : EIATTR_CUDA_API_VERSION
	.align		4
        /*0000*/ 	.byte	0x04, 0x37
        /*0002*/ 	.short	(.L_3719 - .L_3718)
.L_3718:
        /*0004*/ 	.word	0x00000082


	//----- nvinfo : EIATTR_SW2861232_WAR
	.align		4
.L_3719:
        /*0008*/ 	.byte	0x01, 0x35
	.zero		2


	//----- nvinfo : EIATTR_PARAM_CBANK
	.align		4
        /*000c*/ 	.byte	0x04, 0x0a
        /*000e*/ 	.short	(.L_3721 - .L_3720)
	.align		4
.L_3720:
        /*0010*/ 	.word	index@(.nv.constant0._ZN10layer_norm22ln_bwd_finalize_kernelINS_22Kernel_traits_finalizeILj768E6__halfS2_fS2_fjLb0ELj1024ELj4ENS_18Kernel_traits_baseILj768ES2_S2_fS2_fjLj1024EEEEELb0ELb1EEEvNS_9BwdParamsE)
        /*0014*/ 	.short	0x0160
        /*0016*/ 	.short	0x0128


	//----- nvinfo : EIATTR_CBANK_PARAM_SIZE
	.align		4
.L_3721:
        /*0018*/ 	.byte	0x03, 0x19
        /*001a*/ 	.short	0x0128


	//----- nvinfo : EIATTR_KPARAM_INFO
	.align		4
        /*001c*/ 	.byte	0x04, 0x17
        /*001e*/ 	.short	(.L_3723 - .L_3722)
.L_3722:
        /*0020*/ 	.word	0x00000000
        /*0024*/ 	.short	0x0000
        /*0026*/ 	.short	0x0000
        /*0028*/ 	.byte	0x00, 0xf0, 0xa1, 0x04


	//----- nvinfo : EIATTR_MAXREG_COUNT
	.align		4
.L_3723:
        /*002c*/ 	.byte	0x03, 0x1b
        /*002e*/ 	.short	0x0040


	//----- nvinfo : EIATTR_NUM_BARRIERS
	.align		4
        /*0030*/ 	.byte	0x02, 0x4c
        /*0032*/ 	.byte	0x01
	.zero		1


	//----- nvinfo : EIATTR_MERCURY_ISA_VERSION
	.align		4
        /*0034*/ 	.byte	0x03, 0x5f
        /*0036*/ 	.short	0x0000


	//----- nvinfo : EIATTR_COOP_GROUP_MASK_REGIDS
	.align		4
        /*0038*/ 	.byte	0x04, 0x29
        /*003a*/ 	.short	(.L_3725 - .L_3724)


	//   ....[0]....
.L_3724:
        /*003c*/ 	.word	0xffffffff


	//   ....[1]....
        /*0040*/ 	.word	0xffffffff


	//   ....[2]....
        /*0044*/ 	.word	0xffffffff


	//   ....[3]....
        /*0048*/ 	.word	0xffffffff


	//   ....[4]....
        /*004c*/ 	.word	0xffffffff


	//   ....[5]....
        /*0050*/ 	.word	0xffffffff


	//   ....[6]....
        /*0054*/ 	.word	0xffffffff


	//   ....[7]....
        /*0058*/ 	.word	0xffffffff


	//   ....[8]....
        /*005c*/ 	.word	0xffffffff


	//   ....[9]....
        /*0060*/ 	.word	0xffffffff


	//   ....[10]....
        /*0064*/ 	.word	0xffffffff


	//   ....[11]....
        /*0068*/ 	.word	0xffffffff


	//   ....[12]....
        /*006c*/ 	.word	0xffffffff


	//   ....[13]....
        /*0070*/ 	.word	0xffffffff


	//   ....[14]....
        /*0074*/ 	.word	0xffffffff


	//   ....[15]....
        /*0078*/ 	.word	0xffffffff


	//   ....[16]....
        /*007c*/ 	.word	0xffffffff


	//   ....[17]....
        /*0080*/ 	.word	0xffffffff


	//   ....[18]....
        /*0084*/ 	.word	0xffffffff


	//   ....[19]....
        /*0088*/ 	.word	0xffffffff


	//----- nvinfo : EIATTR_COOP_GROUP_INSTR_OFFSETS
	.align		4
.L_3725:
        /*008c*/ 	.byte	0x04, 0x28
        /*008e*/ 	.short	(.L_3727 - .L_3726)


	//   ....[0]....
.L_3726:
        /*0090*/ 	.word	0x000007f0


	//   ....[1]....
        /*0094*/ 	.word	0x00000820


	//   ....[2]....
        /*0098*/ 	.word	0x00000840


	//   ....[3]....
        /*009c*/ 	.word	0x00000850


	//   ....[4]....
        /*00a0*/ 	.word	0x00000880


	//   ....[5]....
        /*00a4*/ 	.word	0x00000890


	//   ....[6]....
        /*00a8*/ 	.word	0x000008c0


	//   ....[7]....
        /*00ac*/ 	.word	0x000008d0


	//   ....[8]....
        /*00b0*/ 	.word	0x00000900


	//   ....[9]....
        /*00b4*/ 	.word	0x00000910


	//   ....[10]....
        /*00b8*/ 	.word	0x00000b00


	//   ....[11]....
        /*00bc*/ 	.word	0x00000b80


	//   ....[12]....
        /*00c0*/ 	.word	0x00000be0


	//   ....[13]....
        /*00c4*/ 	.word	0x00000c40


	//   ....[14]....
        /*00c8*/ 	.word	0x00000cb0


	//   ....[15]....
        /*00cc*/ 	.word	0x00000d20


	//   ....[16]....
        /*00d0*/ 	.word	0x00000d80


	//   ....[17]....
        /*00d4*/ 	.word	0x00000de0


	//   ....[18]....
        /*00d8*/ 	.word	0x00000e40


	//   ....[19]....
        /*00dc*/ 	.word	0x00000ea0


	//----- nvinfo : EIATTR_EXIT_INSTR_OFFSETS
	.align		4
.L_3727:
        /*00e0*/ 	.byte	0x04, 0x1c
        /*00e2*/ 	.short	(.L_3729 - .L_3728)


	//   ....[0]....
.L_3728:
        /*00e4*/ 	.word	0x00000070


	//   ....[1]....
        /*00e8*/ 	.word	0x00000aa0


	//----- nvinfo : EIATTR_MAX_THREADS
	.align		4
.L_3729:
        /*00ec*/ 	.byte	0x04, 0x05
        /*00ee*/ 	.short	(.L_3731 - .L_3730)
.L_3730:
        /*00f0*/ 	.word	0x00000400
        /*00f4*/ 	.word	0x00000001
        /*00f8*/ 	.word	0x00000001


	//----- nvinfo : EIATTR_CRS_STACK_SIZE
	.align		4
.L_3731:
        /*00fc*/ 	.byte	0x04, 0x1e
        /*00fe*/ 	.short	(.L_3733 - .L_3732)
.L_3732:
        /*0100*/ 	.word	0x00000000
.L_3733:


//--------------------- .nv.info._ZN10layer_norm13ln_bwd_kernelINS_13Kernel_traitsI6__halfS2_fS2_fjLj768ELj1ELj4ELj1ELj16ENS_18Kernel_traits_baseILj768ES2_S2_fS2_fjLj128EEEEELb1ELb0ELb1ELb1EEEvNS_9BwdParamsE --------------------------
	.section	.nv.info._ZN10layer_norm13ln_bwd_kernelINS_13Kernel_traitsI6__halfS2_fS2_fjLj768ELj1ELj4ELj1ELj16ENS_18Kernel_traits_baseILj768ES2_S2_fS2_fjLj128EEEEELb1ELb0ELb1ELb1EEEvNS_9BwdParamsE,"",@"SHT_CUDA_INFO"
	.sectionflags	@""
	.align	4


	//----- nvinfo : EIATTR_CUDA_API_VERSION
	.align		4
        /*0000*/ 	.byte	0x04, 0x37
        /*0002*/ 	.short	(.L_3735 - .L_3734)
.L_3734:
        /*0004*/ 	.word	0x00000082


	//----- nvinfo : EIATTR_SW2861232_WAR
	.align		4
.L_3735:
        /*0008*/ 	.byte	0x01, 0x35
	.zero		2


	//----- nvinfo : EIATTR_PARAM_CBANK
	.align		4
        /*000c*/ 	.byte	0x04, 0x0a
        /*000e*/ 	.short	(.L_3737 - .L_3736)
	.align		4
.L_3736:
        /*0010*/ 	.word	index@(.nv.constant0._ZN10layer_norm13ln_bwd_kernelINS_13Kernel_traitsI6__halfS2_fS2_fjLj768ELj1ELj4ELj1ELj16ENS_18Kernel_traits_baseILj768ES2_S2_fS2_fjLj128EEEEELb1ELb0ELb1ELb1EEEvNS_9BwdParamsE)
        /*0014*/ 	.short	0x0160
        /*0016*/ 	.short	0x0128


	//----- nvinfo : EIATTR_CBANK_PARAM_SIZE
	.align		4
.L_3737:
        /*0018*/ 	.byte	0x03, 0x19
        /*001a*/ 	.short	0x0128


	//----- nvinfo : EIATTR_KPARAM_INFO
	.align		4
        /*001c*/ 	.byte	0x04, 0x17
        /*001e*/ 	.short	(.L_3739 - .L_3738)
.L_3738:
        /*0020*/ 	.word	0x00000000
        /*0024*/ 	.short	0x0000
        /*0026*/ 	.short	0x0000
        /*0028*/ 	.byte	0x00, 0xf0, 0xa1, 0x04


	//----- nvinfo : EIATTR_MAXREG_COUNT
	.align		4
.L_3739:
        /*002c*/ 	.byte	0x03, 0x1b
        /*002e*/ 	.short	0x00ff


	//----- nvinfo : EIATTR_NUM_BARRIERS
	.align		4
        /*0030*/ 	.byte	0x02, 0x4c
        /*0032*/ 	.byte	0x01
	.zero		1


	//----- nvinfo : EIATTR_MERCURY_ISA_VERSION
	.align		4
        /*0034*/ 	.byte	0x03, 0x5f
        /*0036*/ 	.short	0x0000


	//----- nvinfo : EIATTR_COOP_GROUP_MASK_REGIDS
	.align		4
        /*0038*/ 	.byte	0x04, 0x29
        /*003a*/ 	.short	(.L_3741 - .L_3740)


	//   ....[0]....
.L_3740:
        /*003c*/ 	.word	0xffffffff


	//   ....[1]....
        /*0040*/ 	.word	0xffffffff


	//   ....[2]....
        /*0044*/ 	.word	0xffffffff


	//   ....[3]....
        /*0048*/ 	.word	0xffffffff


	//   ....[4]....
        /*004c*/ 	.word	0xffffffff


	//   ....[5]....
        /*0050*/ 	.word	0xffffffff


	//   ....[6]....
        /*0054*/ 	.word	0xffffffff


	//   ....[7]....
        /*0058*/ 	.word	0xffffffff


	//   ....[8]....
        /*005c*/ 	.word	0xffffffff


	//   ....[9]....
        /*0060*/ 	.word	0xffffffff


	//   ....[10]....
        /*0064*/ 	.word	0xffffffff


	//   ....[11]....
        /*0068*/ 	.word	0xffffffff


	//   ....[12]....
        /*006c*/ 	.word	0xffffffff


	//   ....[13]....
        /*0070*/ 	.word	0xffffffff


	//   ....[14]....
        /*0074*/ 	.word	0xffffffff


	//   ....[15]....
        /*0078*/ 	.word	0xffffffff


	//   ....[16]....
        /*007c*/ 	.word	0xffffffff


	//   ....[17]....
        /*0080*/ 	.word	0xffffffff


	//   ....[18]....
        /*0084*/ 	.word	0xffffffff


	//   ....[19]....
        /*0088*/ 	.word	0xffffffff


	//----- nvinfo : EIATTR_COOP_GROUP_INSTR_OFFSETS
	.align		4
.L_3741:
        /*008c*/ 	.byte	0x04, 0x28
        /*008e*/ 	.short	(.L_3743 - .L_3742)


	//   ....[0]....
.L_3742:
        /*0090*/ 	.word	0x00001850


	//   ....[1]....
        /*0094*/ 	.word	0x00001870


	//   ....[2]....
        /*0098*/ 	.word	0x00001890


	//   ....[3]....
        /*009c*/ 	.word	0x000018b0


	//   ....[4]....
        /*00a0*/ 	.word	0x000018d0


	//   ....[5]....
        /*00a4*/ 	.word	0x000018f0


	//   ....[6]....
        /*00a8*/ 	.word	0x00001910


	//   ....[7]....
        /*00ac*/ 	.word	0x00001930


	//   ....[8]....
        /*00b0*/ 	.word	0x00001950


	//   ....[9]....
        /*00b4*/ 	.word	0x00001970


	//   ....[10]....
        /*00b8*/ 	.word	0x00004210


	//   ....[11]....
        /*00bc*/ 	.word	0x00004290


	//   ....[12]....
        /*00c0*/ 	.word	0x00004310


	//   ....[13]....
        /*00c4*/ 	.word	0x00004380


	//   ....[14]....
        /*00c8*/ 	.word	0x00004400


	//   ....[15]....
        /*00cc*/ 	.word	0x00004470


	//   ....[16]....
        /*00d0*/ 	.word	0x000044f0


	//   ....[17]....
        /*00d4*/ 	.word	0x00004560


	//   ....[18]....
        /*00d8*/ 	.word	0x000045e0


	//   ....[19]....
        /*00dc*/ 	.word	0x00004650


	//----- nvinfo : EIATTR_EXIT_INSTR_OFFSETS
	.align		4
.L_3743:
        /*00e0*/ 	.byte	0x04, 0x1c
        /*00e2*/ 	.short	(.L_3745 - .L_3744)


	//   ....[0]....
.L_3744:
        /*00e4*/ 	.word	0x000041b0


	//----- nvinfo : EIATTR_MAX_THREADS
	.align		4
.L_3745:
        /*00e8*/ 	.byte	0x04, 0x05
        /*00ea*/ 	.short	(.L_3747 - .L_3746)
.L_3746:
        /*00ec*/ 	.word	0x00000080
        /*00f0*/ 	.word	0x00000001
        /*00f4*/ 	.word	0x00000001


	//----- nvinfo : EIATTR_CRS_STACK_SIZE
	.align		4
.L_3747:
        /*00f8*/ 	.byte	0x04, 0x1e
        /*00fa*/ 	.short	(.L_3749 - .L_3748)
.L_3748:
        /*00fc*/ 	.word	0x00000000
.L_3749:


//--------------------- .nv.info._ZN10layer_norm13ln_bwd_kernelINS_13Kernel_traitsI6__halfS2_fS2_fjLj768ELj1ELj4ELj1ELj16ENS_18Kernel_traits_baseILj768ES2_S2_fS2_fjLj128EEEEELb1ELb1ELb0ELb0EEEvNS_9BwdParamsE --------------------------
	.section	.nv.info._ZN10layer_norm13ln_bwd_kernelINS_13Kernel_traitsI6__halfS2_fS2_fjLj768ELj1ELj4ELj1ELj16ENS_18Kernel_traits_baseILj768ES2_S2_fS2_fjLj128EEEEELb1ELb1ELb0ELb0EEEvNS_9BwdParamsE,"",@"SHT_CUDA_INFO"
	.sectionflags	@""
	.align	4


	//----- nvinfo : EIATTR_CUDA_API_VERSION
	.align		4
        /*0000*/ 	.byte	0x04, 0x37
        /*0002*/ 	.short	(.L_3751 - .L_3750)
.L_3750:
        /*0004*/ 	.word	0x00000082


	//----- nvinfo : EIATTR_SW2861232_WAR
	.align		4
.L_3751:
        /*0008*/ 	.byte	0x01, 0x35
	.zero		2


	//----- nvinfo : EIATTR_PARAM_CBANK
	.align		4
        /*000c*/ 	.byte	0x04, 0x0a
        /*000e*/ 	.short	(.L_3753 - .L_3752)
	.align		4
.L_3752:
        /*0010*/ 	.word	index@(.nv.constant0._ZN10layer_norm13ln_bwd_kernelINS_13Kernel_traitsI6__halfS2_fS2_fjLj768ELj1ELj4ELj1ELj16ENS_18Kernel_traits_baseILj768ES2_S2_fS2_fjLj128EEEEELb1ELb1ELb0ELb0EEEvNS_9BwdParamsE)
        /*0014*/ 	.short	0x0160
        /*0016*/ 	.short	0x0128


	//----- nvinfo : EIATTR_CBANK_PARAM_SIZE
	.align		4
.L_3753:
        /*0018*/ 	.byte	0x03, 0x19
        /*001a*/ 	.short	0x0128


	//----- nvinfo : EIATTR_KPARAM_INFO
	.align		4
        /*001c*/ 	.byte	0x04, 0x17
        /*001e*/ 	.short	(.L_3755 - .L_3754)
.L_3754:
        /*0020*/ 	.word	0x00000000
        /*0024*/ 	.short	0x0000
        /*0026*/ 	.short	0x0000
        /*0028*/ 	.byte	0x00, 0xf0, 0xa1, 0x04


	//----- nvinfo : EIATTR_MAXREG_COUNT
	.align		4
.L_3755:
        /*002c*/ 	.byte	0x03, 0x1b
        /*002e*/ 	.short	0x00ff


	//----- nvinfo : EIATTR_NUM_BARRIERS
	.align		4
        /*0030*/ 	.byte	0x02, 0x4c
        /*0032*/ 	.byte	0x01
	.zero		1


	//----- nvinfo : EIATTR_MERCURY_ISA_VERSION
	.align		4
        /*0034*/ 	.byte	0x03, 0x5f
        /*0036*/ 	.short	0x0000


	//----- nvinfo : EIATTR_COOP_GROUP_MASK_REGIDS
	.align		4
        /*0038*/ 	.byte	0x04, 0x29
        /*003a*/ 	.short	(.L_3757 - .L_3756)


	//   ....[0]....
.L_3756:
        /*003c*/ 	.word	0xffffffff


	//   ....[1]....
        /*0040*/ 	.word	0xffffffff


	//   ....[2]....
        /*0044*/ 	.word	0xffffffff


	//   ....[3]....
        /*0048*/ 	.word	0xffffffff


	//   ....[4]....
        /*004c*/ 	.word	0xffffffff


	//   ....[5]....
        /*0050*/ 	.word	0xffffffff


	//   ....[6]....
        /*0054*/ 	.word	0xffffffff


	//   ....[7]....
        /*0058*/ 	.word	0xffffffff


	//   ....[8]....
        /*005c*/ 	.word	0xffffffff


	//   ....[9]....
        /*0060*/ 	.word	0xffffffff


	//   ....[10]....
        /*0064*/ 	.word	0xffffffff


	//   ....[11]....
        /*0068*/ 	.word	0xffffffff


	//   ....[12]....
        /*006c*/ 	.word	0xffffffff


	//   ....[13]....
        /*0070*/ 	.word	0xffffffff


	//   ....[14]....
        /*0074*/ 	.word	0xffffffff


	//   ....[15]....
        /*0078*/ 	.word	0xffffffff


	//   ....[16]....
        /*007c*/ 	.word	0xffffffff


	//   ....[17]....
        /*0080*/ 	.word	0xffffffff


	//   ....[18]....
        /*0084*/ 	.word	0xffffffff


	//   ....[19]....
        /*0088*/ 	.word	0xffffffff


	//----- nvinfo : EIATTR_COOP_GROUP_INSTR_OFFSETS
	.align		4
.L_3757:
        /*008c*/ 	.byte	0x04, 0x28
        /*008e*/ 	.short	(.L_3759 - .L_3758)


	//   ....[0]....
.L_3758:
        /*0090*/ 	.word	0x000018c0


	//   ....[1]....
        /*0094*/ 	.word	0x000018e0


	//   ....[2]....
        /*0098*/ 	.word	0x00001900


	//   ....[3]....
        /*009c*/ 	.word	0x00001920


	//   ....[4]....
        /*00a0*/ 	.word	0x00001940


	//   ....[5]....
        /*00a4*/ 	.word	0x00001960


	//   ....[6]....
        /*00a8*/ 	.word	0x00001980


	//   ....[7]....
        /*00ac*/ 	.word	0x000019a0


	//   ....[8]....
        /*00b0*/ 	.word	0x000019c0


	//   ....[9]....
        /*00b4*/ 	.word	0x000019e0


	//   ....[10]....
        /*00b8*/ 	.word	0x000045f0


	//   ....[11]....
        /*00bc*/ 	.word	0x00004670


	//   ....[12]....
        /*00c0*/ 	.word	0x000046f0


	//   ....[13]....
        /*00c4*/ 	.word	0x00004760


	//   ....[14]....
        /*00c8*/ 	.word	0x000047e0


	//   ....[15]....
        /*00cc*/ 	.word	0x00004850


	//   ....[16]....
        /*00d0*/ 	.word	0x000048d0


	//   ....[17]....
        /*00d4*/ 	.word	0x00004940


	//   ....[18]....
        /*00d8*/ 	.word	0x000049c0


	//   ....[19]....
        /*00dc*/ 	.word	0x00004a30


	//----- nvinfo : EIATTR_EXIT_INSTR_OFFSETS
	.align		4
.L_3759:
        /*00e0*/ 	.byte	0x04, 0x1c
        /*00e2*/ 	.short	(.L_3761 - .L_3760)


	//   ....[0]....
.L_3760:
        /*00e4*/ 	.word	0x00004510


	//   ....[1]....
        /*00e8*/ 	.word	0x00004590


	//----- nvinfo : EIATTR_MAX_THREADS
	.align		4
.L_3761:
        /*00ec*/ 	.byte	0x04, 0x05
        /*00ee*/ 	.short	(.L_3763 - .L_3762)
.L_3762:
        /*00f0*/ 	.word	0x00000080
        /*00f4*/ 	.word	0x00000001
        /*00f8*/ 	.word	0x00000001


	//----- nvinfo : EIATTR_CRS_STACK_SIZE
	.align		4
.L_3763:
        /*00fc*/ 	.byte	0x04, 0x1e
        /*00fe*/ 	.short	(.L_3765 - .L_3764)
.L_3764:
        /*0100*/ 	.word	0x00000000
.L_3765:


//--------------------- .nv.info._ZN10layer_norm13ln_bwd_kernelINS_13Kernel_traitsI6__halfS2_fS2_fjLj768ELj1ELj4ELj1ELj16ENS_18Kernel_traits_baseILj768ES2_S2_fS2_fjLj128EEEEELb1ELb1ELb0ELb1EEEvNS_9BwdParamsE --------------------------
	.section	.nv.info._ZN10layer_norm13ln_bwd_kernelINS_13Kernel_traitsI6__halfS2_fS2_fjLj768ELj1ELj4ELj1ELj16ENS_18Kernel_traits_baseILj768ES2_S2_fS2_fjLj128EEEEELb1ELb1ELb0ELb1EEEvNS_9BwdParamsE,"",@"SHT_CUDA_INFO"
	.sectionflags	@""
	.align	4


	//----- nvinfo : EIATTR_CUDA_API_VERSION
	.align		4
        /*0000*/ 	.byte	0x04, 0x37
        /*0002*/ 	.short	(.L_3767 - .L_3766)
.L_3766:
        /*0004*/ 	.word	0x00000082


	//----- nvinfo : EIATTR_SW2861232_WAR
	.align		4
.L_3767:
        /*0008*/ 	.byte	0x01, 0x35
	.zero		2


	//----- nvinfo : EIATTR_PARAM_CBANK
	.align		4
        /*000c*/ 	.byte	0x04, 0x0a
        /*000e*/ 	.short	(.L_3769 - .L_3768)
	.align		4
.L_3768:
        /*0010*/ 	.word	index@(.nv.constant0._ZN10layer_norm13ln_bwd_kernelINS_13Kernel_traitsI6__halfS2_fS2_fjLj768ELj1ELj4ELj1ELj16ENS_18Kernel_traits_baseILj768ES2_S2_fS2_fjLj128EEEEELb1ELb1ELb0ELb1EEEvNS_9BwdParamsE)
        /*0014*/ 	.short	0x0160
        /*0016*/ 	.short	0x0128


	//----- nvinfo : EIATTR_CBANK_PARAM_SIZE
	.align		4
.L_3769:
        /*0018*/ 	.byte	0x03, 0x19
        /*001a*/ 	.short	0x0128


	//----- nvinfo : EIATTR_KPARAM_INFO
	.align		4
        /*001c*/ 	.byte	0x04, 0x17
        /*001e*/ 	.short	(.L_3771 - .L_3770)
.L_3770:
        /*0020*/ 	.word	0x00000000
        /*0024*/ 	.short	0x0000
        /*0026*/ 	.short	0x0000
        /*0028*/ 	.byte	0x00, 0xf0, 0xa1, 0x04


	//----- nvinfo : EIATTR_MAXREG_COUNT
	.align		4
.L_3771:
        /*002c*/ 	.byte	0x03, 0x1b
        /*002e*/ 	.short	0x00ff


	//----- nvinfo : EIATTR_NUM_BARRIERS
	.align		4
        /*0030*/ 	.byte	0x02, 0x4c
        /*0032*/ 	.byte	0x01
	.zero		1


	//----- nvinfo : EIATTR_MERCURY_ISA_VERSION
	.align		4
        /*0034*/ 	.byte	0x03, 0x5f
        /*0036*/ 	.short	0x0000


	//----- nvinfo : EIATTR_COOP_GROUP_MASK_REGIDS
	.align		4
        /*0038*/ 	.byte	0x04, 0x29
        /*003a*/ 	.short	(.L_3773 - .L_3772)


	//   ....[0]....
.L_3772:
        /*003c*/ 	.word	0xffffffff


	//   ....[1]....
        /*0040*/ 	.word	0xffffffff


	//   ....[2]....
        /*0044*/ 	.word	0xffffffff


	//   ....[3]....
        /*0048*/ 	.word	0xffffffff


	//   ....[4]....
        /*004c*/ 	.word	0xffffffff


	//   ....[5]....
        /*0050*/ 	.word	0xffffffff


	//   ....[6]....
        /*0054*/ 	.word	0xffffffff


	//   ....[7]....
        /*0058*/ 	.word	0xffffffff


	//   ....[8]....
        /*005c*/ 	.word	0xffffffff


	//   ....[9]....
        /*0060*/ 	.word	0xffffffff


	//   ....[10]....
        /*0064*/ 	.word	0xffffffff


	//   ....[11]....
        /*0068*/ 	.word	0xffffffff


	//   ....[12]....
        /*006c*/ 	.word	0xffffffff


	//   ....[13]....
        /*0070*/ 	.word	0xffffffff


	//   ....[14]....
        /*0074*/ 	.word	0xffffffff


	//   ....[15]....
        /*0078*/ 	.word	0xffffffff


	//   ....[16]....
        /*007c*/ 	.word	0xffffffff


	//   ....[17]....
        /*0080*/ 	.word	0xffffffff


	//   ....[18]....
        /*0084*/ 	.word	0xffffffff


	//   ....[19]....
        /*0088*/ 	.word	0xffffffff


	//----- nvinfo : EIATTR_COOP_GROUP_INSTR_OFFSETS
	.align		4
.L_3773:
        /*008c*/ 	.byte	0x04, 0x28
        /*008e*/ 	.short	(.L_3775 - .L_3774)


	//   ....[0]....
.L_3774:
        /*0090*/ 	.word	0x00001730


	//   ....[1]....
        /*0094*/ 	.word	0x00001750


	//   ....[2]....
        /*0098*/ 	.word	0x00001770


	//   ....[3]....
        /*009c*/ 	.word	0x00001790


	//   ....[4]....
        /*00a0*/ 	.word	0x000017b0


	//   ....[5]....
        /*00a4*/ 	.word	0x000017d0


	//   ....[6]....
        /*00a8*/ 	.word	0x000017f0


	//   ....[7]....
        /*00ac*/ 	.word	0x00001810


	//   ....[8]....
        /*00b0*/ 	.word	0x00001830


	//   ....[9]....
        /*00b4*/ 	.word	0x00001850


	//   ....[10]....
        /*00b8*/ 	.word	0x000042e0


	//   ....[11]....
        /*00bc*/ 	.word	0x00004360


	//   ....[12]....
        /*00c0*/ 	.word	0x000043e0


	//   ....[13]....
        /*00c4*/ 	.word	0x00004450


	//   ....[14]....
        /*00c8*/ 	.word	0x000044d0


	//   ....[15]....
        /*00cc*/ 	.word	0x00004540


	//   ....[16]....
        /*00d0*/ 	.word	0x000045c0


	//   ....[17]....
        /*00d4*/ 	.word	0x00004630


	//   ....[18]....
        /*00d8*/ 	.word	0x000046b0


	//   ....[19]....
        /*00dc*/ 	.word	0x00004720


	//----- nvinfo : EIATTR_EXIT_INSTR_OFFSETS
	.align		4
.L_3775:
        /*00e0*/ 	.byte	0x04, 0x1c
        /*00e2*/ 	.short	(.L_3777 - .L_3776)


	//   ....[0]....
.L_3776:
        /*00e4*/ 	.word	0x00004280


	//----- nvinfo : EIATTR_MAX_THREADS
	.align		4
.L_3777:
        /*00e8*/ 	.byte	0x04, 0x05
        /*00ea*/ 	.short	(.L_3779 - .L_3778)
.L_3778:
        /*00ec*/ 	.word	0x00000080
        /*00f0*/ 	.word	0x00000001
        /*00f4*/ 	.word	0x00000001


	//----- nvinfo : EIATTR_CRS_STACK_SIZE
	.align		4
.L_3779:
        /*00f8*/ 	.byte	0x04, 0x1e
        /*00fa*/ 	.short	(.L_3781 - .L_3780)
.L_3780:
        /*00fc*/ 	.word	0x00000000
.L_3781:


//--------------------- .nv.info._ZN10layer_norm22ln_bwd_finalize_kernelINS_22Kernel_traits_finalizeILj768E6__halfS2_fS2_fjLb1ELj1024ELj4ENS_18Kernel_traits_baseILj768ES2_S2_fS2_fjLj1024EEEEELb1ELb0EEEvNS_9BwdParamsE --------------------------
	.section	.nv.info._ZN10layer_norm22ln_bwd_finalize_kernelINS_22Kernel_traits_finalizeILj768E6__halfS2_fS2_fjLb1ELj1024ELj4ENS_18Kernel_traits_baseILj768ES2_S2_fS2_fjLj1024EEEEELb1ELb0EEEvNS_9BwdParamsE,"",@"SHT_CUDA_INFO"
	.sectionflags	@""
	.align	4


	//----- nvinfo : EIATTR_CUDA_API_VERSION
	.align		4
        /*0000*/ 	.byte	0x04, 0x37
        /*0002*/ 	.short	(.L_3783 - .L_3782)
.L_3782:
        /*0004*/ 	.word	0x00000082


	//----- nvinfo : EIATTR_SW2861232_WAR
	.align		4
.L_3783:
        /*0008*/ 	.byte	0x01, 0x35
	.zero		2


	//----- nvinfo : EIATTR_PARAM_CBANK
	.align		4
        /*000c*/ 	.byte	0x04, 0x0a
        /*000e*/ 	.short	(.L_3785 - .L_3784)
	.align		4
.L_3784:
        /*0010*/ 	.word	index@(.nv.constant0._ZN10layer_norm22ln_bwd_finalize_kernelINS_22Kernel_traits_finalizeILj768E6__halfS2_fS2_fjLb1ELj1024ELj4ENS_18Kernel_traits_baseILj768ES2_S2_fS2_fjLj1024EEEEELb1ELb0EEEvNS_9BwdParamsE)
        /*0014*/ 	.short	0x0160
        /*0016*/ 	.short	0x0128


	//----- nvinfo : EIATTR_CBANK_PARAM_SIZE
	.align		4
.L_3785:
        /*0018*/ 	.byte	0x03, 0x19
        /*001a*/ 	.short	0x0128


	//----- nvinfo : EIATTR_KPARAM_INFO
	.align		4
        /*001c*/ 	.byte	0x04, 0x17
        /*001e*/ 	.short	(.L_3787 - .L_3786)
.L_3786:
        /*0020*/ 	.word	0x00000000
        /*0024*/ 	.short	0x0000
        /*0026*/ 	.short	0x0000
        /*0028*/ 	.byte	0x00, 0xf0, 0xa1, 0x04


	//----- nvinfo : EIATTR_MAXREG_COUNT
	.align		4
.L_3787:
        /*002c*/ 	.byte	0x03, 0x1b
        /*002e*/ 	.short	0x0040


	//----- nvinfo : EIATTR_NUM_BARRIERS
	.align		4
        /*0030*/ 	.byte	0x02, 0x4c
        /*0032*/ 	.byte	0x01
	.zero		1


	//----- nvinfo : EIATTR_MERCURY_ISA_VERSION
	.align		4
        /*0034*/ 	.byte	0x03, 0x5f
        /*0036*/ 	.short	0x0000


	//----- nvinfo : EIATTR_COOP_GROUP_MASK_REGIDS
	.align		4
        /*0038*/ 	.byte	0x04, 0x29
        /*003a*/ 	.short	(.L_3789 - .L_3788)


	//   ....[0]....
.L_3788:
        /*003c*/ 	.word	0xffffffff


	//   ....[1]....
        /*0040*/ 	.word	0xffffffff


	//   ....[2]....
        /*0044*/ 	.word	0xffffffff


	//   ....[3]....
        /*0048*/ 	.word	0xffffffff


	//   ....[4]....
        /*004c*/ 	.word	0xffffffff


	//   ....[5]....
        /*0050*/ 	.word	0xffffffff


	//   ....[6]....
        /*0054*/ 	.word	0xffffffff


	//   ....[7]....
        /*0058*/ 	.word	0xffffffff


	//   ....[8]....
        /*005c*/ 	.word	0xffffffff


	//   ....[9]....
        /*0060*/ 	.word	0xffffffff


	//   ....[10]....
        /*0064*/ 	.word	0xffffffff


	//   ....[11]....
        /*0068*/ 	.word	0xffffffff


	//   ....[12]....
        /*006c*/ 	.word	0xffffffff


	//   ....[13]....
        /*0070*/ 	.word	0xffffffff


	//   ....[14]....
        /*0074*/ 	.word	0xffffffff


	//   ....[15]....
        /*0078*/ 	.word	0xffffffff


	//   ....[16]....
        /*007c*/ 	.word	0xffffffff


	//   ....[17]....
        /*0080*/ 	.word	0xffffffff


	//   ....[18]....
        /*0084*/ 	.word	0xffffffff


	//   ....[19]....
        /*0088*/ 	.word	0xffffffff


	//   ....[20]....
        /*008c*/ 	.word	0xffffffff


	//   ....[21]....
        /*0090*/ 	.word	0xffffffff


	//   ....[22]....
        /*0094*/ 	.word	0xffffffff


	//   ....[23]....
        /*0098*/ 	.word	0xffffffff


	//   ....[24]....
        /*009c*/ 	.word	0xffffffff


	//   ....[25]....
        /*00a0*/ 	.word	0xffffffff


	//   ....[26]....
        /*00a4*/ 	.word	0xffffffff


	//   ....[27]....
        /*00a8*/ 	.word	0xffffffff


	//   ....[28]....
        /*00ac*/ 	.word	0xffffffff


	//   ....[29]....
        /*00b0*/ 	.word	0xffffffff


	//----- nvinfo : EIATTR_COOP_GROUP_INSTR_OFFSETS
	.align		4
.L_3789:
        /*00b4*/ 	.byte	0x04, 0x28
        /*00b6*/ 	.short	(.L_3791 - .L_3790)


	//   ....[0]....
.L_3790:
        /*00b8*/ 	.word	0x000009d0


	//   ....[1]....
        /*00bc*/ 	.word	0x00000a00


	//   ....[2]....
        /*00c0*/ 	.word	0x00000a10


	//   ....[3]....
        /*00c4*/ 	.word	0x00000a30


	//   ....[4]....
        /*00c8*/ 	.word	0x00000a50


	//   ....[5]....
        /*00cc*/ 	.word	0x00000a60


	//   ....[6]....
        /*00d0*/ 	.word	0x00000a90


	//   ....[7]....
        /*00d4*/ 	.word	0x00000ab0


	//   ....[8]....
        /*00d8*/ 	.word	0x00000ac0


	//   ....[9]....
        /*00dc*/ 	.word	0x00000af0


	//   ....[10]....
        /*00e0*/ 	.word	0x00000b10


	//   ....[11]....
        /*00e4*/ 	.word	0x00000b20


	//   ....[12]....
        /*00e8*/ 	.word	0x00000b50


	//   ....[13]....
        /*00ec*/ 	.word	0x00000b70


	//   ....[14]....
        /*00f0*/ 	.word	0x00000b80


	//   ....[15]....
        /*00f4*/ 	.word	0x00000e20


	//   ....[16]....
        /*00f8*/ 	.word	0x00000e80


	//   ....[17]....
        /*00fc*/ 	.word	0x00000ee0


	//   ....[18]....
        /*0100*/ 	.word	0x00000f40


	//   ....[19]....
        /*0104*/ 	.word	0x00000fb0


	//   ....[20]....
        /*0108*/ 	.word	0x00001020


	//   ....[21]....
        /*010c*/ 	.word	0x00001080


	//   ....[22]....
        /*0110*/ 	.word	0x000010e0


	//   ....[23]....
        /*0114*/ 	.word	0x00001140


	//   ....[24]....
        /*0118*/ 	.word	0x000011b0


	//   ....[25]....
        /*011c*/ 	.word	0x00001220


	//   ....[26]....
        /*0120*/ 	.word	0x00001280


	//   ....[27]....
        /*0124*/ 	.word	0x000012e0


	//   ....[28]....
        /*0128*/ 	.word	0x00001340


	//   ....[29]....
        /*012c*/ 	.word	0x000013a0


	//----- nvinfo : EIATTR_EXIT_INSTR_OFFSETS
	.align		4
.L_3791:
        /*0130*/ 	.byte	0x04, 0x1c
        /*0132*/ 	.short	(.L_3793 - .L_3792)


	//   ....[0]....
.L_3792:
        /*0134*/ 	.word	0x00000070


	//   ....[1]....
        /*0138*/ 	.word	0x00000dc0


	//----- nvinfo : EIATTR_MAX_THREADS
	.align		4
.L_3793:
        /*013c*/ 	.byte	0x04, 0x05
        /*013e*/ 	.short	(.L_3795 - .L_3794)
.L_3794:
        /*0140*/ 	.word	0x00000400
        /*0144*/ 	.word	0x00000001
        /*0148*/ 	.word	0x00000001


	//----- nvinfo : EIATTR_CRS_STACK_SIZE
	.align		4
.L_3795:
        /*014c*/ 	.byte	0x04, 0x1e
        /*014e*/ 	.short	(.L_3797 - .L_3796)
.L_3796:
        /*0150*/ 	.word	0x00000000
.L_3797:


//--------------------- .nv.info._ZN10layer_norm13ln_bwd_kernelINS_13Kernel_traitsI6__halfS2_fS2_fjLj768ELj1ELj4ELj1ELj16ENS_18Kernel_traits_baseILj768ES2_S2_fS2_fjLj128EEEEELb1ELb1ELb1ELb0EEEvNS_9BwdParamsE --------------------------
	.section	.nv.info._ZN10layer_norm13ln_bwd_kernelINS_13Kernel_traitsI6__halfS2_fS2_fjLj768ELj1ELj4ELj1ELj16ENS_18Kernel_traits_baseILj768ES2_S2_fS2_fjLj128EEEEELb1ELb1ELb1ELb0EEEvNS_9BwdParamsE,"",@"SHT_CUDA_INFO"
	.sectionflags	@""
	.align	4


	//----- nvinfo : EIATTR_CUDA_API_VERSION
	.align		4
        /*0000*/ 	.byte	0x04, 0x37
        /*0002*/ 	.short	(.L_3799 - .L_3798)
.L_3798:
        /*0004*/ 	.word	0x00000082


	//----- nvinfo : EIATTR_SW2861232_WAR
	.align		4
.L_3799:
        /*0008*/ 	.byte	0x01, 0x35
	.zero		2


	//----- nvinfo : EIATTR_PARAM_CBANK
	.align		4
        /*000c*/ 	.byte	0x04, 0x0a
        /*000e*/ 	.short	(.L_3801 - .L_3800)
	.align		4
.L_3800:
        /*0010*/ 	.word	index@(.nv.constant0._ZN10layer_norm13ln_bwd_kernelINS_13Kernel_traitsI6__halfS2_fS2_fjLj768ELj1ELj4ELj1ELj16ENS_18Kernel_traits_baseILj768ES2_S2_fS2_fjLj128EEEEELb1ELb1ELb1ELb0EEEvNS_9BwdParamsE)
        /*0014*/ 	.short	0x0160
        /*0016*/ 	.short	0x0128


	//----- nvinfo : EIATTR_CBANK_PARAM_SIZE
	.align		4
.L_3801:
        /*0018*/ 	.byte	0x03, 0x19
        /*001a*/ 	.short	0x0128


	//----- nvinfo : EIATTR_KPARAM_INFO
	.align		4
        /*001c*/ 	.byte	0x04, 0x17
        /*001e*/ 	.short	(.L_3803 - .L_3802)
.L_3802:
        /*0020*/ 	.word	0x00000000
        /*0024*/ 	.short	0x0000
        /*0026*/ 	.short	0x0000
        /*0028*/ 	.byte	0x00, 0xf0, 0xa1, 0x04


	//----- nvinfo : EIATTR_MAXREG_COUNT
	.align		4
.L_3803:
        /*002c*/ 	.byte	0x03, 0x1b
        /*002e*/ 	.short	0x00ff


	//----- nvinfo : EIATTR_NUM_BARRIERS
	.align		4
        /*0030*/ 	.byte	0x02, 0x4c
        /*0032*/ 	.byte	0x01
	.zero		1


	//----- nvinfo : EIATTR_MERCURY_ISA_VERSION
	.align		4
        /*0034*/ 	.byte	0x03, 0x5f
        /*0036*/ 	.short	0x0000


	//----- nvinfo : EIATTR_COOP_GROUP_MASK_REGIDS
	.align		4
        /*0038*/ 	.byte	0x04, 0x29
        /*003a*/ 	.short	(.L_3805 - .L_3804)


	//   ....[0]....
.L_3804:
        /*003c*/ 	.word	0xffffffff


	//   ....[1]....
        /*0040*/ 	.word	0xffffffff


	//   ....[2]....
        /*0044*/ 	.word	0xffffffff


	//   ....[3]....
        /*0048*/ 	.word	0xffffffff


	//   ....[4]....
        /*004c*/ 	.word	0xffffffff


	//   ....[5]....
        /*0050*/ 	.word	0xffffffff


	//   ....[6]....
        /*0054*/ 	.word	0xffffffff


	//   ....[7]....
        /*0058*/ 	.word	0xffffffff


	//   ....[8]....
        /*005c*/ 	.word	0xffffffff


	//   ....[9]....
        /*0060*/ 	.word	0xffffffff


	//   ....[10]....
        /*0064*/ 	.word	0xffffffff


	//   ....[11]....
        /*0068*/ 	.word	0xffffffff


	//   ....[12]....
        /*006c*/ 	.word	0xffffffff


	//   ....[13]....
        /*0070*/ 	.word	0xffffffff


	//   ....[14]....
        /*0074*/ 	.word	0xffffffff


	//   ....[15]....
        /*0078*/ 	.word	0xffffffff


	//   ....[16]....
        /*007c*/ 	.word	0xffffffff


	//   ....[17]....
        /*0080*/ 	.word	0xffffffff


	//   ....[18]....
        /*0084*/ 	.word	0xffffffff


	//   ....[19]....
        /*0088*/ 	.word	0xffffffff


	//----- nvinfo : EIATTR_COOP_GROUP_INSTR_OFFSETS
	.align		4
.L_3805:
        /*008c*/ 	.byte	0x04, 0x28
        /*008e*/ 	.short	(.L_3807 - .L_3806)


	//   ....[0]....
.L_3806:
        /*0090*/ 	.word	0x00001c10


	//   ....[1]....
        /*0094*/ 	.word	0x00001c30


	//   ....[2]....
        /*0098*/ 	.word	0x00001c50


	//   ....[3]....
        /*009c*/ 	.word	0x00001c70


	//   ....[4]....
        /*00a0*/ 	.word	0x00001c90


	//   ....[5]....
        /*00a4*/ 	.word	0x00001cb0


	//   ....[6]....
        /*00a8*/ 	.word	0x00001cd0


	//   ....[7]....
        /*00ac*/ 	.word	0x00001cf0


	//   ....[8]....
        /*00b0*/ 	.word	0x00001d10


	//   ....[9]....
        /*00b4*/ 	.word	0x00001d30


	//   ....[10]....
        /*00b8*/ 	.word	0x00006020


	//   ....[11]....
        /*00bc*/ 	.word	0x000060a0


	//   ....[12]....
        /*00c0*/ 	.word	0x00006120


	//   ....[13]....
        /*00c4*/ 	.word	0x00006190


	//   ....[14]....
        /*00c8*/ 	.word	0x00006210


	//   ....[15]....
        /*00cc*/ 	.word	0x00006280


	//   ....[16]....
        /*00d0*/ 	.word	0x00006300


	//   ....[17]....
        /*00d4*/ 	.word	0x00006370


	//   ....[18]....
        /*00d8*/ 	.word	0x000063f0


	//   ....[19]....
        /*00dc*/ 	.word	0x00006460


	//----- nvinfo : EIATTR_EXIT_INSTR_OFFSETS
	.align		4
.L_3807:
        /*00e0*/ 	.byte	0x04, 0x1c
        /*00e2*/ 	.short	(.L_3809 - .L_3808)


	//   ....[0]....
.L_3808:
        /*00e4*/ 	.word	0x00005f40


	//   ....[1]....
        /*00e8*/ 	.word	0x00005fc0


	//----- nvinfo : EIATTR_MAX_THREADS
	.align		4
.L_3809:
        /*00ec*/ 	.byte	0x04, 0x05
        /*00ee*/ 	.short	(.L_3811 - .L_3810)
.L_3810:
        /*00f0*/ 	.word	0x00000080
        /*00f4*/ 	.word	0x00000001
        /*00f8*/ 	.word	0x00000001


	//----- nvinfo : EIATTR_CRS_STACK_SIZE
	.align		4
.L_3811:
        /*00fc*/ 	.byte	0x04, 0x1e
        /*00fe*/ 	.short	(.L_3813 - .L_3812)
.L_3812:
        /*0100*/ 	.word	0x00000000
.L_3813:


//--------------------- .nv.info._ZN10layer_norm22ln_bwd_finalize_kernelINS_22Kernel_traits_finalizeILj768E6__halfS2_fS2_fjLb1ELj1024ELj4ENS_18Kernel_traits_baseILj768ES2_S2_fS2_fjLj1024EEEEELb1ELb1EEEvNS_9BwdParamsE --------------------------
	.section	.nv.info._ZN10layer_norm22ln_bwd_finalize_kernelINS_22Kernel_traits_finalizeILj768E6__halfS2_fS2_fjLb1ELj1024ELj4ENS_18Kernel_traits_baseILj768ES2_S2_fS2_fjLj1024EEEEELb1ELb1EEEvNS_9BwdParamsE,"",@"SHT_CUDA_INFO"
	.sectionflags	@""
	.align	4


	//----- nvinfo : EIATTR_CUDA_API_VERSION
	.align		4
        /*0000*/ 	.byte	0x04, 0x37
        /*0002*/ 	.short	(.L_3815 - .L_3814)
.L_3814:
        /*0004*/ 	.word	0x00000082


	//----- nvinfo : EIATTR_SW2861232_WAR
	.align		4
.L_3815:
        /*0008*/ 	.byte	0x01, 0x35
	.zero		2


	//----- nvinfo : EIATTR_PARAM_CBANK
	.align		4
        /*000c*/ 	.byte	0x04, 0x0a
        /*000e*/ 	.short	(.L_3817 - .L_3816)
	.align		4
.L_3816:
        /*0010*/ 	.word	index@(.nv.constant0._ZN10layer_norm22ln_bwd_finalize_kernelINS_22Kernel_traits_finalizeILj768E6__halfS2_fS2_fjLb1ELj1024ELj4ENS_18Kernel_traits_baseILj768ES2_S2_fS2_fjLj1024EEEEELb1ELb1EEEvNS_9BwdParamsE)
        /*0014*/ 	.short	0x0160
        /*0016*/ 	.short	0x0128


	//----- nvinfo : EIATTR_CBANK_PARAM_SIZE
	.align		4
.L_3817:
        /*0018*/ 	.byte	0x03, 0x19
        /*001a*/ 	.short	0x0128


	//----- nvinfo : EIATTR_KPARAM_INFO
	.align		4
        /*001c*/ 	.byte	0x04, 0x17
        /*001e*/ 	.short	(.L_3819 - .L_3818)
.L_3818:
        /*0020*/ 	.word	0x00000000
        /*0024*/ 	.short	0x0000
        /*0026*/ 	.short	0x0000
        /*0028*/ 	.byte	0x00, 0xf0, 0xa1, 0x04


	//----- nvinfo : EIATTR_MAXREG_COUNT
	.align		4
.L_3819:
        /*002c*/ 	.byte	0x03, 0x1b
        /*002e*/ 	.short	0x0040


	//----- nvinfo : EIATTR_NUM_BARRIERS
	.align		4
        /*0030*/ 	.byte	0x02, 0x4c
        /*0032*/ 	.byte	0x01
	.zero		1


	//----- nvinfo : EIATTR_MERCURY_ISA_VERSION
	.align		4
        /*0034*/ 	.byte	0x03, 0x5f
        /*0036*/ 	.short	0x0000


	//----- nvinfo : EIATTR_COOP_GROUP_MASK_REGIDS
	.align		4
        /*0038*/ 	.byte	0x04, 0x29
        /*003a*/ 	.short	(.L_3821 - .L_3820)


	//   ....[0]....
.L_3820:
        /*003c*/ 	.word	0xffffffff


	//   ....[1]....
        /*0040*/ 	.word	0xffffffff


	//   ....[2]....
        /*0044*/ 	.word	0xffffffff


	//   ....[3]....
        /*0048*/ 	.word	0xffffffff


	//   ....[4]....
        /*004c*/ 	.word	0xffffffff


	//   ....[5]....
        /*0050*/ 	.word	0xffffffff


	//   ....[6]....
        /*0054*/ 	.word	0xffffffff


	//   ....[7]....
        /*0058*/ 	.word	0xffffffff


	//   ....[8]....
        /*005c*/ 	.word	0xffffffff


	//   ....[9]....
        /*0060*/ 	.word	0xffffffff


	//   ....[10]....
        /*0064*/ 	.word	0xffffffff


	//   ....[11]....
        /*0068*/ 	.word	0xffffffff


	//   ....[12]....
        /*006c*/ 	.word	0xffffffff


	//   ....[13]....
        /*0070*/ 	.word	0xffffffff


	//   ....[14]....
        /*0074*/ 	.word	0xffffffff


	//   ....[15]....
        /*0078*/ 	.word	0xffffffff


	//   ....[16]....
        /*007c*/ 	.word	0xffffffff


	//   ....[17]....
        /*0080*/ 	.word	0xffffffff


	//   ....[18]....
        /*0084*/ 	.word	0xffffffff


	//   ....[19]....
        /*0088*/ 	.word	0xffffffff


	//   ....[20]....
        /*008c*/ 	.word	0xffffffff


	//   ....[21]....
        /*0090*/ 	.word	0xffffffff


	//   ....[22]....
        /*0094*/ 	.word	0xffffffff


	//   ....[23]....
        /*0098*/ 	.word	0xffffffff


	//   ....[24]....
        /*009c*/ 	.word	0xffffffff


	//   ....[25]....
        /*00a0*/ 	.word	0xffffffff


	//   ....[26]....
        /*00a4*/ 	.word	0xffffffff


	//   ....[27]....
        /*00a8*/ 	.word	0xffffffff


	//   ....[28]....
        /*00ac*/ 	.word	0xffffffff


	//   ....[29]....
        /*00b0*/ 	.word	0xffffffff


	//----- nvinfo : EIATTR_COOP_GROUP_INSTR_OFFSETS
	.align		4
.L_3821:
        /*00b4*/ 	.byte	0x04, 0x28
        /*00b6*/ 	.short	(.L_3823 - .L_3822)


	//   ....[0]....
.L_3822:
        /*00b8*/ 	.word	0x000009a0


	//   ....[1]....
        /*00bc*/ 	.word	0x000009d0


	//   ....[2]....
        /*00c0*/ 	.word	0x000009e0


	//   ....[3]....
        /*00c4*/ 	.word	0x00000a00


	//   ....[4]....
        /*00c8*/ 	.word	0x00000a20


	//   ....[5]....
        /*00cc*/ 	.word	0x00000a30


	//   ....[6]....
        /*00d0*/ 	.word	0x00000a60


	//   ....[7]....
        /*00d4*/ 	.word	0x00000a80


	//   ....[8]....
        /*00d8*/ 	.word	0x00000a90


	//   ....[9]....
        /*00dc*/ 	.word	0x00000ac0


	//   ....[10]....
        /*00e0*/ 	.word	0x00000ae0


	//   ....[11]....
        /*00e4*/ 	.word	0x00000af0


	//   ....[12]....
        /*00e8*/ 	.word	0x00000b20


	//   ....[13]....
        /*00ec*/ 	.word	0x00000b40


	//   ....[14]....
        /*00f0*/ 	.word	0x00000b50


	//   ....[15]....
        /*00f4*/ 	.word	0x00000dd0


	//   ....[16]....
        /*00f8*/ 	.word	0x00000e30


	//   ....[17]....
        /*00fc*/ 	.word	0x00000e90


	//   ....[18]....
        /*0100*/ 	.word	0x00000ef0


	//   ....[19]....
        /*0104*/ 	.word	0x00000f60


	//   ....[20]....
        /*0108*/ 	.word	0x00000fd0


	//   ....[21]....
        /*010c*/ 	.word	0x00001030


	//   ....[22]....
        /*0110*/ 	.word	0x00001090


	//   ....[23]....
        /*0114*/ 	.word	0x000010f0


	//   ....[24]....
        /*0118*/ 	.word	0x00001160


	//   ....[25]....
        /*011c*/ 	.word	0x000011d0


	//   ....[26]....
        /*0120*/ 	.word	0x00001230


	//   ....[27]....
        /*0124*/ 	.word	0x00001290


	//   ....[28]....
        /*0128*/ 	.word	0x000012f0


	//   ....[29]....
        /*012c*/ 	.word	0x00001350


	//----- nvinfo : EIATTR_EXIT_INSTR_OFFSETS
	.align		4
.L_3823:
        /*0130*/ 	.byte	0x04, 0x1c
        /*0132*/ 	.short	(.L_3825 - .L_3824)


	//   ....[0]....
.L_3824:
        /*0134*/ 	.word	0x00000070


	//   ....[1]....
        /*0138*/ 	.word	0x00000d70


	//----- nvinfo : EIATTR_MAX_THREADS
	.align		4
.L_3825:
        /*013c*/ 	.byte	0x04, 0x05
        /*013e*/ 	.short	(.L_3827 - .L_3826)
.L_3826:
        /*0140*/ 	.word	0x00000400
        /*0144*/ 	.word	0x00000001
        /*0148*/ 	.word	0x00000001


	//----- nvinfo : EIATTR_CRS_STACK_SIZE
	.align		4
.L_3827:
        /*014c*/ 	.byte	0x04, 0x1e
        /*014e*/ 	.short	(.L_3829 - .L_3828)
.L_3828:
        /*0150*/ 	.word	0x00000000
.L_3829:


//--------------------- .nv.info._ZN10layer_norm13ln_bwd_kernelINS_13Kernel_traitsI6__halfS2_fS2_fjLj768ELj1ELj4ELj1ELj16ENS_18Kernel_traits_baseILj768ES2_S2_fS2_fjLj128EEEEELb1ELb1ELb1ELb1EEEvNS_9BwdParamsE --------------------------
	.section	.nv.info._ZN10layer_norm13ln_bwd_kernelINS_13Kernel_traitsI6__halfS2_fS2_fjLj768ELj1ELj4ELj1ELj16ENS_18Kernel_traits_baseILj768ES2_S2_fS2_fjLj128EEEEELb1ELb1ELb1ELb1EEEvNS_9BwdParamsE,"",@"SHT_CUDA_INFO"
	.sectionflags	@""
	.align	4


	//----- nvinfo : EIATTR_CUDA_API_VERSION
	.align		4
        /*0000*/ 	.byte	0x04, 0x37
        /*0002*/ 	.short	(.L_3831 - .L_3830)
.L_3830:
        /*0004*/ 	.word	0x00000082


	//----- nvinfo : EIATTR_SW2861232_WAR
	.align		4
.L_3831:
        /*0008*/ 	.byte	0x01, 0x35
	.zero		2


	//----- nvinfo : EIATTR_PARAM_CBANK
	.align		4
        /*000c*/ 	.byte	0x04, 0x0a
        /*000e*/ 	.short	(.L_3833 - .L_3832)
	.align		4
.L_3832:
        /*0010*/ 	.word	index@(.nv.constant0._ZN10layer_norm13ln_bwd_kernelINS_13Kernel_traitsI6__halfS2_fS2_fjLj768ELj1ELj4ELj1ELj16ENS_18Kernel_traits_baseILj768ES2_S2_fS2_fjLj128EEEEELb1ELb1ELb1ELb1EEEvNS_9BwdParamsE)
        /*0014*/ 	.short	0x0160
        /*0016*/ 	.short	0x0128


	//----- nvinfo : EIATTR_CBANK_PARAM_SIZE
	.align		4
.L_3833:
        /*0018*/ 	.byte	0x03, 0x19
        /*001a*/ 	.short	0x0128


	//----- nvinfo : EIATTR_KPARAM_INFO
	.align		4
        /*001c*/ 	.byte	0x04, 0x17
        /*001e*/ 	.short	(.L_3835 - .L_3834)
.L_3834:
        /*0020*/ 	.word	0x00000000
        /*0024*/ 	.short	0x0000
        /*0026*/ 	.short	0x0000
        /*0028*/ 	.byte	0x00, 0xf0, 0xa1, 0x04


	//----- nvinfo : EIATTR_MAXREG_COUNT
	.align		4
.L_3835:
        /*002c*/ 	.byte	0x03, 0x1b
        /*002e*/ 	.short	0x00ff


	//----- nvinfo : EIATTR_NUM_BARRIERS
	.align		4
        /*0030*/ 	.byte	0x02, 0x4c
        /*0032*/ 	.byte	0x01
	.zero		1


	//----- nvinfo : EIATTR_MERCURY_ISA_VERSION
	.align		4
        /*0034*/ 	.byte	0x03, 0x5f
        /*0036*/ 	.short	0x0000


	//----- nvinfo : EIATTR_COOP_GROUP_MASK_REGIDS
	.align		4
        /*0038*/ 	.byte	0x04, 0x29
        /*003a*/ 	.short	(.L_3837 - .L_3836)


	//   ....[0]....
.L_3836:
        /*003c*/ 	.word	0xffffffff


	//   ....[1]....
        /*0040*/ 	.word	0xffffffff


	//   ....[2]....
        /*0044*/ 	.word	0xffffffff


	//   ....[3]....
        /*0048*/ 	.word	0xffffffff


	//   ....[4]....
        /*004c*/ 	.word	0xffffffff


	//   ....[5]....
        /*0050*/ 	.word	0xffffffff


	//   ....[6]....
        /*0054*/ 	.word	0xffffffff


	//   ....[7]....
        /*0058*/ 	.word	0xffffffff


	//   ....[8]....
        /*005c*/ 	.word	0xffffffff


	//   ....[9]....
        /*0060*/ 	.word	0xffffffff


	//   ....[10]....
        /*0064*/ 	.word	0xffffffff


	//   ....[11]....
        /*0068*/ 	.word	0xffffffff


	//   ....[12]....
        /*006c*/ 	.word	0xffffffff


	//   ....[13]....
        /*0070*/ 	.word	0xffffffff


	//   ....[14]....
        /*0074*/ 	.word	0xffffffff


	//   ....[15]....
        /*0078*/ 	.word	0xffffffff


	//   ....[16]....
        /*007c*/ 	.word	0xffffffff


	//   ....[17]....
        /*0080*/ 	.word	0xffffffff


	//   ....[18]....
        /*0084*/ 	.word	0xffffffff


	//   ....[19]....
        /*0088*/ 	.word	0xffffffff


	//----- nvinfo : EIATTR_COOP_GROUP_INSTR_OFFSETS
	.align		4
.L_3837:
        /*008c*/ 	.byte	0x04, 0x28
        /*008e*/ 	.short	(.L_3839 - .L_3838)


	//   ....[0]....
.L_3838:
        /*0090*/ 	.word	0x00001a10


	//   ....[1]....
        /*0094*/ 	.word	0x00001a30


	//   ....[2]....
        /*0098*/ 	.word	0x00001a50


	//   ....[3]....
        /*009c*/ 	.word	0x00001a70


	//   ....[4]....
        /*00a0*/ 	.word	0x00001a90


	//   ....[5]....
        /*00a4*/ 	.word	0x00001ab0


	//   ....[6]....
        /*00a8*/ 	.word	0x00001ad0


	//   ....[7]....
        /*00ac*/ 	.word	0x00001af0


	//   ....[8]....
        /*00b0*/ 	.word	0x00001b10


	//   ....[9]....
        /*00b4*/ 	.word	0x00001b30


	//   ....[10]....
        /*00b8*/ 	.word	0x000058d0


	//   ....[11]....
        /*00bc*/ 	.word	0x00005950


	//   ....[12]....
        /*00c0*/ 	.word	0x000059d0


	//   ....[13]....
        /*00c4*/ 	.word	0x00005a40


	//   ....[14]....
        /*00c8*/ 	.word	0x00005ac0


	//   ....[15]....
        /*00cc*/ 	.word	0x00005b30


	//   ....[16]....
        /*00d0*/ 	.word	0x00005bb0


	//   ....[17]....
        /*00d4*/ 	.word	0x00005c20


	//   ....[18]....
        /*00d8*/ 	.word	0x00005ca0


	//   ....[19]....
        /*00dc*/ 	.word	0x00005d10


	//----- nvinfo : EIATTR_EXIT_INSTR_OFFSETS
	.align		4
.L_3839:
        /*00e0*/ 	.byte	0x04, 0x1c
        /*00e2*/ 	.short	(.L_3841 - .L_3840)


	//   ....[0]....
.L_3840:
        /*00e4*/ 	.word	0x00005870


	//----- nvinfo : EIATTR_MAX_THREADS
	.align		4
.L_3841:
        /*00e8*/ 	.byte	0x04, 0x05
        /*00ea*/ 	.short	(.L_3843 - .L_3842)
.L_3842:
        /*00ec*/ 	.word	0x00000080
        /*00f0*/ 	.word	0x00000001
        /*00f4*/ 	.word	0x00000001


	//----- nvinfo : EIATTR_CRS_STACK_SIZE
	.align		4
.L_3843:
        /*00f8*/ 	.byte	0x04, 0x1e
        /*00fa*/ 	.short	(.L_3845 - .L_3844)
.L_3844:
        /*00fc*/ 	.word	0x00000000
.L_3845:


//--------------------- .nv.info._ZN10layer_norm13ln_bwd_kernelINS_13Kernel_traitsIf6__halffS2_fjLj768ELj1ELj4ELj1ELj16ENS_18Kernel_traits_baseILj768EfS2_fS2_fjLj128EEEEELb0ELb0ELb0ELb0EEEvNS_9BwdParamsE --------------------------
	.section	.nv.info._ZN10layer_norm13ln_bwd_kernelINS_13Kernel_traitsIf6__halffS2_fjLj768ELj1ELj4ELj1ELj16ENS_18Kernel_traits_baseILj768EfS2_fS2_fjLj128EEEEELb0ELb0ELb0ELb0EEEvNS_9BwdParamsE,"",@"SHT_CUDA_INFO"
	.sectionflags	@""
	.align	4


	//----- nvinfo : EIATTR_CUDA_API_VERSION
	.align		4
        /*0000*/ 	.byte	0x04, 0x37
        /*0002*/ 	.short	(.L_3847 - .L_3846)
.L_3846:
        /*0004*/ 	.word	0x00000082


	//----- nvinfo : EIATTR_SW2861232_WAR
	.align		4
.L_3847:
        /*0008*/ 	.byte	0x01, 0x35
	.zero		2


	//----- nvinfo : EIATTR_PARAM_CBANK
	.align		4
        /*000c*/ 	.byte	0x04, 0x0a
        /*000e*/ 	.short	(.L_3849 - .L_3848)
	.align		4
.L_3848:
        /*0010*/ 	.word	index@(.nv.constant0._ZN10layer_norm13ln_bwd_kernelINS_13Kernel_traitsIf6__halffS2_fjLj768ELj1ELj4ELj1ELj16ENS_18Kernel_traits_baseILj768EfS2_fS2_fjLj128EEEEELb0ELb0ELb0ELb0EEEvNS_9BwdParamsE)
        /*0014*/ 	.short	0x0160
        /*0016*/ 	.short	0x0128


	//----- nvinfo : EIATTR_CBANK_PARAM_SIZE
	.align		4
.L_3849:
        /*0018*/ 	.byte	0x03, 0x19
        /*001a*/ 	.short	0x0128


	//----- nvinfo : EIATTR_KPARAM_INFO
	.align		4
        /*001c*/ 	.byte	0x04, 0x17
        /*001e*/ 	.short	(.L_3851 - .L_3850)
.L_3850:
        /*0020*/ 	.word	0x00000000
        /*0024*/ 	.short	0x0000
        /*0026*/ 	.short	0x0000
        /*0028*/ 	.byte	0x00, 0xf0, 0xa1, 0x04


	//----- nvinfo : EIATTR_MAXREG_COUNT
	.align		4
.L_3851:
        /*002c*/ 	.byte	0x03, 0x1b
        /*002e*/ 	.short	0x00ff


	//----- nvinfo : EIATTR_NUM_BARRIERS
	.align		4
        /*0030*/ 	.byte	0x02, 0x4c
        /*0032*/ 	.byte	0x01
	.zero		1


	//----- nvinfo : EIATTR_MERCURY_ISA_VERSION
	.align		4
        /*0034*/ 	.byte	0x03, 0x5f
        /*0036*/ 	.short	0x0000


	//----- nvinfo : EIATTR_COOP_GROUP_MASK_REGIDS
	.align		4
        /*0038*/ 	.byte	0x04, 0x29
        /*003a*/ 	.short	(.L_3853 - .L_3852)


	//   ....[0]....
.L_3852:
        /*003c*/ 	.word	0xffffffff


	//   ....[1]....
        /*0040*/ 	.word	0xffffffff


	//   ....[2]....
        /*0044*/ 	.word	0xffffffff


	//   ....[3]....
        /*0048*/ 	.word	0xffffffff


	//   ....[4]....
        /*004c*/ 	.word	0xffffffff


	//   ....[5]....
        /*0050*/ 	.word	0xffffffff


	//   ....[6]....
        /*0054*/ 	.word	0xffffffff


	//   ....[7]....
        /*0058*/ 	.word	0xffffffff


	//   ....[8]....
        /*005c*/ 	.word	0xffffffff


	//   ....[9]....
        /*0060*/ 	.word	0xffffffff


	//   ....[10]....
        /*0064*/ 	.word	0xffffffff


	//   ....[11]....
        /*0068*/ 	.word	0xffffffff


	//   ....[12]....
        /*006c*/ 	.word	0xffffffff


	//   ....[13]....
        /*0070*/ 	.word	0xffffffff


	//   ....[14]....
        /*0074*/ 	.word	0xffffffff


	//   ....[15]....
        /*0078*/ 	.word	0xffffffff


	//   ....[16]....
        /*007c*/ 	.word	0xffffffff


	//   ....[17]....
        /*0080*/ 	.word	0xffffffff


	//   ....[18]....
        /*0084*/ 	.word	0xffffffff


	//   ....[19]....
        /*0088*/ 	.word	0xffffffff


	//----- nvinfo : EIATTR_COOP_GROUP_INSTR_OFFSETS
	.align		4
.L_3853:
        /*008c*/ 	.byte	0x04, 0x28
        /*008e*/ 	.short	(.L_3855 - .L_3854)


	//   ....[0]....
.L_3854:
        /*0090*/ 	.word	0x00001440


	//   ....[1]....
        /*0094*/ 	.word	0x00001460


	//   ....[2]....
        /*0098*/ 	.word	0x00001480


	//   ....[3]....
        /*009c*/ 	.word	0x000014a0


	//   ....[4]....
        /*00a0*/ 	.word	0x000014c0


	//   ....[5]....
        /*00a4*/ 	.word	0x000014e0


	//   ....[6]....
        /*00a8*/ 	.word	0x00001500


	//   ....[7]....
        /*00ac*/ 	.word	0x00001520


	//   ....[8]....
        /*00b0*/ 	.word	0x00001540


	//   ....[9]....
        /*00b4*/ 	.word	0x00001560


	//   ....[10]....
        /*00b8*/ 	.word	0x00002ef0


	//   ....[11]....
        /*00bc*/ 	.word	0x00002f70


	//   ....[12]....
        /*00c0*/ 	.word	0x00002ff0


	//   ....[13]....
        /*00c4*/ 	.word	0x00003060


	//   ....[14]....
        /*00c8*/ 	.word	0x000030e0


	//   ....[15]....
        /*00cc*/ 	.word	0x00003150


	//   ....[16]....
        /*00d0*/ 	.word	0x000031d0


	//   ....[17]....
        /*00d4*/ 	.word	0x00003240


	//   ....[18]....
        /*00d8*/ 	.word	0x000032c0


	//   ....[19]....
        /*00dc*/ 	.word	0x00003330


	//----- nvinfo : EIATTR_EXIT_INSTR_OFFSETS
	.align		4
.L_3855:
        /*00e0*/ 	.byte	0x04, 0x1c
        /*00e2*/ 	.short	(.L_3857 - .L_3856)


	//   ....[0]....
.L_3856:
        /*00e4*/ 	.word	0x00002e60


	//   ....[1]....
        /*00e8*/ 	.word	0x00002e90


	//----- nvinfo : EIATTR_MAX_THREADS
	.align		4
.L_3857:
        /*00ec*/ 	.byte	0x04, 0x05
        /*00ee*/ 	.short	(.L_3859 - .L_3858)
.L_3858:
        /*00f0*/ 	.word	0x00000080
        /*00f4*/ 	.word	0x00000001
        /*00f8*/ 	.word	0x00000001


	//----- nvinfo : EIATTR_CRS_STACK_SIZE
	.align		4
.L_3859:
        /*00fc*/ 	.byte	0x04, 0x1e
        /*00fe*/ 	.short	(.L_3861 - .L_3860)
.L_3860:
        /*0100*/ 	.word	0x00000000
.L_3861:


//--------------------- .nv.info._ZN10layer_norm13ln_bwd_kernelINS_13Kernel_traitsIf6__halffS2_fjLj768ELj1ELj4ELj1ELj16ENS_18Kernel_traits_baseILj768EfS2_fS2_fjLj128EEEEELb0ELb0ELb0ELb1EEEvNS_9BwdParamsE --------------------------
	.section	.nv.info._ZN10layer_norm13ln_bwd_kernelINS_13Kernel_traitsIf6__halffS2_fjLj768ELj1ELj4ELj1ELj16ENS_18Kernel_traits_baseILj768EfS2_fS2_fjLj128EEEEELb0ELb0ELb0ELb1EEEvNS_9BwdParamsE,"",@"SHT_CUDA_INFO"
	.sectionflags	@""
	.align	4


	//----- nvinfo : EIATTR_CUDA_API_VERSION
	.align		4
        /*0000*/ 	.byte	0x04, 0x37
        /*0002*/ 	.short	(.L_3863 - .L_3862)
.L_3862:
        /*0004*/ 	.word	0x00000082


	//----- nvinfo : EIATTR_SW2861232_WAR
	.align		4
.L_3863:
        /*0008*/ 	.byte	0x01, 0x35
	.zero		2


	//----- nvinfo : EIATTR_PARAM_CBANK
	.align		4
        /*000c*/ 	.byte	0x04, 0x0a
        /*000e*/ 	.short	(.L_3865 - .L_3864)
	.align		4
.L_3864:
        /*0010*/ 	.word	index@(.nv.constant0._ZN10layer_norm13ln_bwd_kernelINS_13Kernel_traitsIf6__halffS2_fjLj768ELj1ELj4ELj1ELj16ENS_18Kernel_traits_baseILj768EfS2_fS2_fjLj128EEEEELb0ELb0ELb0ELb1EEEvNS_9BwdParamsE)
        /*0014*/ 	.short	0x0160
        /*0016*/ 	.short	0x0128


	//----- nvinfo : EIATTR_CBANK_PARAM_SIZE
	.align		4
.L_3865:
        /*0018*/ 	.byte	0x03, 0x19
        /*001a*/ 	.short	0x0128


	//----- nvinfo : EIATTR_KPARAM_INFO
	.align		4
        /*001c*/ 	.byte	0x04, 0x17
        /*001e*/ 	.short	(.L_3867 - .L_3866)
.L_3866:
        /*0020*/ 	.word	0x00000000
        /*0024*/ 	.short	0x0000
        /*0026*/ 	.short	0x0000
        /*0028*/ 	.byte	0x00, 0xf0, 0xa1, 0x04


	//----- nvinfo : EIATTR_MAXREG_COUNT
	.align		4
.L_3867:
        /*002c*/ 	.byte	0x03, 0x1b
        /*002e*/ 	.short	0x00ff


	//----- nvinfo : EIATTR_NUM_BARRIERS
	.align		4
        /*0030*/ 	.byte	0x02, 0x4c
        /*0032*/ 	.byte	0x01
	.zero		1


	//----- nvinfo : EIATTR_ANNOTATIONS
	.align		4
        /*0034*/ 	.byte	0x04, 0x55
        /*0036*/ 	.short	(.L_3869 - .L_3868)


	//   ....[0]....
.L_3868:
        /*0038*/ 	.word	0x00000001
        /*003c*/ 	.byte	0xe0, 0x2f, 0x00, 0x00, 0x01, 0x00, 0x00, 0x00, 0x20, 0x30, 0x00, 0x00


	//----- nvinfo : EIATTR_MERCURY_ISA_VERSION
	.align		4
.L_3869:
        /*0048*/ 	.byte	0x03, 0x5f
        /*004a*/ 	.short	0x0000


	//----- nvinfo : EIATTR_COOP_GROUP_MASK_REGIDS
	.align		4
        /*004c*/ 	.byte	0x04, 0x29
        /*004e*/ 	.short	(.L_3871 - .L_3870)


	//   ....[0]....
.L_3870:
        /*0050*/ 	.word	0xffffffff


	//   ....[1]....
        /*0054*/ 	.word	0xffffffff


	//   ....[2]....
        /*0058*/ 	.word	0xffffffff


	//   ....[3]....
        /*005c*/ 	.word	0xffffffff


	//   ....[4]....
        /*0060*/ 	.word	0xffffffff


	//   ....[5]....
        /*0064*/ 	.word	0xffffffff


	//   ....[6]....
        /*0068*/ 	.word	0xffffffff


	//   ....[7]....
        /*006c*/ 	.word	0xffffffff


	//   ....[8]....
        /*0070*/ 	.word	0xffffffff


	//   ....[9]....
        /*0074*/ 	.word	0xffffffff


	//   ....[10]....
        /*0078*/ 	.word	0xffffffff


	//   ....[11]....
        /*007c*/ 	.word	0xffffffff


	//   ....[12]....
        /*0080*/ 	.word	0xffffffff


	//   ....[13]....
        /*0084*/ 	.word	0xffffffff


	//   ....[14]....
        /*0088*/ 	.word	0xffffffff


	//   ....[15]....
        /*008c*/ 	.word	0xffffffff


	//   ....[16]....
        /*0090*/ 	.word	0xffffffff


	//   ....[17]....
        /*0094*/ 	.word	0xffffffff


	//   ....[18]....
        /*0098*/ 	.word	0xffffffff


	//   ....[19]....
        /*009c*/ 	.word	0xffffffff


	//----- nvinfo : EIATTR_COOP_GROUP_INSTR_OFFSETS
	.align		4
.L_3871:
        /*00a0*/ 	.byte	0x04, 0x28
        /*00a2*/ 	.short	(.L_3873 - .L_3872)


	//   ....[0]....
.L_3872:
        /*00a4*/ 	.word	0x000013c0


	//   ....[1]....
        /*00a8*/ 	.word	0x000013e0


	//   ....[2]....
        /*00ac*/ 	.word	0x00001410


	//   ....[3]....
        /*00b0*/ 	.word	0x00001420


	//   ....[4]....
        /*00b4*/ 	.word	0x00001450


	//   ....[5]....
        /*00b8*/ 	.word	0x00001460


	//   ....[6]....
        /*00bc*/ 	.word	0x00001490


	//   ....[7]....
        /*00c0*/ 	.word	0x000014a0


	//   ....[8]....
        /*00c4*/ 	.word	0x000014d0


	//   ....[9]....
        /*00c8*/ 	.word	0x000014e0


	//   ....[10]....
        /*00cc*/ 	.word	0x00002c90


	//   ....[11]....
        /*00d0*/ 	.word	0x00002cf0


	//   ....[12]....
        /*00d4*/ 	.word	0x00002d50


	//   ....[13]....
        /*00d8*/ 	.word	0x00002da0


	//   ....[14]....
        /*00dc*/ 	.word	0x00002e00


	//   ....[15]....
        /*00e0*/ 	.word	0x00002e50


	//   ....[16]....
        /*00e4*/ 	.word	0x00002eb0


	//   ....[17]....
        /*00e8*/ 	.word	0x00002f00


	//   ....[18]....
        /*00ec*/ 	.word	0x00002f60


	//   ....[19]....
        /*00f0*/ 	.word	0x00002fb0


	//----- nvinfo : EIATTR_EXIT_INSTR_OFFSETS
	.align		4
.L_3873:
        /*00f4*/ 	.byte	0x04, 0x1c
        /*00f6*/ 	.short	(.L_3875 - .L_3874)


	//   ....[0]....
.L_3874:
        /*00f8*/ 	.word	0x00002c50


	//----- nvinfo : EIATTR_MAX_THREADS
	.align		4
.L_3875:
        /*00fc*/ 	.byte	0x04, 0x05
        /*00fe*/ 	.short	(.L_3877 - .L_3876)
.L_3876:
        /*0100*/ 	.word	0x00000080
        /*0104*/ 	.word	0x00000001
        /*0108*/ 	.word	0x00000001


	//----- nvinfo : EIATTR_CRS_STACK_SIZE
	.align		4
.L_3877:
        /*010c*/ 	.byte	0x04, 0x1e
        /*010e*/ 	.short	(.L_3879 - .L_3878)
.L_3878:
        /*0110*/ 	.word	0x00000000
.L_3879:


//--------------------- .nv.info._ZN10layer_norm13ln_bwd_kernelINS_13Kernel_traitsIf6__halffS2_fjLj768ELj1ELj4ELj1ELj16ENS_18Kernel_traits_baseILj768EfS2_fS2_fjLj128EEEEELb0ELb0ELb1ELb0EEEvNS_9BwdParamsE --------------------------
	.section	.nv.info._ZN10layer_norm13ln_bwd_kernelINS_13Kernel_traitsIf6__halffS2_fjLj768ELj1ELj4ELj1ELj16ENS_18Kernel_traits_baseILj768EfS2_fS2_fjLj128EEEEELb0ELb0ELb1ELb0EEEvNS_9BwdParamsE,"",@"SHT_CUDA_INFO"
	.sectionflags	@""
	.align	4


	//----- nvinfo : EIATTR_CUDA_API_VERSION
	.align		4
        /*0000*/ 	.byte	0x04, 0x37
        /*0002*/ 	.short	(.L_3881 - .L_3880)
.L_3880:
        /*0004*/ 	.word	0x00000082


	//----- nvinfo : EIATTR_SW2861232_WAR
	.align		4
.L_3881:
        /*0008*/ 	.byte	0x01, 0x35
	.zero		2


	//----- nvinfo : EIATTR_PARAM_CBANK
	.align		4
        /*000c*/ 	.byte	0x04, 0x0a
        /*000e*/ 	.short	(.L_3883 - .L_3882)
	.align		4
.L_3882:
        /*0010*/ 	.word	index@(.nv.constant0._ZN10layer_norm13ln_bwd_kernelINS_13Kernel_traitsIf6__halffS2_fjLj768ELj1ELj4ELj1ELj16ENS_18Kernel_traits_baseILj768EfS2_fS2_fjLj128EEEEELb0ELb0ELb1ELb0EEEvNS_9BwdParamsE)
        /*0014*/ 	.short	0x0160
        /*0016*/ 	.short	0x0128


	//----- nvinfo : EIATTR_CBANK_PARAM_SIZE
	.align		4
.L_3883:
        /*0018*/ 	.byte	0x03, 0x19
        /*001a*/ 	.short	0x0128


	//----- nvinfo : EIATTR_KPARAM_INFO
	.align		4
        /*001c*/ 	.byte	0x04, 0x17
        /*001e*/ 	.short	(.L_3885 - .L_3884)
.L_3884:
        /*0020*/ 	.word	0x00000000
        /*0024*/ 	.short	0x0000
        /*0026*/ 	.short	0x0000
        /*0028*/ 	.byte	0x00, 0xf0, 0xa1, 0x04


	//----- nvinfo : EIATTR_MAXREG_COUNT
	.align		4
.L_3885:
        /*002c*/ 	.byte	0x03, 0x1b
        /*002e*/ 	.short	0x00ff


	//----- nvinfo : EIATTR_NUM_BARRIERS
	.align		4
        /*0030*/ 	.byte	0x02, 0x4c
        /*0032*/ 	.byte	0x01
	.zero		1


	//----- nvinfo : EIATTR_MERCURY_ISA_VERSION
	.align		4
        /*0034*/ 	.byte	0x03, 0x5f
        /*0036*/ 	.short	0x0000


	//----- nvinfo : EIATTR_COOP_GROUP_MASK_REGIDS
	.align		4
        /*0038*/ 	.byte	0x04, 0x29
        /*003a*/ 	.short	(.L_3887 - .L_3886)


	//   ....[0]....
.L_3886:
        /*003c*/ 	.word	0xffffffff


	//   ....[1]....
        /*0040*/ 	.word	0xffffffff


	//   ....[2]....
        /*0044*/ 	.word	0xffffffff


	//   ....[3]....
        /*0048*/ 	.word	0xffffffff


	//   ....[4]....
        /*004c*/ 	.word	0xffffffff


	//   ....[5]....
        /*0050*/ 	.word	0xffffffff


	//   ....[6]....
        /*0054*/ 	.word	0xffffffff


	//   ....[7]....
        /*0058*/ 	.word	0xffffffff


	//   ....[8]....
        /*005c*/ 	.word	0xffffffff


	//   ....[9]....
        /*0060*/ 	.word	0xffffffff


	//   ....[10]....
        /*0064*/ 	.word	0xffffffff


	//   ....[11]....
        /*0068*/ 	.word	0xffffffff


	//   ....[12]....
        /*006c*/ 	.word	0xffffffff


	//   ....[13]....
        /*0070*/ 	.word	0xffffffff


	//   ....[14]....
        /*0074*/ 	.word	0xffffffff


	//   ....[15]....
        /*0078*/ 	.word	0xffffffff


	//   ....[16]....
        /*007c*/ 	.word	0xffffffff


	//   ....[17]....
        /*0080*/ 	.word	0xffffffff


	//   ....[18]....
        /*0084*/ 	.word	0xffffffff


	//   ....[19]....
        /*0088*/ 	.word	0xffffffff


	//----- nvinfo : EIATTR_COOP_GROUP_INSTR_OFFSETS
	.align		4
.L_3887:
        /*008c*/ 	.byte	0x04, 0x28
        /*008e*/ 	.short	(.L_3889 - .L_3888)


	//   ....[0]....
.L_3888:
        /*0090*/ 	.word	0x00001600


	//   ....[1]....
        /*0094*/ 	.word	0x00001620


	//   ....[2]....
        /*0098*/ 	.word	0x00001640


	//   ....[3]....
        /*009c*/ 	.word	0x00001660


	//   ....[4]....
        /*00a0*/ 	.word	0x00001680


	//   ....[5]....
        /*00a4*/ 	.word	0x000016a0


	//   ....[6]....
        /*00a8*/ 	.word	0x000016c0


	//   ....[7]....
        /*00ac*/ 	.word	0x000016e0


	//   ....[8]....
        /*00b0*/ 	.word	0x00001700


	//   ....[9]....
        /*00b4*/ 	.word	0x00001720


	//   ....[10]....
        /*00b8*/ 	.word	0x00003fa0


	//   ....[11]....
        /*00bc*/ 	.word	0x00004020


	//   ....[12]....
        /*00c0*/ 	.word	0x000040a0


	//   ....[13]....
        /*00c4*/ 	.word	0x00004110


	//   ....[14]....
        /*00c8*/ 	.word	0x00004190


	//   ....[15]....
        /*00cc*/ 	.word	0x00004200


	//   ....[16]....
        /*00d0*/ 	.word	0x00004280


	//   ....[17]....
        /*00d4*/ 	.word	0x000042f0


	//   ....[18]....
        /*00d8*/ 	.word	0x00004370


	//   ....[19]....
        /*00dc*/ 	.word	0x000043e0


	//----- nvinfo : EIATTR_EXIT_INSTR_OFFSETS
	.align		4
.L_3889:
        /*00e0*/ 	.byte	0x04, 0x1c
        /*00e2*/ 	.short	(.L_3891 - .L_3890)


	//   ....[0]....
.L_3890:
        /*00e4*/ 	.word	0x00003f10


	//   ....[1]....
        /*00e8*/ 	.word	0x00003f40


	//----- nvinfo : EIATTR_MAX_THREADS
	.align		4
.L_3891:
        /*00ec*/ 	.byte	0x04, 0x05
        /*00ee*/ 	.short	(.L_3893 - .L_3892)
.L_3892:
        /*00f0*/ 	.word	0x00000080
        /*00f4*/ 	.word	0x00000001
        /*00f8*/ 	.word	0x00000001


	//----- nvinfo : EIATTR_CRS_STACK_SIZE
	.align		4
.L_3893:
        /*00fc*/ 	.byte	0x04, 0x1e
        /*00fe*/ 	.short	(.L_3895 - .L_3894)
.L_3894:
        /*0100*/ 	.word	0x00000000
.L_3895:


//--------------------- .nv.info._ZN10layer_norm13ln_bwd_kernelINS_13Kernel_traitsIf6__halffS2_fjLj768ELj1ELj4ELj1ELj16ENS_18Kernel_traits_baseILj768EfS2_fS2_fjLj128EEEEELb0ELb0ELb1ELb1EEEvNS_9BwdParamsE --------------------------
	.section	.nv.info._ZN10layer_norm13ln_bwd_kernelINS_13Kernel_traitsIf6__halffS2_fjLj768ELj1ELj4ELj1ELj16ENS_18Kernel_traits_baseILj768EfS2_fS2_fjLj128EEEEELb0ELb0ELb1ELb1EEEvNS_9BwdParamsE,"",@"SHT_CUDA_INFO"
	.sectionflags	@""
	.align	4


	//----- nvinfo : EIATTR_CUDA_API_VERSION
	.align		4
        /*0000*/ 	.byte	0x04, 0x37
        /*0002*/ 	.short	(.L_3897 - .L_3896)
.L_3896:
        /*0004*/ 	.word	0x00000082


	//----- nvinfo : EIATTR_SW2861232_WAR
	.align		4
.L_3897:
        /*0008*/ 	.byte	0x01, 0x35
	.zero		2


	//----- nvinfo : EIATTR_PARAM_CBANK
	.align		4
        /*000c*/ 	.byte	0x04, 0x0a
        /*000e*/ 	.short	(.L_3899 - .L_3898)
	.align		4
.L_3898:
        /*0010*/ 	.word	index@(.nv.constant0._ZN10layer_norm13ln_bwd_kernelINS_13Kernel_traitsIf6__halffS2_fjLj768ELj1ELj4ELj1ELj16ENS_18Kernel_traits_baseILj768EfS2_fS2_fjLj128EEEEELb0ELb0ELb1ELb1EEEvNS_9BwdParamsE)
        /*0014*/ 	.short	0x0160
        /*0016*/ 	.short	0x0128


	//----- nvinfo : EIATTR_CBANK_PARAM_SIZE
	.align		4
.L_3899:
        /*0018*/ 	.byte	0x03, 0x19
        /*001a*/ 	.short	0x0128


	//----- nvinfo : EIATTR_KPARAM_INFO
	.align		4
        /*001c*/ 	.byte	0x04, 0x17
        /*001e*/ 	.short	(.L_3901 - .L_3900)
.L_3900:
        /*0020*/ 	.word	0x00000000
        /*0024*/ 	.short	0x0000
        /*0026*/ 	.short	0x0000
        /*0028*/ 	.byte	0x00, 0xf0, 0xa1, 0x04


	//----- nvinfo : EIATTR_MAXREG_COUNT
	.align		4
.L_3901:
        /*002c*/ 	.byte	0x03, 0x1b
        /*002e*/ 	.short	0x00ff


	//----- nvinfo : EIATTR_NUM_BARRIERS
	.align		4
        /*0030*/ 	.byte	0x02, 0x4c
        /*0032*/ 	.byte	0x01
	.zero		1


	//----- nvinfo : EIATTR_MERCURY_ISA_VERSION
	.align		4
        /*0034*/ 	.byte	0x03, 0x5f
        /*0036*/ 	.short	0x0000


	//----- nvinfo : EIATTR_COOP_GROUP_MASK_REGIDS
	.align		4
        /*0038*/ 	.byte	0x04, 0x29
        /*003a*/ 	.short	(.L_3903 - .L_3902)


	//   ....[0]....
.L_3902:
        /*003c*/ 	.word	0xffffffff


	//   ....[1]....
        /*0040*/ 	.word	0xffffffff


	//   ....[2]....
        /*0044*/ 	.word	0xffffffff


	//   ....[3]....
        /*0048*/ 	.word	0xffffffff


	//   ....[4]....
        /*004c*/ 	.word	0xffffffff


	//   ....[5]....
        /*0050*/ 	.word	0xffffffff


	//   ....[6]....
        /*0054*/ 	.word	0xffffffff


	//   ....[7]....
        /*0058*/ 	.word	0xffffffff


	//   ....[8]....
        /*005c*/ 	.word	0xffffffff


	//   ....[9]....
        /*0060*/ 	.word	0xffffffff


	//   ....[10]....
        /*0064*/ 	.word	0xffffffff


	//   ....[11]....
        /*0068*/ 	.word	0xffffffff


	//   ....[12]....
        /*006c*/ 	.word	0xffffffff


	//   ....[13]....
        /*0070*/ 	.word	0xffffffff


	//   ....[14]....
        /*0074*/ 	.word	0xffffffff


	//   ....[15]....
        /*0078*/ 	.word	0xffffffff


	//   ....[16]....
        /*007c*/ 	.word	0xffffffff


	//   ....[17]....
        /*0080*/ 	.word	0xffffffff


	//   ....[18]....
        /*0084*/ 	.word	0xffffffff


	//   ....[19]....
        /*0088*/ 	.word	0xffffffff


	//----- nvinfo : EIATTR_COOP_GROUP_INSTR_OFFSETS
	.align		4
.L_3903:
        /*008c*/ 	.byte	0x04, 0x28
        /*008e*/ 	.short	(.L_3905 - .L_3904)


	//   ....[0]....
.L_3904:
        /*0090*/ 	.word	0x000014d0


	//   ....[1]....
        /*0094*/ 	.word	0x000014f0


	//   ....[2]....
        /*0098*/ 	.word	0x00001510


	//   ....[3]....
        /*009c*/ 	.word	0x00001530


	//   ....[4]....
        /*00a0*/ 	.word	0x00001550


	//   ....[5]....
        /*00a4*/ 	.word	0x00001570


	//   ....[6]....
        /*00a8*/ 	.word	0x00001590


	//   ....[7]....
        /*00ac*/ 	.word	0x000015b0


	//   ....[8]....
        /*00b0*/ 	.word	0x000015d0


	//   ....[9]....
        /*00b4*/ 	.word	0x000015f0


	//   ....[10]....
        /*00b8*/ 	.word	0x000039f0


	//   ....[11]....
        /*00bc*/ 	.word	0x00003a70


	//   ....[12]....
        /*00c0*/ 	.word	0x00003af0


	//   ....[13]....
        /*00c4*/ 	.word	0x00003b60


	//   ....[14]....
        /*00c8*/ 	.word	0x00003be0


	//   ....[15]....
        /*00cc*/ 	.word	0x00003c50


	//   ....[16]....
        /*00d0*/ 	.word	0x00003cd0


	//   ....[17]....
        /*00d4*/ 	.word	0x00003d40


	//   ....[18]....
        /*00d8*/ 	.word	0x00003dc0


	//   ....[19]....
        /*00dc*/ 	.word	0x00003e30


	//----- nvinfo : EIATTR_EXIT_INSTR_OFFSETS
	.align		4
.L_3905:
        /*00e0*/ 	.byte	0x04, 0x1c
        /*00e2*/ 	.short	(.L_3907 - .L_3906)


	//   ....[0]....
.L_3906:
        /*00e4*/ 	.word	0x00003990


	//----- nvinfo : EIATTR_MAX_THREADS
	.align		4
.L_3907:
        /*00e8*/ 	.byte	0x04, 0x05
        /*00ea*/ 	.short	(.L_3909 - .L_3908)
.L_3908:
        /*00ec*/ 	.word	0x00000080
        /*00f0*/ 	.word	0x00000001
        /*00f4*/ 	.word	0x00000001


	//----- nvinfo : EIATTR_CRS_STACK_SIZE
	.align		4
.L_3909:
        /*00f8*/ 	.byte	0x04, 0x1e
        /*00fa*/ 	.short	(.L_3911 - .L_3910)
.L_3910:
        /*00fc*/ 	.word	0x00000000
.L_3911:


//--------------------- .nv.info._ZN10layer_norm13ln_bwd_kernelINS_13Kernel_traitsIf6__halffS2_fjLj768ELj1ELj4ELj1ELj16ENS_18Kernel_traits_baseILj768EfS2_fS2_fjLj128EEEEELb0ELb1ELb0ELb0EEEvNS_9BwdParamsE --------------------------
	.section	.nv.info._ZN10layer_norm13ln_bwd_kernelINS_13Kernel_traitsIf6__halffS2_fjLj768ELj1ELj4ELj1ELj16ENS_18Kernel_traits_baseILj768EfS2_fS2_fjLj128EEEEELb0ELb1ELb0ELb0EEEvNS_9BwdParamsE,"",@"SHT_CUDA_INFO"
	.sectionflags	@""
	.align	4


	//----- nvinfo : EIATTR_CUDA_API_VERSION
	.align		4
        /*0000*/ 	.byte	0x04, 0x37
        /*0002*/ 	.short	(.L_3913 - .L_3912)
.L_3912:
        /*0004*/ 	.word	0x00000082


	//----- nvinfo : EIATTR_SW2861232_WAR
	.align		4
.L_3913:
        /*0008*/ 	.byte	0x01, 0x35
	.zero		2


	//----- nvinfo : EIATTR_PARAM_CBANK
	.align		4
        /*000c*/ 	.byte	0x04, 0x0a
        /*000e*/ 	.short	(.L_3915 - .L_3914)
	.align		4
.L_3914:
        /*0010*/ 	.word	index@(.nv.constant0._ZN10layer_norm13ln_bwd_kernelINS_13Kernel_traitsIf6__halffS2_fjLj768ELj1ELj4ELj1ELj16ENS_18Kernel_traits_baseILj768EfS2_fS2_fjLj128EEEEELb0ELb1ELb0ELb0EEEvNS_9BwdParamsE)
        /*0014*/ 	.short	0x0160
        /*0016*/ 	.short	0x0128


	//----- nvinfo : EIATTR_CBANK_PARAM_SIZE
	.align		4
.L_3915:
        /*0018*/ 	.byte	0x03, 0x19
        /*001a*/ 	.short	0x0128


	//----- nvinfo : EIATTR_KPARAM_INFO
	.align		4
        /*001c*/ 	.byte	0x04, 0x17
        /*001e*/ 	.short	(.L_3917 - .L_3916)
.L_3916:
        /*0020*/ 	.word	0x00000000
        /*0024*/ 	.short	0x0000
        /*0026*/ 	.short	0x0000
        /*0028*/ 	.byte	0x00, 0xf0, 0xa1, 0x04


	//----- nvinfo : EIATTR_MAXREG_COUNT
	.align		4
.L_3917:
        /*002c*/ 	.byte	0x03, 0x1b
        /*002e*/ 	.short	0x00ff


	//----- nvinfo : EIATTR_NUM_BARRIERS
	.align		4
        /*0030*/ 	.byte	0x02, 0x4c
        /*0032*/ 	.byte	0x01
	.zero		1


	//----- nvinfo : EIATTR_MERCURY_ISA_VERSION
	.align		4
        /*0034*/ 	.byte	0x03, 0x5f
        /*0036*/ 	.short	0x0000


	//----- nvinfo : EIATTR_COOP_GROUP_MASK_REGIDS
	.align		4
        /*0038*/ 	.byte	0x04, 0x29
        /*003a*/ 	.short	(.L_3919 - .L_3918)


	//   ....[0]....
.L_3918:
        /*003c*/ 	.word	0xffffffff


	//   ....[1]....
        /*0040*/ 	.word	0xffffffff


	//   ....[2]....
        /*0044*/ 	.word	0xffffffff


	//   ....[3]....
        /*0048*/ 	.word	0xffffffff


	//   ....[4]....
        /*004c*/ 	.word	0xffffffff


	//   ....[5]....
        /*0050*/ 	.word	0xffffffff


	//   ....[6]....
        /*0054*/ 	.word	0xffffffff


	//   ....[7]....
        /*0058*/ 	.word	0xffffffff


	//   ....[8]....
        /*005c*/ 	.word	0xffffffff


	//   ....[9]....
        /*0060*/ 	.word	0xffffffff


	//   ....[10]....
        /*0064*/ 	.word	0xffffffff


	//   ....[11]....
        /*0068*/ 	.word	0xffffffff


	//   ....[12]....
        /*006c*/ 	.word	0xffffffff


	//   ....[13]....
        /*0070*/ 	.word	0xffffffff


	//   ....[14]....
        /*0074*/ 	.word	0xffffffff


	//   ....[15]....
        /*0078*/ 	.word	0xffffffff


	//   ....[16]....
        /*007c*/ 	.word	0xffffffff


	//   ....[17]....
        /*0080*/ 	.word	0xffffffff


	//   ....[18]....
        /*0084*/ 	.word	0xffffffff


	//   ....[19]....
        /*0088*/ 	.word	0xffffffff


	//----- nvinfo : EIATTR_COOP_GROUP_INSTR_OFFSETS
	.align		4
.L_3919:
        /*008c*/ 	.byte	0x04, 0x28
        /*008e*/ 	.short	(.L_3921 - .L_3920)


	//   ....[0]....
.L_3920:
        /*0090*/ 	.word	0x00001590


	//   ....[1]....
        /*0094*/ 	.word	0x000015b0


	//   ....[2]....
        /*0098*/ 	.word	0x000015d0


	//   ....[3]....
        /*009c*/ 	.word	0x000015f0


	//   ....[4]....
        /*00a0*/ 	.word	0x00001610


	//   ....[5]....
        /*00a4*/ 	.word	0x00001630


	//   ....[6]....
        /*00a8*/ 	.word	0x00001650


	//   ....[7]....
        /*00ac*/ 	.word	0x00001670


	//   ....[8]....
        /*00b0*/ 	.word	0x00001690


	//   ....[9]....
        /*00b4*/ 	.word	0x000016b0


	//   ....[10]....
        /*00b8*/ 	.word	0x00003b30


	//   ....[11]....
        /*00bc*/ 	.word	0x00003bb0


	//   ....[12]....
        /*00c0*/ 	.word	0x00003c30


	//   ....[13]....
        /*00c4*/ 	.word	0x00003ca0


	//   ....[14]....
        /*00c8*/ 	.word	0x00003d20


	//   ....[15]....
        /*00cc*/ 	.word	0x00003d90


	//   ....[16]....
        /*00d0*/ 	.word	0x00003e10


	//   ....[17]....
        /*00d4*/ 	.word	0x00003e80


	//   ....[18]....
        /*00d8*/ 	.word	0x00003f00


	//   ....[19]....
        /*00dc*/ 	.word	0x00003f70


	//----- nvinfo : EIATTR_EXIT_INSTR_OFFSETS
	.align		4
.L_3921:
        /*00e0*/ 	.byte	0x04, 0x1c
        /*00e2*/ 	.short	(.L_3923 - .L_3922)


	//   ....[0]....
.L_3922:
        /*00e4*/ 	.word	0x00003a50


	//   ....[1]....
        /*00e8*/ 	.word	0x00003ad0


	//----- nvinfo : EIATTR_MAX_THREADS
	.align		4
.L_3923:
        /*00ec*/ 	.byte	0x04, 0x05
        /*00ee*/ 	.short	(.L_3925 - .L_3924)
.L_3924:
        /*00f0*/ 	.word	0x00000080
        /*00f4*/ 	.word	0x00000001
        /*00f8*/ 	.word	0x00000001


	//----- nvinfo : EIATTR_CRS_STACK_SIZE
	.align		4
.L_3925:
        /*00fc*/ 	.byte	0x04, 0x1e
        /*00fe*/ 	.short	(.L_3927 - .L_3926)
.L_3926:
        /*0100*/ 	.word	0x00000000
.L_3927:


//--------------------- .nv.info._ZN10layer_norm13ln_bwd_kernelINS_13Kernel_traitsIf6__halffS2_fjLj768ELj1ELj4ELj1ELj16ENS_18Kernel_traits_baseILj768EfS2_fS2_fjLj128EEEEELb0ELb1ELb0ELb1EEEvNS_9BwdParamsE --------------------------
	.section	.nv.info._ZN10layer_norm13ln_bwd_kernelINS_13Kernel_traitsIf6__halffS2_fjLj768ELj1ELj4ELj1ELj16ENS_18Kernel_traits_baseILj768EfS2_fS2_fjLj128EEEEELb0ELb1ELb0ELb1EEEvNS_9BwdParamsE,"",@"SHT_CUDA_INFO"
	.sectionflags	@""
	.align	4


	//----- nvinfo : EIATTR_CUDA_API_VERSION
	.align		4
        /*0000*/ 	.byte	0x04, 0x37
        /*0002*/ 	.short	(.L_3929 - .L_3928)
.L_3928:
        /*0004*/ 	.word	0x00000082


	//----- nvinfo : EIATTR_SW2861232_WAR
	.align		4
.L_3929:
        /*0008*/ 	.byte	0x01, 0x35
	.zero		2


	//----- nvinfo : EIATTR_PARAM_CBANK
	.align		4
        /*000c*/ 	.byte	0x04, 0x0a
        /*000e*/ 	.short	(.L_3931 - .L_3930)
	.align		4
.L_3930:
        /*0010*/ 	.word	index@(.nv.constant0._ZN10layer_norm13ln_bwd_kernelINS_13Kernel_traitsIf6__halffS2_fjLj768ELj1ELj4ELj1ELj16ENS_18Kernel_traits_baseILj768EfS2_fS2_fjLj128EEEEELb0ELb1ELb0ELb1EEEvNS_9BwdParamsE)
        /*0014*/ 	.short	0x0160
        /*0016*/ 	.short	0x0128


	//----- nvinfo : EIATTR_CBANK_PARAM_SIZE
	.align		4
.L_3931:
        /*0018*/ 	.byte	0x03, 0x19
        /*001a*/ 	.short	0x0128


	//----- nvinfo : EIATTR_KPARAM_INFO
	.align		4
        /*001c*/ 	.byte	0x04, 0x17
        /*001e*/ 	.short	(.L_3933 - .L_3932)
.L_3932:
        /*0020*/ 	.word	0x00000000
        /*0024*/ 	.short	0x0000
        /*0026*/ 	.short	0x0000
        /*0028*/ 	.byte	0x00, 0xf0, 0xa1, 0x04


	//----- nvinfo : EIATTR_MAXREG_COUNT
	.align		4
.L_3933:
        /*002c*/ 	.byte	0x03, 0x1b
        /*002e*/ 	.short	0x00ff


	//----- nvinfo : EIATTR_NUM_BARRIERS
	.align		4
        /*0030*/ 	.byte	0x02, 0x4c
        /*0032*/ 	.byte	0x01
	.zero		1


	//----- nvinfo : EIATTR_MERCURY_ISA_VERSION
	.align		4
        /*0034*/ 	.byte	0x03, 0x5f
        /*0036*/ 	.short	0x0000


	//----- nvinfo : EIATTR_COOP_GROUP_MASK_REGIDS
	.align		4
        /*0038*/ 	.byte	0x04, 0x29
        /*003a*/ 	.short	(.L_3935 - .L_3934)


	//   ....[0]....
.L_3934:
        /*003c*/ 	.word	0xffffffff


	//   ....[1]....
        /*0040*/ 	.word	0xffffffff


	//   ....[2]....
        /*0044*/ 	.word	0xffffffff


	//   ....[3]....
        /*0048*/ 	.word	0xffffffff


	//   ....[4]....
        /*004c*/ 	.word	0xffffffff


	//   ....[5]....
        /*0050*/ 	.word	0xffffffff


	//   ....[6]....
        /*0054*/ 	.word	0xffffffff


	//   ....[7]....
        /*0058*/ 	.word	0xffffffff


	//   ....[8]....
        /*005c*/ 	.word	0xffffffff


	//   ....[9]....
        /*0060*/ 	.word	0xffffffff


	//   ....[10]....
        /*0064*/ 	.word	0xffffffff


	//   ....[11]....
        /*0068*/ 	.word	0xffffffff


	//   ....[12]....
        /*006c*/ 	.word	0xffffffff


	//   ....[13]....
        /*0070*/ 	.word	0xffffffff


	//   ....[14]....
        /*0074*/ 	.word	0xffffffff


	//   ....[15]....
        /*0078*/ 	.word	0xffffffff


	//   ....[16]....
        /*007c*/ 	.word	0xffffffff


	//   ....[17]....
        /*0080*/ 	.word	0xffffffff


	//   ....[18]....
        /*0084*/ 	.word	0xffffffff


	//   ....[19]....
        /*0088*/ 	.word	0xffffffff


	//----- nvinfo : EIATTR_COOP_GROUP_INSTR_OFFSETS
	.align		4
.L_3935:
        /*008c*/ 	.byte	0x04, 0x28
        /*008e*/ 	.short	(.L_3937 - .L_3936)


	//   ....[0]....
.L_3936:
        /*0090*/ 	.word	0x000015b0


	//   ....[1]....
        /*0094*/ 	.word	0x000015d0


	//   ....[2]....
        /*0098*/ 	.word	0x000015f0


	//   ....[3]....
        /*009c*/ 	.word	0x00001610


	//   ....[4]....
        /*00a0*/ 	.word	0x00001630


	//   ....[5]....
        /*00a4*/ 	.word	0x00001650


	//   ....[6]....
        /*00a8*/ 	.word	0x00001670


	//   ....[7]....
        /*00ac*/ 	.word	0x00001690


	//   ....[8]....
        /*00b0*/ 	.word	0x000016b0


	//   ....[9]....
        /*00b4*/ 	.word	0x000016d0


	//   ....[10]....
        /*00b8*/ 	.word	0x00003970


	//   ....[11]....
        /*00bc*/ 	.word	0x000039f0


	//   ....[12]....
        /*00c0*/ 	.word	0x00003a70


	//   ....[13]....
        /*00c4*/ 	.word	0x00003ae0


	//   ....[14]....
        /*00c8*/ 	.word	0x00003b60


	//   ....[15]....
        /*00cc*/ 	.word	0x00003bd0


	//   ....[16]....
        /*00d0*/ 	.word	0x00003c50


	//   ....[17]....
        /*00d4*/ 	.word	0x00003cc0


	//   ....[18]....
        /*00d8*/ 	.word	0x00003d40


	//   ....[19]....
        /*00dc*/ 	.word	0x00003db0


	//----- nvinfo : EIATTR_EXIT_INSTR_OFFSETS
	.align		4
.L_3937:
        /*00e0*/ 	.byte	0x04, 0x1c
        /*00e2*/ 	.short	(.L_3939 - .L_3938)


	//   ....[0]....
.L_3938:
        /*00e4*/ 	.word	0x00003910


	//----- nvinfo : EIATTR_MAX_THREADS
	.align		4
.L_3939:
        /*00e8*/ 	.byte	0x04, 0x05
        /*00ea*/ 	.short	(.L_3941 - .L_3940)
.L_3940:
        /*00ec*/ 	.word	0x00000080
        /*00f0*/ 	.word	0x00000001
        /*00f4*/ 	.word	0x00000001


	//----- nvinfo : EIATTR_CRS_STACK_SIZE
	.align		4
.L_3941:
        /*00f8*/ 	.byte	0x04, 0x1e
        /*00fa*/ 	.short	(.L_3943 - .L_3942)
.L_3942:
        /*00fc*/ 	.word	0x00000000
.L_3943:


//--------------------- .nv.info._ZN10layer_norm13ln_bwd_kernelINS_13Kernel_traitsIf6__halffS2_fjLj768ELj1ELj4ELj1ELj16ENS_18Kernel_traits_baseILj768EfS2_fS2_fjLj128EEEEELb0ELb1ELb1ELb0EEEvNS_9BwdParamsE --------------------------
	.section	.nv.info._ZN10layer_norm13ln_bwd_kernelINS_13Kernel_traitsIf6__halffS2_fjLj768ELj1ELj4ELj1ELj16ENS_18Kernel_traits_baseILj768EfS2_fS2_fjLj128EEEEELb0ELb1ELb1ELb0EEEvNS_9BwdParamsE,"",@"SHT_CUDA_INFO"
	.sectionflags	@""
	.align	4


	//----- nvinfo : EIATTR_CUDA_API_VERSION
	.align		4
        /*0000*/ 	.byte	0x04, 0x37
        /*0002*/ 	.short	(.L_3945 - .L_3944)
.L_3944:
        /*0004*/ 	.word	0x00000082


	//----- nvinfo : EIATTR_SW2861232_WAR
	.align		4
.L_3945:
        /*0008*/ 	.byte	0x01, 0x35
	.zero		2


	//----- nvinfo : EIATTR_PARAM_CBANK
	.align		4
        /*000c*/ 	.byte	0x04, 0x0a
        /*000e*/ 	.short	(.L_3947 - .L_3946)
	.align		4
.L_3946:
        /*0010*/ 	.word	index@(.nv.constant0._ZN10layer_norm13ln_bwd_kernelINS_13Kernel_traitsIf6__halffS2_fjLj768ELj1ELj4ELj1ELj16ENS_18Kernel_traits_baseILj768EfS2_fS2_fjLj128EEEEELb0ELb1ELb1ELb0EEEvNS_9BwdParamsE)
        /*0014*/ 	.short	0x0160
        /*0016*/ 	.short	0x0128


	//----- nvinfo : EIATTR_CBANK_PARAM_SIZE
	.align		4
.L_3947:
        /*0018*/ 	.byte	0x03, 0x19
        /*001a*/ 	.short	0x0128


	//----- nvinfo : EIATTR_KPARAM_INFO
	.align		4
        /*001c*/ 	.byte	0x04, 0x17
        /*001e*/ 	.short	(.L_3949 - .L_3948)
.L_3948:
        /*0020*/ 	.word	0x00000000
        /*0024*/ 	.short	0x0000
        /*0026*/ 	.short	0x0000
        /*0028*/ 	.byte	0x00, 0xf0, 0xa1, 0x04


	//----- nvinfo : EIATTR_MAXREG_COUNT
	.align		4
.L_3949:
        /*002c*/ 	.byte	0x03, 0x1b
        /*002e*/ 	.short	0x00ff


	//----- nvinfo : EIATTR_NUM_BARRIERS
	.align		4
        /*0030*/ 	.byte	0x02, 0x4c
        /*0032*/ 	.byte	0x01
	.zero		1


	//----- nvinfo : EIATTR_MERCURY_ISA_VERSION
	.align		4
        /*0034*/ 	.byte	0x03, 0x5f
        /*0036*/ 	.short	0x0000


	//----- nvinfo : EIATTR_COOP_GROUP_MASK_REGIDS
	.align		4
        /*0038*/ 	.byte	0x04, 0x29
        /*003a*/ 	.short	(.L_3951 - .L_3950)


	//   ....[0]....
.L_3950:
        /*003c*/ 	.word	0xffffffff


	//   ....[1]....
        /*0040*/ 	.word	0xffffffff


	//   ....[2]....
        /*0044*/ 	.word	0xffffffff


	//   ....[3]....
        /*0048*/ 	.word	0xffffffff


	//   ....[4]....
        /*004c*/ 	.word	0xffffffff


	//   ....[5]....
        /*0050*/ 	.word	0xffffffff


	//   ....[6]....
        /*0054*/ 	.word	0xffffffff


	//   ....[7]....
        /*0058*/ 	.word	0xffffffff


	//   ....[8]....
        /*005c*/ 	.word	0xffffffff


	//   ....[9]....
        /*0060*/ 	.word	0xffffffff


	//   ....[10]....
        /*0064*/ 	.word	0xffffffff


	//   ....[11]....
        /*0068*/ 	.word	0xffffffff


	//   ....[12]....
        /*006c*/ 	.word	0xffffffff


	//   ....[13]....
        /*0070*/ 	.word	0xffffffff


	//   ....[14]....
        /*0074*/ 	.word	0xffffffff


	//   ....[15]....
        /*0078*/ 	.word	0xffffffff


	//   ....[16]....
        /*007c*/ 	.word	0xffffffff


	//   ....[17]....
        /*0080*/ 	.word	0xffffffff


	//   ....[18]....
        /*0084*/ 	.word	0xffffffff


	//   ....[19]....
        /*0088*/ 	.word	0xffffffff


	//----- nvinfo : EIATTR_COOP_GROUP_INSTR_OFFSETS
	.align		4
.L_3951:
        /*008c*/ 	.byte	0x04, 0x28
        /*008e*/ 	.short	(.L_3953 - .L_3952)


	//   ....[0]....
.L_3952:
        /*0090*/ 	.word	0x00001750


	//   ....[1]....
        /*0094*/ 	.word	0x00001770


	//   ....[2]....
        /*0098*/ 	.word	0x00001790


	//   ....[3]....
        /*009c*/ 	.word	0x000017b0


	//   ....[4]....
        /*00a0*/ 	.word	0x000017d0


	//   ....[5]....
        /*00a4*/ 	.word	0x000017f0


	//   ....[6]....
        /*00a8*/ 	.word	0x00001810


	//   ....[7]....
        /*00ac*/ 	.word	0x00001830


	//   ....[8]....
        /*00b0*/ 	.word	0x00001850


	//   ....[9]....
        /*00b4*/ 	.word	0x00001870


	//   ....[10]....
        /*00b8*/ 	.word	0x00004f60


	//   ....[11]....
        /*00bc*/ 	.word	0x00004fe0


	//   ....[12]....
        /*00c0*/ 	.word	0x00005060


	//   ....[13]....
        /*00c4*/ 	.word	0x000050d0


	//   ....[14]....
        /*00c8*/ 	.word	0x00005150


	//   ....[15]....
        /*00cc*/ 	.word	0x000051c0


	//   ....[16]....
        /*00d0*/ 	.word	0x00005240


	//   ....[17]....
        /*00d4*/ 	.word	0x000052b0


	//   ....[18]....
        /*00d8*/ 	.word	0x00005330


	//   ....[19]....
        /*00dc*/ 	.word	0x000053a0


	//----- nvinfo : EIATTR_EXIT_INSTR_OFFSETS
	.align		4
.L_3953:
        /*00e0*/ 	.byte	0x04, 0x1c
        /*00e2*/ 	.short	(.L_3955 - .L_3954)


	//   ....[0]....
.L_3954:
        /*00e4*/ 	.word	0x00004e80


	//   ....[1]....
        /*00e8*/ 	.word	0x00004f00


	//----- nvinfo : EIATTR_MAX_THREADS
	.align		4
.L_3955:
        /*00ec*/ 	.byte	0x04, 0x05
        /*00ee*/ 	.short	(.L_3957 - .L_3956)
.L_3956:
        /*00f0*/ 	.word	0x00000080
        /*00f4*/ 	.word	0x00000001
        /*00f8*/ 	.word	0x00000001


	//----- nvinfo : EIATTR_CRS_STACK_SIZE
	.align		4
.L_3957:
        /*00fc*/ 	.byte	0x04, 0x1e
        /*00fe*/ 	.short	(.L_3959 - .L_3958)
.L_3958:
        /*0100*/ 	.word	0x00000000
.L_3959:


//--------------------- .nv.info._ZN10layer_norm13ln_bwd_kernelINS_13Kernel_traitsIf6__halffS2_fjLj768ELj1ELj4ELj1ELj16ENS_18Kernel_traits_baseILj768EfS2_fS2_fjLj128EEEEELb0ELb1ELb1ELb1EEEvNS_9BwdParamsE --------------------------
	.section	.nv.info._ZN10layer_norm13ln_bwd_kernelINS_13Kernel_traitsIf6__halffS2_fjLj768ELj1ELj4ELj1ELj16ENS_18Kernel_traits_baseILj768EfS2_fS2_fjLj128EEEEELb0ELb1ELb1ELb1EEEvNS_9BwdParamsE,"",@"SHT_CUDA_INFO"
	.sectionflags	@""
	.align	4


	//----- nvinfo : EIATTR_CUDA_API_VERSION
	.align		4
        /*0000*/ 	.byte	0x04, 0x37
        /*0002*/ 	.short	(.L_3961 - .L_3960)
.L_3960:
        /*0004*/ 	.word	0x00000082


	//----- nvinfo : EIATTR_SW2861232_WAR
	.align		4
.L_3961:
        /*0008*/ 	.byte	0x01, 0x35
	.zero		2


	//----- nvinfo : EIATTR_PARAM_CBANK
	.align		4
        /*000c*/ 	.byte	0x04, 0x0a
        /*000e*/ 	.short	(.L_3963 - .L_3962)
	.align		4
.L_3962:
        /*0010*/ 	.word	index@(.nv.constant0._ZN10layer_norm13ln_bwd_kernelINS_13Kernel_traitsIf6__halffS2_fjLj768ELj1ELj4ELj1ELj16ENS_18Kernel_traits_baseILj768EfS2_fS2_fjLj128EEEEELb0ELb1ELb1ELb1EEEvNS_9BwdParamsE)
        /*0014*/ 	.short	0x0160
        /*0016*/ 	.short	0x0128


	//----- nvinfo : EIATTR_CBANK_PARAM_SIZE
	.align		4
.L_3963:
        /*0018*/ 	.byte	0x03, 0x19
        /*001a*/ 	.short	0x0128


	//----- nvinfo : EIATTR_KPARAM_INFO
	.align		4
        /*001c*/ 	.byte	0x04, 0x17
        /*001e*/ 	.short	(.L_3965 - .L_3964)
.L_3964:
        /*0020*/ 	.word	0x00000000
        /*0024*/ 	.short	0x0000
        /*0026*/ 	.short	0x0000
        /*0028*/ 	.byte	0x00, 0xf0, 0xa1, 0x04


	//----- nvinfo : EIATTR_MAXREG_COUNT
	.align		4
.L_3965:
        /*002c*/ 	.byte	0x03, 0x1b
        /*002e*/ 	.short	0x00ff


	//----- nvinfo : EIATTR_NUM_BARRIERS
	.align		4
        /*0030*/ 	.byte	0x02, 0x4c
        /*0032*/ 	.byte	0x01
	.zero		1


	//----- nvinfo : EIATTR_MERCURY_ISA_VERSION
	.align		4
        /*0034*/ 	.byte	0x03, 0x5f
        /*0036*/ 	.short	0x0000


	//----- nvinfo : EIATTR_COOP_GROUP_MASK_REGIDS
	.align		4
        /*0038*/ 	.byte	0x04, 0x29
        /*003a*/ 	.short	(.L_3967 - .L_3966)


	//   ....[0]....
.L_3966:
        /*003c*/ 	.word	0xffffffff


	//   ....[1]....
        /*0040*/ 	.word	0xffffffff


	//   ....[2]....
        /*0044*/ 	.word	0xffffffff


	//   ....[3]....
        /*0048*/ 	.word	0xffffffff


	//   ....[4]....
        /*004c*/ 	.word	0xffffffff


	//   ....[5]....
        /*0050*/ 	.word	0xffffffff


	//   ....[6]....
        /*0054*/ 	.word	0xffffffff


	//   ....[7]....
        /*0058*/ 	.word	0xffffffff


	//   ....[8]....
        /*005c*/ 	.word	0xffffffff


	//   ....[9]....
        /*0060*/ 	.word	0xffffffff


	//   ....[10]....
        /*0064*/ 	.word	0xffffffff


	//   ....[11]....
        /*0068*/ 	.word	0xffffffff


	//   ....[12]....
        /*006c*/ 	.word	0xffffffff


	//   ....[13]....
        /*0070*/ 	.word	0xffffffff


	//   ....[14]....
        /*0074*/ 	.word	0xffffffff


	//   ....[15]....
        /*0078*/ 	.word	0xffffffff


	//   ....[16]....
        /*007c*/ 	.word	0xffffffff


	//   ....[17]....
        /*0080*/ 	.word	0xffffffff


	//   ....[18]....
        /*0084*/ 	.word	0xffffffff


	//   ....[19]....
        /*0088*/ 	.word	0xffffffff


	//----- nvinfo : EIATTR_COOP_GROUP_INSTR_OFFSETS
	.align		4
.L_3967:
        /*008c*/ 	.byte	0x04, 0x28
        /*008e*/ 	.short	(.L_3969 - .L_3968)


	//   ....[0]....
.L_3968:
        /*0090*/ 	.word	0x000016d0


	//   ....[1]....
        /*0094*/ 	.word	0x000016f0


	//   ....[2]....
        /*0098*/ 	.word	0x00001710


	//   ....[3]....
        /*009c*/ 	.word	0x00001730


	//   ....[4]....
        /*00a0*/ 	.word	0x00001750


	//   ....[5]....
        /*00a4*/ 	.word	0x00001770


	//   ....[6]....
        /*00a8*/ 	.word	0x00001790


	//   ....[7]....
        /*00ac*/ 	.word	0x000017b0


	//   ....[8]....
        /*00b0*/ 	.word	0x000017d0


	//   ....[9]....
        /*00b4*/ 	.word	0x000017f0


	//   ....[10]....
        /*00b8*/ 	.word	0x000047f0


	//   ....[11]....
        /*00bc*/ 	.word	0x00004870


	//   ....[12]....
        /*00c0*/ 	.word	0x000048f0


	//   ....[13]....
        /*00c4*/ 	.word	0x00004960


	//   ....[14]....
        /*00c8*/ 	.word	0x000049e0


	//   ....[15]....
        /*00cc*/ 	.word	0x00004a50


	//   ....[16]....
        /*00d0*/ 	.word	0x00004ad0


	//   ....[17]....
        /*00d4*/ 	.word	0x00004b40


	//   ....[18]....
        /*00d8*/ 	.word	0x00004bc0


	//   ....[19]....
        /*00dc*/ 	.word	0x00004c30


	//----- nvinfo : EIATTR_EXIT_INSTR_OFFSETS
	.align		4
.L_3969:
        /*00e0*/ 	.byte	0x04, 0x1c
        /*00e2*/ 	.short	(.L_3971 - .L_3970)


	//   ....[0]....
.L_3970:
        /*00e4*/ 	.word	0x00004790


	//----- nvinfo : EIATTR_MAX_THREADS
	.align		4
.L_3971:
        /*00e8*/ 	.byte	0x04, 0x05
        /*00ea*/ 	.short	(.L_3973 - .L_3972)
.L_3972:
        /*00ec*/ 	.word	0x00000080
        /*00f0*/ 	.word	0x00000001
        /*00f4*/ 	.word	0x00000001


	//----- nvinfo : EIATTR_CRS_STACK_SIZE
	.align		4
.L_3973:
        /*00f8*/ 	.byte	0x04, 0x1e
        /*00fa*/ 	.short	(.L_3975 - .L_3974)
.L_3974:
        /*00fc*/ 	.word	0x00000000
.L_3975:


//--------------------- .nv.info._ZN10layer_norm13ln_bwd_kernelINS_13Kernel_traitsIf6__halffS2_fjLj768ELj1ELj4ELj1ELj16ENS_18Kernel_traits_baseILj768EfS2_fS2_fjLj128EEEEELb1ELb0ELb0ELb0EEEvNS_9BwdParamsE --------------------------
	.section	.nv.info._ZN10layer_norm13ln_bwd_kernelINS_13Kernel_traitsIf6__halffS2_fjLj768ELj1ELj4ELj1ELj16ENS_18Kernel_traits_baseILj768EfS2_fS2_fjLj128EEEEELb1ELb0ELb0ELb0EEEvNS_9BwdParamsE,"",@"SHT_CUDA_INFO"
	.sectionflags	@""
	.align	4


	//----- nvinfo : EIATTR_CUDA_API_VERSION
	.align		4
        /*0000*/ 	.byte	0x04, 0x37
        /*0002*/ 	.short	(.L_3977 - .L_3976)
.L_3976:
        /*0004*/ 	.word	0x00000082


	//----- nvinfo : EIATTR_SW2861232_WAR
	.align		4
.L_3977:
        /*0008*/ 	.byte	0x01, 0x35
	.zero		2


	//----- nvinfo : EIATTR_PARAM_CBANK
	.align		4
        /*000c*/ 	.byte	0x04, 0x0a
        /*000e*/ 	.short	(.L_3979 - .L_3978)
	.align		4
.L_3978:
        /*0010*/ 	.word	index@(.nv.constant0._ZN10layer_norm13ln_bwd_kernelINS_13Kernel_traitsIf6__halffS2_fjLj768ELj1ELj4ELj1ELj16ENS_18Kernel_traits_baseILj768EfS2_fS2_fjLj128EEEEELb1ELb0ELb0ELb0EEEvNS_9BwdParamsE)
        /*0014*/ 	.short	0x0160
        /*0016*/ 	.short	0x0128


	//----- nvinfo : EIATTR_CBANK_PARAM_SIZE
	.align		4
.L_3979:
        /*0018*/ 	.byte	0x03, 0x19
        /*001a*/ 	.short	0x0128


	//----- nvinfo : EIATTR_KPARAM_INFO
	.align		4
        /*001c*/ 	.byte	0x04, 0x17
        /*001e*/ 	.short	(.L_3981 - .L_3980)
.L_3980:
        /*0020*/ 	.word	0x00000000
        /*0024*/ 	.short	0x0000
        /*0026*/ 	.short	0x0000
        /*0028*/ 	.byte	0x00, 0xf0, 0xa1, 0x04


	//----- nvinfo : EIATTR_MAXREG_COUNT
	.align		4
.L_3981:
        /*002c*/ 	.byte	0x03, 0x1b
        /*002e*/ 	.short	0x00ff


	//----- nvinfo : EIATTR_NUM_BARRIERS
	.align		4
        /*0030*/ 	.byte	0x02, 0x4c
        /*0032*/ 	.byte	0x01
	.zero		1


	//----- nvinfo : EIATTR_MERCURY_ISA_VERSION
	.align		4
        /*0034*/ 	.byte	0x03, 0x5f
        /*0036*/ 	.short	0x0000


	//----- nvinfo : EIATTR_COOP_GROUP_MASK_REGIDS
	.align		4
        /*0038*/ 	.byte	0x04, 0x29
        /*003a*/ 	.short	(.L_3983 - .L_3982)


	//   ....[0]....
.L_3982:
        /*003c*/ 	.word	0xffffffff


	//   ....[1]....
        /*0040*/ 	.word	0xffffffff


	//   ....[2]....
        /*0044*/ 	.word	0xffffffff


	//   ....[3]....
        /*0048*/ 	.word	0xffffffff


	//   ....[4]....
        /*004c*/ 	.word	0xffffffff


	//   ....[5]....
        /*0050*/ 	.word	0xffffffff


	//   ....[6]....
        /*0054*/ 	.word	0xffffffff


	//   ....[7]....
        /*0058*/ 	.word	0xffffffff


	//   ....[8]....
        /*005c*/ 	.word	0xffffffff


	//   ....[9]....
        /*0060*/ 	.word	0xffffffff


	//   ....[10]....
        /*0064*/ 	.word	0xffffffff


	//   ....[11]....
        /*0068*/ 	.word	0xffffffff


	//   ....[12]....
        /*006c*/ 	.word	0xffffffff


	//   ....[13]....
        /*0070*/ 	.word	0xffffffff


	//   ....[14]....
        /*0074*/ 	.word	0xffffffff


	//   ....[15]....
        /*0078*/ 	.word	0xffffffff


	//   ....[16]....
        /*007c*/ 	.word	0xffffffff


	//   ....[17]....
        /*0080*/ 	.word	0xffffffff


	//   ....[18]....
        /*0084*/ 	.word	0xffffffff


	//   ....[19]....
        /*0088*/ 	.word	0xffffffff


	//----- nvinfo : EIATTR_COOP_GROUP_INSTR_OFFSETS
	.align		4
.L_3983:
        /*008c*/ 	.byte	0x04, 0x28
        /*008e*/ 	.short	(.L_3985 - .L_3984)


	//   ....[0]....
.L_3984:
        /*0090*/ 	.word	0x000014d0


	//   ....[1]....
        /*0094*/ 	.word	0x000014f0


	//   ....[2]....
        /*0098*/ 	.word	0x00001510


	//   ....[3]....
        /*009c*/ 	.word	0x00001530


	//   ....[4]....
        /*00a0*/ 	.word	0x00001550


	//   ....[5]....
        /*00a4*/ 	.word	0x00001570


	//   ....[6]....
        /*00a8*/ 	.word	0x00001590


	//   ....[7]....
        /*00ac*/ 	.word	0x000015b0


	//   ....[8]....
        /*00b0*/ 	.word	0x000015d0


	//   ....[9]....
        /*00b4*/ 	.word	0x000015f0


	//   ....[10]....
        /*00b8*/ 	.word	0x00003430


	//   ....[11]....
        /*00bc*/ 	.word	0x000034b0


	//   ....[12]....
        /*00c0*/ 	.word	0x00003530


	//   ....[13]....
        /*00c4*/ 	.word	0x000035a0


	//   ....[14]....
        /*00c8*/ 	.word	0x00003620


	//   ....[15]....
        /*00cc*/ 	.word	0x00003690


	//   ....[16]....
        /*00d0*/ 	.word	0x00003710


	//   ....[17]....
        /*00d4*/ 	.word	0x00003780


	//   ....[18]....
        /*00d8*/ 	.word	0x00003800


	//   ....[19]....
        /*00dc*/ 	.word	0x00003870


	//----- nvinfo : EIATTR_EXIT_INSTR_OFFSETS
	.align		4
.L_3985:
        /*00e0*/ 	.byte	0x04, 0x1c
        /*00e2*/ 	.short	(.L_3987 - .L_3986)


	//   ....[0]....
.L_3986:
        /*00e4*/ 	.word	0x000033a0


	//   ....[1]....
        /*00e8*/ 	.word	0x000033d0


	//----- nvinfo : EIATTR_MAX_THREADS
	.align		4
.L_3987:
        /*00ec*/ 	.byte	0x04, 0x05
        /*00ee*/ 	.short	(.L_3989 - .L_3988)
.L_3988:
        /*00f0*/ 	.word	0x00000080
        /*00f4*/ 	.word	0x00000001
        /*00f8*/ 	.word	0x00000001


	//----- nvinfo : EIATTR_CRS_STACK_SIZE
	.align		4
.L_3989:
        /*00fc*/ 	.byte	0x04, 0x1e
        /*00fe*/ 	.short	(.L_3991 - .L_3990)
.L_3990:
        /*0100*/ 	.word	0x00000000
.L_3991:


//--------------------- .nv.info._ZN10layer_norm13ln_bwd_kernelINS_13Kernel_traitsIf6__halffS2_fjLj768ELj1ELj4ELj1ELj16ENS_18Kernel_traits_baseILj768EfS2_fS2_fjLj128EEEEELb1ELb0ELb0ELb1EEEvNS_9BwdParamsE --------------------------
	.section	.nv.info._ZN10layer_norm13ln_bwd_kernelINS_13Kernel_traitsIf6__halffS2_fjLj768ELj1ELj4ELj1ELj16ENS_18Kernel_traits_baseILj768EfS2_fS2_fjLj128EEEEELb1ELb0ELb0ELb1EEEvNS_9BwdParamsE,"",@"SHT_CUDA_INFO"
	.sectionflags	@""
	.align	4


	//----- nvinfo : EIATTR_CUDA_API_VERSION
	.align		4
        /*0000*/ 	.byte	0x04, 0x37
        /*0002*/ 	.short	(.L_3993 - .L_3992)
.L_3992:
        /*0004*/ 	.word	0x00000082


	//----- nvinfo : EIATTR_SW2861232_WAR
	.align		4
.L_3993:
        /*0008*/ 	.byte	0x01, 0x35
	.zero		2


	//----- nvinfo : EIATTR_PARAM_CBANK
	.align		4
        /*000c*/ 	.byte	0x04, 0x0a
        /*000e*/ 	.short	(.L_3995 - .L_3994)
	.align		4
.L_3994:
        /*0010*/ 	.word	index@(.nv.constant0._ZN10layer_norm13ln_bwd_kernelINS_13Kernel_traitsIf6__halffS2_fjLj768ELj1ELj4ELj1ELj16ENS_18Kernel_traits_baseILj768EfS2_fS2_fjLj128EEEEELb1ELb0ELb0ELb1EEEvNS_9BwdParamsE)
        /*0014*/ 	.short	0x0160
        /*0016*/ 	.short	0x0128


	//----- nvinfo : EIATTR_CBANK_PARAM_SIZE
	.align		4
.L_3995:
        /*0018*/ 	.byte	0x03, 0x19
        /*001a*/ 	.short	0x0128


	//----- nvinfo : EIATTR_KPARAM_INFO
	.align		4
        /*001c*/ 	.byte	0x04, 0x17
        /*001e*/ 	.short	(.L_3997 - .L_3996)
.L_3996:
        /*0020*/ 	.word	0x00000000
        /*0024*/ 	.short	0x0000
        /*0026*/ 	.short	0x0000
        /*0028*/ 	.byte	0x00, 0xf0, 0xa1, 0x04


	//----- nvinfo : EIATTR_MAXREG_COUNT
	.align		4
.L_3997:
        /*002c*/ 	.byte	0x03, 0x1b
        /*002e*/ 	.short	0x00ff


	//----- nvinfo : EIATTR_NUM_BARRIERS
	.align		4
        /*0030*/ 	.byte	0x02, 0x4c
        /*0032*/ 	.byte	0x01
	.zero		1


	//----- nvinfo : EIATTR_MERCURY_ISA_VERSION
	.align		4
        /*0034*/ 	.byte	0x03, 0x5f
        /*0036*/ 	.short	0x0000


	//----- nvinfo : EIATTR_COOP_GROUP_MASK_REGIDS
	.align		4
        /*0038*/ 	.byte	0x04, 0x29
        /*003a*/ 	.short	(.L_3999 - .L_3998)


	//   ....[0]....
.L_3998:
        /*003c*/ 	.word	0xffffffff


	//   ....[1]....
        /*0040*/ 	.word	0xffffffff


	//   ....[2]....
        /*0044*/ 	.word	0xffffffff


	//   ....[3]....
        /*0048*/ 	.word	0xffffffff


	//   ....[4]....
        /*004c*/ 	.word	0xffffffff


	//   ....[5]....
        /*0050*/ 	.word	0xffffffff


	//   ....[6]....
        /*0054*/ 	.word	0xffffffff


	//   ....[7]....
        /*0058*/ 	.word	0xffffffff


	//   ....[8]....
        /*005c*/ 	.word	0xffffffff


	//   ....[9]....
        /*0060*/ 	.word	0xffffffff


	//   ....[10]....
        /*0064*/ 	.word	0xffffffff


	//   ....[11]....
        /*0068*/ 	.word	0xffffffff


	//   ....[12]....
        /*006c*/ 	.word	0xffffffff


	//   ....[13]....
        /*0070*/ 	.word	0xffffffff


	//   ....[14]....
        /*0074*/ 	.word	0xffffffff


	//   ....[15]....
        /*0078*/ 	.word	0xffffffff


	//   ....[16]....
        /*007c*/ 	.word	0xffffffff


	//   ....[17]....
        /*0080*/ 	.word	0xffffffff


	//   ....[18]....
        /*0084*/ 	.word	0xffffffff


	//   ....[19]....
        /*0088*/ 	.word	0xffffffff


	//----- nvinfo : EIATTR_COOP_GROUP_INSTR_OFFSETS
	.align		4
.L_3999:
        /*008c*/ 	.byte	0x04, 0x28
        /*008e*/ 	.short	(.L_4001 - .L_4000)


	//   ....[0]....
.L_4000:
        /*0090*/ 	.word	0x00001410


	//   ....[1]....
        /*0094*/ 	.word	0x00001430


	//   ....[2]....
        /*0098*/ 	.word	0x00001450


	//   ....[3]....
        /*009c*/ 	.word	0x00001470


	//   ....[4]....
        /*00a0*/ 	.word	0x00001490


	//   ....[5]....
        /*00a4*/ 	.word	0x000014b0


	//   ....[6]....
        /*00a8*/ 	.word	0x000014d0


	//   ....[7]....
        /*00ac*/ 	.word	0x000014f0


	//   ....[8]....
        /*00b0*/ 	.word	0x00001510


	//   ....[9]....
        /*00b4*/ 	.word	0x00001530


	//   ....[10]....
        /*00b8*/ 	.word	0x00003200


	//   ....[11]....
        /*00bc*/ 	.word	0x00003280


	//   ....[12]....
        /*00c0*/ 	.word	0x00003300


	//   ....[13]....
        /*00c4*/ 	.word	0x00003370


	//   ....[14]....
        /*00c8*/ 	.word	0x000033f0


	//   ....[15]....
        /*00cc*/ 	.word	0x00003460


	//   ....[16]....
        /*00d0*/ 	.word	0x000034e0


	//   ....[17]....
        /*00d4*/ 	.word	0x00003550


	//   ....[18]....
        /*00d8*/ 	.word	0x000035d0


	//   ....[19]....
        /*00dc*/ 	.word	0x00003640


	//----- nvinfo : EIATTR_EXIT_INSTR_OFFSETS
	.align		4
.L_4001:
        /*00e0*/ 	.byte	0x04, 0x1c
        /*00e2*/ 	.short	(.L_4003 - .L_4002)


	//   ....[0]....
.L_4002:
        /*00e4*/ 	.word	0x000031a0


	//----- nvinfo : EIATTR_MAX_THREADS
	.align		4
.L_4003:
        /*00e8*/ 	.byte	0x04, 0x05
        /*00ea*/ 	.short	(.L_4005 - .L_4004)
.L_4004:
        /*00ec*/ 	.word	0x00000080
        /*00f0*/ 	.word	0x00000001
        /*00f4*/ 	.word	0x00000001


	//----- nvinfo : EIATTR_CRS_STACK_SIZE
	.align		4
.L_4005:
        /*00f8*/ 	.byte	0x04, 0x1e
        /*00fa*/ 	.short	(.L_4007 - .L_4006)
.L_4006:
        /*00fc*/ 	.word	0x00000000
.L_4007:


//--------------------- .nv.info._ZN10layer_norm22ln_bwd_finalize_kernelINS_22Kernel_traits_finalizeILj768Ef6__halffS2_fjLb0ELj1024ELj4ENS_18Kernel_traits_baseILj768EfS2_fS2_fjLj1024EEEEELb0ELb0EEEvNS_9BwdParamsE --------------------------
	.section	.nv.info._ZN10layer_norm22ln_bwd_finalize_kernelINS_22Kernel_traits_finalizeILj768Ef6__halffS2_fjLb0ELj1024ELj4ENS_18Kernel_traits_baseILj768EfS2_fS2_fjLj1024EEEEELb0ELb0EEEvNS_9BwdParamsE,"",@"SHT_CUDA_INFO"
	.sectionflags	@""
	.align	4


	//----- nvinfo : EIATTR_CUDA_API_VERSION
	.align		4
        /*0000*/ 	.byte	0x04, 0x37
        /*0002*/ 	.short	(.L_4009 - .L_4008)
.L_4008:
        /*0004*/ 	.word	0x00000082


	//----- nvinfo : EIATTR_SW2861232_WAR
	.align		4
.L_4009:
        /*0008*/ 	.byte	0x01, 0x35
	.zero		2


	//----- nvinfo : EIATTR_PARAM_CBANK
	.align		4
        /*000c*/ 	.byte	0x04, 0x0a
        /*000e*/ 	.short	(.L_4011 - .L_4010)
	.align		4
.L_4010:
        /*0010*/ 	.word	index@(.nv.constant0._ZN10layer_norm22ln_bwd_finalize_kernelINS_22Kernel_traits_finalizeILj768Ef6__halffS2_fjLb0ELj1024ELj4ENS_18Kernel_traits_baseILj768EfS2_fS2_fjLj1024EEEEELb0ELb0EEEvNS_9BwdParamsE)
        /*0014*/ 	.short	0x0160
        /*0016*/ 	.short	0x0128


	//----- nvinfo : EIATTR_CBANK_PARAM_SIZE
	.align		4
.L_4011:
        /*0018*/ 	.byte	0x03, 0x19
        /*001a*/ 	.short	0x0128


	//----- nvinfo : EIATTR_KPARAM_INFO
	.align		4
        /*001c*/ 	.byte	0x04, 0x17
        /*001e*/ 	.short	(.L_4013 - .L_4012)
.L_4012:
        /*0020*/ 	.word	0x00000000
        /*0024*/ 	.short	0x0000
        /*0026*/ 	.short	0x0000
        /*0028*/ 	.byte	0x00, 0xf0, 0xa1, 0x04


	//----- nvinfo : EIATTR_MAXREG_COUNT
	.align		4
.L_4013:
        /*002c*/ 	.byte	0x03, 0x1b
        /*002e*/ 	.short	0x0040


	//----- nvinfo : EIATTR_NUM_BARRIERS
	.align		4
        /*0030*/ 	.byte	0x02, 0x4c
        /*0032*/ 	.byte	0x01
	.zero		1


	//----- nvinfo : EIATTR_MERCURY_ISA_VERSION
	.align		4
        /*0034*/ 	.byte	0x03, 0x5f
        /*0036*/ 	.short	0x0000


	//----- nvinfo : EIATTR_COOP_GROUP_MASK_REGIDS
	.align		4
        /*0038*/ 	.byte	0x04, 0x29
        /*003a*/ 	.short	(.L_4015 - .L_4014)


	//   ....[0]....
.L_4014:
        /*003c*/ 	.word	0xffffffff


	//   ....[1]....
        /*0040*/ 	.word	0xffffffff


	//   ....[2]....
        /*0044*/ 	.word	0xffffffff


	//   ....[3]....
        /*0048*/ 	.word	0xffffffff


	//   ....[4]....
        /*004c*/ 	.word	0xffffffff


	//   ....[5]....
        /*0050*/ 	.word	0xffffffff


	//   ....[6]....
        /*0054*/ 	.word	0xffffffff


	//   ....[7]....
        /*0058*/ 	.word	0xffffffff


	//   ....[8]....
        /*005c*/ 	.word	0xffffffff


	//   ....[9]....
        /*0060*/ 	.word	0xffffffff


	//   ....[10]....
        /*0064*/ 	.word	0xffffffff


	//   ....[11]....
        /*0068*/ 	.word	0xffffffff


	//   ....[12]....
        /*006c*/ 	.word	0xffffffff


	//   ....[13]....
        /*0070*/ 	.word	0xffffffff


	//   ....[14]....
        /*0074*/ 	.word	0xffffffff


	//   ....[15]....
        /*0078*/ 	.word	0xffffffff


	//   ....[16]....
        /*007c*/ 	.word	0xffffffff


	//   ....[17]....
        /*0080*/ 	.word	0xffffffff


	//   ....[18]....
        /*0084*/ 	.word	0xffffffff


	//   ....[19]....
        /*0088*/ 	.word	0xffffffff


	//----- nvinfo : EIATTR_COOP_GROUP_INSTR_OFFSETS
	.align		4
.L_4015:
        /*008c*/ 	.byte	0x04, 0x28
        /*008e*/ 	.short	(.L_4017 - .L_4016)


	//   ....[0]....
.L_4016:
        /*0090*/ 	.word	0x00000820


	//   ....[1]....
        /*0094*/ 	.word	0x00000850


	//   ....[2]....
        /*0098*/ 	.word	0x00000860


	//   ....[3]....
        /*009c*/ 	.word	0x00000890


	//   ....[4]....
        /*00a0*/ 	.word	0x000008a0


	//   ....[5]....
        /*00a4*/ 	.word	0x000008d0


	//   ....[6]....
        /*00a8*/ 	.word	0x000008f0


	//   ....[7]....
        /*00ac*/ 	.word	0x00000900


	//   ....[8]....
        /*00b0*/ 	.word	0x00000930


	//   ....[9]....
        /*00b4*/ 	.word	0x00000940


	//   ....[10]....
        /*00b8*/ 	.word	0x00000b30


	//   ....[11]....
        /*00bc*/ 	.word	0x00000ba0


	//   ....[12]....
        /*00c0*/ 	.word	0x00000c00


	//   ....[13]....
        /*00c4*/ 	.word	0x00000c60


	//   ....[14]....
        /*00c8*/ 	.word	0x00000cd0


	//   ....[15]....
        /*00cc*/ 	.word	0x00000d40


	//   ....[16]....
        /*00d0*/ 	.word	0x00000da0


	//   ....[17]....
        /*00d4*/ 	.word	0x00000e00


	//   ....[18]....
        /*00d8*/ 	.word	0x00000e60


	//   ....[19]....
        /*00dc*/ 	.word	0x00000ec0


	//----- nvinfo : EIATTR_EXIT_INSTR_OFFSETS
	.align		4
.L_4017:
        /*00e0*/ 	.byte	0x04, 0x1c
        /*00e2*/ 	.short	(.L_4019 - .L_4018)


	//   ....[0]....
.L_4018:
        /*00e4*/ 	.word	0x00000070


	//   ....[1]....
        /*00e8*/ 	.word	0x00000ad0


	//----- nvinfo : EIATTR_MAX_THREADS
	.align		4
.L_4019:
        /*00ec*/ 	.byte	0x04, 0x05
        /*00ee*/ 	.short	(.L_4021 - .L_4020)
.L_4020:
        /*00f0*/ 	.word	0x00000400
        /*00f4*/ 	.word	0x00000001
        /*00f8*/ 	.word	0x00000001


	//----- nvinfo : EIATTR_CRS_STACK_SIZE
	.align		4
.L_4021:
        /*00fc*/ 	.byte	0x04, 0x1e
        /*00fe*/ 	.short	(.L_4023 - .L_4022)
.L_4022:
        /*0100*/ 	.word	0x00000000
.L_4023:


//--------------------- .nv.info._ZN10layer_norm13ln_bwd_kernelINS_13Kernel_traitsIf6__halffS2_fjLj768ELj1ELj4ELj1ELj16ENS_18Kernel_traits_baseILj768EfS2_fS2_fjLj128EEEEELb1ELb0ELb1ELb0EEEvNS_9BwdParamsE --------------------------
	.section	.nv.info._ZN10layer_norm13ln_bwd_kernelINS_13Kernel_traitsIf6__halffS2_fjLj768ELj1ELj4ELj1ELj16ENS_18Kernel_traits_baseILj768EfS2_fS2_fjLj128EEEEELb1ELb0ELb1ELb0EEEvNS_9BwdParamsE,"",@"SHT_CUDA_INFO"
	.sectionflags	@""
	.align	4


	//----- nvinfo : EIATTR_CUDA_API_VERSION
	.align		4
        /*0000*/ 	.byte	0x04, 0x37
        /*0002*/ 	.short	(.L_4025 - .L_4024)
.L_4024:
        /*0004*/ 	.word	0x00000082


	//----- nvinfo : EIATTR_SW2861232_WAR
	.align		4
.L_4025:
        /*0008*/ 	.byte	0x01, 0x35
	.zero		2


	//----- nvinfo : EIATTR_PARAM_CBANK
	.align		4
        /*000c*/ 	.byte	0x04, 0x0a
        /*000e*/ 	.short	(.L_4027 - .L_4026)
	.align		4
.L_4026:
        /*0010*/ 	.word	index@(.nv.constant0._ZN10layer_norm13ln_bwd_kernelINS_13Kernel_traitsIf6__halffS2_fjLj768ELj1ELj4ELj1ELj16ENS_18Kernel_traits_baseILj768EfS2_fS2_fjLj128EEEEELb1ELb0ELb1ELb0EEEvNS_9BwdParamsE)
        /*0014*/ 	.short	0x0160
        /*0016*/ 	.short	0x0128


	//----- nvinfo : EIATTR_CBANK_PARAM_SIZE
	.align		4
.L_4027:
        /*0018*/ 	.byte	0x03, 0x19
        /*001a*/ 	.short	0x0128


	//----- nvinfo : EIATTR_KPARAM_INFO
	.align		4
        /*001c*/ 	.byte	0x04, 0x17
        /*001e*/ 	.short	(.L_4029 - .L_4028)
.L_4028:
        /*0020*/ 	.word	0x00000000
        /*0024*/ 	.short	0x0000
        /*0026*/ 	.short	0x0000
        /*0028*/ 	.byte	0x00, 0xf0, 0xa1, 0x04


	//----- nvinfo : EIATTR_MAXREG_COUNT
	.align		4
.L_4029:
        /*002c*/ 	.byte	0x03, 0x1b
        /*002e*/ 	.short	0x00ff


	//----- nvinfo : EIATTR_NUM_BARRIERS
	.align		4
        /*0030*/ 	.byte	0x02, 0x4c
        /*0032*/ 	.byte	0x01
	.zero		1


	//----- nvinfo : EIATTR_MERCURY_ISA_VERSION
	.align		4
        /*0034*/ 	.byte	0x03, 0x5f
        /*0036*/ 	.short	0x0000


	//----- nvinfo : EIATTR_COOP_GROUP_MASK_REGIDS
	.align		4
        /*0038*/ 	.byte	0x04, 0x29
        /*003a*/ 	.short	(.L_4031 - .L_4030)


	//   ....[0]....
.L_4030:
        /*003c*/ 	.word	0xffffffff


	//   ....[1]....
        /*0040*/ 	.word	0xffffffff


	//   ....[2]....
        /*0044*/ 	.word	0xffffffff


	//   ....[3]....
        /*0048*/ 	.word	0xffffffff


	//   ....[4]....
        /*004c*/ 	.word	0xffffffff


	//   ....[5]....
        /*0050*/ 	.word	0xffffffff


	//   ....[6]....
        /*0054*/ 	.word	0xffffffff


	//   ....[7]....
        /*0058*/ 	.word	0xffffffff


	//   ....[8]....
        /*005c*/ 	.word	0xffffffff


	//   ....[9]....
        /*0060*/ 	.word	0xffffffff


	//   ....[10]....
        /*0064*/ 	.word	0xffffffff


	//   ....[11]....
        /*0068*/ 	.word	0xffffffff


	//   ....[12]....
        /*006c*/ 	.word	0xffffffff


	//   ....[13]....
        /*0070*/ 	.word	0xffffffff


	//   ....[14]....
        /*0074*/ 	.word	0xffffffff


	//   ....[15]....
        /*0078*/ 	.word	0xffffffff


	//   ....[16]....
        /*007c*/ 	.word	0xffffffff


	//   ....[17]....
        /*0080*/ 	.word	0xffffffff


	//   ....[18]....
        /*0084*/ 	.word	0xffffffff


	//   ....[19]....
        /*0088*/ 	.word	0xffffffff


	//----- nvinfo : EIATTR_COOP_GROUP_INSTR_OFFSETS
	.align		4
.L_4031:
        /*008c*/ 	.byte	0x04, 0x28
        /*008e*/ 	.short	(.L_4033 - .L_4032)


	//   ....[0]....
.L_4032:
        /*0090*/ 	.word	0x00001840


	//   ....[1]....
        /*0094*/ 	.word	0x00001860


	//   ....[2]....
        /*0098*/ 	.word	0x00001880


	//   ....[3]....
        /*009c*/ 	.word	0x000018a0


	//   ....[4]....
        /*00a0*/ 	.word	0x000018c0


	//   ....[5]....
        /*00a4*/ 	.word	0x000018e0


	//   ....[6]....
        /*00a8*/ 	.word	0x00001900


	//   ....[7]....
        /*00ac*/ 	.word	0x00001920


	//   ....[8]....
        /*00b0*/ 	.word	0x00001940


	//   ....[9]....
        /*00b4*/ 	.word	0x00001960


	//   ....[10]....
        /*00b8*/ 	.word	0x00004660


	//   ....[11]....
        /*00bc*/ 	.word	0x000046e0


	//   ....[12]....
        /*00c0*/ 	.word	0x00004760


	//   ....[13]....
        /*00c4*/ 	.word	0x000047d0


	//   ....[14]....
        /*00c8*/ 	.word	0x00004850


	//   ....[15]....
        /*00cc*/ 	.word	0x000048c0


	//   ....[16]....
        /*00d0*/ 	.word	0x00004940


	//   ....[17]....
        /*00d4*/ 	.word	0x000049b0


	//   ....[18]....
        /*00d8*/ 	.word	0x00004a30


	//   ....[19]....
        /*00dc*/ 	.word	0x00004aa0


	//----- nvinfo : EIATTR_EXIT_INSTR_OFFSETS
	.align		4
.L_4033:
        /*00e0*/ 	.byte	0x04, 0x1c
        /*00e2*/ 	.short	(.L_4035 - .L_4034)


	//   ....[0]....
.L_4034:
        /*00e4*/ 	.word	0x000045d0


	//   ....[1]....
        /*00e8*/ 	.word	0x00004600


	//----- nvinfo : EIATTR_MAX_THREADS
	.align		4
.L_4035:
        /*00ec*/ 	.byte	0x04, 0x05
        /*00ee*/ 	.short	(.L_4037 - .L_4036)
.L_4036:
        /*00f0*/ 	.word	0x00000080
        /*00f4*/ 	.word	0x00000001
        /*00f8*/ 	.word	0x00000001


	//----- nvinfo : EIATTR_CRS_STACK_SIZE
	.align		4
.L_4037:
        /*00fc*/ 	.byte	0x04, 0x1e
        /*00fe*/ 	.short	(.L_4039 - .L_4038)
.L_4038:
        /*0100*/ 	.word	0x00000000
.L_4039:


//--------------------- .nv.info._ZN10layer_norm22ln_bwd_finalize_kernelINS_22Kernel_traits_finalizeILj768Ef6__halffS2_fjLb0ELj1024ELj4ENS_18Kernel_traits_baseILj768EfS2_fS2_fjLj1024EEEEELb0ELb1EEEvNS_9BwdParamsE --------------------------
	.section	.nv.info._ZN10layer_norm22ln_bwd_finalize_kernelINS_22Kernel_traits_finalizeILj768Ef6__halffS2_fjLb0ELj1024ELj4ENS_18Kernel_traits_baseILj768EfS2_fS2_fjLj1024EEEEELb0ELb1EEEvNS_9BwdParamsE,"",@"SHT_CUDA_INFO"
	.sectionflags	@""
	.align	4


	//----- nvinfo : EIATTR_CUDA_API_VERSION
	.align		4
        /*0000*/ 	.byte	0x04, 0x37
        /*0002*/ 	.short	(.L_4041 - .L_4040)
.L_4040:
        /*0004*/ 	.word	0x00000082


	//----- nvinfo : EIATTR_SW2861232_WAR
	.align		4
.L_4041:
        /*0008*/ 	.byte	0x01, 0x35
	.zero		2


	//----- nvinfo : EIATTR_PARAM_CBANK
	.align		4
        /*000c*/ 	.byte	0x04, 0x0a
        /*000e*/ 	.short	(.L_4043 - .L_4042)
	.align		4
.L_4042:
        /*0010*/ 	.word	index@(.nv.constant0._ZN10layer_norm22ln_bwd_finalize_kernelINS_22Kernel_traits_finalizeILj768Ef6__halffS2_fjLb0ELj1024ELj4ENS_18Kernel_traits_baseILj768EfS2_fS2_fjLj1024EEEEELb0ELb1EEEvNS_9BwdParamsE)
        /*0014*/ 	.short	0x0160
        /*0016*/ 	.short	0x0128


	//----- nvinfo : EIATTR_CBANK_PARAM_SIZE
	.align		4
.L_4043:
        /*0018*/ 	.byte	0x03, 0x19
        /*001a*/ 	.short	0x0128


	//----- nvinfo : EIATTR_KPARAM_INFO
	.align		4
        /*001c*/ 	.byte	0x04, 0x17
        /*001e*/ 	.short	(.L_4045 - .L_4044)
.L_4044:
        /*0020*/ 	.word	0x00000000
        /*0024*/ 	.short	0x0000
        /*0026*/ 	.short	0x0000
        /*0028*/ 	.byte	0x00, 0xf0, 0xa1, 0x04


	//----- nvinfo : EIATTR_MAXREG_COUNT
	.align		4
.L_4045:
        /*002c*/ 	.byte	0x03, 0x1b
        /*002e*/ 	.short	0x0040


	//----- nvinfo : EIATTR_NUM_BARRIERS
	.align		4
        /*0030*/ 	.byte	0x02, 0x4c
        /*0032*/ 	.byte	0x01
	.zero		1


	//----- nvinfo : EIATTR_MERCURY_ISA_VERSION
	.align		4
        /*0034*/ 	.byte	0x03, 0x5f
        /*0036*/ 	.short	0x0000


	//----- nvinfo : EIATTR_COOP_GROUP_MASK_REGIDS
	.align		4
        /*0038*/ 	.byte	0x04, 0x29
        /*003a*/ 	.short	(.L_4047 - .L_4046)


	//   ....[0]....
.L_4046:
        /*003c*/ 	.word	0xffffffff


	//   ....[1]....
        /*0040*/ 	.word	0xffffffff


	//   ....[2]....
        /*0044*/ 	.word	0xffffffff


	//   ....[3]....
        /*0048*/ 	.word	0xffffffff


	//   ....[4]....
        /*004c*/ 	.word	0xffffffff


	//   ....[5]....
        /*0050*/ 	.word	0xffffffff


	//   ....[6]....
        /*0054*/ 	.word	0xffffffff


	//   ....[7]....
        /*0058*/ 	.word	0xffffffff


	//   ....[8]....
        /*005c*/ 	.word	0xffffffff


	//   ....[9]....
        /*0060*/ 	.word	0xffffffff


	//   ....[10]....
        /*0064*/ 	.word	0xffffffff


	//   ....[11]....
        /*0068*/ 	.word	0xffffffff


	//   ....[12]....
        /*006c*/ 	.word	0xffffffff


	//   ....[13]....
        /*0070*/ 	.word	0xffffffff


	//   ....[14]....
        /*0074*/ 	.word	0xffffffff


	//   ....[15]....
        /*0078*/ 	.word	0xffffffff


	//   ....[16]....
        /*007c*/ 	.word	0xffffffff


	//   ....[17]....
        /*0080*/ 	.word	0xffffffff


	//   ....[18]....
        /*0084*/ 	.word	0xffffffff


	//   ....[19]....
        /*0088*/ 	.word	0xffffffff


	//----- nvinfo : EIATTR_COOP_GROUP_INSTR_OFFSETS
	.align		4
.L_4047:
        /*008c*/ 	.byte	0x04, 0x28
        /*008e*/ 	.short	(.L_4049 - .L_4048)


	//   ....[0]....
.L_4048:
        /*0090*/ 	.word	0x000007f0


	//   ....[1]....
        /*0094*/ 	.word	0x00000820


	//   ....[2]....
        /*0098*/ 	.word	0x00000840


	//   ....[3]....
        /*009c*/ 	.word	0x00000850


	//   ....[4]....
        /*00a0*/ 	.word	0x00000880


	//   ....[5]....
        /*00a4*/ 	.word	0x00000890


	//   ....[6]....
        /*00a8*/ 	.word	0x000008c0


	//   ....[7]....
        /*00ac*/ 	.word	0x000008d0


	//   ....[8]....
        /*00b0*/ 	.word	0x00000900


	//   ....[9]....
        /*00b4*/ 	.word	0x00000910


	//   ....[10]....
        /*00b8*/ 	.word	0x00000ab0


	//   ....[11]....
        /*00bc*/ 	.word	0x00000b30


	//   ....[12]....
        /*00c0*/ 	.word	0x00000b90


	//   ....[13]....
        /*00c4*/ 	.word	0x00000bf0


	//   ....[14]....
        /*00c8*/ 	.word	0x00000c60


	//   ....[15]....
        /*00cc*/ 	.word	0x00000cd0


	//   ....[16]....
        /*00d0*/ 	.word	0x00000d30


	//   ....[17]....
        /*00d4*/ 	.word	0x00000d90


	//   ....[18]....
        /*00d8*/ 	.word	0x00000df0


	//   ....[19]....
        /*00dc*/ 	.word	0x00000e50


	//----- nvinfo : EIATTR_EXIT_INSTR_OFFSETS
	.align		4
.L_4049:
        /*00e0*/ 	.byte	0x04, 0x1c
        /*00e2*/ 	.short	(.L_4051 - .L_4050)


	//   ....[0]....
.L_4050:
        /*00e4*/ 	.word	0x00000070


	//   ....[1]....
        /*00e8*/ 	.word	0x00000a50


	//----- nvinfo : EIATTR_MAX_THREADS
	.align		4
.L_4051:
        /*00ec*/ 	.byte	0x04, 0x05
        /*00ee*/ 	.short	(.L_4053 - .L_4052)
.L_4052:
        /*00f0*/ 	.word	0x00000400
        /*00f4*/ 	.word	0x00000001
        /*00f8*/ 	.word	0x00000001


	//----- nvinfo : EIATTR_CRS_STACK_SIZE
	.align		4
.L_4053:
        /*00fc*/ 	.byte	0x04, 0x1e
        /*00fe*/ 	.short	(.L_4055 - .L_4054)
.L_4054:
        /*0100*/ 	.word	0x00000000
.L_4055:


//--------------------- .nv.info._ZN10layer_norm13ln_bwd_kernelINS_13Kernel_traitsIf6__halffS2_fjLj768ELj1ELj4ELj1ELj16ENS_18Kernel_traits_baseILj768EfS2_fS2_fjLj128EEEEELb1ELb0ELb1ELb1EEEvNS_9BwdParamsE --------------------------
	.section	.nv.info._ZN10layer_norm13ln_bwd_kernelINS_13Kernel_traitsIf6__halffS2_fjLj768ELj1ELj4ELj1ELj16ENS_18Kernel_traits_baseILj768EfS2_fS2_fjLj128EEEEELb1ELb0ELb1ELb1EEEvNS_9BwdParamsE,"",@"SHT_CUDA_INFO"
	.sectionflags	@""
	.align	4


	//----- nvinfo : EIATTR_CUDA_API_VERSION
	.align		4
        /*0000*/ 	.byte	0x04, 0x37
        /*0002*/ 	.short	(.L_4057 - .L_4056)
.L_4056:
        /*0004*/ 	.word	0x00000082


	//----- nvinfo : EIATTR_SW2861232_WAR
	.align		4
.L_4057:
        /*0008*/ 	.byte	0x01, 0x35
	.zero		2


	//----- nvinfo : EIATTR_PARAM_CBANK
	.align		4
        /*000c*/ 	.byte	0x04, 0x0a
        /*000e*/ 	.short	(.L_4059 - .L_4058)
	.align		4
.L_4058:
        /*0010*/ 	.word	index@(.nv.constant0._ZN10layer_norm13ln_bwd_kernelINS_13Kernel_traitsIf6__halffS2_fjLj768ELj1ELj4ELj1ELj16ENS_18Kernel_traits_baseILj768EfS2_fS2_fjLj128EEEEELb1ELb0ELb1ELb1EEEvNS_9BwdParamsE)
        /*0014*/ 	.short	0x0160
        /*0016*/ 	.short	0x0128


	//----- nvinfo : EIATTR_CBANK_PARAM_SIZE
	.align		4
.L_4059:
        /*0018*/ 	.byte	0x03, 0x19
        /*001a*/ 	.short	0x0128


	//----- nvinfo : EIATTR_KPARAM_INFO
	.align		4
        /*001c*/ 	.byte	0x04, 0x17
        /*001e*/ 	.short	(.L_4061 - .L_4060)
.L_4060:
        /*0020*/ 	.word	0x00000000
        /*0024*/ 	.short	0x0000
        /*0026*/ 	.short	0x0000
        /*0028*/ 	.byte	0x00, 0xf0, 0xa1, 0x04


	//----- nvinfo : EIATTR_MAXREG_COUNT
	.align		4
.L_4061:
        /*002c*/ 	.byte	0x03, 0x1b
        /*002e*/ 	.short	0x00ff


	//----- nvinfo : EIATTR_NUM_BARRIERS
	.align		4
        /*0030*/ 	.byte	0x02, 0x4c
        /*0032*/ 	.byte	0x01
	.zero		1


	//----- nvinfo : EIATTR_MERCURY_ISA_VERSION
	.align		4
        /*0034*/ 	.byte	0x03, 0x5f
        /*0036*/ 	.short	0x0000


	//----- nvinfo : EIATTR_COOP_GROUP_MASK_REGIDS
	.align		4
        /*0038*/ 	.byte	0x04, 0x29
        /*003a*/ 	.short	(.L_4063 - .L_4062)


	//   ....[0]....
.L_4062:
        /*003c*/ 	.word	0xffffffff


	//   ....[1]....
        /*0040*/ 	.word	0xffffffff


	//   ....[2]....
        /*0044*/ 	.word	0xffffffff


	//   ....[3]....
        /*0048*/ 	.word	0xffffffff


	//   ....[4]....
        /*004c*/ 	.word	0xffffffff


	//   ....[5]....
        /*0050*/ 	.word	0xffffffff


	//   ....[6]....
        /*0054*/ 	.word	0xffffffff


	//   ....[7]....
        /*0058*/ 	.word	0xffffffff


	//   ....[8]....
        /*005c*/ 	.word	0xffffffff


	//   ....[9]....
        /*0060*/ 	.word	0xffffffff


	//   ....[10]....
        /*0064*/ 	.word	0xffffffff


	//   ....[11]....
        /*0068*/ 	.word	0xffffffff


	//   ....[12]....
        /*006c*/ 	.word	0xffffffff


	//   ....[13]....
        /*0070*/ 	.word	0xffffffff


	//   ....[14]....
        /*0074*/ 	.word	0xffffffff


	//   ....[15]....
        /*0078*/ 	.word	0xffffffff


	//   ....[16]....
        /*007c*/ 	.word	0xffffffff


	//   ....[17]....
        /*0080*/ 	.word	0xffffffff


	//   ....[18]....
        /*0084*/ 	.word	0xffffffff


	//   ....[19]....
        /*0088*/ 	.word	0xffffffff


	//----- nvinfo : EIATTR_COOP_GROUP_INSTR_OFFSETS
	.align		4
.L_4063:
        /*008c*/ 	.byte	0x04, 0x28
        /*008e*/ 	.short	(.L_4065 - .L_4064)


	//   ....[0]....
.L_4064:
        /*0090*/ 	.word	0x00001700


	//   ....[1]....
        /*0094*/ 	.word	0x00001720


	//   ....[2]....
        /*0098*/ 	.word	0x00001740


	//   ....[3]....
        /*009c*/ 	.word	0x00001760


	//   ....[4]....
        /*00a0*/ 	.word	0x00001780


	//   ....[5]....
        /*00a4*/ 	.word	0x000017a0


	//   ....[6]....
        /*00a8*/ 	.word	0x000017c0


	//   ....[7]....
        /*00ac*/ 	.word	0x000017e0


	//   ....[8]....
        /*00b0*/ 	.word	0x00001800


	//   ....[9]....
        /*00b4*/ 	.word	0x00001820


	//   ....[10]....
        /*00b8*/ 	.word	0x000040c0


	//   ....[11]....
        /*00bc*/ 	.word	0x00004140


	//   ....[12]....
        /*00c0*/ 	.word	0x000041c0


	//   ....[13]....
        /*00c4*/ 	.word	0x00004230


	//   ....[14]....
        /*00c8*/ 	.word	0x000042b0


	//   ....[15]....
        /*00cc*/ 	.word	0x00004320


	//   ....[16]....
        /*00d0*/ 	.word	0x000043a0


	//   ....[17]....
        /*00d4*/ 	.word	0x00004410


	//   ....[18]....
        /*00d8*/ 	.word	0x00004490


	//   ....[19]....
        /*00dc*/ 	.word	0x00004500


	//----- nvinfo : EIATTR_EXIT_INSTR_OFFSETS
	.align		4
.L_4065:
        /*00e0*/ 	.byte	0x04, 0x1c
        /*00e2*/ 	.short	(.L_4067 - .L_4066)


	//   ....[0]....
.L_4066:
        /*00e4*/ 	.word	0x00004060


	//----- nvinfo : EIATTR_MAX_THREADS
	.align		4
.L_4067:
        /*00e8*/ 	.byte	0x04, 0x05
        /*00ea*/ 	.short	(.L_4069 - .L_4068)
.L_4068:
        /*00ec*/ 	.word	0x00000080
        /*00f0*/ 	.word	0x00000001
        /*00f4*/ 	.word	0x00000001


	//----- nvinfo : EIATTR_CRS_STACK_SIZE
	.align		4
.L_4069:
        /*00f8*/ 	.byte	0x04, 0x1e
        /*00fa*/ 	.short	(.L_4071 - .L_4070)
.L_4070:
        /*00fc*/ 	.word	0x00000000
.L_4071:


//--------------------- .nv.info._ZN10layer_norm13ln_bwd_kernelINS_13Kernel_traitsIf6__halffS2_fjLj768ELj1ELj4ELj1ELj16ENS_18Kernel_traits_baseILj768EfS2_fS2_fjLj128EEEEELb1ELb1ELb0ELb0EEEvNS_9BwdParamsE --------------------------
	.section	.nv.info._ZN10layer_norm13ln_bwd_kernelINS_13Kernel_traitsIf6__halffS2_fjLj768ELj1ELj4ELj1ELj16ENS_18Kernel_traits_baseILj768EfS2_fS2_fjLj128EEEEELb1ELb1ELb0ELb0EEEvNS_9BwdParamsE,"",@"SHT_CUDA_INFO"
	.sectionflags	@""
	.align	4


	//----- nvinfo : EIATTR_CUDA_API_VERSION
	.align		4
        /*0000*/ 	.byte	0x04, 0x37
        /*0002*/ 	.short	(.L_4073 - .L_4072)
.L_4072:
        /*0004*/ 	.word	0x00000082


	//----- nvinfo : EIATTR_SW2861232_WAR
	.align		4
.L_4073:
        /*0008*/ 	.byte	0x01, 0x35
	.zero		2


	//----- nvinfo : EIATTR_PARAM_CBANK
	.align		4
        /*000c*/ 	.byte	0x04, 0x0a
        /*000e*/ 	.short	(.L_4075 - .L_4074)
	.align		4
.L_4074:
        /*0010*/ 	.word	index@(.nv.constant0._ZN10layer_norm13ln_bwd_kernelINS_13Kernel_traitsIf6__halffS2_fjLj768ELj1ELj4ELj1ELj16ENS_18Kernel_traits_baseILj768EfS2_fS2_fjLj128EEEEELb1ELb1ELb0ELb0EEEvNS_9BwdParamsE)
        /*0014*/ 	.short	0x0160
        /*0016*/ 	.short	0x0128


	//----- nvinfo : EIATTR_CBANK_PARAM_SIZE
	.align		4
.L_4075:
        /*0018*/ 	.byte	0x03, 0x19
        /*001a*/ 	.short	0x0128


	//----- nvinfo : EIATTR_KPARAM_INFO
	.align		4
        /*001c*/ 	.byte	0x04, 0x17
        /*001e*/ 	.short	(.L_4077 - .L_4076)
.L_4076:
        /*0020*/ 	.word	0x00000000
        /*0024*/ 	.short	0x0000
        /*0026*/ 	.short	0x0000
        /*0028*/ 	.byte	0x00, 0xf0, 0xa1, 0x04


	//----- nvinfo : EIATTR_MAXREG_COUNT
	.align		4
.L_4077:
        /*002c*/ 	.byte	0x03, 0x1b
        /*002e*/ 	.short	0x00ff


	//----- nvinfo : EIATTR_NUM_BARRIERS
	.align		4
        /*0030*/ 	.byte	0x02, 0x4c
        /*0032*/ 	.byte	0x01
	.zero		1


	//----- nvinfo : EIATTR_MERCURY_ISA_VERSION
	.align		4
        /*0034*/ 	.byte	0x03, 0x5f
        /*0036*/ 	.short	0x0000


	//----- nvinfo : EIATTR_COOP_GROUP_MASK_REGIDS
	.align		4
        /*0038*/ 	.byte	0x04, 0x29
        /*003a*/ 	.short	(.L_4079 - .L_4078)


	//   ....[0]....
.L_4078:
        /*003c*/ 	.word	0xffffffff


	//   ....[1]....
        /*0040*/ 	.word	0xffffffff


	//   ....[2]....
        /*0044*/ 	.word	0xffffffff


	//   ....[3]....
        /*0048*/ 	.word	0xffffffff


	//   ....[4]....
        /*004c*/ 	.word	0xffffffff


	//   ....[5]....
        /*0050*/ 	.word	0xffffffff


	//   ....[6]....
        /*0054*/ 	.word	0xffffffff


	//   ....[7]....
        /*0058*/ 	.word	0xffffffff


	//   ....[8]....
        /*005c*/ 	.word	0xffffffff


	//   ....[9]....
        /*0060*/ 	.word	0xffffffff


	//   ....[10]....
        /*0064*/ 	.word	0xffffffff


	//   ....[11]....
        /*0068*/ 	.word	0xffffffff


	//   ....[12]....
        /*006c*/ 	.word	0xffffffff


	//   ....[13]....
        /*0070*/ 	.word	0xffffffff


	//   ....[14]....
        /*0074*/ 	.word	0xffffffff


	//   ....[15]....
        /*0078*/ 	.word	0xffffffff


	//   ....[16]....
        /*007c*/ 	.word	0xffffffff


	//   ....[17]....
        /*0080*/ 	.word	0xffffffff


	//   ....[18]....
        /*0084*/ 	.word	0xffffffff


	//   ....[19]....
        /*0088*/ 	.word	0xffffffff


	//----- nvinfo : EIATTR_COOP_GROUP_INSTR_OFFSETS
	.align		4
.L_4079:
        /*008c*/ 	.byte	0x04, 0x28
        /*008e*/ 	.short	(.L_4081 - .L_4080)


	//   ....[0]....
.L_4080:
        /*0090*/ 	.word	0x00001620


	//   ....[1]....
        /*0094*/ 	.word	0x00001640


	//   ....[2]....
        /*0098*/ 	.word	0x00001660


	//   ....[3]....
        /*009c*/ 	.word	0x00001680


	//   ....[4]....
        /*00a0*/ 	.word	0x000016a0


	//   ....[5]....
        /*00a4*/ 	.word	0x000016c0


	//   ....[6]....
        /*00a8*/ 	.word	0x000016e0


	//   ....[7]....
        /*00ac*/ 	.word	0x00001700


	//   ....[8]....
        /*00b0*/ 	.word	0x00001720


	//   ....[9]....
        /*00b4*/ 	.word	0x00001740


	//   ....[10]....
        /*00b8*/ 	.word	0x00004370


	//   ....[11]....
        /*00bc*/ 	.word	0x000043f0


	//   ....[12]....
        /*00c0*/ 	.word	0x00004470


	//   ....[13]....
        /*00c4*/ 	.word	0x000044e0


	//   ....[14]....
        /*00c8*/ 	.word	0x00004560


	//   ....[15]....
        /*00cc*/ 	.word	0x000045d0


	//   ....[16]....
        /*00d0*/ 	.word	0x00004650


	//   ....[17]....
        /*00d4*/ 	.word	0x000046c0


	//   ....[18]....
        /*00d8*/ 	.word	0x00004740


	//   ....[19]....
        /*00dc*/ 	.word	0x000047b0


	//----- nvinfo : EIATTR_EXIT_INSTR_OFFSETS
	.align		4
.L_4081:
        /*00e0*/ 	.byte	0x04, 0x1c
        /*00e2*/ 	.short	(.L_4083 - .L_4082)


	//   ....[0]....
.L_4082:
        /*00e4*/ 	.word	0x00004290


	//   ....[1]....
        /*00e8*/ 	.word	0x00004310


	//----- nvinfo : EIATTR_MAX_THREADS
	.align		4
.L_4083:
        /*00ec*/ 	.byte	0x04, 0x05
        /*00ee*/ 	.short	(.L_4085 - .L_4084)
.L_4084:
        /*00f0*/ 	.word	0x00000080
        /*00f4*/ 	.word	0x00000001
        /*00f8*/ 	.word	0x00000001


	//----- nvinfo : EIATTR_CRS_STACK_SIZE
	.align		4
.L_4085:
        /*00fc*/ 	.byte	0x04, 0x1e
        /*00fe*/ 	.short	(.L_4087 - .L_4086)
.L_4086:
        /*0100*/ 	.word	0x00000000
.L_4087:


//--------------------- .nv.info._ZN10layer_norm13ln_bwd_kernelINS_13Kernel_traitsIf6__halffS2_fjLj768ELj1ELj4ELj1ELj16ENS_18Kernel_traits_baseILj768EfS2_fS2_fjLj128EEEEELb1ELb1ELb0ELb1EEEvNS_9BwdParamsE --------------------------
	.section	.nv.info._ZN10layer_norm13ln_bwd_kernelINS_13Kernel_traitsIf6__halffS2_fjLj768ELj1ELj4ELj1ELj16ENS_18Kernel_traits_baseILj768EfS2_fS2_fjLj128EEEEELb1ELb1ELb0ELb1EEEvNS_9BwdParamsE,"",@"SHT_CUDA_INFO"
	.sectionflags	@""
	.align	4


	//----- nvinfo : EIATTR_CUDA_API_VERSION
	.align		4
        /*0000*/ 	.byte	0x04, 0x37
        /*0002*/ 	.short	(.L_4089 - .L_4088)
.L_4088:
        /*0004*/ 	.word	0x00000082


	//----- nvinfo : EIATTR_SW2861232_WAR
	.align		4
.L_4089:
        /*0008*/ 	.byte	0x01, 0x35
	.zero		2


	//----- nvinfo : EIATTR_PARAM_CBANK
	.align		4
        /*000c*/ 	.byte	0x04, 0x0a
        /*000e*/ 	.short	(.L_4091 - .L_4090)
	.align		4
.L_4090:
        /*0010*/ 	.word	index@(.nv.constant0._ZN10layer_norm13ln_bwd_kernelINS_13Kernel_traitsIf6__halffS2_fjLj768ELj1ELj4ELj1ELj16ENS_18Kernel_traits_baseILj768EfS2_fS2_fjLj128EEEEELb1ELb1ELb0ELb1EEEvNS_9BwdParamsE)
        /*0014*/ 	.short	0x0160
        /*0016*/ 	.short	0x0128


	//----- nvinfo : EIATTR_CBANK_PARAM_SIZE
	.align		4
.L_4091:
        /*0018*/ 	.byte	0x03, 0x19
        /*001a*/ 	.short	0x0128


	//----- nvinfo : EIATTR_KPARAM_INFO
	.align		4
        /*001c*/ 	.byte	0x04, 0x17
        /*001e*/ 	.short	(.L_4093 - .L_4092)
.L_4092:
        /*0020*/ 	.word	0x00000000
        /*0024*/ 	.short	0x0000
        /*0026*/ 	.short	0x0000
        /*0028*/ 	.byte	0x00, 0xf0, 0xa1, 0x04


	//----- nvinfo : EIATTR_MAXREG_COUNT
	.align		4
.L_4093:
        /*002c*/ 	.byte	0x03, 0x1b
        /*002e*/ 	.short	0x00ff


	//----- nvinfo : EIATTR_NUM_BARRIERS
	.align		4
        /*0030*/ 	.byte	0x02, 0x4c
        /*0032*/ 	.byte	0x01
	.zero		1


	//----- nvinfo : EIATTR_MERCURY_ISA_VERSION
	.align		4
        /*0034*/ 	.byte	0x03, 0x5f
        /*0036*/ 	.short	0x0000


	//----- nvinfo : EIATTR_COOP_GROUP_MASK_REGIDS
	.align		4
        /*0038*/ 	.byte	0x04, 0x29
        /*003a*/ 	.short	(.L_4095 - .L_4094)


	//   ....[0]....
.L_4094:
        /*003c*/ 	.word	0xffffffff


	//   ....[1]....
        /*0040*/ 	.word	0xffffffff


	//   ....[2]....
        /*0044*/ 	.word	0xffffffff


	//   ....[3]....
        /*0048*/ 	.word	0xffffffff


	//   ....[4]....
        /*004c*/ 	.word	0xffffffff


	//   ....[5]....
        /*0050*/ 	.word	0xffffffff


	//   ....[6]....
        /*0054*/ 	.word	0xffffffff


	//   ....[7]....
        /*0058*/ 	.word	0xffffffff


	//   ....[8]....
        /*005c*/ 	.word	0xffffffff


	//   ....[9]....
        /*0060*/ 	.word	0xffffffff


	//   ....[10]....
        /*0064*/ 	.word	0xffffffff


	//   ....[11]....
        /*0068*/ 	.word	0xffffffff


	//   ....[12]....
        /*006c*/ 	.word	0xffffffff


	//   ....[13]....
        /*0070*/ 	.word	0xffffffff


	//   ....[14]....
        /*0074*/ 	.word	0xffffffff


	//   ....[15]....
        /*0078*/ 	.word	0xffffffff


	//   ....[16]....
        /*007c*/ 	.word	0xffffffff


	//   ....[17]....
        /*0080*/ 	.word	0xffffffff


	//   ....[18]....
        /*0084*/ 	.word	0xffffffff


	//   ....[19]....
        /*0088*/ 	.word	0xffffffff


	//----- nvinfo : EIATTR_COOP_GROUP_INSTR_OFFSETS
	.align		4
.L_4095:
        /*008c*/ 	.byte	0x04, 0x28
        /*008e*/ 	.short	(.L_4097 - .L_4096)


	//   ....[0]....
.L_4096:
        /*0090*/ 	.word	0x00001620


	//   ....[1]....
        /*0094*/ 	.word	0x00001640


	//   ....[2]....
        /*0098*/ 	.word	0x00001660


	//   ....[3]....
        /*009c*/ 	.word	0x00001680


	//   ....[4]....
        /*00a0*/ 	.word	0x000016a0


	//   ....[5]....
        /*00a4*/ 	.word	0x000016c0


	//   ....[6]....
        /*00a8*/ 	.word	0x000016e0


	//   ....[7]....
        /*00ac*/ 	.word	0x00001700


	//   ....[8]....
        /*00b0*/ 	.word	0x00001720


	//   ....[9]....
        /*00b4*/ 	.word	0x00001740


	//   ....[10]....
        /*00b8*/ 	.word	0x00003fe0


	//   ....[11]....
        /*00bc*/ 	.word	0x00004060


	//   ....[12]....
        /*00c0*/ 	.word	0x000040e0


	//   ....[13]....
        /*00c4*/ 	.word	0x00004150


	//   ....[14]....
        /*00c8*/ 	.word	0x000041d0


	//   ....[15]....
        /*00cc*/ 	.word	0x00004240


	//   ....[16]....
        /*00d0*/ 	.word	0x000042c0


	//   ....[17]....
        /*00d4*/ 	.word	0x00004330


	//   ....[18]....
        /*00d8*/ 	.word	0x000043b0


	//   ....[19]....
        /*00dc*/ 	.word	0x00004420


	//----- nvinfo : EIATTR_EXIT_INSTR_OFFSETS
	.align		4
.L_4097:
        /*00e0*/ 	.byte	0x04, 0x1c
        /*00e2*/ 	.short	(.L_4099 - .L_4098)


	//   ....[0]....
.L_4098:
        /*00e4*/ 	.word	0x00003f80


	//----- nvinfo : EIATTR_MAX_THREADS
	.align		4
.L_4099:
        /*00e8*/ 	.byte	0x04, 0x05
        /*00ea*/ 	.short	(.L_4101 - .L_4100)
.L_4100:
        /*00ec*/ 	.word	0x00000080
        /*00f0*/ 	.word	0x00000001
        /*00f4*/ 	.word	0x00000001


	//----- nvinfo : EIATTR_CRS_STACK_SIZE
	.align		4
.L_4101:
        /*00f8*/ 	.byte	0x04, 0x1e
        /*00fa*/ 	.short	(.L_4103 - .L_4102)
.L_4102:
        /*00fc*/ 	.word	0x00000000
.L_4103:


//--------------------- .nv.info._ZN10layer_norm22ln_bwd_finalize_kernelINS_22Kernel_traits_finalizeILj768Ef6__halffS2_fjLb1ELj1024ELj4ENS_18Kernel_traits_baseILj768EfS2_fS2_fjLj1024EEEEELb1ELb0EEEvNS_9BwdParamsE --------------------------
	.section	.nv.info._ZN10layer_norm22ln_bwd_finalize_kernelINS_22Kernel_traits_finalizeILj768Ef6__halffS2_fjLb1ELj1024ELj4ENS_18Kernel_traits_baseILj768EfS2_fS2_fjLj1024EEEEELb1ELb0EEEvNS_9BwdParamsE,"",@"SHT_CUDA_INFO"
	.sectionflags	@""
	.align	4


	//----- nvinfo : EIATTR_CUDA_API_VERSION
	.align		4
        /*0000*/ 	.byte	0x04, 0x37
        /*0002*/ 	.short	(.L_4105 - .L_4104)
.L_4104:
        /*0004*/ 	.word	0x00000082


	//----- nvinfo : EIATTR_SW2861232_WAR
	.align		4
.L_4105:
        /*0008*/ 	.byte	0x01, 0x35
	.zero		2


	//----- nvinfo : EIATTR_PARAM_CBANK
	.align		4
        /*000c*/ 	.byte	0x04, 0x0a
        /*000e*/ 	.short	(.L_4107 - .L_4106)
	.align		4
.L_4106:
        /*0010*/ 	.word	index@(.nv.constant0._ZN10layer_norm22ln_bwd_finalize_kernelINS_22Kernel_traits_finalizeILj768Ef6__halffS2_fjLb1ELj1024ELj4ENS_18Kernel_traits_baseILj768EfS2_fS2_fjLj1024EEEEELb1ELb0EEEvNS_9BwdParamsE)
        /*0014*/ 	.short	0x0160
        /*0016*/ 	.short	0x0128


	//----- nvinfo : EIATTR_CBANK_PARAM_SIZE
	.align		4
.L_4107:
        /*0018*/ 	.byte	0x03, 0x19
        /*001a*/ 	.short	0x0128


	//----- nvinfo : EIATTR_KPARAM_INFO
	.align		4
        /*001c*/ 	.byte	0x04, 0x17
        /*001e*/ 	.short	(.L_4109 - .L_4108)
.L_4108:
        /*0020*/ 	.word	0x00000000
        /*0024*/ 	.short	0x0000
        /*0026*/ 	.short	0x0000
        /*0028*/ 	.byte	0x00, 0xf0, 0xa1, 0x04


	//----- nvinfo : EIATTR_MAXREG_COUNT
	.align		4
.L_4109:
        /*002c*/ 	.byte	0x03, 0x1b
        /*002e*/ 	.short	0x0040


	//----- nvinfo : EIATTR_NUM_BARRIERS
	.align		4
        /*0030*/ 	.byte	0x02, 0x4c
        /*0032*/ 	.byte	0x01
	.zero		1


	//----- nvinfo : EIATTR_MERCURY_ISA_VERSION
	.align		4
        /*0034*/ 	.byte	0x03, 0x5f
        /*0036*/ 	.short	0x0000


	//----- nvinfo : EIATTR_COOP_GROUP_MASK_REGIDS
	.align		4
        /*0038*/ 	.byte	0x04, 0x29
        /*003a*/ 	.short	(.L_4111 - .L_4110)


	//   ....[0]....
.L_4110:
        /*003c*/ 	.word	0xffffffff


	//   ....[1]....
        /*0040*/ 	.word	0xffffffff


	//   ....[2]....
        /*0044*/ 	.word	0xffffffff


	//   ....[3]....
        /*0048*/ 	.word	0xffffffff


	//   ....[4]....
        /*004c*/ 	.word	0xffffffff


	//   ....[5]....
        /*0050*/ 	.word	0xffffffff


	//   ....[6]....
        /*0054*/ 	.word	0xffffffff


	//   ....[7]....
        /*0058*/ 	.word	0xffffffff


	//   ....[8]....
        /*005c*/ 	.word	0xffffffff


	//   ....[9]....
        /*0060*/ 	.word	0xffffffff


	//   ....[10]....
        /*0064*/ 	.word	0xffffffff


	//   ....[11]....
        /*0068*/ 	.word	0xffffffff


	//   ....[12]....
        /*006c*/ 	.word	0xffffffff


	//   ....[13]....
        /*0070*/ 	.word	0xffffffff


	//   ....[14]....
        /*0074*/ 	.word	0xffffffff


	//   ....[15]....
        /*0078*/ 	.word	0xffffffff


	//   ....[16]....
        /*007c*/ 	.word	0xffffffff


	//   ....[17]....
        /*0080*/ 	.word	0xffffffff


	//   ....[18]....
        /*0084*/ 	.word	0xffffffff


	//   ....[19]....
        /*0088*/ 	.word	0xffffffff


	//   ....[20]....
        /*008c*/ 	.word	0xffffffff


	//   ....[21]....
        /*0090*/ 	.word	0xffffffff


	//   ....[22]....
        /*0094*/ 	.word	0xffffffff


	//   ....[23]....
        /*0098*/ 	.word	0xffffffff


	//   ....[24]....
        /*009c*/ 	.word	0xffffffff


	//   ....[25]....
        /*00a0*/ 	.word	0xffffffff


	//   ....[26]....
        /*00a4*/ 	.word	0xffffffff


	//   ....[27]....
        /*00a8*/ 	.word	0xffffffff


	//   ....[28]....
        /*00ac*/ 	.word	0xffffffff


	//   ....[29]....
        /*00b0*/ 	.word	0xffffffff


	//----- nvinfo : EIATTR_COOP_GROUP_INSTR_OFFSETS
	.align		4
.L_4111:
        /*00b4*/ 	.byte	0x04, 0x28
        /*00b6*/ 	.short	(.L_4113 - .L_4112)


	//   ....[0]....
.L_4112:
        /*00b8*/ 	.word	0x000009d0


	//   ....[1]....
        /*00bc*/ 	.word	0x00000a00


	//   ....[2]....
        /*00c0*/ 	.word	0x00000a10


	//   ....[3]....
        /*00c4*/ 	.word	0x00000a30


	//   ....[4]....
        /*00c8*/ 	.word	0x00000a50


	//   ....[5]....
        /*00cc*/ 	.word	0x00000a60


	//   ....[6]....
        /*00d0*/ 	.word	0x00000a90


	//   ....[7]....
        /*00d4*/ 	.word	0x00000ab0


	//   ....[8]....
        /*00d8*/ 	.word	0x00000ac0


	//   ....[9]....
        /*00dc*/ 	.word	0x00000af0


	//   ....[10]....
        /*00e0*/ 	.word	0x00000b10


	//   ....[11]....
        /*00e4*/ 	.word	0x00000b20


	//   ....[12]....
        /*00e8*/ 	.word	0x00000b50


	//   ....[13]....
        /*00ec*/ 	.word	0x00000b70


	//   ....[14]....
        /*00f0*/ 	.word	0x00000b80


	//   ....[15]....
        /*00f4*/ 	.word	0x00000df0


	//   ....[16]....
        /*00f8*/ 	.word	0x00000e50


	//   ....[17]....
        /*00fc*/ 	.word	0x00000eb0


	//   ....[18]....
        /*0100*/ 	.word	0x00000f10


	//   ....[19]....
        /*0104*/ 	.word	0x00000f80


	//   ....[20]....
        /*0108*/ 	.word	0x00000ff0


	//   ....[21]....
        /*010c*/ 	.word	0x00001050


	//   ....[22]....
        /*0110*/ 	.word	0x000010b0


	//   ....[23]....
        /*0114*/ 	.word	0x00001110


	//   ....[24]....
        /*0118*/ 	.word	0x00001180


	//   ....[25]....
        /*011c*/ 	.word	0x000011f0


	//   ....[26]....
        /*0120*/ 	.word	0x00001250


	//   ....[27]....
        /*0124*/ 	.word	0x000012b0


	//   ....[28]....
        /*0128*/ 	.word	0x00001310


	//   ....[29]....
        /*012c*/ 	.word	0x00001370


	//----- nvinfo : EIATTR_EXIT_INSTR_OFFSETS
	.align		4
.L_4113:
        /*0130*/ 	.byte	0x04, 0x1c
        /*0132*/ 	.short	(.L_4115 - .L_4114)


	//   ....[0]....
.L_4114:
        /*0134*/ 	.word	0x00000070


	//   ....[1]....
        /*0138*/ 	.word	0x00000d90


	//----- nvinfo : EIATTR_MAX_THREADS
	.align		4
.L_4115:
        /*013c*/ 	.byte	0x04, 0x05
        /*013e*/ 	.short	(.L_4117 - .L_4116)
.L_4116:
        /*0140*/ 	.word	0x00000400
        /*0144*/ 	.word	0x00000001
        /*0148*/ 	.word	0x00000001


	//----- nvinfo : EIATTR_CRS_STACK_SIZE
	.align		4
.L_4117:
        /*014c*/ 	.byte	0x04, 0x1e
        /*014e*/ 	.short	(.L_4119 - .L_4118)
.L_4118:
        /*0150*/ 	.word	0x00000000
.L_4119:


//--------------------- .nv.info._ZN10layer_norm13ln_bwd_kernelINS_13Kernel_traitsIf6__halffS2_fjLj768ELj1ELj4ELj1ELj16ENS_18Kernel_traits_baseILj768EfS2_fS2_fjLj128EEEEELb1ELb1ELb1ELb0EEEvNS_9BwdParamsE --------------------------
	.section	.nv.info._ZN10layer_norm13ln_bwd_kernelINS_13Kernel_traitsIf6__halffS2_fjLj768ELj1ELj4ELj1ELj16ENS_18Kernel_traits_baseILj768EfS2_fS2_fjLj128EEEEELb1ELb1ELb1ELb0EEEvNS_9BwdParamsE,"",@"SHT_CUDA_INFO"
	.sectionflags	@""
	.align	4


	//----- nvinfo : EIATTR_CUDA_API_VERSION
	.align		4
        /*0000*/ 	.byte	0x04, 0x37
        /*0002*/ 	.short	(.L_4121 - .L_4120)
.L_4120:
        /*0004*/ 	.word	0x00000082


	//----- nvinfo : EIATTR_SW2861232_WAR
	.align		4
.L_4121:
        /*0008*/ 	.byte	0x01, 0x35
	.zero		2


	//----- nvinfo : EIATTR_PARAM_CBANK
	.align		4
        /*000c*/ 	.byte	0x04, 0x0a
        /*000e*/ 	.short	(.L_4123 - .L_4122)
	.align		4
.L_4122:
        /*0010*/ 	.word	index@(.nv.constant0._ZN10layer_norm13ln_bwd_kernelINS_13Kernel_traitsIf6__halffS2_fjLj768ELj1ELj4ELj1ELj16ENS_18Kernel_traits_baseILj768EfS2_fS2_fjLj128EEEEELb1ELb1ELb1ELb0EEEvNS_9BwdParamsE)
        /*0014*/ 	.short	0x0160
        /*0016*/ 	.short	0x0128


	//----- nvinfo : EIATTR_CBANK_PARAM_SIZE
	.align		4
.L_4123:
        /*0018*/ 	.byte	0x03, 0x19
        /*001a*/ 	.short	0x0128


	//----- nvinfo : EIATTR_KPARAM_INFO
	.align		4
        /*001c*/ 	.byte	0x04, 0x17
        /*001e*/ 	.short	(.L_4125 - .L_4124)
.L_4124:
        /*0020*/ 	.word	0x00000000
        /*0024*/ 	.short	0x0000
        /*0026*/ 	.short	0x0000
        /*0028*/ 	.byte	0x00, 0xf0, 0xa1, 0x04


	//----- nvinfo : EIATTR_MAXREG_COUNT
	.align		4
.L_4125:
        /*002c*/ 	.byte	0x03, 0x1b
        /*002e*/ 	.short	0x00ff


	//----- nvinfo : EIATTR_NUM_BARRIERS
	.align		4
        /*0030*/ 	.byte	0x02, 0x4c
        /*0032*/ 	.byte	0x01
	.zero		1


	//----- nvinfo : EIATTR_MERCURY_ISA_VERSION
	.align		4
        /*0034*/ 	.byte	0x03, 0x5f
        /*0036*/ 	.short	0x0000


	//----- nvinfo : EIATTR_COOP_GROUP_MASK_REGIDS
	.align		4
        /*0038*/ 	.byte	0x04, 0x29
        /*003a*/ 	.short	(.L_4127 - .L_4126)


	//   ....[0]....
.L_4126:
        /*003c*/ 	.word	0xffffffff


	//   ....[1]....
        /*0040*/ 	.word	0xffffffff


	//   ....[2]....
        /*0044*/ 	.word	0xffffffff


	//   ....[3]....
        /*0048*/ 	.word	0xffffffff


	//   ....[4]....
        /*004c*/ 	.word	0xffffffff


	//   ....[5]....
        /*0050*/ 	.word	0xffffffff


	//   ....[6]....
        /*0054*/ 	.word	0xffffffff


	//   ....[7]....
        /*0058*/ 	.word	0xffffffff


	//   ....[8]....
        /*005c*/ 	.word	0xffffffff


	//   ....[9]....
        /*0060*/ 	.word	0xffffffff


	//   ....[10]....
        /*0064*/ 	.word	0xffffffff


	//   ....[11]....
        /*0068*/ 	.word	0xffffffff


	//   ....[12]....
        /*006c*/ 	.word	0xffffffff


	//   ....[13]....
        /*0070*/ 	.word	0xffffffff


	//   ....[14]....
        /*0074*/ 	.word	0xffffffff


	//   ....[15]....
        /*0078*/ 	.word	0xffffffff


	//   ....[16]....
        /*007c*/ 	.word	0xffffffff


	//   ....[17]....
        /*0080*/ 	.word	0xffffffff


	//   ....[18]....
        /*0084*/ 	.word	0xffffffff


	//   ....[19]....
        /*0088*/ 	.word	0xffffffff


	//----- nvinfo : EIATTR_COOP_GROUP_INSTR_OFFSETS
	.align		4
.L_4127:
        /*008c*/ 	.byte	0x04, 0x28
        /*008e*/ 	.short	(.L_4129 - .L_4128)


	//   ....[0]....
.L_4128:
        /*0090*/ 	.word	0x00001980


	//   ....[1]....
        /*0094*/ 	.word	0x000019a0


	//   ....[2]....
        /*0098*/ 	.word	0x000019c0


	//   ....[3]....
        /*009c*/ 	.word	0x000019e0


	//   ....[4]....
        /*00a0*/ 	.word	0x00001a00


	//   ....[5]....
        /*00a4*/ 	.word	0x00001a20


	//   ....[6]....
        /*00a8*/ 	.word	0x00001a40


	//   ....[7]....
        /*00ac*/ 	.word	0x00001a60


	//   ....[8]....
        /*00b0*/ 	.word	0x00001a80


	//   ....[9]....
        /*00b4*/ 	.word	0x00001aa0


	//   ....[10]....
        /*00b8*/ 	.word	0x00005d90


	//   ....[11]....
        /*00bc*/ 	.word	0x00005e10


	//   ....[12]....
        /*00c0*/ 	.word	0x00005e90


	//   ....[13]....
        /*00c4*/ 	.word	0x00005f00


	//   ....[14]....
        /*00c8*/ 	.word	0x00005f80


	//   ....[15]....
        /*00cc*/ 	.word	0x00005ff0


	//   ....[16]....
        /*00d0*/ 	.word	0x00006070


	//   ....[17]....
        /*00d4*/ 	.word	0x000060e0


	//   ....[18]....
        /*00d8*/ 	.word	0x00006160


	//   ....[19]....
        /*00dc*/ 	.word	0x000061d0


	//----- nvinfo : EIATTR_EXIT_INSTR_OFFSETS
	.align		4
.L_4129:
        /*00e0*/ 	.byte	0x04, 0x1c
        /*00e2*/ 	.short	(.L_4131 - .L_4130)


	//   ....[0]....
.L_4130:
        /*00e4*/ 	.word	0x00005cb0


	//   ....[1]....
        /*00e8*/ 	.word	0x00005d30


	//----- nvinfo : EIATTR_MAX_THREADS
	.align		4
.L_4131:
        /*00ec*/ 	.byte	0x04, 0x05
        /*00ee*/ 	.short	(.L_4133 - .L_4132)
.L_4132:
        /*00f0*/ 	.word	0x00000080
        /*00f4*/ 	.word	0x00000001
        /*00f8*/ 	.word	0x00000001


	//----- nvinfo : EIATTR_CRS_STACK_SIZE
	.align		4
.L_4133:
        /*00fc*/ 	.byte	0x04, 0x1e
        /*00fe*/ 	.short	(.L_4135 - .L_4134)
.L_4134:
        /*0100*/ 	.word	0x00000000
.L_4135:


//--------------------- .nv.info._ZN10layer_norm22ln_bwd_finalize_kernelINS_22Kernel_traits_finalizeILj768Ef6__halffS2_fjLb1ELj1024ELj4ENS_18Kernel_traits_baseILj768EfS2_fS2_fjLj1024EEEEELb1ELb1EEEvNS_9BwdParamsE --------------------------
	.section	.nv.info._ZN10layer_norm22ln_bwd_finalize_kernelINS_22Kernel_traits_finalizeILj768Ef6__halffS2_fjLb1ELj1024ELj4ENS_18Kernel_traits_baseILj768EfS2_fS2_fjLj1024EEEEELb1ELb1EEEvNS_9BwdParamsE,"",@"SHT_CUDA_INFO"
	.sectionflags	@""
	.align	4


	//----- nvinfo : EIATTR_CUDA_API_VERSION
	.align		4
        /*0000*/ 	.byte	0x04, 0x37
        /*0002*/ 	.short	(.L_4137 - .L_4136)
.L_4136:
        /*0004*/ 	.word	0x00000082


	//----- nvinfo : EIATTR_SW2861232_WAR
	.align		4
.L_4137:
        /*0008*/ 	.byte	0x01, 0x35
	.zero		2


	//----- nvinfo : EIATTR_PARAM_CBANK
	.align		4
        /*000c*/ 	.byte	0x04, 0x0a
        /*000e*/ 	.short	(.L_4139 - .L_4138)
	.align		4
.L_4138:
        /*0010*/ 	.word	index@(.nv.constant0._ZN10layer_norm22ln_bwd_finalize_kernelINS_22Kernel_traits_finalizeILj768Ef6__halffS2_fjLb1ELj1024ELj4ENS_18Kernel_traits_baseILj768EfS2_fS2_fjLj1024EEEEELb1ELb1EEEvNS_9BwdParamsE)
        /*0014*/ 	.short	0x0160
        /*0016*/ 	.short	0x0128


	//----- nvinfo : EIATTR_CBANK_PARAM_SIZE
	.align		4
.L_4139:
        /*0018*/ 	.byte	0x03, 0x19
        /*001a*/ 	.short	0x0128


	//----- nvinfo : EIATTR_KPARAM_INFO
	.align		4
        /*001c*/ 	.byte	0x04, 0x17
        /*001e*/ 	.short	(.L_4141 - .L_4140)
.L_4140:
        /*0020*/ 	.word	0x00000000
        /*0024*/ 	.short	0x0000
        /*0026*/ 	.short	0x0000
        /*0028*/ 	.byte	0x00, 0xf0, 0xa1, 0x04


	//----- nvinfo : EIATTR_MAXREG_COUNT
	.align		4
.L_4141:
        /*002c*/ 	.byte	0x03, 0x1b
        /*002e*/ 	.short	0x0040


	//----- nvinfo : EIATTR_NUM_BARRIERS
	.align		4
        /*0030*/ 	.byte	0x02, 0x4c
        /*0032*/ 	.byte	0x01
	.zero		1


	//----- nvinfo : EIATTR_MERCURY_ISA_VERSION
	.align		4
        /*0034*/ 	.byte	0x03, 0x5f
        /*0036*/ 	.short	0x0000


	//----- nvinfo : EIATTR_COOP_GROUP_MASK_REGIDS
	.align		4
        /*0038*/ 	.byte	0x04, 0x29
        /*003a*/ 	.short	(.L_4143 - .L_4142)


	//   ....[0]....
.L_4142:
        /*003c*/ 	.word	0xffffffff


	//   ....[1]....
        /*0040*/ 	.word	0xffffffff


	//   ....[2]....
        /*0044*/ 	.word	0xffffffff


	//   ....[3]....
        /*0048*/ 	.word	0xffffffff


	//   ....[4]....
        /*004c*/ 	.word	0xffffffff


	//   ....[5]....
        /*0050*/ 	.word	0xffffffff


	//   ....[6]....
        /*0054*/ 	.word	0xffffffff


	//   ....[7]....
        /*0058*/ 	.word	0xffffffff


	//   ....[8]....
        /*005c*/ 	.word	0xffffffff


	//   ....[9]....
        /*0060*/ 	.word	0xffffffff


	//   ....[10]....
        /*0064*/ 	.word	0xffffffff


	//   ....[11]....
        /*0068*/ 	.word	0xffffffff


	//   ....[12]....
        /*006c*/ 	.word	0xffffffff


	//   ....[13]....
        /*0070*/ 	.word	0xffffffff


	//   ....[14]....
        /*0074*/ 	.word	0xffffffff


	//   ....[15]....
        /*0078*/ 	.word	0xffffffff


	//   ....[16]....
        /*007c*/ 	.word	0xffffffff


	//   ....[17]....
        /*0080*/ 	.word	0xffffffff


	//   ....[18]....
        /*0084*/ 	.word	0xffffffff


	//   ....[19]....
        /*0088*/ 	.word	0xffffffff


	//   ....[20]....
        /*008c*/ 	.word	0xffffffff


	//   ....[21]....
        /*0090*/ 	.word	0xffffffff


	//   ....[22]....
        /*0094*/ 	.word	0xffffffff


	//   ....[23]....
        /*0098*/ 	.word	0xffffffff


	//   ....[24]....
        /*009c*/ 	.word	0xffffffff


	//   ....[25]....
        /*00a0*/ 	.word	0xffffffff


	//   ....[26]....
        /*00a4*/ 	.word	0xffffffff


	//   ....[27]....
        /*00a8*/ 	.word	0xffffffff


	//   ....[28]....
        /*00ac*/ 	.word	0xffffffff


	//   ....[29]....
        /*00b0*/ 	.word	0xffffffff


	//----- nvinfo : EIATTR_COOP_GROUP_INSTR_OFFSETS
	.align		4
.L_4143:
        /*00b4*/ 	.byte	0x04, 0x28
        /*00b6*/ 	.short	(.L_4145 - .L_4144)


	//   ....[0]....
.L_4144:
        /*00b8*/ 	.word	0x000009a0


	//   ....[1]....
        /*00bc*/ 	.word	0x000009d0


	//   ....[2]....
        /*00c0*/ 	.word	0x000009e0


	//   ....[3]....
        /*00c4*/ 	.word	0x00000a00


	//   ....[4]....
        /*00c8*/ 	.word	0x00000a20


	//   ....[5]....
        /*00cc*/ 	.word	0x00000a30


	//   ....[6]....
        /*00d0*/ 	.word	0x00000a60


	//   ....[7]....
        /*00d4*/ 	.word	0x00000a80


	//   ....[8]....
        /*00d8*/ 	.word	0x00000a90


	//   ....[9]....
        /*00dc*/ 	.word	0x00000ac0


	//   ....[10]....
        /*00e0*/ 	.word	0x00000ae0


	//   ....[11]....
        /*00e4*/ 	.word	0x00000af0


	//   ....[12]....
        /*00e8*/ 	.word	0x00000b20


	//   ....[13]....
        /*00ec*/ 	.word	0x00000b40


	//   ....[14]....
        /*00f0*/ 	.word	0x00000b50


	//   ....[15]....
        /*00f4*/ 	.word	0x00000da0


	//   ....[16]....
        /*00f8*/ 	.word	0x00000e00


	//   ....[17]....
        /*00fc*/ 	.word	0x00000e60


	//   ....[18]....
        /*0100*/ 	.word	0x00000ec0


	//   ....[19]....
        /*0104*/ 	.word	0x00000f30


	//   ....[20]....
        /*0108*/ 	.word	0x00000fa0


	//   ....[21]....
        /*010c*/ 	.word	0x00001000


	//   ....[22]....
        /*0110*/ 	.word	0x00001060


	//   ....[23]....
        /*0114*/ 	.word	0x000010c0


	//   ....[24]....
        /*0118*/ 	.word	0x00001130


	//   ....[25]....
        /*011c*/ 	.word	0x000011a0


	//   ....[26]....
        /*0120*/ 	.word	0x00001200


	//   ....[27]....
        /*0124*/ 	.word	0x00001260


	//   ....[28]....
        /*0128*/ 	.word	0x000012c0


	//   ....[29]....
        /*012c*/ 	.word	0x00001320


	//----- nvinfo : EIATTR_EXIT_INSTR_OFFSETS
	.align		4
.L_4145:
        /*0130*/ 	.byte	0x04, 0x1c
        /*0132*/ 	.short	(.L_4147 - .L_4146)


	//   ....[0]....
.L_4146:
        /*0134*/ 	.word	0x00000070


	//   ....[1]....
        /*0138*/ 	.word	0x00000d40


	//----- nvinfo : EIATTR_MAX_THREADS
	.align		4
.L_4147:
        /*013c*/ 	.byte	0x04, 0x05
        /*013e*/ 	.short	(.L_4149 - .L_4148)
.L_4148:
        /*0140*/ 	.word	0x00000400
        /*0144*/ 	.word	0x00000001
        /*0148*/ 	.word	0x00000001


	//----- nvinfo : EIATTR_CRS_STACK_SIZE
	.align		4
.L_4149:
        /*014c*/ 	.byte	0x04, 0x1e
        /*014e*/ 	.short	(.L_4151 - .L_4150)
.L_4150:
        /*0150*/ 	.word	0x00000000
.L_4151:


//--------------------- .nv.info._ZN10layer_norm13ln_bwd_kernelINS_13Kernel_traitsIf6__halffS2_fjLj768ELj1ELj4ELj1ELj16ENS_18Kernel_traits_baseILj768EfS2_fS2_fjLj128EEEEELb1ELb1ELb1ELb1EEEvNS_9BwdParamsE --------------------------
	.section	.nv.info._ZN10layer_norm13ln_bwd_kernelINS_13Kernel_traitsIf6__halffS2_fjLj768ELj1ELj4ELj1ELj16ENS_18Kernel_traits_baseILj768EfS2_fS2_fjLj128EEEEELb1ELb1ELb1ELb1EEEvNS_9BwdParamsE,"",@"SHT_CUDA_INFO"
	.sectionflags	@""
	.align	4


	//----- nvinfo : EIATTR_CUDA_API_VERSION
	.align		4
        /*0000*/ 	.byte	0x04, 0x37
        /*0002*/ 	.short	(.L_4153 - .L_4152)
.L_4152:
        /*0004*/ 	.word	0x00000082


	//----- nvinfo : EIATTR_SW2861232_WAR
	.align		4
.L_4153:
        /*0008*/ 	.byte	0x01, 0x35
	.zero		2


	//----- nvinfo : EIATTR_PARAM_CBANK
	.align		4
        /*000c*/ 	.byte	0x04, 0x0a
        /*000e*/ 	.short	(.L_4155 - .L_4154)
	.align		4
.L_4154:
        /*0010*/ 	.word	index@(.nv.constant0._ZN10layer_norm13ln_bwd_kernelINS_13Kernel_traitsIf6__halffS2_fjLj768ELj1ELj4ELj1ELj16ENS_18Kernel_traits_baseILj768EfS2_fS2_fjLj128EEEEELb1ELb1ELb1ELb1EEEvNS_9BwdParamsE)
        /*0014*/ 	.short	0x0160
        /*0016*/ 	.short	0x0128


	//----- nvinfo : EIATTR_CBANK_PARAM_SIZE
	.align		4
.L_4155:
        /*0018*/ 	.byte	0x03, 0x19
        /*001a*/ 	.short	0x0128


	//----- nvinfo : EIATTR_KPARAM_INFO
	.align		4
        /*001c*/ 	.byte	0x04, 0x17
        /*001e*/ 	.short	(.L_4157 - .L_4156)
.L_4156:
        /*0020*/ 	.word	0x00000000
        /*0024*/ 	.short	0x0000
        /*0026*/ 	.short	0x0000
        /*0028*/ 	.byte	0x00, 0xf0, 0xa1, 0x04


	//----- nvinfo : EIATTR_MAXREG_COUNT
	.align		4
.L_4157:
        /*002c*/ 	.byte	0x03, 0x1b
        /*002e*/ 	.short	0x00ff


	//----- nvinfo : EIATTR_NUM_BARRIERS
	.align		4
        /*0030*/ 	.byte	0x02, 0x4c
        /*0032*/ 	.byte	0x01
	.zero		1


	//----- nvinfo : EIATTR_MERCURY_ISA_VERSION
	.align		4
        /*0034*/ 	.byte	0x03, 0x5f
        /*0036*/ 	.short	0x0000


	//----- nvinfo : EIATTR_COOP_GROUP_MASK_REGIDS
	.align		4
        /*0038*/ 	.byte	0x04, 0x29
        /*003a*/ 	.short	(.L_4159 - .L_4158)


	//   ....[0]....
.L_4158:
        /*003c*/ 	.word	0xffffffff


	//   ....[1]....
        /*0040*/ 	.word	0xffffffff


	//   ....[2]....
        /*0044*/ 	.word	0xffffffff


	//   ....[3]....
        /*0048*/ 	.word	0xffffffff


	//   ....[4]....
        /*004c*/ 	.word	0xffffffff


	//   ....[5]....
        /*0050*/ 	.word	0xffffffff


	//   ....[6]....
        /*0054*/ 	.word	0xffffffff


	//   ....[7]....
        /*0058*/ 	.word	0xffffffff


	//   ....[8]....
        /*005c*/ 	.word	0xffffffff


	//   ....[9]....
        /*0060*/ 	.word	0xffffffff


	//   ....[10]....
        /*0064*/ 	.word	0xffffffff


	//   ....[11]....
        /*0068*/ 	.word	0xffffffff


	//   ....[12]....
        /*006c*/ 	.word	0xffffffff


	//   ....[13]....
        /*0070*/ 	.word	0xffffffff


	//   ....[14]....
        /*0074*/ 	.word	0xffffffff


	//   ....[15]....
        /*0078*/ 	.word	0xffffffff


	//   ....[16]....
        /*007c*/ 	.word	0xffffffff


	//   ....[17]....
        /*0080*/ 	.word	0xffffffff


	//   ....[18]....
        /*0084*/ 	.word	0xffffffff


	//   ....[19]....
        /*0088*/ 	.word	0xffffffff


	//----- nvinfo : EIATTR_COOP_GROUP_INSTR_OFFSETS
	.align		4
.L_4159:
        /*008c*/ 	.byte	0x04, 0x28
        /*008e*/ 	.short	(.L_4161 - .L_4160)


	//   ....[0]....
.L_4160:
        /*0090*/ 	.word	0x00001900


	//   ....[1]....
        /*0094*/ 	.word	0x00001920


	//   ....[2]....
        /*0098*/ 	.word	0x00001940


	//   ....[3]....
        /*009c*/ 	.word	0x00001960


	//   ....[4]....
        /*00a0*/ 	.word	0x00001980


	//   ....[5]....
        /*00a4*/ 	.word	0x000019a0


	//   ....[6]....
        /*00a8*/ 	.word	0x000019c0


	//   ....[7]....
        /*00ac*/ 	.word	0x000019e0


	//   ....[8]....
        /*00b0*/ 	.word	0x00001a00


	//   ....[9]....
        /*00b4*/ 	.word	0x00001a20


	//   ....[10]....
        /*00b8*/ 	.word	0x00005680


	//   ....[11]....
        /*00bc*/ 	.word	0x00005700


	//   ....[12]....
        /*00c0*/ 	.word	0x00005780


	//   ....[13]....
        /*00c4*/ 	.word	0x000057f0


	//   ....[14]....
        /*00c8*/ 	.word	0x00005870


	//   ....[15]....
        /*00cc*/ 	.word	0x000058e0


	//   ....[16]....
        /*00d0*/ 	.word	0x00005960


	//   ....[17]....
        /*00d4*/ 	.word	0x000059d0


	//   ....[18]....
        /*00d8*/ 	.word	0x00005a50


	//   ....[19]....
        /*00dc*/ 	.word	0x00005ac0


	//----- nvinfo : EIATTR_EXIT_INSTR_OFFSETS
	.align		4
.L_4161:
        /*00e0*/ 	.byte	0x04, 0x1c
        /*00e2*/ 	.short	(.L_4163 - .L_4162)


	//   ....[0]....
.L_4162:
        /*00e4*/ 	.word	0x00005620


	//----- nvinfo : EIATTR_MAX_THREADS
	.align		4
.L_4163:
        /*00e8*/ 	.byte	0x04, 0x05
        /*00ea*/ 	.short	(.L_4165 - .L_4164)
.L_4164:
        /*00ec*/ 	.word	0x00000080
        /*00f0*/ 	.word	0x00000001
        /*00f4*/ 	.word	0x00000001


	//----- nvinfo : EIATTR_CRS_STACK_SIZE
	.align		4
.L_4165:
        /*00f8*/ 	.byte	0x04, 0x1e
        /*00fa*/ 	.short	(.L_4167 - .L_4166)
.L_4166:
        /*00fc*/ 	.word	0x00000000
.L_4167:


//--------------------- .nv.info._ZN10layer_norm13ln_bwd_kernelINS_13Kernel_traitsI6__halfffffjLj768ELj1ELj4ELj1ELj16ENS_18Kernel_traits_baseILj768ES2_ffffjLj128EEEEELb0ELb0ELb0ELb0EEEvNS_9BwdParamsE --------------------------
	.section	.nv.info._ZN10layer_norm13ln_bwd_kernelINS_13Kernel_traitsI6__halfffffjLj768ELj1ELj4ELj1ELj16ENS_18Kernel_traits_baseILj768ES2_ffffjLj128EEEEELb0ELb0ELb0ELb0EEEvNS_9BwdParamsE,"",@"SHT_CUDA_INFO"
	.sectionflags	@""
	.align	4


	//----- nvinfo : EIATTR_CUDA_API_VERSION
	.align		4
        /*0000*/ 	.byte	0x04, 0x37
        /*0002*/ 	.short	(.L_4169 - .L_4168)
.L_4168:
        /*0004*/ 	.word	0x00000082


	//----- nvinfo : EIATTR_SW2861232_WAR
	.align		4
.L_4169:
        /*0008*/ 	.byte	0x01, 0x35
	.zero		2


	//----- nvinfo : EIATTR_PARAM_CBANK
	.align		4
        /*000c*/ 	.byte	0x04, 0x0a
        /*000e*/ 	.short	(.L_4171 - .L_4170)
	.align		4
.L_4170:
        /*0010*/ 	.word	index@(.nv.constant0._ZN10layer_norm13ln_bwd_kernelINS_13Kernel_traitsI6__halfffffjLj768ELj1ELj4ELj1ELj16ENS_18Kernel_traits_baseILj768ES2_ffffjLj128EEEEELb0ELb0ELb0ELb0EEEvNS_9BwdParamsE)
        /*0014*/ 	.short	0x0160
        /*0016*/ 	.short	0x0128


	//----- nvinfo : EIATTR_CBANK_PARAM_SIZE
	.align		4
.L_4171:
        /*0018*/ 	.byte	0x03, 0x19
        /*001a*/ 	.short	0x0128


	//----- nvinfo : EIATTR_KPARAM_INFO
	.align		4
        /*001c*/ 	.byte	0x04, 0x17
        /*001e*/ 	.short	(.L_4173 - .L_4172)
.L_4172:
        /*0020*/ 	.word	0x00000000
        /*0024*/ 	.short	0x0000
        /*0026*/ 	.short	0x0000
        /*0028*/ 	.byte	0x00, 0xf0, 0xa1, 0x04


	//----- nvinfo : EIATTR_MAXREG_COUNT
	.align		4
.L_4173:
        /*002c*/ 	.byte	0x03, 0x1b
        /*002e*/ 	.short	0x00ff


	//----- nvinfo : EIATTR_NUM_BARRIERS
	.align		4
        /*0030*/ 	.byte	0x02, 0x4c
        /*0032*/ 	.byte	0x01
	.zero		1


	//----- nvinfo : EIATTR_ANNOTATIONS
	.align		4
        /*0034*/ 	.byte	0x04, 0x55
        /*0036*/ 	.short	(.L_4175 - .L_4174)


	//   ....[0]....
.L_4174:
        /*0038*/ 	.word	0x00000001
        /*003c*/ 	.byte	0xe0, 0x04, 0x00, 0x00, 0x01, 0x00, 0x00, 0x00, 0x20, 0x05, 0x00, 0x00, 0x01, 0x00, 0x00, 0x00
        /*004c*/ 	.byte	0x00, 0x09, 0x00, 0x00, 0x01, 0x00, 0x00, 0x00, 0x30, 0x09, 0x00, 0x00


	//----- nvinfo : EIATTR_MERCURY_ISA_VERSION
	.align		4
.L_4175:
        /*0058*/ 	.byte	0x03, 0x5f
        /*005a*/ 	.short	0x0000


	//----- nvinfo : EIATTR_COOP_GROUP_MASK_REGIDS
	.align		4
        /*005c*/ 	.byte	0x04, 0x29
        /*005e*/ 	.short	(.L_4177 - .L_4176)


	//   ....[0]....
.L_4176:
        /*0060*/ 	.word	0xffffffff


	//   ....[1]....
        /*0064*/ 	.word	0xffffffff


	//   ....[2]....
        /*0068*/ 	.word	0xffffffff


	//   ....[3]....
        /*006c*/ 	.word	0xffffffff


	//   ....[4]....
        /*0070*/ 	.word	0xffffffff


	//   ....[5]....
        /*0074*/ 	.word	0xffffffff


	//   ....[6]....
        /*0078*/ 	.word	0xffffffff


	//   ....[7]....
        /*007c*/ 	.word	0xffffffff


	//   ....[8]....
        /*0080*/ 	.word	0xffffffff


	//   ....[9]....
        /*0084*/ 	.word	0xffffffff


	//   ....[10]....
        /*0088*/ 	.word	0xffffffff


	//   ....[11]....
        /*008c*/ 	.word	0xffffffff


	//   ....[12]....
        /*0090*/ 	.word	0xffffffff


	//   ....[13]....
        /*0094*/ 	.word	0xffffffff


	//   ....[14]....
        /*0098*/ 	.word	0xffffffff


	//   ....[15]....
        /*009c*/ 	.word	0xffffffff


	//   ....[16]....
        /*00a0*/ 	.word	0xffffffff


	//   ....[17]....
        /*00a4*/ 	.word	0xffffffff


	//   ....[18]....
        /*00a8*/ 	.word	0xffffffff


	//   ....[19]....
        /*00ac*/ 	.word	0xffffffff


	//----- nvinfo : EIATTR_COOP_GROUP_INSTR_OFFSETS
	.align		4
.L_4177:
        /*00b0*/ 	.byte	0x04, 0x28
        /*00b2*/ 	.short	(.L_4179 - .L_4178)


	//   ....[0]....
.L_4178:
        /*00b4*/ 	.word	0x00001a40


	//   ....[1]....
        /*00b8*/ 	.word	0x00001a60


	//   ....[2]....
        /*00bc*/ 	.word	0x00001a80


	//   ....[3]....
        /*00c0*/ 	.word	0x00001aa0


	//   ....[4]....
        /*00c4*/ 	.word	0x00001ac0


	//   ....[5]....
        /*00c8*/ 	.word	0x00001ae0


	//   ....[6]....
        /*00cc*/ 	.word	0x00001b10


	//   ....[7]....
        /*00d0*/ 	.word	0x00001b20


	//   ....[8]....
        /*00d4*/ 	.word	0x00001b50


	//   ....[9]....
        /*00d8*/ 	.word	0x00001b60


	//   ....[10]....
        /*00dc*/ 	.word	0x00003670


	//   ....[11]....
        /*00e0*/ 	.word	0x000036f0


	//   ....[12]....
        /*00e4*/ 	.word	0x00003770


	//   ....[13]....
        /*00e8*/ 	.word	0x000037e0


	//   ....[14]....
        /*00ec*/ 	.word	0x00003860


	//   ....[15]....
        /*00f0*/ 	.word	0x000038d0


	//   ....[16]....
        /*00f4*/ 	.word	0x00003950


	//   ....[17]....
        /*00f8*/ 	.word	0x000039c0


	//   ....[18]....
        /*00fc*/ 	.word	0x00003a40


	//   ....[19]....
        /*0100*/ 	.word	0x00003ab0


	//----- nvinfo : EIATTR_EXIT_INSTR_OFFSETS
	.align		4
.L_4179:
        /*0104*/ 	.byte	0x04, 0x1c
        /*0106*/ 	.short	(.L_4181 - .L_4180)


	//   ....[0]....
.L_4180:
        /*0108*/ 	.word	0x000035e0


	//   ....[1]....
        /*010c*/ 	.word	0x00003610


	//----- nvinfo : EIATTR_MAX_THREADS
	.align		4
.L_4181:
        /*0110*/ 	.byte	0x04, 0x05
        /*0112*/ 	.short	(.L_4183 - .L_4182)
.L_4182:
        /*0114*/ 	.word	0x00000080
        /*0118*/ 	.word	0x00000001
        /*011c*/ 	.word	0x00000001


	//----- nvinfo : EIATTR_CRS_STACK_SIZE
	.align		4
.L_4183:
        /*0120*/ 	.byte	0x04, 0x1e
        /*0122*/ 	.short	(.L_4185 - .L_4184)
.L_4184:
        /*0124*/ 	.word	0x00000000
.L_4185:


//--------------------- .nv.info._ZN10layer_norm13ln_bwd_kernelINS_13Kernel_traitsI6__halfffffjLj768ELj1ELj4ELj1ELj16ENS_18Kernel_traits_baseILj768ES2_ffffjLj128EEEEELb0ELb0ELb0ELb1EEEvNS_9BwdParamsE --------------------------
	.section	.nv.info._ZN10layer_norm13ln_bwd_kernelINS_13Kernel_traitsI6__halfffffjLj768ELj1ELj4ELj1ELj16ENS_18Kernel_traits_baseILj768ES2_ffffjLj128EEEEELb0ELb0ELb0ELb1EEEvNS_9BwdParamsE,"",@"SHT_CUDA_INFO"
	.sectionflags	@""
	.align	4


	//----- nvinfo : EIATTR_CUDA_API_VERSION
	.align		4
        /*0000*/ 	.byte	0x04, 0x37
        /*0002*/ 	.short	(.L_4187 - .L_4186)
.L_4186:
        /*0004*/ 	.word	0x00000082


	//----- nvinfo : EIATTR_SW2861232_WAR
	.align		4
.L_4187:
        /*0008*/ 	.byte	0x01, 0x35
	.zero		2


	//----- nvinfo : EIATTR_PARAM_CBANK
	.align		4
        /*000c*/ 	.byte	0x04, 0x0a
        /*000e*/ 	.short	(.L_4189 - .L_4188)
	.align		4
.L_4188:
        /*0010*/ 	.word	index@(.nv.constant0._ZN10layer_norm13ln_bwd_kernelINS_13Kernel_traitsI6__halfffffjLj768ELj1ELj4ELj1ELj16ENS_18Kernel_traits_baseILj768ES2_ffffjLj128EEEEELb0ELb0ELb0ELb1EEEvNS_9BwdParamsE)
        /*0014*/ 	.short	0x0160
        /*0016*/ 	.short	0x0128


	//----- nvinfo : EIATTR_CBANK_PARAM_SIZE
	.align		4
.L_4189:
        /*0018*/ 	.byte	0x03, 0x19
        /*001a*/ 	.short	0x0128


	//----- nvinfo : EIATTR_KPARAM_INFO
	.align		4
        /*001c*/ 	.byte	0x04, 0x17
        /*001e*/ 	.short	(.L_4191 - .L_4190)
.L_4190:
        /*0020*/ 	.word	0x00000000
        /*0024*/ 	.short	0x0000
        /*0026*/ 	.short	0x0000
        /*0028*/ 	.byte	0x00, 0xf0, 0xa1, 0x04


	//----- nvinfo : EIATTR_MAXREG_COUNT
	.align		4
.L_4191:
        /*002c*/ 	.byte	0x03, 0x1b
        /*002e*/ 	.short	0x00ff


	//----- nvinfo : EIATTR_NUM_BARRIERS
	.align		4
        /*0030*/ 	.byte	0x02, 0x4c
        /*0032*/ 	.byte	0x01
	.zero		1


	//----- nvinfo : EIATTR_MERCURY_ISA_VERSION
	.align		4
        /*0034*/ 	.byte	0x03, 0x5f
        /*0036*/ 	.short	0x0000


	//----- nvinfo : EIATTR_COOP_GROUP_MASK_REGIDS
	.align		4
        /*0038*/ 	.byte	0x04, 0x29
        /*003a*/ 	.short	(.L_4193 - .L_4192)


	//   ....[0]....
.L_4192:
        /*003c*/ 	.word	0xffffffff


	//   ....[1]....
        /*0040*/ 	.word	0xffffffff


	//   ....[2]....
        /*0044*/ 	.word	0xffffffff


	//   ....[3]....
        /*0048*/ 	.word	0xffffffff


	//   ....[4]....
        /*004c*/ 	.word	0xffffffff


	//   ....[5]....
        /*0050*/ 	.word	0xffffffff


	//   ....[6]....
        /*0054*/ 	.word	0xffffffff


	//   ....[7]....
        /*0058*/ 	.word	0xffffffff


	//   ....[8]....
        /*005c*/ 	.word	0xffffffff


	//   ....[9]....
        /*0060*/ 	.word	0xffffffff


	//   ....[10]....
        /*0064*/ 	.word	0xffffffff


	//   ....[11]....
        /*0068*/ 	.word	0xffffffff


	//   ....[12]....
        /*006c*/ 	.word	0xffffffff


	//   ....[13]....
        /*0070*/ 	.word	0xffffffff


	//   ....[14]....
        /*0074*/ 	.word	0xffffffff


	//   ....[15]....
        /*0078*/ 	.word	0xffffffff


	//   ....[16]....
        /*007c*/ 	.word	0xffffffff


	//   ....[17]....
        /*0080*/ 	.word	0xffffffff


	//   ....[18]....
        /*0084*/ 	.word	0xffffffff


	//   ....[19]....
        /*0088*/ 	.word	0xffffffff


	//----- nvinfo : EIATTR_COOP_GROUP_INSTR_OFFSETS
	.align		4
.L_4193:
        /*008c*/ 	.byte	0x04, 0x28
        /*008e*/ 	.short	(.L_4195 - .L_4194)


	//   ....[0]....
.L_4194:
        /*0090*/ 	.word	0x000015e0


	//   ....[1]....
        /*0094*/ 	.word	0x00001600


	//   ....[2]....
        /*0098*/ 	.word	0x00001620


	//   ....[3]....
        /*009c*/ 	.word	0x00001640


	//   ....[4]....
        /*00a0*/ 	.word	0x00001660


	//   ....[5]....
        /*00a4*/ 	.word	0x00001680


	//   ....[6]....
        /*00a8*/ 	.word	0x000016a0


	//   ....[7]....
        /*00ac*/ 	.word	0x000016c0


	//   ....[8]....
        /*00b0*/ 	.word	0x000016e0


	//   ....[9]....
        /*00b4*/ 	.word	0x00001700


	//   ....[10]....
        /*00b8*/ 	.word	0x00002ed0


	//   ....[11]....
        /*00bc*/ 	.word	0x00002f50


	//   ....[12]....
        /*00c0*/ 	.word	0x00002fd0


	//   ....[13]....
        /*00c4*/ 	.word	0x00003040


	//   ....[14]....
        /*00c8*/ 	.word	0x000030c0


	//   ....[15]....
        /*00cc*/ 	.word	0x00003130


	//   ....[16]....
        /*00d0*/ 	.word	0x000031b0


	//   ....[17]....
        /*00d4*/ 	.word	0x00003220


	//   ....[18]....
        /*00d8*/ 	.word	0x000032a0


	//   ....[19]....
        /*00dc*/ 	.word	0x00003310


	//----- nvinfo : EIATTR_EXIT_INSTR_OFFSETS
	.align		4
.L_4195:
        /*00e0*/ 	.byte	0x04, 0x1c
        /*00e2*/ 	.short	(.L_4197 - .L_4196)


	//   ....[0]....
.L_4196:
        /*00e4*/ 	.word	0x00002e70


	//----- nvinfo : EIATTR_MAX_THREADS
	.align		4
.L_4197:
        /*00e8*/ 	.byte	0x04, 0x05
        /*00ea*/ 	.short	(.L_4199 - .L_4198)
.L_4198:
        /*00ec*/ 	.word	0x00000080
        /*00f0*/ 	.word	0x00000001
        /*00f4*/ 	.word	0x00000001


	//----- nvinfo : EIATTR_CRS_STACK_SIZE
	.align		4
.L_4199:
        /*00f8*/ 	.byte	0x04, 0x1e
        /*00fa*/ 	.short	(.L_4201 - .L_4200)
.L_4200:
        /*00fc*/ 	.word	0x00000000
.L_4201:


//--------------------- .nv.info._ZN10layer_norm13ln_bwd_kernelINS_13Kernel_traitsI6__halfffffjLj768ELj1ELj4ELj1ELj16ENS_18Kernel_traits_baseILj768ES2_ffffjLj128EEEEELb0ELb0ELb1ELb0EEEvNS_9BwdParamsE --------------------------
	.section	.nv.info._ZN10layer_norm13ln_bwd_kernelINS_13Kernel_traitsI6__halfffffjLj768ELj1ELj4ELj1ELj16ENS_18Kernel_traits_baseILj768ES2_ffffjLj128EEEEELb0ELb0ELb1ELb0EEEvNS_9BwdParamsE,"",@"SHT_CUDA_INFO"
	.sectionflags	@""
	.align	4


	//----- nvinfo : EIATTR_CUDA_API_VERSION
	.align		4
        /*0000*/ 	.byte	0x04, 0x37
        /*0002*/ 	.short	(.L_4203 - .L_4202)
.L_4202:
        /*0004*/ 	.word	0x00000082


	//----- nvinfo : EIATTR_SW2861232_WAR
	.align		4
.L_4203:
        /*0008*/ 	.byte	0x01, 0x35
	.zero		2


	//----- nvinfo : EIATTR_PARAM_CBANK
	.align		4
        /*000c*/ 	.byte	0x04, 0x0a
        /*000e*/ 	.short	(.L_4205 - .L_4204)
	.align		4
.L_4204:
        /*0010*/ 	.word	index@(.nv.constant0._ZN10layer_norm13ln_bwd_kernelINS_13Kernel_traitsI6__halfffffjLj768ELj1ELj4ELj1ELj16ENS_18Kernel_traits_baseILj768ES2_ffffjLj128EEEEELb0ELb0ELb1ELb0EEEvNS_9BwdParamsE)
        /*0014*/ 	.short	0x0160
        /*0016*/ 	.short	0x0128


	//----- nvinfo : EIATTR_CBANK_PARAM_SIZE
	.align		4
.L_4205:
        /*0018*/ 	.byte	0x03, 0x19
        /*001a*/ 	.short	0x0128


	//----- nvinfo : EIATTR_KPARAM_INFO
	.align		4
        /*001c*/ 	.byte	0x04, 0x17
        /*001e*/ 	.short	(.L_4207 - .L_4206)
.L_4206:
        /*0020*/ 	.word	0x00000000
        /*0024*/ 	.short	0x0000
        /*0026*/ 	.short	0x0000
        /*0028*/ 	.byte	0x00, 0xf0, 0xa1, 0x04


	//----- nvinfo : EIATTR_MAXREG_COUNT
	.align		4
.L_4207:
        /*002c*/ 	.byte	0x03, 0x1b
        /*002e*/ 	.short	0x00ff


	//----- nvinfo : EIATTR_NUM_BARRIERS
	.align		4
        /*0030*/ 	.byte	0x02, 0x4c
        /*0032*/ 	.byte	0x01
	.zero		1


	//----- nvinfo : EIATTR_MERCURY_ISA_VERSION
	.align		4
        /*0034*/ 	.byte	0x03, 0x5f
        /*0036*/ 	.short	0x0000


	//----- nvinfo : EIATTR_COOP_GROUP_MASK_REGIDS
	.align		4
        /*0038*/ 	.byte	0x04, 0x29
        /*003a*/ 	.short	(.L_4209 - .L_4208)


	//   ....[0]....
.L_4208:
        /*003c*/ 	.word	0xffffffff


	//   ....[1]....
        /*0040*/ 	.word	0xffffffff


	//   ....[2]....
        /*0044*/ 	.word	0xffffffff


	//   ....[3]....
        /*0048*/ 	.word	0xffffffff


	//   ....[4]....
        /*004c*/ 	.word	0xffffffff


	//   ....[5]....
        /*0050*/ 	.word	0xffffffff


	//   ....[6]....
        /*0054*/ 	.word	0xffffffff


	//   ....[7]....
        /*0058*/ 	.word	0xffffffff


	//   ....[8]....
        /*005c*/ 	.word	0xffffffff


	//   ....[9]....
        /*0060*/ 	.word	0xffffffff


	//   ....[10]....
        /*0064*/ 	.word	0xffffffff


	//   ....[11]....
        /*0068*/ 	.word	0xffffffff


	//   ....[12]....
        /*006c*/ 	.word	0xffffffff


	//   ....[13]....
        /*0070*/ 	.word	0xffffffff


	//   ....[14]....
        /*0074*/ 	.word	0xffffffff


	//   ....[15]....
        /*0078*/ 	.word	0xffffffff


	//   ....[16]....
        /*007c*/ 	.word	0xffffffff


	//   ....[17]....
        /*0080*/ 	.word	0xffffffff


	//   ....[18]....
        /*0084*/ 	.word	0xffffffff


	//   ....[19]....
        /*0088*/ 	.word	0xffffffff


	//----- nvinfo : EIATTR_COOP_GROUP_INSTR_OFFSETS
	.align		4
.L_4209:
        /*008c*/ 	.byte	0x04, 0x28
        /*008e*/ 	.short	(.L_4211 - .L_4210)


	//   ....[0]....
.L_4210:
        /*0090*/ 	.word	0x00001ce0


	//   ....[1]....
        /*0094*/ 	.word	0x00001d00


	//   ....[2]....
        /*0098*/ 	.word	0x00001d20


	//   ....[3]....
        /*009c*/ 	.word	0x00001d40


	//   ....[4]....
        /*00a0*/ 	.word	0x00001d60


	//   ....[5]....
        /*00a4*/ 	.word	0x00001d80


	//   ....[6]....
        /*00a8*/ 	.word	0x00001da0


	//   ....[7]....
        /*00ac*/ 	.word	0x00001dc0


	//   ....[8]....
        /*00b0*/ 	.word	0x00001de0


	//   ....[9]....
        /*00b4*/ 	.word	0x00001e00


	//   ....[10]....
        /*00b8*/ 	.word	0x00004920


	//   ....[11]....
        /*00bc*/ 	.word	0x000049a0


	//   ....[12]....
        /*00c0*/ 	.word	0x00004a20


	//   ....[13]....
        /*00c4*/ 	.word	0x00004a90


	//   ....[14]....
        /*00c8*/ 	.word	0x00004b10


	//   ....[15]....
        /*00cc*/ 	.word	0x00004b80


	//   ....[16]....
        /*00d0*/ 	.word	0x00004c00


	//   ....[17]....
        /*00d4*/ 	.word	0x00004c70


	//   ....[18]....
        /*00d8*/ 	.word	0x00004cf0


	//   ....[19]....
        /*00dc*/ 	.word	0x00004d60


	//----- nvinfo : EIATTR_EXIT_INSTR_OFFSETS
	.align		4
.L_4211:
        /*00e0*/ 	.byte	0x04, 0x1c
        /*00e2*/ 	.short	(.L_4213 - .L_4212)


	//   ....[0]....
.L_4212:
        /*00e4*/ 	.word	0x00004890


	//   ....[1]....
        /*00e8*/ 	.word	0x000048c0


	//----- nvinfo : EIATTR_MAX_THREADS
	.align		4
.L_4213:
        /*00ec*/ 	.byte	0x04, 0x05
        /*00ee*/ 	.short	(.L_4215 - .L_4214)
.L_4214:
        /*00f0*/ 	.word	0x00000080
        /*00f4*/ 	.word	0x00000001
        /*00f8*/ 	.word	0x00000001


	//----- nvinfo : EIATTR_CRS_STACK_SIZE
	.align		4
.L_4215:
        /*00fc*/ 	.byte	0x04, 0x1e
        /*00fe*/ 	.short	(.L_4217 - .L_4216)
.L_4216:
        /*0100*/ 	.word	0x00000000
.L_4217:


//--------------------- .nv.info._ZN10layer_norm13ln_bwd_kernelINS_13Kernel_traitsI6__halfffffjLj768ELj1ELj4ELj1ELj16ENS_18Kernel_traits_baseILj768ES2_ffffjLj128EEEEELb0ELb0ELb1ELb1EEEvNS_9BwdParamsE --------------------------
	.section	.nv.info._ZN10layer_norm13ln_bwd_kernelINS_13Kernel_traitsI6__halfffffjLj768ELj1ELj4ELj1ELj16ENS_18Kernel_traits_baseILj768ES2_ffffjLj128EEEEELb0ELb0ELb1ELb1EEEvNS_9BwdParamsE,"",@"SHT_CUDA_INFO"
	.sectionflags	@""
	.align	4


	//----- nvinfo : EIATTR_CUDA_API_VERSION
	.align		4
        /*0000*/ 	.byte	0x04, 0x37
        /*0002*/ 	.short	(.L_4219 - .L_4218)
.L_4218:
        /*0004*/ 	.word	0x00000082


	//----- nvinfo : EIATTR_SW2861232_WAR
	.align		4
.L_4219:
        /*0008*/ 	.byte	0x01, 0x35
	.zero		2


	//----- nvinfo : EIATTR_PARAM_CBANK
	.align		4
        /*000c*/ 	.byte	0x04, 0x0a
        /*000e*/ 	.short	(.L_4221 - .L_4220)
	.align		4
.L_4220:
        /*0010*/ 	.word	index@(.nv.constant0._ZN10layer_norm13ln_bwd_kernelINS_13Kernel_traitsI6__halfffffjLj768ELj1ELj4ELj1ELj16ENS_18Kernel_traits_baseILj768ES2_ffffjLj128EEEEELb0ELb0ELb1ELb1EEEvNS_9BwdParamsE)
        /*0014*/ 	.short	0x0160
        /*0016*/ 	.short	0x0128


	//----- nvinfo : EIATTR_CBANK_PARAM_SIZE
	.align		4
.L_4221:
        /*0018*/ 	.byte	0x03, 0x19
        /*001a*/ 	.short	0x0128


	//----- nvinfo : EIATTR_KPARAM_INFO
	.align		4
        /*001c*/ 	.byte	0x04, 0x17
        /*001e*/ 	.short	(.L_4223 - .L_4222)
.L_4222:
        /*0020*/ 	.word	0x00000000
        /*0024*/ 	.short	0x0000
        /*0026*/ 	.short	0x0000
        /*0028*/ 	.byte	0x00, 0xf0, 0xa1, 0x04


	//----- nvinfo : EIATTR_MAXREG_COUNT
	.align		4
.L_4223:
        /*002c*/ 	.byte	0x03, 0x1b
        /*002e*/ 	.short	0x00ff


	//----- nvinfo : EIATTR_NUM_BARRIERS
	.align		4
        /*0030*/ 	.byte	0x02, 0x4c
        /*0032*/ 	.byte	0x01
	.zero		1


	//----- nvinfo : EIATTR_MERCURY_ISA_VERSION
	.align		4
        /*0034*/ 	.byte	0x03, 0x5f
        /*0036*/ 	.short	0x0000


	//----- nvinfo : EIATTR_COOP_GROUP_MASK_REGIDS
	.align		4
        /*0038*/ 	.byte	0x04, 0x29
        /*003a*/ 	.short	(.L_4225 - .L_4224)


	//   ....[0]....
.L_4224:
        /*003c*/ 	.word	0xffffffff


	//   ....[1]....
        /*0040*/ 	.word	0xffffffff


	//   ....[2]....
        /*0044*/ 	.word	0xffffffff


	//   ....[3]....
        /*0048*/ 	.word	0xffffffff


	//   ....[4]....
        /*004c*/ 	.word	0xffffffff


	//   ....[5]....
        /*0050*/ 	.word	0xffffffff


	//   ....[6]....
        /*0054*/ 	.word	0xffffffff


	//   ....[7]....
        /*0058*/ 	.word	0xffffffff


	//   ....[8]....
        /*005c*/ 	.word	0xffffffff


	//   ....[9]....
        /*0060*/ 	.word	0xffffffff


	//   ....[10]....
        /*0064*/ 	.word	0xffffffff


	//   ....[11]....
        /*0068*/ 	.word	0xffffffff


	//   ....[12]....
        /*006c*/ 	.word	0xffffffff


	//   ....[13]....
        /*0070*/ 	.word	0xffffffff


	//   ....[14]....
        /*0074*/ 	.word	0xffffffff


	//   ....[15]....
        /*0078*/ 	.word	0xffffffff


	//   ....[16]....
        /*007c*/ 	.word	0xffffffff


	//   ....[17]....
        /*0080*/ 	.word	0xffffffff


	//   ....[18]....
        /*0084*/ 	.word	0xffffffff


	//   ....[19]....
        /*0088*/ 	.word	0xffffffff


	//----- nvinfo : EIATTR_COOP_GROUP_INSTR_OFFSETS
	.align		4
.L_4225:
        /*008c*/ 	.byte	0x04, 0x28
        /*008e*/ 	.short	(.L_4227 - .L_4226)


	//   ....[0]....
.L_4226:
        /*0090*/ 	.word	0x000016c0


	//   ....[1]....
        /*0094*/ 	.word	0x000016e0


	//   ....[2]....
        /*0098*/ 	.word	0x00001700


	//   ....[3]....
        /*009c*/ 	.word	0x00001720


	//   ....[4]....
        /*00a0*/ 	.word	0x00001740


	//   ....[5]....
        /*00a4*/ 	.word	0x00001760


	//   ....[6]....
        /*00a8*/ 	.word	0x00001780


	//   ....[7]....
        /*00ac*/ 	.word	0x000017a0


	//   ....[8]....
        /*00b0*/ 	.word	0x000017c0


	//   ....[9]....
        /*00b4*/ 	.word	0x000017e0


	//   ....[10]....
        /*00b8*/ 	.word	0x00003cf0


	//   ....[11]....
        /*00bc*/ 	.word	0x00003d70


	//   ....[12]....
        /*00c0*/ 	.word	0x00003df0


	//   ....[13]....
        /*00c4*/ 	.word	0x00003e60


	//   ....[14]....
        /*00c8*/ 	.word	0x00003ee0


	//   ....[15]....
        /*00cc*/ 	.word	0x00003f50


	//   ....[16]....
        /*00d0*/ 	.word	0x00003fd0


	//   ....[17]....
        /*00d4*/ 	.word	0x00004040


	//   ....[18]....
        /*00d8*/ 	.word	0x000040c0


	//   ....[19]....
        /*00dc*/ 	.word	0x00004130


	//----- nvinfo : EIATTR_EXIT_INSTR_OFFSETS
	.align		4
.L_4227:
        /*00e0*/ 	.byte	0x04, 0x1c
        /*00e2*/ 	.short	(.L_4229 - .L_4228)


	//   ....[0]....
.L_4228:
        /*00e4*/ 	.word	0x00003c90


	//----- nvinfo : EIATTR_MAX_THREADS
	.align		4
.L_4229:
        /*00e8*/ 	.byte	0x04, 0x05
        /*00ea*/ 	.short	(.L_4231 - .L_4230)
.L_4230:
        /*00ec*/ 	.word	0x00000080
        /*00f0*/ 	.word	0x00000001
        /*00f4*/ 	.word	0x00000001


	//----- nvinfo : EIATTR_CRS_STACK_SIZE
	.align		4
.L_4231:
        /*00f8*/ 	.byte	0x04, 0x1e
        /*00fa*/ 	.short	(.L_4233 - .L_4232)
.L_4232:
        /*00fc*/ 	.word	0x00000000
.L_4233:


//--------------------- .nv.info._ZN10layer_norm13ln_bwd_kernelINS_13Kernel_traitsI6__halfffffjLj768ELj1ELj4ELj1ELj16ENS_18Kernel_traits_baseILj768ES2_ffffjLj128EEEEELb0ELb1ELb0ELb0EEEvNS_9BwdParamsE --------------------------
	.section	.nv.info._ZN10layer_norm13ln_bwd_kernelINS_13Kernel_traitsI6__halfffffjLj768ELj1ELj4ELj1ELj16ENS_18Kernel_traits_baseILj768ES2_ffffjLj128EEEEELb0ELb1ELb0ELb0EEEvNS_9BwdParamsE,"",@"SHT_CUDA_INFO"
	.sectionflags	@""
	.align	4


	//----- nvinfo : EIATTR_CUDA_API_VERSION
	.align		4
        /*0000*/ 	.byte	0x04, 0x37
        /*0002*/ 	.short	(.L_4235 - .L_4234)
.L_4234:
        /*0004*/ 	.word	0x00000082


	//----- nvinfo : EIATTR_SW2861232_WAR
	.align		4
.L_4235:
        /*0008*/ 	.byte	0x01, 0x35
	.zero		2


	//----- nvinfo : EIATTR_PARAM_CBANK
	.align		4
        /*000c*/ 	.byte	0x04, 0x0a
        /*000e*/ 	.short	(.L_4237 - .L_4236)
	.align		4
.L_4236:
        /*0010*/ 	.word	index@(.nv.constant0._ZN10layer_norm13ln_bwd_kernelINS_13Kernel_traitsI6__halfffffjLj768ELj1ELj4ELj1ELj16ENS_18Kernel_traits_baseILj768ES2_ffffjLj128EEEEELb0ELb1ELb0ELb0EEEvNS_9BwdParamsE)
        /*0014*/ 	.short	0x0160
        /*0016*/ 	.short	0x0128


	//----- nvinfo : EIATTR_CBANK_PARAM_SIZE
	.align		4
.L_4237:
        /*0018*/ 	.byte	0x03, 0x19
        /*001a*/ 	.short	0x0128


	//----- nvinfo : EIATTR_KPARAM_INFO
	.align		4
        /*001c*/ 	.byte	0x04, 0x17
        /*001e*/ 	.short	(.L_4239 - .L_4238)
.L_4238:
        /*0020*/ 	.word	0x00000000
        /*0024*/ 	.short	0x0000
        /*0026*/ 	.short	0x0000
        /*0028*/ 	.byte	0x00, 0xf0, 0xa1, 0x04


	//----- nvinfo : EIATTR_MAXREG_COUNT
	.align		4
.L_4239:
        /*002c*/ 	.byte	0x03, 0x1b
        /*002e*/ 	.short	0x00ff


	//----- nvinfo : EIATTR_NUM_BARRIERS
	.align		4
        /*0030*/ 	.byte	0x02, 0x4c
        /*0032*/ 	.byte	0x01
	.zero		1


	//----- nvinfo : EIATTR_MERCURY_ISA_VERSION
	.align		4
        /*0034*/ 	.byte	0x03, 0x5f
        /*0036*/ 	.short	0x0000


	//----- nvinfo : EIATTR_COOP_GROUP_MASK_REGIDS
	.align		4
        /*0038*/ 	.byte	0x04, 0x29
        /*003a*/ 	.short	(.L_4241 - .L_4240)


	//   ....[0]....
.L_4240:
        /*003c*/ 	.word	0xffffffff


	//   ....[1]....
        /*0040*/ 	.word	0xffffffff


	//   ....[2]....
        /*0044*/ 	.word	0xffffffff


	//   ....[3]....
        /*0048*/ 	.word	0xffffffff


	//   ....[4]....
        /*004c*/ 	.word	0xffffffff


	//   ....[5]....
        /*0050*/ 	.word	0xffffffff


	//   ....[6]....
        /*0054*/ 	.word	0xffffffff


	//   ....[7]....
        /*0058*/ 	.word	0xffffffff


	//   ....[8]....
        /*005c*/ 	.word	0xffffffff


	//   ....[9]....
        /*0060*/ 	.word	0xffffffff


	//   ....[10]....
        /*0064*/ 	.word	0xffffffff


	//   ....[11]....
        /*0068*/ 	.word	0xffffffff


	//   ....[12]....
        /*006c*/ 	.word	0xffffffff


	//   ....[13]....
        /*0070*/ 	.word	0xffffffff


	//   ....[14]....
        /*0074*/ 	.word	0xffffffff


	//   ....[15]....
        /*0078*/ 	.word	0xffffffff


	//   ....[16]....
        /*007c*/ 	.word	0xffffffff


	//   ....[17]....
        /*0080*/ 	.word	0xffffffff


	//   ....[18]....
        /*0084*/ 	.word	0xffffffff


	//   ....[19]....
        /*0088*/ 	.word	0xffffffff


	//----- nvinfo : EIATTR_COOP_GROUP_INSTR_OFFSETS
	.align		4
.L_4241:
        /*008c*/ 	.byte	0x04, 0x28
        /*008e*/ 	.short	(.L_4243 - .L_4242)


	//   ....[0]....
.L_4242:
        /*0090*/ 	.word	0x00001e20


	//   ....[1]....
        /*0094*/ 	.word	0x00001e40


	//   ....[2]....
        /*0098*/ 	.word	0x00001e60


	//   ....[3]....
        /*009c*/ 	.word	0x00001e80


	//   ....[4]....
        /*00a0*/ 	.word	0x00001ea0


	//   ....[5]....
        /*00a4*/ 	.word	0x00001ec0


	//   ....[6]....
        /*00a8*/ 	.word	0x00001ee0


	//   ....[7]....
        /*00ac*/ 	.word	0x00001f00


	//   ....[8]....
        /*00b0*/ 	.word	0x00001f20


	//   ....[9]....
        /*00b4*/ 	.word	0x00001f40


	//   ....[10]....
        /*00b8*/ 	.word	0x000045e0


	//   ....[11]....
        /*00bc*/ 	.word	0x00004660


	//   ....[12]....
        /*00c0*/ 	.word	0x000046e0


	//   ....[13]....
        /*00c4*/ 	.word	0x00004750


	//   ....[14]....
        /*00c8*/ 	.word	0x000047d0


	//   ....[15]....
        /*00cc*/ 	.word	0x00004840


	//   ....[16]....
        /*00d0*/ 	.word	0x000048c0


	//   ....[17]....
        /*00d4*/ 	.word	0x00004930


	//   ....[18]....
        /*00d8*/ 	.word	0x000049b0


	//   ....[19]....
        /*00dc*/ 	.word	0x00004a20


	//----- nvinfo : EIATTR_EXIT_INSTR_OFFSETS
	.align		4
.L_4243:
        /*00e0*/ 	.byte	0x04, 0x1c
        /*00e2*/ 	.short	(.L_4245 - .L_4244)


	//   ....[0]....
.L_4244:
        /*00e4*/ 	.word	0x00004500


	//   ....[1]....
        /*00e8*/ 	.word	0x00004580


	//----- nvinfo : EIATTR_MAX_THREADS
	.align		4
.L_4245:
        /*00ec*/ 	.byte	0x04, 0x05
        /*00ee*/ 	.short	(.L_4247 - .L_4246)
.L_4246:
        /*00f0*/ 	.word	0x00000080
        /*00f4*/ 	.word	0x00000001
        /*00f8*/ 	.word	0x00000001


	//----- nvinfo : EIATTR_CRS_STACK_SIZE
	.align		4
.L_4247:
        /*00fc*/ 	.byte	0x04, 0x1e
        /*00fe*/ 	.short	(.L_4249 - .L_4248)
.L_4248:
        /*0100*/ 	.word	0x00000000
.L_4249:


//--------------------- .nv.info._ZN10layer_norm13ln_bwd_kernelINS_13Kernel_traitsI6__halfffffjLj768ELj1ELj4ELj1ELj16ENS_18Kernel_traits_baseILj768ES2_ffffjLj128EEEEELb0ELb1ELb0ELb1EEEvNS_9BwdParamsE --------------------------
	.section	.nv.info._ZN10layer_norm13ln_bwd_kernelINS_13Kernel_traitsI6__halfffffjLj768ELj1ELj4ELj1ELj16ENS_18Kernel_traits_baseILj768ES2_ffffjLj128EEEEELb0ELb1ELb0ELb1EEEvNS_9BwdParamsE,"",@"SHT_CUDA_INFO"
	.sectionflags	@""
	.align	4


	//----- nvinfo : EIATTR_CUDA_API_VERSION
	.align		4
        /*0000*/ 	.byte	0x04, 0x37
        /*0002*/ 	.short	(.L_4251 - .L_4250)
.L_4250:
        /*0004*/ 	.word	0x00000082


	//----- nvinfo : EIATTR_SW2861232_WAR
	.align		4
.L_4251:
        /*0008*/ 	.byte	0x01, 0x35
	.zero		2


	//----- nvinfo : EIATTR_PARAM_CBANK
	.align		4
        /*000c*/ 	.byte	0x04, 0x0a
        /*000e*/ 	.short	(.L_4253 - .L_4252)
	.align		4
.L_4252:
        /*0010*/ 	.word	index@(.nv.constant0._ZN10layer_norm13ln_bwd_kernelINS_13Kernel_traitsI6__halfffffjLj768ELj1ELj4ELj1ELj16ENS_18Kernel_traits_baseILj768ES2_ffffjLj128EEEEELb0ELb1ELb0ELb1EEEvNS_9BwdParamsE)
        /*0014*/ 	.short	0x0160
        /*0016*/ 	.short	0x0128


	//----- nvinfo : EIATTR_CBANK_PARAM_SIZE
	.align		4
.L_4253:
        /*0018*/ 	.byte	0x03, 0x19
        /*001a*/ 	.short	0x0128


	//----- nvinfo : EIATTR_KPARAM_INFO
	.align		4
        /*001c*/ 	.byte	0x04, 0x17
        /*001e*/ 	.short	(.L_4255 - .L_4254)
.L_4254:
        /*0020*/ 	.word	0x00000000
        /*0024*/ 	.short	0x0000
        /*0026*/ 	.short	0x0000
        /*0028*/ 	.byte	0x00, 0xf0, 0xa1, 0x04


	//----- nvinfo : EIATTR_MAXREG_COUNT
	.align		4
.L_4255:
        /*002c*/ 	.byte	0x03, 0x1b
        /*002e*/ 	.short	0x00ff


	//----- nvinfo : EIATTR_NUM_BARRIERS
	.align		4
        /*0030*/ 	.byte	0x02, 0x4c
        /*0032*/ 	.byte	0x01
	.zero		1


	//----- nvinfo : EIATTR_MERCURY_ISA_VERSION
	.align		4
        /*0034*/ 	.byte	0x03, 0x5f
        /*0036*/ 	.short	0x0000


	//----- nvinfo : EIATTR_COOP_GROUP_MASK_REGIDS
	.align		4
        /*0038*/ 	.byte	0x04, 0x29
        /*003a*/ 	.short	(.L_4257 - .L_4256)


	//   ....[0]....
.L_4256:
        /*003c*/ 	.word	0xffffffff


	//   ....[1]....
        /*0040*/ 	.word	0xffffffff


	//   ....[2]....
        /*0044*/ 	.word	0xffffffff


	//   ....[3]....
        /*0048*/ 	.word	0xffffffff


	//   ....[4]....
        /*004c*/ 	.word	0xffffffff


	//   ....[5]....
        /*0050*/ 	.word	0xffffffff


	//   ....[6]....
        /*0054*/ 	.word	0xffffffff


	//   ....[7]....
        /*0058*/ 	.word	0xffffffff


	//   ....[8]....
        /*005c*/ 	.word	0xffffffff


	//   ....[9]....
        /*0060*/ 	.word	0xffffffff


	//   ....[10]....
        /*0064*/ 	.word	0xffffffff


	//   ....[11]....
        /*0068*/ 	.word	0xffffffff


	//   ....[12]....
        /*006c*/ 	.word	0xffffffff


	//   ....[13]....
        /*0070*/ 	.word	0xffffffff


	//   ....[14]....
        /*0074*/ 	.word	0xffffffff


	//   ....[15]....
        /*0078*/ 	.word	0xffffffff


	//   ....[16]....
        /*007c*/ 	.word	0xffffffff


	//   ....[17]....
        /*0080*/ 	.word	0xffffffff


	//   ....[18]....
        /*0084*/ 	.word	0xffffffff


	//   ....[19]....
        /*0088*/ 	.word	0xffffffff


	//----- nvinfo : EIATTR_COOP_GROUP_INSTR_OFFSETS
	.align		4
.L_4257:
        /*008c*/ 	.byte	0x04, 0x28
        /*008e*/ 	.short	(.L_4259 - .L_4258)


	//   ....[0]....
.L_4258:
        /*0090*/ 	.word	0x00001970


	//   ....[1]....
        /*0094*/ 	.word	0x00001990


	//   ....[2]....
        /*0098*/ 	.word	0x000019b0


	//   ....[3]....
        /*009c*/ 	.word	0x000019d0


	//   ....[4]....
        /*00a0*/ 	.word	0x000019f0


	//   ....[5]....
        /*00a4*/ 	.word	0x00001a10


	//   ....[6]....
        /*00a8*/ 	.word	0x00001a30


	//   ....[7]....
        /*00ac*/ 	.word	0x00001a50


	//   ....[8]....
        /*00b0*/ 	.word	0x00001a70


	//   ....[9]....
        /*00b4*/ 	.word	0x00001a90


	//   ....[10]....
        /*00b8*/ 	.word	0x00003ab0


	//   ....[11]....
        /*00bc*/ 	.word	0x00003b30


	//   ....[12]....
        /*00c0*/ 	.word	0x00003bb0


	//   ....[13]....
        /*00c4*/ 	.word	0x00003c20


	//   ....[14]....
        /*00c8*/ 	.word	0x00003ca0


	//   ....[15]....
        /*00cc*/ 	.word	0x00003d10


	//   ....[16]....
        /*00d0*/ 	.word	0x00003d90


	//   ....[17]....
        /*00d4*/ 	.word	0x00003e00


	//   ....[18]....
        /*00d8*/ 	.word	0x00003e80


	//   ....[19]....
        /*00dc*/ 	.word	0x00003ef0


	//----- nvinfo : EIATTR_EXIT_INSTR_OFFSETS
	.align		4
.L_4259:
        /*00e0*/ 	.byte	0x04, 0x1c
        /*00e2*/ 	.short	(.L_4261 - .L_4260)


	//   ....[0]....
.L_4260:
        /*00e4*/ 	.word	0x00003a50


	//----- nvinfo : EIATTR_MAX_THREADS
	.align		4
.L_4261:
        /*00e8*/ 	.byte	0x04, 0x05
        /*00ea*/ 	.short	(.L_4263 - .L_4262)
.L_4262:
        /*00ec*/ 	.word	0x00000080
        /*00f0*/ 	.word	0x00000001
        /*00f4*/ 	.word	0x00000001


	//----- nvinfo : EIATTR_CRS_STACK_SIZE
	.align		4
.L_4263:
        /*00f8*/ 	.byte	0x04, 0x1e
        /*00fa*/ 	.short	(.L_4265 - .L_4264)
.L_4264:
        /*00fc*/ 	.word	0x00000000
.L_4265:


//--------------------- .nv.info._ZN10layer_norm13ln_bwd_kernelINS_13Kernel_traitsI6__halfffffjLj768ELj1ELj4ELj1ELj16ENS_18Kernel_traits_baseILj768ES2_ffffjLj128EEEEELb0ELb1ELb1ELb0EEEvNS_9BwdParamsE --------------------------
	.section	.nv.info._ZN10layer_norm13ln_bwd_kernelINS_13Kernel_traitsI6__halfffffjLj768ELj1ELj4ELj1ELj16ENS_18Kernel_traits_baseILj768ES2_ffffjLj128EEEEELb0ELb1ELb1ELb0EEEvNS_9BwdParamsE,"",@"SHT_CUDA_INFO"
	.sectionflags	@""
	.align	4


	//----- nvinfo : EIATTR_CUDA_API_VERSION
	.align		4
        /*0000*/ 	.byte	0x04, 0x37
        /*0002*/ 	.short	(.L_4267 - .L_4266)
.L_4266:
        /*0004*/ 	.word	0x00000082


	//----- nvinfo : EIATTR_SW2861232_WAR
	.align		4
.L_4267:
        /*0008*/ 	.byte	0x01, 0x35
	.zero		2


	//----- nvinfo : EIATTR_PARAM_CBANK
	.align		4
        /*000c*/ 	.byte	0x04, 0x0a
        /*000e*/ 	.short	(.L_4269 - .L_4268)
	.align		4
.L_4268:
        /*0010*/ 	.word	index@(.nv.constant0._ZN10layer_norm13ln_bwd_kernelINS_13Kernel_traitsI6__halfffffjLj768ELj1ELj4ELj1ELj16ENS_18Kernel_traits_baseILj768ES2_ffffjLj128EEEEELb0ELb1ELb1ELb0EEEvNS_9BwdParamsE)
        /*0014*/ 	.short	0x0160
        /*0016*/ 	.short	0x0128


	//----- nvinfo : EIATTR_CBANK_PARAM_SIZE
	.align		4
.L_4269:
        /*0018*/ 	.byte	0x03, 0x19
        /*001a*/ 	.short	0x0128


	//----- nvinfo : EIATTR_KPARAM_INFO
	.align		4
        /*001c*/ 	.byte	0x04, 0x17
        /*001e*/ 	.short	(.L_4271 - .L_4270)
.L_4270:
        /*0020*/ 	.word	0x00000000
        /*0024*/ 	.short	0x0000
        /*0026*/ 	.short	0x0000
        /*0028*/ 	.byte	0x00, 0xf0, 0xa1, 0x04


	//----- nvinfo : EIATTR_MAXREG_COUNT
	.align		4
.L_4271:
        /*002c*/ 	.byte	0x03, 0x1b
        /*002e*/ 	.short	0x00ff


	//----- nvinfo : EIATTR_NUM_BARRIERS
	.align		4
        /*0030*/ 	.byte	0x02, 0x4c
        /*0032*/ 	.byte	0x01
	.zero		1


	//----- nvinfo : EIATTR_MERCURY_ISA_VERSION
	.align		4
        /*0034*/ 	.byte	0x03, 0x5f
        /*0036*/ 	.short	0x0000


	//----- nvinfo : EIATTR_COOP_GROUP_MASK_REGIDS
	.align		4
        /*0038*/ 	.byte	0x04, 0x29
        /*003a*/ 	.short	(.L_4273 - .L_4272)


	//   ....[0]....
.L_4272:
        /*003c*/ 	.word	0xffffffff


	//   ....[1]....
        /*0040*/ 	.word	0xffffffff


	//   ....[2]....
        /*0044*/ 	.word	0xffffffff


	//   ....[3]....
        /*0048*/ 	.word	0xffffffff


	//   ....[4]....
        /*004c*/ 	.word	0xffffffff


	//   ....[5]....
        /*0050*/ 	.word	0xffffffff


	//   ....[6]....
        /*0054*/ 	.word	0xffffffff


	//   ....[7]....
        /*0058*/ 	.word	0xffffffff


	//   ....[8]....
        /*005c*/ 	.word	0xffffffff


	//   ....[9]....
        /*0060*/ 	.word	0xffffffff


	//   ....[10]....
        /*0064*/ 	.word	0xffffffff


	//   ....[11]....
        /*0068*/ 	.word	0xffffffff


	//   ....[12]....
        /*006c*/ 	.word	0xffffffff


	//   ....[13]....
        /*0070*/ 	.word	0xffffffff


	//   ....[14]....
        /*0074*/ 	.word	0xffffffff


	//   ....[15]....
        /*0078*/ 	.word	0xffffffff


	//   ....[16]....
        /*007c*/ 	.word	0xffffffff


	//   ....[17]....
        /*0080*/ 	.word	0xffffffff


	//   ....[18]....
        /*0084*/ 	.word	0xffffffff


	//   ....[19]....
        /*0088*/ 	.word	0xffffffff


	//----- nvinfo : EIATTR_COOP_GROUP_INSTR_OFFSETS
	.align		4
.L_4273:
        /*008c*/ 	.byte	0x04, 0x28
        /*008e*/ 	.short	(.L_4275 - .L_4274)


	//   ....[0]....
.L_4274:
        /*0090*/ 	.word	0x00002160


	//   ....[1]....
        /*0094*/ 	.word	0x00002180


	//   ....[2]....
        /*0098*/ 	.word	0x000021a0


	//   ....[3]....
        /*009c*/ 	.word	0x000021c0


	//   ....[4]....
        /*00a0*/ 	.word	0x000021e0


	//   ....[5]....
        /*00a4*/ 	.word	0x00002200


	//   ....[6]....
        /*00a8*/ 	.word	0x00002220


	//   ....[7]....
        /*00ac*/ 	.word	0x00002240


	//   ....[8]....
        /*00b0*/ 	.word	0x00002260


	//   ....[9]....
        /*00b4*/ 	.word	0x00002280


	//   ....[10]....
        /*00b8*/ 	.word	0x00005600


	//   ....[11]....
        /*00bc*/ 	.word	0x00005680


	//   ....[12]....
        /*00c0*/ 	.word	0x00005700


	//   ....[13]....
        /*00c4*/ 	.word	0x00005770


	//   ....[14]....
        /*00c8*/ 	.word	0x000057f0


	//   ....[15]....
        /*00cc*/ 	.word	0x00005860


	//   ....[16]....
        /*00d0*/ 	.word	0x000058e0


	//   ....[17]....
        /*00d4*/ 	.word	0x00005950


	//   ....[18]....
        /*00d8*/ 	.word	0x000059d0


	//   ....[19]....
        /*00dc*/ 	.word	0x00005a40


	//----- nvinfo : EIATTR_EXIT_INSTR_OFFSETS
	.align		4
.L_4275:
        /*00e0*/ 	.byte	0x04, 0x1c
        /*00e2*/ 	.short	(.L_4277 - .L_4276)


	//   ....[0]....
.L_4276:
        /*00e4*/ 	.word	0x00005520


	//   ....[1]....
        /*00e8*/ 	.word	0x000055a0


	//----- nvinfo : EIATTR_MAX_THREADS
	.align		4
.L_4277:
        /*00ec*/ 	.byte	0x04, 0x05
        /*00ee*/ 	.short	(.L_4279 - .L_4278)
.L_4278:
        /*00f0*/ 	.word	0x00000080
        /*00f4*/ 	.word	0x00000001
        /*00f8*/ 	.word	0x00000001


	//----- nvinfo : EIATTR_CRS_STACK_SIZE
	.align		4
.L_4279:
        /*00fc*/ 	.byte	0x04, 0x1e
        /*00fe*/ 	.short	(.L_4281 - .L_4280)
.L_4280:
        /*0100*/ 	.word	0x00000000
.L_4281:


//--------------------- .nv.info._ZN10layer_norm13ln_bwd_kernelINS_13Kernel_traitsI6__halfffffjLj768ELj1ELj4ELj1ELj16ENS_18Kernel_traits_baseILj768ES2_ffffjLj128EEEEELb0ELb1ELb1ELb1EEEvNS_9BwdParamsE --------------------------
	.section	.nv.info._ZN10layer_norm13ln_bwd_kernelINS_13Kernel_traitsI6__halfffffjLj768ELj1ELj4ELj1ELj16ENS_18Kernel_traits_baseILj768ES2_ffffjLj128EEEEELb0ELb1ELb1ELb1EEEvNS_9BwdParamsE,"",@"SHT_CUDA_INFO"
	.sectionflags	@""
	.align	4


	//----- nvinfo : EIATTR_CUDA_API_VERSION
	.align		4
        /*0000*/ 	.byte	0x04, 0x37
        /*0002*/ 	.short	(.L_4283 - .L_4282)
.L_4282:
        /*0004*/ 	.word	0x00000082


	//----- nvinfo : EIATTR_SW2861232_WAR
	.align		4
.L_4283:
        /*0008*/ 	.byte	0x01, 0x35
	.zero		2


	//----- nvinfo : EIATTR_PARAM_CBANK
	.align		4
        /*000c*/ 	.byte	0x04, 0x0a
        /*000e*/ 	.short	(.L_4285 - .L_4284)
	.align		4
.L_4284:
        /*0010*/ 	.word	index@(.nv.constant0._ZN10layer_norm13ln_bwd_kernelINS_13Kernel_traitsI6__halfffffjLj768ELj1ELj4ELj1ELj16ENS_18Kernel_traits_baseILj768ES2_ffffjLj128EEEEELb0ELb1ELb1ELb1EEEvNS_9BwdParamsE)
        /*0014*/ 	.short	0x0160
        /*0016*/ 	.short	0x0128


	//----- nvinfo : EIATTR_CBANK_PARAM_SIZE
	.align		4
.L_4285:
        /*0018*/ 	.byte	0x03, 0x19
        /*001a*/ 	.short	0x0128


	//----- nvinfo : EIATTR_KPARAM_INFO
	.align		4
        /*001c*/ 	.byte	0x04, 0x17
        /*001e*/ 	.short	(.L_4287 - .L_4286)
.L_4286:
        /*0020*/ 	.word	0x00000000
        /*0024*/ 	.short	0x0000
        /*0026*/ 	.short	0x0000
        /*0028*/ 	.byte	0x00, 0xf0, 0xa1, 0x04


	//----- nvinfo : EIATTR_MAXREG_COUNT
	.align		4
.L_4287:
        /*002c*/ 	.byte	0x03, 0x1b
        /*002e*/ 	.short	0x00ff


	//----- nvinfo : EIATTR_NUM_BARRIERS
	.align		4
        /*0030*/ 	.byte	0x02, 0x4c
        /*0032*/ 	.byte	0x01
	.zero		1


	//----- nvinfo : EIATTR_MERCURY_ISA_VERSION
	.align		4
        /*0034*/ 	.byte	0x03, 0x5f
        /*0036*/ 	.short	0x0000


	//----- nvinfo : EIATTR_COOP_GROUP_MASK_REGIDS
	.align		4
        /*0038*/ 	.byte	0x04, 0x29
        /*003a*/ 	.short	(.L_4289 - .L_4288)


	//   ....[0]....
.L_4288:
        /*003c*/ 	.word	0xffffffff


	//   ....[1]....
        /*0040*/ 	.word	0xffffffff


	//   ....[2]....
        /*0044*/ 	.word	0xffffffff


	//   ....[3]....
        /*0048*/ 	.word	0xffffffff


	//   ....[4]....
        /*004c*/ 	.word	0xffffffff


	//   ....[5]....
        /*0050*/ 	.word	0xffffffff


	//   ....[6]....
        /*0054*/ 	.word	0xffffffff


	//   ....[7]....
        /*0058*/ 	.word	0xffffffff


	//   ....[8]....
        /*005c*/ 	.word	0xffffffff


	//   ....[9]....
        /*0060*/ 	.word	0xffffffff


	//   ....[10]....
        /*0064*/ 	.word	0xffffffff


	//   ....[11]....
        /*0068*/ 	.word	0xffffffff


	//   ....[12]....
        /*006c*/ 	.word	0xffffffff


	//   ....[13]....
        /*0070*/ 	.word	0xffffffff


	//   ....[14]....
        /*0074*/ 	.word	0xffffffff


	//   ....[15]....
        /*0078*/ 	.word	0xffffffff


	//   ....[16]....
        /*007c*/ 	.word	0xffffffff


	//   ....[17]....
        /*0080*/ 	.word	0xffffffff


	//   ....[18]....
        /*0084*/ 	.word	0xffffffff


	//   ....[19]....
        /*0088*/ 	.word	0xffffffff


	//----- nvinfo : EIATTR_COOP_GROUP_INSTR_OFFSETS
	.align		4
.L_4289:
        /*008c*/ 	.byte	0x04, 0x28
        /*008e*/ 	.short	(.L_4291 - .L_4290)


	//   ....[0]....
.L_4290:
        /*0090*/ 	.word	0x00001b00


	//   ....[1]....
        /*0094*/ 	.word	0x00001b20


	//   ....[2]....
        /*0098*/ 	.word	0x00001b40


	//   ....[3]....
        /*009c*/ 	.word	0x00001b60


	//   ....[4]....
        /*00a0*/ 	.word	0x00001b80


	//   ....[5]....
        /*00a4*/ 	.word	0x00001ba0


	//   ....[6]....
        /*00a8*/ 	.word	0x00001bc0


	//   ....[7]....
        /*00ac*/ 	.word	0x00001be0


	//   ....[8]....
        /*00b0*/ 	.word	0x00001c00


	//   ....[9]....
        /*00b4*/ 	.word	0x00001c20


	//   ....[10]....
        /*00b8*/ 	.word	0x00004670


	//   ....[11]....
        /*00bc*/ 	.word	0x000046f0


	//   ....[12]....
        /*00c0*/ 	.word	0x00004770


	//   ....[13]....
        /*00c4*/ 	.word	0x000047e0


	//   ....[14]....
        /*00c8*/ 	.word	0x00004860


	//   ....[15]....
        /*00cc*/ 	.word	0x000048d0


	//   ....[16]....
        /*00d0*/ 	.word	0x00004950


	//   ....[17]....
        /*00d4*/ 	.word	0x000049c0


	//   ....[18]....
        /*00d8*/ 	.word	0x00004a40


	//   ....[19]....
        /*00dc*/ 	.word	0x00004ab0


	//----- nvinfo : EIATTR_EXIT_INSTR_OFFSETS
	.align		4
.L_4291:
        /*00e0*/ 	.byte	0x04, 0x1c
        /*00e2*/ 	.short	(.L_4293 - .L_4292)


	//   ....[0]....
.L_4292:
        /*00e4*/ 	.word	0x00004610


	//----- nvinfo : EIATTR_MAX_THREADS
	.align		4
.L_4293:
        /*00e8*/ 	.byte	0x04, 0x05
        /*00ea*/ 	.short	(.L_4295 - .L_4294)
.L_4294:
        /*00ec*/ 	.word	0x00000080
        /*00f0*/ 	.word	0x00000001
        /*00f4*/ 	.word	0x00000001


	//----- nvinfo : EIATTR_CRS_STACK_SIZE
	.align		4
.L_4295:
        /*00f8*/ 	.byte	0x04, 0x1e
        /*00fa*/ 	.short	(.L_4297 - .L_4296)
.L_4296:
        /*00fc*/ 	.word	0x00000000
.L_4297:


//--------------------- .nv.info._ZN10layer_norm13ln_bwd_kernelINS_13Kernel_traitsI6__halfffffjLj768ELj1ELj4ELj1ELj16ENS_18Kernel_traits_baseILj768ES2_ffffjLj128EEEEELb1ELb0ELb0ELb0EEEvNS_9BwdParamsE --------------------------
	.section	.nv.info._ZN10layer_norm13ln_bwd_kernelINS_13Kernel_traitsI6__halfffffjLj768ELj1ELj4ELj1ELj16ENS_18Kernel_traits_baseILj768ES2_ffffjLj128EEEEELb1ELb0ELb0ELb0EEEvNS_9BwdParamsE,"",@"SHT_CUDA_INFO"
	.sectionflags	@""
	.align	4


	//----- nvinfo : EIATTR_CUDA_API_VERSION
	.align		4
        /*0000*/ 	.byte	0x04, 0x37
        /*0002*/ 	.short	(.L_4299 - .L_4298)
.L_4298:
        /*0004*/ 	.word	0x00000082


	//----- nvinfo : EIATTR_SW2861232_WAR
	.align		4
.L_4299:
        /*0008*/ 	.byte	0x01, 0x35
	.zero		2


	//----- nvinfo : EIATTR_PARAM_CBANK
	.align		4
        /*000c*/ 	.byte	0x04, 0x0a
        /*000e*/ 	.short	(.L_4301 - .L_4300)
	.align		4
.L_4300:
        /*0010*/ 	.word	index@(.nv.constant0._ZN10layer_norm13ln_bwd_kernelINS_13Kernel_traitsI6__halfffffjLj768ELj1ELj4ELj1ELj16ENS_18Kernel_traits_baseILj768ES2_ffffjLj128EEEEELb1ELb0ELb0ELb0EEEvNS_9BwdParamsE)
        /*0014*/ 	.short	0x0160
        /*0016*/ 	.short	0x0128


	//----- nvinfo : EIATTR_CBANK_PARAM_SIZE
	.align		4
.L_4301:
        /*0018*/ 	.byte	0x03, 0x19
        /*001a*/ 	.short	0x0128


	//----- nvinfo : EIATTR_KPARAM_INFO
	.align		4
        /*001c*/ 	.byte	0x04, 0x17
        /*001e*/ 	.short	(.L_4303 - .L_4302)
.L_4302:
        /*0020*/ 	.word	0x00000000
        /*0024*/ 	.short	0x0000
        /*0026*/ 	.short	0x0000
        /*0028*/ 	.byte	0x00, 0xf0, 0xa1, 0x04


	//----- nvinfo : EIATTR_MAXREG_COUNT
	.align		4
.L_4303:
        /*002c*/ 	.byte	0x03, 0x1b
        /*002e*/ 	.short	0x00ff


	//----- nvinfo : EIATTR_NUM_BARRIERS
	.align		4
        /*0030*/ 	.byte	0x02, 0x4c
        /*0032*/ 	.byte	0x01
	.zero		1


	//----- nvinfo : EIATTR_MERCURY_ISA_VERSION
	.align		4
        /*0034*/ 	.byte	0x03, 0x5f
        /*0036*/ 	.short	0x0000


	//----- nvinfo : EIATTR_COOP_GROUP_MASK_REGIDS
	.align		4
        /*0038*/ 	.byte	0x04, 0x29
        /*003a*/ 	.short	(.L_4305 - .L_4304)


	//   ....[0]....
.L_4304:
        /*003c*/ 	.word	0xffffffff


	//   ....[1]....
        /*0040*/ 	.word	0xffffffff


	//   ....[2]....
        /*0044*/ 	.word	0xffffffff


	//   ....[3]....
        /*0048*/ 	.word	0xffffffff


	//   ....[4]....
        /*004c*/ 	.word	0xffffffff


	//   ....[5]....
        /*0050*/ 	.word	0xffffffff


	//   ....[6]....
        /*0054*/ 	.word	0xffffffff


	//   ....[7]....
        /*0058*/ 	.word	0xffffffff


	//   ....[8]....
        /*005c*/ 	.word	0xffffffff


	//   ....[9]....
        /*0060*/ 	.word	0xffffffff


	//   ....[10]....
        /*0064*/ 	.word	0xffffffff


	//   ....[11]....
        /*0068*/ 	.word	0xffffffff


	//   ....[12]....
        /*006c*/ 	.word	0xffffffff


	//   ....[13]....
        /*0070*/ 	.word	0xffffffff


	//   ....[14]....
        /*0074*/ 	.word	0xffffffff


	//   ....[15]....
        /*0078*/ 	.word	0xffffffff


	//   ....[16]....
        /*007c*/ 	.word	0xffffffff


	//   ....[17]....
        /*0080*/ 	.word	0xffffffff


	//   ....[18]....
        /*0084*/ 	.word	0xffffffff


	//   ....[19]....
        /*0088*/ 	.word	0xffffffff


	//----- nvinfo : EIATTR_COOP_GROUP_INSTR_OFFSETS
	.align		4
.L_4305:
        /*008c*/ 	.byte	0x04, 0x28
        /*008e*/ 	.short	(.L_4307 - .L_4306)


	//   ....[0]....
.L_4306:
        /*0090*/ 	.word	0x00001ac0


	//   ....[1]....
        /*0094*/ 	.word	0x00001ae0


	//   ....[2]....
        /*0098*/ 	.word	0x00001b00


	//   ....[3]....
        /*009c*/ 	.word	0x00001b20


	//   ....[4]....
        /*00a0*/ 	.word	0x00001b40


	//   ....[5]....
        /*00a4*/ 	.word	0x00001b60


	//   ....[6]....
        /*00a8*/ 	.word	0x00001b80


	//   ....[7]....
        /*00ac*/ 	.word	0x00001ba0


	//   ....[8]....
        /*00b0*/ 	.word	0x00001bc0


	//   ....[9]....
        /*00b4*/ 	.word	0x00001be0


	//   ....[10]....
        /*00b8*/ 	.word	0x00003b50


	//   ....[11]....
        /*00bc*/ 	.word	0x00003bd0


	//   ....[12]....
        /*00c0*/ 	.word	0x00003c50


	//   ....[13]....
        /*00c4*/ 	.word	0x00003cc0


	//   ....[14]....
        /*00c8*/ 	.word	0x00003d40


	//   ....[15]....
        /*00cc*/ 	.word	0x00003db0


	//   ....[16]....
        /*00d0*/ 	.word	0x00003e30


	//   ....[17]....
        /*00d4*/ 	.word	0x00003ea0


	//   ....[18]....
        /*00d8*/ 	.word	0x00003f20


	//   ....[19]....
        /*00dc*/ 	.word	0x00003f90


	//----- nvinfo : EIATTR_EXIT_INSTR_OFFSETS
	.align		4
.L_4307:
        /*00e0*/ 	.byte	0x04, 0x1c
        /*00e2*/ 	.short	(.L_4309 - .L_4308)


	//   ....[0]....
.L_4308:
        /*00e4*/ 	.word	0x00003ac0


	//   ....[1]....
        /*00e8*/ 	.word	0x00003af0


	//----- nvinfo : EIATTR_MAX_THREADS
	.align		4
.L_4309:
        /*00ec*/ 	.byte	0x04, 0x05
        /*00ee*/ 	.short	(.L_4311 - .L_4310)
.L_4310:
        /*00f0*/ 	.word	0x00000080
        /*00f4*/ 	.word	0x00000001
        /*00f8*/ 	.word	0x00000001


	//----- nvinfo : EIATTR_CRS_STACK_SIZE
	.align		4
.L_4311:
        /*00fc*/ 	.byte	0x04, 0x1e
        /*00fe*/ 	.short	(.L_4313 - .L_4312)
.L_4312:
        /*0100*/ 	.word	0x00000000
.L_4313:


//--------------------- .nv.info._ZN10layer_norm13ln_bwd_kernelINS_13Kernel_traitsI6__halfffffjLj768ELj1ELj4ELj1ELj16ENS_18Kernel_traits_baseILj768ES2_ffffjLj128EEEEELb1ELb0ELb0ELb1EEEvNS_9BwdParamsE --------------------------
	.section	.nv.info._ZN10layer_norm13ln_bwd_kernelINS_13Kernel_traitsI6__halfffffjLj768ELj1ELj4ELj1ELj16ENS_18Kernel_traits_baseILj768ES2_ffffjLj128EEEEELb1ELb0ELb0ELb1EEEvNS_9BwdParamsE,"",@"SHT_CUDA_INFO"
	.sectionflags	@""
	.align	4


	//----- nvinfo : EIATTR_CUDA_API_VERSION
	.align		4
        /*0000*/ 	.byte	0x04, 0x37
        /*0002*/ 	.short	(.L_4315 - .L_4314)
.L_4314:
        /*0004*/ 	.word	0x00000082


	//----- nvinfo : EIATTR_SW2861232_WAR
	.align		4
.L_4315:
        /*0008*/ 	.byte	0x01, 0x35
	.zero		2


	//----- nvinfo : EIATTR_PARAM_CBANK
	.align		4
        /*000c*/ 	.byte	0x04, 0x0a
        /*000e*/ 	.short	(.L_4317 - .L_4316)
	.align		4
.L_4316:
        /*0010*/ 	.word	index@(.nv.constant0._ZN10layer_norm13ln_bwd_kernelINS_13Kernel_traitsI6__halfffffjLj768ELj1ELj4ELj1ELj16ENS_18Kernel_traits_baseILj768ES2_ffffjLj128EEEEELb1ELb0ELb0ELb1EEEvNS_9BwdParamsE)
        /*0014*/ 	.short	0x0160
        /*0016*/ 	.short	0x0128


	//----- nvinfo : EIATTR_CBANK_PARAM_SIZE
	.align		4
.L_4317:
        /*0018*/ 	.byte	0x03, 0x19
        /*001a*/ 	.short	0x0128


	//----- nvinfo : EIATTR_KPARAM_INFO
	.align		4
        /*001c*/ 	.byte	0x04, 0x17
        /*001e*/ 	.short	(.L_4319 - .L_4318)
.L_4318:
        /*0020*/ 	.word	0x00000000
        /*0024*/ 	.short	0x0000
        /*0026*/ 	.short	0x0000
        /*0028*/ 	.byte	0x00, 0xf0, 0xa1, 0x04


	//----- nvinfo : EIATTR_MAXREG_COUNT
	.align		4
.L_4319:
        /*002c*/ 	.byte	0x03, 0x1b
        /*002e*/ 	.short	0x00ff


	//----- nvinfo : EIATTR_NUM_BARRIERS
	.align		4
        /*0030*/ 	.byte	0x02, 0x4c
        /*0032*/ 	.byte	0x01
	.zero		1


	//----- nvinfo : EIATTR_MERCURY_ISA_VERSION
	.align		4
        /*0034*/ 	.byte	0x03, 0x5f
        /*0036*/ 	.short	0x0000


	//----- nvinfo : EIATTR_COOP_GROUP_MASK_REGIDS
	.align		4
        /*0038*/ 	.byte	0x04, 0x29
        /*003a*/ 	.short	(.L_4321 - .L_4320)


	//   ....[0]....
.L_4320:
        /*003c*/ 	.word	0xffffffff


	//   ....[1]....
        /*0040*/ 	.word	0xffffffff


	//   ....[2]....
        /*0044*/ 	.word	0xffffffff


	//   ....[3]....
        /*0048*/ 	.word	0xffffffff


	//   ....[4]....
        /*004c*/ 	.word	0xffffffff


	//   ....[5]....
        /*0050*/ 	.word	0xffffffff


	//   ....[6]....
        /*0054*/ 	.word	0xffffffff


	//   ....[7]....
        /*0058*/ 	.word	0xffffffff


	//   ....[8]....
        /*005c*/ 	.word	0xffffffff


	//   ....[9]....
        /*0060*/ 	.word	0xffffffff


	//   ....[10]....
        /*0064*/ 	.word	0xffffffff


	//   ....[11]....
        /*0068*/ 	.word	0xffffffff


	//   ....[12]....
        /*006c*/ 	.word	0xffffffff


	//   ....[13]....
        /*0070*/ 	.word	0xffffffff


	//   ....[14]....
        /*0074*/ 	.word	0xffffffff


	//   ....[15]....
        /*0078*/ 	.word	0xffffffff


	//   ....[16]....
        /*007c*/ 	.word	0xffffffff


	//   ....[17]....
        /*0080*/ 	.word	0xffffffff


	//   ....[18]....
        /*0084*/ 	.word	0xffffffff


	//   ....[19]....
        /*0088*/ 	.word	0xffffffff


	//----- nvinfo : EIATTR_COOP_GROUP_INSTR_OFFSETS
	.align		4
.L_4321:
        /*008c*/ 	.byte	0x04, 0x28
        /*008e*/ 	.short	(.L_4323 - .L_4322)


	//   ....[0]....
.L_4322:
        /*0090*/ 	.word	0x00001690


	//   ....[1]....
        /*0094*/ 	.word	0x000016b0


	//   ....[2]....
        /*0098*/ 	.word	0x000016d0


	//   ....[3]....
        /*009c*/ 	.word	0x000016f0


	//   ....[4]....
        /*00a0*/ 	.word	0x00001710


	//   ....[5]....
        /*00a4*/ 	.word	0x00001730


	//   ....[6]....
        /*00a8*/ 	.word	0x00001750


	//   ....[7]....
        /*00ac*/ 	.word	0x00001770


	//   ....[8]....
        /*00b0*/ 	.word	0x00001790


	//   ....[9]....
        /*00b4*/ 	.word	0x000017b0


	//   ....[10]....
        /*00b8*/ 	.word	0x00003400


	//   ....[11]....
        /*00bc*/ 	.word	0x00003480


	//   ....[12]....
        /*00c0*/ 	.word	0x00003500


	//   ....[13]....
        /*00c4*/ 	.word	0x00003570


	//   ....[14]....
        /*00c8*/ 	.word	0x000035f0


	//   ....[15]....
        /*00cc*/ 	.word	0x00003660


	//   ....[16]....
        /*00d0*/ 	.word	0x000036e0


	//   ....[17]....
        /*00d4*/ 	.word	0x00003750


	//   ....[18]....
        /*00d8*/ 	.word	0x000037d0


	//   ....[19]....
        /*00dc*/ 	.word	0x00003840


	//----- nvinfo : EIATTR_EXIT_INSTR_OFFSETS
	.align		4
.L_4323:
        /*00e0*/ 	.byte	0x04, 0x1c
        /*00e2*/ 	.short	(.L_4325 - .L_4324)


	//   ....[0]....
.L_4324:
        /*00e4*/ 	.word	0x000033a0


	//----- nvinfo : EIATTR_MAX_THREADS
	.align		4
.L_4325:
        /*00e8*/ 	.byte	0x04, 0x05
        /*00ea*/ 	.short	(.L_4327 - .L_4326)
.L_4326:
        /*00ec*/ 	.word	0x00000080
        /*00f0*/ 	.word	0x00000001
        /*00f4*/ 	.word	0x00000001


	//----- nvinfo : EIATTR_CRS_STACK_SIZE
	.align		4
.L_4327:
        /*00f8*/ 	.byte	0x04, 0x1e
        /*00fa*/ 	.short	(.L_4329 - .L_4328)
.L_4328:
        /*00fc*/ 	.word	0x00000000
.L_4329:


//--------------------- .nv.info._ZN10layer_norm22ln_bwd_finalize_kernelINS_22Kernel_traits_finalizeILj768E6__halfffffjLb0ELj1024ELj4ENS_18Kernel_traits_baseILj768ES2_ffffjLj1024EEEEELb0ELb0EEEvNS_9BwdParamsE --------------------------
	.section	.nv.info._ZN10layer_norm22ln_bwd_finalize_kernelINS_22Kernel_traits_finalizeILj768E6__halfffffjLb0ELj1024ELj4ENS_18Kernel_traits_baseILj768ES2_ffffjLj1024EEEEELb0ELb0EEEvNS_9BwdParamsE,"",@"SHT_CUDA_INFO"
	.sectionflags	@""
	.align	4


	//----- nvinfo : EIATTR_CUDA_API_VERSION
	.align		4
        /*0000*/ 	.byte	0x04, 0x37
        /*0002*/ 	.short	(.L_4331 - .L_4330)
.L_4330:
        /*0004*/ 	.word	0x00000082


	//----- nvinfo : EIATTR_SW2861232_WAR
	.align		4
.L_4331:
        /*0008*/ 	.byte	0x01, 0x35
	.zero		2


	//----- nvinfo : EIATTR_PARAM_CBANK
	.align		4
        /*000c*/ 	.byte	0x04, 0x0a
        /*000e*/ 	.short	(.L_4333 - .L_4332)
	.align		4
.L_4332:
        /*0010*/ 	.word	index@(.nv.constant0._ZN10layer_norm22ln_bwd_finalize_kernelINS_22Kernel_traits_finalizeILj768E6__halfffffjLb0ELj1024ELj4ENS_18Kernel_traits_baseILj768ES2_ffffjLj1024EEEEELb0ELb0EEEvNS_9BwdParamsE)
        /*0014*/ 	.short	0x0160
        /*0016*/ 	.short	0x0128


	//----- nvinfo : EIATTR_CBANK_PARAM_SIZE
	.align		4
.L_4333:
        /*0018*/ 	.byte	0x03, 0x19
        /*001a*/ 	.short	0x0128


	//----- nvinfo : EIATTR_KPARAM_INFO
	.align		4
        /*001c*/ 	.byte	0x04, 0x17
        /*001e*/ 	.short	(.L_4335 - .L_4334)
.L_4334:
        /*0020*/ 	.word	0x00000000
        /*0024*/ 	.short	0x0000
        /*0026*/ 	.short	0x0000
        /*0028*/ 	.byte	0x00, 0xf0, 0xa1, 0x04


	//----- nvinfo : EIATTR_MAXREG_COUNT
	.align		4
.L_4335:
        /*002c*/ 	.byte	0x03, 0x1b
        /*002e*/ 	.short	0x0040


	//----- nvinfo : EIATTR_NUM_BARRIERS
	.align		4
        /*0030*/ 	.byte	0x02, 0x4c
        /*0032*/ 	.byte	0x01
	.zero		1


	//----- nvinfo : EIATTR_MERCURY_ISA_VERSION
	.align		4
        /*0034*/ 	.byte	0x03, 0x5f
        /*0036*/ 	.short	0x0000


	//----- nvinfo : EIATTR_COOP_GROUP_MASK_REGIDS
	.align		4
        /*0038*/ 	.byte	0x04, 0x29
        /*003a*/ 	.short	(.L_4337 - .L_4336)


	//   ....[0]....
.L_4336:
        /*003c*/ 	.word	0xffffffff


	//   ....[1]....
        /*0040*/ 	.word	0xffffffff


	//   ....[2]....
        /*0044*/ 	.word	0xffffffff


	//   ....[3]....
        /*0048*/ 	.word	0xffffffff


	//   ....[4]....
        /*004c*/ 	.word	0xffffffff


	//   ....[5]....
        /*0050*/ 	.word	0xffffffff


	//   ....[6]....
        /*0054*/ 	.word	0xffffffff


	//   ....[7]....
        /*0058*/ 	.word	0xffffffff


	//   ....[8]....
        /*005c*/ 	.word	0xffffffff


	//   ....[9]....
        /*0060*/ 	.word	0xffffffff


	//   ....[10]....
        /*0064*/ 	.word	0xffffffff


	//   ....[11]....
        /*0068*/ 	.word	0xffffffff


	//   ....[12]....
        /*006c*/ 	.word	0xffffffff


	//   ....[13]....
        /*0070*/ 	.word	0xffffffff


	//   ....[14]....
        /*0074*/ 	.word	0xffffffff


	//   ....[15]....
        /*0078*/ 	.word	0xffffffff


	//   ....[16]....
        /*007c*/ 	.word	0xffffffff


	//   ....[17]....
        /*0080*/ 	.word	0xffffffff


	//   ....[18]....
        /*0084*/ 	.word	0xffffffff


	//   ....[19]....
        /*0088*/ 	.word	0xffffffff


	//----- nvinfo : EIATTR_COOP_GROUP_INSTR_OFFSETS
	.align		4
.L_4337:
        /*008c*/ 	.byte	0x04, 0x28
        /*008e*/ 	.short	(.L_4339 - .L_4338)


	//   ....[0]....
.L_4338:
        /*0090*/ 	.word	0x00000820


	//   ....[1]....
        /*0094*/ 	.word	0x00000850


	//   ....[2]....
        /*0098*/ 	.word	0x00000860


	//   ....[3]....
        /*009c*/ 	.word	0x00000890


	//   ....[4]....
        /*00a0*/ 	.word	0x000008a0


	//   ....[5]....
        /*00a4*/ 	.word	0x000008d0


	//   ....[6]....
        /*00a8*/ 	.word	0x000008f0


	//   ....[7]....
        /*00ac*/ 	.word	0x00000900


	//   ....[8]....
        /*00b0*/ 	.word	0x00000930


	//   ....[9]....
        /*00b4*/ 	.word	0x00000940


	//   ....[10]....
        /*00b8*/ 	.word	0x00000b50


	//   ....[11]....
        /*00bc*/ 	.word	0x00000bc0


	//   ....[12]....
        /*00c0*/ 	.word	0x00000c20


	//   ....[13]....
        /*00c4*/ 	.word	0x00000c80


	//   ....[14]....
        /*00c8*/ 	.word	0x00000cf0


	//   ....[15]....
        /*00cc*/ 	.word	0x00000d60


	//   ....[16]....
        /*00d0*/ 	.word	0x00000dc0


	//   ....[17]....
        /*00d4*/ 	.word	0x00000e20


	//   ....[18]....
        /*00d8*/ 	.word	0x00000e80


	//   ....[19]....
        /*00dc*/ 	.word	0x00000ee0


	//----- nvinfo : EIATTR_EXIT_INSTR_OFFSETS
	.align		4
.L_4339:
        /*00e0*/ 	.byte	0x04, 0x1c
        /*00e2*/ 	.short	(.L_4341 - .L_4340)


	//   ....[0]....
.L_4340:
        /*00e4*/ 	.word	0x00000070


	//   ....[1]....
        /*00e8*/ 	.word	0x00000af0


	//----- nvinfo : EIATTR_MAX_THREADS
	.align		4
.L_4341:
        /*00ec*/ 	.byte	0x04, 0x05
        /*00ee*/ 	.short	(.L_4343 - .L_4342)
.L_4342:
        /*00f0*/ 	.word	0x00000400
        /*00f4*/ 	.word	0x00000001
        /*00f8*/ 	.word	0x00000001


	//----- nvinfo : EIATTR_CRS_STACK_SIZE
	.align		4
.L_4343:
        /*00fc*/ 	.byte	0x04, 0x1e
        /*00fe*/ 	.short	(.L_4345 - .L_4344)
.L_4344:
        /*0100*/ 	.word	0x00000000
.L_4345:


//--------------------- .nv.info._ZN10layer_norm13ln_bwd_kernelINS_13Kernel_traitsI6__halfffffjLj768ELj1ELj4ELj1ELj16ENS_18Kernel_traits_baseILj768ES2_ffffjLj128EEEEELb1ELb0ELb1ELb0EEEvNS_9BwdParamsE --------------------------
	.section	.nv.info._ZN10layer_norm13ln_bwd_kernelINS_13Kernel_traitsI6__halfffffjLj768ELj1ELj4ELj1ELj16ENS_18Kernel_traits_baseILj768ES2_ffffjLj128EEEEELb1ELb0ELb1ELb0EEEvNS_9BwdParamsE,"",@"SHT_CUDA_INFO"
	.sectionflags	@""
	.align	4


	//----- nvinfo : EIATTR_CUDA_API_VERSION
	.align		4
        /*0000*/ 	.byte	0x04, 0x37
        /*0002*/ 	.short	(.L_4347 - .L_4346)
.L_4346:
        /*0004*/ 	.word	0x00000082


	//----- nvinfo : EIATTR_SW2861232_WAR
	.align		4
.L_4347:
        /*0008*/ 	.byte	0x01, 0x35
	.zero		2


	//----- nvinfo : EIATTR_PARAM_CBANK
	.align		4
        /*000c*/ 	.byte	0x04, 0x0a
        /*000e*/ 	.short	(.L_4349 - .L_4348)
	.align		4
.L_4348:
        /*0010*/ 	.word	index@(.nv.constant0._ZN10layer_norm13ln_bwd_kernelINS_13Kernel_traitsI6__halfffffjLj768ELj1ELj4ELj1ELj16ENS_18Kernel_traits_baseILj768ES2_ffffjLj128EEEEELb1ELb0ELb1ELb0EEEvNS_9BwdParamsE)
        /*0014*/ 	.short	0x0160
        /*0016*/ 	.short	0x0128


	//----- nvinfo : EIATTR_CBANK_PARAM_SIZE
	.align		4
.L_4349:
        /*0018*/ 	.byte	0x03, 0x19
        /*001a*/ 	.short	0x0128


	//----- nvinfo : EIATTR_KPARAM_INFO
	.align		4
        /*001c*/ 	.byte	0x04, 0x17
        /*001e*/ 	.short	(.L_4351 - .L_4350)
.L_4350:
        /*0020*/ 	.word	0x00000000
        /*0024*/ 	.short	0x0000
        /*0026*/ 	.short	0x0000
        /*0028*/ 	.byte	0x00, 0xf0, 0xa1, 0x04


	//----- nvinfo : EIATTR_MAXREG_COUNT
	.align		4
.L_4351:
        /*002c*/ 	.byte	0x03, 0x1b
        /*002e*/ 	.short	0x00ff


	//----- nvinfo : EIATTR_NUM_BARRIERS
	.align		4
        /*0030*/ 	.byte	0x02, 0x4c
        /*0032*/ 	.byte	0x01
	.zero		1


	//----- nvinfo : EIATTR_MERCURY_ISA_VERSION
	.align		4
        /*0034*/ 	.byte	0x03, 0x5f
        /*0036*/ 	.short	0x0000


	//----- nvinfo : EIATTR_COOP_GROUP_MASK_REGIDS
	.align		4
        /*0038*/ 	.byte	0x04, 0x29
        /*003a*/ 	.short	(.L_4353 - .L_4352)


	//   ....[0]....
.L_4352:
        /*003c*/ 	.word	0xffffffff


	//   ....[1]....
        /*0040*/ 	.word	0xffffffff


	//   ....[2]....
        /*0044*/ 	.word	0xffffffff


	//   ....[3]....
        /*0048*/ 	.word	0xffffffff


	//   ....[4]....
        /*004c*/ 	.word	0xffffffff


	//   ....[5]....
        /*0050*/ 	.word	0xffffffff


	//   ....[6]....
        /*0054*/ 	.word	0xffffffff


	//   ....[7]....
        /*0058*/ 	.word	0xffffffff


	//   ....[8]....
        /*005c*/ 	.word	0xffffffff


	//   ....[9]....
        /*0060*/ 	.word	0xffffffff


	//   ....[10]....
        /*0064*/ 	.word	0xffffffff


	//   ....[11]....
        /*0068*/ 	.word	0xffffffff


	//   ....[12]....
        /*006c*/ 	.word	0xffffffff


	//   ....[13]....
        /*0070*/ 	.word	0xffffffff


	//   ....[14]....
        /*0074*/ 	.word	0xffffffff


	//   ....[15]....
        /*0078*/ 	.word	0xffffffff


	//   ....[16]....
        /*007c*/ 	.word	0xffffffff


	//   ....[17]....
        /*0080*/ 	.word	0xffffffff


	//   ....[18]....
        /*0084*/ 	.word	0xffffffff


	//   ....[19]....
        /*0088*/ 	.word	0xffffffff


	//----- nvinfo : EIATTR_COOP_GROUP_INSTR_OFFSETS
	.align		4
.L_4353:
        /*008c*/ 	.byte	0x04, 0x28
        /*008e*/ 	.short	(.L_4355 - .L_4354)


	//   ....[0]....
.L_4354:
        /*0090*/ 	.word	0x00001f90


	//   ....[1]....
        /*0094*/ 	.word	0x00001fb0


	//   ....[2]....
        /*0098*/ 	.word	0x00001fd0


	//   ....[3]....
        /*009c*/ 	.word	0x00001ff0


	//   ....[4]....
        /*00a0*/ 	.word	0x00002010


	//   ....[5]....
        /*00a4*/ 	.word	0x00002030


	//   ....[6]....
        /*00a8*/ 	.word	0x00002050


	//   ....[7]....
        /*00ac*/ 	.word	0x00002070


	//   ....[8]....
        /*00b0*/ 	.word	0x00002090


	//   ....[9]....
        /*00b4*/ 	.word	0x000020b0


	//   ....[10]....
        /*00b8*/ 	.word	0x00004e70


	//   ....[11]....
        /*00bc*/ 	.word	0x00004ef0


	//   ....[12]....
        /*00c0*/ 	.word	0x00004f70


	//   ....[13]....
        /*00c4*/ 	.word	0x00004fe0


	//   ....[14]....
        /*00c8*/ 	.word	0x00005060


	//   ....[15]....
        /*00cc*/ 	.word	0x000050d0


	//   ....[16]....
        /*00d0*/ 	.word	0x00005150


	//   ....[17]....
        /*00d4*/ 	.word	0x000051c0


	//   ....[18]....
        /*00d8*/ 	.word	0x00005240


	//   ....[19]....
        /*00dc*/ 	.word	0x000052b0


	//----- nvinfo : EIATTR_EXIT_INSTR_OFFSETS
	.align		4
.L_4355:
        /*00e0*/ 	.byte	0x04, 0x1c
        /*00e2*/ 	.short	(.L_4357 - .L_4356)


	//   ....[0]....
.L_4356:
        /*00e4*/ 	.word	0x00004de0


	//   ....[1]....
        /*00e8*/ 	.word	0x00004e10


	//----- nvinfo : EIATTR_MAX_THREADS
	.align		4
.L_4357:
        /*00ec*/ 	.byte	0x04, 0x05
        /*00ee*/ 	.short	(.L_4359 - .L_4358)
.L_4358:
        /*00f0*/ 	.word	0x00000080
        /*00f4*/ 	.word	0x00000001
        /*00f8*/ 	.word	0x00000001


	//----- nvinfo : EIATTR_CRS_STACK_SIZE
	.align		4
.L_4359:
        /*00fc*/ 	.byte	0x04, 0x1e
        /*00fe*/ 	.short	(.L_4361 - .L_4360)
.L_4360:
        /*0100*/ 	.word	0x00000000
.L_4361:


//--------------------- .nv.info._ZN10layer_norm22ln_bwd_finalize_kernelINS_22Kernel_traits_finalizeILj768E6__halfffffjLb0ELj1024ELj4ENS_18Kernel_traits_baseILj768ES2_ffffjLj1024EEEEELb0ELb1EEEvNS_9BwdParamsE --------------------------
	.section	.nv.info._ZN10layer_norm22ln_bwd_finalize_kernelINS_22Kernel_traits_finalizeILj768E6__halfffffjLb0ELj1024ELj4ENS_18Kernel_traits_baseILj768ES2_ffffjLj1024EEEEELb0ELb1EEEvNS_9BwdParamsE,"",@"SHT_CUDA_INFO"
	.sectionflags	@""
	.align	4


	//----- nvinfo : EIATTR_CUDA_API_VERSION
	.align		4
        /*0000*/ 	.byte	0x04, 0x37
        /*0002*/ 	.short	(.L_4363 - .L_4362)
.L_4362:
        /*0004*/ 	.word	0x00000082


	//----- nvinfo : EIATTR_SW2861232_WAR
	.align		4
.L_4363:
        /*0008*/ 	.byte	0x01, 0x35
	.zero		2


	//----- nvinfo : EIATTR_PARAM_CBANK
	.align		4
        /*000c*/ 	.byte	0x04, 0x0a
        /*000e*/ 	.short	(.L_4365 - .L_4364)
	.align		4
.L_4364:
        /*0010*/ 	.word	index@(.nv.constant0._ZN10layer_norm22ln_bwd_finalize_kernelINS_22Kernel_traits_finalizeILj768E6__halfffffjLb0ELj1024ELj4ENS_18Kernel_traits_baseILj768ES2_ffffjLj1024EEEEELb0ELb1EEEvNS_9BwdParamsE)
        /*0014*/ 	.short	0x0160
        /*0016*/ 	.short	0x0128


	//----- nvinfo : EIATTR_CBANK_PARAM_SIZE
	.align		4
.L_4365:
        /*0018*/ 	.byte	0x03, 0x19
        /*001a*/ 	.short	0x0128


	//----- nvinfo : EIATTR_KPARAM_INFO
	.align		4
        /*001c*/ 	.byte	0x04, 0x17
        /*001e*/ 	.short	(.L_4367 - .L_4366)
.L_4366:
        /*0020*/ 	.word	0x00000000
        /*0024*/ 	.short	0x0000
        /*0026*/ 	.short	0x0000
        /*0028*/ 	.byte	0x00, 0xf0, 0xa1, 0x04


	//----- nvinfo : EIATTR_MAXREG_COUNT
	.align		4
.L_4367:
        /*002c*/ 	.byte	0x03, 0x1b
        /*002e*/ 	.short	0x0040


	//----- nvinfo : EIATTR_NUM_BARRIERS
	.align		4
        /*0030*/ 	.byte	0x02, 0x4c
        /*0032*/ 	.byte	0x01
	.zero		1


	//----- nvinfo : EIATTR_MERCURY_ISA_VERSION
	.align		4
        /*0034*/ 	.byte	0x03, 0x5f
        /*0036*/ 	.short	0x0000


	//----- nvinfo : EIATTR_COOP_GROUP_MASK_REGIDS
	.align		4
        /*0038*/ 	.byte	0x04, 0x29
        /*003a*/ 	.short	(.L_4369 - .L_4368)


	//   ....[0]....
.L_4368:
        /*003c*/ 	.word	0xffffffff


	//   ....[1]....
        /*0040*/ 	.word	0xffffffff


	//   ....[2]....
        /*0044*/ 	.word	0xffffffff


	//   ....[3]....
        /*0048*/ 	.word	0xffffffff


	//   ....[4]....
        /*004c*/ 	.word	0xffffffff


	//   ....[5]....
        /*0050*/ 	.word	0xffffffff


	//   ....[6]....
        /*0054*/ 	.word	0xffffffff


	//   ....[7]....
        /*0058*/ 	.word	0xffffffff


	//   ....[8]....
        /*005c*/ 	.word	0xffffffff


	//   ....[9]....
        /*0060*/ 	.word	0xffffffff


	//   ....[10]....
        /*0064*/ 	.word	0xffffffff


	//   ....[11]....
        /*0068*/ 	.word	0xffffffff


	//   ....[12]....
        /*006c*/ 	.word	0xffffffff


	//   ....[13]....
        /*0070*/ 	.word	0xffffffff


	//   ....[14]....
        /*0074*/ 	.word	0xffffffff


	//   ....[15]....
        /*0078*/ 	.word	0xffffffff


	//   ....[16]....
        /*007c*/ 	.word	0xffffffff


	//   ....[17]....
        /*0080*/ 	.word	0xffffffff


	//   ....[18]....
        /*0084*/ 	.word	0xffffffff


	//   ....[19]....
        /*0088*/ 	.word	0xffffffff


	//----- nvinfo : EIATTR_COOP_GROUP_INSTR_OFFSETS
	.align		4
.L_4369:
        /*008c*/ 	.byte	0x04, 0x28
        /*008e*/ 	.short	(.L_4371 - .L_4370)


	//   ....[0]....
.L_4370:
        /*0090*/ 	.word	0x000007f0


	//   ....[1]....
        /*0094*/ 	.word	0x00000820


	//   ....[2]....
        /*0098*/ 	.word	0x00000840


	//   ....[3]....
        /*009c*/ 	.word	0x00000850


	//   ....[4]....
        /*00a0*/ 	.word	0x00000880


	//   ....[5]....
        /*00a4*/ 	.word	0x00000890


	//   ....[6]....
        /*00a8*/ 	.word	0x000008c0


	//   ....[7]....
        /*00ac*/ 	.word	0x000008d0


	//   ....[8]....
        /*00b0*/ 	.word	0x00000900


	//   ....[9]....
        /*00b4*/ 	.word	0x00000910


	//   ....[10]....
        /*00b8*/ 	.word	0x00000b00


	//   ....[11]....
        /*00bc*/ 	.word	0x00000b80


	//   ....[12]....
        /*00c0*/ 	.word	0x00000be0


	//   ....[13]....
        /*00c4*/ 	.word	0x00000c40


	//   ....[14]....
        /*00c8*/ 	.word	0x00000cb0


	//   ....[15]....
        /*00cc*/ 	.word	0x00000d20


	//   ....[16]....
        /*00d0*/ 	.word	0x00000d80


	//   ....[17]....
        /*00d4*/ 	.word	0x00000de0


	//   ....[18]....
        /*00d8*/ 	.word	0x00000e40


	//   ....[19]....
        /*00dc*/ 	.word	0x00000ea0


	//----- nvinfo : EIATTR_EXIT_INSTR_OFFSETS
	.align		4
.L_4371:
        /*00e0*/ 	.byte	0x04, 0x1c
        /*00e2*/ 	.short	(.L_4373 - .L_4372)


	//   ....[0]....
.L_4372:
        /*00e4*/ 	.word	0x00000070


	//   ....[1]....
        /*00e8*/ 	.word	0x00000aa0


	//----- nvinfo : EIATTR_MAX_THREADS
	.align		4
.L_4373:
        /*00ec*/ 	.byte	0x04, 0x05
        /*00ee*/ 	.short	(.L_4375 - .L_4374)
.L_4374:
        /*00f0*/ 	.word	0x00000400
        /*00f4*/ 	.word	0x00000001
        /*00f8*/ 	.word	0x00000001


	//----- nvinfo : EIATTR_CRS_STACK_SIZE
	.align		4
.L_4375:
        /*00fc*/ 	.byte	0x04, 0x1e
        /*00fe*/ 	.short	(.L_4377 - .L_4376)
.L_4376:
        /*0100*/ 	.word	0x00000000
.L_4377:


//--------------------- .nv.info._ZN10layer_norm13ln_bwd_kernelINS_13Kernel_traitsI6__halfffffjLj768ELj1ELj4ELj1ELj16ENS_18Kernel_traits_baseILj768ES2_ffffjLj128EEEEELb1ELb0ELb1ELb1EEEvNS_9BwdParamsE --------------------------
	.section	.nv.info._ZN10layer_norm13ln_bwd_kernelINS_13Kernel_traitsI6__halfffffjLj768ELj1ELj4ELj1ELj16ENS_18Kernel_traits_baseILj768ES2_ffffjLj128EEEEELb1ELb0ELb1ELb1EEEvNS_9BwdParamsE,"",@"SHT_CUDA_INFO"
	.sectionflags	@""
	.align	4


	//----- nvinfo : EIATTR_CUDA_API_VERSION
	.align		4
        /*0000*/ 	.byte	0x04, 0x37
        /*0002*/ 	.short	(.L_4379 - .L_4378)
.L_4378:
        /*0004*/ 	.word	0x00000082


	//----- nvinfo : EIATTR_SW2861232_WAR
	.align		4
.L_4379:
        /*0008*/ 	.byte	0x01, 0x35
	.zero		2


	//----- nvinfo : EIATTR_PARAM_CBANK
	.align		4
        /*000c*/ 	.byte	0x04, 0x0a
        /*000e*/ 	.short	(.L_4381 - .L_4380)
	.align		4
.L_4380:
        /*0010*/ 	.word	index@(.nv.constant0._ZN10layer_norm13ln_bwd_kernelINS_13Kernel_traitsI6__halfffffjLj768ELj1ELj4ELj1ELj16ENS_18Kernel_traits_baseILj768ES2_ffffjLj128EEEEELb1ELb0ELb1ELb1EEEvNS_9BwdParamsE)
        /*0014*/ 	.short	0x0160
        /*0016*/ 	.short	0x0128


	//----- nvinfo : EIATTR_CBANK_PARAM_SIZE
	.align		4
.L_4381:
        /*0018*/ 	.byte	0x03, 0x19
        /*001a*/ 	.short	0x0128


	//----- nvinfo : EIATTR_KPARAM_INFO
	.align		4
        /*001c*/ 	.byte	0x04, 0x17
        /*001e*/ 	.short	(.L_4383 - .L_4382)
.L_4382:
        /*0020*/ 	.word	0x00000000
        /*0024*/ 	.short	0x0000
        /*0026*/ 	.short	0x0000
        /*0028*/ 	.byte	0x00, 0xf0, 0xa1, 0x04


	//----- nvinfo : EIATTR_MAXREG_COUNT
	.align		4
.L_4383:
        /*002c*/ 	.byte	0x03, 0x1b
        /*002e*/ 	.short	0x00ff


	//----- nvinfo : EIATTR_NUM_BARRIERS
	.align		4
        /*0030*/ 	.byte	0x02, 0x4c
        /*0032*/ 	.byte	0x01
	.zero		1


	//----- nvinfo : EIATTR_MERCURY_ISA_VERSION
	.align		4
        /*0034*/ 	.byte	0x03, 0x5f
        /*0036*/ 	.short	0x0000


	//----- nvinfo : EIATTR_COOP_GROUP_MASK_REGIDS
	.align		4
        /*0038*/ 	.byte	0x04, 0x29
        /*003a*/ 	.short	(.L_4385 - .L_4384)


	//   ....[0]....
.L_4384:
        /*003c*/ 	.word	0xffffffff


	//   ....[1]....
        /*0040*/ 	.word	0xffffffff


	//   ....[2]....
        /*0044*/ 	.word	0xffffffff


	//   ....[3]....
        /*0048*/ 	.word	0xffffffff


	//   ....[4]....
        /*004c*/ 	.word	0xffffffff


	//   ....[5]....
        /*0050*/ 	.word	0xffffffff


	//   ....[6]....
        /*0054*/ 	.word	0xffffffff


	//   ....[7]....
        /*0058*/ 	.word	0xffffffff


	//   ....[8]....
        /*005c*/ 	.word	0xffffffff


	//   ....[9]....
        /*0060*/ 	.word	0xffffffff


	//   ....[10]....
        /*0064*/ 	.word	0xffffffff


	//   ....[11]....
        /*0068*/ 	.word	0xffffffff


	//   ....[12]....
        /*006c*/ 	.word	0xffffffff


	//   ....[13]....
        /*0070*/ 	.word	0xffffffff


	//   ....[14]....
        /*0074*/ 	.word	0xffffffff


	//   ....[15]....
        /*0078*/ 	.word	0xffffffff


	//   ....[16]....
        /*007c*/ 	.word	0xffffffff


	//   ....[17]....
        /*0080*/ 	.word	0xffffffff


	//   ....[18]....
        /*0084*/ 	.word	0xffffffff


	//   ....[19]....
        /*0088*/ 	.word	0xffffffff


	//----- nvinfo : EIATTR_COOP_GROUP_INSTR_OFFSETS
	.align		4
.L_4385:
        /*008c*/ 	.byte	0x04, 0x28
        /*008e*/ 	.short	(.L_4387 - .L_4386)


	//   ....[0]....
.L_4386:
        /*0090*/ 	.word	0x000019a0


	//   ....[1]....
        /*0094*/ 	.word	0x000019c0


	//   ....[2]....
        /*0098*/ 	.word	0x000019e0


	//   ....[3]....
        /*009c*/ 	.word	0x00001a00


	//   ....[4]....
        /*00a0*/ 	.word	0x00001a20


	//   ....[5]....
        /*00a4*/ 	.word	0x00001a40


	//   ....[6]....
        /*00a8*/ 	.word	0x00001a60


	//   ....[7]....
        /*00ac*/ 	.word	0x00001a80


	//   ....[8]....
        /*00b0*/ 	.word	0x00001aa0


	//   ....[9]....
        /*00b4*/ 	.word	0x00001ac0


	//   ....[10]....
        /*00b8*/ 	.word	0x00004170


	//   ....[11]....
        /*00bc*/ 	.word	0x000041f0


	//   ....[12]....
        /*00c0*/ 	.word	0x00004270


	//   ....[13]....
        /*00c4*/ 	.word	0x000042e0


	//   ....[14]....
        /*00c8*/ 	.word	0x00004360


	//   ....[15]....
        /*00cc*/ 	.word	0x000043d0


	//   ....[16]....
        /*00d0*/ 	.word	0x00004450


	//   ....[17]....
        /*00d4*/ 	.word	0x000044c0


	//   ....[18]....
        /*00d8*/ 	.word	0x00004540


	//   ....[19]....
        /*00dc*/ 	.word	0x000045b0


	//----- nvinfo : EIATTR_EXIT_INSTR_OFFSETS
	.align		4
.L_4387:
        /*00e0*/ 	.byte	0x04, 0x1c
        /*00e2*/ 	.short	(.L_4389 - .L_4388)


	//   ....[0]....
.L_4388:
        /*00e4*/ 	.word	0x00004110


	//----- nvinfo : EIATTR_MAX_THREADS
	.align		4
.L_4389:
        /*00e8*/ 	.byte	0x04, 0x05
        /*00ea*/ 	.short	(.L_4391 - .L_4390)
.L_4390:
        /*00ec*/ 	.word	0x00000080
        /*00f0*/ 	.word	0x00000001
        /*00f4*/ 	.word	0x00000001


	//----- nvinfo : EIATTR_CRS_STACK_SIZE
	.align		4
.L_4391:
        /*00f8*/ 	.byte	0x04, 0x1e
        /*00fa*/ 	.short	(.L_4393 - .L_4392)
.L_4392:
        /*00fc*/ 	.word	0x00000000
.L_4393:


//--------------------- .nv.info._ZN10layer_norm13ln_bwd_kernelINS_13Kernel_traitsI6__halfffffjLj768ELj1ELj4ELj1ELj16ENS_18Kernel_traits_baseILj768ES2_ffffjLj128EEEEELb1ELb1ELb0ELb0EEEvNS_9BwdParamsE --------------------------
	.section	.nv.info._ZN10layer_norm13ln_bwd_kernelINS_13Kernel_traitsI6__halfffffjLj768ELj1ELj4ELj1ELj16ENS_18Kernel_traits_baseILj768ES2_ffffjLj128EEEEELb1ELb1ELb0ELb0EEEvNS_9BwdParamsE,"",@"SHT_CUDA_INFO"
	.sectionflags	@""
	.align	4


	//----- nvinfo : EIATTR_CUDA_API_VERSION
	.align		4
        /*0000*/ 	.byte	0x04, 0x37
        /*0002*/ 	.short	(.L_4395 - .L_4394)
.L_4394:
        /*0004*/ 	.word	0x00000082


	//----- nvinfo : EIATTR_SW2861232_WAR
	.align		4
.L_4395:
        /*0008*/ 	.byte	0x01, 0x35
	.zero		2


	//----- nvinfo : EIATTR_PARAM_CBANK
	.align		4
        /*000c*/ 	.byte	0x04, 0x0a
        /*000e*/ 	.short	(.L_4397 - .L_4396)
	.align		4
.L_4396:
        /*0010*/ 	.word	index@(.nv.constant0._ZN10layer_norm13ln_bwd_kernelINS_13Kernel_traitsI6__halfffffjLj768ELj1ELj4ELj1ELj16ENS_18Kernel_traits_baseILj768ES2_ffffjLj128EEEEELb1ELb1ELb0ELb0EEEvNS_9BwdParamsE)
        /*0014*/ 	.short	0x0160
        /*0016*/ 	.short	0x0128


	//----- nvinfo : EIATTR_CBANK_PARAM_SIZE
	.align		4
.L_4397:
        /*0018*/ 	.byte	0x03, 0x19
        /*001a*/ 	.short	0x0128


	//----- nvinfo : EIATTR_KPARAM_INFO
	.align		4
        /*001c*/ 	.byte	0x04, 0x17
        /*001e*/ 	.short	(.L_4399 - .L_4398)
.L_4398:
        /*0020*/ 	.word	0x00000000
        /*0024*/ 	.short	0x0000
        /*0026*/ 	.short	0x0000
        /*0028*/ 	.byte	0x00, 0xf0, 0xa1, 0x04


	//----- nvinfo : EIATTR_MAXREG_COUNT
	.align		4
.L_4399:
        /*002c*/ 	.byte	0x03, 0x1b
        /*002e*/ 	.short	0x00ff


	//----- nvinfo : EIATTR_NUM_BARRIERS
	.align		4
        /*0030*/ 	.byte	0x02, 0x4c
        /*0032*/ 	.byte	0x01
	.zero		1


	//----- nvinfo : EIATTR_MERCURY_ISA_VERSION
	.align		4
        /*0034*/ 	.byte	0x03, 0x5f
        /*0036*/ 	.short	0x0000


	//----- nvinfo : EIATTR_COOP_GROUP_MASK_REGIDS
	.align		4
        /*0038*/ 	.byte	0x04, 0x29
        /*003a*/ 	.short	(.L_4401 - .L_4400)


	//   ....[0]....
.L_4400:
        /*003c*/ 	.word	0xffffffff


	//   ....[1]....
        /*0040*/ 	.word	0xffffffff


	//   ....[2]....
        /*0044*/ 	.word	0xffffffff


	//   ....[3]....
        /*0048*/ 	.word	0xffffffff


	//   ....[4]....
        /*004c*/ 	.word	0xffffffff


	//   ....[5]....
        /*0050*/ 	.word	0xffffffff


	//   ....[6]....
        /*0054*/ 	.word	0xffffffff


	//   ....[7]....
        /*0058*/ 	.word	0xffffffff


	//   ....[8]....
        /*005c*/ 	.word	0xffffffff


	//   ....[9]....
        /*0060*/ 	.word	0xffffffff


	//   ....[10]....
        /*0064*/ 	.word	0xffffffff


	//   ....[11]....
        /*0068*/ 	.word	0xffffffff


	//   ....[12]....
        /*006c*/ 	.word	0xffffffff


	//   ....[13]....
        /*0070*/ 	.word	0xffffffff


	//   ....[14]....
        /*0074*/ 	.word	0xffffffff


	//   ....[15]....
        /*0078*/ 	.word	0xffffffff


	//   ....[16]....
        /*007c*/ 	.word	0xffffffff


	//   ....[17]....
        /*0080*/ 	.word	0xffffffff


	//   ....[18]....
        /*0084*/ 	.word	0xffffffff


	//   ....[19]....
        /*0088*/ 	.word	0xffffffff


	//----- nvinfo : EIATTR_COOP_GROUP_INSTR_OFFSETS
	.align		4
.L_4401:
        /*008c*/ 	.byte	0x04, 0x28
        /*008e*/ 	.short	(.L_4403 - .L_4402)


	//   ....[0]....
.L_4402:
        /*0090*/ 	.word	0x00001f40


	//   ....[1]....
        /*0094*/ 	.word	0x00001f60


	//   ....[2]....
        /*0098*/ 	.word	0x00001f80


	//   ....[3]....
        /*009c*/ 	.word	0x00001fa0


	//   ....[4]....
        /*00a0*/ 	.word	0x00001fc0


	//   ....[5]....
        /*00a4*/ 	.word	0x00001fe0


	//   ....[6]....
        /*00a8*/ 	.word	0x00002000


	//   ....[7]....
        /*00ac*/ 	.word	0x00002020


	//   ....[8]....
        /*00b0*/ 	.word	0x00002040


	//   ....[9]....
        /*00b4*/ 	.word	0x00002060


	//   ....[10]....
        /*00b8*/ 	.word	0x00004e80


	//   ....[11]....
        /*00bc*/ 	.word	0x00004f00


	//   ....[12]....
        /*00c0*/ 	.word	0x00004f80


	//   ....[13]....
        /*00c4*/ 	.word	0x00004ff0


	//   ....[14]....
        /*00c8*/ 	.word	0x00005070


	//   ....[15]....
        /*00cc*/ 	.word	0x000050e0


	//   ....[16]....
        /*00d0*/ 	.word	0x00005160


	//   ....[17]....
        /*00d4*/ 	.word	0x000051d0


	//   ....[18]....
        /*00d8*/ 	.word	0x00005250


	//   ....[19]....
        /*00dc*/ 	.word	0x000052c0


	//----- nvinfo : EIATTR_EXIT_INSTR_OFFSETS
	.align		4
.L_4403:
        /*00e0*/ 	.byte	0x04, 0x1c
        /*00e2*/ 	.short	(.L_4405 - .L_4404)


	//   ....[0]....
.L_4404:
        /*00e4*/ 	.word	0x00004da0


	//   ....[1]....
        /*00e8*/ 	.word	0x00004e20


	//----- nvinfo : EIATTR_MAX_THREADS
	.align		4
.L_4405:
        /*00ec*/ 	.byte	0x04, 0x05
        /*00ee*/ 	.short	(.L_4407 - .L_4406)
.L_4406:
        /*00f0*/ 	.word	0x00000080
        /*00f4*/ 	.word	0x00000001
        /*00f8*/ 	.word	0x00000001


	//----- nvinfo : EIATTR_CRS_STACK_SIZE
	.align		4
.L_4407:
        /*00fc*/ 	.byte	0x04, 0x1e
        /*00fe*/ 	.short	(.L_4409 - .L_4408)
.L_4408:
        /*0100*/ 	.word	0x00000000
.L_4409:


//--------------------- .nv.info._ZN10layer_norm13ln_bwd_kernelINS_13Kernel_traitsI6__halfffffjLj768ELj1ELj4ELj1ELj16ENS_18Kernel_traits_baseILj768ES2_ffffjLj128EEEEELb1ELb1ELb0ELb1EEEvNS_9BwdParamsE --------------------------
	.section	.nv.info._ZN10layer_norm13ln_bwd_kernelINS_13Kernel_traitsI6__halfffffjLj768ELj1ELj4ELj1ELj16ENS_18Kernel_traits_baseILj768ES2_ffffjLj128EEEEELb1ELb1ELb0ELb1EEEvNS_9BwdParamsE,"",@"SHT_CUDA_INFO"
	.sectionflags	@""
	.align	4


	//----- nvinfo : EIATTR_CUDA_API_VERSION
	.align		4
        /*0000*/ 	.byte	0x04, 0x37
        /*0002*/ 	.short	(.L_4411 - .L_4410)
.L_4410:
        /*0004*/ 	.word	0x00000082


	//----- nvinfo : EIATTR_SW2861232_WAR
	.align		4
.L_4411:
        /*0008*/ 	.byte	0x01, 0x35
	.zero		2


	//----- nvinfo : EIATTR_PARAM_CBANK
	.align		4
        /*000c*/ 	.byte	0x04, 0x0a
        /*000e*/ 	.short	(.L_4413 - .L_4412)
	.align		4
.L_4412:
        /*0010*/ 	.word	index@(.nv.constant0._ZN10layer_norm13ln_bwd_kernelINS_13Kernel_traitsI6__halfffffjLj768ELj1ELj4ELj1ELj16ENS_18Kernel_traits_baseILj768ES2_ffffjLj128EEEEELb1ELb1ELb0ELb1EEEvNS_9BwdParamsE)
        /*0014*/ 	.short	0x0160
        /*0016*/ 	.short	0x0128


	//----- nvinfo : EIATTR_CBANK_PARAM_SIZE
	.align		4
.L_4413:
        /*0018*/ 	.byte	0x03, 0x19
        /*001a*/ 	.short	0x0128


	//----- nvinfo : EIATTR_KPARAM_INFO
	.align		4
        /*001c*/ 	.byte	0x04, 0x17
        /*001e*/ 	.short	(.L_4415 - .L_4414)
.L_4414:
        /*0020*/ 	.word	0x00000000
        /*0024*/ 	.short	0x0000
        /*0026*/ 	.short	0x0000
        /*0028*/ 	.byte	0x00, 0xf0, 0xa1, 0x04


	//----- nvinfo : EIATTR_MAXREG_COUNT
	.align		4
.L_4415:
        /*002c*/ 	.byte	0x03, 0x1b
        /*002e*/ 	.short	0x00ff


	//----- nvinfo : EIATTR_NUM_BARRIERS
	.align		4
        /*0030*/ 	.byte	0x02, 0x4c
        /*0032*/ 	.byte	0x01
	.zero		1


	//----- nvinfo : EIATTR_MERCURY_ISA_VERSION
	.align		4
        /*0034*/ 	.byte	0x03, 0x5f
        /*0036*/ 	.short	0x0000


	//----- nvinfo : EIATTR_COOP_GROUP_MASK_REGIDS
	.align		4
        /*0038*/ 	.byte	0x04, 0x29
        /*003a*/ 	.short	(.L_4417 - .L_4416)


	//   ....[0]....
.L_4416:
        /*003c*/ 	.word	0xffffffff


	//   ....[1]....
        /*0040*/ 	.word	0xffffffff


	//   ....[2]....
        /*0044*/ 	.word	0xffffffff


	//   ....[3]....
        /*0048*/ 	.word	0xffffffff


	//   ....[4]....
        /*004c*/ 	.word	0xffffffff


	//   ....[5]....
        /*0050*/ 	.word	0xffffffff


	//   ....[6]....
        /*0054*/ 	.word	0xffffffff


	//   ....[7]....
        /*0058*/ 	.word	0xffffffff


	//   ....[8]....
        /*005c*/ 	.word	0xffffffff


	//   ....[9]....
        /*0060*/ 	.word	0xffffffff


	//   ....[10]....
        /*0064*/ 	.word	0xffffffff


	//   ....[11]....
        /*0068*/ 	.word	0xffffffff


	//   ....[12]....
        /*006c*/ 	.word	0xffffffff


	//   ....[13]....
        /*0070*/ 	.word	0xffffffff


	//   ....[14]....
        /*0074*/ 	.word	0xffffffff


	//   ....[15]....
        /*0078*/ 	.word	0xffffffff


	//   ....[16]....
        /*007c*/ 	.word	0xffffffff


	//   ....[17]....
        /*0080*/ 	.word	0xffffffff


	//   ....[18]....
        /*0084*/ 	.word	0xffffffff


	//   ....[19]....
        /*0088*/ 	.word	0xffffffff


	//----- nvinfo : EIATTR_COOP_GROUP_INSTR_OFFSETS
	.align		4
.L_4417:
        /*008c*/ 	.byte	0x04, 0x28
        /*008e*/ 	.short	(.L_4419 - .L_4418)


	//   ....[0]....
.L_4418:
        /*0090*/ 	.word	0x00001a50


	//   ....[1]....
        /*0094*/ 	.word	0x00001a70


	//   ....[2]....
        /*0098*/ 	.word	0x00001a90


	//   ....[3]....
        /*009c*/ 	.word	0x00001ab0


	//   ....[4]....
        /*00a0*/ 	.word	0x00001ad0


	//   ....[5]....
        /*00a4*/ 	.word	0x00001af0


	//   ....[6]....
        /*00a8*/ 	.word	0x00001b10


	//   ....[7]....
        /*00ac*/ 	.word	0x00001b30


	//   ....[8]....
        /*00b0*/ 	.word	0x00001b50


	//   ....[9]....
        /*00b4*/ 	.word	0x00001b70


	//   ....[10]....
        /*00b8*/ 	.word	0x00004200


	//   ....[11]....
        /*00bc*/ 	.word	0x00004280


	//   ....[12]....
        /*00c0*/ 	.word	0x00004300


	//   ....[13]....
        /*00c4*/ 	.word	0x00004370


	//   ....[14]....
        /*00c8*/ 	.word	0x000043f0


	//   ....[15]....
        /*00cc*/ 	.word	0x00004460


	//   ....[16]....
        /*00d0*/ 	.word	0x000044e0


	//   ....[17]....
        /*00d4*/ 	.word	0x00004550


	//   ....[18]....
        /*00d8*/ 	.word	0x000045d0


	//   ....[19]....
        /*00dc*/ 	.word	0x00004640


	//----- nvinfo : EIATTR_EXIT_INSTR_OFFSETS
	.align		4
.L_4419:
        /*00e0*/ 	.byte	0x04, 0x1c
        /*00e2*/ 	.short	(.L_4421 - .L_4420)


	//   ....[0]....
.L_4420:
        /*00e4*/ 	.word	0x000041a0


	//----- nvinfo : EIATTR_MAX_THREADS
	.align		4
.L_4421:
        /*00e8*/ 	.byte	0x04, 0x05
        /*00ea*/ 	.short	(.L_4423 - .L_4422)
.L_4422:
        /*00ec*/ 	.word	0x00000080
        /*00f0*/ 	.word	0x00000001
        /*00f4*/ 	.word	0x00000001


	//----- nvinfo : EIATTR_CRS_STACK_SIZE
	.align		4
.L_4423:
        /*00f8*/ 	.byte	0x04, 0x1e
        /*00fa*/ 	.short	(.L_4425 - .L_4424)
.L_4424:
        /*00fc*/ 	.word	0x00000000
.L_4425:


//--------------------- .nv.info._ZN10layer_norm22ln_bwd_finalize_kernelINS_22Kernel_traits_finalizeILj768E6__halfffffjLb1ELj1024ELj4ENS_18Kernel_traits_baseILj768ES2_ffffjLj1024EEEEELb1ELb0EEEvNS_9BwdParamsE --------------------------
	.section	.nv.info._ZN10layer_norm22ln_bwd_finalize_kernelINS_22Kernel_traits_finalizeILj768E6__halfffffjLb1ELj1024ELj4ENS_18Kernel_traits_baseILj768ES2_ffffjLj1024EEEEELb1ELb0EEEvNS_9BwdParamsE,"",@"SHT_CUDA_INFO"
	.sectionflags	@""
	.align	4


	//----- nvinfo : EIATTR_CUDA_API_VERSION
	.align		4
        /*0000*/ 	.byte	0x04, 0x37
        /*0002*/ 	.short	(.L_4427 - .L_4426)
.L_4426:
        /*0004*/ 	.word	0x00000082


	//----- nvinfo : EIATTR_SW2861232_WAR
	.align		4
.L_4427:
        /*0008*/ 	.byte	0x01, 0x35
	.zero		2


	//----- nvinfo : EIATTR_PARAM_CBANK
	.align		4
        /*000c*/ 	.byte	0x04, 0x0a
        /*000e*/ 	.short	(.L_4429 - .L_4428)
	.align		4
.L_4428:
        /*0010*/ 	.word	index@(.nv.constant0._ZN10layer_norm22ln_bwd_finalize_kernelINS_22Kernel_traits_finalizeILj768E6__halfffffjLb1ELj1024ELj4ENS_18Kernel_traits_baseILj768ES2_ffffjLj1024EEEEELb1ELb0EEEvNS_9BwdParamsE)
        /*0014*/ 	.short	0x0160
        /*0016*/ 	.short	0x0128


	//----- nvinfo : EIATTR_CBANK_PARAM_SIZE
	.align		4
.L_4429:
        /*0018*/ 	.byte	0x03, 0x19
        /*001a*/ 	.short	0x0128


	//----- nvinfo : EIATTR_KPARAM_INFO
	.align		4
        /*001c*/ 	.byte	0x04, 0x17
        /*001e*/ 	.short	(.L_4431 - .L_4430)
.L_4430:
        /*0020*/ 	.word	0x00000000
        /*0024*/ 	.short	0x0000
        /*0026*/ 	.short	0x0000
        /*0028*/ 	.byte	0x00, 0xf0, 0xa1, 0x04


	//----- nvinfo : EIATTR_MAXREG_COUNT
	.align		4
.L_4431:
        /*002c*/ 	.byte	0x03, 0x1b
        /*002e*/ 	.short	0x0040


	//----- nvinfo : EIATTR_NUM_BARRIERS
	.align		4
        /*0030*/ 	.byte	0x02, 0x4c
        /*0032*/ 	.byte	0x01
	.zero		1


	//----- nvinfo : EIATTR_MERCURY_ISA_VERSION
	.align		4
        /*0034*/ 	.byte	0x03, 0x5f
        /*0036*/ 	.short	0x0000


	//----- nvinfo : EIATTR_COOP_GROUP_MASK_REGIDS
	.align		4
        /*0038*/ 	.byte	0x04, 0x29
        /*003a*/ 	.short	(.L_4433 - .L_4432)


	//   ....[0]....
.L_4432:
        /*003c*/ 	.word	0xffffffff


	//   ....[1]....
        /*0040*/ 	.word	0xffffffff


	//   ....[2]....
        /*0044*/ 	.word	0xffffffff


	//   ....[3]....
        /*0048*/ 	.word	0xffffffff


	//   ....[4]....
        /*004c*/ 	.word	0xffffffff


	//   ....[5]....
        /*0050*/ 	.word	0xffffffff


	//   ....[6]....
        /*0054*/ 	.word	0xffffffff


	//   ....[7]....
        /*0058*/ 	.word	0xffffffff


	//   ....[8]....
        /*005c*/ 	.word	0xffffffff


	//   ....[9]....
        /*0060*/ 	.word	0xffffffff


	//   ....[10]....
        /*0064*/ 	.word	0xffffffff


	//   ....[11]....
        /*0068*/ 	.word	0xffffffff


	//   ....[12]....
        /*006c*/ 	.word	0xffffffff


	//   ....[13]....
        /*0070*/ 	.word	0xffffffff


	//   ....[14]....
        /*0074*/ 	.word	0xffffffff


	//   ....[15]....
        /*0078*/ 	.word	0xffffffff


	//   ....[16]....
        /*007c*/ 	.word	0xffffffff


	//   ....[17]....
        /*0080*/ 	.word	0xffffffff


	//   ....[18]....
        /*0084*/ 	.word	0xffffffff


	//   ....[19]....
        /*0088*/ 	.word	0xffffffff


	//   ....[20]....
        /*008c*/ 	.word	0xffffffff


	//   ....[21]....
        /*0090*/ 	.word	0xffffffff


	//   ....[22]....
        /*0094*/ 	.word	0xffffffff


	//   ....[23]....
        /*0098*/ 	.word	0xffffffff


	//   ....[24]....
        /*009c*/ 	.word	0xffffffff


	//   ....[25]....
        /*00a0*/ 	.word	0xffffffff


	//   ....[26]....
        /*00a4*/ 	.word	0xffffffff


	//   ....[27]....
        /*00a8*/ 	.word	0xffffffff


	//   ....[28]....
        /*00ac*/ 	.word	0xffffffff


	//   ....[29]....
        /*00b0*/ 	.word	0xffffffff


	//----- nvinfo : EIATTR_COOP_GROUP_INSTR_OFFSETS
	.align		4
.L_4433:
        /*00b4*/ 	.byte	0x04, 0x28
        /*00b6*/ 	.short	(.L_4435 - .L_4434)


	//   ....[0]....
.L_4434:
        /*00b8*/ 	.word	0x000009d0


	//   ....[1]....
        /*00bc*/ 	.word	0x00000a00


	//   ....[2]....
        /*00c0*/ 	.word	0x00000a10


	//   ....[3]....
        /*00c4*/ 	.word	0x00000a30


	//   ....[4]....
        /*00c8*/ 	.word	0x00000a50


	//   ....[5]....
        /*00cc*/ 	.word	0x00000a60


	//   ....[6]....
        /*00d0*/ 	.word	0x00000a90


	//   ....[7]....
        /*00d4*/ 	.word	0x00000ab0


	//   ....[8]....
        /*00d8*/ 	.word	0x00000ac0


	//   ....[9]....
        /*00dc*/ 	.word	0x00000af0


	//   ....[10]....
        /*00e0*/ 	.word	0x00000b10


	//   ....[11]....
        /*00e4*/ 	.word	0x00000b20


	//   ....[12]....
        /*00e8*/ 	.word	0x00000b50


	//   ....[13]....
        /*00ec*/ 	.word	0x00000b70


	//   ....[14]....
        /*00f0*/ 	.word	0x00000b80


	//   ....[15]....
        /*00f4*/ 	.word	0x00000e20


	//   ....[16]....
        /*00f8*/ 	.word	0x00000e80


	//   ....[17]....
        /*00fc*/ 	.word	0x00000ee0


	//   ....[18]....
        /*0100*/ 	.word	0x00000f40


	//   ....[19]....
        /*0104*/ 	.word	0x00000fb0


	//   ....[20]....
        /*0108*/ 	.word	0x00001020


	//   ....[21]....
        /*010c*/ 	.word	0x00001080


	//   ....[22]....
        /*0110*/ 	.word	0x000010e0


	//   ....[23]....
        /*0114*/ 	.word	0x00001140


	//   ....[24]....
        /*0118*/ 	.word	0x000011b0


	//   ....[25]....
        /*011c*/ 	.word	0x00001220


	//   ....[26]....
        /*0120*/ 	.word	0x00001280


	//   ....[27]....
        /*0124*/ 	.word	0x000012e0


	//   ....[28]....
        /*0128*/ 	.word	0x00001340


	//   ....[29]....
        /*012c*/ 	.word	0x000013a0


	//----- nvinfo : EIATTR_EXIT_INSTR_OFFSETS
	.align		4
.L_4435:
        /*0130*/ 	.byte	0x04, 0x1c
        /*0132*/ 	.short	(.L_4437 - .L_4436)


	//   ....[0]....
.L_4436:
        /*0134*/ 	.word	0x00000070


	//   ....[1]....
        /*0138*/ 	.word	0x00000dc0


	//----- nvinfo : EIATTR_MAX_THREADS
	.align		4
.L_4437:
        /*013c*/ 	.byte	0x04, 0x05
        /*013e*/ 	.short	(.L_4439 - .L_4438)
.L_4438:
        /*0140*/ 	.word	0x00000400
        /*0144*/ 	.word	0x00000001
        /*0148*/ 	.word	0x00000001


	//----- nvinfo : EIATTR_CRS_STACK_SIZE
	.align		4
.L_4439:
        /*014c*/ 	.byte	0x04, 0x1e
        /*014e*/ 	.short	(.L_4441 - .L_4440)
.L_4440:
        /*0150*/ 	.word	0x00000000
.L_4441:


//--------------------- .nv.info._ZN10layer_norm13ln_bwd_kernelINS_13Kernel_traitsI6__halfffffjLj768ELj1ELj4ELj1ELj16ENS_18Kernel_traits_baseILj768ES2_ffffjLj128EEEEELb1ELb1ELb1ELb0EEEvNS_9BwdParamsE --------------------------
	.section	.nv.info._ZN10layer_norm13ln_bwd_kernelINS_13Kernel_traitsI6__halfffffjLj768ELj1ELj4ELj1ELj16ENS_18Kernel_traits_baseILj768ES2_ffffjLj128EEEEELb1ELb1ELb1ELb0EEEvNS_9BwdParamsE,"",@"SHT_CUDA_INFO"
	.sectionflags	@""
	.align	4


	//----- nvinfo : EIATTR_CUDA_API_VERSION
	.align		4
        /*0000*/ 	.byte	0x04, 0x37
        /*0002*/ 	.short	(.L_4443 - .L_4442)
.L_4442:
        /*0004*/ 	.word	0x00000082


	//----- nvinfo : EIATTR_SW2861232_WAR
	.align		4
.L_4443:
        /*0008*/ 	.byte	0x01, 0x35
	.zero		2


	//----- nvinfo : EIATTR_PARAM_CBANK
	.align		4
        /*000c*/ 	.byte	0x04, 0x0a
        /*000e*/ 	.short	(.L_4445 - .L_4444)
	.align		4
.L_4444:
        /*0010*/ 	.word	index@(.nv.constant0._ZN10layer_norm13ln_bwd_kernelINS_13Kernel_traitsI6__halfffffjLj768ELj1ELj4ELj1ELj16ENS_18Kernel_traits_baseILj768ES2_ffffjLj128EEEEELb1ELb1ELb1ELb0EEEvNS_9BwdParamsE)
        /*0014*/ 	.short	0x0160
        /*0016*/ 	.short	0x0128


	//----- nvinfo : EIATTR_CBANK_PARAM_SIZE
	.align		4
.L_4445:
        /*0018*/ 	.byte	0x03, 0x19
        /*001a*/ 	.short	0x0128


	//----- nvinfo : EIATTR_KPARAM_INFO
	.align		4
        /*001c*/ 	.byte	0x04, 0x17
        /*001e*/ 	.short	(.L_4447 - .L_4446)
.L_4446:
        /*0020*/ 	.word	0x00000000
        /*0024*/ 	.short	0x0000
        /*0026*/ 	.short	0x0000
        /*0028*/ 	.byte	0x00, 0xf0, 0xa1, 0x04


	//----- nvinfo : EIATTR_MAXREG_COUNT
	.align		4
.L_4447:
        /*002c*/ 	.byte	0x03, 0x1b
        /*002e*/ 	.short	0x00ff


	//----- nvinfo : EIATTR_NUM_BARRIERS
	.align		4
        /*0030*/ 	.byte	0x02, 0x4c
        /*0032*/ 	.byte	0x01
	.zero		1


	//----- nvinfo : EIATTR_MERCURY_ISA_VERSION
	.align		4
        /*0034*/ 	.byte	0x03, 0x5f
        /*0036*/ 	.short	0x0000


	//----- nvinfo : EIATTR_COOP_GROUP_MASK_REGIDS
	.align		4
        /*0038*/ 	.byte	0x04, 0x29
        /*003a*/ 	.short	(.L_4449 - .L_4448)


	//   ....[0]....
.L_4448:
        /*003c*/ 	.word	0xffffffff


	//   ....[1]....
        /*0040*/ 	.word	0xffffffff


	//   ....[2]....
        /*0044*/ 	.word	0xffffffff


	//   ....[3]....
        /*0048*/ 	.word	0xffffffff


	//   ....[4]....
        /*004c*/ 	.word	0xffffffff


	//   ....[5]....
        /*0050*/ 	.word	0xffffffff


	//   ....[6]....
        /*0054*/ 	.word	0xffffffff


	//   ....[7]....
        /*0058*/ 	.word	0xffffffff


	//   ....[8]....
        /*005c*/ 	.word	0xffffffff


	//   ....[9]....
        /*0060*/ 	.word	0xffffffff


	//   ....[10]....
        /*0064*/ 	.word	0xffffffff


	//   ....[11]....
        /*0068*/ 	.word	0xffffffff


	//   ....[12]....
        /*006c*/ 	.word	0xffffffff


	//   ....[13]....
        /*0070*/ 	.word	0xffffffff


	//   ....[14]....
        /*0074*/ 	.word	0xffffffff


	//   ....[15]....
        /*0078*/ 	.word	0xffffffff


	//   ....[16]....
        /*007c*/ 	.word	0xffffffff


	//   ....[17]....
        /*0080*/ 	.word	0xffffffff


	//   ....[18]....
        /*0084*/ 	.word	0xffffffff


	//   ....[19]....
        /*0088*/ 	.word	0xffffffff


	//----- nvinfo : EIATTR_COOP_GROUP_INSTR_OFFSETS
	.align		4
.L_4449:
        /*008c*/ 	.byte	0x04, 0x28
        /*008e*/ 	.short	(.L_4451 - .L_4450)


	//   ....[0]....
.L_4450:
        /*0090*/ 	.word	0x00002420


	//   ....[1]....
        /*0094*/ 	.word	0x00002440


	//   ....[2]....
        /*0098*/ 	.word	0x00002460


	//   ....[3]....
        /*009c*/ 	.word	0x00002480


	//   ....[4]....
        /*00a0*/ 	.word	0x000024a0


	//   ....[5]....
        /*00a4*/ 	.word	0x000024c0


	//   ....[6]....
        /*00a8*/ 	.word	0x000024e0


	//   ....[7]....
        /*00ac*/ 	.word	0x00002500


	//   ....[8]....
        /*00b0*/ 	.word	0x00002520


	//   ....[9]....
        /*00b4*/ 	.word	0x00002540


	//   ....[10]....
        /*00b8*/ 	.word	0x000064c0


	//   ....[11]....
        /*00bc*/ 	.word	0x00006540


	//   ....[12]....
        /*00c0*/ 	.word	0x000065c0


	//   ....[13]....
        /*00c4*/ 	.word	0x00006630


	//   ....[14]....
        /*00c8*/ 	.word	0x000066b0


	//   ....[15]....
        /*00cc*/ 	.word	0x00006720


	//   ....[16]....
        /*00d0*/ 	.word	0x000067a0


	//   ....[17]....
        /*00d4*/ 	.word	0x00006810


	//   ....[18]....
        /*00d8*/ 	.word	0x00006890


	//   ....[19]....
        /*00dc*/ 	.word	0x00006900


	//----- nvinfo : EIATTR_EXIT_INSTR_OFFSETS
	.align		4
.L_4451:
        /*00e0*/ 	.byte	0x04, 0x1c
        /*00e2*/ 	.short	(.L_4453 - .L_4452)


	//   ....[0]....
.L_4452:
        /*00e4*/ 	.word	0x000063e0


	//   ....[1]....
        /*00e8*/ 	.word	0x00006460


	//----- nvinfo : EIATTR_MAX_THREADS
	.align		4
.L_4453:
        /*00ec*/ 	.byte	0x04, 0x05
        /*00ee*/ 	.short	(.L_4455 - .L_4454)
.L_4454:
        /*00f0*/ 	.word	0x00000080
        /*00f4*/ 	.word	0x00000001
        /*00f8*/ 	.word	0x00000001


	//----- nvinfo : EIATTR_CRS_STACK_SIZE
	.align		4
.L_4455:
        /*00fc*/ 	.byte	0x04, 0x1e
        /*00fe*/ 	.short	(.L_4457 - .L_4456)
.L_4456:
        /*0100*/ 	.word	0x00000000
.L_4457:


//--------------------- .nv.info._ZN10layer_norm22ln_bwd_finalize_kernelINS_22Kernel_traits_finalizeILj768E6__halfffffjLb1ELj1024ELj4ENS_18Kernel_traits_baseILj768ES2_ffffjLj1024EEEEELb1ELb1EEEvNS_9BwdParamsE --------------------------
	.section	.nv.info._ZN10layer_norm22ln_bwd_finalize_kernelINS_22Kernel_traits_finalizeILj768E6__halfffffjLb1ELj1024ELj4ENS_18Kernel_traits_baseILj768ES2_ffffjLj1024EEEEELb1ELb1EEEvNS_9BwdParamsE,"",@"SHT_CUDA_INFO"
	.sectionflags	@""
	.align	4


	//----- nvinfo : EIATTR_CUDA_API_VERSION
	.align		4
        /*0000*/ 	.byte	0x04, 0x37
        /*0002*/ 	.short	(.L_4459 - .L_4458)
.L_4458:
        /*0004*/ 	.word	0x00000082


	//----- nvinfo : EIATTR_SW2861232_WAR
	.align		4
.L_4459:
        /*0008*/ 	.byte	0x01, 0x35
	.zero		2


	//----- nvinfo : EIATTR_PARAM_CBANK
	.align		4
        /*000c*/ 	.byte	0x04, 0x0a
        /*000e*/ 	.short	(.L_4461 - .L_4460)
	.align		4
.L_4460:
        /*0010*/ 	.word	index@(.nv.constant0._ZN10layer_norm22ln_bwd_finalize_kernelINS_22Kernel_traits_finalizeILj768E6__halfffffjLb1ELj1024ELj4ENS_18Kernel_traits_baseILj768ES2_ffffjLj1024EEEEELb1ELb1EEEvNS_9BwdParamsE)
        /*0014*/ 	.short	0x0160
        /*0016*/ 	.short	0x0128


	//----- nvinfo : EIATTR_CBANK_PARAM_SIZE
	.align		4
.L_4461:
        /*0018*/ 	.byte	0x03, 0x19
        /*001a*/ 	.short	0x0128


	//----- nvinfo : EIATTR_KPARAM_INFO
	.align		4
        /*001c*/ 	.byte	0x04, 0x17
        /*001e*/ 	.short	(.L_4463 - .L_4462)
.L_4462:
        /*0020*/ 	.word	0x00000000
        /*0024*/ 	.short	0x0000
        /*0026*/ 	.short	0x0000
        /*0028*/ 	.byte	0x00, 0xf0, 0xa1, 0x04


	//----- nvinfo : EIATTR_MAXREG_COUNT
	.align		4
.L_4463:
        /*002c*/ 	.byte	0x03, 0x1b
        /*002e*/ 	.short	0x0040


	//----- nvinfo : EIATTR_NUM_BARRIERS
	.align		4
        /*0030*/ 	.byte	0x02, 0x4c
        /*0032*/ 	.byte	0x01
	.zero		1


	//----- nvinfo : EIATTR_MERCURY_ISA_VERSION
	.align		4
        /*0034*/ 	.byte	0x03, 0x5f
        /*0036*/ 	.short	0x0000


	//----- nvinfo : EIATTR_COOP_GROUP_MASK_REGIDS
	.align		4
        /*0038*/ 	.byte	0x04, 0x29
        /*003a*/ 	.short	(.L_4465 - .L_4464)


	//   ....[0]....
.L_4464:
        /*003c*/ 	.word	0xffffffff


	//   ....[1]....
        /*0040*/ 	.word	0xffffffff


	//   ....[2]....
        /*0044*/ 	.word	0xffffffff


	//   ....[3]....
        /*0048*/ 	.word	0xffffffff


	//   ....[4]....
        /*004c*/ 	.word	0xffffffff


	//   ....[5]....
        /*0050*/ 	.word	0xffffffff


	//   ....[6]....
        /*0054*/ 	.word	0xffffffff


	//   ....[7]....
        /*0058*/ 	.word	0xffffffff


	//   ....[8]....
        /*005c*/ 	.word	0xffffffff


	//   ....[9]....
        /*0060*/ 	.word	0xffffffff


	//   ....[10]....
        /*0064*/ 	.word	0xffffffff


	//   ....[11]....
        /*0068*/ 	.word	0xffffffff


	//   ....[12]....
        /*006c*/ 	.word	0xffffffff


	//   ....[13]....
        /*0070*/ 	.word	0xffffffff


	//   ....[14]....
        /*0074*/ 	.word	0xffffffff


	//   ....[15]....
        /*0078*/ 	.word	0xffffffff


	//   ....[16]....
        /*007c*/ 	.word	0xffffffff


	//   ....[17]....
        /*0080*/ 	.word	0xffffffff


	//   ....[18]....
        /*0084*/ 	.word	0xffffffff


	//   ....[19]....
        /*0088*/ 	.word	0xffffffff


	//   ....[20]....
        /*008c*/ 	.word	0xffffffff


	//   ....[21]....
        /*0090*/ 	.word	0xffffffff


	//   ....[22]....
        /*0094*/ 	.word	0xffffffff


	//   ....[23]....
        /*0098*/ 	.word	0xffffffff


	//   ....[24]....
        /*009c*/ 	.word	0xffffffff


	//   ....[25]....
        /*00a0*/ 	.word	0xffffffff


	//   ....[26]....
        /*00a4*/ 	.word	0xffffffff


	//   ....[27]....
        /*00a8*/ 	.word	0xffffffff


	//   ....[28]....
        /*00ac*/ 	.word	0xffffffff


	//   ....[29]....
        /*00b0*/ 	.word	0xffffffff


	//----- nvinfo : EIATTR_COOP_GROUP_INSTR_OFFSETS
	.align		4
.L_4465:
        /*00b4*/ 	.byte	0x04, 0x28
        /*00b6*/ 	.short	(.L_4467 - .L_4466)


	//   ....[0]....
.L_4466:
        /*00b8*/ 	.word	0x000009a0


	//   ....[1]....
        /*00bc*/ 	.word	0x000009d0


	//   ....[2]....
        /*00c0*/ 	.word	0x000009e0


	//   ....[3]....
        /*00c4*/ 	.word	0x00000a00


	//   ....[4]....
        /*00c8*/ 	.word	0x00000a20


	//   ....[5]....
        /*00cc*/ 	.word	0x00000a30


	//   ....[6]....
        /*00d0*/ 	.word	0x00000a60


	//   ....[7]....
        /*00d4*/ 	.word	0x00000a80


	//   ....[8]....
        /*00d8*/ 	.word	0x00000a90


	//   ....[9]....
        /*00dc*/ 	.word	0x00000ac0


	//   ....[10]....
        /*00e0*/ 	.word	0x00000ae0


	//   ....[11]....
        /*00e4*/ 	.word	0x00000af0


	//   ....[12]....
        /*00e8*/ 	.word	0x00000b20


	//   ....[13]....
        /*00ec*/ 	.word	0x00000b40


	//   ....[14]....
        /*00f0*/ 	.word	0x00000b50


	//   ....[15]....
        /*00f4*/ 	.word	0x00000dd0


	//   ....[16]....
        /*00f8*/ 	.word	0x00000e30


	//   ....[17]....
        /*00fc*/ 	.word	0x00000e90


	//   ....[18]....
        /*0100*/ 	.word	0x00000ef0


	//   ....[19]....
        /*0104*/ 	.word	0x00000f60


	//   ....[20]....
        /*0108*/ 	.word	0x00000fd0


	//   ....[21]....
        /*010c*/ 	.word	0x00001030


	//   ....[22]....
        /*0110*/ 	.word	0x00001090


	//   ....[23]....
        /*0114*/ 	.word	0x000010f0


	//   ....[24]....
        /*0118*/ 	.word	0x00001160


	//   ....[25]....
        /*011c*/ 	.word	0x000011d0


	//   ....[26]....
        /*0120*/ 	.word	0x00001230


	//   ....[27]....
        /*0124*/ 	.word	0x00001290


	//   ....[28]....
        /*0128*/ 	.word	0x000012f0


	//   ....[29]....
        /*012c*/ 	.word	0x00001350


	//----- nvinfo : EIATTR_EXIT_INSTR_OFFSETS
	.align		4
.L_4467:
        /*0130*/ 	.byte	0x04, 0x1c
        /*0132*/ 	.short	(.L_4469 - .L_4468)


	//   ....[0]....
.L_4468:
        /*0134*/ 	.word	0x00000070


	//   ....[1]....
        /*0138*/ 	.word	0x00000d70


	//----- nvinfo : EIATTR_MAX_THREADS
	.align		4
.L_4469:
        /*013c*/ 	.byte	0x04, 0x05
        /*013e*/ 	.short	(.L_4471 - .L_4470)
.L_4470:
        /*0140*/ 	.word	0x00000400
        /*0144*/ 	.word	0x00000001
        /*0148*/ 	.word	0x00000001


	//----- nvinfo : EIATTR_CRS_STACK_SIZE
	.align		4
.L_4471:
        /*014c*/ 	.byte	0x04, 0x1e
        /*014e*/ 	.short	(.L_4473 - .L_4472)
.L_4472:
        /*0150*/ 	.word	0x00000000
.L_4473:


//--------------------- .nv.info._ZN10layer_norm13ln_bwd_kernelINS_13Kernel_traitsI6__halfffffjLj768ELj1ELj4ELj1ELj16ENS_18Kernel_traits_baseILj768ES2_ffffjLj128EEEEELb1ELb1ELb1ELb1EEEvNS_9BwdParamsE --------------------------
	.section	.nv.info._ZN10layer_norm13ln_bwd_kernelINS_13Kernel_traitsI6__halfffffjLj768ELj1ELj4ELj1ELj16ENS_18Kernel_traits_baseILj768ES2_ffffjLj128EEEEELb1ELb1ELb1ELb1EEEvNS_9BwdParamsE,"",@"SHT_CUDA_INFO"
	.sectionflags	@""
	.align	4


	//----- nvinfo : EIATTR_CUDA_API_VERSION
	.align		4
        /*0000*/ 	.byte	0x04, 0x37
        /*0002*/ 	.short	(.L_4475 - .L_4474)
.L_4474:
        /*0004*/ 	.word	0x00000082


	//----- nvinfo : EIATTR_SW2861232_WAR
	.align		4
.L_4475:
        /*0008*/ 	.byte	0x01, 0x35
	.zero		2


	//----- nvinfo : EIATTR_PARAM_CBANK
	.align		4
        /*000c*/ 	.byte	0x04, 0x0a
        /*000e*/ 	.short	(.L_4477 - .L_4476)
	.align		4
.L_4476:
        /*0010*/ 	.word	index@(.nv.constant0._ZN10layer_norm13ln_bwd_kernelINS_13Kernel_traitsI6__halfffffjLj768ELj1ELj4ELj1ELj16ENS_18Kernel_traits_baseILj768ES2_ffffjLj128EEEEELb1ELb1ELb1ELb1EEEvNS_9BwdParamsE)
        /*0014*/ 	.short	0x0160
        /*0016*/ 	.short	0x0128


	//----- nvinfo : EIATTR_CBANK_PARAM_SIZE
	.align		4
.L_4477:
        /*0018*/ 	.byte	0x03, 0x19
        /*001a*/ 	.short	0x0128


	//----- nvinfo : EIATTR_KPARAM_INFO
	.align		4
        /*001c*/ 	.byte	0x04, 0x17
        /*001e*/ 	.short	(.L_4479 - .L_4478)
.L_4478:
        /*0020*/ 	.word	0x00000000
        /*0024*/ 	.short	0x0000
        /*0026*/ 	.short	0x0000
        /*0028*/ 	.byte	0x00, 0xf0, 0xa1, 0x04


	//----- nvinfo : EIATTR_MAXREG_COUNT
	.align		4
.L_4479:
        /*002c*/ 	.byte	0x03, 0x1b
        /*002e*/ 	.short	0x00ff


	//----- nvinfo : EIATTR_NUM_BARRIERS
	.align		4
        /*0030*/ 	.byte	0x02, 0x4c
        /*0032*/ 	.byte	0x01
	.zero		1


	//----- nvinfo : EIATTR_MERCURY_ISA_VERSION
	.align		4
        /*0034*/ 	.byte	0x03, 0x5f
        /*0036*/ 	.short	0x0000


	//----- nvinfo : EIATTR_COOP_GROUP_MASK_REGIDS
	.align		4
        /*0038*/ 	.byte	0x04, 0x29
        /*003a*/ 	.short	(.L_4481 - .L_4480)


	//   ....[0]....
.L_4480:
        /*003c*/ 	.word	0xffffffff


	//   ....[1]....
        /*0040*/ 	.word	0xffffffff


	//   ....[2]....
        /*0044*/ 	.word	0xffffffff


	//   ....[3]....
        /*0048*/ 	.word	0xffffffff


	//   ....[4]....
        /*004c*/ 	.word	0xffffffff


	//   ....[5]....
        /*0050*/ 	.word	0xffffffff


	//   ....[6]....
        /*0054*/ 	.word	0xffffffff


	//   ....[7]....
        /*0058*/ 	.word	0xffffffff


	//   ....[8]....
        /*005c*/ 	.word	0xffffffff


	//   ....[9]....
        /*0060*/ 	.word	0xffffffff


	//   ....[10]....
        /*0064*/ 	.word	0xffffffff


	//   ....[11]....
        /*0068*/ 	.word	0xffffffff


	//   ....[12]....
        /*006c*/ 	.word	0xffffffff


	//   ....[13]....
        /*0070*/ 	.word	0xffffffff


	//   ....[14]....
        /*0074*/ 	.word	0xffffffff


	//   ....[15]....
        /*0078*/ 	.word	0xffffffff


	//   ....[16]....
        /*007c*/ 	.word	0xffffffff


	//   ....[17]....
        /*0080*/ 	.word	0xffffffff


	//   ....[18]....
        /*0084*/ 	.word	0xffffffff


	//   ....[19]....
        /*0088*/ 	.word	0xffffffff


	//----- nvinfo : EIATTR_COOP_GROUP_INSTR_OFFSETS
	.align		4
.L_4481:
        /*008c*/ 	.byte	0x04, 0x28
        /*008e*/ 	.short	(.L_4483 - .L_4482)


	//   ....[0]....
.L_4482:
        /*0090*/ 	.word	0x00001df0


	//   ....[1]....
        /*0094*/ 	.word	0x00001e10


	//   ....[2]....
        /*0098*/ 	.word	0x00001e30


	//   ....[3]....
        /*009c*/ 	.word	0x00001e50


	//   ....[4]....
        /*00a0*/ 	.word	0x00001e70


	//   ....[5]....
        /*00a4*/ 	.word	0x00001e90


	//   ....[6]....
        /*00a8*/ 	.word	0x00001eb0


	//   ....[7]....
        /*00ac*/ 	.word	0x00001ed0


	//   ....[8]....
        /*00b0*/ 	.word	0x00001ef0


	//   ....[9]....
        /*00b4*/ 	.word	0x00001f10


	//   ....[10]....
        /*00b8*/ 	.word	0x00005660


	//   ....[11]....
        /*00bc*/ 	.word	0x000056e0


	//   ....[12]....
        /*00c0*/ 	.word	0x00005760


	//   ....[13]....
        /*00c4*/ 	.word	0x000057d0


	//   ....[14]....
        /*00c8*/ 	.word	0x00005850


	//   ....[15]....
        /*00cc*/ 	.word	0x000058c0


	//   ....[16]....
        /*00d0*/ 	.word	0x00005940


	//   ....[17]....
        /*00d4*/ 	.word	0x000059b0


	//   ....[18]....
        /*00d8*/ 	.word	0x00005a30


	//   ....[19]....
        /*00dc*/ 	.word	0x00005aa0


	//----- nvinfo : EIATTR_EXIT_INSTR_OFFSETS
	.align		4
.L_4483:
        /*00e0*/ 	.byte	0x04, 0x1c
        /*00e2*/ 	.short	(.L_4485 - .L_4484)


	//   ....[0]....
.L_4484:
        /*00e4*/ 	.word	0x00005600


	//----- nvinfo : EIATTR_MAX_THREADS
	.align		4
.L_4485:
        /*00e8*/ 	.byte	0x04, 0x05
        /*00ea*/ 	.short	(.L_4487 - .L_4486)
.L_4486:
        /*00ec*/ 	.word	0x00000080
        /*00f0*/ 	.word	0x00000001
        /*00f4*/ 	.word	0x00000001


	//----- nvinfo : EIATTR_CRS_STACK_SIZE
	.align		4
.L_4487:
        /*00f8*/ 	.byte	0x04, 0x1e
        /*00fa*/ 	.short	(.L_4489 - .L_4488)
.L_4488:
        /*00fc*/ 	.word	0x00000000
.L_4489:


//--------------------- .nv.info._ZN10layer_norm13ln_bwd_kernelINS_13Kernel_traitsIfffffjLj768ELj1ELj4ELj1ELj16ENS_18Kernel_traits_baseILj768EfffffjLj128EEEEELb0ELb0ELb0ELb0EEEvNS_9BwdParamsE --------------------------
	.section	.nv.info._ZN10layer_norm13ln_bwd_kernelINS_13Kernel_traitsIfffffjLj768ELj1ELj4ELj1ELj16ENS_18Kernel_traits_baseILj768EfffffjLj128EEEEELb0ELb0ELb0ELb0EEEvNS_9BwdParamsE,"",@"SHT_CUDA_INFO"
	.sectionflags	@""
	.align	4


	//----- nvinfo : EIATTR_CUDA_API_VERSION
	.align		4
        /*0000*/ 	.byte	0x04, 0x37
        /*0002*/ 	.short	(.L_4491 - .L_4490)
.L_4490:
        /*0004*/ 	.word	0x00000082


	//----- nvinfo : EIATTR_SW2861232_WAR
	.align		4
.L_4491:
        /*0008*/ 	.byte	0x01, 0x35
	.zero		2


	//----- nvinfo : EIATTR_PARAM_CBANK
	.align		4
        /*000c*/ 	.byte	0x04, 0x0a
        /*000e*/ 	.short	(.L_4493 - .L_4492)
	.align		4
.L_4492:
        /*0010*/ 	.word	index@(.nv.constant0._ZN10layer_norm13ln_bwd_kernelINS_13Kernel_traitsIfffffjLj768ELj1ELj4ELj1ELj16ENS_18Kernel_traits_baseILj768EfffffjLj128EEEEELb0ELb0ELb0ELb0EEEvNS_9BwdParamsE)
        /*0014*/ 	.short	0x0160
        /*0016*/ 	.short	0x0128


	//----- nvinfo : EIATTR_CBANK_PARAM_SIZE
	.align		4
.L_4493:
        /*0018*/ 	.byte	0x03, 0x19
        /*001a*/ 	.short	0x0128


	//----- nvinfo : EIATTR_KPARAM_INFO
	.align		4
        /*001c*/ 	.byte	0x04, 0x17
        /*001e*/ 	.short	(.L_4495 - .L_4494)
.L_4494:
        /*0020*/ 	.word	0x00000000
        /*0024*/ 	.short	0x0000
        /*0026*/ 	.short	0x0000
        /*0028*/ 	.byte	0x00, 0xf0, 0xa1, 0x04


	//----- nvinfo : EIATTR_MAXREG_COUNT
	.align		4
.L_4495:
        /*002c*/ 	.byte	0x03, 0x1b
        /*002e*/ 	.short	0x00ff


	//----- nvinfo : EIATTR_NUM_BARRIERS
	.align		4
        /*0030*/ 	.byte	0x02, 0x4c
        /*0032*/ 	.byte	0x01
	.zero		1


	//----- nvinfo : EIATTR_MERCURY_ISA_VERSION
	.align		4
        /*0034*/ 	.byte	0x03, 0x5f
        /*0036*/ 	.short	0x0000


	//----- nvinfo : EIATTR_COOP_GROUP_MASK_REGIDS
	.align		4
        /*0038*/ 	.byte	0x04, 0x29
        /*003a*/ 	.short	(.L_4497 - .L_4496)


	//   ....[0]....
.L_4496:
        /*003c*/ 	.word	0xffffffff


	//   ....[1]....
        /*0040*/ 	.word	0xffffffff


	//   ....[2]....
        /*0044*/ 	.word	0xffffffff


	//   ....[3]....
        /*0048*/ 	.word	0xffffffff


	//   ....[4]....
        /*004c*/ 	.word	0xffffffff


	//   ....[5]....
        /*0050*/ 	.word	0xffffffff


	//   ....[6]....
        /*0054*/ 	.word	0xffffffff


	//   ....[7]....
        /*0058*/ 	.word	0xffffffff


	//   ....[8]....
        /*005c*/ 	.word	0xffffffff


	//   ....[9]....
        /*0060*/ 	.word	0xffffffff


	//   ....[10]....
        /*0064*/ 	.word	0xffffffff


	//   ....[11]....
        /*0068*/ 	.word	0xffffffff


	//   ....[12]....
        /*006c*/ 	.word	0xffffffff


	//   ....[13]....
        /*0070*/ 	.word	0xffffffff


	//   ....[14]....
        /*0074*/ 	.word	0xffffffff


	//   ....[15]....
        /*0078*/ 	.word	0xffffffff


	//   ....[16]....
        /*007c*/ 	.word	0xffffffff


	//   ....[17]....
        /*0080*/ 	.word	0xffffffff


	//   ....[18]....
        /*0084*/ 	.word	0xffffffff


	//   ....[19]....
        /*0088*/ 	.word	0xffffffff


	//----- nvinfo : EIATTR_COOP_GROUP_INSTR_OFFSETS
	.align		4
.L_4497:
        /*008c*/ 	.byte	0x04, 0x28
        /*008e*/ 	.short	(.L_4499 - .L_4498)


	//   ....[0]....
.L_4498:
        /*0090*/ 	.word	0x000016b0


	//   ....[1]....
        /*0094*/ 	.word	0x000016d0


	//   ....[2]....
        /*0098*/ 	.word	0x000016f0


	//   ....[3]....
        /*009c*/ 	.word	0x00001710


	//   ....[4]....
        /*00a0*/ 	.word	0x00001730


	//   ....[5]....
        /*00a4*/ 	.word	0x00001750


	//   ....[6]....
        /*00a8*/ 	.word	0x00001770


	//   ....[7]....
        /*00ac*/ 	.word	0x00001790


	//   ....[8]....
        /*00b0*/ 	.word	0x000017b0


	//   ....[9]....
        /*00b4*/ 	.word	0x000017d0


	//   ....[10]....
        /*00b8*/ 	.word	0x000032c0


	//   ....[11]....
        /*00bc*/ 	.word	0x00003340


	//   ....[12]....
        /*00c0*/ 	.word	0x000033c0


	//   ....[13]....
        /*00c4*/ 	.word	0x00003430


	//   ....[14]....
        /*00c8*/ 	.word	0x000034b0


	//   ....[15]....
        /*00cc*/ 	.word	0x00003520


	//   ....[16]....
        /*00d0*/ 	.word	0x000035a0


	//   ....[17]....
        /*00d4*/ 	.word	0x00003610


	//   ....[18]....
        /*00d8*/ 	.word	0x00003690


	//   ....[19]....
        /*00dc*/ 	.word	0x00003700


	//----- nvinfo : EIATTR_EXIT_INSTR_OFFSETS
	.align		4
.L_4499:
        /*00e0*/ 	.byte	0x04, 0x1c
        /*00e2*/ 	.short	(.L_4501 - .L_4500)


	//   ....[0]....
.L_4500:
        /*00e4*/ 	.word	0x00003230


	//   ....[1]....
        /*00e8*/ 	.word	0x00003260


	//----- nvinfo : EIATTR_MAX_THREADS
	.align		4
.L_4501:
        /*00ec*/ 	.byte	0x04, 0x05
        /*00ee*/ 	.short	(.L_4503 - .L_4502)
.L_4502:
        /*00f0*/ 	.word	0x00000080
        /*00f4*/ 	.word	0x00000001
        /*00f8*/ 	.word	0x00000001


	//----- nvinfo : EIATTR_CRS_STACK_SIZE
	.align		4
.L_4503:
        /*00fc*/ 	.byte	0x04, 0x1e
        /*00fe*/ 	.short	(.L_4505 - .L_4504)
.L_4504:
        /*0100*/ 	.word	0x00000000
.L_4505:


//--------------------- .nv.info._ZN10layer_norm13ln_bwd_kernelINS_13Kernel_traitsIfffffjLj768ELj1ELj4ELj1ELj16ENS_18Kernel_traits_baseILj768EfffffjLj128EEEEELb0ELb0ELb0ELb1EEEvNS_9BwdParamsE --------------------------
	.section	.nv.info._ZN10layer_norm13ln_bwd_kernelINS_13Kernel_traitsIfffffjLj768ELj1ELj4ELj1ELj16ENS_18Kernel_traits_baseILj768EfffffjLj128EEEEELb0ELb0ELb0ELb1EEEvNS_9BwdParamsE,"",@"SHT_CUDA_INFO"
	.sectionflags	@""
	.align	4


	//----- nvinfo : EIATTR_CUDA_API_VERSION
	.align		4
        /*0000*/ 	.byte	0x04, 0x37
        /*0002*/ 	.short	(.L_4507 - .L_4506)
.L_4506:
        /*0004*/ 	.word	0x00000082


	//----- nvinfo : EIATTR_SW2861232_WAR
	.align		4
.L_4507:
        /*0008*/ 	.byte	0x01, 0x35
	.zero		2


	//----- nvinfo : EIATTR_PARAM_CBANK
	.align		4
        /*000c*/ 	.byte	0x04, 0x0a
        /*000e*/ 	.short	(.L_4509 - .L_4508)
	.align		4
.L_4508:
        /*0010*/ 	.word	index@(.nv.constant0._ZN10layer_norm13ln_bwd_kernelINS_13Kernel_traitsIfffffjLj768ELj1ELj4ELj1ELj16ENS_18Kernel_traits_baseILj768EfffffjLj128EEEEELb0ELb0ELb0ELb1EEEvNS_9BwdParamsE)
        /*0014*/ 	.short	0x0160
        /*0016*/ 	.short	0x0128


	//----- nvinfo : EIATTR_CBANK_PARAM_SIZE
	.align		4
.L_4509:
        /*0018*/ 	.byte	0x03, 0x19
        /*001a*/ 	.short	0x0128


	//----- nvinfo : EIATTR_KPARAM_INFO
	.align		4
        /*001c*/ 	.byte	0x04, 0x17
        /*001e*/ 	.short	(.L_4511 - .L_4510)
.L_4510:
        /*0020*/ 	.word	0x00000000
        /*0024*/ 	.short	0x0000
        /*0026*/ 	.short	0x0000
        /*0028*/ 	.byte	0x00, 0xf0, 0xa1, 0x04


	//----- nvinfo : EIATTR_MAXREG_COUNT
	.align		4
.L_4511:
        /*002c*/ 	.byte	0x03, 0x1b
        /*002e*/ 	.short	0x00ff


	//----- nvinfo : EIATTR_NUM_BARRIERS
	.align		4
        /*0030*/ 	.byte	0x02, 0x4c
        /*0032*/ 	.byte	0x01
	.zero		1


	//----- nvinfo : EIATTR_MERCURY_ISA_VERSION
	.align		4
        /*0034*/ 	.byte	0x03, 0x5f
        /*0036*/ 	.short	0x0000


	//----- nvinfo : EIATTR_COOP_GROUP_MASK_REGIDS
	.align		4
        /*0038*/ 	.byte	0x04, 0x29
        /*003a*/ 	.short	(.L_4513 - .L_4512)


	//   ....[0]....
.L_4512:
        /*003c*/ 	.word	0xffffffff


	//   ....[1]....
        /*0040*/ 	.word	0xffffffff


	//   ....[2]....
        /*0044*/ 	.word	0xffffffff


	//   ....[3]....
        /*0048*/ 	.word	0xffffffff


	//   ....[4]....
        /*004c*/ 	.word	0xffffffff


	//   ....[5]....
        /*0050*/ 	.word	0xffffffff


	//   ....[6]....
        /*0054*/ 	.word	0xffffffff


	//   ....[7]....
        /*0058*/ 	.word	0xffffffff


	//   ....[8]....
        /*005c*/ 	.word	0xffffffff


	//   ....[9]....
        /*0060*/ 	.word	0xffffffff


	//   ....[10]....
        /*0064*/ 	.word	0xffffffff


	//   ....[11]....
        /*0068*/ 	.word	0xffffffff


	//   ....[12]....
        /*006c*/ 	.word	0xffffffff


	//   ....[13]....
        /*0070*/ 	.word	0xffffffff


	//   ....[14]....
        /*0074*/ 	.word	0xffffffff


	//   ....[15]....
        /*0078*/ 	.word	0xffffffff


	//   ....[16]....
        /*007c*/ 	.word	0xffffffff


	//   ....[17]....
        /*0080*/ 	.word	0xffffffff


	//   ....[18]....
        /*0084*/ 	.word	0xffffffff


	//   ....[19]....
        /*0088*/ 	.word	0xffffffff


	//----- nvinfo : EIATTR_COOP_GROUP_INSTR_OFFSETS
	.align		4
.L_4513:
        /*008c*/ 	.byte	0x04, 0x28
        /*008e*/ 	.short	(.L_4515 - .L_4514)


	//   ....[0]....
.L_4514:
        /*0090*/ 	.word	0x00001420


	//   ....[1]....
        /*0094*/ 	.word	0x00001440


	//   ....[2]....
        /*0098*/ 	.word	0x00001460


	//   ....[3]....
        /*009c*/ 	.word	0x00001480


	//   ....[4]....
        /*00a0*/ 	.word	0x000014a0


	//   ....[5]....
        /*00a4*/ 	.word	0x000014c0


	//   ....[6]....
        /*00a8*/ 	.word	0x000014e0


	//   ....[7]....
        /*00ac*/ 	.word	0x00001500


	//   ....[8]....
        /*00b0*/ 	.word	0x00001520


	//   ....[9]....
        /*00b4*/ 	.word	0x00001540


	//   ....[10]....
        /*00b8*/ 	.word	0x00002df0


	//   ....[11]....
        /*00bc*/ 	.word	0x00002e70


	//   ....[12]....
        /*00c0*/ 	.word	0x00002ef0


	//   ....[13]....
        /*00c4*/ 	.word	0x00002f60


	//   ....[14]....
        /*00c8*/ 	.word	0x00002fe0


	//   ....[15]....
        /*00cc*/ 	.word	0x00003050


	//   ....[16]....
        /*00d0*/ 	.word	0x000030d0


	//   ....[17]....
        /*00d4*/ 	.word	0x00003140


	//   ....[18]....
        /*00d8*/ 	.word	0x000031c0


	//   ....[19]....
        /*00dc*/ 	.word	0x00003230


	//----- nvinfo : EIATTR_EXIT_INSTR_OFFSETS
	.align		4
.L_4515:
        /*00e0*/ 	.byte	0x04, 0x1c
        /*00e2*/ 	.short	(.L_4517 - .L_4516)


	//   ....[0]....
.L_4516:
        /*00e4*/ 	.word	0x00002d90


	//----- nvinfo : EIATTR_MAX_THREADS
	.align		4
.L_4517:
        /*00e8*/ 	.byte	0x04, 0x05
        /*00ea*/ 	.short	(.L_4519 - .L_4518)
.L_4518:
        /*00ec*/ 	.word	0x00000080
        /*00f0*/ 	.word	0x00000001
        /*00f4*/ 	.word	0x00000001


	//----- nvinfo : EIATTR_CRS_STACK_SIZE
	.align		4
.L_4519:
        /*00f8*/ 	.byte	0x04, 0x1e
        /*00fa*/ 	.short	(.L_4521 - .L_4520)
.L_4520:
        /*00fc*/ 	.word	0x00000000
.L_4521:


//--------------------- .nv.info._ZN10layer_norm13ln_bwd_kernelINS_13Kernel_traitsIfffffjLj768ELj1ELj4ELj1ELj16ENS_18Kernel_traits_baseILj768EfffffjLj128EEEEELb0ELb0ELb1ELb0EEEvNS_9BwdParamsE --------------------------
	.section	.nv.info._ZN10layer_norm13ln_bwd_kernelINS_13Kernel_traitsIfffffjLj768ELj1ELj4ELj1ELj16ENS_18Kernel_traits_baseILj768EfffffjLj128EEEEELb0ELb0ELb1ELb0EEEvNS_9BwdParamsE,"",@"SHT_CUDA_INFO"
	.sectionflags	@""
	.align	4


	//----- nvinfo : EIATTR_CUDA_API_VERSION
	.align		4
        /*0000*/ 	.byte	0x04, 0x37
        /*0002*/ 	.short	(.L_4523 - .L_4522)
.L_4522:
        /*0004*/ 	.word	0x00000082


	//----- nvinfo : EIATTR_SW2861232_WAR
	.align		4
.L_4523:
        /*0008*/ 	.byte	0x01, 0x35
	.zero		2


	//----- nvinfo : EIATTR_PARAM_CBANK
	.align		4
        /*000c*/ 	.byte	0x04, 0x0a
        /*000e*/ 	.short	(.L_4525 - .L_4524)
	.align		4
.L_4524:
        /*0010*/ 	.word	index@(.nv.constant0._ZN10layer_norm13ln_bwd_kernelINS_13Kernel_traitsIfffffjLj768ELj1ELj4ELj1ELj16ENS_18Kernel_traits_baseILj768EfffffjLj128EEEEELb0ELb0ELb1ELb0EEEvNS_9BwdParamsE)
        /*0014*/ 	.short	0x0160
        /*0016*/ 	.short	0x0128


	//----- nvinfo : EIATTR_CBANK_PARAM_SIZE
	.align		4
.L_4525:
        /*0018*/ 	.byte	0x03, 0x19
        /*001a*/ 	.short	0x0128


	//----- nvinfo : EIATTR_KPARAM_INFO
	.align		4
        /*001c*/ 	.byte	0x04, 0x17
        /*001e*/ 	.short	(.L_4527 - .L_4526)
.L_4526:
        /*0020*/ 	.word	0x00000000
        /*0024*/ 	.short	0x0000
        /*0026*/ 	.short	0x0000
        /*0028*/ 	.byte	0x00, 0xf0, 0xa1, 0x04


	//----- nvinfo : EIATTR_MAXREG_COUNT
	.align		4
.L_4527:
        /*002c*/ 	.byte	0x03, 0x1b
        /*002e*/ 	.short	0x00ff


	//----- nvinfo : EIATTR_NUM_BARRIERS
	.align		4
        /*0030*/ 	.byte	0x02, 0x4c
        /*0032*/ 	.byte	0x01
	.zero		1


	//----- nvinfo : EIATTR_MERCURY_ISA_VERSION
	.align		4
        /*0034*/ 	.byte	0x03, 0x5f
        /*0036*/ 	.short	0x0000


	//----- nvinfo : EIATTR_COOP_GROUP_MASK_REGIDS
	.align		4
        /*0038*/ 	.byte	0x04, 0x29
        /*003a*/ 	.short	(.L_4529 - .L_4528)


	//   ....[0]....
.L_4528:
        /*003c*/ 	.word	0xffffffff


	//   ....[1]....
        /*0040*/ 	.word	0xffffffff


	//   ....[2]....
        /*0044*/ 	.word	0xffffffff


	//   ....[3]....
        /*0048*/ 	.word	0xffffffff


	//   ....[4]....
        /*004c*/ 	.word	0xffffffff


	//   ....[5]....
        /*0050*/ 	.word	0xffffffff


	//   ....[6]....
        /*0054*/ 	.word	0xffffffff


	//   ....[7]....
        /*0058*/ 	.word	0xffffffff


	//   ....[8]....
        /*005c*/ 	.word	0xffffffff


	//   ....[9]....
        /*0060*/ 	.word	0xffffffff


	//   ....[10]....
        /*0064*/ 	.word	0xffffffff


	//   ....[11]....
        /*0068*/ 	.word	0xffffffff


	//   ....[12]....
        /*006c*/ 	.word	0xffffffff


	//   ....[13]....
        /*0070*/ 	.word	0xffffffff


	//   ....[14]....
        /*0074*/ 	.word	0xffffffff


	//   ....[15]....
        /*0078*/ 	.word	0xffffffff


	//   ....[16]....
        /*007c*/ 	.word	0xffffffff


	//   ....[17]....
        /*0080*/ 	.word	0xffffffff


	//   ....[18]....
        /*0084*/ 	.word	0xffffffff


	//   ....[19]....
        /*0088*/ 	.word	0xffffffff


	//----- nvinfo : EIATTR_COOP_GROUP_INSTR_OFFSETS
	.align		4
.L_4529:
        /*008c*/ 	.byte	0x04, 0x28
        /*008e*/ 	.short	(.L_4531 - .L_4530)


	//   ....[0]....
.L_4530:
        /*0090*/ 	.word	0x000019e0


	//   ....[1]....
        /*0094*/ 	.word	0x00001a00


	//   ....[2]....
        /*0098*/ 	.word	0x00001a20


	//   ....[3]....
        /*009c*/ 	.word	0x00001a40


	//   ....[4]....
        /*00a0*/ 	.word	0x00001a60


	//   ....[5]....
        /*00a4*/ 	.word	0x00001a80


	//   ....[6]....
        /*00a8*/ 	.word	0x00001aa0


	//   ....[7]....
        /*00ac*/ 	.word	0x00001ac0


	//   ....[8]....
        /*00b0*/ 	.word	0x00001ae0


	//   ....[9]....
        /*00b4*/ 	.word	0x00001b00


	//   ....[10]....
        /*00b8*/ 	.word	0x00004620


	//   ....[11]....
        /*00bc*/ 	.word	0x000046a0


	//   ....[12]....
        /*00c0*/ 	.word	0x00004720


	//   ....[13]....
        /*00c4*/ 	.word	0x00004790


	//   ....[14]....
        /*00c8*/ 	.word	0x00004810


	//   ....[15]....
        /*00cc*/ 	.word	0x00004880


	//   ....[16]....
        /*00d0*/ 	.word	0x00004900


	//   ....[17]....
        /*00d4*/ 	.word	0x00004970


	//   ....[18]....
        /*00d8*/ 	.word	0x000049f0


	//   ....[19]....
        /*00dc*/ 	.word	0x00004a60


	//----- nvinfo : EIATTR_EXIT_INSTR_OFFSETS
	.align		4
.L_4531:
        /*00e0*/ 	.byte	0x04, 0x1c
        /*00e2*/ 	.short	(.L_4533 - .L_4532)


	//   ....[0]....
.L_4532:
        /*00e4*/ 	.word	0x00004590


	//   ....[1]....
        /*00e8*/ 	.word	0x000045c0


	//----- nvinfo : EIATTR_MAX_THREADS
	.align		4
.L_4533:
        /*00ec*/ 	.byte	0x04, 0x05
        /*00ee*/ 	.short	(.L_4535 - .L_4534)
.L_4534:
        /*00f0*/ 	.word	0x00000080
        /*00f4*/ 	.word	0x00000001
        /*00f8*/ 	.word	0x00000001


	//----- nvinfo : EIATTR_CRS_STACK_SIZE
	.align		4
.L_4535:
        /*00fc*/ 	.byte	0x04, 0x1e
        /*00fe*/ 	.short	(.L_4537 - .L_4536)
.L_4536:
        /*0100*/ 	.word	0x00000000
.L_4537:


//--------------------- .nv.info._ZN10layer_norm13ln_bwd_kernelINS_13Kernel_traitsIfffffjLj768ELj1ELj4ELj1ELj16ENS_18Kernel_traits_baseILj768EfffffjLj128EEEEELb0ELb0ELb1ELb1EEEvNS_9BwdParamsE --------------------------
	.section	.nv.info._ZN10layer_norm13ln_bwd_kernelINS_13Kernel_traitsIfffffjLj768ELj1ELj4ELj1ELj16ENS_18Kernel_traits_baseILj768EfffffjLj128EEEEELb0ELb0ELb1ELb1EEEvNS_9BwdParamsE,"",@"SHT_CUDA_INFO"
	.sectionflags	@""
	.align	4


	//----- nvinfo : EIATTR_CUDA_API_VERSION
	.align		4
        /*0000*/ 	.byte	0x04, 0x37
        /*0002*/ 	.short	(.L_4539 - .L_4538)
.L_4538:
        /*0004*/ 	.word	0x00000082


	//----- nvinfo : EIATTR_SW2861232_WAR
	.align		4
.L_4539:
        /*0008*/ 	.byte	0x01, 0x35
	.zero		2


	//----- nvinfo : EIATTR_PARAM_CBANK
	.align		4
        /*000c*/ 	.byte	0x04, 0x0a
        /*000e*/ 	.short	(.L_4541 - .L_4540)
	.align		4
.L_4540:
        /*0010*/ 	.word	index@(.nv.constant0._ZN10layer_norm13ln_bwd_kernelINS_13Kernel_traitsIfffffjLj768ELj1ELj4ELj1ELj16ENS_18Kernel_traits_baseILj768EfffffjLj128EEEEELb0ELb0ELb1ELb1EEEvNS_9BwdParamsE)
        /*0014*/ 	.short	0x0160
        /*0016*/ 	.short	0x0128


	//----- nvinfo : EIATTR_CBANK_PARAM_SIZE
	.align		4
.L_4541:
        /*0018*/ 	.byte	0x03, 0x19
        /*001a*/ 	.short	0x0128


	//----- nvinfo : EIATTR_KPARAM_INFO
	.align		4
        /*001c*/ 	.byte	0x04, 0x17
        /*001e*/ 	.short	(.L_4543 - .L_4542)
.L_4542:
        /*0020*/ 	.word	0x00000000
        /*0024*/ 	.short	0x0000
        /*0026*/ 	.short	0x0000
        /*0028*/ 	.byte	0x00, 0xf0, 0xa1, 0x04


	//----- nvinfo : EIATTR_MAXREG_COUNT
	.align		4
.L_4543:
        /*002c*/ 	.byte	0x03, 0x1b
        /*002e*/ 	.short	0x00ff


	//----- nvinfo : EIATTR_NUM_BARRIERS
	.align		4
        /*0030*/ 	.byte	0x02, 0x4c
        /*0032*/ 	.byte	0x01
	.zero		1


	//----- nvinfo : EIATTR_MERCURY_ISA_VERSION
	.align		4
        /*0034*/ 	.byte	0x03, 0x5f
        /*0036*/ 	.short	0x0000


	//----- nvinfo : EIATTR_COOP_GROUP_MASK_REGIDS
	.align		4
        /*0038*/ 	.byte	0x04, 0x29
        /*003a*/ 	.short	(.L_4545 - .L_4544)


	//   ....[0]....
.L_4544:
        /*003c*/ 	.word	0xffffffff


	//   ....[1]....
        /*0040*/ 	.word	0xffffffff


	//   ....[2]....
        /*0044*/ 	.word	0xffffffff


	//   ....[3]....
        /*0048*/ 	.word	0xffffffff


	//   ....[4]....
        /*004c*/ 	.word	0xffffffff


	//   ....[5]....
        /*0050*/ 	.word	0xffffffff


	//   ....[6]....
        /*0054*/ 	.word	0xffffffff


	//   ....[7]....
        /*0058*/ 	.word	0xffffffff


	//   ....[8]....
        /*005c*/ 	.word	0xffffffff


	//   ....[9]....
        /*0060*/ 	.word	0xffffffff


	//   ....[10]....
        /*0064*/ 	.word	0xffffffff


	//   ....[11]....
        /*0068*/ 	.word	0xffffffff


	//   ....[12]....
        /*006c*/ 	.word	0xffffffff


	//   ....[13]....
        /*0070*/ 	.word	0xffffffff


	//   ....[14]....
        /*0074*/ 	.word	0xffffffff


	//   ....[15]....
        /*0078*/ 	.word	0xffffffff


	//   ....[16]....
        /*007c*/ 	.word	0xffffffff


	//   ....[17]....
        /*0080*/ 	.word	0xffffffff


	//   ....[18]....
        /*0084*/ 	.word	0xffffffff


	//   ....[19]....
        /*0088*/ 	.word	0xffffffff


	//----- nvinfo : EIATTR_COOP_GROUP_INSTR_OFFSETS
	.align		4
.L_4545:
        /*008c*/ 	.byte	0x04, 0x28
        /*008e*/ 	.short	(.L_4547 - .L_4546)


	//   ....[0]....
.L_4546:
        /*0090*/ 	.word	0x00001460


	//   ....[1]....
        /*0094*/ 	.word	0x00001480


	//   ....[2]....
        /*0098*/ 	.word	0x000014a0


	//   ....[3]....
        /*009c*/ 	.word	0x000014c0


	//   ....[4]....
        /*00a0*/ 	.word	0x000014e0


	//   ....[5]....
        /*00a4*/ 	.word	0x00001500


	//   ....[6]....
        /*00a8*/ 	.word	0x00001520


	//   ....[7]....
        /*00ac*/ 	.word	0x00001540


	//   ....[8]....
        /*00b0*/ 	.word	0x00001560


	//   ....[9]....
        /*00b4*/ 	.word	0x00001580


	//   ....[10]....
        /*00b8*/ 	.word	0x00003a80


	//   ....[11]....
        /*00bc*/ 	.word	0x00003b00


	//   ....[12]....
        /*00c0*/ 	.word	0x00003b80


	//   ....[13]....
        /*00c4*/ 	.word	0x00003bf0


	//   ....[14]....
        /*00c8*/ 	.word	0x00003c70


	//   ....[15]....
        /*00cc*/ 	.word	0x00003ce0


	//   ....[16]....
        /*00d0*/ 	.word	0x00003d60


	//   ....[17]....
        /*00d4*/ 	.word	0x00003dd0


	//   ....[18]....
        /*00d8*/ 	.word	0x00003e50


	//   ....[19]....
        /*00dc*/ 	.word	0x00003ec0


	//----- nvinfo : EIATTR_EXIT_INSTR_OFFSETS
	.align		4
.L_4547:
        /*00e0*/ 	.byte	0x04, 0x1c
        /*00e2*/ 	.short	(.L_4549 - .L_4548)


	//   ....[0]....
.L_4548:
        /*00e4*/ 	.word	0x00003a20


	//----- nvinfo : EIATTR_MAX_THREADS
	.align		4
.L_4549:
        /*00e8*/ 	.byte	0x04, 0x05
        /*00ea*/ 	.short	(.L_4551 - .L_4550)
.L_4550:
        /*00ec*/ 	.word	0x00000080
        /*00f0*/ 	.word	0x00000001
        /*00f4*/ 	.word	0x00000001


	//----- nvinfo : EIATTR_CRS_STACK_SIZE
	.align		4
.L_4551:
        /*00f8*/ 	.byte	0x04, 0x1e
        /*00fa*/ 	.short	(.L_4553 - .L_4552)
.L_4552:
        /*00fc*/ 	.word	0x00000000
.L_4553:


//--------------------- .nv.info._ZN10layer_norm13ln_bwd_kernelINS_13Kernel_traitsIfffffjLj768ELj1ELj4ELj1ELj16ENS_18Kernel_traits_baseILj768EfffffjLj128EEEEELb0ELb1ELb0ELb0EEEvNS_9BwdParamsE --------------------------
	.section	.nv.info._ZN10layer_norm13ln_bwd_kernelINS_13Kernel_traitsIfffffjLj768ELj1ELj4ELj1ELj16ENS_18Kernel_traits_baseILj768EfffffjLj128EEEEELb0ELb1ELb0ELb0EEEvNS_9BwdParamsE,"",@"SHT_CUDA_INFO"
	.sectionflags	@""
	.align	4


	//----- nvinfo : EIATTR_CUDA_API_VERSION
	.align		4
        /*0000*/ 	.byte	0x04, 0x37
        /*0002*/ 	.short	(.L_4555 - .L_4554)
.L_4554:
        /*0004*/ 	.word	0x00000082


	//----- nvinfo : EIATTR_SW2861232_WAR
	.align		4
.L_4555:
        /*0008*/ 	.byte	0x01, 0x35
	.zero		2


	//----- nvinfo : EIATTR_PARAM_CBANK
	.align		4
        /*000c*/ 	.byte	0x04, 0x0a
        /*000e*/ 	.short	(.L_4557 - .L_4556)
	.align		4
.L_4556:
        /*0010*/ 	.word	index@(.nv.constant0._ZN10layer_norm13ln_bwd_kernelINS_13Kernel_traitsIfffffjLj768ELj1ELj4ELj1ELj16ENS_18Kernel_traits_baseILj768EfffffjLj128EEEEELb0ELb1ELb0ELb0EEEvNS_9BwdParamsE)
        /*0014*/ 	.short	0x0160
        /*0016*/ 	.short	0x0128


	//----- nvinfo : EIATTR_CBANK_PARAM_SIZE
	.align		4
.L_4557:
        /*0018*/ 	.byte	0x03, 0x19
        /*001a*/ 	.short	0x0128


	//----- nvinfo : EIATTR_KPARAM_INFO
	.align		4
        /*001c*/ 	.byte	0x04, 0x17
        /*001e*/ 	.short	(.L_4559 - .L_4558)
.L_4558:
        /*0020*/ 	.word	0x00000000
        /*0024*/ 	.short	0x0000
        /*0026*/ 	.short	0x0000
        /*0028*/ 	.byte	0x00, 0xf0, 0xa1, 0x04


	//----- nvinfo : EIATTR_MAXREG_COUNT
	.align		4
.L_4559:
        /*002c*/ 	.byte	0x03, 0x1b
        /*002e*/ 	.short	0x00ff


	//----- nvinfo : EIATTR_NUM_BARRIERS
	.align		4
        /*0030*/ 	.byte	0x02, 0x4c
        /*0032*/ 	.byte	0x01
	.zero		1


	//----- nvinfo : EIATTR_MERCURY_ISA_VERSION
	.align		4
        /*0034*/ 	.byte	0x03, 0x5f
        /*0036*/ 	.short	0x0000


	//----- nvinfo : EIATTR_COOP_GROUP_MASK_REGIDS
	.align		4
        /*0038*/ 	.byte	0x04, 0x29
        /*003a*/ 	.short	(.L_4561 - .L_4560)


	//   ....[0]....
.L_4560:
        /*003c*/ 	.word	0xffffffff


	//   ....[1]....
        /*0040*/ 	.word	0xffffffff


	//   ....[2]....
        /*0044*/ 	.word	0xffffffff


	//   ....[3]....
        /*0048*/ 	.word	0xffffffff


	//   ....[4]....
        /*004c*/ 	.word	0xffffffff


	//   ....[5]....
        /*0050*/ 	.word	0xffffffff


	//   ....[6]....
        /*0054*/ 	.word	0xffffffff


	//   ....[7]....
        /*0058*/ 	.word	0xffffffff


	//   ....[8]....
        /*005c*/ 	.word	0xffffffff


	//   ....[9]....
        /*0060*/ 	.word	0xffffffff


	//   ....[10]....
        /*0064*/ 	.word	0xffffffff


	//   ....[11]....
        /*0068*/ 	.word	0xffffffff


	//   ....[12]....
        /*006c*/ 	.word	0xffffffff


	//   ....[13]....
        /*0070*/ 	.word	0xffffffff


	//   ....[14]....
        /*0074*/ 	.word	0xffffffff


	//   ....[15]....
        /*0078*/ 	.word	0xffffffff


	//   ....[16]....
        /*007c*/ 	.word	0xffffffff


	//   ....[17]....
        /*0080*/ 	.word	0xffffffff


	//   ....[18]....
        /*0084*/ 	.word	0xffffffff


	//   ....[19]....
        /*0088*/ 	.word	0xffffffff


	//----- nvinfo : EIATTR_COOP_GROUP_INSTR_OFFSETS
	.align		4
.L_4561:
        /*008c*/ 	.byte	0x04, 0x28
        /*008e*/ 	.short	(.L_4563 - .L_4562)


	//   ....[0]....
.L_4562:
        /*0090*/ 	.word	0x00001830


	//   ....[1]....
        /*0094*/ 	.word	0x00001850


	//   ....[2]....
        /*0098*/ 	.word	0x00001870


	//   ....[3]....
        /*009c*/ 	.word	0x00001890


	//   ....[4]....
        /*00a0*/ 	.word	0x000018b0


	//   ....[5]....
        /*00a4*/ 	.word	0x000018d0


	//   ....[6]....
        /*00a8*/ 	.word	0x000018f0


	//   ....[7]....
        /*00ac*/ 	.word	0x00001910


	//   ....[8]....
        /*00b0*/ 	.word	0x00001930


	//   ....[9]....
        /*00b4*/ 	.word	0x00001950


	//   ....[10]....
        /*00b8*/ 	.word	0x00003ff0


	//   ....[11]....
        /*00bc*/ 	.word	0x00004070


	//   ....[12]....
        /*00c0*/ 	.word	0x000040f0


	//   ....[13]....
        /*00c4*/ 	.word	0x00004160


	//   ....[14]....
        /*00c8*/ 	.word	0x000041e0


	//   ....[15]....
        /*00cc*/ 	.word	0x00004250


	//   ....[16]....
        /*00d0*/ 	.word	0x000042d0


	//   ....[17]....
        /*00d4*/ 	.word	0x00004340


	//   ....[18]....
        /*00d8*/ 	.word	0x000043c0


	//   ....[19]....
        /*00dc*/ 	.word	0x00004430


	//----- nvinfo : EIATTR_EXIT_INSTR_OFFSETS
	.align		4
.L_4563:
        /*00e0*/ 	.byte	0x04, 0x1c
        /*00e2*/ 	.short	(.L_4565 - .L_4564)


	//   ....[0]....
.L_4564:
        /*00e4*/ 	.word	0x00003f10


	//   ....[1]....
        /*00e8*/ 	.word	0x00003f90


	//----- nvinfo : EIATTR_MAX_THREADS
	.align		4
.L_4565:
        /*00ec*/ 	.byte	0x04, 0x05
        /*00ee*/ 	.short	(.L_4567 - .L_4566)
.L_4566:
        /*00f0*/ 	.word	0x00000080
        /*00f4*/ 	.word	0x00000001
        /*00f8*/ 	.word	0x00000001


	//----- nvinfo : EIATTR_CRS_STACK_SIZE
	.align		4
.L_4567:
        /*00fc*/ 	.byte	0x04, 0x1e
        /*00fe*/ 	.short	(.L_4569 - .L_4568)
.L_4568:
        /*0100*/ 	.word	0x00000000
.L_4569:


//--------------------- .nv.info._ZN10layer_norm13ln_bwd_kernelINS_13Kernel_traitsIfffffjLj768ELj1ELj4ELj1ELj16ENS_18Kernel_traits_baseILj768EfffffjLj128EEEEELb0ELb1ELb0ELb1EEEvNS_9BwdParamsE --------------------------
	.section	.nv.info._ZN10layer_norm13ln_bwd_kernelINS_13Kernel_traitsIfffffjLj768ELj1ELj4ELj1ELj16ENS_18Kernel_traits_baseILj768EfffffjLj128EEEEELb0ELb1ELb0ELb1EEEvNS_9BwdParamsE,"",@"SHT_CUDA_INFO"
	.sectionflags	@""
	.align	4


	//----- nvinfo : EIATTR_CUDA_API_VERSION
	.align		4
        /*0000*/ 	.byte	0x04, 0x37
        /*0002*/ 	.short	(.L_4571 - .L_4570)
.L_4570:
        /*0004*/ 	.word	0x00000082


	//----- nvinfo : EIATTR_SW2861232_WAR
	.align		4
.L_4571:
        /*0008*/ 	.byte	0x01, 0x35
	.zero		2


	//----- nvinfo : EIATTR_PARAM_CBANK
	.align		4
        /*000c*/ 	.byte	0x04, 0x0a
        /*000e*/ 	.short	(.L_4573 - .L_4572)
	.align		4
.L_4572:
        /*0010*/ 	.word	index@(.nv.constant0._ZN10layer_norm13ln_bwd_kernelINS_13Kernel_traitsIfffffjLj768ELj1ELj4ELj1ELj16ENS_18Kernel_traits_baseILj768EfffffjLj128EEEEELb0ELb1ELb0ELb1EEEvNS_9BwdParamsE)
        /*0014*/ 	.short	0x0160
        /*0016*/ 	.short	0x0128


	//----- nvinfo : EIATTR_CBANK_PARAM_SIZE
	.align		4
.L_4573:
        /*0018*/ 	.byte	0x03, 0x19
        /*001a*/ 	.short	0x0128


	//----- nvinfo : EIATTR_KPARAM_INFO
	.align		4
        /*001c*/ 	.byte	0x04, 0x17
        /*001e*/ 	.short	(.L_4575 - .L_4574)
.L_4574:
        /*0020*/ 	.word	0x00000000
        /*0024*/ 	.short	0x0000
        /*0026*/ 	.short	0x0000
        /*0028*/ 	.byte	0x00, 0xf0, 0xa1, 0x04


	//----- nvinfo : EIATTR_MAXREG_COUNT
	.align		4
.L_4575:
        /*002c*/ 	.byte	0x03, 0x1b
        /*002e*/ 	.short	0x00ff


	//----- nvinfo : EIATTR_NUM_BARRIERS
	.align		4
        /*0030*/ 	.byte	0x02, 0x4c
        /*0032*/ 	.byte	0x01
	.zero		1


	//----- nvinfo : EIATTR_MERCURY_ISA_VERSION
	.align		4
        /*0034*/ 	.byte	0x03, 0x5f
        /*0036*/ 	.short	0x0000


	//----- nvinfo : EIATTR_COOP_GROUP_MASK_REGIDS
	.align		4
        /*0038*/ 	.byte	0x04, 0x29
        /*003a*/ 	.short	(.L_4577 - .L_4576)


	//   ....[0]....
.L_4576:
        /*003c*/ 	.word	0xffffffff


	//   ....[1]....
        /*0040*/ 	.word	0xffffffff


	//   ....[2]....
        /*0044*/ 	.word	0xffffffff


	//   ....[3]....
        /*0048*/ 	.word	0xffffffff


	//   ....[4]....
        /*004c*/ 	.word	0xffffffff


	//   ....[5]....
        /*0050*/ 	.word	0xffffffff


	//   ....[6]....
        /*0054*/ 	.word	0xffffffff


	//   ....[7]....
        /*0058*/ 	.word	0xffffffff


	//   ....[8]....
        /*005c*/ 	.word	0xffffffff


	//   ....[9]....
        /*0060*/ 	.word	0xffffffff


	//   ....[10]....
        /*0064*/ 	.word	0xffffffff


	//   ....[11]....
        /*0068*/ 	.word	0xffffffff


	//   ....[12]....
        /*006c*/ 	.word	0xffffffff


	//   ....[13]....
        /*0070*/ 	.word	0xffffffff


	//   ....[14]....
        /*0074*/ 	.word	0xffffffff


	//   ....[15]....
        /*0078*/ 	.word	0xffffffff


	//   ....[16]....
        /*007c*/ 	.word	0xffffffff


	//   ....[17]....
        /*0080*/ 	.word	0xffffffff


	//   ....[18]....
        /*0084*/ 	.word	0xffffffff


	//   ....[19]....
        /*0088*/ 	.word	0xffffffff


	//----- nvinfo : EIATTR_COOP_GROUP_INSTR_OFFSETS
	.align		4
.L_4577:
        /*008c*/ 	.byte	0x04, 0x28
        /*008e*/ 	.short	(.L_4579 - .L_4578)


	//   ....[0]....
.L_4578:
        /*0090*/ 	.word	0x000014f0


	//   ....[1]....
        /*0094*/ 	.word	0x00001510


	//   ....[2]....
        /*0098*/ 	.word	0x00001530


	//   ....[3]....
        /*009c*/ 	.word	0x00001550


	//   ....[4]....
        /*00a0*/ 	.word	0x00001570


	//   ....[5]....
        /*00a4*/ 	.word	0x00001590


	//   ....[6]....
        /*00a8*/ 	.word	0x000015b0


	//   ....[7]....
        /*00ac*/ 	.word	0x000015d0


	//   ....[8]....
        /*00b0*/ 	.word	0x000015f0


	//   ....[9]....
        /*00b4*/ 	.word	0x00001610


	//   ....[10]....
        /*00b8*/ 	.word	0x00003670


	//   ....[11]....
        /*00bc*/ 	.word	0x000036f0


	//   ....[12]....
        /*00c0*/ 	.word	0x00003770


	//   ....[13]....
        /*00c4*/ 	.word	0x000037e0


	//   ....[14]....
        /*00c8*/ 	.word	0x00003860


	//   ....[15]....
        /*00cc*/ 	.word	0x000038d0


	//   ....[16]....
        /*00d0*/ 	.word	0x00003950


	//   ....[17]....
        /*00d4*/ 	.word	0x000039c0


	//   ....[18]....
        /*00d8*/ 	.word	0x00003a40


	//   ....[19]....
        /*00dc*/ 	.word	0x00003ab0


	//----- nvinfo : EIATTR_EXIT_INSTR_OFFSETS
	.align		4
.L_4579:
        /*00e0*/ 	.byte	0x04, 0x1c
        /*00e2*/ 	.short	(.L_4581 - .L_4580)


	//   ....[0]....
.L_4580:
        /*00e4*/ 	.word	0x00003610


	//----- nvinfo : EIATTR_MAX_THREADS
	.align		4
.L_4581:
        /*00e8*/ 	.byte	0x04, 0x05
        /*00ea*/ 	.short	(.L_4583 - .L_4582)
.L_4582:
        /*00ec*/ 	.word	0x00000080
        /*00f0*/ 	.word	0x00000001
        /*00f4*/ 	.word	0x00000001


	//----- nvinfo : EIATTR_CRS_STACK_SIZE
	.align		4
.L_4583:
        /*00f8*/ 	.byte	0x04, 0x1e
        /*00fa*/ 	.short	(.L_4585 - .L_4584)
.L_4584:
        /*00fc*/ 	.word	0x00000000
.L_4585:


//--------------------- .nv.info._ZN10layer_norm13ln_bwd_kernelINS_13Kernel_traitsIfffffjLj768ELj1ELj4ELj1ELj16ENS_18Kernel_traits_baseILj768EfffffjLj128EEEEELb0ELb1ELb1ELb0EEEvNS_9BwdParamsE --------------------------
	.section	.nv.info._ZN10layer_norm13ln_bwd_kernelINS_13Kernel_traitsIfffffjLj768ELj1ELj4ELj1ELj16ENS_18Kernel_traits_baseILj768EfffffjLj128EEEEELb0ELb1ELb1ELb0EEEvNS_9BwdParamsE,"",@"SHT_CUDA_INFO"
	.sectionflags	@""
	.align	4


	//----- nvinfo : EIATTR_CUDA_API_VERSION
	.align		4
        /*0000*/ 	.byte	0x04, 0x37
        /*0002*/ 	.short	(.L_4587 - .L_4586)
.L_4586:
        /*0004*/ 	.word	0x00000082


	//----- nvinfo : EIATTR_SW2861232_WAR
	.align		4
.L_4587:
        /*0008*/ 	.byte	0x01, 0x35
	.zero		2


	//----- nvinfo : EIATTR_PARAM_CBANK
	.align		4
        /*000c*/ 	.byte	0x04, 0x0a
        /*000e*/ 	.short	(.L_4589 - .L_4588)
	.align		4
.L_4588:
        /*0010*/ 	.word	index@(.nv.constant0._ZN10layer_norm13ln_bwd_kernelINS_13Kernel_traitsIfffffjLj768ELj1ELj4ELj1ELj16ENS_18Kernel_traits_baseILj768EfffffjLj128EEEEELb0ELb1ELb1ELb0EEEvNS_9BwdParamsE)
        /*0014*/ 	.short	0x0160
        /*0016*/ 	.short	0x0128


	//----- nvinfo : EIATTR_CBANK_PARAM_SIZE
	.align		4
.L_4589:
        /*0018*/ 	.byte	0x03, 0x19
        /*001a*/ 	.short	0x0128


	//----- nvinfo : EIATTR_KPARAM_INFO
	.align		4
        /*001c*/ 	.byte	0x04, 0x17
        /*001e*/ 	.short	(.L_4591 - .L_4590)
.L_4590:
        /*0020*/ 	.word	0x00000000
        /*0024*/ 	.short	0x0000
        /*0026*/ 	.short	0x0000
        /*0028*/ 	.byte	0x00, 0xf0, 0xa1, 0x04


	//----- nvinfo : EIATTR_MAXREG_COUNT
	.align		4
.L_4591:
        /*002c*/ 	.byte	0x03, 0x1b
        /*002e*/ 	.short	0x00ff


	//----- nvinfo : EIATTR_NUM_BARRIERS
	.align		4
        /*0030*/ 	.byte	0x02, 0x4c
        /*0032*/ 	.byte	0x01
	.zero		1


	//----- nvinfo : EIATTR_MERCURY_ISA_VERSION
	.align		4
        /*0034*/ 	.byte	0x03, 0x5f
        /*0036*/ 	.short	0x0000


	//----- nvinfo : EIATTR_COOP_GROUP_MASK_REGIDS
	.align		4
        /*0038*/ 	.byte	0x04, 0x29
        /*003a*/ 	.short	(.L_4593 - .L_4592)


	//   ....[0]....
.L_4592:
        /*003c*/ 	.word	0xffffffff


	//   ....[1]....
        /*0040*/ 	.word	0xffffffff


	//   ....[2]....
        /*0044*/ 	.word	0xffffffff


	//   ....[3]....
        /*0048*/ 	.word	0xffffffff


	//   ....[4]....
        /*004c*/ 	.word	0xffffffff


	//   ....[5]....
        /*0050*/ 	.word	0xffffffff


	//   ....[6]....
        /*0054*/ 	.word	0xffffffff


	//   ....[7]....
        /*0058*/ 	.word	0xffffffff


	//   ....[8]....
        /*005c*/ 	.word	0xffffffff


	//   ....[9]....
        /*0060*/ 	.word	0xffffffff


	//   ....[10]....
        /*0064*/ 	.word	0xffffffff


	//   ....[11]....
        /*0068*/ 	.word	0xffffffff


	//   ....[12]....
        /*006c*/ 	.word	0xffffffff


	//   ....[13]....
        /*0070*/ 	.word	0xffffffff


	//   ....[14]....
        /*0074*/ 	.word	0xffffffff


	//   ....[15]....
        /*0078*/ 	.word	0xffffffff


	//   ....[16]....
        /*007c*/ 	.word	0xffffffff


	//   ....[17]....
        /*0080*/ 	.word	0xffffffff


	//   ....[18]....
        /*0084*/ 	.word	0xffffffff


	//   ....[19]....
        /*0088*/ 	.word	0xffffffff


	//----- nvinfo : EIATTR_COOP_GROUP_INSTR_OFFSETS
	.align		4
.L_4593:
        /*008c*/ 	.byte	0x04, 0x28
        /*008e*/ 	.short	(.L_4595 - .L_4594)


	//   ....[0]....
.L_4594:
        /*0090*/ 	.word	0x00001b70


	//   ....[1]....
        /*0094*/ 	.word	0x00001b90


	//   ....[2]....
        /*0098*/ 	.word	0x00001bb0


	//   ....[3]....
        /*009c*/ 	.word	0x00001bd0


	//   ....[4]....
        /*00a0*/ 	.word	0x00001bf0


	//   ....[5]....
        /*00a4*/ 	.word	0x00001c10


	//   ....[6]....
        /*00a8*/ 	.word	0x00001c30


	//   ....[7]....
        /*00ac*/ 	.word	0x00001c50


	//   ....[8]....
        /*00b0*/ 	.word	0x00001c70


	//   ....[9]....
        /*00b4*/ 	.word	0x00001c90


	//   ....[10]....
        /*00b8*/ 	.word	0x00005010


	//   ....[11]....
        /*00bc*/ 	.word	0x00005090


	//   ....[12]....
        /*00c0*/ 	.word	0x00005110


	//   ....[13]....
        /*00c4*/ 	.word	0x00005180


	//   ....[14]....
        /*00c8*/ 	.word	0x00005200


	//   ....[15]....
        /*00cc*/ 	.word	0x00005270


	//   ....[16]....
        /*00d0*/ 	.word	0x000052f0


	//   ....[17]....
        /*00d4*/ 	.word	0x00005360


	//   ....[18]....
        /*00d8*/ 	.word	0x000053e0


	//   ....[19]....
        /*00dc*/ 	.word	0x00005450


	//----- nvinfo : EIATTR_EXIT_INSTR_OFFSETS
	.align		4
.L_4595:
        /*00e0*/ 	.byte	0x04, 0x1c
        /*00e2*/ 	.short	(.L_4597 - .L_4596)


	//   ....[0]....
.L_4596:
        /*00e4*/ 	.word	0x00004f30


	//   ....[1]....
        /*00e8*/ 	.word	0x00004fb0


	//----- nvinfo : EIATTR_MAX_THREADS
	.align		4
.L_4597:
        /*00ec*/ 	.byte	0x04, 0x05
        /*00ee*/ 	.short	(.L_4599 - .L_4598)
.L_4598:
        /*00f0*/ 	.word	0x00000080
        /*00f4*/ 	.word	0x00000001
        /*00f8*/ 	.word	0x00000001


	//----- nvinfo : EIATTR_CRS_STACK_SIZE
	.align		4
.L_4599:
        /*00fc*/ 	.byte	0x04, 0x1e
        /*00fe*/ 	.short	(.L_4601 - .L_4600)
.L_4600:
        /*0100*/ 	.word	0x00000000
.L_4601:


//--------------------- .nv.info._ZN10layer_norm13ln_bwd_kernelINS_13Kernel_traitsIfffffjLj768ELj1ELj4ELj1ELj16ENS_18Kernel_traits_baseILj768EfffffjLj128EEEEELb0ELb1ELb1ELb1EEEvNS_9BwdParamsE --------------------------
	.section	.nv.info._ZN10layer_norm13ln_bwd_kernelINS_13Kernel_traitsIfffffjLj768ELj1ELj4ELj1ELj16ENS_18Kernel_traits_baseILj768EfffffjLj128EEEEELb0ELb1ELb1ELb1EEEvNS_9BwdParamsE,"",@"SHT_CUDA_INFO"
	.sectionflags	@""
	.align	4


	//----- nvinfo : EIATTR_CUDA_API_VERSION
	.align		4
        /*0000*/ 	.byte	0x04, 0x37
        /*0002*/ 	.short	(.L_4603 - .L_4602)
.L_4602:
        /*0004*/ 	.word	0x00000082


	//----- nvinfo : EIATTR_SW2861232_WAR
	.align		4
.L_4603:
        /*0008*/ 	.byte	0x01, 0x35
	.zero		2


	//----- nvinfo : EIATTR_PARAM_CBANK
	.align		4
        /*000c*/ 	.byte	0x04, 0x0a
        /*000e*/ 	.short	(.L_4605 - .L_4604)
	.align		4
.L_4604:
        /*0010*/ 	.word	index@(.nv.constant0._ZN10layer_norm13ln_bwd_kernelINS_13Kernel_traitsIfffffjLj768ELj1ELj4ELj1ELj16ENS_18Kernel_traits_baseILj768EfffffjLj128EEEEELb0ELb1ELb1ELb1EEEvNS_9BwdParamsE)
        /*0014*/ 	.short	0x0160
        /*0016*/ 	.short	0x0128


	//----- nvinfo : EIATTR_CBANK_PARAM_SIZE
	.align		4
.L_4605:
        /*0018*/ 	.byte	0x03, 0x19
        /*001a*/ 	.short	0x0128


	//----- nvinfo : EIATTR_KPARAM_INFO
	.align		4
        /*001c*/ 	.byte	0x04, 0x17
        /*001e*/ 	.short	(.L_4607 - .L_4606)
.L_4606:
        /*0020*/ 	.word	0x00000000
        /*0024*/ 	.short	0x0000
        /*0026*/ 	.short	0x0000
        /*0028*/ 	.byte	0x00, 0xf0, 0xa1, 0x04


	//----- nvinfo : EIATTR_MAXREG_COUNT
	.align		4
.L_4607:
        /*002c*/ 	.byte	0x03, 0x1b
        /*002e*/ 	.short	0x00ff


	//----- nvinfo : EIATTR_NUM_BARRIERS
	.align		4
        /*0030*/ 	.byte	0x02, 0x4c
        /*0032*/ 	.byte	0x01
	.zero		1


	//----- nvinfo : EIATTR_MERCURY_ISA_VERSION
	.align		4
        /*0034*/ 	.byte	0x03, 0x5f
        /*0036*/ 	.short	0x0000


	//----- nvinfo : EIATTR_COOP_GROUP_MASK_REGIDS
	.align		4
        /*0038*/ 	.byte	0x04, 0x29
        /*003a*/ 	.short	(.L_4609 - .L_4608)


	//   ....[0]....
.L_4608:
        /*003c*/ 	.word	0xffffffff


	//   ....[1]....
        /*0040*/ 	.word	0xffffffff


	//   ....[2]....
        /*0044*/ 	.word	0xffffffff


	//   ....[3]....
        /*0048*/ 	.word	0xffffffff


	//   ....[4]....
        /*004c*/ 	.word	0xffffffff


	//   ....[5]....
        /*0050*/ 	.word	0xffffffff


	//   ....[6]....
        /*0054*/ 	.word	0xffffffff


	//   ....[7]....
        /*0058*/ 	.word	0xffffffff


	//   ....[8]....
        /*005c*/ 	.word	0xffffffff


	//   ....[9]....
        /*0060*/ 	.word	0xffffffff


	//   ....[10]....
        /*0064*/ 	.word	0xffffffff


	//   ....[11]....
        /*0068*/ 	.word	0xffffffff


	//   ....[12]....
        /*006c*/ 	.word	0xffffffff


	//   ....[13]....
        /*0070*/ 	.word	0xffffffff


	//   ....[14]....
        /*0074*/ 	.word	0xffffffff


	//   ....[15]....
        /*0078*/ 	.word	0xffffffff


	//   ....[16]....
        /*007c*/ 	.word	0xffffffff


	//   ....[17]....
        /*0080*/ 	.word	0xffffffff


	//   ....[18]....
        /*0084*/ 	.word	0xffffffff


	//   ....[19]....
        /*0088*/ 	.word	0xffffffff


	//----- nvinfo : EIATTR_COOP_GROUP_INSTR_OFFSETS
	.align		4
.L_4609:
        /*008c*/ 	.byte	0x04, 0x28
        /*008e*/ 	.short	(.L_4611 - .L_4610)


	//   ....[0]....
.L_4610:
        /*0090*/ 	.word	0x00001680


	//   ....[1]....
        /*0094*/ 	.word	0x000016a0


	//   ....[2]....
        /*0098*/ 	.word	0x000016c0


	//   ....[3]....
        /*009c*/ 	.word	0x000016e0


	//   ....[4]....
        /*00a0*/ 	.word	0x00001700


	//   ....[5]....
        /*00a4*/ 	.word	0x00001720


	//   ....[6]....
        /*00a8*/ 	.word	0x00001740


	//   ....[7]....
        /*00ac*/ 	.word	0x00001760


	//   ....[8]....
        /*00b0*/ 	.word	0x00001780


	//   ....[9]....
        /*00b4*/ 	.word	0x000017a0


	//   ....[10]....
        /*00b8*/ 	.word	0x000041f0


	//   ....[11]....
        /*00bc*/ 	.word	0x00004270


	//   ....[12]....
        /*00c0*/ 	.word	0x000042f0


	//   ....[13]....
        /*00c4*/ 	.word	0x00004360


	//   ....[14]....
        /*00c8*/ 	.word	0x000043e0


	//   ....[15]....
        /*00cc*/ 	.word	0x00004450


	//   ....[16]....
        /*00d0*/ 	.word	0x000044d0


	//   ....[17]....
        /*00d4*/ 	.word	0x00004540


	//   ....[18]....
        /*00d8*/ 	.word	0x000045c0


	//   ....[19]....
        /*00dc*/ 	.word	0x00004630


	//----- nvinfo : EIATTR_EXIT_INSTR_OFFSETS
	.align		4
.L_4611:
        /*00e0*/ 	.byte	0x04, 0x1c
        /*00e2*/ 	.short	(.L_4613 - .L_4612)


	//   ....[0]....
.L_4612:
        /*00e4*/ 	.word	0x00004190


	//----- nvinfo : EIATTR_MAX_THREADS
	.align		4
.L_4613:
        /*00e8*/ 	.byte	0x04, 0x05
        /*00ea*/ 	.short	(.L_4615 - .L_4614)
.L_4614:
        /*00ec*/ 	.word	0x00000080
        /*00f0*/ 	.word	0x00000001
        /*00f4*/ 	.word	0x00000001


	//----- nvinfo : EIATTR_CRS_STACK_SIZE
	.align		4
.L_4615:
        /*00f8*/ 	.byte	0x04, 0x1e
        /*00fa*/ 	.short	(.L_4617 - .L_4616)
.L_4616:
        /*00fc*/ 	.word	0x00000000
.L_4617:


//--------------------- .nv.info._ZN10layer_norm13ln_bwd_kernelINS_13Kernel_traitsIfffffjLj768ELj1ELj4ELj1ELj16ENS_18Kernel_traits_baseILj768EfffffjLj128EEEEELb1ELb0ELb0ELb0EEEvNS_9BwdParamsE --------------------------
	.section	.nv.info._ZN10layer_norm13ln_bwd_kernelINS_13Kernel_traitsIfffffjLj768ELj1ELj4ELj1ELj16ENS_18Kernel_traits_baseILj768EfffffjLj128EEEEELb1ELb0ELb0ELb0EEEvNS_9BwdParamsE,"",@"SHT_CUDA_INFO"
	.sectionflags	@""
	.align	4


	//----- nvinfo : EIATTR_CUDA_API_VERSION
	.align		4
        /*0000*/ 	.byte	0x04, 0x37
        /*0002*/ 	.short	(.L_4619 - .L_4618)
.L_4618:
        /*0004*/ 	.word	0x00000082


	//----- nvinfo : EIATTR_SW2861232_WAR
	.align		4
.L_4619:
        /*0008*/ 	.byte	0x01, 0x35
	.zero		2


	//----- nvinfo : EIATTR_PARAM_CBANK
	.align		4
        /*000c*/ 	.byte	0x04, 0x0a
        /*000e*/ 	.short	(.L_4621 - .L_4620)
	.align		4
.L_4620:
        /*0010*/ 	.word	index@(.nv.constant0._ZN10layer_norm13ln_bwd_kernelINS_13Kernel_traitsIfffffjLj768ELj1ELj4ELj1ELj16ENS_18Kernel_traits_baseILj768EfffffjLj128EEEEELb1ELb0ELb0ELb0EEEvNS_9BwdParamsE)
        /*0014*/ 	.short	0x0160
        /*0016*/ 	.short	0x0128


	//----- nvinfo : EIATTR_CBANK_PARAM_SIZE
	.align		4
.L_4621:
        /*0018*/ 	.byte	0x03, 0x19
        /*001a*/ 	.short	0x0128


	//----- nvinfo : EIATTR_KPARAM_INFO
	.align		4
        /*001c*/ 	.byte	0x04, 0x17
        /*001e*/ 	.short	(.L_4623 - .L_4622)
.L_4622:
        /*0020*/ 	.word	0x00000000
        /*0024*/ 	.short	0x0000
        /*0026*/ 	.short	0x0000
        /*0028*/ 	.byte	0x00, 0xf0, 0xa1, 0x04


	//----- nvinfo : EIATTR_MAXREG_COUNT
	.align		4
.L_4623:
        /*002c*/ 	.byte	0x03, 0x1b
        /*002e*/ 	.short	0x00ff


	//----- nvinfo : EIATTR_NUM_BARRIERS
	.align		4
        /*0030*/ 	.byte	0x02, 0x4c
        /*0032*/ 	.byte	0x01
	.zero		1


	//----- nvinfo : EIATTR_MERCURY_ISA_VERSION
	.align		4
        /*0034*/ 	.byte	0x03, 0x5f
        /*0036*/ 	.short	0x0000


	//----- nvinfo : EIATTR_COOP_GROUP_MASK_REGIDS
	.align		4
        /*0038*/ 	.byte	0x04, 0x29
        /*003a*/ 	.short	(.L_4625 - .L_4624)


	//   ....[0]....
.L_4624:
        /*003c*/ 	.word	0xffffffff


	//   ....[1]....
        /*0040*/ 	.word	0xffffffff


	//   ....[2]....
        /*0044*/ 	.word	0xffffffff


	//   ....[3]....
        /*0048*/ 	.word	0xffffffff


	//   ....[4]....
        /*004c*/ 	.word	0xffffffff


	//   ....[5]....
        /*0050*/ 	.word	0xffffffff


	//   ....[6]....
        /*0054*/ 	.word	0xffffffff


	//   ....[7]....
        /*0058*/ 	.word	0xffffffff


	//   ....[8]....
        /*005c*/ 	.word	0xffffffff


	//   ....[9]....
        /*0060*/ 	.word	0xffffffff


	//   ....[10]....
        /*0064*/ 	.word	0xffffffff


	//   ....[11]....
        /*0068*/ 	.word	0xffffffff


	//   ....[12]....
        /*006c*/ 	.word	0xffffffff


	//   ....[13]....
        /*0070*/ 	.word	0xffffffff


	//   ....[14]....
        /*0074*/ 	.word	0xffffffff


	//   ....[15]....
        /*0078*/ 	.word	0xffffffff


	//   ....[16]....
        /*007c*/ 	.word	0xffffffff


	//   ....[17]....
        /*0080*/ 	.word	0xffffffff


	//   ....[18]....
        /*0084*/ 	.word	0xffffffff


	//   ....[19]....
        /*0088*/ 	.word	0xffffffff


	//----- nvinfo : EIATTR_COOP_GROUP_INSTR_OFFSETS
	.align		4
.L_4625:
        /*008c*/ 	.byte	0x04, 0x28
        /*008e*/ 	.short	(.L_4627 - .L_4626)


	//   ....[0]....
.L_4626:
        /*0090*/ 	.word	0x000017c0


	//   ....[1]....
        /*0094*/ 	.word	0x000017e0


	//   ....[2]....
        /*0098*/ 	.word	0x00001800


	//   ....[3]....
        /*009c*/ 	.word	0x00001820


	//   ....[4]....
        /*00a0*/ 	.word	0x00001840


	//   ....[5]....
        /*00a4*/ 	.word	0x00001860


	//   ....[6]....
        /*00a8*/ 	.word	0x00001880


	//   ....[7]....
        /*00ac*/ 	.word	0x000018a0


	//   ....[8]....
        /*00b0*/ 	.word	0x000018c0


	//   ....[9]....
        /*00b4*/ 	.word	0x000018e0


	//   ....[10]....
        /*00b8*/ 	.word	0x00003850


	//   ....[11]....
        /*00bc*/ 	.word	0x000038d0


	//   ....[12]....
        /*00c0*/ 	.word	0x00003950


	//   ....[13]....
        /*00c4*/ 	.word	0x000039c0


	//   ....[14]....
        /*00c8*/ 	.word	0x00003a40


	//   ....[15]....
        /*00cc*/ 	.word	0x00003ab0


	//   ....[16]....
        /*00d0*/ 	.word	0x00003b30


	//   ....[17]....
        /*00d4*/ 	.word	0x00003ba0


	//   ....[18]....
        /*00d8*/ 	.word	0x00003c20


	//   ....[19]....
        /*00dc*/ 	.word	0x00003c90


	//----- nvinfo : EIATTR_EXIT_INSTR_OFFSETS
	.align		4
.L_4627:
        /*00e0*/ 	.byte	0x04, 0x1c
        /*00e2*/ 	.short	(.L_4629 - .L_4628)


	//   ....[0]....
.L_4628:
        /*00e4*/ 	.word	0x000037c0


	//   ....[1]....
        /*00e8*/ 	.word	0x000037f0


	//----- nvinfo : EIATTR_MAX_THREADS
	.align		4
.L_4629:
        /*00ec*/ 	.byte	0x04, 0x05
        /*00ee*/ 	.short	(.L_4631 - .L_4630)
.L_4630:
        /*00f0*/ 	.word	0x00000080
        /*00f4*/ 	.word	0x00000001
        /*00f8*/ 	.word	0x00000001


	//----- nvinfo : EIATTR_CRS_STACK_SIZE
	.align		4
.L_4631:
        /*00fc*/ 	.byte	0x04, 0x1e
        /*00fe*/ 	.short	(.L_4633 - .L_4632)
.L_4632:
        /*0100*/ 	.word	0x00000000
.L_4633:


//--------------------- .nv.info._ZN10layer_norm13ln_bwd_kernelINS_13Kernel_traitsIfffffjLj768ELj1ELj4ELj1ELj16ENS_18Kernel_traits_baseILj768EfffffjLj128EEEEELb1ELb0ELb0ELb1EEEvNS_9BwdParamsE --------------------------
	.section	.nv.info._ZN10layer_norm13ln_bwd_kernelINS_13Kernel_traitsIfffffjLj768ELj1ELj4ELj1ELj16ENS_18Kernel_traits_baseILj768EfffffjLj128EEEEELb1ELb0ELb0ELb1EEEvNS_9BwdParamsE,"",@"SHT_CUDA_INFO"
	.sectionflags	@""
	.align	4


	//----- nvinfo : EIATTR_CUDA_API_VERSION
	.align		4
        /*0000*/ 	.byte	0x04, 0x37
        /*0002*/ 	.short	(.L_4635 - .L_4634)
.L_4634:
        /*0004*/ 	.word	0x00000082


	//----- nvinfo : EIATTR_SW2861232_WAR
	.align		4
.L_4635:
        /*0008*/ 	.byte	0x01, 0x35
	.zero		2


	//----- nvinfo : EIATTR_PARAM_CBANK
	.align		4
        /*000c*/ 	.byte	0x04, 0x0a
        /*000e*/ 	.short	(.L_4637 - .L_4636)
	.align		4
.L_4636:
        /*0010*/ 	.word	index@(.nv.constant0._ZN10layer_norm13ln_bwd_kernelINS_13Kernel_traitsIfffffjLj768ELj1ELj4ELj1ELj16ENS_18Kernel_traits_baseILj768EfffffjLj128EEEEELb1ELb0ELb0ELb1EEEvNS_9BwdParamsE)
        /*0014*/ 	.short	0x0160
        /*0016*/ 	.short	0x0128


	//----- nvinfo : EIATTR_CBANK_PARAM_SIZE
	.align		4
.L_4637:
        /*0018*/ 	.byte	0x03, 0x19
        /*001a*/ 	.short	0x0128


	//----- nvinfo : EIATTR_KPARAM_INFO
	.align		4
        /*001c*/ 	.byte	0x04, 0x17
        /*001e*/ 	.short	(.L_4639 - .L_4638)
.L_4638:
        /*0020*/ 	.word	0x00000000
        /*0024*/ 	.short	0x0000
        /*0026*/ 	.short	0x0000
        /*0028*/ 	.byte	0x00, 0xf0, 0xa1, 0x04


	//----- nvinfo : EIATTR_MAXREG_COUNT
	.align		4
.L_4639:
        /*002c*/ 	.byte	0x03, 0x1b
        /*002e*/ 	.short	0x00ff


	//----- nvinfo : EIATTR_NUM_BARRIERS
	.align		4
        /*0030*/ 	.byte	0x02, 0x4c
        /*0032*/ 	.byte	0x01
	.zero		1


	//----- nvinfo : EIATTR_MERCURY_ISA_VERSION
	.align		4
        /*0034*/ 	.byte	0x03, 0x5f
        /*0036*/ 	.short	0x0000


	//----- nvinfo : EIATTR_COOP_GROUP_MASK_REGIDS
	.align		4
        /*0038*/ 	.byte	0x04, 0x29
        /*003a*/ 	.short	(.L_4641 - .L_4640)


	//   ....[0]....
.L_4640:
        /*003c*/ 	.word	0xffffffff


	//   ....[1]....
        /*0040*/ 	.word	0xffffffff


	//   ....[2]....
        /*0044*/ 	.word	0xffffffff


	//   ....[3]....
        /*0048*/ 	.word	0xffffffff


	//   ....[4]....
        /*004c*/ 	.word	0xffffffff


	//   ....[5]....
        /*0050*/ 	.word	0xffffffff


	//   ....[6]....
        /*0054*/ 	.word	0xffffffff


	//   ....[7]....
        /*0058*/ 	.word	0xffffffff


	//   ....[8]....
        /*005c*/ 	.word	0xffffffff


	//   ....[9]....
        /*0060*/ 	.word	0xffffffff


	//   ....[10]....
        /*0064*/ 	.word	0xffffffff


	//   ....[11]....
        /*0068*/ 	.word	0xffffffff


	//   ....[12]....
        /*006c*/ 	.word	0xffffffff


	//   ....[13]....
        /*0070*/ 	.word	0xffffffff


	//   ....[14]....
        /*0074*/ 	.word	0xffffffff


	//   ....[15]....
        /*0078*/ 	.word	0xffffffff


	//   ....[16]....
        /*007c*/ 	.word	0xffffffff


	//   ....[17]....
        /*0080*/ 	.word	0xffffffff


	//   ....[18]....
        /*0084*/ 	.word	0xffffffff


	//   ....[19]....
        /*0088*/ 	.word	0xffffffff


	//----- nvinfo : EIATTR_COOP_GROUP_INSTR_OFFSETS
	.align		4
.L_4641:
        /*008c*/ 	.byte	0x04, 0x28
        /*008e*/ 	.short	(.L_4643 - .L_4642)


	//   ....[0]....
.L_4642:
        /*0090*/ 	.word	0x000014d0


	//   ....[1]....
        /*0094*/ 	.word	0x000014f0


	//   ....[2]....
        /*0098*/ 	.word	0x00001510


	//   ....[3]....
        /*009c*/ 	.word	0x00001530


	//   ....[4]....
        /*00a0*/ 	.word	0x00001550


	//   ....[5]....
        /*00a4*/ 	.word	0x00001570


	//   ....[6]....
        /*00a8*/ 	.word	0x00001590


	//   ....[7]....
        /*00ac*/ 	.word	0x000015b0


	//   ....[8]....
        /*00b0*/ 	.word	0x000015d0


	//   ....[9]....
        /*00b4*/ 	.word	0x000015f0


	//   ....[10]....
        /*00b8*/ 	.word	0x00003310


	//   ....[11]....
        /*00bc*/ 	.word	0x00003390


	//   ....[12]....
        /*00c0*/ 	.word	0x00003410


	//   ....[13]....
        /*00c4*/ 	.word	0x00003480


	//   ....[14]....
        /*00c8*/ 	.word	0x00003500


	//   ....[15]....
        /*00cc*/ 	.word	0x00003570


	//   ....[16]....
        /*00d0*/ 	.word	0x000035f0


	//   ....[17]....
        /*00d4*/ 	.word	0x00003660


	//   ....[18]....
        /*00d8*/ 	.word	0x000036e0


	//   ....[19]....
        /*00dc*/ 	.word	0x00003750


	//----- nvinfo : EIATTR_EXIT_INSTR_OFFSETS
	.align		4
.L_4643:
        /*00e0*/ 	.byte	0x04, 0x1c
        /*00e2*/ 	.short	(.L_4645 - .L_4644)


	//   ....[0]....
.L_4644:
        /*00e4*/ 	.word	0x000032b0


	//----- nvinfo : EIATTR_MAX_THREADS
	.align		4
.L_4645:
        /*00e8*/ 	.byte	0x04, 0x05
        /*00ea*/ 	.short	(.L_4647 - .L_4646)
.L_4646:
        /*00ec*/ 	.word	0x00000080
        /*00f0*/ 	.word	0x00000001
        /*00f4*/ 	.word	0x00000001


	//----- nvinfo : EIATTR_CRS_STACK_SIZE
	.align		4
.L_4647:
        /*00f8*/ 	.byte	0x04, 0x1e
        /*00fa*/ 	.short	(.L_4649 - .L_4648)
.L_4648:
        /*00fc*/ 	.word	0x00000000
.L_4649:


//--------------------- .nv.info._ZN10layer_norm22ln_bwd_finalize_kernelINS_22Kernel_traits_finalizeILj768EfffffjLb0ELj1024ELj4ENS_18Kernel_traits_baseILj768EfffffjLj1024EEEEELb0ELb0EEEvNS_9BwdParamsE --------------------------
	.section	.nv.info._ZN10layer_norm22ln_bwd_finalize_kernelINS_22Kernel_traits_finalizeILj768EfffffjLb0ELj1024ELj4ENS_18Kernel_traits_baseILj768EfffffjLj1024EEEEELb0ELb0EEEvNS_9BwdParamsE,"",@"SHT_CUDA_INFO"
	.sectionflags	@""
	.align	4


	//----- nvinfo : EIATTR_CUDA_API_VERSION
	.align		4
        /*0000*/ 	.byte	0x04, 0x37
        /*0002*/ 	.short	(.L_4651 - .L_4650)
.L_4650:
        /*0004*/ 	.word	0x00000082


	//----- nvinfo : EIATTR_SW2861232_WAR
	.align		4
.L_4651:
        /*0008*/ 	.byte	0x01, 0x35
	.zero		2


	//----- nvinfo : EIATTR_PARAM_CBANK
	.align		4
        /*000c*/ 	.byte	0x04, 0x0a
        /*000e*/ 	.short	(.L_4653 - .L_4652)
	.align		4
.L_4652:
        /*0010*/ 	.word	index@(.nv.constant0._ZN10layer_norm22ln_bwd_finalize_kernelINS_22Kernel_traits_finalizeILj768EfffffjLb0ELj1024ELj4ENS_18Kernel_traits_baseILj768EfffffjLj1024EEEEELb0ELb0EEEvNS_9BwdParamsE)
        /*0014*/ 	.short	0x0160
        /*0016*/ 	.short	0x0128


	//----- nvinfo : EIATTR_CBANK_PARAM_SIZE
	.align		4
.L_4653:
        /*0018*/ 	.byte	0x03, 0x19
        /*001a*/ 	.short	0x0128


	//----- nvinfo : EIATTR_KPARAM_INFO
	.align		4
        /*001c*/ 	.byte	0x04, 0x17
        /*001e*/ 	.short	(.L_4655 - .L_4654)
.L_4654:
        /*0020*/ 	.word	0x00000000
        /*0024*/ 	.short	0x0000
        /*0026*/ 	.short	0x0000
        /*0028*/ 	.byte	0x00, 0xf0, 0xa1, 0x04


	//----- nvinfo : EIATTR_MAXREG_COUNT
	.align		4
.L_4655:
        /*002c*/ 	.byte	0x03, 0x1b
        /*002e*/ 	.short	0x0040


	//----- nvinfo : EIATTR_NUM_BARRIERS
	.align		4
        /*0030*/ 	.byte	0x02, 0x4c
        /*0032*/ 	.byte	0x01
	.zero		1


	//----- nvinfo : EIATTR_MERCURY_ISA_VERSION
	.align		4
        /*0034*/ 	.byte	0x03, 0x5f
        /*0036*/ 	.short	0x0000


	//----- nvinfo : EIATTR_COOP_GROUP_MASK_REGIDS
	.align		4
        /*0038*/ 	.byte	0x04, 0x29
        /*003a*/ 	.short	(.L_4657 - .L_4656)


	//   ....[0]....
.L_4656:
        /*003c*/ 	.word	0xffffffff


	//   ....[1]....
        /*0040*/ 	.word	0xffffffff


	//   ....[2]....
        /*0044*/ 	.word	0xffffffff


	//   ....[3]....
        /*0048*/ 	.word	0xffffffff


	//   ....[4]....
        /*004c*/ 	.word	0xffffffff


	//   ....[5]....
        /*0050*/ 	.word	0xffffffff


	//   ....[6]....
        /*0054*/ 	.word	0xffffffff


	//   ....[7]....
        /*0058*/ 	.word	0xffffffff


	//   ....[8]....
        /*005c*/ 	.word	0xffffffff


	//   ....[9]....
        /*0060*/ 	.word	0xffffffff


	//   ....[10]....
        /*0064*/ 	.word	0xffffffff


	//   ....[11]....
        /*0068*/ 	.word	0xffffffff


	//   ....[12]....
        /*006c*/ 	.word	0xffffffff


	//   ....[13]....
        /*0070*/ 	.word	0xffffffff


	//   ....[14]....
        /*0074*/ 	.word	0xffffffff


	//   ....[15]....
        /*0078*/ 	.word	0xffffffff


	//   ....[16]....
        /*007c*/ 	.word	0xffffffff


	//   ....[17]....
        /*0080*/ 	.word	0xffffffff


	//   ....[18]....
        /*0084*/ 	.word	0xffffffff


	//   ....[19]....
        /*0088*/ 	.word	0xffffffff


	//----- nvinfo : EIATTR_COOP_GROUP_INSTR_OFFSETS
	.align		4
.L_4657:
        /*008c*/ 	.byte	0x04, 0x28
        /*008e*/ 	.short	(.L_4659 - .L_4658)


	//   ....[0]....
.L_4658:
        /*0090*/ 	.word	0x00000820


	//   ....[1]....
        /*0094*/ 	.word	0x00000850


	//   ....[2]....
        /*0098*/ 	.word	0x00000860


	//   ....[3]....
        /*009c*/ 	.word	0x00000890


	//   ....[4]....
        /*00a0*/ 	.word	0x000008a0


	//   ....[5]....
        /*00a4*/ 	.word	0x000008d0


	//   ....[6]....
        /*00a8*/ 	.word	0x000008f0


	//   ....[7]....
        /*00ac*/ 	.word	0x00000900


	//   ....[8]....
        /*00b0*/ 	.word	0x00000930


	//   ....[9]....
        /*00b4*/ 	.word	0x00000940


	//   ....[10]....
        /*00b8*/ 	.word	0x00000b30


	//   ....[11]....
        /*00bc*/ 	.word	0x00000ba0


	//   ....[12]....
        /*00c0*/ 	.word	0x00000c00


	//   ....[13]....
        /*00c4*/ 	.word	0x00000c60


	//   ....[14]....
        /*00c8*/ 	.word	0x00000cd0


	//   ....[15]....
        /*00cc*/ 	.word	0x00000d40


	//   ....[16]....
        /*00d0*/ 	.word	0x00000da0


	//   ....[17]....
        /*00d4*/ 	.word	0x00000e00


	//   ....[18]....
        /*00d8*/ 	.word	0x00000e60


	//   ....[19]....
        /*00dc*/ 	.word	0x00000ec0


	//----- nvinfo : EIATTR_EXIT_INSTR_OFFSETS
	.align		4
.L_4659:
        /*00e0*/ 	.byte	0x04, 0x1c
        /*00e2*/ 	.short	(.L_4661 - .L_4660)


	//   ....[0]....
.L_4660:
        /*00e4*/ 	.word	0x00000070


	//   ....[1]....
        /*00e8*/ 	.word	0x00000ad0


	//----- nvinfo : EIATTR_MAX_THREADS
	.align		4
.L_4661:
        /*00ec*/ 	.byte	0x04, 0x05
        /*00ee*/ 	.short	(.L_4663 - .L_4662)
.L_4662:
        /*00f0*/ 	.word	0x00000400
        /*00f4*/ 	.word	0x00000001
        /*00f8*/ 	.word	0x00000001


	//----- nvinfo : EIATTR_CRS_STACK_SIZE
	.align		4
.L_4663:
        /*00fc*/ 	.byte	0x04, 0x1e
        /*00fe*/ 	.short	(.L_4665 - .L_4664)
.L_4664:
        /*0100*/ 	.word	0x00000000
.L_4665:


//--------------------- .nv.info._ZN10layer_norm13ln_bwd_kernelINS_13Kernel_traitsIfffffjLj768ELj1ELj4ELj1ELj16ENS_18Kernel_traits_baseILj768EfffffjLj128EEEEELb1ELb0ELb1ELb0EEEvNS_9BwdParamsE --------------------------
	.section	.nv.info._ZN10layer_norm13ln_bwd_kernelINS_13Kernel_traitsIfffffjLj768ELj1ELj4ELj1ELj16ENS_18Kernel_traits_baseILj768EfffffjLj128EEEEELb1ELb0ELb1ELb0EEEvNS_9BwdParamsE,"",@"SHT_CUDA_INFO"
	.sectionflags	@""
	.align	4


	//----- nvinfo : EIATTR_CUDA_API_VERSION
	.align		4
        /*0000*/ 	.byte	0x04, 0x37
        /*0002*/ 	.short	(.L_4667 - .L_4666)
.L_4666:
        /*0004*/ 	.word	0x00000082


	//----- nvinfo : EIATTR_SW2861232_WAR
	.align		4
.L_4667:
        /*0008*/ 	.byte	0x01, 0x35
	.zero		2


	//----- nvinfo : EIATTR_PARAM_CBANK
	.align		4
        /*000c*/ 	.byte	0x04, 0x0a
        /*000e*/ 	.short	(.L_4669 - .L_4668)
	.align		4
.L_4668:
        /*0010*/ 	.word	index@(.nv.constant0._ZN10layer_norm13ln_bwd_kernelINS_13Kernel_traitsIfffffjLj768ELj1ELj4ELj1ELj16ENS_18Kernel_traits_baseILj768EfffffjLj128EEEEELb1ELb0ELb1ELb0EEEvNS_9BwdParamsE)
        /*0014*/ 	.short	0x0160
        /*0016*/ 	.short	0x0128


	//----- nvinfo : EIATTR_CBANK_PARAM_SIZE
	.align		4
.L_4669:
        /*0018*/ 	.byte	0x03, 0x19
        /*001a*/ 	.short	0x0128


	//----- nvinfo : EIATTR_KPARAM_INFO
	.align		4
        /*001c*/ 	.byte	0x04, 0x17
        /*001e*/ 	.short	(.L_4671 - .L_4670)
.L_4670:
        /*0020*/ 	.word	0x00000000
        /*0024*/ 	.short	0x0000
        /*0026*/ 	.short	0x0000
        /*0028*/ 	.byte	0x00, 0xf0, 0xa1, 0x04


	//----- nvinfo : EIATTR_MAXREG_COUNT
	.align		4
.L_4671:
        /*002c*/ 	.byte	0x03, 0x1b
        /*002e*/ 	.short	0x00ff


	//----- nvinfo : EIATTR_NUM_BARRIERS
	.align		4
        /*0030*/ 	.byte	0x02, 0x4c
        /*0032*/ 	.byte	0x01
	.zero		1


	//----- nvinfo : EIATTR_MERCURY_ISA_VERSION
	.align		4
        /*0034*/ 	.byte	0x03, 0x5f
        /*0036*/ 	.short	0x0000


	//----- nvinfo : EIATTR_COOP_GROUP_MASK_REGIDS
	.align		4
        /*0038*/ 	.byte	0x04, 0x29
        /*003a*/ 	.short	(.L_4673 - .L_4672)


	//   ....[0]....
.L_4672:
        /*003c*/ 	.word	0xffffffff


	//   ....[1]....
        /*0040*/ 	.word	0xffffffff


	//   ....[2]....
        /*0044*/ 	.word	0xffffffff


	//   ....[3]....
        /*0048*/ 	.word	0xffffffff


	//   ....[4]....
        /*004c*/ 	.word	0xffffffff


	//   ....[5]....
        /*0050*/ 	.word	0xffffffff


	//   ....[6]....
        /*0054*/ 	.word	0xffffffff


	//   ....[7]....
        /*0058*/ 	.word	0xffffffff


	//   ....[8]....
        /*005c*/ 	.word	0xffffffff


	//   ....[9]....
        /*0060*/ 	.word	0xffffffff


	//   ....[10]....
        /*0064*/ 	.word	0xffffffff


	//   ....[11]....
        /*0068*/ 	.word	0xffffffff


	//   ....[12]....
        /*006c*/ 	.word	0xffffffff


	//   ....[13]....
        /*0070*/ 	.word	0xffffffff


	//   ....[14]....
        /*0074*/ 	.word	0xffffffff


	//   ....[15]....
        /*0078*/ 	.word	0xffffffff


	//   ....[16]....
        /*007c*/ 	.word	0xffffffff


	//   ....[17]....
        /*0080*/ 	.word	0xffffffff


	//   ....[18]....
        /*0084*/ 	.word	0xffffffff


	//   ....[19]....
        /*0088*/ 	.word	0xffffffff


	//----- nvinfo : EIATTR_COOP_GROUP_INSTR_OFFSETS
	.align		4
.L_4673:
        /*008c*/ 	.byte	0x04, 0x28
        /*008e*/ 	.short	(.L_4675 - .L_4674)


	//   ....[0]....
.L_4674:
        /*0090*/ 	.word	0x00001c80


	//   ....[1]....
        /*0094*/ 	.word	0x00001ca0


	//   ....[2]....
        /*0098*/ 	.word	0x00001cc0


	//   ....[3]....
        /*009c*/ 	.word	0x00001ce0


	//   ....[4]....
        /*00a0*/ 	.word	0x00001d00


	//   ....[5]....
        /*00a4*/ 	.word	0x00001d20


	//   ....[6]....
        /*00a8*/ 	.word	0x00001d40


	//   ....[7]....
        /*00ac*/ 	.word	0x00001d60


	//   ....[8]....
        /*00b0*/ 	.word	0x00001d80


	//   ....[9]....
        /*00b4*/ 	.word	0x00001da0


	//   ....[10]....
        /*00b8*/ 	.word	0x00004b60


	//   ....[11]....
        /*00bc*/ 	.word	0x00004be0


	//   ....[12]....
        /*00c0*/ 	.word	0x00004c60


	//   ....[13]....
        /*00c4*/ 	.word	0x00004cd0


	//   ....[14]....
        /*00c8*/ 	.word	0x00004d50


	//   ....[15]....
        /*00cc*/ 	.word	0x00004dc0


	//   ....[16]....
        /*00d0*/ 	.word	0x00004e40


	//   ....[17]....
        /*00d4*/ 	.word	0x00004eb0


	//   ....[18]....
        /*00d8*/ 	.word	0x00004f30


	//   ....[19]....
        /*00dc*/ 	.word	0x00004fa0


	//----- nvinfo : EIATTR_EXIT_INSTR_OFFSETS
	.align		4
.L_4675:
        /*00e0*/ 	.byte	0x04, 0x1c
        /*00e2*/ 	.short	(.L_4677 - .L_4676)


	//   ....[0]....
.L_4676:
        /*00e4*/ 	.word	0x00004ad0


	//   ....[1]....
        /*00e8*/ 	.word	0x00004b00


	//----- nvinfo : EIATTR_MAX_THREADS
	.align		4
.L_4677:
        /*00ec*/ 	.byte	0x04, 0x05
        /*00ee*/ 	.short	(.L_4679 - .L_4678)
.L_4678:
        /*00f0*/ 	.word	0x00000080
        /*00f4*/ 	.word	0x00000001
        /*00f8*/ 	.word	0x00000001


	//----- nvinfo : EIATTR_CRS_STACK_SIZE
	.align		4
.L_4679:
        /*00fc*/ 	.byte	0x04, 0x1e
        /*00fe*/ 	.short	(.L_4681 - .L_4680)
.L_4680:
        /*0100*/ 	.word	0x00000000
.L_4681:


//--------------------- .nv.info._ZN10layer_norm22ln_bwd_finalize_kernelINS_22Kernel_traits_finalizeILj768EfffffjLb0ELj1024ELj4ENS_18Kernel_traits_baseILj768EfffffjLj1024EEEEELb0ELb1EEEvNS_9BwdParamsE --------------------------
	.section	.nv.info._ZN10layer_norm22ln_bwd_finalize_kernelINS_22Kernel_traits_finalizeILj768EfffffjLb0ELj1024ELj4ENS_18Kernel_traits_baseILj768EfffffjLj1024EEEEELb0ELb1EEEvNS_9BwdParamsE,"",@"SHT_CUDA_INFO"
	.sectionflags	@""
	.align	4


	//----- nvinfo : EIATTR_CUDA_API_VERSION
	.align		4
        /*0000*/ 	.byte	0x04, 0x37
        /*0002*/ 	.short	(.L_4683 - .L_4682)
.L_4682:
        /*0004*/ 	.word	0x00000082


	//----- nvinfo : EIATTR_SW2861232_WAR
	.align		4
.L_4683:
        /*0008*/ 	.byte	0x01, 0x35
	.zero		2


	//----- nvinfo : EIATTR_PARAM_CBANK
	.align		4
        /*000c*/ 	.byte	0x04, 0x0a
        /*000e*/ 	.short	(.L_4685 - .L_4684)
	.align		4
.L_4684:
        /*0010*/ 	.word	index@(.nv.constant0._ZN10layer_norm22ln_bwd_finalize_kernelINS_22Kernel_traits_finalizeILj768EfffffjLb0ELj1024ELj4ENS_18Kernel_traits_baseILj768EfffffjLj1024EEEEELb0ELb1EEEvNS_9BwdParamsE)
        /*0014*/ 	.short	0x0160
        /*0016*/ 	.short	0x0128


	//----- nvinfo : EIATTR_CBANK_PARAM_SIZE
	.align		4
.L_4685:
        /*0018*/ 	.byte	0x03, 0x19
        /*001a*/ 	.short	0x0128


	//----- nvinfo : EIATTR_KPARAM_INFO
	.align		4
        /*001c*/ 	.byte	0x04, 0x17
        /*001e*/ 	.short	(.L_4687 - .L_4686)
.L_4686:
        /*0020*/ 	.word	0x00000000
        /*0024*/ 	.short	0x0000
        /*0026*/ 	.short	0x0000
        /*0028*/ 	.byte	0x00, 0xf0, 0xa1, 0x04


	//----- nvinfo : EIATTR_MAXREG_COUNT
	.align		4
.L_4687:
        /*002c*/ 	.byte	0x03, 0x1b
        /*002e*/ 	.short	0x0040


	//----- nvinfo : EIATTR_NUM_BARRIERS
	.align		4
        /*0030*/ 	.byte	0x02, 0x4c
        /*0032*/ 	.byte	0x01
	.zero		1


	//----- nvinfo : EIATTR_MERCURY_ISA_VERSION
	.align		4
        /*0034*/ 	.byte	0x03, 0x5f
        /*0036*/ 	.short	0x0000


	//----- nvinfo : EIATTR_COOP_GROUP_MASK_REGIDS
	.align		4
        /*0038*/ 	.byte	0x04, 0x29
        /*003a*/ 	.short	(.L_4689 - .L_4688)


	//   ....[0]....
.L_4688:
        /*003c*/ 	.word	0xffffffff


	//   ....[1]....
        /*0040*/ 	.word	0xffffffff


	//   ....[2]....
        /*0044*/ 	.word	0xffffffff


	//   ....[3]....
        /*0048*/ 	.word	0xffffffff


	//   ....[4]....
        /*004c*/ 	.word	0xffffffff


	//   ....[5]....
        /*0050*/ 	.word	0xffffffff


	//   ....[6]....
        /*0054*/ 	.word	0xffffffff


	//   ....[7]....
        /*0058*/ 	.word	0xffffffff


	//   ....[8]....
        /*005c*/ 	.word	0xffffffff


	//   ....[9]....
        /*0060*/ 	.word	0xffffffff


	//   ....[10]....
        /*0064*/ 	.word	0xffffffff


	//   ....[11]....
        /*0068*/ 	.word	0xffffffff


	//   ....[12]....
        /*006c*/ 	.word	0xffffffff


	//   ....[13]....
        /*0070*/ 	.word	0xffffffff


	//   ....[14]....
        /*0074*/ 	.word	0xffffffff


	//   ....[15]....
        /*0078*/ 	.word	0xffffffff


	//   ....[16]....
        /*007c*/ 	.word	0xffffffff


	//   ....[17]....
        /*0080*/ 	.word	0xffffffff


	//   ....[18]....
        /*0084*/ 	.word	0xffffffff


	//   ....[19]....
        /*0088*/ 	.word	0xffffffff


	//----- nvinfo : EIATTR_COOP_GROUP_INSTR_OFFSETS
	.align		4
.L_4689:
        /*008c*/ 	.byte	0x04, 0x28
        /*008e*/ 	.short	(.L_4691 - .L_4690)


	//   ....[0]....
.L_4690:
        /*0090*/ 	.word	0x000007f0


	//   ....[1]....
        /*0094*/ 	.word	0x00000820


	//   ....[2]....
        /*0098*/ 	.word	0x00000840


	//   ....[3]....
        /*009c*/ 	.word	0x00000850


	//   ....[4]....
        /*00a0*/ 	.word	0x00000880


	//   ....[5]....
        /*00a4*/ 	.word	0x00000890


	//   ....[6]....
        /*00a8*/ 	.word	0x000008c0


	//   ....[7]....
        /*00ac*/ 	.word	0x000008d0


	//   ....[8]....
        /*00b0*/ 	.word	0x00000900


	//   ....[9]....
        /*00b4*/ 	.word	0x00000910


	//   ....[10]....
        /*00b8*/ 	.word	0x00000ab0


	//   ....[11]....
        /*00bc*/ 	.word	0x00000b30


	//   ....[12]....
        /*00c0*/ 	.word	0x00000b90


	//   ....[13]....
        /*00c4*/ 	.word	0x00000bf0


	//   ....[14]....
        /*00c8*/ 	.word	0x00000c60


	//   ....[15]....
        /*00cc*/ 	.word	0x00000cd0


	//   ....[16]....
        /*00d0*/ 	.word	0x00000d30


	//   ....[17]....
        /*00d4*/ 	.word	0x00000d90


	//   ....[18]....
        /*00d8*/ 	.word	0x00000df0


	//   ....[19]....
        /*00dc*/ 	.word	0x00000e50


	//----- nvinfo : EIATTR_EXIT_INSTR_OFFSETS
	.align		4
.L_4691:
        /*00e0*/ 	.byte	0x04, 0x1c
        /*00e2*/ 	.short	(.L_4693 - .L_4692)


	//   ....[0]....
.L_4692:
        /*00e4*/ 	.word	0x00000070


	//   ....[1]....
        /*00e8*/ 	.word	0x00000a50


	//----- nvinfo : EIATTR_MAX_THREADS
	.align		4
.L_4693:
        /*00ec*/ 	.byte	0x04, 0x05
        /*00ee*/ 	.short	(.L_4695 - .L_4694)
.L_4694:
        /*00f0*/ 	.word	0x00000400
        /*00f4*/ 	.word	0x00000001
        /*00f8*/ 	.word	0x00000001


	//----- nvinfo : EIATTR_CRS_STACK_SIZE
	.align		4
.L_4695:
        /*00fc*/ 	.byte	0x04, 0x1e
        /*00fe*/ 	.short	(.L_4697 - .L_4696)
.L_4696:
        /*0100*/ 	.word	0x00000000
.L_4697:


//--------------------- .nv.info._ZN10layer_norm13ln_bwd_kernelINS_13Kernel_traitsIfffffjLj768ELj1ELj4ELj1ELj16ENS_18Kernel_traits_baseILj768EfffffjLj128EEEEELb1ELb0ELb1ELb1EEEvNS_9BwdParamsE --------------------------
	.section	.nv.info._ZN10layer_norm13ln_bwd_kernelINS_13Kernel_traitsIfffffjLj768ELj1ELj4ELj1ELj16ENS_18Kernel_traits_baseILj768EfffffjLj128EEEEELb1ELb0ELb1ELb1EEEvNS_9BwdParamsE,"",@"SHT_CUDA_INFO"
	.sectionflags	@""
	.align	4


	//----- nvinfo : EIATTR_CUDA_API_VERSION
	.align		4
        /*0000*/ 	.byte	0x04, 0x37
        /*0002*/ 	.short	(.L_4699 - .L_4698)
.L_4698:
        /*0004*/ 	.word	0x00000082


	//----- nvinfo : EIATTR_SW2861232_WAR
	.align		4
.L_4699:
        /*0008*/ 	.byte	0x01, 0x35
	.zero		2


	//----- nvinfo : EIATTR_PARAM_CBANK
	.align		4
        /*000c*/ 	.byte	0x04, 0x0a
        /*000e*/ 	.short	(.L_4701 - .L_4700)
	.align		4
.L_4700:
        /*0010*/ 	.word	index@(.nv.constant0._ZN10layer_norm13ln_bwd_kernelINS_13Kernel_traitsIfffffjLj768ELj1ELj4ELj1ELj16ENS_18Kernel_traits_baseILj768EfffffjLj128EEEEELb1ELb0ELb1ELb1EEEvNS_9BwdParamsE)
        /*0014*/ 	.short	0x0160
        /*0016*/ 	.short	0x0128


	//----- nvinfo : EIATTR_CBANK_PARAM_SIZE
	.align		4
.L_4701:
        /*0018*/ 	.byte	0x03, 0x19
        /*001a*/ 	.short	0x0128


	//----- nvinfo : EIATTR_KPARAM_INFO
	.align		4
        /*001c*/ 	.byte	0x04, 0x17
        /*001e*/ 	.short	(.L_4703 - .L_4702)
.L_4702:
        /*0020*/ 	.word	0x00000000
        /*0024*/ 	.short	0x0000
        /*0026*/ 	.short	0x0000
        /*0028*/ 	.byte	0x00, 0xf0, 0xa1, 0x04


	//----- nvinfo : EIATTR_MAXREG_COUNT
	.align		4
.L_4703:
        /*002c*/ 	.byte	0x03, 0x1b
        /*002e*/ 	.short	0x00ff


	//----- nvinfo : EIATTR_NUM_BARRIERS
	.align		4
        /*0030*/ 	.byte	0x02, 0x4c
        /*0032*/ 	.byte	0x01
	.zero		1


	//----- nvinfo : EIATTR_MERCURY_ISA_VERSION
	.align		4
        /*0034*/ 	.byte	0x03, 0x5f
        /*0036*/ 	.short	0x0000


	//----- nvinfo : EIATTR_COOP_GROUP_MASK_REGIDS
	.align		4
        /*0038*/ 	.byte	0x04, 0x29
        /*003a*/ 	.short	(.L_4705 - .L_4704)


	//   ....[0]....
.L_4704:
        /*003c*/ 	.word	0xffffffff


	//   ....[1]....
        /*0040*/ 	.word	0xffffffff


	//   ....[2]....
        /*0044*/ 	.word	0xffffffff


	//   ....[3]....
        /*0048*/ 	.word	0xffffffff


	//   ....[4]....
        /*004c*/ 	.word	0xffffffff


	//   ....[5]....
        /*0050*/ 	.word	0xffffffff


	//   ....[6]....
        /*0054*/ 	.word	0xffffffff


	//   ....[7]....
        /*0058*/ 	.word	0xffffffff


	//   ....[8]....
        /*005c*/ 	.word	0xffffffff


	//   ....[9]....
        /*0060*/ 	.word	0xffffffff


	//   ....[10]....
        /*0064*/ 	.word	0xffffffff


	//   ....[11]....
        /*0068*/ 	.word	0xffffffff


	//   ....[12]....
        /*006c*/ 	.word	0xffffffff


	//   ....[13]....
        /*0070*/ 	.word	0xffffffff


	//   ....[14]....
        /*0074*/ 	.word	0xffffffff


	//   ....[15]....
        /*0078*/ 	.word	0xffffffff


	//   ....[16]....
        /*007c*/ 	.word	0xffffffff


	//   ....[17]....
        /*0080*/ 	.word	0xffffffff


	//   ....[18]....
        /*0084*/ 	.word	0xffffffff


	//   ....[19]....
        /*0088*/ 	.word	0xffffffff


	//----- nvinfo : EIATTR_COOP_GROUP_INSTR_OFFSETS
	.align		4
.L_4705:
        /*008c*/ 	.byte	0x04, 0x28
        /*008e*/ 	.short	(.L_4707 - .L_4706)


	//   ....[0]....
.L_4706:
        /*0090*/ 	.word	0x00001750


	//   ....[1]....
        /*0094*/ 	.word	0x00001770


	//   ....[2]....
        /*0098*/ 	.word	0x00001790


	//   ....[3]....
        /*009c*/ 	.word	0x000017b0


	//   ....[4]....
        /*00a0*/ 	.word	0x000017d0


	//   ....[5]....
        /*00a4*/ 	.word	0x000017f0


	//   ....[6]....
        /*00a8*/ 	.word	0x00001810


	//   ....[7]....
        /*00ac*/ 	.word	0x00001830


	//   ....[8]....
        /*00b0*/ 	.word	0x00001850


	//   ....[9]....
        /*00b4*/ 	.word	0x00001870


	//   ....[10]....
        /*00b8*/ 	.word	0x00003f20


	//   ....[11]....
        /*00bc*/ 	.word	0x00003fa0


	//   ....[12]....
        /*00c0*/ 	.word	0x00004020


	//   ....[13]....
        /*00c4*/ 	.word	0x00004090


	//   ....[14]....
        /*00c8*/ 	.word	0x00004110


	//   ....[15]....
        /*00cc*/ 	.word	0x00004180


	//   ....[16]....
        /*00d0*/ 	.word	0x00004200


	//   ....[17]....
        /*00d4*/ 	.word	0x00004270


	//   ....[18]....
        /*00d8*/ 	.word	0x000042f0


	//   ....[19]....
        /*00dc*/ 	.word	0x00004360


	//----- nvinfo : EIATTR_EXIT_INSTR_OFFSETS
	.align		4
.L_4707:
        /*00e0*/ 	.byte	0x04, 0x1c
        /*00e2*/ 	.short	(.L_4709 - .L_4708)


	//   ....[0]....
.L_4708:
        /*00e4*/ 	.word	0x00003ec0


	//----- nvinfo : EIATTR_MAX_THREADS
	.align		4
.L_4709:
        /*00e8*/ 	.byte	0x04, 0x05
        /*00ea*/ 	.short	(.L_4711 - .L_4710)
.L_4710:
        /*00ec*/ 	.word	0x00000080
        /*00f0*/ 	.word	0x00000001
        /*00f4*/ 	.word	0x00000001


	//----- nvinfo : EIATTR_CRS_STACK_SIZE
	.align		4
.L_4711:
        /*00f8*/ 	.byte	0x04, 0x1e
        /*00fa*/ 	.short	(.L_4713 - .L_4712)
.L_4712:
        /*00fc*/ 	.word	0x00000000
.L_4713:


//--------------------- .nv.info._ZN10layer_norm13ln_bwd_kernelINS_13Kernel_traitsIfffffjLj768ELj1ELj4ELj1ELj16ENS_18Kernel_traits_baseILj768EfffffjLj128EEEEELb1ELb1ELb0ELb0EEEvNS_9BwdParamsE --------------------------
	.section	.nv.info._ZN10layer_norm13ln_bwd_kernelINS_13Kernel_traitsIfffffjLj768ELj1ELj4ELj1ELj16ENS_18Kernel_traits_baseILj768EfffffjLj128EEEEELb1ELb1ELb0ELb0EEEvNS_9BwdParamsE,"",@"SHT_CUDA_INFO"
	.sectionflags	@""
	.align	4


	//----- nvinfo : EIATTR_CUDA_API_VERSION
	.align		4
        /*0000*/ 	.byte	0x04, 0x37
        /*0002*/ 	.short	(.L_4715 - .L_4714)
.L_4714:
        /*0004*/ 	.word	0x00000082


	//----- nvinfo : EIATTR_SW2861232_WAR
	.align		4
.L_4715:
        /*0008*/ 	.byte	0x01, 0x35
	.zero		2


	//----- nvinfo : EIATTR_PARAM_CBANK
	.align		4
        /*000c*/ 	.byte	0x04, 0x0a
        /*000e*/ 	.short	(.L_4717 - .L_4716)
	.align		4
.L_4716:
        /*0010*/ 	.word	index@(.nv.constant0._ZN10layer_norm13ln_bwd_kernelINS_13Kernel_traitsIfffffjLj768ELj1ELj4ELj1ELj16ENS_18Kernel_traits_baseILj768EfffffjLj128EEEEELb1ELb1ELb0ELb0EEEvNS_9BwdParamsE)
        /*0014*/ 	.short	0x0160
        /*0016*/ 	.short	0x0128


	//----- nvinfo : EIATTR_CBANK_PARAM_SIZE
	.align		4
.L_4717:
        /*0018*/ 	.byte	0x03, 0x19
        /*001a*/ 	.short	0x0128


	//----- nvinfo : EIATTR_KPARAM_INFO
	.align		4
        /*001c*/ 	.byte	0x04, 0x17
        /*001e*/ 	.short	(.L_4719 - .L_4718)
.L_4718:
        /*0020*/ 	.word	0x00000000
        /*0024*/ 	.short	0x0000
        /*0026*/ 	.short	0x0000
        /*0028*/ 	.byte	0x00, 0xf0, 0xa1, 0x04


	//----- nvinfo : EIATTR_MAXREG_COUNT
	.align		4
.L_4719:
        /*002c*/ 	.byte	0x03, 0x1b
        /*002e*/ 	.short	0x00ff


	//----- nvinfo : EIATTR_NUM_BARRIERS
	.align		4
        /*0030*/ 	.byte	0x02, 0x4c
        /*0032*/ 	.byte	0x01
	.zero		1


	//----- nvinfo : EIATTR_MERCURY_ISA_VERSION
	.align		4
        /*0034*/ 	.byte	0x03, 0x5f
        /*0036*/ 	.short	0x0000


	//----- nvinfo : EIATTR_COOP_GROUP_MASK_REGIDS
	.align		4
        /*0038*/ 	.byte	0x04, 0x29
        /*003a*/ 	.short	(.L_4721 - .L_4720)


	//   ....[0]....
.L_4720:
        /*003c*/ 	.word	0xffffffff


	//   ....[1]....
        /*0040*/ 	.word	0xffffffff


	//   ....[2]....
        /*0044*/ 	.word	0xffffffff


	//   ....[3]....
        /*0048*/ 	.word	0xffffffff


	//   ....[4]....
        /*004c*/ 	.word	0xffffffff


	//   ....[5]....
        /*0050*/ 	.word	0xffffffff


	//   ....[6]....
        /*0054*/ 	.word	0xffffffff


	//   ....[7]....
        /*0058*/ 	.word	0xffffffff


	//   ....[8]....
        /*005c*/ 	.word	0xffffffff


	//   ....[9]....
        /*0060*/ 	.word	0xffffffff


	//   ....[10]....
        /*0064*/ 	.word	0xffffffff


	//   ....[11]....
        /*0068*/ 	.word	0xffffffff


	//   ....[12]....
        /*006c*/ 	.word	0xffffffff


	//   ....[13]....
        /*0070*/ 	.word	0xffffffff


	//   ....[14]....
        /*0074*/ 	.word	0xffffffff


	//   ....[15]....
        /*0078*/ 	.word	0xffffffff


	//   ....[16]....
        /*007c*/ 	.word	0xffffffff


	//   ....[17]....
        /*0080*/ 	.word	0xffffffff


	//   ....[18]....
        /*0084*/ 	.word	0xffffffff


	//   ....[19]....
        /*0088*/ 	.word	0xffffffff


	//----- nvinfo : EIATTR_COOP_GROUP_INSTR_OFFSETS
	.align		4
.L_4721:
        /*008c*/ 	.byte	0x04, 0x28
        /*008e*/ 	.short	(.L_4723 - .L_4722)


	//   ....[0]....
.L_4722:
        /*0090*/ 	.word	0x00001950


	//   ....[1]....
        /*0094*/ 	.word	0x00001970


	//   ....[2]....
        /*0098*/ 	.word	0x00001990


	//   ....[3]....
        /*009c*/ 	.word	0x000019b0


	//   ....[4]....
        /*00a0*/ 	.word	0x000019d0


	//   ....[5]....
        /*00a4*/ 	.word	0x000019f0


	//   ....[6]....
        /*00a8*/ 	.word	0x00001a10


	//   ....[7]....
        /*00ac*/ 	.word	0x00001a30


	//   ....[8]....
        /*00b0*/ 	.word	0x00001a50


	//   ....[9]....
        /*00b4*/ 	.word	0x00001a70


	//   ....[10]....
        /*00b8*/ 	.word	0x00004830


	//   ....[11]....
        /*00bc*/ 	.word	0x000048b0


	//   ....[12]....
        /*00c0*/ 	.word	0x00004930


	//   ....[13]....
        /*00c4*/ 	.word	0x000049a0


	//   ....[14]....
        /*00c8*/ 	.word	0x00004a20


	//   ....[15]....
        /*00cc*/ 	.word	0x00004a90


	//   ....[16]....
        /*00d0*/ 	.word	0x00004b10


	//   ....[17]....
        /*00d4*/ 	.word	0x00004b80


	//   ....[18]....
        /*00d8*/ 	.word	0x00004c00


	//   ....[19]....
        /*00dc*/ 	.word	0x00004c70


	//----- nvinfo : EIATTR_EXIT_INSTR_OFFSETS
	.align		4
.L_4723:
        /*00e0*/ 	.byte	0x04, 0x1c
        /*00e2*/ 	.short	(.L_4725 - .L_4724)


	//   ....[0]....
.L_4724:
        /*00e4*/ 	.word	0x00004750


	//   ....[1]....
        /*00e8*/ 	.word	0x000047d0


	//----- nvinfo : EIATTR_MAX_THREADS
	.align		4
.L_4725:
        /*00ec*/ 	.byte	0x04, 0x05
        /*00ee*/ 	.short	(.L_4727 - .L_4726)
.L_4726:
        /*00f0*/ 	.word	0x00000080
        /*00f4*/ 	.word	0x00000001
        /*00f8*/ 	.word	0x00000001


	//----- nvinfo : EIATTR_CRS_STACK_SIZE
	.align		4
.L_4727:
        /*00fc*/ 	.byte	0x04, 0x1e
        /*00fe*/ 	.short	(.L_4729 - .L_4728)
.L_4728:
        /*0100*/ 	.word	0x00000000
.L_4729:


//--------------------- .nv.info._ZN10layer_norm13ln_bwd_kernelINS_13Kernel_traitsIfffffjLj768ELj1ELj4ELj1ELj16ENS_18Kernel_traits_baseILj768EfffffjLj128EEEEELb1ELb1ELb0ELb1EEEvNS_9BwdParamsE --------------------------
	.section	.nv.info._ZN10layer_norm13ln_bwd_kernelINS_13Kernel_traitsIfffffjLj768ELj1ELj4ELj1ELj16ENS_18Kernel_traits_baseILj768EfffffjLj128EEEEELb1ELb1ELb0ELb1EEEvNS_9BwdParamsE,"",@"SHT_CUDA_INFO"
	.sectionflags	@""
	.align	4


	//----- nvinfo : EIATTR_CUDA_API_VERSION
	.align		4
        /*0000*/ 	.byte	0x04, 0x37
        /*0002*/ 	.short	(.L_4731 - .L_4730)
.L_4730:
        /*0004*/ 	.word	0x00000082


	//----- nvinfo : EIATTR_SW2861232_WAR
	.align		4
.L_4731:
        /*0008*/ 	.byte	0x01, 0x35
	.zero		2


	//----- nvinfo : EIATTR_PARAM_CBANK
	.align		4
        /*000c*/ 	.byte	0x04, 0x0a
        /*000e*/ 	.short	(.L_4733 - .L_4732)
	.align		4
.L_4732:
        /*0010*/ 	.word	index@(.nv.constant0._ZN10layer_norm13ln_bwd_kernelINS_13Kernel_traitsIfffffjLj768ELj1ELj4ELj1ELj16ENS_18Kernel_traits_baseILj768EfffffjLj128EEEEELb1ELb1ELb0ELb1EEEvNS_9BwdParamsE)
        /*0014*/ 	.short	0x0160
        /*0016*/ 	.short	0x0128


	//----- nvinfo : EIATTR_CBANK_PARAM_SIZE
	.align		4
.L_4733:
        /*0018*/ 	.byte	0x03, 0x19
        /*001a*/ 	.short	0x0128


	//----- nvinfo : EIATTR_KPARAM_INFO
	.align		4
        /*001c*/ 	.byte	0x04, 0x17
        /*001e*/ 	.short	(.L_4735 - .L_4734)
.L_4734:
        /*0020*/ 	.word	0x00000000
        /*0024*/ 	.short	0x0000
        /*0026*/ 	.short	0x0000
        /*0028*/ 	.byte	0x00, 0xf0, 0xa1, 0x04


	//----- nvinfo : EIATTR_MAXREG_COUNT
	.align		4
.L_4735:
        /*002c*/ 	.byte	0x03, 0x1b
        /*002e*/ 	.short	0x00ff


	//----- nvinfo : EIATTR_NUM_BARRIERS
	.align		4
        /*0030*/ 	.byte	0x02, 0x4c
        /*0032*/ 	.byte	0x01
	.zero		1


	//----- nvinfo : EIATTR_MERCURY_ISA_VERSION
	.align		4
        /*0034*/ 	.byte	0x03, 0x5f
        /*0036*/ 	.short	0x0000


	//----- nvinfo : EIATTR_COOP_GROUP_MASK_REGIDS
	.align		4
        /*0038*/ 	.byte	0x04, 0x29
        /*003a*/ 	.short	(.L_4737 - .L_4736)


	//   ....[0]....
.L_4736:
        /*003c*/ 	.word	0xffffffff


	//   ....[1]....
        /*0040*/ 	.word	0xffffffff


	//   ....[2]....
        /*0044*/ 	.word	0xffffffff


	//   ....[3]....
        /*0048*/ 	.word	0xffffffff


	//   ....[4]....
        /*004c*/ 	.word	0xffffffff


	//   ....[5]....
        /*0050*/ 	.word	0xffffffff


	//   ....[6]....
        /*0054*/ 	.word	0xffffffff


	//   ....[7]....
        /*0058*/ 	.word	0xffffffff


	//   ....[8]....
        /*005c*/ 	.word	0xffffffff


	//   ....[9]....
        /*0060*/ 	.word	0xffffffff


	//   ....[10]....
        /*0064*/ 	.word	0xffffffff


	//   ....[11]....
        /*0068*/ 	.word	0xffffffff


	//   ....[12]....
        /*006c*/ 	.word	0xffffffff


	//   ....[13]....
        /*0070*/ 	.word	0xffffffff


	//   ....[14]....
        /*0074*/ 	.word	0xffffffff


	//   ....[15]....
        /*0078*/ 	.word	0xffffffff


	//   ....[16]....
        /*007c*/ 	.word	0xffffffff


	//   ....[17]....
        /*0080*/ 	.word	0xffffffff


	//   ....[18]....
        /*0084*/ 	.word	0xffffffff


	//   ....[19]....
        /*0088*/ 	.word	0xffffffff


	//----- nvinfo : EIATTR_COOP_GROUP_INSTR_OFFSETS
	.align		4
.L_4737:
        /*008c*/ 	.byte	0x04, 0x28
        /*008e*/ 	.short	(.L_4739 - .L_4738)


	//   ....[0]....
.L_4738:
        /*0090*/ 	.word	0x000015b0


	//   ....[1]....
        /*0094*/ 	.word	0x000015d0


	//   ....[2]....
        /*0098*/ 	.word	0x000015f0


	//   ....[3]....
        /*009c*/ 	.word	0x00001610


	//   ....[4]....
        /*00a0*/ 	.word	0x00001630


	//   ....[5]....
        /*00a4*/ 	.word	0x00001650


	//   ....[6]....
        /*00a8*/ 	.word	0x00001670


	//   ....[7]....
        /*00ac*/ 	.word	0x00001690


	//   ....[8]....
        /*00b0*/ 	.word	0x000016b0


	//   ....[9]....
        /*00b4*/ 	.word	0x000016d0


	//   ....[10]....
        /*00b8*/ 	.word	0x00003eb0


	//   ....[11]....
        /*00bc*/ 	.word	0x00003f30


	//   ....[12]....
        /*00c0*/ 	.word	0x00003fb0


	//   ....[13]....
        /*00c4*/ 	.word	0x00004020


	//   ....[14]....
        /*00c8*/ 	.word	0x000040a0


	//   ....[15]....
        /*00cc*/ 	.word	0x00004110


	//   ....[16]....
        /*00d0*/ 	.word	0x00004190


	//   ....[17]....
        /*00d4*/ 	.word	0x00004200


	//   ....[18]....
        /*00d8*/ 	.word	0x00004280


	//   ....[19]....
        /*00dc*/ 	.word	0x000042f0


	//----- nvinfo : EIATTR_EXIT_INSTR_OFFSETS
	.align		4
.L_4739:
        /*00e0*/ 	.byte	0x04, 0x1c
        /*00e2*/ 	.short	(.L_4741 - .L_4740)


	//   ....[0]....
.L_4740:
        /*00e4*/ 	.word	0x00003e50


	//----- nvinfo : EIATTR_MAX_THREADS
	.align		4
.L_4741:
        /*00e8*/ 	.byte	0x04, 0x05
        /*00ea*/ 	.short	(.L_4743 - .L_4742)
.L_4742:
        /*00ec*/ 	.word	0x00000080
        /*00f0*/ 	.word	0x00000001
        /*00f4*/ 	.word	0x00000001


	//----- nvinfo : EIATTR_CRS_STACK_SIZE
	.align		4
.L_4743:
        /*00f8*/ 	.byte	0x04, 0x1e
        /*00fa*/ 	.short	(.L_4745 - .L_4744)
.L_4744:
        /*00fc*/ 	.word	0x00000000
.L_4745:


//--------------------- .nv.info._ZN10layer_norm22ln_bwd_finalize_kernelINS_22Kernel_traits_finalizeILj768EfffffjLb1ELj1024ELj4ENS_18Kernel_traits_baseILj768EfffffjLj1024EEEEELb1ELb0EEEvNS_9BwdParamsE --------------------------
	.section	.nv.info._ZN10layer_norm22ln_bwd_finalize_kernelINS_22Kernel_traits_finalizeILj768EfffffjLb1ELj1024ELj4ENS_18Kernel_traits_baseILj768EfffffjLj1024EEEEELb1ELb0EEEvNS_9BwdParamsE,"",@"SHT_CUDA_INFO"
	.sectionflags	@""
	.align	4


	//----- nvinfo : EIATTR_CUDA_API_VERSION
	.align		4
        /*0000*/ 	.byte	0x04, 0x37
        /*0002*/ 	.short	(.L_4747 - .L_4746)
.L_4746:
        /*0004*/ 	.word	0x00000082


	//----- nvinfo : EIATTR_SW2861232_WAR
	.align		4
.L_4747:
        /*0008*/ 	.byte	0x01, 0x35
	.zero		2


	//----- nvinfo : EIATTR_PARAM_CBANK
	.align		4
        /*000c*/ 	.byte	0x04, 0x0a
        /*000e*/ 	.short	(.L_4749 - .L_4748)
	.align		4
.L_4748:
        /*0010*/ 	.word	index@(.nv.constant0._ZN10layer_norm22ln_bwd_finalize_kernelINS_22Kernel_traits_finalizeILj768EfffffjLb1ELj1024ELj4ENS_18Kernel_traits_baseILj768EfffffjLj1024EEEEELb1ELb0EEEvNS_9BwdParamsE)
        /*0014*/ 	.short	0x0160
        /*0016*/ 	.short	0x0128


	//----- nvinfo : EIATTR_CBANK_PARAM_SIZE
	.align		4
.L_4749:
        /*0018*/ 	.byte	0x03, 0x19
        /*001a*/ 	.short	0x0128


	//----- nvinfo : EIATTR_KPARAM_INFO
	.align		4
        /*001c*/ 	.byte	0x04, 0x17
        /*001e*/ 	.short	(.L_4751 - .L_4750)
.L_4750:
        /*0020*/ 	.word	0x00000000
        /*0024*/ 	.short	0x0000
        /*0026*/ 	.short	0x0000
        /*0028*/ 	.byte	0x00, 0xf0, 0xa1, 0x04


	//----- nvinfo : EIATTR_MAXREG_COUNT
	.align		4
.L_4751:
        /*002c*/ 	.byte	0x03, 0x1b
        /*002e*/ 	.short	0x0040


	//----- nvinfo : EIATTR_NUM_BARRIERS
	.align		4
        /*0030*/ 	.byte	0x02, 0x4c
        /*0032*/ 	.byte	0x01
	.zero		1


	//----- nvinfo : EIATTR_MERCURY_ISA_VERSION
	.align		4
        /*0034*/ 	.byte	0x03, 0x5f
        /*0036*/ 	.short	0x0000


	//----- nvinfo : EIATTR_COOP_GROUP_MASK_REGIDS
	.align		4
        /*0038*/ 	.byte	0x04, 0x29
        /*003a*/ 	.short	(.L_4753 - .L_4752)


	//   ....[0]....
.L_4752:
        /*003c*/ 	.word	0xffffffff


	//   ....[1]....
        /*0040*/ 	.word	0xffffffff


	//   ....[2]....
        /*0044*/ 	.word	0xffffffff


	//   ....[3]....
        /*0048*/ 	.word	0xffffffff


	//   ....[4]....
        /*004c*/ 	.word	0xffffffff


	//   ....[5]....
        /*0050*/ 	.word	0xffffffff


	//   ....[6]....
        /*0054*/ 	.word	0xffffffff


	//   ....[7]....
        /*0058*/ 	.word	0xffffffff


	//   ....[8]....
        /*005c*/ 	.word	0xffffffff


	//   ....[9]....
        /*0060*/ 	.word	0xffffffff


	//   ....[10]....
        /*0064*/ 	.word	0xffffffff


	//   ....[11]....
        /*0068*/ 	.word	0xffffffff


	//   ....[12]....
        /*006c*/ 	.word	0xffffffff


	//   ....[13]....
        /*0070*/ 	.word	0xffffffff


	//   ....[14]....
        /*0074*/ 	.word	0xffffffff


	//   ....[15]....
        /*0078*/ 	.word	0xffffffff


	//   ....[16]....
        /*007c*/ 	.word	0xffffffff


	//   ....[17]....
        /*0080*/ 	.word	0xffffffff


	//   ....[18]....
        /*0084*/ 	.word	0xffffffff


	//   ....[19]....
        /*0088*/ 	.word	0xffffffff


	//   ....[20]....
        /*008c*/ 	.word	0xffffffff


	//   ....[21]....
        /*0090*/ 	.word	0xffffffff


	//   ....[22]....
        /*0094*/ 	.word	0xffffffff


	//   ....[23]....
        /*0098*/ 	.word	0xffffffff


	//   ....[24]....
        /*009c*/ 	.word	0xffffffff


	//   ....[25]....
        /*00a0*/ 	.word	0xffffffff


	//   ....[26]....
        /*00a4*/ 	.word	0xffffffff


	//   ....[27]....
        /*00a8*/ 	.word	0xffffffff


	//   ....[28]....
        /*00ac*/ 	.word	0xffffffff


	//   ....[29]....
        /*00b0*/ 	.word	0xffffffff


	//----- nvinfo : EIATTR_COOP_GROUP_INSTR_OFFSETS
	.align		4
.L_4753:
        /*00b4*/ 	.byte	0x04, 0x28
        /*00b6*/ 	.short	(.L_4755 - .L_4754)


	//   ....[0]....
.L_4754:
        /*00b8*/ 	.word	0x000009d0


	//   ....[1]....
        /*00bc*/ 	.word	0x00000a00


	//   ....[2]....
        /*00c0*/ 	.word	0x00000a10


	//   ....[3]....
        /*00c4*/ 	.word	0x00000a30


	//   ....[4]....
        /*00c8*/ 	.word	0x00000a50


	//   ....[5]....
        /*00cc*/ 	.word	0x00000a60


	//   ....[6]....
        /*00d0*/ 	.word	0x00000a90


	//   ....[7]....
        /*00d4*/ 	.word	0x00000ab0


	//   ....[8]....
        /*00d8*/ 	.word	0x00000ac0


	//   ....[9]....
        /*00dc*/ 	.word	0x00000af0


	//   ....[10]....
        /*00e0*/ 	.word	0x00000b10


	//   ....[11]....
        /*00e4*/ 	.word	0x00000b20


	//   ....[12]....
        /*00e8*/ 	.word	0x00000b50


	//   ....[13]....
        /*00ec*/ 	.word	0x00000b70


	//   ....[14]....
        /*00f0*/ 	.word	0x00000b80


	//   ....[15]....
        /*00f4*/ 	.word	0x00000df0


	//   ....[16]....
        /*00f8*/ 	.word	0x00000e50


	//   ....[17]....
        /*00fc*/ 	.word	0x00000eb0


	//   ....[18]....
        /*0100*/ 	.word	0x00000f10


	//   ....[19]....
        /*0104*/ 	.word	0x00000f80


	//   ....[20]....
        /*0108*/ 	.word	0x00000ff0


	//   ....[21]....
        /*010c*/ 	.word	0x00001050


	//   ....[22]....
        /*0110*/ 	.word	0x000010b0


	//   ....[23]....
        /*0114*/ 	.word	0x00001110


	//   ....[24]....
        /*0118*/ 	.word	0x00001180


	//   ....[25]....
        /*011c*/ 	.word	0x000011f0


	//   ....[26]....
        /*0120*/ 	.word	0x00001250


	//   ....[27]....
        /*0124*/ 	.word	0x000012b0


	//   ....[28]....
        /*0128*/ 	.word	0x00001310


	//   ....[29]....
        /*012c*/ 	.word	0x00001370


	//----- nvinfo : EIATTR_EXIT_INSTR_OFFSETS
	.align		4
.L_4755:
        /*0130*/ 	.byte	0x04, 0x1c
        /*0132*/ 	.short	(.L_4757 - .L_4756)


	//   ....[0]....
.L_4756:
        /*0134*/ 	.word	0x00000070


	//   ....[1]....
        /*0138*/ 	.word	0x00000d90


	//----- nvinfo : EIATTR_MAX_THREADS
	.align		4
.L_4757:
        /*013c*/ 	.byte	0x04, 0x05
        /*013e*/ 	.short	(.L_4759 - .L_4758)
.L_4758:
        /*0140*/ 	.word	0x00000400
        /*0144*/ 	.word	0x00000001
        /*0148*/ 	.word	0x00000001


	//----- nvinfo : EIATTR_CRS_STACK_SIZE
	.align		4
.L_4759:
        /*014c*/ 	.byte	0x04, 0x1e
        /*014e*/ 	.short	(.L_4761 - .L_4760)
.L_4760:
        /*0150*/ 	.word	0x00000000
.L_4761:


//--------------------- .nv.info._ZN10layer_norm13ln_bwd_kernelINS_13Kernel_traitsIfffffjLj768ELj1ELj4ELj1ELj16ENS_18Kernel_traits_baseILj768EfffffjLj128EEEEELb1ELb1ELb1ELb0EEEvNS_9BwdParamsE --------------------------
	.section	.nv.info._ZN10layer_norm13ln_bwd_kernelINS_13Kernel_traitsIfffffjLj768ELj1ELj4ELj1ELj16ENS_18Kernel_traits_baseILj768EfffffjLj128EEEEELb1ELb1ELb1ELb0EEEvNS_9BwdParamsE,"",@"SHT_CUDA_INFO"
	.sectionflags	@""
	.align	4


	//----- nvinfo : EIATTR_CUDA_API_VERSION
	.align		4
        /*0000*/ 	.byte	0x04, 0x37
        /*0002*/ 	.short	(.L_4763 - .L_4762)
.L_4762:
        /*0004*/ 	.word	0x00000082


	//----- nvinfo : EIATTR_SW2861232_WAR
	.align		4
.L_4763:
        /*0008*/ 	.byte	0x01, 0x35
	.zero		2


	//----- nvinfo : EIATTR_PARAM_CBANK
	.align		4
        /*000c*/ 	.byte	0x04, 0x0a
        /*000e*/ 	.short	(.L_4765 - .L_4764)
	.align		4
.L_4764:
        /*0010*/ 	.word	index@(.nv.constant0._ZN10layer_norm13ln_bwd_kernelINS_13Kernel_traitsIfffffjLj768ELj1ELj4ELj1ELj16ENS_18Kernel_traits_baseILj768EfffffjLj128EEEEELb1ELb1ELb1ELb0EEEvNS_9BwdParamsE)
        /*0014*/ 	.short	0x0160
        /*0016*/ 	.short	0x0128


	//----- nvinfo : EIATTR_CBANK_PARAM_SIZE
	.align		4
.L_4765:
        /*0018*/ 	.byte	0x03, 0x19
        /*001a*/ 	.short	0x0128


	//----- nvinfo : EIATTR_KPARAM_INFO
	.align		4
        /*001c*/ 	.byte	0x04, 0x17
        /*001e*/ 	.short	(.L_4767 - .L_4766)
.L_4766:
        /*0020*/ 	.word	0x00000000
        /*0024*/ 	.short	0x0000
        /*0026*/ 	.short	0x0000
        /*0028*/ 	.byte	0x00, 0xf0, 0xa1, 0x04


	//----- nvinfo : EIATTR_MAXREG_COUNT
	.align		4
.L_4767:
        /*002c*/ 	.byte	0x03, 0x1b
        /*002e*/ 	.short	0x00ff


	//----- nvinfo : EIATTR_NUM_BARRIERS
	.align		4
        /*0030*/ 	.byte	0x02, 0x4c
        /*0032*/ 	.byte	0x01
	.zero		1


	//----- nvinfo : EIATTR_MERCURY_ISA_VERSION
	.align		4
        /*0034*/ 	.byte	0x03, 0x5f
        /*0036*/ 	.short	0x0000


	//----- nvinfo : EIATTR_COOP_GROUP_MASK_REGIDS
	.align		4
        /*0038*/ 	.byte	0x04, 0x29
        /*003a*/ 	.short	(.L_4769 - .L_4768)


	//   ....[0]....
.L_4768:
        /*003c*/ 	.word	0xffffffff


	//   ....[1]....
        /*0040*/ 	.word	0xffffffff


	//   ....[2]....
        /*0044*/ 	.word	0xffffffff


	//   ....[3]....
        /*0048*/ 	.word	0xffffffff


	//   ....[4]....
        /*004c*/ 	.word	0xffffffff


	//   ....[5]....
        /*0050*/ 	.word	0xffffffff


	//   ....[6]....
        /*0054*/ 	.word	0xffffffff


	//   ....[7]....
        /*0058*/ 	.word	0xffffffff


	//   ....[8]....
        /*005c*/ 	.word	0xffffffff


	//   ....[9]....
        /*0060*/ 	.word	0xffffffff


	//   ....[10]....
        /*0064*/ 	.word	0xffffffff


	//   ....[11]....
        /*0068*/ 	.word	0xffffffff


	//   ....[12]....
        /*006c*/ 	.word	0xffffffff


	//   ....[13]....
        /*0070*/ 	.word	0xffffffff


	//   ....[14]....
        /*0074*/ 	.word	0xffffffff


	//   ....[15]....
        /*0078*/ 	.word	0xffffffff


	//   ....[16]....
        /*007c*/ 	.word	0xffffffff


	//   ....[17]....
        /*0080*/ 	.word	0xffffffff


	//   ....[18]....
        /*0084*/ 	.word	0xffffffff


	//   ....[19]....
        /*0088*/ 	.word	0xffffffff


	//----- nvinfo : EIATTR_COOP_GROUP_INSTR_OFFSETS
	.align		4
.L_4769:
        /*008c*/ 	.byte	0x04, 0x28
        /*008e*/ 	.short	(.L_4771 - .L_4770)


	//   ....[0]....
.L_4770:
        /*0090*/ 	.word	0x00001e20


	//   ....[1]....
        /*0094*/ 	.word	0x00001e40


	//   ....[2]....
        /*0098*/ 	.word	0x00001e60


	//   ....[3]....
        /*009c*/ 	.word	0x00001e80


	//   ....[4]....
        /*00a0*/ 	.word	0x00001ea0


	//   ....[5]....
        /*00a4*/ 	.word	0x00001ec0


	//   ....[6]....
        /*00a8*/ 	.word	0x00001ee0


	//   ....[7]....
        /*00ac*/ 	.word	0x00001f00


	//   ....[8]....
        /*00b0*/ 	.word	0x00001f20


	//   ....[9]....
        /*00b4*/ 	.word	0x00001f40


	//   ....[10]....
        /*00b8*/ 	.word	0x00005a40


	//   ....[11]....
        /*00bc*/ 	.word	0x00005ac0


	//   ....[12]....
        /*00c0*/ 	.word	0x00005b40


	//   ....[13]....
        /*00c4*/ 	.word	0x00005bb0


	//   ....[14]....
        /*00c8*/ 	.word	0x00005c30


	//   ....[15]....
        /*00cc*/ 	.word	0x00005ca0


	//   ....[16]....
        /*00d0*/ 	.word	0x00005d20


	//   ....[17]....
        /*00d4*/ 	.word	0x00005d90


	//   ....[18]....
        /*00d8*/ 	.word	0x00005e10


	//   ....[19]....
        /*00dc*/ 	.word	0x00005e80


	//----- nvinfo : EIATTR_EXIT_INSTR_OFFSETS
	.align		4
.L_4771:
        /*00e0*/ 	.byte	0x04, 0x1c
        /*00e2*/ 	.short	(.L_4773 - .L_4772)


	//   ....[0]....
.L_4772:
        /*00e4*/ 	.word	0x00005960


	//   ....[1]....
        /*00e8*/ 	.word	0x000059e0


	//----- nvinfo : EIATTR_MAX_THREADS
	.align		4
.L_4773:
        /*00ec*/ 	.byte	0x04, 0x05
        /*00ee*/ 	.short	(.L_4775 - .L_4774)
.L_4774:
        /*00f0*/ 	.word	0x00000080
        /*00f4*/ 	.word	0x00000001
        /*00f8*/ 	.word	0x00000001


	//----- nvinfo : EIATTR_CRS_STACK_SIZE
	.align		4
.L_4775:
        /*00fc*/ 	.byte	0x04, 0x1e
        /*00fe*/ 	.short	(.L_4777 - .L_4776)
.L_4776:
        /*0100*/ 	.word	0x00000000
.L_4777:


//--------------------- .nv.info._ZN10layer_norm22ln_bwd_finalize_kernelINS_22Kernel_traits_finalizeILj768EfffffjLb1ELj1024ELj4ENS_18Kernel_traits_baseILj768EfffffjLj1024EEEEELb1ELb1EEEvNS_9BwdParamsE --------------------------
	.section	.nv.info._ZN10layer_norm22ln_bwd_finalize_kernelINS_22Kernel_traits_finalizeILj768EfffffjLb1ELj1024ELj4ENS_18Kernel_traits_baseILj768EfffffjLj1024EEEEELb1ELb1EEEvNS_9BwdParamsE,"",@"SHT_CUDA_INFO"
	.sectionflags	@""
	.align	4


	//----- nvinfo : EIATTR_CUDA_API_VERSION
	.align		4
        /*0000*/ 	.byte	0x04, 0x37
        /*0002*/ 	.short	(.L_4779 - .L_4778)
.L_4778:
        /*0004*/ 	.word	0x00000082


	//----- nvinfo : EIATTR_SW2861232_WAR
	.align		4
.L_4779:
        /*0008*/ 	.byte	0x01, 0x35
	.zero		2


	//----- nvinfo : EIATTR_PARAM_CBANK
	.align		4
        /*000c*/ 	.byte	0x04, 0x0a
        /*000e*/ 	.short	(.L_4781 - .L_4780)
	.align		4
.L_4780:
        /*0010*/ 	.word	index@(.nv.constant0._ZN10layer_norm22ln_bwd_finalize_kernelINS_22Kernel_traits_finalizeILj768EfffffjLb1ELj1024ELj4ENS_18Kernel_traits_baseILj768EfffffjLj1024EEEEELb1ELb1EEEvNS_9BwdParamsE)
        /*0014*/ 	.short	0x0160
        /*0016*/ 	.short	0x0128


	//----- nvinfo : EIATTR_CBANK_PARAM_SIZE
	.align		4
.L_4781:
        /*0018*/ 	.byte	0x03, 0x19
        /*001a*/ 	.short	0x0128


	//----- nvinfo : EIATTR_KPARAM_INFO
	.align		4
        /*001c*/ 	.byte	0x04, 0x17
        /*001e*/ 	.short	(.L_4783 - .L_4782)
.L_4782:
        /*0020*/ 	.word	0x00000000
        /*0024*/ 	.short	0x0000
        /*0026*/ 	.short	0x0000
        /*0028*/ 	.byte	0x00, 0xf0, 0xa1, 0x04


	//----- nvinfo : EIATTR_MAXREG_COUNT
	.align		4
.L_4783:
        /*002c*/ 	.byte	0x03, 0x1b
        /*002e*/ 	.short	0x0040


	//----- nvinfo : EIATTR_NUM_BARRIERS
	.align		4
        /*0030*/ 	.byte	0x02, 0x4c
        /*0032*/ 	.byte	0x01
	.zero		1


	//----- nvinfo : EIATTR_MERCURY_ISA_VERSION
	.align		4
        /*0034*/ 	.byte	0x03, 0x5f
        /*0036*/ 	.short	0x0000


	//----- nvinfo : EIATTR_COOP_GROUP_MASK_REGIDS
	.align		4
        /*0038*/ 	.byte	0x04, 0x29
        /*003a*/ 	.short	(.L_4785 - .L_4784)


	//   ....[0]....
.L_4784:
        /*003c*/ 	.word	0xffffffff


	//   ....[1]....
        /*0040*/ 	.word	0xffffffff


	//   ....[2]....
        /*0044*/ 	.word	0xffffffff


	//   ....[3]....
        /*0048*/ 	.word	0xffffffff


	//   ....[4]....
        /*004c*/ 	.word	0xffffffff


	//   ....[5]....
        /*0050*/ 	.word	0xffffffff


	//   ....[6]....
        /*0054*/ 	.word	0xffffffff


	//   ....[7]....
        /*0058*/ 	.word	0xffffffff


	//   ....[8]....
        /*005c*/ 	.word	0xffffffff


	//   ....[9]....
        /*0060*/ 	.word	0xffffffff


	//   ....[10]....
        /*0064*/ 	.word	0xffffffff


	//   ....[11]....
        /*0068*/ 	.word	0xffffffff


	//   ....[12]....
        /*006c*/ 	.word	0xffffffff


	//   ....[13]....
        /*0070*/ 	.word	0xffffffff


	//   ....[14]....
        /*0074*/ 	.word	0xffffffff


	//   ....[15]....
        /*0078*/ 	.word	0xffffffff


	//   ....[16]....
        /*007c*/ 	.word	0xffffffff


	//   ....[17]....
        /*0080*/ 	.word	0xffffffff


	//   ....[18]....
        /*0084*/ 	.word	0xffffffff


	//   ....[19]....
        /*0088*/ 	.word	0xffffffff


	//   ....[20]....
        /*008c*/ 	.word	0xffffffff


	//   ....[21]....
        /*0090*/ 	.word	0xffffffff


	//   ....[22]....
        /*0094*/ 	.word	0xffffffff


	//   ....[23]....
        /*0098*/ 	.word	0xffffffff


	//   ....[24]....
        /*009c*/ 	.word	0xffffffff


	//   ....[25]....
        /*00a0*/ 	.word	0xffffffff


	//   ....[26]....
        /*00a4*/ 	.word	0xffffffff


	//   ....[27]....
        /*00a8*/ 	.word	0xffffffff


	//   ....[28]....
        /*00ac*/ 	.word	0xffffffff


	//   ....[29]....
        /*00b0*/ 	.word	0xffffffff


	//----- nvinfo : EIATTR_COOP_GROUP_INSTR_OFFSETS
	.align		4
.L_4785:
        /*00b4*/ 	.byte	0x04, 0x28
        /*00b6*/ 	.short	(.L_4787 - .L_4786)


	//   ....[0]....
.L_4786:
        /*00b8*/ 	.word	0x000009a0


	//   ....[1]....
        /*00bc*/ 	.word	0x000009d0


	//   ....[2]....
        /*00c0*/ 	.word	0x000009e0


	//   ....[3]....
        /*00c4*/ 	.word	0x00000a00


	//   ....[4]....
        /*00c8*/ 	.word	0x00000a20


	//   ....[5]....
        /*00cc*/ 	.word	0x00000a30


	//   ....[6]....
        /*00d0*/ 	.word	0x00000a60


	//   ....[7]....
        /*00d4*/ 	.word	0x00000a80


	//   ....[8]....
        /*00d8*/ 	.word	0x00000a90


	//   ....[9]....
        /*00dc*/ 	.word	0x00000ac0


	//   ....[10]....
        /*00e0*/ 	.word	0x00000ae0


	//   ....[11]....
        /*00e4*/ 	.word	0x00000af0


	//   ....[12]....
        /*00e8*/ 	.word	0x00000b20


	//   ....[13]....
        /*00ec*/ 	.word	0x00000b40


	//   ....[14]....
        /*00f0*/ 	.word	0x00000b50


	//   ....[15]....
        /*00f4*/ 	.word	0x00000da0


	//   ....[16]....
        /*00f8*/ 	.word	0x00000e00


	//   ....[17]....
        /*00fc*/ 	.word	0x00000e60


	//   ....[18]....
        /*0100*/ 	.word	0x00000ec0


	//   ....[19]....
        /*0104*/ 	.word	0x00000f30


	//   ....[20]....
        /*0108*/ 	.word	0x00000fa0


	//   ....[21]....
        /*010c*/ 	.word	0x00001000


	//   ....[22]....
        /*0110*/ 	.word	0x00001060


	//   ....[23]....
        /*0114*/ 	.word	0x000010c0


	//   ....[24]....
        /*0118*/ 	.word	0x00001130


	//   ....[25]....
        /*011c*/ 	.word	0x000011a0


	//   ....[26]....
        /*0120*/ 	.word	0x00001200


	//   ....[27]....
        /*0124*/ 	.word	0x00001260


	//   ....[28]....
        /*0128*/ 	.word	0x000012c0


	//   ....[29]....
        /*012c*/ 	.word	0x00001320


	//----- nvinfo : EIATTR_EXIT_INSTR_OFFSETS
	.align		4
.L_4787:
        /*0130*/ 	.byte	0x04, 0x1c
        /*0132*/ 	.short	(.L_4789 - .L_4788)


	//   ....[0]....
.L_4788:
        /*0134*/ 	.word	0x00000070


	//   ....[1]....
        /*0138*/ 	.word	0x00000d40


	//----- nvinfo : EIATTR_MAX_THREADS
	.align		4
.L_4789:
        /*013c*/ 	.byte	0x04, 0x05
        /*013e*/ 	.short	(.L_4791 - .L_4790)
.L_4790:
        /*0140*/ 	.word	0x00000400
        /*0144*/ 	.word	0x00000001
        /*0148*/ 	.word	0x00000001


	//----- nvinfo : EIATTR_CRS_STACK_SIZE
	.align		4
.L_4791:
        /*014c*/ 	.byte	0x04, 0x1e
        /*014e*/ 	.short	(.L_4793 - .L_4792)
.L_4792:
        /*0150*/ 	.word	0x00000000
.L_4793:


//--------------------- .nv.info._ZN10layer_norm13ln_bwd_kernelINS_13Kernel_traitsIfffffjLj768ELj1ELj4ELj1ELj16ENS_18Kernel_traits_baseILj768EfffffjLj128EEEEELb1ELb1ELb1ELb1EEEvNS_9BwdParamsE --------------------------
	.section	.nv.info._ZN10layer_norm13ln_bwd_kernelINS_13Kernel_traitsIfffffjLj768ELj1ELj4ELj1ELj16ENS_18Kernel_traits_baseILj768EfffffjLj128EEEEELb1ELb1ELb1ELb1EEEvNS_9BwdParamsE,"",@"SHT_CUDA_INFO"
	.sectionflags	@""
	.align	4


	//----- nvinfo : EIATTR_CUDA_API_VERSION
	.align		4
        /*0000*/ 	.byte	0x04, 0x37
        /*0002*/ 	.short	(.L_4795 - .L_4794)
.L_4794:
        /*0004*/ 	.word	0x00000082


	//----- nvinfo : EIATTR_SW2861232_WAR
	.align		4
.L_4795:
        /*0008*/ 	.byte	0x01, 0x35
	.zero		2


	//----- nvinfo : EIATTR_PARAM_CBANK
	.align		4
        /*000c*/ 	.byte	0x04, 0x0a
        /*000e*/ 	.short	(.L_4797 - .L_4796)
	.align		4
.L_4796:
        /*0010*/ 	.word	index@(.nv.constant0._ZN10layer_norm13ln_bwd_kernelINS_13Kernel_traitsIfffffjLj768ELj1ELj4ELj1ELj16ENS_18Kernel_traits_baseILj768EfffffjLj128EEEEELb1ELb1ELb1ELb1EEEvNS_9BwdParamsE)
        /*0014*/ 	.short	0x0160
        /*0016*/ 	.short	0x0128


	//----- nvinfo : EIATTR_CBANK_PARAM_SIZE
	.align		4
.L_4797:
        /*0018*/ 	.byte	0x03, 0x19
        /*001a*/ 	.short	0x0128


	//----- nvinfo : EIATTR_KPARAM_INFO
	.align		4
        /*001c*/ 	.byte	0x04, 0x17
        /*001e*/ 	.short	(.L_4799 - .L_4798)
.L_4798:
        /*0020*/ 	.word	0x00000000
        /*0024*/ 	.short	0x0000
        /*0026*/ 	.short	0x0000
        /*0028*/ 	.byte	0x00, 0xf0, 0xa1, 0x04


	//----- nvinfo : EIATTR_MAXREG_COUNT
	.align		4
.L_4799:
        /*002c*/ 	.byte	0x03, 0x1b
        /*002e*/ 	.short	0x00ff


	//----- nvinfo : EIATTR_NUM_BARRIERS
	.align		4
        /*0030*/ 	.byte	0x02, 0x4c
        /*0032*/ 	.byte	0x01
	.zero		1


	//----- nvinfo : EIATTR_MERCURY_ISA_VERSION
	.align		4
        /*0034*/ 	.byte	0x03, 0x5f
        /*0036*/ 	.short	0x0000


	//----- nvinfo : EIATTR_COOP_GROUP_MASK_REGIDS
	.align		4
        /*0038*/ 	.byte	0x04, 0x29
        /*003a*/ 	.short	(.L_4801 - .L_4800)


	//   ....[0]....
.L_4800:
        /*003c*/ 	.word	0xffffffff


	//   ....[1]....
        /*0040*/ 	.word	0xffffffff


	//   ....[2]....
        /*0044*/ 	.word	0xffffffff


	//   ....[3]....
        /*0048*/ 	.word	0xffffffff


	//   ....[4]....
        /*004c*/ 	.word	0xffffffff


	//   ....[5]....
        /*0050*/ 	.word	0xffffffff


	//   ....[6]....
        /*0054*/ 	.word	0xffffffff


	//   ....[7]....
        /*0058*/ 	.word	0xffffffff


	//   ....[8]....
        /*005c*/ 	.word	0xffffffff


	//   ....[9]....
        /*0060*/ 	.word	0xffffffff


	//   ....[10]....
        /*0064*/ 	.word	0xffffffff


	//   ....[11]....
        /*0068*/ 	.word	0xffffffff


	//   ....[12]....
        /*006c*/ 	.word	0xffffffff


	//   ....[13]....
        /*0070*/ 	.word	0xffffffff


	//   ....[14]....
        /*0074*/ 	.word	0xffffffff


	//   ....[15]....
        /*0078*/ 	.word	0xffffffff


	//   ....[16]....
        /*007c*/ 	.word	0xffffffff


	//   ....[17]....
        /*0080*/ 	.word	0xffffffff


	//   ....[18]....
        /*0084*/ 	.word	0xffffffff


	//   ....[19]....
        /*0088*/ 	.word	0xffffffff


	//----- nvinfo : EIATTR_COOP_GROUP_INSTR_OFFSETS
	.align		4
.L_4801:
        /*008c*/ 	.byte	0x04, 0x28
        /*008e*/ 	.short	(.L_4803 - .L_4802)


	//   ....[0]....
.L_4802:
        /*0090*/ 	.word	0x00001960


	//   ....[1]....
        /*0094*/ 	.word	0x00001980


	//   ....[2]....
        /*0098*/ 	.word	0x000019a0


	//   ....[3]....
        /*009c*/ 	.word	0x000019c0


	//   ....[4]....
        /*00a0*/ 	.word	0x000019e0


	//   ....[5]....
        /*00a4*/ 	.word	0x00001a00


	//   ....[6]....
        /*00a8*/ 	.word	0x00001a20


	//   ....[7]....
        /*00ac*/ 	.word	0x00001a40


	//   ....[8]....
        /*00b0*/ 	.word	0x00001a60


	//   ....[9]....
        /*00b4*/ 	.word	0x00001a80


	//   ....[10]....
        /*00b8*/ 	.word	0x00004cb0


	//   ....[11]....
        /*00bc*/ 	.word	0x00004d30


	//   ....[12]....
        /*00c0*/ 	.word	0x00004db0


	//   ....[13]....
        /*00c4*/ 	.word	0x00004e20


	//   ....[14]....
        /*00c8*/ 	.word	0x00004ea0


	//   ....[15]....
        /*00cc*/ 	.word	0x00004f10


	//   ....[16]....
        /*00d0*/ 	.word	0x00004f90


	//   ....[17]....
        /*00d4*/ 	.word	0x00005000


	//   ....[18]....
        /*00d8*/ 	.word	0x00005080


	//   ....[19]....
        /*00dc*/ 	.word	0x000050f0


	//----- nvinfo : EIATTR_EXIT_INSTR_OFFSETS
	.align		4
.L_4803:
        /*00e0*/ 	.byte	0x04, 0x1c
        /*00e2*/ 	.short	(.L_4805 - .L_4804)


	//   ....[0]....
.L_4804:
        /*00e4*/ 	.word	0x00004c50


	//----- nvinfo : EIATTR_MAX_THREADS
	.align		4
.L_4805:
        /*00e8*/ 	.byte	0x04, 0x05
        /*00ea*/ 	.short	(.L_4807 - .L_4806)
.L_4806:
        /*00ec*/ 	.word	0x00000080
        /*00f0*/ 	.word	0x00000001
        /*00f4*/ 	.word	0x00000001


	//----- nvinfo : EIATTR_CRS_STACK_SIZE
	.align		4
.L_4807:
        /*00f8*/ 	.byte	0x04, 0x1e
        /*00fa*/ 	.short	(.L_4809 - .L_4808)
.L_4808:
        /*00fc*/ 	.word	0x00000000
.L_4809:


//--------------------- .nv.callgraph             --------------------------
	.section	.nv.callgraph,"",@"SHT_CUDA_CALLGRAPH"
	.align	4
	.sectionentsize	8
	.align		4
        /*0000*/ 	.word	0x00000000
	.align		4
        /*0004*/ 	.word	0xffffffff
	.align		4
        /*0008*/ 	.word	0x00000000
	.align		4
        /*000c*/ 	.word	0xfffffffe
	.align		4
        /*0010*/ 	.word	0x00000000
	.align		4
        /*0014*/ 	.word	0xfffffffd
	.align		4
        /*0018*/ 	.word	0x00000000
	.align		4
        /*001c*/ 	.word	0xfffffffc


//--------------------- .nv.rel.action            --------------------------
	.section	.nv.rel.action,"",@"SHT_CUDA_RELOCINFO"
	.align	8
	.sectionentsize	8
        /*0000*/ 	.byte	0x73, 0x00, 0x00, 0x00, 0x00, 0x00, 0x00, 0x00, 0x00, 0x00, 0x00, 0x11, 0x25, 0x00, 0x05, 0x36


//--------------------- .nv.constant0._ZN10layer_norm13ln_bwd_kernelINS_13Kernel_traitsI13__nv_bfloat16S2_S2_S2_fjLj768ELj1ELj4ELj1ELj16ENS_18Kernel_traits_baseILj768ES2_S2_S2_S2_fjLj128EEEEELb0ELb0ELb0ELb0EEEvNS_9BwdParamsE --------------------------
	.section	.nv.constant0._ZN10layer_norm13ln_bwd_kernelINS_13Kernel_traitsI13__nv_bfloat16S2_S2_S2_fjLj768ELj1ELj4ELj1ELj16ENS_18Kernel_traits_baseILj768ES2_S2_S2_S2_fjLj128EEEEELb0ELb0ELb0ELb0EEEvNS_9BwdParamsE,"a",@progbits
	.sectionflags	@""
	.align	4
.nv.constant0._ZN10layer_norm13ln_bwd_kernelINS_13Kernel_traitsI13__nv_bfloat16S2_S2_S2_fjLj768ELj1ELj4ELj1ELj16ENS_18Kernel_traits_baseILj768ES2_S2_S2_S2_fjLj128EEEEELb0ELb0ELb0ELb0EEEvNS_9BwdParamsE:
	.zero		648


//--------------------- .nv.constant0._ZN10layer_norm13ln_bwd_kernelINS_13Kernel_traitsI13__nv_bfloat16S2_S2_S2_fjLj768ELj1ELj4ELj1ELj16ENS_18Kernel_traits_baseILj768ES2_S2_S2_S2_fjLj128EEEEELb0ELb0ELb0ELb1EEEvNS_9BwdParamsE --------------------------
	.section	.nv.constant0._ZN10layer_norm13ln_bwd_kernelINS_13Kernel_traitsI13__nv_bfloat16S2_S2_S2_fjLj768ELj1ELj4ELj1ELj16ENS_18Kernel_traits_baseILj768ES2_S2_S2_S2_fjLj128EEEEELb0ELb0ELb0ELb1EEEvNS_9BwdParamsE,"a",@progbits
	.sectionflags	@""
	.align	4
.nv.constant0._ZN10layer_norm13ln_bwd_kernelINS_13Kernel_traitsI13__nv_bfloat16S2_S2_S2_fjLj768ELj1ELj4ELj1ELj16ENS_18Kernel_traits_baseILj768ES2_S2_S2_S2_fjLj128EEEEELb0ELb0ELb0ELb1EEEvNS_9BwdParamsE:
	.zero		648


//--------------------- .nv.constant0._ZN10layer_norm13ln_bwd_kernelINS_13Kernel_traitsI13__nv_bfloat16S2_S2_S2_fjLj768ELj1ELj4ELj1ELj16ENS_18Kernel_traits_baseILj768ES2_S2_S2_S2_fjLj128EEEEELb0ELb0ELb1ELb0EEEvNS_9BwdParamsE --------------------------
	.section	.nv.constant0._ZN10layer_norm13ln_bwd_kernelINS_13Kernel_traitsI13__nv_bfloat16S2_S2_S2_fjLj768ELj1ELj4ELj1ELj16ENS_18Kernel_traits_baseILj768ES2_S2_S2_S2_fjLj128EEEEELb0ELb0ELb1ELb0EEEvNS_9BwdParamsE,"a",@progbits
	.sectionflags	@""
	.align	4
.nv.constant0._ZN10layer_norm13ln_bwd_kernelINS_13Kernel_traitsI13__nv_bfloat16S2_S2_S2_fjLj768ELj1ELj4ELj1ELj16ENS_18Kernel_traits_baseILj768ES2_S2_S2_S2_fjLj128EEEEELb0ELb0ELb1ELb0EEEvNS_9BwdParamsE:
	.zero		648


//--------------------- .nv.constant0._ZN10layer_norm13ln_bwd_kernelINS_13Kernel_traitsI13__nv_bfloat16S2_S2_S2_fjLj768ELj1ELj4ELj1ELj16ENS_18Kernel_traits_baseILj768ES2_S2_S2_S2_fjLj128EEEEELb0ELb0ELb1ELb1EEEvNS_9BwdParamsE --------------------------
	.section	.nv.constant0._ZN10layer_norm13ln_bwd_kernelINS_13Kernel_traitsI13__nv_bfloat16S2_S2_S2_fjLj768ELj1ELj4ELj1ELj16ENS_18Kernel_traits_baseILj768ES2_S2_S2_S2_fjLj128EEEEELb0ELb0ELb1ELb1EEEvNS_9BwdParamsE,"a",@progbits
	.sectionflags	@""
	.align	4
.nv.constant0._ZN10layer_norm13ln_bwd_kernelINS_13Kernel_traitsI13__nv_bfloat16S2_S2_S2_fjLj768ELj1ELj4ELj1ELj16ENS_18Kernel_traits_baseILj768ES2_S2_S2_S2_fjLj128EEEEELb0ELb0ELb1ELb1EEEvNS_9BwdParamsE:
	.zero		648


//--------------------- .nv.constant0._ZN10layer_norm13ln_bwd_kernelINS_13Kernel_traitsI13__nv_bfloat16S2_S2_S2_fjLj768ELj1ELj4ELj1ELj16ENS_18Kernel_traits_baseILj768ES2_S2_S2_S2_fjLj128EEEEELb0ELb1ELb0ELb0EEEvNS_9BwdParamsE --------------------------
	.section	.nv.constant0._ZN10layer_norm13ln_bwd_kernelINS_13Kernel_traitsI13__nv_bfloat16S2_S2_S2_fjLj768ELj1ELj4ELj1ELj16ENS_18Kernel_traits_baseILj768ES2_S2_S2_S2_fjLj128EEEEELb0ELb1ELb0ELb0EEEvNS_9BwdParamsE,"a",@progbits
	.sectionflags	@""
	.align	4
.nv.constant0._ZN10layer_norm13ln_bwd_kernelINS_13Kernel_traitsI13__nv_bfloat16S2_S2_S2_fjLj768ELj1ELj4ELj1ELj16ENS_18Kernel_traits_baseILj768ES2_S2_S2_S2_fjLj128EEEEELb0ELb1ELb0ELb0EEEvNS_9BwdParamsE:
	.zero		648


//--------------------- .nv.constant0._ZN10layer_norm13ln_bwd_kernelINS_13Kernel_traitsI13__nv_bfloat16S2_S2_S2_fjLj768ELj1ELj4ELj1ELj16ENS_18Kernel_traits_baseILj768ES2_S2_S2_S2_fjLj128EEEEELb0ELb1ELb0ELb1EEEvNS_9BwdParamsE --------------------------
	.section	.nv.constant0._ZN10layer_norm13ln_bwd_kernelINS_13Kernel_traitsI13__nv_bfloat16S2_S2_S2_fjLj768ELj1ELj4ELj1ELj16ENS_18Kernel_traits_baseILj768ES2_S2_S2_S2_fjLj128EEEEELb0ELb1ELb0ELb1EEEvNS_9BwdParamsE,"a",@progbits
	.sectionflags	@""
	.align	4
.nv.constant0._ZN10layer_norm13ln_bwd_kernelINS_13Kernel_traitsI13__nv_bfloat16S2_S2_S2_fjLj768ELj1ELj4ELj1ELj16ENS_18Kernel_traits_baseILj768ES2_S2_S2_S2_fjLj128EEEEELb0ELb1ELb0ELb1EEEvNS_9BwdParamsE:
	.zero		648


//--------------------- .nv.constant0._ZN10layer_norm13ln_bwd_kernelINS_13Kernel_traitsI13__nv_bfloat16S2_S2_S2_fjLj768ELj1ELj4ELj1ELj16ENS_18Kernel_traits_baseILj768ES2_S2_S2_S2_fjLj128EEEEELb0ELb1ELb1ELb0EEEvNS_9BwdParamsE --------------------------
	.section	.nv.constant0._ZN10layer_norm13ln_bwd_kernelINS_13Kernel_traitsI13__nv_bfloat16S2_S2_S2_fjLj768ELj1ELj4ELj1ELj16ENS_18Kernel_traits_baseILj768ES2_S2_S2_S2_fjLj128EEEEELb0ELb1ELb1ELb0EEEvNS_9BwdParamsE,"a",@progbits
	.sectionflags	@""
	.align	4
.nv.constant0._ZN10layer_norm13ln_bwd_kernelINS_13Kernel_traitsI13__nv_bfloat16S2_S2_S2_fjLj768ELj1ELj4ELj1ELj16ENS_18Kernel_traits_baseILj768ES2_S2_S2_S2_fjLj128EEEEELb0ELb1ELb1ELb0EEEvNS_9BwdParamsE:
	.zero		648


//--------------------- .nv.constant0._ZN10layer_norm13ln_bwd_kernelINS_13Kernel_traitsI13__nv_bfloat16S2_S2_S2_fjLj768ELj1ELj4ELj1ELj16ENS_18Kernel_traits_baseILj768ES2_S2_S2_S2_fjLj128EEEEELb0ELb1ELb1ELb1EEEvNS_9BwdParamsE --------------------------
	.section	.nv.constant0._ZN10layer_norm13ln_bwd_kernelINS_13Kernel_traitsI13__nv_bfloat16S2_S2_S2_fjLj768ELj1ELj4ELj1ELj16ENS_18Kernel_traits_baseILj768ES2_S2_S2_S2_fjLj128EEEEELb0ELb1ELb1ELb1EEEvNS_9BwdParamsE,"a",@progbits
	.sectionflags	@""
	.align	4
.nv.constant0._ZN10layer_norm13ln_bwd_kernelINS_13Kernel_traitsI13__nv_bfloat16S2_S2_S2_fjLj768ELj1ELj4ELj1ELj16ENS_18Kernel_traits_baseILj768ES2_S2_S2_S2_fjLj128EEEEELb0ELb1ELb1ELb1EEEvNS_9BwdParamsE:
	.zero		648


//--------------------- .nv.constant0._ZN10layer_norm13ln_bwd_kernelINS_13Kernel_traitsI13__nv_bfloat16S2_S2_S2_fjLj768ELj1ELj4ELj1ELj16ENS_18Kernel_traits_baseILj768ES2_S2_S2_S2_fjLj128EEEEELb1ELb0ELb0ELb0EEEvNS_9BwdParamsE --------------------------
	.section	.nv.constant0._ZN10layer_norm13ln_bwd_kernelINS_13Kernel_traitsI13__nv_bfloat16S2_S2_S2_fjLj768ELj1ELj4ELj1ELj16ENS_18Kernel_traits_baseILj768ES2_S2_S2_S2_fjLj128EEEEELb1ELb0ELb0ELb0EEEvNS_9BwdParamsE,"a",@progbits
	.sectionflags	@""
	.align	4
.nv.constant0._ZN10layer_norm13ln_bwd_kernelINS_13Kernel_traitsI13__nv_bfloat16S2_S2_S2_fjLj768ELj1ELj4ELj1ELj16ENS_18Kernel_traits_baseILj768ES2_S2_S2_S2_fjLj128EEEEELb1ELb0ELb0ELb0EEEvNS_9BwdParamsE:
	.zero		648


//--------------------- .nv.constant0._ZN10layer_norm13ln_bwd_kernelINS_13Kernel_traitsI13__nv_bfloat16S2_S2_S2_fjLj768ELj1ELj4ELj1ELj16ENS_18Kernel_traits_baseILj768ES2_S2_S2_S2_fjLj128EEEEELb1ELb0ELb0ELb1EEEvNS_9BwdParamsE --------------------------
	.section	.nv.constant0._ZN10layer_norm13ln_bwd_kernelINS_13Kernel_traitsI13__nv_bfloat16S2_S2_S2_fjLj768ELj1ELj4ELj1ELj16ENS_18Kernel_traits_baseILj768ES2_S2_S2_S2_fjLj128EEEEELb1ELb0ELb0ELb1EEEvNS_9BwdParamsE,"a",@progbits
	.sectionflags	@""
	.align	4
.nv.constant0._ZN10layer_norm13ln_bwd_kernelINS_13Kernel_traitsI13__nv_bfloat16S2_S2_S2_fjLj768ELj1ELj4ELj1ELj16ENS_18Kernel_traits_baseILj768ES2_S2_S2_S2_fjLj128EEEEELb1ELb0ELb0ELb1EEEvNS_9BwdParamsE:
	.zero		648


//--------------------- .nv.constant0._ZN10layer_norm22ln_bwd_finalize_kernelINS_22Kernel_traits_finalizeILj768E13__nv_bfloat16S2_S2_S2_fjLb0ELj1024ELj4ENS_18Kernel_traits_baseILj768ES2_S2_S2_S2_fjLj1024EEEEELb0ELb0EEEvNS_9BwdParamsE --------------------------
	.section	.nv.constant0._ZN10layer_norm22ln_bwd_finalize_kernelINS_22Kernel_traits_finalizeILj768E13__nv_bfloat16S2_S2_S2_fjLb0ELj1024ELj4ENS_18Kernel_traits_baseILj768ES2_S2_S2_S2_fjLj1024EEEEELb0ELb0EEEvNS_9BwdParamsE,"a",@progbits
	.sectionflags	@""
	.align	4
.nv.constant0._ZN10layer_norm22ln_bwd_finalize_kernelINS_22Kernel_traits_finalizeILj768E13__nv_bfloat16S2_S2_S2_fjLb0ELj1024ELj4ENS_18Kernel_traits_baseILj768ES2_S2_S2_S2_fjLj1024EEEEELb0ELb0EEEvNS_9BwdParamsE:
	.zero		648


//--------------------- .nv.constant0._ZN10layer_norm13ln_bwd_kernelINS_13Kernel_traitsI13__nv_bfloat16S2_S2_S2_fjLj768ELj1ELj4ELj1ELj16ENS_18Kernel_traits_baseILj768ES2_S2_S2_S2_fjLj128EEEEELb1ELb0ELb1ELb0EEEvNS_9BwdParamsE --------------------------
	.section	.nv.constant0._ZN10layer_norm13ln_bwd_kernelINS_13Kernel_traitsI13__nv_bfloat16S2_S2_S2_fjLj768ELj1ELj4ELj1ELj16ENS_18Kernel_traits_baseILj768ES2_S2_S2_S2_fjLj128EEEEELb1ELb0ELb1ELb0EEEvNS_9BwdParamsE,"a",@progbits
	.sectionflags	@""
	.align	4
.nv.constant0._ZN10layer_norm13ln_bwd_kernelINS_13Kernel_traitsI13__nv_bfloat16S2_S2_S2_fjLj768ELj1ELj4ELj1ELj16ENS_18Kernel_traits_baseILj768ES2_S2_S2_S2_fjLj128EEEEELb1ELb0ELb1ELb0EEEvNS_9BwdParamsE:
	.zero		648


//--------------------- .nv.constant0._ZN10layer_norm22ln_bwd_finalize_kernelINS_22Kernel_traits_finalizeILj768E13__nv_bfloat16S2_S2_S2_fjLb0ELj1024ELj4ENS_18Kernel_traits_baseILj768ES2_S2_S2_S2_fjLj1024EEEEELb0ELb1EEEvNS_9BwdParamsE --------------------------
	.section	.nv.constant0._ZN10layer_norm22ln_bwd_finalize_kernelINS_22Kernel_traits_finalizeILj768E13__nv_bfloat16S2_S2_S2_fjLb0ELj1024ELj4ENS_18Kernel_traits_baseILj768ES2_S2_S2_S2_fjLj1024EEEEELb0ELb1EEEvNS_9BwdParamsE,"a",@progbits
	.sectionflags	@""
	.align	4
.nv.constant0._ZN10layer_norm22ln_bwd_finalize_kernelINS_22Kernel_traits_finalizeILj768E13__nv_bfloat16S2_S2_S2_fjLb0ELj1024ELj4ENS_18Kernel_traits_baseILj768ES2_S2_S2_S2_fjLj1024EEEEELb0ELb1EEEvNS_9BwdParamsE:
	.zero		648


//--------------------- .nv.constant0._ZN10layer_norm13ln_bwd_kernelINS_13Kernel_traitsI13__nv_bfloat16S2_S2_S2_fjLj768ELj1ELj4ELj1ELj16ENS_18Kernel_traits_baseILj768ES2_S2_S2_S2_fjLj128EEEEELb1ELb0ELb1ELb1EEEvNS_9BwdParamsE --------------------------
	.section	.nv.constant0._ZN10layer_norm13ln_bwd_kernelINS_13Kernel_traitsI13__nv_bfloat16S2_S2_S2_fjLj768ELj1ELj4ELj1ELj16ENS_18Kernel_traits_baseILj768ES2_S2_S2_S2_fjLj128EEEEELb1ELb0ELb1ELb1EEEvNS_9BwdParamsE,"a",@progbits
	.sectionflags	@""
	.align	4
.nv.constant0._ZN10layer_norm13ln_bwd_kernelINS_13Kernel_traitsI13__nv_bfloat16S2_S2_S2_fjLj768ELj1ELj4ELj1ELj16ENS_18Kernel_traits_baseILj768ES2_S2_S2_S2_fjLj128EEEEELb1ELb0ELb1ELb1EEEvNS_9BwdParamsE:
	.zero		648


//--------------------- .nv.constant0._ZN10layer_norm13ln_bwd_kernelINS_13Kernel_traitsI13__nv_bfloat16S2_S2_S2_fjLj768ELj1ELj4ELj1ELj16ENS_18Kernel_traits_baseILj768ES2_S2_S2_S2_fjLj128EEEEELb1ELb1ELb0ELb0EEEvNS_9BwdParamsE --------------------------
	.section	.nv.constant0._ZN10layer_norm13ln_bwd_kernelINS_13Kernel_traitsI13__nv_bfloat16S2_S2_S2_fjLj768ELj1ELj4ELj1ELj16ENS_18Kernel_traits_baseILj768ES2_S2_S2_S2_fjLj128EEEEELb1ELb1ELb0ELb0EEEvNS_9BwdParamsE,"a",@progbits
	.sectionflags	@""
	.align	4
.nv.constant0._ZN10layer_norm13ln_bwd_kernelINS_13Kernel_traitsI13__nv_bfloat16S2_S2_S2_fjLj768ELj1ELj4ELj1ELj16ENS_18Kernel_traits_baseILj768ES2_S2_S2_S2_fjLj128EEEEELb1ELb1ELb0ELb0EEEvNS_9BwdParamsE:
	.zero		648


//--------------------- .nv.constant0._ZN10layer_norm13ln_bwd_kernelINS_13Kernel_traitsI13__nv_bfloat16S2_S2_S2_fjLj768ELj1ELj4ELj1ELj16ENS_18Kernel_traits_baseILj768ES2_S2_S2_S2_fjLj128EEEEELb1ELb1ELb0ELb1EEEvNS_9BwdParamsE --------------------------
	.section	.nv.constant0._ZN10layer_norm13ln_bwd_kernelINS_13Kernel_traitsI13__nv_bfloat16S2_S2_S2_fjLj768ELj1ELj4ELj1ELj16ENS_18Kernel_traits_baseILj768ES2_S2_S2_S2_fjLj128EEEEELb1ELb1ELb0ELb1EEEvNS_9BwdParamsE,"a",@progbits
	.sectionflags	@""
	.align	4
.nv.constant0._ZN10layer_norm13ln_bwd_kernelINS_13Kernel_traitsI13__nv_bfloat16S2_S2_S2_fjLj768ELj1ELj4ELj1ELj16ENS_18Kernel_traits_baseILj768ES2_S2_S2_S2_fjLj128EEEEELb1ELb1ELb0ELb1EEEvNS_9BwdParamsE:
	.zero		648


//--------------------- .nv.constant0._ZN10layer_norm22ln_bwd_finalize_kernelINS_22Kernel_traits_finalizeILj768E13__nv_bfloat16S2_S2_S2_fjLb1ELj1024ELj4ENS_18Kernel_traits_baseILj768ES2_S2_S2_S2_fjLj1024EEEEELb1ELb0EEEvNS_9BwdParamsE --------------------------
	.section	.nv.constant0._ZN10layer_norm22ln_bwd_finalize_kernelINS_22Kernel_traits_finalizeILj768E13__nv_bfloat16S2_S2_S2_fjLb1ELj1024ELj4ENS_18Kernel_traits_baseILj768ES2_S2_S2_S2_fjLj1024EEEEELb1ELb0EEEvNS_9BwdParamsE,"a",@progbits
	.sectionflags	@""
	.align	4
.nv.constant0._ZN10layer_norm22ln_bwd_finalize_kernelINS_22Kernel_traits_finalizeILj768E13__nv_bfloat16S2_S2_S2_fjLb1ELj1024ELj4ENS_18Kernel_traits_baseILj768ES2_S2_S2_S2_fjLj1024EEEEELb1ELb0EEEvNS_9BwdParamsE:
	.zero		648


//--------------------- .nv.constant0._ZN10layer_norm13ln_bwd_kernelINS_13Kernel_traitsI13__nv_bfloat16S2_S2_S2_fjLj768ELj1ELj4ELj1ELj16ENS_18Kernel_traits_baseILj768ES2_S2_S2_S2_fjLj128EEEEELb1ELb1ELb1ELb0EEEvNS_9BwdParamsE --------------------------
	.section	.nv.constant0._ZN10layer_norm13ln_bwd_kernelINS_13Kernel_traitsI13__nv_bfloat16S2_S2_S2_fjLj768ELj1ELj4ELj1ELj16ENS_18Kernel_traits_baseILj768ES2_S2_S2_S2_fjLj128EEEEELb1ELb1ELb1ELb0EEEvNS_9BwdParamsE,"a",@progbits
	.sectionflags	@""
	.align	4
.nv.constant0._ZN10layer_norm13ln_bwd_kernelINS_13Kernel_traitsI13__nv_bfloat16S2_S2_S2_fjLj768ELj1ELj4ELj1ELj16ENS_18Kernel_traits_baseILj768ES2_S2_S2_S2_fjLj128EEEEELb1ELb1ELb1ELb0EEEvNS_9BwdParamsE:
	.zero		648


//--------------------- .nv.constant0._ZN10layer_norm22ln_bwd_finalize_kernelINS_22Kernel_traits_finalizeILj768E13__nv_bfloat16S2_S2_S2_fjLb1ELj1024ELj4ENS_18Kernel_traits_baseILj768ES2_S2_S2_S2_fjLj1024EEEEELb1ELb1EEEvNS_9BwdParamsE --------------------------
	.section	.nv.constant0._ZN10layer_norm22ln_bwd_finalize_kernelINS_22Kernel_traits_finalizeILj768E13__nv_bfloat16S2_S2_S2_fjLb1ELj1024ELj4ENS_18Kernel_traits_baseILj768ES2_S2_S2_S2_fjLj1024EEEEELb1ELb1EEEvNS_9BwdParamsE,"a",@progbits
	.sectionflags	@""
	.align	4
.nv.constant0._ZN10layer_norm22ln_bwd_finalize_kernelINS_22Kernel_traits_finalizeILj768E13__nv_bfloat16S2_S2_S2_fjLb1ELj1024ELj4ENS_18Kernel_traits_baseILj768ES2_S2_S2_S2_fjLj1024EEEEELb1ELb1EEEvNS_9BwdParamsE:
	.zero		648


//--------------------- .nv.constant0._ZN10layer_norm13ln_bwd_kernelINS_13Kernel_traitsI13__nv_bfloat16S2_S2_S2_fjLj768ELj1ELj4ELj1ELj16ENS_18Kernel_traits_baseILj768ES2_S2_S2_S2_fjLj128EEEEELb1ELb1ELb1ELb1EEEvNS_9BwdParamsE --------------------------
	.section	.nv.constant0._ZN10layer_norm13ln_bwd_kernelINS_13Kernel_traitsI13__nv_bfloat16S2_S2_S2_fjLj768ELj1ELj4ELj1ELj16ENS_18Kernel_traits_baseILj768ES2_S2_S2_S2_fjLj128EEEEELb1ELb1ELb1ELb1EEEvNS_9BwdParamsE,"a",@progbits
	.sectionflags	@""
	.align	4
.nv.constant0._ZN10layer_norm13ln_bwd_kernelINS_13Kernel_traitsI13__nv_bfloat16S2_S2_S2_fjLj768ELj1ELj4ELj1ELj16ENS_18Kernel_traits_baseILj768ES2_S2_S2_S2_fjLj128EEEEELb1ELb1ELb1ELb1EEEvNS_9BwdParamsE:
	.zero		648


//--------------------- .nv.constant0._ZN10layer_norm13ln_bwd_kernelINS_13Kernel_traitsI6__halfS2_S2_S2_fjLj768ELj1ELj4ELj1ELj16ENS_18Kernel_traits_baseILj768ES2_S2_S2_S2_fjLj128EEEEELb0ELb0ELb0ELb0EEEvNS_9BwdParamsE --------------------------
	.section	.nv.constant0._ZN10layer_norm13ln_bwd_kernelINS_13Kernel_traitsI6__halfS2_S2_S2_fjLj768ELj1ELj4ELj1ELj16ENS_18Kernel_traits_baseILj768ES2_S2_S2_S2_fjLj128EEEEELb0ELb0ELb0ELb0EEEvNS_9BwdParamsE,"a",@progbits
	.sectionflags	@""
	.align	4
.nv.constant0._ZN10layer_norm13ln_bwd_kernelINS_13Kernel_traitsI6__halfS2_S2_S2_fjLj768ELj1ELj4ELj1ELj16ENS_18Kernel_traits_baseILj768ES2_S2_S2_S2_fjLj128EEEEELb0ELb0ELb0ELb0EEEvNS_9BwdParamsE:
	.zero		648


//--------------------- .nv.constant0._ZN10layer_norm13ln_bwd_kernelINS_13Kernel_traitsI6__halfS2_S2_S2_fjLj768ELj1ELj4ELj1ELj16ENS_18Kernel_traits_baseILj768ES2_S2_S2_S2_fjLj128EEEEELb0ELb0ELb0ELb1EEEvNS_9BwdParamsE --------------------------
	.section	.nv.constant0._ZN10layer_norm13ln_bwd_kernelINS_13Kernel_traitsI6__halfS2_S2_S2_fjLj768ELj1ELj4ELj1ELj16ENS_18Kernel_traits_baseILj768ES2_S2_S2_S2_fjLj128EEEEELb0ELb0ELb0ELb1EEEvNS_9BwdParamsE,"a",@progbits
	.sectionflags	@""
	.align	4
.nv.constant0._ZN10layer_norm13ln_bwd_kernelINS_13Kernel_traitsI6__halfS2_S2_S2_fjLj768ELj1ELj4ELj1ELj16ENS_18Kernel_traits_baseILj768ES2_S2_S2_S2_fjLj128EEEEELb0ELb0ELb0ELb1EEEvNS_9BwdParamsE:
	.zero		648


//--------------------- .nv.constant0._ZN10layer_norm13ln_bwd_kernelINS_13Kernel_traitsI6__halfS2_S2_S2_fjLj768ELj1ELj4ELj1ELj16ENS_18Kernel_traits_baseILj768ES2_S2_S2_S2_fjLj128EEEEELb0ELb0ELb1ELb0EEEvNS_9BwdParamsE --------------------------
	.section	.nv.constant0._ZN10layer_norm13ln_bwd_kernelINS_13Kernel_traitsI6__halfS2_S2_S2_fjLj768ELj1ELj4ELj1ELj16ENS_18Kernel_traits_baseILj768ES2_S2_S2_S2_fjLj128EEEEELb0ELb0ELb1ELb0EEEvNS_9BwdParamsE,"a",@progbits
	.sectionflags	@""
	.align	4
.nv.constant0._ZN10layer_norm13ln_bwd_kernelINS_13Kernel_traitsI6__halfS2_S2_S2_fjLj768ELj1ELj4ELj1ELj16ENS_18Kernel_traits_baseILj768ES2_S2_S2_S2_fjLj128EEEEELb0ELb0ELb1ELb0EEEvNS_9BwdParamsE:
	.zero		648


//--------------------- .nv.constant0._ZN10layer_norm13ln_bwd_kernelINS_13Kernel_traitsI6__halfS2_S2_S2_fjLj768ELj1ELj4ELj1ELj16ENS_18Kernel_traits_baseILj768ES2_S2_S2_S2_fjLj128EEEEELb0ELb0ELb1ELb1EEEvNS_9BwdParamsE --------------------------
	.section	.nv.constant0._ZN10layer_norm13ln_bwd_kernelINS_13Kernel_traitsI6__halfS2_S2_S2_fjLj768ELj1ELj4ELj1ELj16ENS_18Kernel_traits_baseILj768ES2_S2_S2_S2_fjLj128EEEEELb0ELb0ELb1ELb1EEEvNS_9BwdParamsE,"a",@progbits
	.sectionflags	@""
	.align	4
.nv.constant0._ZN10layer_norm13ln_bwd_kernelINS_13Kernel_traitsI6__halfS2_S2_S2_fjLj768ELj1ELj4ELj1ELj16ENS_18Kernel_traits_baseILj768ES2_S2_S2_S2_fjLj128EEEEELb0ELb0ELb1ELb1EEEvNS_9BwdParamsE:
	.zero		648


//--------------------- .nv.constant0._ZN10layer_norm13ln_bwd_kernelINS_13Kernel_traitsI6__halfS2_S2_S2_fjLj768ELj1ELj4ELj1ELj16ENS_18Kernel_traits_baseILj768ES2_S2_S2_S2_fjLj128EEEEELb0ELb1ELb0ELb0EEEvNS_9BwdParamsE --------------------------
	.section	.nv.constant0._ZN10layer_norm13ln_bwd_kernelINS_13Kernel_traitsI6__halfS2_S2_S2_fjLj768ELj1ELj4ELj1ELj16ENS_18Kernel_traits_baseILj768ES2_S2_S2_S2_fjLj128EEEEELb0ELb1ELb0ELb0EEEvNS_9BwdParamsE,"a",@progbits
	.sectionflags	@""
	.align	4
.nv.constant0._ZN10layer_norm13ln_bwd_kernelINS_13Kernel_traitsI6__halfS2_S2_S2_fjLj768ELj1ELj4ELj1ELj16ENS_18Kernel_traits_baseILj768ES2_S2_S2_S2_fjLj128EEEEELb0ELb1ELb0ELb0EEEvNS_9BwdParamsE:
	.zero		648


//--------------------- .nv.constant0._ZN10layer_norm13ln_bwd_kernelINS_13Kernel_traitsI6__halfS2_S2_S2_fjLj768ELj1ELj4ELj1ELj16ENS_18Kernel_traits_baseILj768ES2_S2_S2_S2_fjLj128EEEEELb0ELb1ELb0ELb1EEEvNS_9BwdParamsE --------------------------
	.section	.nv.constant0._ZN10layer_norm13ln_bwd_kernelINS_13Kernel_traitsI6__halfS2_S2_S2_fjLj768ELj1ELj4ELj1ELj16ENS_18Kernel_traits_baseILj768ES2_S2_S2_S2_fjLj128EEEEELb0ELb1ELb0ELb1EEEvNS_9BwdParamsE,"a",@progbits
	.sectionflags	@""
	.align	4
.nv.constant0._ZN10layer_norm13ln_bwd_kernelINS_13Kernel_traitsI6__halfS2_S2_S2_fjLj768ELj1ELj4ELj1ELj16ENS_18Kernel_traits_baseILj768ES2_S2_S2_S2_fjLj128EEEEELb0ELb1ELb0ELb1EEEvNS_9BwdParamsE:
	.zero		648


//--------------------- .nv.constant0._ZN10layer_norm13ln_bwd_kernelINS_13Kernel_traitsI6__halfS2_S2_S2_fjLj768ELj1ELj4ELj1ELj16ENS_18Kernel_traits_baseILj768ES2_S2_S2_S2_fjLj128EEEEELb0ELb1ELb1ELb0EEEvNS_9BwdParamsE --------------------------
	.section	.nv.constant0._ZN10layer_norm13ln_bwd_kernelINS_13Kernel_traitsI6__halfS2_S2_S2_fjLj768ELj1ELj4ELj1ELj16ENS_18Kernel_traits_baseILj768ES2_S2_S2_S2_fjLj128EEEEELb0ELb1ELb1ELb0EEEvNS_9BwdParamsE,"a",@progbits
	.sectionflags	@""
	.align	4
.nv.constant0._ZN10layer_norm13ln_bwd_kernelINS_13Kernel_traitsI6__halfS2_S2_S2_fjLj768ELj1ELj4ELj1ELj16ENS_18Kernel_traits_baseILj768ES2_S2_S2_S2_fjLj128EEEEELb0ELb1ELb1ELb0EEEvNS_9BwdParamsE:
	.zero		648


//--------------------- .nv.constant0._ZN10layer_norm13ln_bwd_kernelINS_13Kernel_traitsI6__halfS2_S2_S2_fjLj768ELj1ELj4ELj1ELj16ENS_18Kernel_traits_baseILj768ES2_S2_S2_S2_fjLj128EEEEELb0ELb1ELb1ELb1EEEvNS_9BwdParamsE --------------------------
	.section	.nv.constant0._ZN10layer_norm13ln_bwd_kernelINS_13Kernel_traitsI6__halfS2_S2_S2_fjLj768ELj1ELj4ELj1ELj16ENS_18Kernel_traits_baseILj768ES2_S2_S2_S2_fjLj128EEEEELb0ELb1ELb1ELb1EEEvNS_9BwdParamsE,"a",@progbits
	.sectionflags	@""
	.align	4
.nv.constant0._ZN10layer_norm13ln_bwd_kernelINS_13Kernel_traitsI6__halfS2_S2_S2_fjLj768ELj1ELj4ELj1ELj16ENS_18Kernel_traits_baseILj768ES2_S2_S2_S2_fjLj128EEEEELb0ELb1ELb1ELb1EEEvNS_9BwdParamsE:
	.zero		648


//--------------------- .nv.constant0._ZN10layer_norm13ln_bwd_kernelINS_13Kernel_traitsI6__halfS2_S2_S2_fjLj768ELj1ELj4ELj1ELj16ENS_18Kernel_traits_baseILj768ES2_S2_S2_S2_fjLj128EEEEELb1ELb0ELb0ELb0EEEvNS_9BwdParamsE --------------------------
	.section	.nv.constant0._ZN10layer_norm13ln_bwd_kernelINS_13Kernel_traitsI6__halfS2_S2_S2_fjLj768ELj1ELj4ELj1ELj16ENS_18Kernel_traits_baseILj768ES2_S2_S2_S2_fjLj128EEEEELb1ELb0ELb0ELb0EEEvNS_9BwdParamsE,"a",@progbits
	.sectionflags	@""
	.align	4
.nv.constant0._ZN10layer_norm13ln_bwd_kernelINS_13Kernel_traitsI6__halfS2_S2_S2_fjLj768ELj1ELj4ELj1ELj16ENS_18Kernel_traits_baseILj768ES2_S2_S2_S2_fjLj128EEEEELb1ELb0ELb0ELb0EEEvNS_9BwdParamsE:
	.zero		648


//--------------------- .nv.constant0._ZN10layer_norm13ln_bwd_kernelINS_13Kernel_traitsI6__halfS2_S2_S2_fjLj768ELj1ELj4ELj1ELj16ENS_18Kernel_traits_baseILj768ES2_S2_S2_S2_fjLj128EEEEELb1ELb0ELb0ELb1EEEvNS_9BwdParamsE --------------------------
	.section	.nv.constant0._ZN10layer_norm13ln_bwd_kernelINS_13Kernel_traitsI6__halfS2_S2_S2_fjLj768ELj1ELj4ELj1ELj16ENS_18Kernel_traits_baseILj768ES2_S2_S2_S2_fjLj128EEEEELb1ELb0ELb0ELb1EEEvNS_9BwdParamsE,"a",@progbits
	.sectionflags	@""
	.align	4
.nv.constant0._ZN10layer_norm13ln_bwd_kernelINS_13Kernel_traitsI6__halfS2_S2_S2_fjLj768ELj1ELj4ELj1ELj16ENS_18Kernel_traits_baseILj768ES2_S2_S2_S2_fjLj128EEEEELb1ELb0ELb0ELb1EEEvNS_9BwdParamsE:
	.zero		648


//--------------------- .nv.constant0._ZN10layer_norm22ln_bwd_finalize_kernelINS_22Kernel_traits_finalizeILj768E6__halfS2_S2_S2_fjLb0ELj1024ELj4ENS_18Kernel_traits_baseILj768ES2_S2_S2_S2_fjLj1024EEEEELb0ELb0EEEvNS_9BwdParamsE --------------------------
	.section	.nv.constant0._ZN10layer_norm22ln_bwd_finalize_kernelINS_22Kernel_traits_finalizeILj768E6__halfS2_S2_S2_fjLb0ELj1024ELj4ENS_18Kernel_traits_baseILj768ES2_S2_S2_S2_fjLj1024EEEEELb0ELb0EEEvNS_9BwdParamsE,"a",@progbits
	.sectionflags	@""
	.align	4
.nv.constant0._ZN10layer_norm22ln_bwd_finalize_kernelINS_22Kernel_traits_finalizeILj768E6__halfS2_S2_S2_fjLb0ELj1024ELj4ENS_18Kernel_traits_baseILj768ES2_S2_S2_S2_fjLj1024EEEEELb0ELb0EEEvNS_9BwdParamsE:
	.zero		648


//--------------------- .nv.constant0._ZN10layer_norm13ln_bwd_kernelINS_13Kernel_traitsI6__halfS2_S2_S2_fjLj768ELj1ELj4ELj1ELj16ENS_18Kernel_traits_baseILj768ES2_S2_S2_S2_fjLj128EEEEELb1ELb0ELb1ELb0EEEvNS_9BwdParamsE --------------------------
	.section	.nv.constant0._ZN10layer_norm13ln_bwd_kernelINS_13Kernel_traitsI6__halfS2_S2_S2_fjLj768ELj1ELj4ELj1ELj16ENS_18Kernel_traits_baseILj768ES2_S2_S2_S2_fjLj128EEEEELb1ELb0ELb1ELb0EEEvNS_9BwdParamsE,"a",@progbits
	.sectionflags	@""
	.align	4
.nv.constant0._ZN10layer_norm13ln_bwd_kernelINS_13Kernel_traitsI6__halfS2_S2_S2_fjLj768ELj1ELj4ELj1ELj16ENS_18Kernel_traits_baseILj768ES2_S2_S2_S2_fjLj128EEEEELb1ELb0ELb1ELb0EEEvNS_9BwdParamsE:
	.zero		648


//--------------------- .nv.constant0._ZN10layer_norm22ln_bwd_finalize_kernelINS_22Kernel_traits_finalizeILj768E6__halfS2_S2_S2_fjLb0ELj1024ELj4ENS_18Kernel_traits_baseILj768ES2_S2_S2_S2_fjLj1024EEEEELb0ELb1EEEvNS_9BwdParamsE --------------------------
	.section	.nv.constant0._ZN10layer_norm22ln_bwd_finalize_kernelINS_22Kernel_traits_finalizeILj768E6__halfS2_S2_S2_fjLb0ELj1024ELj4ENS_18Kernel_traits_baseILj768ES2_S2_S2_S2_fjLj1024EEEEELb0ELb1EEEvNS_9BwdParamsE,"a",@progbits
	.sectionflags	@""
	.align	4
.nv.constant0._ZN10layer_norm22ln_bwd_finalize_kernelINS_22Kernel_traits_finalizeILj768E6__halfS2_S2_S2_fjLb0ELj1024ELj4ENS_18Kernel_traits_baseILj768ES2_S2_S2_S2_fjLj1024EEEEELb0ELb1EEEvNS_9BwdParamsE:
	.zero		648


//--------------------- .nv.constant0._ZN10layer_norm13ln_bwd_kernelINS_13Kernel_traitsI6__halfS2_S2_S2_fjLj768ELj1ELj4ELj1ELj16ENS_18Kernel_traits_baseILj768ES2_S2_S2_S2_fjLj128EEEEELb1ELb0ELb1ELb1EEEvNS_9BwdParamsE --------------------------
	.section	.nv.constant0._ZN10layer_norm13ln_bwd_kernelINS_13Kernel_traitsI6__halfS2_S2_S2_fjLj768ELj1ELj4ELj1ELj16ENS_18Kernel_traits_baseILj768ES2_S2_S2_S2_fjLj128EEEEELb1ELb0ELb1ELb1EEEvNS_9BwdParamsE,"a",@progbits
	.sectionflags	@""
	.align	4
.nv.constant0._ZN10layer_norm13ln_bwd_kernelINS_13Kernel_traitsI6__halfS2_S2_S2_fjLj768ELj1ELj4ELj1ELj16ENS_18Kernel_traits_baseILj768ES2_S2_S2_S2_fjLj128EEEEELb1ELb0ELb1ELb1EEEvNS_9BwdParamsE:
	.zero		648


//--------------------- .nv.constant0._ZN10layer_norm13ln_bwd_kernelINS_13Kernel_traitsI6__halfS2_S2_S2_fjLj768ELj1ELj4ELj1ELj16ENS_18Kernel_traits_baseILj768ES2_S2_S2_S2_fjLj128EEEEELb1ELb1ELb0ELb0EEEvNS_9BwdParamsE --------------------------
	.section	.nv.constant0._ZN10layer_norm13ln_bwd_kernelINS_13Kernel_traitsI6__halfS2_S2_S2_fjLj768ELj1ELj4ELj1ELj16ENS_18Kernel_traits_baseILj768ES2_S2_S2_S2_fjLj128EEEEELb1ELb1ELb0ELb0EEEvNS_9BwdParamsE,"a",@progbits
	.sectionflags	@""
	.align	4
.nv.constant0._ZN10layer_norm13ln_bwd_kernelINS_13Kernel_traitsI6__halfS2_S2_S2_fjLj768ELj1ELj4ELj1ELj16ENS_18Kernel_traits_baseILj768ES2_S2_S2_S2_fjLj128EEEEELb1ELb1ELb0ELb0EEEvNS_9BwdParamsE:
	.zero		648


//--------------------- .nv.constant0._ZN10layer_norm13ln_bwd_kernelINS_13Kernel_traitsI6__halfS2_S2_S2_fjLj768ELj1ELj4ELj1ELj16ENS_18Kernel_traits_baseILj768ES2_S2_S2_S2_fjLj128EEEEELb1ELb1ELb0ELb1EEEvNS_9BwdParamsE --------------------------
	.section	.nv.constant0._ZN10layer_norm13ln_bwd_kernelINS_13Kernel_traitsI6__halfS2_S2_S2_fjLj768ELj1ELj4ELj1ELj16ENS_18Kernel_traits_baseILj768ES2_S2_S2_S2_fjLj128EEEEELb1ELb1ELb0ELb1EEEvNS_9BwdParamsE,"a",@progbits
	.sectionflags	@""
	.align	4
.nv.constant0._ZN10layer_norm13ln_bwd_kernelINS_13Kernel_traitsI6__halfS2_S2_S2_fjLj768ELj1ELj4ELj1ELj16ENS_18Kernel_traits_baseILj768ES2_S2_S2_S2_fjLj128EEEEELb1ELb1ELb0ELb1EEEvNS_9BwdParamsE:
	.zero		648


//--------------------- .nv.constant0._ZN10layer_norm22ln_bwd_finalize_kernelINS_22Kernel_traits_finalizeILj768E6__halfS2_S2_S2_fjLb1ELj1024ELj4ENS_18Kernel_traits_baseILj768ES2_S2_S2_S2_fjLj1024EEEEELb1ELb0EEEvNS_9BwdParamsE --------------------------
	.section	.nv.constant0._ZN10layer_norm22ln_bwd_finalize_kernelINS_22Kernel_traits_finalizeILj768E6__halfS2_S2_S2_fjLb1ELj1024ELj4ENS_18Kernel_traits_baseILj768ES2_S2_S2_S2_fjLj1024EEEEELb1ELb0EEEvNS_9BwdParamsE,"a",@progbits
	.sectionflags	@""
	.align	4
.nv.constant0._ZN10layer_norm22ln_bwd_finalize_kernelINS_22Kernel_traits_finalizeILj768E6__halfS2_S2_S2_fjLb1ELj1024ELj4ENS_18Kernel_traits_baseILj768ES2_S2_S2_S2_fjLj1024EEEEELb1ELb0EEEvNS_9BwdParamsE:
	.zero		648


//--------------------- .nv.constant0._ZN10layer_norm13ln_bwd_kernelINS_13Kernel_traitsI6__halfS2_S2_S2_fjLj768ELj1ELj4ELj1ELj16ENS_18Kernel_traits_baseILj768ES2_S2_S2_S2_fjLj128EEEEELb1ELb1ELb1ELb0EEEvNS_9BwdParamsE --------------------------
	.section	.nv.constant0._ZN10layer_norm13ln_bwd_kernelINS_13Kernel_traitsI6__halfS2_S2_S2_fjLj768ELj1ELj4ELj1ELj16ENS_18Kernel_traits_baseILj768ES2_S2_S2_S2_fjLj128EEEEELb1ELb1ELb1ELb0EEEvNS_9BwdParamsE,"a",@progbits
	.sectionflags	@""
	.align	4
.nv.constant0._ZN10layer_norm13ln_bwd_kernelINS_13Kernel_traitsI6__halfS2_S2_S2_fjLj768ELj1ELj4ELj1ELj16ENS_18Kernel_traits_baseILj768ES2_S2_S2_S2_fjLj128EEEEELb1ELb1ELb1ELb0EEEvNS_9BwdParamsE:
	.zero		648


//--------------------- .nv.constant0._ZN10layer_norm22ln_bwd_finalize_kernelINS_22Kernel_traits_finalizeILj768E6__halfS2_S2_S2_fjLb1ELj1024ELj4ENS_18Kernel_traits_baseILj768ES2_S2_S2_S2_fjLj1024EEEEELb1ELb1EEEvNS_9BwdParamsE --------------------------
	.section	.nv.constant0._ZN10layer_norm22ln_bwd_finalize_kernelINS_22Kernel_traits_finalizeILj768E6__halfS2_S2_S2_fjLb1ELj1024ELj4ENS_18Kernel_traits_baseILj768ES2_S2_S2_S2_fjLj1024EEEEELb1ELb1EEEvNS_9BwdParamsE,"a",@progbits
	.sectionflags	@""
	.align	4
.nv.constant0._ZN10layer_norm22ln_bwd_finalize_kernelINS_22Kernel_traits_finalizeILj768E6__halfS2_S2_S2_fjLb1ELj1024ELj4ENS_18Kernel_traits_baseILj768ES2_S2_S2_S2_fjLj1024EEEEELb1ELb1EEEvNS_9BwdParamsE:
	.zero		648


//--------------------- .nv.constant0._ZN10layer_norm13ln_bwd_kernelINS_13Kernel_traitsI6__halfS2_S2_S2_fjLj768ELj1ELj4ELj1ELj16ENS_18Kernel_traits_baseILj768ES2_S2_S2_S2_fjLj128EEEEELb1ELb1ELb1ELb1EEEvNS_9BwdParamsE --------------------------
	.section	.nv.constant0._ZN10layer_norm13ln_bwd_kernelINS_13Kernel_traitsI6__halfS2_S2_S2_fjLj768ELj1ELj4ELj1ELj16ENS_18Kernel_traits_baseILj768ES2_S2_S2_S2_fjLj128EEEEELb1ELb1ELb1ELb1EEEvNS_9BwdParamsE,"a",@progbits
	.sectionflags	@""
	.align	4
.nv.constant0._ZN10layer_norm13ln_bwd_kernelINS_13Kernel_traitsI6__halfS2_S2_S2_fjLj768ELj1ELj4ELj1ELj16ENS_18Kernel_traits_baseILj768ES2_S2_S2_S2_fjLj128EEEEELb1ELb1ELb1ELb1EEEvNS_9BwdParamsE:
	.zero		648


//--------------------- .nv.constant0._ZN10layer_norm13ln_bwd_kernelINS_13Kernel_traitsIf13__nv_bfloat16S2_S2_fjLj768ELj1ELj4ELj1ELj16ENS_18Kernel_traits_baseILj768EfS2_S2_S2_fjLj128EEEEELb0ELb0ELb0ELb0EEEvNS_9BwdParamsE --------------------------
	.section	.nv.constant0._ZN10layer_norm13ln_bwd_kernelINS_13Kernel_traitsIf13__nv_bfloat16S2_S2_fjLj768ELj1ELj4ELj1ELj16ENS_18Kernel_traits_baseILj768EfS2_S2_S2_fjLj128EEEEELb0ELb0ELb0ELb0EEEvNS_9BwdParamsE,"a",@progbits
	.sectionflags	@""
	.align	4
.nv.constant0._ZN10layer_norm13ln_bwd_kernelINS_13Kernel_traitsIf13__nv_bfloat16S2_S2_fjLj768ELj1ELj4ELj1ELj16ENS_18Kernel_traits_baseILj768EfS2_S2_S2_fjLj128EEEEELb0ELb0ELb0ELb0EEEvNS_9BwdParamsE:
	.zero		648


//--------------------- .nv.constant0._ZN10layer_norm13ln_bwd_kernelINS_13Kernel_traitsIf13__nv_bfloat16S2_S2_fjLj768ELj1ELj4ELj1ELj16ENS_18Kernel_traits_baseILj768EfS2_S2_S2_fjLj128EEEEELb0ELb0ELb0ELb1EEEvNS_9BwdParamsE --------------------------
	.section	.nv.constant0._ZN10layer_norm13ln_bwd_kernelINS_13Kernel_traitsIf13__nv_bfloat16S2_S2_fjLj768ELj1ELj4ELj1ELj16ENS_18Kernel_traits_baseILj768EfS2_S2_S2_fjLj128EEEEELb0ELb0ELb0ELb1EEEvNS_9BwdParamsE,"a",@progbits
	.sectionflags	@""
	.align	4
.nv.constant0._ZN10layer_norm13ln_bwd_kernelINS_13Kernel_traitsIf13__nv_bfloat16S2_S2_fjLj768ELj1ELj4ELj1ELj16ENS_18Kernel_traits_baseILj768EfS2_S2_S2_fjLj128EEEEELb0ELb0ELb0ELb1EEEvNS_9BwdParamsE:
	.zero		648


//--------------------- .nv.constant0._ZN10layer_norm13ln_bwd_kernelINS_13Kernel_traitsIf13__nv_bfloat16S2_S2_fjLj768ELj1ELj4ELj1ELj16ENS_18Kernel_traits_baseILj768EfS2_S2_S2_fjLj128EEEEELb0ELb0ELb1ELb0EEEvNS_9BwdParamsE --------------------------
	.section	.nv.constant0._ZN10layer_norm13ln_bwd_kernelINS_13Kernel_traitsIf13__nv_bfloat16S2_S2_fjLj768ELj1ELj4ELj1ELj16ENS_18Kernel_traits_baseILj768EfS2_S2_S2_fjLj128EEEEELb0ELb0ELb1ELb0EEEvNS_9BwdParamsE,"a",@progbits
	.sectionflags	@""
	.align	4
.nv.constant0._ZN10layer_norm13ln_bwd_kernelINS_13Kernel_traitsIf13__nv_bfloat16S2_S2_fjLj768ELj1ELj4ELj1ELj16ENS_18Kernel_traits_baseILj768EfS2_S2_S2_fjLj128EEEEELb0ELb0ELb1ELb0EEEvNS_9BwdParamsE:
	.zero		648


//--------------------- .nv.constant0._ZN10layer_norm13ln_bwd_kernelINS_13Kernel_traitsIf13__nv_bfloat16S2_S2_fjLj768ELj1ELj4ELj1ELj16ENS_18Kernel_traits_baseILj768EfS2_S2_S2_fjLj128EEEEELb0ELb0ELb1ELb1EEEvNS_9BwdParamsE --------------------------
	.section	.nv.constant0._ZN10layer_norm13ln_bwd_kernelINS_13Kernel_traitsIf13__nv_bfloat16S2_S2_fjLj768ELj1ELj4ELj1ELj16ENS_18Kernel_traits_baseILj768EfS2_S2_S2_fjLj128EEEEELb0ELb0ELb1ELb1EEEvNS_9BwdParamsE,"a",@progbits
	.sectionflags	@""
	.align	4
.nv.constant0._ZN10layer_norm13ln_bwd_kernelINS_13Kernel_traitsIf13__nv_bfloat16S2_S2_fjLj768ELj1ELj4ELj1ELj16ENS_18Kernel_traits_baseILj768EfS2_S2_S2_fjLj128EEEEELb0ELb0ELb1ELb1EEEvNS_9BwdParamsE:
	.zero		648


//--------------------- .nv.constant0._ZN10layer_norm13ln_bwd_kernelINS_13Kernel_traitsIf13__nv_bfloat16S2_S2_fjLj768ELj1ELj4ELj1ELj16ENS_18Kernel_traits_baseILj768EfS2_S2_S2_fjLj128EEEEELb0ELb1ELb0ELb0EEEvNS_9BwdParamsE --------------------------
	.section	.nv.constant0._ZN10layer_norm13ln_bwd_kernelINS_13Kernel_traitsIf13__nv_bfloat16S2_S2_fjLj768ELj1ELj4ELj1ELj16ENS_18Kernel_traits_baseILj768EfS2_S2_S2_fjLj128EEEEELb0ELb1ELb0ELb0EEEvNS_9BwdParamsE,"a",@progbits
	.sectionflags	@""
	.align	4
.nv.constant0._ZN10layer_norm13ln_bwd_kernelINS_13Kernel_traitsIf13__nv_bfloat16S2_S2_fjLj768ELj1ELj4ELj1ELj16ENS_18Kernel_traits_baseILj768EfS2_S2_S2_fjLj128EEEEELb0ELb1ELb0ELb0EEEvNS_9BwdParamsE:
	.zero		648


//--------------------- .nv.constant0._ZN10layer_norm13ln_bwd_kernelINS_13Kernel_traitsIf13__nv_bfloat16S2_S2_fjLj768ELj1ELj4ELj1ELj16ENS_18Kernel_traits_baseILj768EfS2_S2_S2_fjLj128EEEEELb0ELb1ELb0ELb1EEEvNS_9BwdParamsE --------------------------
	.section	.nv.constant0._ZN10layer_norm13ln_bwd_kernelINS_13Kernel_traitsIf13__nv_bfloat16S2_S2_fjLj768ELj1ELj4ELj1ELj16ENS_18Kernel_traits_baseILj768EfS2_S2_S2_fjLj128EEEEELb0ELb1ELb0ELb1EEEvNS_9BwdParamsE,"a",@progbits
	.sectionflags	@""
	.align	4
.nv.constant0._ZN10layer_norm13ln_bwd_kernelINS_13Kernel_traitsIf13__nv_bfloat16S2_S2_fjLj768ELj1ELj4ELj1ELj16ENS_18Kernel_traits_baseILj768EfS2_S2_S2_fjLj128EEEEELb0ELb1ELb0ELb1EEEvNS_9BwdParamsE:
	.zero		648


//--------------------- .nv.constant0._ZN10layer_norm13ln_bwd_kernelINS_13Kernel_traitsIf13__nv_bfloat16S2_S2_fjLj768ELj1ELj4ELj1ELj16ENS_18Kernel_traits_baseILj768EfS2_S2_S2_fjLj128EEEEELb0ELb1ELb1ELb0EEEvNS_9BwdParamsE --------------------------
	.section	.nv.constant0._ZN10layer_norm13ln_bwd_kernelINS_13Kernel_traitsIf13__nv_bfloat16S2_S2_fjLj768ELj1ELj4ELj1ELj16ENS_18Kernel_traits_baseILj768EfS2_S2_S2_fjLj128EEEEELb0ELb1ELb1ELb0EEEvNS_9BwdParamsE,"a",@progbits
	.sectionflags	@""
	.align	4
.nv.constant0._ZN10layer_norm13ln_bwd_kernelINS_13Kernel_traitsIf13__nv_bfloat16S2_S2_fjLj768ELj1ELj4ELj1ELj16ENS_18Kernel_traits_baseILj768EfS2_S2_S2_fjLj128EEEEELb0ELb1ELb1ELb0EEEvNS_9BwdParamsE:
	.zero		648


//--------------------- .nv.constant0._ZN10layer_norm13ln_bwd_kernelINS_13Kernel_traitsIf13__nv_bfloat16S2_S2_fjLj768ELj1ELj4ELj1ELj16ENS_18Kernel_traits_baseILj768EfS2_S2_S2_fjLj128EEEEELb0ELb1ELb1ELb1EEEvNS_9BwdParamsE --------------------------
	.section	.nv.constant0._ZN10layer_norm13ln_bwd_kernelINS_13Kernel_traitsIf13__nv_bfloat16S2_S2_fjLj768ELj1ELj4ELj1ELj16ENS_18Kernel_traits_baseILj768EfS2_S2_S2_fjLj128EEEEELb0ELb1ELb1ELb1EEEvNS_9BwdParamsE,"a",@progbits
	.sectionflags	@""
	.align	4
.nv.constant0._ZN10layer_norm13ln_bwd_kernelINS_13Kernel_traitsIf13__nv_bfloat16S2_S2_fjLj768ELj1ELj4ELj1ELj16ENS_18Kernel_traits_baseILj768EfS2_S2_S2_fjLj128EEEEELb0ELb1ELb1ELb1EEEvNS_9BwdParamsE:
	.zero		648


//--------------------- .nv.constant0._ZN10layer_norm13ln_bwd_kernelINS_13Kernel_traitsIf13__nv_bfloat16S2_S2_fjLj768ELj1ELj4ELj1ELj16ENS_18Kernel_traits_baseILj768EfS2_S2_S2_fjLj128EEEEELb1ELb0ELb0ELb0EEEvNS_9BwdParamsE --------------------------
	.section	.nv.constant0._ZN10layer_norm13ln_bwd_kernelINS_13Kernel_traitsIf13__nv_bfloat16S2_S2_fjLj768ELj1ELj4ELj1ELj16ENS_18Kernel_traits_baseILj768EfS2_S2_S2_fjLj128EEEEELb1ELb0ELb0ELb0EEEvNS_9BwdParamsE,"a",@progbits
	.sectionflags	@""
	.align	4
.nv.constant0._ZN10layer_norm13ln_bwd_kernelINS_13Kernel_traitsIf13__nv_bfloat16S2_S2_fjLj768ELj1ELj4ELj1ELj16ENS_18Kernel_traits_baseILj768EfS2_S2_S2_fjLj128EEEEELb1ELb0ELb0ELb0EEEvNS_9BwdParamsE:
	.zero		648


//--------------------- .nv.constant0._ZN10layer_norm13ln_bwd_kernelINS_13Kernel_traitsIf13__nv_bfloat16S2_S2_fjLj768ELj1ELj4ELj1ELj16ENS_18Kernel_traits_baseILj768EfS2_S2_S2_fjLj128EEEEELb1ELb0ELb0ELb1EEEvNS_9BwdParamsE --------------------------
	.section	.nv.constant0._ZN10layer_norm13ln_bwd_kernelINS_13Kernel_traitsIf13__nv_bfloat16S2_S2_fjLj768ELj1ELj4ELj1ELj16ENS_18Kernel_traits_baseILj768EfS2_S2_S2_fjLj128EEEEELb1ELb0ELb0ELb1EEEvNS_9BwdParamsE,"a",@progbits
	.sectionflags	@""
	.align	4
.nv.constant0._ZN10layer_norm13ln_bwd_kernelINS_13Kernel_traitsIf13__nv_bfloat16S2_S2_fjLj768ELj1ELj4ELj1ELj16ENS_18Kernel_traits_baseILj768EfS2_S2_S2_fjLj128EEEEELb1ELb0ELb0ELb1EEEvNS_9BwdParamsE:
	.zero		648


//--------------------- .nv.constant0._ZN10layer_norm22ln_bwd_finalize_kernelINS_22Kernel_traits_finalizeILj768Ef13__nv_bfloat16S2_S2_fjLb0ELj1024ELj4ENS_18Kernel_traits_baseILj768EfS2_S2_S2_fjLj1024EEEEELb0ELb0EEEvNS_9BwdParamsE --------------------------
	.section	.nv.constant0._ZN10layer_norm22ln_bwd_finalize_kernelINS_22Kernel_traits_finalizeILj768Ef13__nv_bfloat16S2_S2_fjLb0ELj1024ELj4ENS_18Kernel_traits_baseILj768EfS2_S2_S2_fjLj1024EEEEELb0ELb0EEEvNS_9BwdParamsE,"a",@progbits
	.sectionflags	@""
	.align	4
.nv.constant0._ZN10layer_norm22ln_bwd_finalize_kernelINS_22Kernel_traits_finalizeILj768Ef13__nv_bfloat16S2_S2_fjLb0ELj1024ELj4ENS_18Kernel_traits_baseILj768EfS2_S2_S2_fjLj1024EEEEELb0ELb0EEEvNS_9BwdParamsE:
	.zero		648


//--------------------- .nv.constant0._ZN10layer_norm13ln_bwd_kernelINS_13Kernel_traitsIf13__nv_bfloat16S2_S2_fjLj768ELj1ELj4ELj1ELj16ENS_18Kernel_traits_baseILj768EfS2_S2_S2_fjLj128EEEEELb1ELb0ELb1ELb0EEEvNS_9BwdParamsE --------------------------
	.section	.nv.constant0._ZN10layer_norm13ln_bwd_kernelINS_13Kernel_traitsIf13__nv_bfloat16S2_S2_fjLj768ELj1ELj4ELj1ELj16ENS_18Kernel_traits_baseILj768EfS2_S2_S2_fjLj128EEEEELb1ELb0ELb1ELb0EEEvNS_9BwdParamsE,"a",@progbits
	.sectionflags	@""
	.align	4
.nv.constant0._ZN10layer_norm13ln_bwd_kernelINS_13Kernel_traitsIf13__nv_bfloat16S2_S2_fjLj768ELj1ELj4ELj1ELj16ENS_18Kernel_traits_baseILj768EfS2_S2_S2_fjLj128EEEEELb1ELb0ELb1ELb0EEEvNS_9BwdParamsE:
	.zero		648


//--------------------- .nv.constant0._ZN10layer_norm22ln_bwd_finalize_kernelINS_22Kernel_traits_finalizeILj768Ef13__nv_bfloat16S2_S2_fjLb0ELj1024ELj4ENS_18Kernel_traits_baseILj768EfS2_S2_S2_fjLj1024EEEEELb0ELb1EEEvNS_9BwdParamsE --------------------------
	.section	.nv.constant0._ZN10layer_norm22ln_bwd_finalize_kernelINS_22Kernel_traits_finalizeILj768Ef13__nv_bfloat16S2_S2_fjLb0ELj1024ELj4ENS_18Kernel_traits_baseILj768EfS2_S2_S2_fjLj1024EEEEELb0ELb1EEEvNS_9BwdParamsE,"a",@progbits
	.sectionflags	@""
	.align	4
.nv.constant0._ZN10layer_norm22ln_bwd_finalize_kernelINS_22Kernel_traits_finalizeILj768Ef13__nv_bfloat16S2_S2_fjLb0ELj1024ELj4ENS_18Kernel_traits_baseILj768EfS2_S2_S2_fjLj1024EEEEELb0ELb1EEEvNS_9BwdParamsE:
	.zero		648


//--------------------- .nv.constant0._ZN10layer_norm13ln_bwd_kernelINS_13Kernel_traitsIf13__nv_bfloat16S2_S2_fjLj768ELj1ELj4ELj1ELj16ENS_18Kernel_traits_baseILj768EfS2_S2_S2_fjLj128EEEEELb1ELb0ELb1ELb1EEEvNS_9BwdParamsE --------------------------
	.section	.nv.constant0._ZN10layer_norm13ln_bwd_kernelINS_13Kernel_traitsIf13__nv_bfloat16S2_S2_fjLj768ELj1ELj4ELj1ELj16ENS_18Kernel_traits_baseILj768EfS2_S2_S2_fjLj128EEEEELb1ELb0ELb1ELb1EEEvNS_9BwdParamsE,"a",@progbits
	.sectionflags	@""
	.align	4
.nv.constant0._ZN10layer_norm13ln_bwd_kernelINS_13Kernel_traitsIf13__nv_bfloat16S2_S2_fjLj768ELj1ELj4ELj1ELj16ENS_18Kernel_traits_baseILj768EfS2_S2_S2_fjLj128EEEEELb1ELb0ELb1ELb1EEEvNS_9BwdParamsE:
	.zero		648


//--------------------- .nv.constant0._ZN10layer_norm13ln_bwd_kernelINS_13Kernel_traitsIf13__nv_bfloat16S2_S2_fjLj768ELj1ELj4ELj1ELj16ENS_18Kernel_traits_baseILj768EfS2_S2_S2_fjLj128EEEEELb1ELb1ELb0ELb0EEEvNS_9BwdParamsE --------------------------
	.section	.nv.constant0._ZN10layer_norm13ln_bwd_kernelINS_13Kernel_traitsIf13__nv_bfloat16S2_S2_fjLj768ELj1ELj4ELj1ELj16ENS_18Kernel_traits_baseILj768EfS2_S2_S2_fjLj128EEEEELb1ELb1ELb0ELb0EEEvNS_9BwdParamsE,"a",@progbits
	.sectionflags	@""
	.align	4
.nv.constant0._ZN10layer_norm13ln_bwd_kernelINS_13Kernel_traitsIf13__nv_bfloat16S2_S2_fjLj768ELj1ELj4ELj1ELj16ENS_18Kernel_traits_baseILj768EfS2_S2_S2_fjLj128EEEEELb1ELb1ELb0ELb0EEEvNS_9BwdParamsE:
	.zero		648


//--------------------- .nv.constant0._ZN10layer_norm13ln_bwd_kernelINS_13Kernel_traitsIf13__nv_bfloat16S2_S2_fjLj768ELj1ELj4ELj1ELj16ENS_18Kernel_traits_baseILj768EfS2_S2_S2_fjLj128EEEEELb1ELb1ELb0ELb1EEEvNS_9BwdParamsE --------------------------
	.section	.nv.constant0._ZN10layer_norm13ln_bwd_kernelINS_13Kernel_traitsIf13__nv_bfloat16S2_S2_fjLj768ELj1ELj4ELj1ELj16ENS_18Kernel_traits_baseILj768EfS2_S2_S2_fjLj128EEEEELb1ELb1ELb0ELb1EEEvNS_9BwdParamsE,"a",@progbits
	.sectionflags	@""
	.align	4
.nv.constant0._ZN10layer_norm13ln_bwd_kernelINS_13Kernel_traitsIf13__nv_bfloat16S2_S2_fjLj768ELj1ELj4ELj1ELj16ENS_18Kernel_traits_baseILj768EfS2_S2_S2_fjLj128EEEEELb1ELb1ELb0ELb1EEEvNS_9BwdParamsE:
	.zero		648


//--------------------- .nv.constant0._ZN10layer_norm22ln_bwd_finalize_kernelINS_22Kernel_traits_finalizeILj768Ef13__nv_bfloat16S2_S2_fjLb1ELj1024ELj4ENS_18Kernel_traits_baseILj768EfS2_S2_S2_fjLj1024EEEEELb1ELb0EEEvNS_9BwdParamsE --------------------------
	.section	.nv.constant0._ZN10layer_norm22ln_bwd_finalize_kernelINS_22Kernel_traits_finalizeILj768Ef13__nv_bfloat16S2_S2_fjLb1ELj1024ELj4ENS_18Kernel_traits_baseILj768EfS2_S2_S2_fjLj1024EEEEELb1ELb0EEEvNS_9BwdParamsE,"a",@progbits
	.sectionflags	@""
	.align	4
.nv.constant0._ZN10layer_norm22ln_bwd_finalize_kernelINS_22Kernel_traits_finalizeILj768Ef13__nv_bfloat16S2_S2_fjLb1ELj1024ELj4ENS_18Kernel_traits_baseILj768EfS2_S2_S2_fjLj1024EEEEELb1ELb0EEEvNS_9BwdParamsE:
	.zero		648


//--------------------- .nv.constant0._ZN10layer_norm13ln_bwd_kernelINS_13Kernel_traitsIf13__nv_bfloat16S2_S2_fjLj768ELj1ELj4ELj1ELj16ENS_18Kernel_traits_baseILj768EfS2_S2_S2_fjLj128EEEEELb1ELb1ELb1ELb0EEEvNS_9BwdParamsE --------------------------
	.section	.nv.constant0._ZN10layer_norm13ln_bwd_kernelINS_13Kernel_traitsIf13__nv_bfloat16S2_S2_fjLj768ELj1ELj4ELj1ELj16ENS_18Kernel_traits_baseILj768EfS2_S2_S2_fjLj128EEEEELb1ELb1ELb1ELb0EEEvNS_9BwdParamsE,"a",@progbits
	.sectionflags	@""
	.align	4
.nv.constant0._ZN10layer_norm13ln_bwd_kernelINS_13Kernel_traitsIf13__nv_bfloat16S2_S2_fjLj768ELj1ELj4ELj1ELj16ENS_18Kernel_traits_baseILj768EfS2_S2_S2_fjLj128EEEEELb1ELb1ELb1ELb0EEEvNS_9BwdParamsE:
	.zero		648


//--------------------- .nv.constant0._ZN10layer_norm22ln_bwd_finalize_kernelINS_22Kernel_traits_finalizeILj768Ef13__nv_bfloat16S2_S2_fjLb1ELj1024ELj4ENS_18Kernel_traits_baseILj768EfS2_S2_S2_fjLj1024EEEEELb1ELb1EEEvNS_9BwdParamsE --------------------------
	.section	.nv.constant0._ZN10layer_norm22ln_bwd_finalize_kernelINS_22Kernel_traits_finalizeILj768Ef13__nv_bfloat16S2_S2_fjLb1ELj1024ELj4ENS_18Kernel_traits_baseILj768EfS2_S2_S2_fjLj1024EEEEELb1ELb1EEEvNS_9BwdParamsE,"a",@progbits
	.sectionflags	@""
	.align	4
.nv.constant0._ZN10layer_norm22ln_bwd_finalize_kernelINS_22Kernel_traits_finalizeILj768Ef13__nv_bfloat16S2_S2_fjLb1ELj1024ELj4ENS_18Kernel_traits_baseILj768EfS2_S2_S2_fjLj1024EEEEELb1ELb1EEEvNS_9BwdParamsE:
	.zero		648


//--------------------- .nv.constant0._ZN10layer_norm13ln_bwd_kernelINS_13Kernel_traitsIf13__nv_bfloat16S2_S2_fjLj768ELj1ELj4ELj1ELj16ENS_18Kernel_traits_baseILj768EfS2_S2_S2_fjLj128EEEEELb1ELb1ELb1ELb1EEEvNS_9BwdParamsE --------------------------
	.section	.nv.constant0._ZN10layer_norm13ln_bwd_kernelINS_13Kernel_traitsIf13__nv_bfloat16S2_S2_fjLj768ELj1ELj4ELj1ELj16ENS_18Kernel_traits_baseILj768EfS2_S2_S2_fjLj128EEEEELb1ELb1ELb1ELb1EEEvNS_9BwdParamsE,"a",@progbits
	.sectionflags	@""
	.align	4
.nv.constant0._ZN10layer_norm13ln_bwd_kernelINS_13Kernel_traitsIf13__nv_bfloat16S2_S2_fjLj768ELj1ELj4ELj1ELj16ENS_18Kernel_traits_baseILj768EfS2_S2_S2_fjLj128EEEEELb1ELb1ELb1ELb1EEEvNS_9BwdParamsE:
	.zero		648


//--------------------- .nv.constant0._ZN10layer_norm13ln_bwd_kernelINS_13Kernel_traitsI13__nv_bfloat16S2_fS2_fjLj768ELj1ELj4ELj1ELj16ENS_18Kernel_traits_baseILj768ES2_S2_fS2_fjLj128EEEEELb0ELb0ELb0ELb0EEEvNS_9BwdParamsE --------------------------
	.section	.nv.constant0._ZN10layer_norm13ln_bwd_kernelINS_13Kernel_traitsI13__nv_bfloat16S2_fS2_fjLj768ELj1ELj4ELj1ELj16ENS_18Kernel_traits_baseILj768ES2_S2_fS2_fjLj128EEEEELb0ELb0ELb0ELb0EEEvNS_9BwdParamsE,"a",@progbits
	.sectionflags	@""
	.align	4
.nv.constant0._ZN10layer_norm13ln_bwd_kernelINS_13Kernel_traitsI13__nv_bfloat16S2_fS2_fjLj768ELj1ELj4ELj1ELj16ENS_18Kernel_traits_baseILj768ES2_S2_fS2_fjLj128EEEEELb0ELb0ELb0ELb0EEEvNS_9BwdParamsE:
	.zero		648


//--------------------- .nv.constant0._ZN10layer_norm13ln_bwd_kernelINS_13Kernel_traitsI13__nv_bfloat16S2_fS2_fjLj768ELj1ELj4ELj1ELj16ENS_18Kernel_traits_baseILj768ES2_S2_fS2_fjLj128EEEEELb0ELb0ELb0ELb1EEEvNS_9BwdParamsE --------------------------
	.section	.nv.constant0._ZN10layer_norm13ln_bwd_kernelINS_13Kernel_traitsI13__nv_bfloat16S2_fS2_fjLj768ELj1ELj4ELj1ELj16ENS_18Kernel_traits_baseILj768ES2_S2_fS2_fjLj128EEEEELb0ELb0ELb0ELb1EEEvNS_9BwdParamsE,"a",@progbits
	.sectionflags	@""
	.align	4
.nv.constant0._ZN10layer_norm13ln_bwd_kernelINS_13Kernel_traitsI13__nv_bfloat16S2_fS2_fjLj768ELj1ELj4ELj1ELj16ENS_18Kernel_traits_baseILj768ES2_S2_fS2_fjLj128EEEEELb0ELb0ELb0ELb1EEEvNS_9BwdParamsE:
	.zero		648


//--------------------- .nv.constant0._ZN10layer_norm13ln_bwd_kernelINS_13Kernel_traitsI13__nv_bfloat16S2_fS2_fjLj768ELj1ELj4ELj1ELj16ENS_18Kernel_traits_baseILj768ES2_S2_fS2_fjLj128EEEEELb0ELb0ELb1ELb0EEEvNS_9BwdParamsE --------------------------
	.section	.nv.constant0._ZN10layer_norm13ln_bwd_kernelINS_13Kernel_traitsI13__nv_bfloat16S2_fS2_fjLj768ELj1ELj4ELj1ELj16ENS_18Kernel_traits_baseILj768ES2_S2_fS2_fjLj128EEEEELb0ELb0ELb1ELb0EEEvNS_9BwdParamsE,"a",@progbits
	.sectionflags	@""
	.align	4
.nv.constant0._ZN10layer_norm13ln_bwd_kernelINS_13Kernel_traitsI13__nv_bfloat16S2_fS2_fjLj768ELj1ELj4ELj1ELj16ENS_18Kernel_traits_baseILj768ES2_S2_fS2_fjLj128EEEEELb0ELb0ELb1ELb0EEEvNS_9BwdParamsE:
	.zero		648


//--------------------- .nv.constant0._ZN10layer_norm13ln_bwd_kernelINS_13Kernel_traitsI13__nv_bfloat16S2_fS2_fjLj768ELj1ELj4ELj1ELj16ENS_18Kernel_traits_baseILj768ES2_S2_fS2_fjLj128EEEEELb0ELb0ELb1ELb1EEEvNS_9BwdParamsE --------------------------
	.section	.nv.constant0._ZN10layer_norm13ln_bwd_kernelINS_13Kernel_traitsI13__nv_bfloat16S2_fS2_fjLj768ELj1ELj4ELj1ELj16ENS_18Kernel_traits_baseILj768ES2_S2_fS2_fjLj128EEEEELb0ELb0ELb1ELb1EEEvNS_9BwdParamsE,"a",@progbits
	.sectionflags	@""
	.align	4
.nv.constant0._ZN10layer_norm13ln_bwd_kernelINS_13Kernel_traitsI13__nv_bfloat16S2_fS2_fjLj768ELj1ELj4ELj1ELj16ENS_18Kernel_traits_baseILj768ES2_S2_fS2_fjLj128EEEEELb0ELb0ELb1ELb1EEEvNS_9BwdParamsE:
	.zero		648


//--------------------- .nv.constant0._ZN10layer_norm13ln_bwd_kernelINS_13Kernel_traitsI13__nv_bfloat16S2_fS2_fjLj768ELj1ELj4ELj1ELj16ENS_18Kernel_traits_baseILj768ES2_S2_fS2_fjLj128EEEEELb0ELb1ELb0ELb0EEEvNS_9BwdParamsE --------------------------
	.section	.nv.constant0._ZN10layer_norm13ln_bwd_kernelINS_13Kernel_traitsI13__nv_bfloat16S2_fS2_fjLj768ELj1ELj4ELj1ELj16ENS_18Kernel_traits_baseILj768ES2_S2_fS2_fjLj128EEEEELb0ELb1ELb0ELb0EEEvNS_9BwdParamsE,"a",@progbits
	.sectionflags	@""
	.align	4
.nv.constant0._ZN10layer_norm13ln_bwd_kernelINS_13Kernel_traitsI13__nv_bfloat16S2_fS2_fjLj768ELj1ELj4ELj1ELj16ENS_18Kernel_traits_baseILj768ES2_S2_fS2_fjLj128EEEEELb0ELb1ELb0ELb0EEEvNS_9BwdParamsE:
	.zero		648


//--------------------- .nv.constant0._ZN10layer_norm13ln_bwd_kernelINS_13Kernel_traitsI13__nv_bfloat16S2_fS2_fjLj768ELj1ELj4ELj1ELj16ENS_18Kernel_traits_baseILj768ES2_S2_fS2_fjLj128EEEEELb0ELb1ELb0ELb1EEEvNS_9BwdParamsE --------------------------
	.section	.nv.constant0._ZN10layer_norm13ln_bwd_kernelINS_13Kernel_traitsI13__nv_bfloat16S2_fS2_fjLj768ELj1ELj4ELj1ELj16ENS_18Kernel_traits_baseILj768ES2_S2_fS2_fjLj128EEEEELb0ELb1ELb0ELb1EEEvNS_9BwdParamsE,"a",@progbits
	.sectionflags	@""
	.align	4
.nv.constant0._ZN10layer_norm13ln_bwd_kernelINS_13Kernel_traitsI13__nv_bfloat16S2_fS2_fjLj768ELj1ELj4ELj1ELj16ENS_18Kernel_traits_baseILj768ES2_S2_fS2_fjLj128EEEEELb0ELb1ELb0ELb1EEEvNS_9BwdParamsE:
	.zero		648


//--------------------- .nv.constant0._ZN10layer_norm13ln_bwd_kernelINS_13Kernel_traitsI13__nv_bfloat16S2_fS2_fjLj768ELj1ELj4ELj1ELj16ENS_18Kernel_traits_baseILj768ES2_S2_fS2_fjLj128EEEEELb0ELb1ELb1ELb0EEEvNS_9BwdParamsE --------------------------
	.section	.nv.constant0._ZN10layer_norm13ln_bwd_kernelINS_13Kernel_traitsI13__nv_bfloat16S2_fS2_fjLj768ELj1ELj4ELj1ELj16ENS_18Kernel_traits_baseILj768ES2_S2_fS2_fjLj128EEEEELb0ELb1ELb1ELb0EEEvNS_9BwdParamsE,"a",@progbits
	.sectionflags	@""
	.align	4
.nv.constant0._ZN10layer_norm13ln_bwd_kernelINS_13Kernel_traitsI13__nv_bfloat16S2_fS2_fjLj768ELj1ELj4ELj1ELj16ENS_18Kernel_traits_baseILj768ES2_S2_fS2_fjLj128EEEEELb0ELb1ELb1ELb0EEEvNS_9BwdParamsE:
	.zero		648


//--------------------- .nv.constant0._ZN10layer_norm13ln_bwd_kernelINS_13Kernel_traitsI13__nv_bfloat16S2_fS2_fjLj768ELj1ELj4ELj1ELj16ENS_18Kernel_traits_baseILj768ES2_S2_fS2_fjLj128EEEEELb0ELb1ELb1ELb1EEEvNS_9BwdParamsE --------------------------
	.section	.nv.constant0._ZN10layer_norm13ln_bwd_kernelINS_13Kernel_traitsI13__nv_bfloat16S2_fS2_fjLj768ELj1ELj4ELj1ELj16ENS_18Kernel_traits_baseILj768ES2_S2_fS2_fjLj128EEEEELb0ELb1ELb1ELb1EEEvNS_9BwdParamsE,"a",@progbits
	.sectionflags	@""
	.align	4
.nv.constant0._ZN10layer_norm13ln_bwd_kernelINS_13Kernel_traitsI13__nv_bfloat16S2_fS2_fjLj768ELj1ELj4ELj1ELj16ENS_18Kernel_traits_baseILj768ES2_S2_fS2_fjLj128EEEEELb0ELb1ELb1ELb1EEEvNS_9BwdParamsE:
	.zero		648


//--------------------- .nv.constant0._ZN10layer_norm13ln_bwd_kernelINS_13Kernel_traitsI13__nv_bfloat16S2_fS2_fjLj768ELj1ELj4ELj1ELj16ENS_18Kernel_traits_baseILj768ES2_S2_fS2_fjLj128EEEEELb1ELb0ELb0ELb0EEEvNS_9BwdParamsE --------------------------
	.section	.nv.constant0._ZN10layer_norm13ln_bwd_kernelINS_13Kernel_traitsI13__nv_bfloat16S2_fS2_fjLj768ELj1ELj4ELj1ELj16ENS_18Kernel_traits_baseILj768ES2_S2_fS2_fjLj128EEEEELb1ELb0ELb0ELb0EEEvNS_9BwdParamsE,"a",@progbits
	.sectionflags	@""
	.align	4
.nv.constant0._ZN10layer_norm13ln_bwd_kernelINS_13Kernel_traitsI13__nv_bfloat16S2_fS2_fjLj768ELj1ELj4ELj1ELj16ENS_18Kernel_traits_baseILj768ES2_S2_fS2_fjLj128EEEEELb1ELb0ELb0ELb0EEEvNS_9BwdParamsE:
	.zero		648


//--------------------- .nv.constant0._ZN10layer_norm13ln_bwd_kernelINS_13Kernel_traitsI13__nv_bfloat16S2_fS2_fjLj768ELj1ELj4ELj1ELj16ENS_18Kernel_traits_baseILj768ES2_S2_fS2_fjLj128EEEEELb1ELb0ELb0ELb1EEEvNS_9BwdParamsE --------------------------
	.section	.nv.constant0._ZN10layer_norm13ln_bwd_kernelINS_13Kernel_traitsI13__nv_bfloat16S2_fS2_fjLj768ELj1ELj4ELj1ELj16ENS_18Kernel_traits_baseILj768ES2_S2_fS2_fjLj128EEEEELb1ELb0ELb0ELb1EEEvNS_9BwdParamsE,"a",@progbits
	.sectionflags	@""
	.align	4
.nv.constant0._ZN10layer_norm13ln_bwd_kernelINS_13Kernel_traitsI13__nv_bfloat16S2_fS2_fjLj768ELj1ELj4ELj1ELj16ENS_18Kernel_traits_baseILj768ES2_S2_fS2_fjLj128EEEEELb1ELb0ELb0ELb1EEEvNS_9BwdParamsE:
	.zero		648


//--------------------- .nv.constant0._ZN10layer_norm22ln_bwd_finalize_kernelINS_22Kernel_traits_finalizeILj768E13__nv_bfloat16S2_fS2_fjLb0ELj1024ELj4ENS_18Kernel_traits_baseILj768ES2_S2_fS2_fjLj1024EEEEELb0ELb0EEEvNS_9BwdParamsE --------------------------
	.section	.nv.constant0._ZN10layer_norm22ln_bwd_finalize_kernelINS_22Kernel_traits_finalizeILj768E13__nv_bfloat16S2_fS2_fjLb0ELj1024ELj4ENS_18Kernel_traits_baseILj768ES2_S2_fS2_fjLj1024EEEEELb0ELb0EEEvNS_9BwdParamsE,"a",@progbits
	.sectionflags	@""
	.align	4
.nv.constant0._ZN10layer_norm22ln_bwd_finalize_kernelINS_22Kernel_traits_finalizeILj768E13__nv_bfloat16S2_fS2_fjLb0ELj1024ELj4ENS_18Kernel_traits_baseILj768ES2_S2_fS2_fjLj1024EEEEELb0ELb0EEEvNS_9BwdParamsE:
	.zero		648


//--------------------- .nv.constant0._ZN10layer_norm13ln_bwd_kernelINS_13Kernel_traitsI13__nv_bfloat16S2_fS2_fjLj768ELj1ELj4ELj1ELj16ENS_18Kernel_traits_baseILj768ES2_S2_fS2_fjLj128EEEEELb1ELb0ELb1ELb0EEEvNS_9BwdParamsE --------------------------
	.section	.nv.constant0._ZN10layer_norm13ln_bwd_kernelINS_13Kernel_traitsI13__nv_bfloat16S2_fS2_fjLj768ELj1ELj4ELj1ELj16ENS_18Kernel_traits_baseILj768ES2_S2_fS2_fjLj128EEEEELb1ELb0ELb1ELb0EEEvNS_9BwdParamsE,"a",@progbits
	.sectionflags	@""
	.align	4
.nv.constant0._ZN10layer_norm13ln_bwd_kernelINS_13Kernel_traitsI13__nv_bfloat16S2_fS2_fjLj768ELj1ELj4ELj1ELj16ENS_18Kernel_traits_baseILj768ES2_S2_fS2_fjLj128EEEEELb1ELb0ELb1ELb0EEEvNS_9BwdParamsE:
	.zero		648


//--------------------- .nv.constant0._ZN10layer_norm22ln_bwd_finalize_kernelINS_22Kernel_traits_finalizeILj768E13__nv_bfloat16S2_fS2_fjLb0ELj1024ELj4ENS_18Kernel_traits_baseILj768ES2_S2_fS2_fjLj1024EEEEELb0ELb1EEEvNS_9BwdParamsE --------------------------
	.section	.nv.constant0._ZN10layer_norm22ln_bwd_finalize_kernelINS_22Kernel_traits_finalizeILj768E13__nv_bfloat16S2_fS2_fjLb0ELj1024ELj4ENS_18Kernel_traits_baseILj768ES2_S2_fS2_fjLj1024EEEEELb0ELb1EEEvNS_9BwdParamsE,"a",@progbits
	.sectionflags	@""
	.align	4
.nv.constant0._ZN10layer_norm22ln_bwd_finalize_kernelINS_22Kernel_traits_finalizeILj768E13__nv_bfloat16S2_fS2_fjLb0ELj1024ELj4ENS_18Kernel_traits_baseILj768ES2_S2_fS2_fjLj1024EEEEELb0ELb1EEEvNS_9BwdParamsE:
	.zero		648


//--------------------- .nv.constant0._ZN10layer_norm13ln_bwd_kernelINS_13Kernel_traitsI13__nv_bfloat16S2_fS2_fjLj768ELj1ELj4ELj1ELj16ENS_18Kernel_traits_baseILj768ES2_S2_fS2_fjLj128EEEEELb1ELb0ELb1ELb1EEEvNS_9BwdParamsE --------------------------
	.section	.nv.constant0._ZN10layer_norm13ln_bwd_kernelINS_13Kernel_traitsI13__nv_bfloat16S2_fS2_fjLj768ELj1ELj4ELj1ELj16ENS_18Kernel_traits_baseILj768ES2_S2_fS2_fjLj128EEEEELb1ELb0ELb1ELb1EEEvNS_9BwdParamsE,"a",@progbits
	.sectionflags	@""
	.align	4
.nv.constant0._ZN10layer_norm13ln_bwd_kernelINS_13Kernel_traitsI13__nv_bfloat16S2_fS2_fjLj768ELj1ELj4ELj1ELj16ENS_18Kernel_traits_baseILj768ES2_S2_fS2_fjLj128EEEEELb1ELb0ELb1ELb1EEEvNS_9BwdParamsE:
	.zero		648


//--------------------- .nv.constant0._ZN10layer_norm13ln_bwd_kernelINS_13Kernel_traitsI13__nv_bfloat16S2_fS2_fjLj768ELj1ELj4ELj1ELj16ENS_18Kernel_traits_baseILj768ES2_S2_fS2_fjLj128EEEEELb1ELb1ELb0ELb0EEEvNS_9BwdParamsE --------------------------
	.section	.nv.constant0._ZN10layer_norm13ln_bwd_kernelINS_13Kernel_traitsI13__nv_bfloat16S2_fS2_fjLj768ELj1ELj4ELj1ELj16ENS_18Kernel_traits_baseILj768ES2_S2_fS2_fjLj128EEEEELb1ELb1ELb0ELb0EEEvNS_9BwdParamsE,"a",@progbits
	.sectionflags	@""
	.align	4
.nv.constant0._ZN10layer_norm13ln_bwd_kernelINS_13Kernel_traitsI13__nv_bfloat16S2_fS2_fjLj768ELj1ELj4ELj1ELj16ENS_18Kernel_traits_baseILj768ES2_S2_fS2_fjLj128EEEEELb1ELb1ELb0ELb0EEEvNS_9BwdParamsE:
	.zero		648


//--------------------- .nv.constant0._ZN10layer_norm13ln_bwd_kernelINS_13Kernel_traitsI13__nv_bfloat16S2_fS2_fjLj768ELj1ELj4ELj1ELj16ENS_18Kernel_traits_baseILj768ES2_S2_fS2_fjLj128EEEEELb1ELb1ELb0ELb1EEEvNS_9BwdParamsE --------------------------
	.section	.nv.constant0._ZN10layer_norm13ln_bwd_kernelINS_13Kernel_traitsI13__nv_bfloat16S2_fS2_fjLj768ELj1ELj4ELj1ELj16ENS_18Kernel_traits_baseILj768ES2_S2_fS2_fjLj128EEEEELb1ELb1ELb0ELb1EEEvNS_9BwdParamsE,"a",@progbits
	.sectionflags	@""
	.align	4
.nv.constant0._ZN10layer_norm13ln_bwd_kernelINS_13Kernel_traitsI13__nv_bfloat16S2_fS2_fjLj768ELj1ELj4ELj1ELj16ENS_18Kernel_traits_baseILj768ES2_S2_fS2_fjLj128EEEEELb1ELb1ELb0ELb1EEEvNS_9BwdParamsE:
	.zero		648


//--------------------- .nv.constant0._ZN10layer_norm22ln_bwd_finalize_kernelINS_22Kernel_traits_finalizeILj768E13__nv_bfloat16S2_fS2_fjLb1ELj1024ELj4ENS_18Kernel_traits_baseILj768ES2_S2_fS2_fjLj1024EEEEELb1ELb0EEEvNS_9BwdParamsE --------------------------
	.section	.nv.constant0._ZN10layer_norm22ln_bwd_finalize_kernelINS_22Kernel_traits_finalizeILj768E13__nv_bfloat16S2_fS2_fjLb1ELj1024ELj4ENS_18Kernel_traits_baseILj768ES2_S2_fS2_fjLj1024EEEEELb1ELb0EEEvNS_9BwdParamsE,"a",@progbits
	.sectionflags	@""
	.align	4
.nv.constant0._ZN10layer_norm22ln_bwd_finalize_kernelINS_22Kernel_traits_finalizeILj768E13__nv_bfloat16S2_fS2_fjLb1ELj1024ELj4ENS_18Kernel_traits_baseILj768ES2_S2_fS2_fjLj1024EEEEELb1ELb0EEEvNS_9BwdParamsE:
	.zero		648


//--------------------- .nv.constant0._ZN10layer_norm13ln_bwd_kernelINS_13Kernel_traitsI13__nv_bfloat16S2_fS2_fjLj768ELj1ELj4ELj1ELj16ENS_18Kernel_traits_baseILj768ES2_S2_fS2_fjLj128EEEEELb1ELb1ELb1ELb0EEEvNS_9BwdParamsE --------------------------
	.section	.nv.constant0._ZN10layer_norm13ln_bwd_kernelINS_13Kernel_traitsI13__nv_bfloat16S2_fS2_fjLj768ELj1ELj4ELj1ELj16ENS_18Kernel_traits_baseILj768ES2_S2_fS2_fjLj128EEEEELb1ELb1ELb1ELb0EEEvNS_9BwdParamsE,"a",@progbits
	.sectionflags	@""
	.align	4
.nv.constant0._ZN10layer_norm13ln_bwd_kernelINS_13Kernel_traitsI13__nv_bfloat16S2_fS2_fjLj768ELj1ELj4ELj1ELj16ENS_18Kernel_traits_baseILj768ES2_S2_fS2_fjLj128EEEEELb1ELb1ELb1ELb0EEEvNS_9BwdParamsE:
	.zero		648


//--------------------- .nv.constant0._ZN10layer_norm22ln_bwd_finalize_kernelINS_22Kernel_traits_finalizeILj768E13__nv_bfloat16S2_fS2_fjLb1ELj1024ELj4ENS_18Kernel_traits_baseILj768ES2_S2_fS2_fjLj1024EEEEELb1ELb1EEEvNS_9BwdParamsE --------------------------
	.section	.nv.constant0._ZN10layer_norm22ln_bwd_finalize_kernelINS_22Kernel_traits_finalizeILj768E13__nv_bfloat16S2_fS2_fjLb1ELj1024ELj4ENS_18Kernel_traits_baseILj768ES2_S2_fS2_fjLj1024EEEEELb1ELb1EEEvNS_9BwdParamsE,"a",@progbits
	.sectionflags	@""
	.align	4
.nv.constant0._ZN10layer_norm22ln_bwd_finalize_kernelINS_22Kernel_traits_finalizeILj768E13__nv_bfloat16S2_fS2_fjLb1ELj1024ELj4ENS_18Kernel_traits_baseILj768ES2_S2_fS2_fjLj1024EEEEELb1ELb1EEEvNS_9BwdParamsE:
	.zero		648


//--------------------- .nv.constant0._ZN10layer_norm13ln_bwd_kernelINS_13Kernel_traitsI13__nv_bfloat16S2_fS2_fjLj768ELj1ELj4ELj1ELj16ENS_18Kernel_traits_baseILj768ES2_S2_fS2_fjLj128EEEEELb1ELb1ELb1ELb1EEEvNS_9BwdParamsE --------------------------
	.section	.nv.constant0._ZN10layer_norm13ln_bwd_kernelINS_13Kernel_traitsI13__nv_bfloat16S2_fS2_fjLj768ELj1ELj4ELj1ELj16ENS_18Kernel_traits_baseILj768ES2_S2_fS2_fjLj128EEEEELb1ELb1ELb1ELb1EEEvNS_9BwdParamsE,"a",@progbits
	.sectionflags	@""
	.align	4
.nv.constant0._ZN10layer_norm13ln_bwd_kernelINS_13Kernel_traitsI13__nv_bfloat16S2_fS2_fjLj768ELj1ELj4ELj1ELj16ENS_18Kernel_traits_baseILj768ES2_S2_fS2_fjLj128EEEEELb1ELb1ELb1ELb1EEEvNS_9BwdParamsE:
	.zero		648


//--------------------- .nv.constant0._ZN10layer_norm13ln_bwd_kernelINS_13Kernel_traitsIf13__nv_bfloat16fS2_fjLj768ELj1ELj4ELj1ELj16ENS_18Kernel_traits_baseILj768EfS2_fS2_fjLj128EEEEELb0ELb0ELb0ELb0EEEvNS_9BwdParamsE --------------------------
	.section	.nv.constant0._ZN10layer_norm13ln_bwd_kernelINS_13Kernel_traitsIf13__nv_bfloat16fS2_fjLj768ELj1ELj4ELj1ELj16ENS_18Kernel_traits_baseILj768EfS2_fS2_fjLj128EEEEELb0ELb0ELb0ELb0EEEvNS_9BwdParamsE,"a",@progbits
	.sectionflags	@""
	.align	4
.nv.constant0._ZN10layer_norm13ln_bwd_kernelINS_13Kernel_traitsIf13__nv_bfloat16fS2_fjLj768ELj1ELj4ELj1ELj16ENS_18Kernel_traits_baseILj768EfS2_fS2_fjLj128EEEEELb0ELb0ELb0ELb0EEEvNS_9BwdParamsE:
	.zero		648


//--------------------- .nv.constant0._ZN10layer_norm13ln_bwd_kernelINS_13Kernel_traitsIf13__nv_bfloat16fS2_fjLj768ELj1ELj4ELj1ELj16ENS_18Kernel_traits_baseILj768EfS2_fS2_fjLj128EEEEELb0ELb0ELb0ELb1EEEvNS_9BwdParamsE --------------------------
	.section	.nv.constant0._ZN10layer_norm13ln_bwd_kernelINS_13Kernel_traitsIf13__nv_bfloat16fS2_fjLj768ELj1ELj4ELj1ELj16ENS_18Kernel_traits_baseILj768EfS2_fS2_fjLj128EEEEELb0ELb0ELb0ELb1EEEvNS_9BwdParamsE,"a",@progbits
	.sectionflags	@""
	.align	4
.nv.constant0._ZN10layer_norm13ln_bwd_kernelINS_13Kernel_traitsIf13__nv_bfloat16fS2_fjLj768ELj1ELj4ELj1ELj16ENS_18Kernel_traits_baseILj768EfS2_fS2_fjLj128EEEEELb0ELb0ELb0ELb1EEEvNS_9BwdParamsE:
	.zero		648


//--------------------- .nv.constant0._ZN10layer_norm13ln_bwd_kernelINS_13Kernel_traitsIf13__nv_bfloat16fS2_fjLj768ELj1ELj4ELj1ELj16ENS_18Kernel_traits_baseILj768EfS2_fS2_fjLj128EEEEELb0ELb0ELb1ELb0EEEvNS_9BwdParamsE --------------------------
	.section	.nv.constant0._ZN10layer_norm13ln_bwd_kernelINS_13Kernel_traitsIf13__nv_bfloat16fS2_fjLj768ELj1ELj4ELj1ELj16ENS_18Kernel_traits_baseILj768EfS2_fS2_fjLj128EEEEELb0ELb0ELb1ELb0EEEvNS_9BwdParamsE,"a",@progbits
	.sectionflags	@""
	.align	4
.nv.constant0._ZN10layer_norm13ln_bwd_kernelINS_13Kernel_traitsIf13__nv_bfloat16fS2_fjLj768ELj1ELj4ELj1ELj16ENS_18Kernel_traits_baseILj768EfS2_fS2_fjLj128EEEEELb0ELb0ELb1ELb0EEEvNS_9BwdParamsE:
	.zero		648


//--------------------- .nv.constant0._ZN10layer_norm13ln_bwd_kernelINS_13Kernel_traitsIf13__nv_bfloat16fS2_fjLj768ELj1ELj4ELj1ELj16ENS_18Kernel_traits_baseILj768EfS2_fS2_fjLj128EEEEELb0ELb0ELb1ELb1EEEvNS_9BwdParamsE --------------------------
	.section	.nv.constant0._ZN10layer_norm13ln_bwd_kernelINS_13Kernel_traitsIf13__nv_bfloat16fS2_fjLj768ELj1ELj4ELj1ELj16ENS_18Kernel_traits_baseILj768EfS2_fS2_fjLj128EEEEELb0ELb0ELb1ELb1EEEvNS_9BwdParamsE,"a",@progbits
	.sectionflags	@""
	.align	4
.nv.constant0._ZN10layer_norm13ln_bwd_kernelINS_13Kernel_traitsIf13__nv_bfloat16fS2_fjLj768ELj1ELj4ELj1ELj16ENS_18Kernel_traits_baseILj768EfS2_fS2_fjLj128EEEEELb0ELb0ELb1ELb1EEEvNS_9BwdParamsE:
	.zero		648


//--------------------- .nv.constant0._ZN10layer_norm13ln_bwd_kernelINS_13Kernel_traitsIf13__nv_bfloat16fS2_fjLj768ELj1ELj4ELj1ELj16ENS_18Kernel_traits_baseILj768EfS2_fS2_fjLj128EEEEELb0ELb1ELb0ELb0EEEvNS_9BwdParamsE --------------------------
	.section	.nv.constant0._ZN10layer_norm13ln_bwd_kernelINS_13Kernel_traitsIf13__nv_bfloat16fS2_fjLj768ELj1ELj4ELj1ELj16ENS_18Kernel_traits_baseILj768EfS2_fS2_fjLj128EEEEELb0ELb1ELb0ELb0EEEvNS_9BwdParamsE,"a",@progbits
	.sectionflags	@""
	.align	4
.nv.constant0._ZN10layer_norm13ln_bwd_kernelINS_13Kernel_traitsIf13__nv_bfloat16fS2_fjLj768ELj1ELj4ELj1ELj16ENS_18Kernel_traits_baseILj768EfS2_fS2_fjLj128EEEEELb0ELb1ELb0ELb0EEEvNS_9BwdParamsE:
	.zero		648


//--------------------- .nv.constant0._ZN10layer_norm13ln_bwd_kernelINS_13Kernel_traitsIf13__nv_bfloat16fS2_fjLj768ELj1ELj4ELj1ELj16ENS_18Kernel_traits_baseILj768EfS2_fS2_fjLj128EEEEELb0ELb1ELb0ELb1EEEvNS_9BwdParamsE --------------------------
	.section	.nv.constant0._ZN10layer_norm13ln_bwd_kernelINS_13Kernel_traitsIf13__nv_bfloat16fS2_fjLj768ELj1ELj4ELj1ELj16ENS_18Kernel_traits_baseILj768EfS2_fS2_fjLj128EEEEELb0ELb1ELb0ELb1EEEvNS_9BwdParamsE,"a",@progbits
	.sectionflags	@""
	.align	4
.nv.constant0._ZN10layer_norm13ln_bwd_kernelINS_13Kernel_traitsIf13__nv_bfloat16fS2_fjLj768ELj1ELj4ELj1ELj16ENS_18Kernel_traits_baseILj768EfS2_fS2_fjLj128EEEEELb0ELb1ELb0ELb1EEEvNS_9BwdParamsE:
	.zero		648


//--------------------- .nv.constant0._ZN10layer_norm13ln_bwd_kernelINS_13Kernel_traitsIf13__nv_bfloat16fS2_fjLj768ELj1ELj4ELj1ELj16ENS_18Kernel_traits_baseILj768EfS2_fS2_fjLj128EEEEELb0ELb1ELb1ELb0EEEvNS_9BwdParamsE --------------------------
	.section	.nv.constant0._ZN10layer_norm13ln_bwd_kernelINS_13Kernel_traitsIf13__nv_bfloat16fS2_fjLj768ELj1ELj4ELj1ELj16ENS_18Kernel_traits_baseILj768EfS2_fS2_fjLj128EEEEELb0ELb1ELb1ELb0EEEvNS_9BwdParamsE,"a",@progbits
	.sectionflags	@""
	.align	4
.nv.constant0._ZN10layer_norm13ln_bwd_kernelINS_13Kernel_traitsIf13__nv_bfloat16fS2_fjLj768ELj1ELj4ELj1ELj16ENS_18Kernel_traits_baseILj768EfS2_fS2_fjLj128EEEEELb0ELb1ELb1ELb0EEEvNS_9BwdParamsE:
	.zero		648


//--------------------- .nv.constant0._ZN10layer_norm13ln_bwd_kernelINS_13Kernel_traitsIf13__nv_bfloat16fS2_fjLj768ELj1ELj4ELj1ELj16ENS_18Kernel_traits_baseILj768EfS2_fS2_fjLj128EEEEELb0ELb1ELb1ELb1EEEvNS_9BwdParamsE --------------------------
	.section	.nv.constant0._ZN10layer_norm13ln_bwd_kernelINS_13Kernel_traitsIf13__nv_bfloat16fS2_fjLj768ELj1ELj4ELj1ELj16ENS_18Kernel_traits_baseILj768EfS2_fS2_fjLj128EEEEELb0ELb1ELb1ELb1EEEvNS_9BwdParamsE,"a",@progbits
	.sectionflags	@""
	.align	4
.nv.constant0._ZN10layer_norm13ln_bwd_kernelINS_13Kernel_traitsIf13__nv_bfloat16fS2_fjLj768ELj1ELj4ELj1ELj16ENS_18Kernel_traits_baseILj768EfS2_fS2_fjLj128EEEEELb0ELb1ELb1ELb1EEEvNS_9BwdParamsE:
	.zero		648


//--------------------- .nv.constant0._ZN10layer_norm13ln_bwd_kernelINS_13Kernel_traitsIf13__nv_bfloat16fS2_fjLj768ELj1ELj4ELj1ELj16ENS_18Kernel_traits_baseILj768EfS2_fS2_fjLj128EEEEELb1ELb0ELb0ELb0EEEvNS_9BwdParamsE --------------------------
	.section	.nv.constant0._ZN10layer_norm13ln_bwd_kernelINS_13Kernel_traitsIf13__nv_bfloat16fS2_fjLj768ELj1ELj4ELj1ELj16ENS_18Kernel_traits_baseILj768EfS2_fS2_fjLj128EEEEELb1ELb0ELb0ELb0EEEvNS_9BwdParamsE,"a",@progbits
	.sectionflags	@""
	.align	4
.nv.constant0._ZN10layer_norm13ln_bwd_kernelINS_13Kernel_traitsIf13__nv_bfloat16fS2_fjLj768ELj1ELj4ELj1ELj16ENS_18Kernel_traits_baseILj768EfS2_fS2_fjLj128EEEEELb1ELb0ELb0ELb0EEEvNS_9BwdParamsE:
	.zero		648


//--------------------- .nv.constant0._ZN10layer_norm13ln_bwd_kernelINS_13Kernel_traitsIf13__nv_bfloat16fS2_fjLj768ELj1ELj4ELj1ELj16ENS_18Kernel_traits_baseILj768EfS2_fS2_fjLj128EEEEELb1ELb0ELb0ELb1EEEvNS_9BwdParamsE --------------------------
	.section	.nv.constant0._ZN10layer_norm13ln_bwd_kernelINS_13Kernel_traitsIf13__nv_bfloat16fS2_fjLj768ELj1ELj4ELj1ELj16ENS_18Kernel_traits_baseILj768EfS2_fS2_fjLj128EEEEELb1ELb0ELb0ELb1EEEvNS_9BwdParamsE,"a",@progbits
	.sectionflags	@""
	.align	4
.nv.constant0._ZN10layer_norm13ln_bwd_kernelINS_13Kernel_traitsIf13__nv_bfloat16fS2_fjLj768ELj1ELj4ELj1ELj16ENS_18Kernel_traits_baseILj768EfS2_fS2_fjLj128EEEEELb1ELb0ELb0ELb1EEEvNS_9BwdParamsE:
	.zero		648


//--------------------- .nv.constant0._ZN10layer_norm22ln_bwd_finalize_kernelINS_22Kernel_traits_finalizeILj768Ef13__nv_bfloat16fS2_fjLb0ELj1024ELj4ENS_18Kernel_traits_baseILj768EfS2_fS2_fjLj1024EEEEELb0ELb0EEEvNS_9BwdParamsE --------------------------
	.section	.nv.constant0._ZN10layer_norm22ln_bwd_finalize_kernelINS_22Kernel_traits_finalizeILj768Ef13__nv_bfloat16fS2_fjLb0ELj1024ELj4ENS_18Kernel_traits_baseILj768EfS2_fS2_fjLj1024EEEEELb0ELb0EEEvNS_9BwdParamsE,"a",@progbits
	.sectionflags	@""
	.align	4
.nv.constant0._ZN10layer_norm22ln_bwd_finalize_kernelINS_22Kernel_traits_finalizeILj768Ef13__nv_bfloat16fS2_fjLb0ELj1024ELj4ENS_18Kernel_traits_baseILj768EfS2_fS2_fjLj1024EEEEELb0ELb0EEEvNS_9BwdParamsE:
	.zero		648


//--------------------- .nv.constant0._ZN10layer_norm13ln_bwd_kernelINS_13Kernel_traitsIf13__nv_bfloat16fS2_fjLj768ELj1ELj4ELj1ELj16ENS_18Kernel_traits_baseILj768EfS2_fS2_fjLj128EEEEELb1ELb0ELb1ELb0EEEvNS_9BwdParamsE --------------------------
	.section	.nv.constant0._ZN10layer_norm13ln_bwd_kernelINS_13Kernel_traitsIf13__nv_bfloat16fS2_fjLj768ELj1ELj4ELj1ELj16ENS_18Kernel_traits_baseILj768EfS2_fS2_fjLj128EEEEELb1ELb0ELb1ELb0EEEvNS_9BwdParamsE,"a",@progbits
	.sectionflags	@""
	.align	4
.nv.constant0._ZN10layer_norm13ln_bwd_kernelINS_13Kernel_traitsIf13__nv_bfloat16fS2_fjLj768ELj1ELj4ELj1ELj16ENS_18Kernel_traits_baseILj768EfS2_fS2_fjLj128EEEEELb1ELb0ELb1ELb0EEEvNS_9BwdParamsE:
	.zero		648


//--------------------- .nv.constant0._ZN10layer_norm22ln_bwd_finalize_kernelINS_22Kernel_traits_finalizeILj768Ef13__nv_bfloat16fS2_fjLb0ELj1024ELj4ENS_18Kernel_traits_baseILj768EfS2_fS2_fjLj1024EEEEELb0ELb1EEEvNS_9BwdParamsE --------------------------
	.section	.nv.constant0._ZN10layer_norm22ln_bwd_finalize_kernelINS_22Kernel_traits_finalizeILj768Ef13__nv_bfloat16fS2_fjLb0ELj1024ELj4ENS_18Kernel_traits_baseILj768EfS2_fS2_fjLj1024EEEEELb0ELb1EEEvNS_9BwdParamsE,"a",@progbits
	.sectionflags	@""
	.align	4
.nv.constant0._ZN10layer_norm22ln_bwd_finalize_kernelINS_22Kernel_traits_finalizeILj768Ef13__nv_bfloat16fS2_fjLb0ELj1024ELj4ENS_18Kernel_traits_baseILj768EfS2_fS2_fjLj1024EEEEELb0ELb1EEEvNS_9BwdParamsE:
	.zero		648


//--------------------- .nv.constant0._ZN10layer_norm13ln_bwd_kernelINS_13Kernel_traitsIf13__nv_bfloat16fS2_fjLj768ELj1ELj4ELj1ELj16ENS_18Kernel_traits_baseILj768EfS2_fS2_fjLj128EEEEELb1ELb0ELb1ELb1EEEvNS_9BwdParamsE --------------------------
	.section	.nv.constant0._ZN10layer_norm13ln_bwd_kernelINS_13Kernel_traitsIf13__nv_bfloat16fS2_fjLj768ELj1ELj4ELj1ELj16ENS_18Kernel_traits_baseILj768EfS2_fS2_fjLj128EEEEELb1ELb0ELb1ELb1EEEvNS_9BwdParamsE,"a",@progbits
	.sectionflags	@""
	.align	4
.nv.constant0._ZN10layer_norm13ln_bwd_kernelINS_13Kernel_traitsIf13__nv_bfloat16fS2_fjLj768ELj1ELj4ELj1ELj16ENS_18Kernel_traits_baseILj768EfS2_fS2_fjLj128EEEEELb1ELb0ELb1ELb1EEEvNS_9BwdParamsE:
	.zero		648


//--------------------- .nv.constant0._ZN10layer_norm13ln_bwd_kernelINS_13Kernel_traitsIf13__nv_bfloat16fS2_fjLj768ELj1ELj4ELj1ELj16ENS_18Kernel_traits_baseILj768EfS2_fS2_fjLj128EEEEELb1ELb1ELb0ELb0EEEvNS_9BwdParamsE --------------------------
	.section	.nv.constant0._ZN10layer_norm13ln_bwd_kernelINS_13Kernel_traitsIf13__nv_bfloat16fS2_fjLj768ELj1ELj4ELj1ELj16ENS_18Kernel_traits_baseILj768EfS2_fS2_fjLj128EEEEELb1ELb1ELb0ELb0EEEvNS_9BwdParamsE,"a",@progbits
	.sectionflags	@""
	.align	4
.nv.constant0._ZN10layer_norm13ln_bwd_kernelINS_13Kernel_traitsIf13__nv_bfloat16fS2_fjLj768ELj1ELj4ELj1ELj16ENS_18Kernel_traits_baseILj768EfS2_fS2_fjLj128EEEEELb1ELb1ELb0ELb0EEEvNS_9BwdParamsE:
	.zero		648


//--------------------- .nv.constant0._ZN10layer_norm13ln_bwd_kernelINS_13Kernel_traitsIf13__nv_bfloat16fS2_fjLj768ELj1ELj4ELj1ELj16ENS_18Kernel_traits_baseILj768EfS2_fS2_fjLj128EEEEELb1ELb1ELb0ELb1EEEvNS_9BwdParamsE --------------------------
	.section	.nv.constant0._ZN10layer_norm13ln_bwd_kernelINS_13Kernel_traitsIf13__nv_bfloat16fS2_fjLj768ELj1ELj4ELj1ELj16ENS_18Kernel_traits_baseILj768EfS2_fS2_fjLj128EEEEELb1ELb1ELb0ELb1EEEvNS_9BwdParamsE,"a",@progbits
	.sectionflags	@""
	.align	4
.nv.constant0._ZN10layer_norm13ln_bwd_kernelINS_13Kernel_traitsIf13__nv_bfloat16fS2_fjLj768ELj1ELj4ELj1ELj16ENS_18Kernel_traits_baseILj768EfS2_fS2_fjLj128EEEEELb1ELb1ELb0ELb1EEEvNS_9BwdParamsE:
	.zero		648


//--------------------- .nv.constant0._ZN10layer_norm22ln_bwd_finalize_kernelINS_22Kernel_traits_finalizeILj768Ef13__nv_bfloat16fS2_fjLb1ELj1024ELj4ENS_18Kernel_traits_baseILj768EfS2_fS2_fjLj1024EEEEELb1ELb0EEEvNS_9BwdParamsE --------------------------
	.section	.nv.constant0._ZN10layer_norm22ln_bwd_finalize_kernelINS_22Kernel_traits_finalizeILj768Ef13__nv_bfloat16fS2_fjLb1ELj1024ELj4ENS_18Kernel_traits_baseILj768EfS2_fS2_fjLj1024EEEEELb1ELb0EEEvNS_9BwdParamsE,"a",@progbits
	.sectionflags	@""
	.align	4
.nv.constant0._ZN10layer_norm22ln_bwd_finalize_kernelINS_22Kernel_traits_finalizeILj768Ef13__nv_bfloat16fS2_fjLb1ELj1024ELj4ENS_18Kernel_traits_baseILj768EfS2_fS2_fjLj1024EEEEELb1ELb0EEEvNS_9BwdParamsE:
	.zero		648


//--------------------- .nv.constant0._ZN10layer_norm13ln_bwd_kernelINS_13Kernel_traitsIf13__nv_bfloat16fS2_fjLj768ELj1ELj4ELj1ELj16ENS_18Kernel_traits_baseILj768EfS2_fS2_fjLj128EEEEELb1ELb1ELb1ELb0EEEvNS_9BwdParamsE --------------------------
	.section	.nv.constant0._ZN10layer_norm13ln_bwd_kernelINS_13Kernel_traitsIf13__nv_bfloat16fS2_fjLj768ELj1ELj4ELj1ELj16ENS_18Kernel_traits_baseILj768EfS2_fS2_fjLj128EEEEELb1ELb1ELb1ELb0EEEvNS_9BwdParamsE,"a",@progbits
	.sectionflags	@""
	.align	4
.nv.constant0._ZN10layer_norm13ln_bwd_kernelINS_13Kernel_traitsIf13__nv_bfloat16fS2_fjLj768ELj1ELj4ELj1ELj16ENS_18Kernel_traits_baseILj768EfS2_fS2_fjLj128EEEEELb1ELb1ELb1ELb0EEEvNS_9BwdParamsE:
	.zero		648


//--------------------- .nv.constant0._ZN10layer_norm22ln_bwd_finalize_kernelINS_22Kernel_traits_finalizeILj768Ef13__nv_bfloat16fS2_fjLb1ELj1024ELj4ENS_18Kernel_traits_baseILj768EfS2_fS2_fjLj1024EEEEELb1ELb1EEEvNS_9BwdParamsE --------------------------
	.section	.nv.constant0._ZN10layer_norm22ln_bwd_finalize_kernelINS_22Kernel_traits_finalizeILj768Ef13__nv_bfloat16fS2_fjLb1ELj1024ELj4ENS_18Kernel_traits_baseILj768EfS2_fS2_fjLj1024EEEEELb1ELb1EEEvNS_9BwdParamsE,"a",@progbits
	.sectionflags	@""
	.align	4
.nv.constant0._ZN10layer_norm22ln_bwd_finalize_kernelINS_22Kernel_traits_finalizeILj768Ef13__nv_bfloat16fS2_fjLb1ELj1024ELj4ENS_18Kernel_traits_baseILj768EfS2_fS2_fjLj1024EEEEELb1ELb1EEEvNS_9BwdParamsE:
	.zero		648


//--------------------- .nv.constant0._ZN10layer_norm13ln_bwd_kernelINS_13Kernel_traitsIf13__nv_bfloat16fS2_fjLj768ELj1ELj4ELj1ELj16ENS_18Kernel_traits_baseILj768EfS2_fS2_fjLj128EEEEELb1ELb1ELb1ELb1EEEvNS_9BwdParamsE --------------------------
	.section	.nv.constant0._ZN10layer_norm13ln_bwd_kernelINS_13Kernel_traitsIf13__nv_bfloat16fS2_fjLj768ELj1ELj4ELj1ELj16ENS_18Kernel_traits_baseILj768EfS2_fS2_fjLj128EEEEELb1ELb1ELb1ELb1EEEvNS_9BwdParamsE,"a",@progbits
	.sectionflags	@""
	.align	4
.nv.constant0._ZN10layer_norm13ln_bwd_kernelINS_13Kernel_traitsIf13__nv_bfloat16fS2_fjLj768ELj1ELj4ELj1ELj16ENS_18Kernel_traits_baseILj768EfS2_fS2_fjLj128EEEEELb1ELb1ELb1ELb1EEEvNS_9BwdParamsE:
	.zero		648


//--------------------- .nv.constant0._ZN10layer_norm13ln_bwd_kernelINS_13Kernel_traitsIf6__halfS2_S2_fjLj768ELj1ELj4ELj1ELj16ENS_18Kernel_traits_baseILj768EfS2_S2_S2_fjLj128EEEEELb0ELb0ELb0ELb0EEEvNS_9BwdParamsE --------------------------
	.section	.nv.constant0._ZN10layer_norm13ln_bwd_kernelINS_13Kernel_traitsIf6__halfS2_S2_fjLj768ELj1ELj4ELj1ELj16ENS_18Kernel_traits_baseILj768EfS2_S2_S2_fjLj128EEEEELb0ELb0ELb0ELb0EEEvNS_9BwdParamsE,"a",@progbits
	.sectionflags	@""
	.align	4
.nv.constant0._ZN10layer_norm13ln_bwd_kernelINS_13Kernel_traitsIf6__halfS2_S2_fjLj768ELj1ELj4ELj1ELj16ENS_18Kernel_traits_baseILj768EfS2_S2_S2_fjLj128EEEEELb0ELb0ELb0ELb0EEEvNS_9BwdParamsE:
	.zero		648


//--------------------- .nv.constant0._ZN10layer_norm13ln_bwd_kernelINS_13Kernel_traitsIf6__halfS2_S2_fjLj768ELj1ELj4ELj1ELj16ENS_18Kernel_traits_baseILj768EfS2_S2_S2_fjLj128EEEEELb0ELb0ELb0ELb1EEEvNS_9BwdParamsE --------------------------
	.section	.nv.constant0._ZN10layer_norm13ln_bwd_kernelINS_13Kernel_traitsIf6__halfS2_S2_fjLj768ELj1ELj4ELj1ELj16ENS_18Kernel_traits_baseILj768EfS2_S2_S2_fjLj128EEEEELb0ELb0ELb0ELb1EEEvNS_9BwdParamsE,"a",@progbits
	.sectionflags	@""
	.align	4
.nv.constant0._ZN10layer_norm13ln_bwd_kernelINS_13Kernel_traitsIf6__halfS2_S2_fjLj768ELj1ELj4ELj1ELj16ENS_18Kernel_traits_baseILj768EfS2_S2_S2_fjLj128EEEEELb0ELb0ELb0ELb1EEEvNS_9BwdParamsE:
	.zero		648


//--------------------- .nv.constant0._ZN10layer_norm13ln_bwd_kernelINS_13Kernel_traitsIf6__halfS2_S2_fjLj768ELj1ELj4ELj1ELj16ENS_18Kernel_traits_baseILj768EfS2_S2_S2_fjLj128EEEEELb0ELb0ELb1ELb0EEEvNS_9BwdParamsE --------------------------
	.section	.nv.constant0._ZN10layer_norm13ln_bwd_kernelINS_13Kernel_traitsIf6__halfS2_S2_fjLj768ELj1ELj4ELj1ELj16ENS_18Kernel_traits_baseILj768EfS2_S2_S2_fjLj128EEEEELb0ELb0ELb1ELb0EEEvNS_9BwdParamsE,"a",@progbits
	.sectionflags	@""
	.align	4
.nv.constant0._ZN10layer_norm13ln_bwd_kernelINS_13Kernel_traitsIf6__halfS2_S2_fjLj768ELj1ELj4ELj1ELj16ENS_18Kernel_traits_baseILj768EfS2_S2_S2_fjLj128EEEEELb0ELb0ELb1ELb0EEEvNS_9BwdParamsE:
	.zero		648


//--------------------- .nv.constant0._ZN10layer_norm13ln_bwd_kernelINS_13Kernel_traitsIf6__halfS2_S2_fjLj768ELj1ELj4ELj1ELj16ENS_18Kernel_traits_baseILj768EfS2_S2_S2_fjLj128EEEEELb0ELb0ELb1ELb1EEEvNS_9BwdParamsE --------------------------
	.section	.nv.constant0._ZN10layer_norm13ln_bwd_kernelINS_13Kernel_traitsIf6__halfS2_S2_fjLj768ELj1ELj4ELj1ELj16ENS_18Kernel_traits_baseILj768EfS2_S2_S2_fjLj128EEEEELb0ELb0ELb1ELb1EEEvNS_9BwdParamsE,"a",@progbits
	.sectionflags	@""
	.align	4
.nv.constant0._ZN10layer_norm13ln_bwd_kernelINS_13Kernel_traitsIf6__halfS2_S2_fjLj768ELj1ELj4ELj1ELj16ENS_18Kernel_traits_baseILj768EfS2_S2_S2_fjLj128EEEEELb0ELb0ELb1ELb1EEEvNS_9BwdParamsE:
	.zero		648


//--------------------- .nv.constant0._ZN10layer_norm13ln_bwd_kernelINS_13Kernel_traitsIf6__halfS2_S2_fjLj768ELj1ELj4ELj1ELj16ENS_18Kernel_traits_baseILj768EfS2_S2_S2_fjLj128EEEEELb0ELb1ELb0ELb0EEEvNS_9BwdParamsE --------------------------
	.section	.nv.constant0._ZN10layer_norm13ln_bwd_kernelINS_13Kernel_traitsIf6__halfS2_S2_fjLj768ELj1ELj4ELj1ELj16ENS_18Kernel_traits_baseILj768EfS2_S2_S2_fjLj128EEEEELb0ELb1ELb0ELb0EEEvNS_9BwdParamsE,"a",@progbits
	.sectionflags	@""
	.align	4
.nv.constant0._ZN10layer_norm13ln_bwd_kernelINS_13Kernel_traitsIf6__halfS2_S2_fjLj768ELj1ELj4ELj1ELj16ENS_18Kernel_traits_baseILj768EfS2_S2_S2_fjLj128EEEEELb0ELb1ELb0ELb0EEEvNS_9BwdParamsE:
	.zero		648


//--------------------- .nv.constant0._ZN10layer_norm13ln_bwd_kernelINS_13Kernel_traitsIf6__halfS2_S2_fjLj768ELj1ELj4ELj1ELj16ENS_18Kernel_traits_baseILj768EfS2_S2_S2_fjLj128EEEEELb0ELb1ELb0ELb1EEEvNS_9BwdParamsE --------------------------
	.section	.nv.constant0._ZN10layer_norm13ln_bwd_kernelINS_13Kernel_traitsIf6__halfS2_S2_fjLj768ELj1ELj4ELj1ELj16ENS_18Kernel_traits_baseILj768EfS2_S2_S2_fjLj128EEEEELb0ELb1ELb0ELb1EEEvNS_9BwdParamsE,"a",@progbits
	.sectionflags	@""
	.align	4
.nv.constant0._ZN10layer_norm13ln_bwd_kernelINS_13Kernel_traitsIf6__halfS2_S2_fjLj768ELj1ELj4ELj1ELj16ENS_18Kernel_traits_baseILj768EfS2_S2_S2_fjLj128EEEEELb0ELb1ELb0ELb1EEEvNS_9BwdParamsE:
	.zero		648


//--------------------- .nv.constant0._ZN10layer_norm13ln_bwd_kernelINS_13Kernel_traitsIf6__halfS2_S2_fjLj768ELj1ELj4ELj1ELj16ENS_18Kernel_traits_baseILj768EfS2_S2_S2_fjLj128EEEEELb0ELb1ELb1ELb0EEEvNS_9BwdParamsE --------------------------
	.section	.nv.constant0._ZN10layer_norm13ln_bwd_kernelINS_13Kernel_traitsIf6__halfS2_S2_fjLj768ELj1ELj4ELj1ELj16ENS_18Kernel_traits_baseILj768EfS2_S2_S2_fjLj128EEEEELb0ELb1ELb1ELb0EEEvNS_9BwdParamsE,"a",@progbits
	.sectionflags	@""
	.align	4
.nv.constant0._ZN10layer_norm13ln_bwd_kernelINS_13Kernel_traitsIf6__halfS2_S2_fjLj768ELj1ELj4ELj1ELj16ENS_18Kernel_traits_baseILj768EfS2_S2_S2_fjLj128EEEEELb0ELb1ELb1ELb0EEEvNS_9BwdParamsE:
	.zero		648


//--------------------- .nv.constant0._ZN10layer_norm13ln_bwd_kernelINS_13Kernel_traitsIf6__halfS2_S2_fjLj768ELj1ELj4ELj1ELj16ENS_18Kernel_traits_baseILj768EfS2_S2_S2_fjLj128EEEEELb0ELb1ELb1ELb1EEEvNS_9BwdParamsE --------------------------
	.section	.nv.constant0._ZN10layer_norm13ln_bwd_kernelINS_13Kernel_traitsIf6__halfS2_S2_fjLj768ELj1ELj4ELj1ELj16ENS_18Kernel_traits_baseILj768EfS2_S2_S2_fjLj128EEEEELb0ELb1ELb1ELb1EEEvNS_9BwdParamsE,"a",@progbits
	.sectionflags	@""
	.align	4
.nv.constant0._ZN10layer_norm13ln_bwd_kernelINS_13Kernel_traitsIf6__halfS2_S2_fjLj768ELj1ELj4ELj1ELj16ENS_18Kernel_traits_baseILj768EfS2_S2_S2_fjLj128EEEEELb0ELb1ELb1ELb1EEEvNS_9BwdParamsE:
	.zero		648


//--------------------- .nv.constant0._ZN10layer_norm13ln_bwd_kernelINS_13Kernel_traitsIf6__halfS2_S2_fjLj768ELj1ELj4ELj1ELj16ENS_18Kernel_traits_baseILj768EfS2_S2_S2_fjLj128EEEEELb1ELb0ELb0ELb0EEEvNS_9BwdParamsE --------------------------
	.section	.nv.constant0._ZN10layer_norm13ln_bwd_kernelINS_13Kernel_traitsIf6__halfS2_S2_fjLj768ELj1ELj4ELj1ELj16ENS_18Kernel_traits_baseILj768EfS2_S2_S2_fjLj128EEEEELb1ELb0ELb0ELb0EEEvNS_9BwdParamsE,"a",@progbits
	.sectionflags	@""
	.align	4
.nv.constant0._ZN10layer_norm13ln_bwd_kernelINS_13Kernel_traitsIf6__halfS2_S2_fjLj768ELj1ELj4ELj1ELj16ENS_18Kernel_traits_baseILj768EfS2_S2_S2_fjLj128EEEEELb1ELb0ELb0ELb0EEEvNS_9BwdParamsE:
	.zero		648


//--------------------- .nv.constant0._ZN10layer_norm13ln_bwd_kernelINS_13Kernel_traitsIf6__halfS2_S2_fjLj768ELj1ELj4ELj1ELj16ENS_18Kernel_traits_baseILj768EfS2_S2_S2_fjLj128EEEEELb1ELb0ELb0ELb1EEEvNS_9BwdParamsE --------------------------
	.section	.nv.constant0._ZN10layer_norm13ln_bwd_kernelINS_13Kernel_traitsIf6__halfS2_S2_fjLj768ELj1ELj4ELj1ELj16ENS_18Kernel_traits_baseILj768EfS2_S2_S2_fjLj128EEEEELb1ELb0ELb0ELb1EEEvNS_9BwdParamsE,"a",@progbits
	.sectionflags	@""
	.align	4
.nv.constant0._ZN10layer_norm13ln_bwd_kernelINS_13Kernel_traitsIf6__halfS2_S2_fjLj768ELj1ELj4ELj1ELj16ENS_18Kernel_traits_baseILj768EfS2_S2_S2_fjLj128EEEEELb1ELb0ELb0ELb1EEEvNS_9BwdParamsE:
	.zero		648


//--------------------- .nv.constant0._ZN10layer_norm22ln_bwd_finalize_kernelINS_22Kernel_traits_finalizeILj768Ef6__halfS2_S2_fjLb0ELj1024ELj4ENS_18Kernel_traits_baseILj768EfS2_S2_S2_fjLj1024EEEEELb0ELb0EEEvNS_9BwdParamsE --------------------------
	.section	.nv.constant0._ZN10layer_norm22ln_bwd_finalize_kernelINS_22Kernel_traits_finalizeILj768Ef6__halfS2_S2_fjLb0ELj1024ELj4ENS_18Kernel_traits_baseILj768EfS2_S2_S2_fjLj1024EEEEELb0ELb0EEEvNS_9BwdParamsE,"a",@progbits
	.sectionflags	@""
	.align	4
.nv.constant0._ZN10layer_norm22ln_bwd_finalize_kernelINS_22Kernel_traits_finalizeILj768Ef6__halfS2_S2_fjLb0ELj1024ELj4ENS_18Kernel_traits_baseILj768EfS2_S2_S2_fjLj1024EEEEELb0ELb0EEEvNS_9BwdParamsE:
	.zero		648


//--------------------- .nv.constant0._ZN10layer_norm13ln_bwd_kernelINS_13Kernel_traitsIf6__halfS2_S2_fjLj768ELj1ELj4ELj1ELj16ENS_18Kernel_traits_baseILj768EfS2_S2_S2_fjLj128EEEEELb1ELb0ELb1ELb0EEEvNS_9BwdParamsE --------------------------
	.section	.nv.constant0._ZN10layer_norm13ln_bwd_kernelINS_13Kernel_traitsIf6__halfS2_S2_fjLj768ELj1ELj4ELj1ELj16ENS_18Kernel_traits_baseILj768EfS2_S2_S2_fjLj128EEEEELb1ELb0ELb1ELb0EEEvNS_9BwdParamsE,"a",@progbits
	.sectionflags	@""
	.align	4
.nv.constant0._ZN10layer_norm13ln_bwd_kernelINS_13Kernel_traitsIf6__halfS2_S2_fjLj768ELj1ELj4ELj1ELj16ENS_18Kernel_traits_baseILj768EfS2_S2_S2_fjLj128EEEEELb1ELb0ELb1ELb0EEEvNS_9BwdParamsE:
	.zero		648


//--------------------- .nv.constant0._ZN10layer_norm22ln_bwd_finalize_kernelINS_22Kernel_traits_finalizeILj768Ef6__halfS2_S2_fjLb0ELj1024ELj4ENS_18Kernel_traits_baseILj768EfS2_S2_S2_fjLj1024EEEEELb0ELb1EEEvNS_9BwdParamsE --------------------------
	.section	.nv.constant0._ZN10layer_norm22ln_bwd_finalize_kernelINS_22Kernel_traits_finalizeILj768Ef6__halfS2_S2_fjLb0ELj1024ELj4ENS_18Kernel_traits_baseILj768EfS2_S2_S2_fjLj1024EEEEELb0ELb1EEEvNS_9BwdParamsE,"a",@progbits
	.sectionflags	@""
	.align	4
.nv.constant0._ZN10layer_norm22ln_bwd_finalize_kernelINS_22Kernel_traits_finalizeILj768Ef6__halfS2_S2_fjLb0ELj1024ELj4ENS_18Kernel_traits_baseILj768EfS2_S2_S2_fjLj1024EEEEELb0ELb1EEEvNS_9BwdParamsE:
	.zero		648


//--------------------- .nv.constant0._ZN10layer_norm13ln_bwd_kernelINS_13Kernel_traitsIf6__halfS2_S2_fjLj768ELj1ELj4ELj1ELj16ENS_18Kernel_traits_baseILj768EfS2_S2_S2_fjLj128EEEEELb1ELb0ELb1ELb1EEEvNS_9BwdParamsE --------------------------
	.section	.nv.constant0._ZN10layer_norm13ln_bwd_kernelINS_13Kernel_traitsIf6__halfS2_S2_fjLj768ELj1ELj4ELj1ELj16ENS_18Kernel_traits_baseILj768EfS2_S2_S2_fjLj128EEEEELb1ELb0ELb1ELb1EEEvNS_9BwdParamsE,"a",@progbits
	.sectionflags	@""
	.align	4
.nv.constant0._ZN10layer_norm13ln_bwd_kernelINS_13Kernel_traitsIf6__halfS2_S2_fjLj768ELj1ELj4ELj1ELj16ENS_18Kernel_traits_baseILj768EfS2_S2_S2_fjLj128EEEEELb1ELb0ELb1ELb1EEEvNS_9BwdParamsE:
	.zero		648


//--------------------- .nv.constant0._ZN10layer_norm13ln_bwd_kernelINS_13Kernel_traitsIf6__halfS2_S2_fjLj768ELj1ELj4ELj1ELj16ENS_18Kernel_traits_baseILj768EfS2_S2_S2_fjLj128EEEEELb1ELb1ELb0ELb0EEEvNS_9BwdParamsE --------------------------
	.section	.nv.constant0._ZN10layer_norm13ln_bwd_kernelINS_13Kernel_traitsIf6__halfS2_S2_fjLj768ELj1ELj4ELj1ELj16ENS_18Kernel_traits_baseILj768EfS2_S2_S2_fjLj128EEEEELb1ELb1ELb0ELb0EEEvNS_9BwdParamsE,"a",@progbits
	.sectionflags	@""
	.align	4
.nv.constant0._ZN10layer_norm13ln_bwd_kernelINS_13Kernel_traitsIf6__halfS2_S2_fjLj768ELj1ELj4ELj1ELj16ENS_18Kernel_traits_baseILj768EfS2_S2_S2_fjLj128EEEEELb1ELb1ELb0ELb0EEEvNS_9BwdParamsE:
	.zero		648


//--------------------- .nv.constant0._ZN10layer_norm13ln_bwd_kernelINS_13Kernel_traitsIf6__halfS2_S2_fjLj768ELj1ELj4ELj1ELj16ENS_18Kernel_traits_baseILj768EfS2_S2_S2_fjLj128EEEEELb1ELb1ELb0ELb1EEEvNS_9BwdParamsE --------------------------
	.section	.nv.constant0._ZN10layer_norm13ln_bwd_kernelINS_13Kernel_traitsIf6__halfS2_S2_fjLj768ELj1ELj4ELj1ELj16ENS_18Kernel_traits_baseILj768EfS2_S2_S2_fjLj128EEEEELb1ELb1ELb0ELb1EEEvNS_9BwdParamsE,"a",@progbits
	.sectionflags	@""
	.align	4
.nv.constant0._ZN10layer_norm13ln_bwd_kernelINS_13Kernel_traitsIf6__halfS2_S2_fjLj768ELj1ELj4ELj1ELj16ENS_18Kernel_traits_baseILj768EfS2_S2_S2_fjLj128EEEEELb1ELb1ELb0ELb1EEEvNS_9BwdParamsE:
	.zero		648


//--------------------- .nv.constant0._ZN10layer_norm22ln_bwd_finalize_kernelINS_22Kernel_traits_finalizeILj768Ef6__halfS2_S2_fjLb1ELj1024ELj4ENS_18Kernel_traits_baseILj768EfS2_S2_S2_fjLj1024EEEEELb1ELb0EEEvNS_9BwdParamsE --------------------------
	.section	.nv.constant0._ZN10layer_norm22ln_bwd_finalize_kernelINS_22Kernel_traits_finalizeILj768Ef6__halfS2_S2_fjLb1ELj1024ELj4ENS_18Kernel_traits_baseILj768EfS2_S2_S2_fjLj1024EEEEELb1ELb0EEEvNS_9BwdParamsE,"a",@progbits
	.sectionflags	@""
	.align	4
.nv.constant0._ZN10layer_norm22ln_bwd_finalize_kernelINS_22Kernel_traits_finalizeILj768Ef6__halfS2_S2_fjLb1ELj1024ELj4ENS_18Kernel_traits_baseILj768EfS2_S2_S2_fjLj1024EEEEELb1ELb0EEEvNS_9BwdParamsE:
	.zero		648


//--------------------- .nv.constant0._ZN10layer_norm13ln_bwd_kernelINS_13Kernel_traitsIf6__halfS2_S2_fjLj768ELj1ELj4ELj1ELj16ENS_18Kernel_traits_baseILj768EfS2_S2_S2_fjLj128EEEEELb1ELb1ELb1ELb0EEEvNS_9BwdParamsE --------------------------
	.section	.nv.constant0._ZN10layer_norm13ln_bwd_kernelINS_13Kernel_traitsIf6__halfS2_S2_fjLj768ELj1ELj4ELj1ELj16ENS_18Kernel_traits_baseILj768EfS2_S2_S2_fjLj128EEEEELb1ELb1ELb1ELb0EEEvNS_9BwdParamsE,"a",@progbits
	.sectionflags	@""
	.align	4
.nv.constant0._ZN10layer_norm13ln_bwd_kernelINS_13Kernel_traitsIf6__halfS2_S2_fjLj768ELj1ELj4ELj1ELj16ENS_18Kernel_traits_baseILj768EfS2_S2_S2_fjLj128EEEEELb1ELb1ELb1ELb0EEEvNS_9BwdParamsE:
	.zero		648


//--------------------- .nv.constant0._ZN10layer_norm22ln_bwd_finalize_kernelINS_22Kernel_traits_finalizeILj768Ef6__halfS2_S2_fjLb1ELj1024ELj4ENS_18Kernel_traits_baseILj768EfS2_S2_S2_fjLj1024EEEEELb1ELb1EEEvNS_9BwdParamsE --------------------------
	.section	.nv.constant0._ZN10layer_norm22ln_bwd_finalize_kernelINS_22Kernel_traits_finalizeILj768Ef6__halfS2_S2_fjLb1ELj1024ELj4ENS_18Kernel_traits_baseILj768EfS2_S2_S2_fjLj1024EEEEELb1ELb1EEEvNS_9BwdParamsE,"a",@progbits
	.sectionflags	@""
	.align	4
.nv.constant0._ZN10layer_norm22ln_bwd_finalize_kernelINS_22Kernel_traits_finalizeILj768Ef6__halfS2_S2_fjLb1ELj1024ELj4ENS_18Kernel_traits_baseILj768EfS2_S2_S2_fjLj1024EEEEELb1ELb1EEEvNS_9BwdParamsE:
	.zero		648


//--------------------- .nv.constant0._ZN10layer_norm13ln_bwd_kernelINS_13Kernel_traitsIf6__halfS2_S2_fjLj768ELj1ELj4ELj1ELj16ENS_18Kernel_traits_baseILj768EfS2_S2_S2_fjLj128EEEEELb1ELb1ELb1ELb1EEEvNS_9BwdParamsE --------------------------
	.section	.nv.constant0._ZN10layer_norm13ln_bwd_kernelINS_13Kernel_traitsIf6__halfS2_S2_fjLj768ELj1ELj4ELj1ELj16ENS_18Kernel_traits_baseILj768EfS2_S2_S2_fjLj128EEEEELb1ELb1ELb1ELb1EEEvNS_9BwdParamsE,"a",@progbits
	.sectionflags	@""
	.align	4
.nv.constant0._ZN10layer_norm13ln_bwd_kernelINS_13Kernel_traitsIf6__halfS2_S2_fjLj768ELj1ELj4ELj1ELj16ENS_18Kernel_traits_baseILj768EfS2_S2_S2_fjLj128EEEEELb1ELb1ELb1ELb1EEEvNS_9BwdParamsE:
	.zero		648


//--------------------- .nv.constant0._ZN10layer_norm13ln_bwd_kernelINS_13Kernel_traitsI6__halfS2_fS2_fjLj768ELj1ELj4ELj1ELj16ENS_18Kernel_traits_baseILj768ES2_S2_fS2_fjLj128EEEEELb0ELb0ELb0ELb0EEEvNS_9BwdParamsE --------------------------
	.section	.nv.constant0._ZN10layer_norm13ln_bwd_kernelINS_13Kernel_traitsI6__halfS2_fS2_fjLj768ELj1ELj4ELj1ELj16ENS_18Kernel_traits_baseILj768ES2_S2_fS2_fjLj128EEEEELb0ELb0ELb0ELb0EEEvNS_9BwdParamsE,"a",@progbits
	.sectionflags	@""
	.align	4
.nv.constant0._ZN10layer_norm13ln_bwd_kernelINS_13Kernel_traitsI6__halfS2_fS2_fjLj768ELj1ELj4ELj1ELj16ENS_18Kernel_traits_baseILj768ES2_S2_fS2_fjLj128EEEEELb0ELb0ELb0ELb0EEEvNS_9BwdParamsE:
	.zero		648


//--------------------- .nv.constant0._ZN10layer_norm13ln_bwd_kernelINS_13Kernel_traitsI6__halfS2_fS2_fjLj768ELj1ELj4ELj1ELj16ENS_18Kernel_traits_baseILj768ES2_S2_fS2_fjLj128EEEEELb0ELb0ELb0ELb1EEEvNS_9BwdParamsE --------------------------
	.section	.nv.constant0._ZN10layer_norm13ln_bwd_kernelINS_13Kernel_traitsI6__halfS2_fS2_fjLj768ELj1ELj4ELj1ELj16ENS_18Kernel_traits_baseILj768ES2_S2_fS2_fjLj128EEEEELb0ELb0ELb0ELb1EEEvNS_9BwdParamsE,"a",@progbits
	.sectionflags	@""
	.align	4
.nv.constant0._ZN10layer_norm13ln_bwd_kernelINS_13Kernel_traitsI6__halfS2_fS2_fjLj768ELj1ELj4ELj1ELj16ENS_18Kernel_traits_baseILj768ES2_S2_fS2_fjLj128EEEEELb0ELb0ELb0ELb1EEEvNS_9BwdParamsE:
	.zero		648


//--------------------- .nv.constant0._ZN10layer_norm13ln_bwd_kernelINS_13Kernel_traitsI6__halfS2_fS2_fjLj768ELj1ELj4ELj1ELj16ENS_18Kernel_traits_baseILj768ES2_S2_fS2_fjLj128EEEEELb0ELb0ELb1ELb0EEEvNS_9BwdParamsE --------------------------
	.section	.nv.constant0._ZN10layer_norm13ln_bwd_kernelINS_13Kernel_traitsI6__halfS2_fS2_fjLj768ELj1ELj4ELj1ELj16ENS_18Kernel_traits_baseILj768ES2_S2_fS2_fjLj128EEEEELb0ELb0ELb1ELb0EEEvNS_9BwdParamsE,"a",@progbits
	.sectionflags	@""
	.align	4
.nv.constant0._ZN10layer_norm13ln_bwd_kernelINS_13Kernel_traitsI6__halfS2_fS2_fjLj768ELj1ELj4ELj1ELj16ENS_18Kernel_traits_baseILj768ES2_S2_fS2_fjLj128EEEEELb0ELb0ELb1ELb0EEEvNS_9BwdParamsE:
	.zero		648


//--------------------- .nv.constant0._ZN10layer_norm13ln_bwd_kernelINS_13Kernel_traitsI6__halfS2_fS2_fjLj768ELj1ELj4ELj1ELj16ENS_18Kernel_traits_baseILj768ES2_S2_fS2_fjLj128EEEEELb0ELb0ELb1ELb1EEEvNS_9BwdParamsE --------------------------
	.section	.nv.constant0._ZN10layer_norm13ln_bwd_kernelINS_13Kernel_traitsI6__halfS2_fS2_fjLj768ELj1ELj4ELj1ELj16ENS_18Kernel_traits_baseILj768ES2_S2_fS2_fjLj128EEEEELb0ELb0ELb1ELb1EEEvNS_9BwdParamsE,"a",@progbits
	.sectionflags	@""
	.align	4
.nv.constant0._ZN10layer_norm13ln_bwd_kernelINS_13Kernel_traitsI6__halfS2_fS2_fjLj768ELj1ELj4ELj1ELj16ENS_18Kernel_traits_baseILj768ES2_S2_fS2_fjLj128EEEEELb0ELb0ELb1ELb1EEEvNS_9BwdParamsE:
	.zero		648


//--------------------- .nv.constant0._ZN10layer_norm13ln_bwd_kernelINS_13Kernel_traitsI6__halfS2_fS2_fjLj768ELj1ELj4ELj1ELj16ENS_18Kernel_traits_baseILj768ES2_S2_fS2_fjLj128EEEEELb0ELb1ELb0ELb0EEEvNS_9BwdParamsE --------------------------
	.section	.nv.constant0._ZN10layer_norm13ln_bwd_kernelINS_13Kernel_traitsI6__halfS2_fS2_fjLj768ELj1ELj4ELj1ELj16ENS_18Kernel_traits_baseILj768ES2_S2_fS2_fjLj128EEEEELb0ELb1ELb0ELb0EEEvNS_9BwdParamsE,"a",@progbits
	.sectionflags	@""
	.align	4
.nv.constant0._ZN10layer_norm13ln_bwd_kernelINS_13Kernel_traitsI6__halfS2_fS2_fjLj768ELj1ELj4ELj1ELj16ENS_18Kernel_traits_baseILj768ES2_S2_fS2_fjLj128EEEEELb0ELb1ELb0ELb0EEEvNS_9BwdParamsE:
	.zero		648


//--------------------- .nv.constant0._ZN10layer_norm13ln_bwd_kernelINS_13Kernel_traitsI6__halfS2_fS2_fjLj768ELj1ELj4ELj1ELj16ENS_18Kernel_traits_baseILj768ES2_S2_fS2_fjLj128EEEEELb0ELb1ELb0ELb1EEEvNS_9BwdParamsE --------------------------
	.section	.nv.constant0._ZN10layer_norm13ln_bwd_kernelINS_13Kernel_traitsI6__halfS2_fS2_fjLj768ELj1ELj4ELj1ELj16ENS_18Kernel_traits_baseILj768ES2_S2_fS2_fjLj128EEEEELb0ELb1ELb0ELb1EEEvNS_9BwdParamsE,"a",@progbits
	.sectionflags	@""
	.align	4
.nv.constant0._ZN10layer_norm13ln_bwd_kernelINS_13Kernel_traitsI6__halfS2_fS2_fjLj768ELj1ELj4ELj1ELj16ENS_18Kernel_traits_baseILj768ES2_S2_fS2_fjLj128EEEEELb0ELb1ELb0ELb1EEEvNS_9BwdParamsE:
	.zero		648


//--------------------- .nv.constant0._ZN10layer_norm13ln_bwd_kernelINS_13Kernel_traitsI6__halfS2_fS2_fjLj768ELj1ELj4ELj1ELj16ENS_18Kernel_traits_baseILj768ES2_S2_fS2_fjLj128EEEEELb0ELb1ELb1ELb0EEEvNS_9BwdParamsE --------------------------
	.section	.nv.constant0._ZN10layer_norm13ln_bwd_kernelINS_13Kernel_traitsI6__halfS2_fS2_fjLj768ELj1ELj4ELj1ELj16ENS_18Kernel_traits_baseILj768ES2_S2_fS2_fjLj128EEEEELb0ELb1ELb1ELb0EEEvNS_9BwdParamsE,"a",@progbits
	.sectionflags	@""
	.align	4
.nv.constant0._ZN10layer_norm13ln_bwd_kernelINS_13Kernel_traitsI6__halfS2_fS2_fjLj768ELj1ELj4ELj1ELj16ENS_18Kernel_traits_baseILj768ES2_S2_fS2_fjLj128EEEEELb0ELb1ELb1ELb0EEEvNS_9BwdParamsE:
	.zero		648


//--------------------- .nv.constant0._ZN10layer_norm13ln_bwd_kernelINS_13Kernel_traitsI6__halfS2_fS2_fjLj768ELj1ELj4ELj1ELj16ENS_18Kernel_traits_baseILj768ES2_S2_fS2_fjLj128EEEEELb0ELb1ELb1ELb1EEEvNS_9BwdParamsE --------------------------
	.section	.nv.constant0._ZN10layer_norm13ln_bwd_kernelINS_13Kernel_traitsI6__halfS2_fS2_fjLj768ELj1ELj4ELj1ELj16ENS_18Kernel_traits_baseILj768ES2_S2_fS2_fjLj128EEEEELb0ELb1ELb1ELb1EEEvNS_9BwdParamsE,"a",@progbits
	.sectionflags	@""
	.align	4
.nv.constant0._ZN10layer_norm13ln_bwd_kernelINS_13Kernel_traitsI6__halfS2_fS2_fjLj768ELj1ELj4ELj1ELj16ENS_18Kernel_traits_baseILj768ES2_S2_fS2_fjLj128EEEEELb0ELb1ELb1ELb1EEEvNS_9BwdParamsE:
	.zero		648


//--------------------- .nv.constant0._ZN10layer_norm13ln_bwd_kernelINS_13Kernel_traitsI6__halfS2_fS2_fjLj768ELj1ELj4ELj1ELj16ENS_18Kernel_traits_baseILj768ES2_S2_fS2_fjLj128EEEEELb1ELb0ELb0ELb0EEEvNS_9BwdParamsE --------------------------
	.section	.nv.constant0._ZN10layer_norm13ln_bwd_kernelINS_13Kernel_traitsI6__halfS2_fS2_fjLj768ELj1ELj4ELj1ELj16ENS_18Kernel_traits_baseILj768ES2_S2_fS2_fjLj128EEEEELb1ELb0ELb0ELb0EEEvNS_9BwdParamsE,"a",@progbits
	.sectionflags	@""
	.align	4
.nv.constant0._ZN10layer_norm13ln_bwd_kernelINS_13Kernel_traitsI6__halfS2_fS2_fjLj768ELj1ELj4ELj1ELj16ENS_18Kernel_traits_baseILj768ES2_S2_fS2_fjLj128EEEEELb1ELb0ELb0ELb0EEEvNS_9BwdParamsE:
	.zero		648


//--------------------- .nv.constant0._ZN10layer_norm13ln_bwd_kernelINS_13Kernel_traitsI6__halfS2_fS2_fjLj768ELj1ELj4ELj1ELj16ENS_18Kernel_traits_baseILj768ES2_S2_fS2_fjLj128EEEEELb1ELb0ELb0ELb1EEEvNS_9BwdParamsE --------------------------
	.section	.nv.constant0._ZN10layer_norm13ln_bwd_kernelINS_13Kernel_traitsI6__halfS2_fS2_fjLj768ELj1ELj4ELj1ELj16ENS_18Kernel_traits_baseILj768ES2_S2_fS2_fjLj128EEEEELb1ELb0ELb0ELb1EEEvNS_9BwdParamsE,"a",@progbits
	.sectionflags	@""
	.align	4
.nv.constant0._ZN10layer_norm13ln_bwd_kernelINS_13Kernel_traitsI6__halfS2_fS2_fjLj768ELj1ELj4ELj1ELj16ENS_18Kernel_traits_baseILj768ES2_S2_fS2_fjLj128EEEEELb1ELb0ELb0ELb1EEEvNS_9BwdParamsE:
	.zero		648


//--------------------- .nv.constant0._ZN10layer_norm22ln_bwd_finalize_kernelINS_22Kernel_traits_finalizeILj768E6__halfS2_fS2_fjLb0ELj1024ELj4ENS_18Kernel_traits_baseILj768ES2_S2_fS2_fjLj1024EEEEELb0ELb0EEEvNS_9BwdParamsE --------------------------
	.section	.nv.constant0._ZN10layer_norm22ln_bwd_finalize_kernelINS_22Kernel_traits_finalizeILj768E6__halfS2_fS2_fjLb0ELj1024ELj4ENS_18Kernel_traits_baseILj768ES2_S2_fS2_fjLj1024EEEEELb0ELb0EEEvNS_9BwdParamsE,"a",@progbits
	.sectionflags	@""
	.align	4
.nv.constant0._ZN10layer_norm22ln_bwd_finalize_kernelINS_22Kernel_traits_finalizeILj768E6__halfS2_fS2_fjLb0ELj1024ELj4ENS_18Kernel_traits_baseILj768ES2_S2_fS2_fjLj1024EEEEELb0ELb0EEEvNS_9BwdParamsE:
	.zero		648


//--------------------- .nv.constant0._ZN10layer_norm13ln_bwd_kernelINS_13Kernel_traitsI6__halfS2_fS2_fjLj768ELj1ELj4ELj1ELj16ENS_18Kernel_traits_baseILj768ES2_S2_fS2_fjLj128EEEEELb1ELb0ELb1ELb0EEEvNS_9BwdParamsE --------------------------
	.section	.nv.constant0._ZN10layer_norm13ln_bwd_kernelINS_13Kernel_traitsI6__halfS2_fS2_fjLj768ELj1ELj4ELj1ELj16ENS_18Kernel_traits_baseILj768ES2_S2_fS2_fjLj128EEEEELb1ELb0ELb1ELb0EEEvNS_9BwdParamsE,"a",@progbits
	.sectionflags	@""
	.align	4
.nv.constant0._ZN10layer_norm13ln_bwd_kernelINS_13Kernel_traitsI6__halfS2_fS2_fjLj768ELj1ELj4ELj1ELj16ENS_18Kernel_traits_baseILj768ES2_S2_fS2_fjLj128EEEEELb1ELb0ELb1ELb0EEEvNS_9BwdParamsE:
	.zero		648


//--------------------- .nv.constant0._ZN10layer_norm22ln_bwd_finalize_kernelINS_22Kernel_traits_finalizeILj768E6__halfS2_fS2_fjLb0ELj1024ELj4ENS_18Kernel_traits_baseILj768ES2_S2_fS2_fjLj1024EEEEELb0ELb1EEEvNS_9BwdParamsE --------------------------
	.section	.nv.constant0._ZN10layer_norm22ln_bwd_finalize_kernelINS_22Kernel_traits_finalizeILj768E6__halfS2_fS2_fjLb0ELj1024ELj4ENS_18Kernel_traits_baseILj768ES2_S2_fS2_fjLj1024EEEEELb0ELb1EEEvNS_9BwdParamsE,"a",@progbits
	.sectionflags	@""
	.align	4
.nv.constant0._ZN10layer_norm22ln_bwd_finalize_kernelINS_22Kernel_traits_finalizeILj768E6__halfS2_fS2_fjLb0ELj1024ELj4ENS_18Kernel_traits_baseILj768ES2_S2_fS2_fjLj1024EEEEELb0ELb1EEEvNS_9BwdParamsE:
	.zero		648


//--------------------- .nv.constant0._ZN10layer_norm13ln_bwd_kernelINS_13Kernel_traitsI6__halfS2_fS2_fjLj768ELj1ELj4ELj1ELj16ENS_18Kernel_traits_baseILj768ES2_S2_fS2_fjLj128EEEEELb1ELb0ELb1ELb1EEEvNS_9BwdParamsE --------------------------
	.section	.nv.constant0._ZN10layer_norm13ln_bwd_kernelINS_13Kernel_traitsI6__halfS2_fS2_fjLj768ELj1ELj4ELj1ELj16ENS_18Kernel_traits_baseILj768ES2_S2_fS2_fjLj128EEEEELb1ELb0ELb1ELb1EEEvNS_9BwdParamsE,"a",@progbits
	.sectionflags	@""
	.align	4
.nv.constant0._ZN10layer_norm13ln_bwd_kernelINS_13Kernel_traitsI6__halfS2_fS2_fjLj768ELj1ELj4ELj1ELj16ENS_18Kernel_traits_baseILj768ES2_S2_fS2_fjLj128EEEEELb1ELb0ELb1ELb1EEEvNS_9BwdParamsE:
	.zero		648


//--------------------- .nv.constant0._ZN10layer_norm13ln_bwd_kernelINS_13Kernel_traitsI6__halfS2_fS2_fjLj768ELj1ELj4ELj1ELj16ENS_18Kernel_traits_baseILj768ES2_S2_fS2_fjLj128EEEEELb1ELb1ELb0ELb0EEEvNS_9BwdParamsE --------------------------
	.section	.nv.constant0._ZN10layer_norm13ln_bwd_kernelINS_13Kernel_traitsI6__halfS2_fS2_fjLj768ELj1ELj4ELj1ELj16ENS_18Kernel_traits_baseILj768ES2_S2_fS2_fjLj128EEEEELb1ELb1ELb0ELb0EEEvNS_9BwdParamsE,"a",@progbits
	.sectionflags	@""
	.align	4
.nv.constant0._ZN10layer_norm13ln_bwd_kernelINS_13Kernel_traitsI6__halfS2_fS2_fjLj768ELj1ELj4ELj1ELj16ENS_18Kernel_traits_baseILj768ES2_S2_fS2_fjLj128EEEEELb1ELb1ELb0ELb0EEEvNS_9BwdParamsE:
	.zero		648


//--------------------- .nv.constant0._ZN10layer_norm13ln_bwd_kernelINS_13Kernel_traitsI6__halfS2_fS2_fjLj768ELj1ELj4ELj1ELj16ENS_18Kernel_traits_baseILj768ES2_S2_fS2_fjLj128EEEEELb1ELb1ELb0ELb1EEEvNS_9BwdParamsE --------------------------
	.section	.nv.constant0._ZN10layer_norm13ln_bwd_kernelINS_13Kernel_traitsI6__halfS2_fS2_fjLj768ELj1ELj4ELj1ELj16ENS_18Kernel_traits_baseILj768ES2_S2_fS2_fjLj128EEEEELb1ELb1ELb0ELb1EEEvNS_9BwdParamsE,"a",@progbits
	.sectionflags	@""
	.align	4
.nv.constant0._ZN10layer_norm13ln_bwd_kernelINS_13Kernel_traitsI6__halfS2_fS2_fjLj768ELj1ELj4ELj1ELj16ENS_18Kernel_traits_baseILj768ES2_S2_fS2_fjLj128EEEEELb1ELb1ELb0ELb1EEEvNS_9BwdParamsE:
	.zero		648


//--------------------- .nv.constant0._ZN10layer_norm22ln_bwd_finalize_kernelINS_22Kernel_traits_finalizeILj768E6__halfS2_fS2_fjLb1ELj1024ELj4ENS_18Kernel_traits_baseILj768ES2_S2_fS2_fjLj1024EEEEELb1ELb0EEEvNS_9BwdParamsE --------------------------
	.section	.nv.constant0._ZN10layer_norm22ln_bwd_finalize_kernelINS_22Kernel_traits_finalizeILj768E6__halfS2_fS2_fjLb1ELj1024ELj4ENS_18Kernel_traits_baseILj768ES2_S2_fS2_fjLj1024EEEEELb1ELb0EEEvNS_9BwdParamsE,"a",@progbits
	.sectionflags	@""
	.align	4
.nv.constant0._ZN10layer_norm22ln_bwd_finalize_kernelINS_22Kernel_traits_finalizeILj768E6__halfS2_fS2_fjLb1ELj1024ELj4ENS_18Kernel_traits_baseILj768ES2_S2_fS2_fjLj1024EEEEELb1ELb0EEEvNS_9BwdParamsE:
	.zero		648


//--------------------- .nv.constant0._ZN10layer_norm13ln_bwd_kernelINS_13Kernel_traitsI6__halfS2_fS2_fjLj768ELj1ELj4ELj1ELj16ENS_18Kernel_traits_baseILj768ES2_S2_fS2_fjLj128EEEEELb1ELb1ELb1ELb0EEEvNS_9BwdParamsE --------------------------
	.section	.nv.constant0._ZN10layer_norm13ln_bwd_kernelINS_13Kernel_traitsI6__halfS2_fS2_fjLj768ELj1ELj4ELj1ELj16ENS_18Kernel_traits_baseILj768ES2_S2_fS2_fjLj128EEEEELb1ELb1ELb1ELb0EEEvNS_9BwdParamsE,"a",@progbits
	.sectionflags	@""
	.align	4
.nv.constant0._ZN10layer_norm13ln_bwd_kernelINS_13Kernel_traitsI6__halfS2_fS2_fjLj768ELj1ELj4ELj1ELj16ENS_18Kernel_traits_baseILj768ES2_S2_fS2_fjLj128EEEEELb1ELb1ELb1ELb0EEEvNS_9BwdParamsE:
	.zero		648


//--------------------- .nv.constant0._ZN10layer_norm22ln_bwd_finalize_kernelINS_22Kernel_traits_finalizeILj768E6__halfS2_fS2_fjLb1ELj1024ELj4ENS_18Kernel_traits_baseILj768ES2_S2_fS2_fjLj1024EEEEELb1ELb1EEEvNS_9BwdParamsE --------------------------
	.section	.nv.constant0._ZN10layer_norm22ln_bwd_finalize_kernelINS_22Kernel_traits_finalizeILj768E6__halfS2_fS2_fjLb1ELj1024ELj4ENS_18Kernel_traits_baseILj768ES2_S2_fS2_fjLj1024EEEEELb1ELb1EEEvNS_9BwdParamsE,"a",@progbits
	.sectionflags	@""
	.align	4
.nv.constant0._ZN10layer_norm22ln_bwd_finalize_kernelINS_22Kernel_traits_finalizeILj768E6__halfS2_fS2_fjLb1ELj1024ELj4ENS_18Kernel_traits_baseILj768ES2_S2_fS2_fjLj1024EEEEELb1ELb1EEEvNS_9BwdParamsE:
	.zero		648


//--------------------- .nv.constant0._ZN10layer_norm13ln_bwd_kernelINS_13Kernel_traitsI6__halfS2_fS2_fjLj768ELj1ELj4ELj1ELj16ENS_18Kernel_traits_baseILj768ES2_S2_fS2_fjLj128EEEEELb1ELb1ELb1ELb1EEEvNS_9BwdParamsE --------------------------
	.section	.nv.constant0._ZN10layer_norm13ln_bwd_kernelINS_13Kernel_traitsI6__halfS2_fS2_fjLj768ELj1ELj4ELj1ELj16ENS_18Kernel_traits_baseILj768ES2_S2_fS2_fjLj128EEEEELb1ELb1ELb1ELb1EEEvNS_9BwdParamsE,"a",@progbits
	.sectionflags	@""
	.align	4
.nv.constant0._ZN10layer_norm13ln_bwd_kernelINS_13Kernel_traitsI6__halfS2_fS2_fjLj768ELj1ELj4ELj1ELj16ENS_18Kernel_traits_baseILj768ES2_S2_fS2_fjLj128EEEEELb1ELb1ELb1ELb1EEEvNS_9BwdParamsE:
	.zero		648


//--------------------- .nv.constant0._ZN10layer_norm13ln_bwd_kernelINS_13Kernel_traitsIf6__halffS2_fjLj768ELj1ELj4ELj1ELj16ENS_18Kernel_traits_baseILj768EfS2_fS2_fjLj128EEEEELb0ELb0ELb0ELb0EEEvNS_9BwdParamsE --------------------------
	.section	.nv.constant0._ZN10layer_norm13ln_bwd_kernelINS_13Kernel_traitsIf6__halffS2_fjLj768ELj1ELj4ELj1ELj16ENS_18Kernel_traits_baseILj768EfS2_fS2_fjLj128EEEEELb0ELb0ELb0ELb0EEEvNS_9BwdParamsE,"a",@progbits
	.sectionflags	@""
	.align	4
.nv.constant0._ZN10layer_norm13ln_bwd_kernelINS_13Kernel_traitsIf6__halffS2_fjLj768ELj1ELj4ELj1ELj16ENS_18Kernel_traits_baseILj768EfS2_fS2_fjLj128EEEEELb0ELb0ELb0ELb0EEEvNS_9BwdParamsE:
	.zero		648


//--------------------- .nv.constant0._ZN10layer_norm13ln_bwd_kernelINS_13Kernel_traitsIf6__halffS2_fjLj768ELj1ELj4ELj1ELj16ENS_18Kernel_traits_baseILj768EfS2_fS2_fjLj128EEEEELb0ELb0ELb0ELb1EEEvNS_9BwdParamsE --------------------------
	.section	.nv.constant0._ZN10layer_norm13ln_bwd_kernelINS_13Kernel_traitsIf6__halffS2_fjLj768ELj1ELj4ELj1ELj16ENS_18Kernel_traits_baseILj768EfS2_fS2_fjLj128EEEEELb0ELb0ELb0ELb1EEEvNS_9BwdParamsE,"a",@progbits
	.sectionflags	@""
	.align	4
.nv.constant0._ZN10layer_norm13ln_bwd_kernelINS_13Kernel_traitsIf6__halffS2_fjLj768ELj1ELj4ELj1ELj16ENS_18Kernel_traits_baseILj768EfS2_fS2_fjLj128EEEEELb0ELb0ELb0ELb1EEEvNS_9BwdParamsE:
	.zero		648


//--------------------- .nv.constant0._ZN10layer_norm13ln_bwd_kernelINS_13Kernel_traitsIf6__halffS2_fjLj768ELj1ELj4ELj1ELj16ENS_18Kernel_traits_baseILj768EfS2_fS2_fjLj128EEEEELb0ELb0ELb1ELb0EEEvNS_9BwdParamsE --------------------------
	.section	.nv.constant0._ZN10layer_norm13ln_bwd_kernelINS_13Kernel_traitsIf6__halffS2_fjLj768ELj1ELj4ELj1ELj16ENS_18Kernel_traits_baseILj768EfS2_fS2_fjLj128EEEEELb0ELb0ELb1ELb0EEEvNS_9BwdParamsE,"a",@progbits
	.sectionflags	@""
	.align	4
.nv.constant0._ZN10layer_norm13ln_bwd_kernelINS_13Kernel_traitsIf6__halffS2_fjLj768ELj1ELj4ELj1ELj16ENS_18Kernel_traits_baseILj768EfS2_fS2_fjLj128EEEEELb0ELb0ELb1ELb0EEEvNS_9BwdParamsE:
	.zero		648


//--------------------- .nv.constant0._ZN10layer_norm13ln_bwd_kernelINS_13Kernel_traitsIf6__halffS2_fjLj768ELj1ELj4ELj1ELj16ENS_18Kernel_traits_baseILj768EfS2_fS2_fjLj128EEEEELb0ELb0ELb1ELb1EEEvNS_9BwdParamsE --------------------------
	.section	.nv.constant0._ZN10layer_norm13ln_bwd_kernelINS_13Kernel_traitsIf6__halffS2_fjLj768ELj1ELj4ELj1ELj16ENS_18Kernel_traits_baseILj768EfS2_fS2_fjLj128EEEEELb0ELb0ELb1ELb1EEEvNS_9BwdParamsE,"a",@progbits
	.sectionflags	@""
	.align	4
.nv.constant0._ZN10layer_norm13ln_bwd_kernelINS_13Kernel_traitsIf6__halffS2_fjLj768ELj1ELj4ELj1ELj16ENS_18Kernel_traits_baseILj768EfS2_fS2_fjLj128EEEEELb0ELb0ELb1ELb1EEEvNS_9BwdParamsE:
	.zero		648


//--------------------- .nv.constant0._ZN10layer_norm13ln_bwd_kernelINS_13Kernel_traitsIf6__halffS2_fjLj768ELj1ELj4ELj1ELj16ENS_18Kernel_traits_baseILj768EfS2_fS2_fjLj128EEEEELb0ELb1ELb0ELb0EEEvNS_9BwdParamsE --------------------------
	.section	.nv.constant0._ZN10layer_norm13ln_bwd_kernelINS_13Kernel_traitsIf6__halffS2_fjLj768ELj1ELj4ELj1ELj16ENS_18Kernel_traits_baseILj768EfS2_fS2_fjLj128EEEEELb0ELb1ELb0ELb0EEEvNS_9BwdParamsE,"a",@progbits
	.sectionflags	@""
	.align	4
.nv.constant0._ZN10layer_norm13ln_bwd_kernelINS_13Kernel_traitsIf6__halffS2_fjLj768ELj1ELj4ELj1ELj16ENS_18Kernel_traits_baseILj768EfS2_fS2_fjLj128EEEEELb0ELb1ELb0ELb0EEEvNS_9BwdParamsE:
	.zero		648


//--------------------- .nv.constant0._ZN10layer_norm13ln_bwd_kernelINS_13Kernel_traitsIf6__halffS2_fjLj768ELj1ELj4ELj1ELj16ENS_18Kernel_traits_baseILj768EfS2_fS2_fjLj128EEEEELb0ELb1ELb0ELb1EEEvNS_9BwdParamsE --------------------------
	.section	.nv.constant0._ZN10layer_norm13ln_bwd_kernelINS_13Kernel_traitsIf6__halffS2_fjLj768ELj1ELj4ELj1ELj16ENS_18Kernel_traits_baseILj768EfS2_fS2_fjLj128EEEEELb0ELb1ELb0ELb1EEEvNS_9BwdParamsE,"a",@progbits
	.sectionflags	@""
	.align	4
.nv.constant0._ZN10layer_norm13ln_bwd_kernelINS_13Kernel_traitsIf6__halffS2_fjLj768ELj1ELj4ELj1ELj16ENS_18Kernel_traits_baseILj768EfS2_fS2_fjLj128EEEEELb0ELb1ELb0ELb1EEEvNS_9BwdParamsE:
	.zero		648


//--------------------- .nv.constant0._ZN10layer_norm13ln_bwd_kernelINS_13Kernel_traitsIf6__halffS2_fjLj768ELj1ELj4ELj1ELj16ENS_18Kernel_traits_baseILj768EfS2_fS2_fjLj128EEEEELb0ELb1ELb1ELb0EEEvNS_9BwdParamsE --------------------------
	.section	.nv.constant0._ZN10layer_norm13ln_bwd_kernelINS_13Kernel_traitsIf6__halffS2_fjLj768ELj1ELj4ELj1ELj16ENS_18Kernel_traits_baseILj768EfS2_fS2_fjLj128EEEEELb0ELb1ELb1ELb0EEEvNS_9BwdParamsE,"a",@progbits
	.sectionflags	@""
	.align	4
.nv.constant0._ZN10layer_norm13ln_bwd_kernelINS_13Kernel_traitsIf6__halffS2_fjLj768ELj1ELj4ELj1ELj16ENS_18Kernel_traits_baseILj768EfS2_fS2_fjLj128EEEEELb0ELb1ELb1ELb0EEEvNS_9BwdParamsE:
	.zero		648


//--------------------- .nv.constant0._ZN10layer_norm13ln_bwd_kernelINS_13Kernel_traitsIf6__halffS2_fjLj768ELj1ELj4ELj1ELj16ENS_18Kernel_traits_baseILj768EfS2_fS2_fjLj128EEEEELb0ELb1ELb1ELb1EEEvNS_9BwdParamsE --------------------------
	.section	.nv.constant0._ZN10layer_norm13ln_bwd_kernelINS_13Kernel_traitsIf6__halffS2_fjLj768ELj1ELj4ELj1ELj16ENS_18Kernel_traits_baseILj768EfS2_fS2_fjLj128EEEEELb0ELb1ELb1ELb1EEEvNS_9BwdParamsE,"a",@progbits
	.sectionflags	@""
	.align	4
.nv.constant0._ZN10layer_norm13ln_bwd_kernelINS_13Kernel_traitsIf6__halffS2_fjLj768ELj1ELj4ELj1ELj16ENS_18Kernel_traits_baseILj768EfS2_fS2_fjLj128EEEEELb0ELb1ELb1ELb1EEEvNS_9BwdParamsE:
	.zero		648


//--------------------- .nv.constant0._ZN10layer_norm13ln_bwd_kernelINS_13Kernel_traitsIf6__halffS2_fjLj768ELj1ELj4ELj1ELj16ENS_18Kernel_traits_baseILj768EfS2_fS2_fjLj128EEEEELb1ELb0ELb0ELb0EEEvNS_9BwdParamsE --------------------------
	.section	.nv.constant0._ZN10layer_norm13ln_bwd_kernelINS_13Kernel_traitsIf6__halffS2_fjLj768ELj1ELj4ELj1ELj16ENS_18Kernel_traits_baseILj768EfS2_fS2_fjLj128EEEEELb1ELb0ELb0ELb0EEEvNS_9BwdParamsE,"a",@progbits
	.sectionflags	@""
	.align	4
.nv.constant0._ZN10layer_norm13ln_bwd_kernelINS_13Kernel_traitsIf6__halffS2_fjLj768ELj1ELj4ELj1ELj16ENS_18Kernel_traits_baseILj768EfS2_fS2_fjLj128EEEEELb1ELb0ELb0ELb0EEEvNS_9BwdParamsE:
	.zero		648


//--------------------- .nv.constant0._ZN10layer_norm13ln_bwd_kernelINS_13Kernel_traitsIf6__halffS2_fjLj768ELj1ELj4ELj1ELj16ENS_18Kernel_traits_baseILj768EfS2_fS2_fjLj128EEEEELb1ELb0ELb0ELb1EEEvNS_9BwdParamsE --------------------------
	.section	.nv.constant0._ZN10layer_norm13ln_bwd_kernelINS_13Kernel_traitsIf6__halffS2_fjLj768ELj1ELj4ELj1ELj16ENS_18Kernel_traits_baseILj768EfS2_fS2_fjLj128EEEEELb1ELb0ELb0ELb1EEEvNS_9BwdParamsE,"a",@progbits
	.sectionflags	@""
	.align	4
.nv.constant0._ZN10layer_norm13ln_bwd_kernelINS_13Kernel_traitsIf6__halffS2_fjLj768ELj1ELj4ELj1ELj16ENS_18Kernel_traits_baseILj768EfS2_fS2_fjLj128EEEEELb1ELb0ELb0ELb1EEEvNS_9BwdParamsE:
	.zero		648


//--------------------- .nv.constant0._ZN10layer_norm22ln_bwd_finalize_kernelINS_22Kernel_traits_finalizeILj768Ef6__halffS2_fjLb0ELj1024ELj4ENS_18Kernel_traits_baseILj768EfS2_fS2_fjLj1024EEEEELb0ELb0EEEvNS_9BwdParamsE --------------------------
	.section	.nv.constant0._ZN10layer_norm22ln_bwd_finalize_kernelINS_22Kernel_traits_finalizeILj768Ef6__halffS2_fjLb0ELj1024ELj4ENS_18Kernel_traits_baseILj768EfS2_fS2_fjLj1024EEEEELb0ELb0EEEvNS_9BwdParamsE,"a",@progbits
	.sectionflags	@""
	.align	4
.nv.constant0._ZN10layer_norm22ln_bwd_finalize_kernelINS_22Kernel_traits_finalizeILj768Ef6__halffS2_fjLb0ELj1024ELj4ENS_18Kernel_traits_baseILj768EfS2_fS2_fjLj1024EEEEELb0ELb0EEEvNS_9BwdParamsE:
	.zero		648


//--------------------- .nv.constant0._ZN10layer_norm13ln_bwd_kernelINS_13Kernel_traitsIf6__halffS2_fjLj768ELj1ELj4ELj1ELj16ENS_18Kernel_traits_baseILj768EfS2_fS2_fjLj128EEEEELb1ELb0ELb1ELb0EEEvNS_9BwdParamsE --------------------------
	.section	.nv.constant0._ZN10layer_norm13ln_bwd_kernelINS_13Kernel_traitsIf6__halffS2_fjLj768ELj1ELj4ELj1ELj16ENS_18Kernel_traits_baseILj768EfS2_fS2_fjLj128EEEEELb1ELb0ELb1ELb0EEEvNS_9BwdParamsE,"a",@progbits
	.sectionflags	@""
	.align	4
.nv.constant0._ZN10layer_norm13ln_bwd_kernelINS_13Kernel_traitsIf6__halffS2_fjLj768ELj1ELj4ELj1ELj16ENS_18Kernel_traits_baseILj768EfS2_fS2_fjLj128EEEEELb1ELb0ELb1ELb0EEEvNS_9BwdParamsE:
	.zero		648


//--------------------- .nv.constant0._ZN10layer_norm22ln_bwd_finalize_kernelINS_22Kernel_traits_finalizeILj768Ef6__halffS2_fjLb0ELj1024ELj4ENS_18Kernel_traits_baseILj768EfS2_fS2_fjLj1024EEEEELb0ELb1EEEvNS_9BwdParamsE --------------------------
	.section	.nv.constant0._ZN10layer_norm22ln_bwd_finalize_kernelINS_22Kernel_traits_finalizeILj768Ef6__halffS2_fjLb0ELj1024ELj4ENS_18Kernel_traits_baseILj768EfS2_fS2_fjLj1024EEEEELb0ELb1EEEvNS_9BwdParamsE,"a",@progbits
	.sectionflags	@""
	.align	4
.nv.constant0._ZN10layer_norm22ln_bwd_finalize_kernelINS_22Kernel_traits_finalizeILj768Ef6__halffS2_fjLb0ELj1024ELj4ENS_18Kernel_traits_baseILj768EfS2_fS2_fjLj1024EEEEELb0ELb1EEEvNS_9BwdParamsE:
	.zero		648


//--------------------- .nv.constant0._ZN10layer_norm13ln_bwd_kernelINS_13Kernel_traitsIf6__halffS2_fjLj768ELj1ELj4ELj1ELj16ENS_18Kernel_traits_baseILj768EfS2_fS2_fjLj128EEEEELb1ELb0ELb1ELb1EEEvNS_9BwdParamsE --------------------------
	.section	.nv.constant0._ZN10layer_norm13ln_bwd_kernelINS_13Kernel_traitsIf6__halffS2_fjLj768ELj1ELj4ELj1ELj16ENS_18Kernel_traits_baseILj768EfS2_fS2_fjLj128EEEEELb1ELb0ELb1ELb1EEEvNS_9BwdParamsE,"a",@progbits
	.sectionflags	@""
	.align	4
.nv.constant0._ZN10layer_norm13ln_bwd_kernelINS_13Kernel_traitsIf6__halffS2_fjLj768ELj1ELj4ELj1ELj16ENS_18Kernel_traits_baseILj768EfS2_fS2_fjLj128EEEEELb1ELb0ELb1ELb1EEEvNS_9BwdParamsE:
	.zero		648


//--------------------- .nv.constant0._ZN10layer_norm13ln_bwd_kernelINS_13Kernel_traitsIf6__halffS2_fjLj768ELj1ELj4ELj1ELj16ENS_18Kernel_traits_baseILj768EfS2_fS2_fjLj128EEEEELb1ELb1ELb0ELb0EEEvNS_9BwdParamsE --------------------------
	.section	.nv.constant0._ZN10layer_norm13ln_bwd_kernelINS_13Kernel_traitsIf6__halffS2_fjLj768ELj1ELj4ELj1ELj16ENS_18Kernel_traits_baseILj768EfS2_fS2_fjLj128EEEEELb1ELb1ELb0ELb0EEEvNS_9BwdParamsE,"a",@progbits
	.sectionflags	@""
	.align	4
.nv.constant0._ZN10layer_norm13ln_bwd_kernelINS_13Kernel_traitsIf6__halffS2_fjLj768ELj1ELj4ELj1ELj16ENS_18Kernel_traits_baseILj768EfS2_fS2_fjLj128EEEEELb1ELb1ELb0ELb0EEEvNS_9BwdParamsE:
	.zero		648


//--------------------- .nv.constant0._ZN10layer_norm13ln_bwd_kernelINS_13Kernel_traitsIf6__halffS2_fjLj768ELj1ELj4ELj1ELj16ENS_18Kernel_traits_baseILj768EfS2_fS2_fjLj128EEEEELb1ELb1ELb0ELb1EEEvNS_9BwdParamsE --------------------------
	.section	.nv.constant0._ZN10layer_norm13ln_bwd_kernelINS_13Kernel_traitsIf6__halffS2_fjLj768ELj1ELj4ELj1ELj16ENS_18Kernel_traits_baseILj768EfS2_fS2_fjLj128EEEEELb1ELb1ELb0ELb1EEEvNS_9BwdParamsE,"a",@progbits
	.sectionflags	@""
	.align	4
.nv.constant0._ZN10layer_norm13ln_bwd_kernelINS_13Kernel_traitsIf6__halffS2_fjLj768ELj1ELj4ELj1ELj16ENS_18Kernel_traits_baseILj768EfS2_fS2_fjLj128EEEEELb1ELb1ELb0ELb1EEEvNS_9BwdParamsE:
	.zero		648


//--------------------- .nv.constant0._ZN10layer_norm22ln_bwd_finalize_kernelINS_22Kernel_traits_finalizeILj768Ef6__halffS2_fjLb1ELj1024ELj4ENS_18Kernel_traits_baseILj768EfS2_fS2_fjLj1024EEEEELb1ELb0EEEvNS_9BwdParamsE --------------------------
	.section	.nv.constant0._ZN10layer_norm22ln_bwd_finalize_kernelINS_22Kernel_traits_finalizeILj768Ef6__halffS2_fjLb1ELj1024ELj4ENS_18Kernel_traits_baseILj768EfS2_fS2_fjLj1024EEEEELb1ELb0EEEvNS_9BwdParamsE,"a",@progbits
	.sectionflags	@""
	.align	4
.nv.constant0._ZN10layer_norm22ln_bwd_finalize_kernelINS_22Kernel_traits_finalizeILj768Ef6__halffS2_fjLb1ELj1024ELj4ENS_18Kernel_traits_baseILj768EfS2_fS2_fjLj1024EEEEELb1ELb0EEEvNS_9BwdParamsE:
	.zero		648


//--------------------- .nv.constant0._ZN10layer_norm13ln_bwd_kernelINS_13Kernel_traitsIf6__halffS2_fjLj768ELj1ELj4ELj1ELj16ENS_18Kernel_traits_baseILj768EfS2_fS2_fjLj128EEEEELb1ELb1ELb1ELb0EEEvNS_9BwdParamsE --------------------------
	.section	.nv.constant0._ZN10layer_norm13ln_bwd_kernelINS_13Kernel_traitsIf6__halffS2_fjLj768ELj1ELj4ELj1ELj16ENS_18Kernel_traits_baseILj768EfS2_fS2_fjLj128EEEEELb1ELb1ELb1ELb0EEEvNS_9BwdParamsE,"a",@progbits
	.sectionflags	@""
	.align	4
.nv.constant0._ZN10layer_norm13ln_bwd_kernelINS_13Kernel_traitsIf6__halffS2_fjLj768ELj1ELj4ELj1ELj16ENS_18Kernel_traits_baseILj768EfS2_fS2_fjLj128EEEEELb1ELb1ELb1ELb0EEEvNS_9BwdParamsE:
	.zero		648


//--------------------- .nv.constant0._ZN10layer_norm22ln_bwd_finalize_kernelINS_22Kernel_traits_finalizeILj768Ef6__halffS2_fjLb1ELj1024ELj4ENS_18Kernel_traits_baseILj768EfS2_fS2_fjLj1024EEEEELb1ELb1EEEvNS_9BwdParamsE --------------------------
	.section	.nv.constant0._ZN10layer_norm22ln_bwd_finalize_kernelINS_22Kernel_traits_finalizeILj768Ef6__halffS2_fjLb1ELj1024ELj4ENS_18Kernel_traits_baseILj768EfS2_fS2_fjLj1024EEEEELb1ELb1EEEvNS_9BwdParamsE,"a",@progbits
	.sectionflags	@""
	.align	4
.nv.constant0._ZN10layer_norm22ln_bwd_finalize_kernelINS_22Kernel_traits_finalizeILj768Ef6__halffS2_fjLb1ELj1024ELj4ENS_18Kernel_traits_baseILj768EfS2_fS2_fjLj1024EEEEELb1ELb1EEEvNS_9BwdParamsE:
	.zero		648


//--------------------- .nv.constant0._ZN10layer_norm13ln_bwd_kernelINS_13Kernel_traitsIf6__halffS2_fjLj768ELj1ELj4ELj1ELj16ENS_18Kernel_traits_baseILj768EfS2_fS2_fjLj128EEEEELb1ELb1ELb1ELb1EEEvNS_9BwdParamsE --------------------------
	.section	.nv.constant0._ZN10layer_norm13ln_bwd_kernelINS_13Kernel_traitsIf6__halffS2_fjLj768ELj1ELj4ELj1ELj16ENS_18Kernel_traits_baseILj768EfS2_fS2_fjLj128EEEEELb1ELb1ELb1ELb1EEEvNS_9BwdParamsE,"a",@progbits
	.sectionflags	@""
	.align	4
.nv.constant0._ZN10layer_norm13ln_bwd_kernelINS_13Kernel_traitsIf6__halffS2_fjLj768ELj1ELj4ELj1ELj16ENS_18Kernel_traits_baseILj768EfS2_fS2_fjLj128EEEEELb1ELb1ELb1ELb1EEEvNS_9BwdParamsE:
	.zero		648


//--------------------- .nv.constant0._ZN10layer_norm13ln_bwd_kernelINS_13Kernel_traitsI6__halfffffjLj768ELj1ELj4ELj1ELj16ENS_18Kernel_traits_baseILj768ES2_ffffjLj128EEEEELb0ELb0ELb0ELb0EEEvNS_9BwdParamsE --------------------------
	.section	.nv.constant0._ZN10layer_norm13ln_bwd_kernelINS_13Kernel_traitsI6__halfffffjLj768ELj1ELj4ELj1ELj16ENS_18Kernel_traits_baseILj768ES2_ffffjLj128EEEEELb0ELb0ELb0ELb0EEEvNS_9BwdParamsE,"a",@progbits
	.sectionflags	@""
	.align	4
.nv.constant0._ZN10layer_norm13ln_bwd_kernelINS_13Kernel_traitsI6__halfffffjLj768ELj1ELj4ELj1ELj16ENS_18Kernel_traits_baseILj768ES2_ffffjLj128EEEEELb0ELb0ELb0ELb0EEEvNS_9BwdParamsE:
	.zero		648


//--------------------- .nv.constant0._ZN10layer_norm13ln_bwd_kernelINS_13Kernel_traitsI6__halfffffjLj768ELj1ELj4ELj1ELj16ENS_18Kernel_traits_baseILj768ES2_ffffjLj128EEEEELb0ELb0ELb0ELb1EEEvNS_9BwdParamsE --------------------------
	.section	.nv.constant0._ZN10layer_norm13ln_bwd_kernelINS_13Kernel_traitsI6__halfffffjLj768ELj1ELj4ELj1ELj16ENS_18Kernel_traits_baseILj768ES2_ffffjLj128EEEEELb0ELb0ELb0ELb1EEEvNS_9BwdParamsE,"a",@progbits
	.sectionflags	@""
	.align	4
.nv.constant0._ZN10layer_norm13ln_bwd_kernelINS_13Kernel_traitsI6__halfffffjLj768ELj1ELj4ELj1ELj16ENS_18Kernel_traits_baseILj768ES2_ffffjLj128EEEEELb0ELb0ELb0ELb1EEEvNS_9BwdParamsE:
	.zero		648


//--------------------- .nv.constant0._ZN10layer_norm13ln_bwd_kernelINS_13Kernel_traitsI6__halfffffjLj768ELj1ELj4ELj1ELj16ENS_18Kernel_traits_baseILj768ES2_ffffjLj128EEEEELb0ELb0ELb1ELb0EEEvNS_9BwdParamsE --------------------------
	.section	.nv.constant0._ZN10layer_norm13ln_bwd_kernelINS_13Kernel_traitsI6__halfffffjLj768ELj1ELj4ELj1ELj16ENS_18Kernel_traits_baseILj768ES2_ffffjLj128EEEEELb0ELb0ELb1ELb0EEEvNS_9BwdParamsE,"a",@progbits
	.sectionflags	@""
	.align	4
.nv.constant0._ZN10layer_norm13ln_bwd_kernelINS_13Kernel_traitsI6__halfffffjLj768ELj1ELj4ELj1ELj16ENS_18Kernel_traits_baseILj768ES2_ffffjLj128EEEEELb0ELb0ELb1ELb0EEEvNS_9BwdParamsE:
	.zero		648


//--------------------- .nv.constant0._ZN10layer_norm13ln_bwd_kernelINS_13Kernel_traitsI6__halfffffjLj768ELj1ELj4ELj1ELj16ENS_18Kernel_traits_baseILj768ES2_ffffjLj128EEEEELb0ELb0ELb1ELb1EEEvNS_9BwdParamsE --------------------------
	.section	.nv.constant0._ZN10layer_norm13ln_bwd_kernelINS_13Kernel_traitsI6__halfffffjLj768ELj1ELj4ELj1ELj16ENS_18Kernel_traits_baseILj768ES2_ffffjLj128EEEEELb0ELb0ELb1ELb1EEEvNS_9BwdParamsE,"a",@progbits
	.sectionflags	@""
	.align	4
.nv.constant0._ZN10layer_norm13ln_bwd_kernelINS_13Kernel_traitsI6__halfffffjLj768ELj1ELj4ELj1ELj16ENS_18Kernel_traits_baseILj768ES2_ffffjLj128EEEEELb0ELb0ELb1ELb1EEEvNS_9BwdParamsE:
	.zero		648


//--------------------- .nv.constant0._ZN10layer_norm13ln_bwd_kernelINS_13Kernel_traitsI6__halfffffjLj768ELj1ELj4ELj1ELj16ENS_18Kernel_traits_baseILj768ES2_ffffjLj128EEEEELb0ELb1ELb0ELb0EEEvNS_9BwdParamsE --------------------------
	.section	.nv.constant0._ZN10layer_norm13ln_bwd_kernelINS_13Kernel_traitsI6__halfffffjLj768ELj1ELj4ELj1ELj16ENS_18Kernel_traits_baseILj768ES2_ffffjLj128EEEEELb0ELb1ELb0ELb0EEEvNS_9BwdParamsE,"a",@progbits
	.sectionflags	@""
	.align	4
.nv.constant0._ZN10layer_norm13ln_bwd_kernelINS_13Kernel_traitsI6__halfffffjLj768ELj1ELj4ELj1ELj16ENS_18Kernel_traits_baseILj768ES2_ffffjLj128EEEEELb0ELb1ELb0ELb0EEEvNS_9BwdParamsE:
	.zero		648


//--------------------- .nv.constant0._ZN10layer_norm13ln_bwd_kernelINS_13Kernel_traitsI6__halfffffjLj768ELj1ELj4ELj1ELj16ENS_18Kernel_traits_baseILj768ES2_ffffjLj128EEEEELb0ELb1ELb0ELb1EEEvNS_9BwdParamsE --------------------------
	.section	.nv.constant0._ZN10layer_norm13ln_bwd_kernelINS_13Kernel_traitsI6__halfffffjLj768ELj1ELj4ELj1ELj16ENS_18Kernel_traits_baseILj768ES2_ffffjLj128EEEEELb0ELb1ELb0ELb1EEEvNS_9BwdParamsE,"a",@progbits
	.sectionflags	@""
	.align	4
.nv.constant0._ZN10layer_norm13ln_bwd_kernelINS_13Kernel_traitsI6__halfffffjLj768ELj1ELj4ELj1ELj16ENS_18Kernel_traits_baseILj768ES2_ffffjLj128EEEEELb0ELb1ELb0ELb1EEEvNS_9BwdParamsE:
	.zero		648


//--------------------- .nv.constant0._ZN10layer_norm13ln_bwd_kernelINS_13Kernel_traitsI6__halfffffjLj768ELj1ELj4ELj1ELj16ENS_18Kernel_traits_baseILj768ES2_ffffjLj128EEEEELb0ELb1ELb1ELb0EEEvNS_9BwdParamsE --------------------------
	.section	.nv.constant0._ZN10layer_norm13ln_bwd_kernelINS_13Kernel_traitsI6__halfffffjLj768ELj1ELj4ELj1ELj16ENS_18Kernel_traits_baseILj768ES2_ffffjLj128EEEEELb0ELb1ELb1ELb0EEEvNS_9BwdParamsE,"a",@progbits
	.sectionflags	@""
	.align	4
.nv.constant0._ZN10layer_norm13ln_bwd_kernelINS_13Kernel_traitsI6__halfffffjLj768ELj1ELj4ELj1ELj16ENS_18Kernel_traits_baseILj768ES2_ffffjLj128EEEEELb0ELb1ELb1ELb0EEEvNS_9BwdParamsE:
	.zero		648


//--------------------- .nv.constant0._ZN10layer_norm13ln_bwd_kernelINS_13Kernel_traitsI6__halfffffjLj768ELj1ELj4ELj1ELj16ENS_18Kernel_traits_baseILj768ES2_ffffjLj128EEEEELb0ELb1ELb1ELb1EEEvNS_9BwdParamsE --------------------------
	.section	.nv.constant0._ZN10layer_norm13ln_bwd_kernelINS_13Kernel_traitsI6__halfffffjLj768ELj1ELj4ELj1ELj16ENS_18Kernel_traits_baseILj768ES2_ffffjLj128EEEEELb0ELb1ELb1ELb1EEEvNS_9BwdParamsE,"a",@progbits
	.sectionflags	@""
	.align	4
.nv.constant0._ZN10layer_norm13ln_bwd_kernelINS_13Kernel_traitsI6__halfffffjLj768ELj1ELj4ELj1ELj16ENS_18Kernel_traits_baseILj768ES2_ffffjLj128EEEEELb0ELb1ELb1ELb1EEEvNS_9BwdParamsE:
	.zero		648


//--------------------- .nv.constant0._ZN10layer_norm13ln_bwd_kernelINS_13Kernel_traitsI6__halfffffjLj768ELj1ELj4ELj1ELj16ENS_18Kernel_traits_baseILj768ES2_ffffjLj128EEEEELb1ELb0ELb0ELb0EEEvNS_9BwdParamsE --------------------------
	.section	.nv.constant0._ZN10layer_norm13ln_bwd_kernelINS_13Kernel_traitsI6__halfffffjLj768ELj1ELj4ELj1ELj16ENS_18Kernel_traits_baseILj768ES2_ffffjLj128EEEEELb1ELb0ELb0ELb0EEEvNS_9BwdParamsE,"a",@progbits
	.sectionflags	@""
	.align	4
.nv.constant0._ZN10layer_norm13ln_bwd_kernelINS_13Kernel_traitsI6__halfffffjLj768ELj1ELj4ELj1ELj16ENS_18Kernel_traits_baseILj768ES2_ffffjLj128EEEEELb1ELb0ELb0ELb0EEEvNS_9BwdParamsE:
	.zero		648


//--------------------- .nv.constant0._ZN10layer_norm13ln_bwd_kernelINS_13Kernel_traitsI6__halfffffjLj768ELj1ELj4ELj1ELj16ENS_18Kernel_traits_baseILj768ES2_ffffjLj128EEEEELb1ELb0ELb0ELb1EEEvNS_9BwdParamsE --------------------------
	.section	.nv.constant0._ZN10layer_norm13ln_bwd_kernelINS_13Kernel_traitsI6__halfffffjLj768ELj1ELj4ELj1ELj16ENS_18Kernel_traits_baseILj768ES2_ffffjLj128EEEEELb1ELb0ELb0ELb1EEEvNS_9BwdParamsE,"a",@progbits
	.sectionflags	@""
	.align	4
.nv.constant0._ZN10layer_norm13ln_bwd_kernelINS_13Kernel_traitsI6__halfffffjLj768ELj1ELj4ELj1ELj16ENS_18Kernel_traits_baseILj768ES2_ffffjLj128EEEEELb1ELb0ELb0ELb1EEEvNS_9BwdParamsE:
	.zero		648


//--------------------- .nv.constant0._ZN10layer_norm22ln_bwd_finalize_kernelINS_22Kernel_traits_finalizeILj768E6__halfffffjLb0ELj1024ELj4ENS_18Kernel_traits_baseILj768ES2_ffffjLj1024EEEEELb0ELb0EEEvNS_9BwdParamsE --------------------------
	.section	.nv.constant0._ZN10layer_norm22ln_bwd_finalize_kernelINS_22Kernel_traits_finalizeILj768E6__halfffffjLb0ELj1024ELj4ENS_18Kernel_traits_baseILj768ES2_ffffjLj1024EEEEELb0ELb0EEEvNS_9BwdParamsE,"a",@progbits
	.sectionflags	@""
	.align	4
.nv.constant0._ZN10layer_norm22ln_bwd_finalize_kernelINS_22Kernel_traits_finalizeILj768E6__halfffffjLb0ELj1024ELj4ENS_18Kernel_traits_baseILj768ES2_ffffjLj1024EEEEELb0ELb0EEEvNS_9BwdParamsE:
	.zero		648


//--------------------- .nv.constant0._ZN10layer_norm13ln_bwd_kernelINS_13Kernel_traitsI6__halfffffjLj768ELj1ELj4ELj1ELj16ENS_18Kernel_traits_baseILj768ES2_ffffjLj128EEEEELb1ELb0ELb1ELb0EEEvNS_9BwdParamsE --------------------------
	.section	.nv.constant0._ZN10layer_norm13ln_bwd_kernelINS_13Kernel_traitsI6__halfffffjLj768ELj1ELj4ELj1ELj16ENS_18Kernel_traits_baseILj768ES2_ffffjLj128EEEEELb1ELb0ELb1ELb0EEEvNS_9BwdParamsE,"a",@progbits
	.sectionflags	@""
	.align	4
.nv.constant0._ZN10layer_norm13ln_bwd_kernelINS_13Kernel_traitsI6__halfffffjLj768ELj1ELj4ELj1ELj16ENS_18Kernel_traits_baseILj768ES2_ffffjLj128EEEEELb1ELb0ELb1ELb0EEEvNS_9BwdParamsE:
	.zero		648


//--------------------- .nv.constant0._ZN10layer_norm22ln_bwd_finalize_kernelINS_22Kernel_traits_finalizeILj768E6__halfffffjLb0ELj1024ELj4ENS_18Kernel_traits_baseILj768ES2_ffffjLj1024EEEEELb0ELb1EEEvNS_9BwdParamsE --------------------------
	.section	.nv.constant0._ZN10layer_norm22ln_bwd_finalize_kernelINS_22Kernel_traits_finalizeILj768E6__halfffffjLb0ELj1024ELj4ENS_18Kernel_traits_baseILj768ES2_ffffjLj1024EEEEELb0ELb1EEEvNS_9BwdParamsE,"a",@progbits
	.sectionflags	@""
	.align	4
.nv.constant0._ZN10layer_norm22ln_bwd_finalize_kernelINS_22Kernel_traits_finalizeILj768E6__halfffffjLb0ELj1024ELj4ENS_18Kernel_traits_baseILj768ES2_ffffjLj1024EEEEELb0ELb1EEEvNS_9BwdParamsE:
	.zero		648


//--------------------- .nv.constant0._ZN10layer_norm13ln_bwd_kernelINS_13Kernel_traitsI6__halfffffjLj768ELj1ELj4ELj1ELj16ENS_18Kernel_traits_baseILj768ES2_ffffjLj128EEEEELb1ELb0ELb1ELb1EEEvNS_9BwdParamsE --------------------------
	.section	.nv.constant0._ZN10layer_norm13ln_bwd_kernelINS_13Kernel_traitsI6__halfffffjLj768ELj1ELj4ELj1ELj16ENS_18Kernel_traits_baseILj768ES2_ffffjLj128EEEEELb1ELb0ELb1ELb1EEEvNS_9BwdParamsE,"a",@progbits
	.sectionflags	@""
	.align	4
.nv.constant0._ZN10layer_norm13ln_bwd_kernelINS_13Kernel_traitsI6__halfffffjLj768ELj1ELj4ELj1ELj16ENS_18Kernel_traits_baseILj768ES2_ffffjLj128EEEEELb1ELb0ELb1ELb1EEEvNS_9BwdParamsE:
	.zero		648


//--------------------- .nv.constant0._ZN10layer_norm13ln_bwd_kernelINS_13Kernel_traitsI6__halfffffjLj768ELj1ELj4ELj1ELj16ENS_18Kernel_traits_baseILj768ES2_ffffjLj128EEEEELb1ELb1ELb0ELb0EEEvNS_9BwdParamsE --------------------------
	.section	.nv.constant0._ZN10layer_norm13ln_bwd_kernelINS_13Kernel_traitsI6__halfffffjLj768ELj1ELj4ELj1ELj16ENS_18Kernel_traits_baseILj768ES2_ffffjLj128EEEEELb1ELb1ELb0ELb0EEEvNS_9BwdParamsE,"a",@progbits
	.sectionflags	@""
	.align	4
.nv.constant0._ZN10layer_norm13ln_bwd_kernelINS_13Kernel_traitsI6__halfffffjLj768ELj1ELj4ELj1ELj16ENS_18Kernel_traits_baseILj768ES2_ffffjLj128EEEEELb1ELb1ELb0ELb0EEEvNS_9BwdParamsE:
	.zero		648


//--------------------- .nv.constant0._ZN10layer_norm13ln_bwd_kernelINS_13Kernel_traitsI6__halfffffjLj768ELj1ELj4ELj1ELj16ENS_18Kernel_traits_baseILj768ES2_ffffjLj128EEEEELb1ELb1ELb0ELb1EEEvNS_9BwdParamsE --------------------------
	.section	.nv.constant0._ZN10layer_norm13ln_bwd_kernelINS_13Kernel_traitsI6__halfffffjLj768ELj1ELj4ELj1ELj16ENS_18Kernel_traits_baseILj768ES2_ffffjLj128EEEEELb1ELb1ELb0ELb1EEEvNS_9BwdParamsE,"a",@progbits
	.sectionflags	@""
	.align	4
.nv.constant0._ZN10layer_norm13ln_bwd_kernelINS_13Kernel_traitsI6__halfffffjLj768ELj1ELj4ELj1ELj16ENS_18Kernel_traits_baseILj768ES2_ffffjLj128EEEEELb1ELb1ELb0ELb1EEEvNS_9BwdParamsE:
	.zero		648


//--------------------- .nv.constant0._ZN10layer_norm22ln_bwd_finalize_kernelINS_22Kernel_traits_finalizeILj768E6__halfffffjLb1ELj1024ELj4ENS_18Kernel_traits_baseILj768ES2_ffffjLj1024EEEEELb1ELb0EEEvNS_9BwdParamsE --------------------------
	.section	.nv.constant0._ZN10layer_norm22ln_bwd_finalize_kernelINS_22Kernel_traits_finalizeILj768E6__halfffffjLb1ELj1024ELj4ENS_18Kernel_traits_baseILj768ES2_ffffjLj1024EEEEELb1ELb0EEEvNS_9BwdParamsE,"a",@progbits
	.sectionflags	@""
	.align	4
.nv.constant0._ZN10layer_norm22ln_bwd_finalize_kernelINS_22Kernel_traits_finalizeILj768E6__halfffffjLb1ELj1024ELj4ENS_18Kernel_traits_baseILj768ES2_ffffjLj1024EEEEELb1ELb0EEEvNS_9BwdParamsE:
	.zero		648


//--------------------- .nv.constant0._ZN10layer_norm13ln_bwd_kernelINS_13Kernel_traitsI6__halfffffjLj768ELj1ELj4ELj1ELj16ENS_18Kernel_traits_baseILj768ES2_ffffjLj128EEEEELb1ELb1ELb1ELb0EEEvNS_9BwdParamsE --------------------------
	.section	.nv.constant0._ZN10layer_norm13ln_bwd_kernelINS_13Kernel_traitsI6__halfffffjLj768ELj1ELj4ELj1ELj16ENS_18Kernel_traits_baseILj768ES2_ffffjLj128EEEEELb1ELb1ELb1ELb0EEEvNS_9BwdParamsE,"a",@progbits
	.sectionflags	@""
	.align	4
.nv.constant0._ZN10layer_norm13ln_bwd_kernelINS_13Kernel_traitsI6__halfffffjLj768ELj1ELj4ELj1ELj16ENS_18Kernel_traits_baseILj768ES2_ffffjLj128EEEEELb1ELb1ELb1ELb0EEEvNS_9BwdParamsE:
	.zero		648


//--------------------- .nv.constant0._ZN10layer_norm22ln_bwd_finalize_kernelINS_22Kernel_traits_finalizeILj768E6__halfffffjLb1ELj1024ELj4ENS_18Kernel_traits_baseILj768ES2_ffffjLj1024EEEEELb1ELb1EEEvNS_9BwdParamsE --------------------------
	.section	.nv.constant0._ZN10layer_norm22ln_bwd_finalize_kernelINS_22Kernel_traits_finalizeILj768E6__halfffffjLb1ELj1024ELj4ENS_18Kernel_traits_baseILj768ES2_ffffjLj1024EEEEELb1ELb1EEEvNS_9BwdParamsE,"a",@progbits
	.sectionflags	@""
	.align	4
.nv.constant0._ZN10layer_norm22ln_bwd_finalize_kernelINS_22Kernel_traits_finalizeILj768E6__halfffffjLb1ELj1024ELj4ENS_18Kernel_traits_baseILj768ES2_ffffjLj1024EEEEELb1ELb1EEEvNS_9BwdParamsE:
	.zero		648


//--------------------- .nv.constant0._ZN10layer_norm13ln_bwd_kernelINS_13Kernel_traitsI6__halfffffjLj768ELj1ELj4ELj1ELj16ENS_18Kernel_traits_baseILj768ES2_ffffjLj128EEEEELb1ELb1ELb1ELb1EEEvNS_9BwdParamsE --------------------------
	.section	.nv.constant0._ZN10layer_norm13ln_bwd_kernelINS_13Kernel_traitsI6__halfffffjLj768ELj1ELj4ELj1ELj16ENS_18Kernel_traits_baseILj768ES2_ffffjLj128EEEEELb1ELb1ELb1ELb1EEEvNS_9BwdParamsE,"a",@progbits
	.sectionflags	@""
	.align	4
.nv.constant0._ZN10layer_norm13ln_bwd_kernelINS_13Kernel_traitsI6__halfffffjLj768ELj1ELj4ELj1ELj16ENS_18Kernel_traits_baseILj768ES2_ffffjLj128EEEEELb1ELb1ELb1ELb1EEEvNS_9BwdParamsE:
	.zero		648


//--------------------- .nv.constant0._ZN10layer_norm13ln_bwd_kernelINS_13Kernel_traitsIfffffjLj768ELj1ELj4ELj1ELj16ENS_18Kernel_traits_baseILj768EfffffjLj128EEEEELb0ELb0ELb0ELb0EEEvNS_9BwdParamsE --------------------------
	.section	.nv.constant0._ZN10layer_norm13ln_bwd_kernelINS_13Kernel_traitsIfffffjLj768ELj1ELj4ELj1ELj16ENS_18Kernel_traits_baseILj768EfffffjLj128EEEEELb0ELb0ELb0ELb0EEEvNS_9BwdParamsE,"a",@progbits
	.sectionflags	@""
	.align	4
.nv.constant0._ZN10layer_norm13ln_bwd_kernelINS_13Kernel_traitsIfffffjLj768ELj1ELj4ELj1ELj16ENS_18Kernel_traits_baseILj768EfffffjLj128EEEEELb0ELb0ELb0ELb0EEEvNS_9BwdParamsE:
	.zero		648


//--------------------- .nv.constant0._ZN10layer_norm13ln_bwd_kernelINS_13Kernel_traitsIfffffjLj768ELj1ELj4ELj1ELj16ENS_18Kernel_traits_baseILj768EfffffjLj128EEEEELb0ELb0ELb0ELb1EEEvNS_9BwdParamsE --------------------------
	.section	.nv.constant0._ZN10layer_norm13ln_bwd_kernelINS_13Kernel_traitsIfffffjLj768ELj1ELj4ELj1ELj16ENS_18Kernel_traits_baseILj768EfffffjLj128EEEEELb0ELb0ELb0ELb1EEEvNS_9BwdParamsE,"a",@progbits
	.sectionflags	@""
	.align	4
.nv.constant0._ZN10layer_norm13ln_bwd_kernelINS_13Kernel_traitsIfffffjLj768ELj1ELj4ELj1ELj16ENS_18Kernel_traits_baseILj768EfffffjLj128EEEEELb0ELb0ELb0ELb1EEEvNS_9BwdParamsE:
	.zero		648


//--------------------- .nv.constant0._ZN10layer_norm13ln_bwd_kernelINS_13Kernel_traitsIfffffjLj768ELj1ELj4ELj1ELj16ENS_18Kernel_traits_baseILj768EfffffjLj128EEEEELb0ELb0ELb1ELb0EEEvNS_9BwdParamsE --------------------------
	.section	.nv.constant0._ZN10layer_norm13ln_bwd_kernelINS_13Kernel_traitsIfffffjLj768ELj1ELj4ELj1ELj16ENS_18Kernel_traits_baseILj768EfffffjLj128EEEEELb0ELb0ELb1ELb0EEEvNS_9BwdParamsE,"a",@progbits
	.sectionflags	@""
	.align	4
.nv.constant0._ZN10layer_norm13ln_bwd_kernelINS_13Kernel_traitsIfffffjLj768ELj1ELj4ELj1ELj16ENS_18Kernel_traits_baseILj768EfffffjLj128EEEEELb0ELb0ELb1ELb0EEEvNS_9BwdParamsE:
	.zero		648


//--------------------- .nv.constant0._ZN10layer_norm13ln_bwd_kernelINS_13Kernel_traitsIfffffjLj768ELj1ELj4ELj1ELj16ENS_18Kernel_traits_baseILj768EfffffjLj128EEEEELb0ELb0ELb1ELb1EEEvNS_9BwdParamsE --------------------------
	.section	.nv.constant0._ZN10layer_norm13ln_bwd_kernelINS_13Kernel_traitsIfffffjLj768ELj1ELj4ELj1ELj16ENS_18Kernel_traits_baseILj768EfffffjLj128EEEEELb0ELb0ELb1ELb1EEEvNS_9BwdParamsE,"a",@progbits
	.sectionflags	@""
	.align	4
.nv.constant0._ZN10layer_norm13ln_bwd_kernelINS_13Kernel_traitsIfffffjLj768ELj1ELj4ELj1ELj16ENS_18Kernel_traits_baseILj768EfffffjLj128EEEEELb0ELb0ELb1ELb1EEEvNS_9BwdParamsE:
	.zero		648


//--------------------- .nv.constant0._ZN10layer_norm13ln_bwd_kernelINS_13Kernel_traitsIfffffjLj768ELj1ELj4ELj1ELj16ENS_18Kernel_traits_baseILj768EfffffjLj128EEEEELb0ELb1ELb0ELb0EEEvNS_9BwdParamsE --------------------------
	.section	.nv.constant0._ZN10layer_norm13ln_bwd_kernelINS_13Kernel_traitsIfffffjLj768ELj1ELj4ELj1ELj16ENS_18Kernel_traits_baseILj768EfffffjLj128EEEEELb0ELb1ELb0ELb0EEEvNS_9BwdParamsE,"a",@progbits
	.sectionflags	@""
	.align	4
.nv.constant0._ZN10layer_norm13ln_bwd_kernelINS_13Kernel_traitsIfffffjLj768ELj1ELj4ELj1ELj16ENS_18Kernel_traits_baseILj768EfffffjLj128EEEEELb0ELb1ELb0ELb0EEEvNS_9BwdParamsE:
	.zero		648


//--------------------- .nv.constant0._ZN10layer_norm13ln_bwd_kernelINS_13Kernel_traitsIfffffjLj768ELj1ELj4ELj1ELj16ENS_18Kernel_traits_baseILj768EfffffjLj128EEEEELb0ELb1ELb0ELb1EEEvNS_9BwdParamsE --------------------------
	.section	.nv.constant0._ZN10layer_norm13ln_bwd_kernelINS_13Kernel_traitsIfffffjLj768ELj1ELj4ELj1ELj16ENS_18Kernel_traits_baseILj768EfffffjLj128EEEEELb0ELb1ELb0ELb1EEEvNS_9BwdParamsE,"a",@progbits
	.sectionflags	@""
	.align	4
.nv.constant0._ZN10layer_norm13ln_bwd_kernelINS_13Kernel_traitsIfffffjLj768ELj1ELj4ELj1ELj16ENS_18Kernel_traits_baseILj768EfffffjLj128EEEEELb0ELb1ELb0ELb1EEEvNS_9BwdParamsE:
	.zero		648


//--------------------- .nv.constant0._ZN10layer_norm13ln_bwd_kernelINS_13Kernel_traitsIfffffjLj768ELj1ELj4ELj1ELj16ENS_18Kernel_traits_baseILj768EfffffjLj128EEEEELb0ELb1ELb1ELb0EEEvNS_9BwdParamsE --------------------------
	.section	.nv.constant0._ZN10layer_norm13ln_bwd_kernelINS_13Kernel_traitsIfffffjLj768ELj1ELj4ELj1ELj16ENS_18Kernel_traits_baseILj768EfffffjLj128EEEEELb0ELb1ELb1ELb0EEEvNS_9BwdParamsE,"a",@progbits
	.sectionflags	@""
	.align	4
.nv.constant0._ZN10layer_norm13ln_bwd_kernelINS_13Kernel_traitsIfffffjLj768ELj1ELj4ELj1ELj16ENS_18Kernel_traits_baseILj768EfffffjLj128EEEEELb0ELb1ELb1ELb0EEEvNS_9BwdParamsE:
	.zero		648


//--------------------- .nv.constant0._ZN10layer_norm13ln_bwd_kernelINS_13Kernel_traitsIfffffjLj768ELj1ELj4ELj1ELj16ENS_18Kernel_traits_baseILj768EfffffjLj128EEEEELb0ELb1ELb1ELb1EEEvNS_9BwdParamsE --------------------------
	.section	.nv.constant0._ZN10layer_norm13ln_bwd_kernelINS_13Kernel_traitsIfffffjLj768ELj1ELj4ELj1ELj16ENS_18Kernel_traits_baseILj768EfffffjLj128EEEEELb0ELb1ELb1ELb1EEEvNS_9BwdParamsE,"a",@progbits
	.sectionflags	@""
	.align	4
.nv.constant0._ZN10layer_norm13ln_bwd_kernelINS_13Kernel_traitsIfffffjLj768ELj1ELj4ELj1ELj16ENS_18Kernel_traits_baseILj768EfffffjLj128EEEEELb0ELb1ELb1ELb1EEEvNS_9BwdParamsE:
	.zero		648


//--------------------- .nv.constant0._ZN10layer_norm13ln_bwd_kernelINS_13Kernel_traitsIfffffjLj768ELj1ELj4ELj1ELj16ENS_18Kernel_traits_baseILj768EfffffjLj128EEEEELb1ELb0ELb0ELb0EEEvNS_9BwdParamsE --------------------------
	.section	.nv.constant0._ZN10layer_norm13ln_bwd_kernelINS_13Kernel_traitsIfffffjLj768ELj1ELj4ELj1ELj16ENS_18Kernel_traits_baseILj768EfffffjLj128EEEEELb1ELb0ELb0ELb0EEEvNS_9BwdParamsE,"a",@progbits
	.sectionflags	@""
	.align	4
.nv.constant0._ZN10layer_norm13ln_bwd_kernelINS_13Kernel_traitsIfffffjLj768ELj1ELj4ELj1ELj16ENS_18Kernel_traits_baseILj768EfffffjLj128EEEEELb1ELb0ELb0ELb0EEEvNS_9BwdParamsE:
	.zero		648


//--------------------- .nv.constant0._ZN10layer_norm13ln_bwd_kernelINS_13Kernel_traitsIfffffjLj768ELj1ELj4ELj1ELj16ENS_18Kernel_traits_baseILj768EfffffjLj128EEEEELb1ELb0ELb0ELb1EEEvNS_9BwdParamsE --------------------------
	.section	.nv.constant0._ZN10layer_norm13ln_bwd_kernelINS_13Kernel_traitsIfffffjLj768ELj1ELj4ELj1ELj16ENS_18Kernel_traits_baseILj768EfffffjLj128EEEEELb1ELb0ELb0ELb1EEEvNS_9BwdParamsE,"a",@progbits
	.sectionflags	@""
	.align	4
.nv.constant0._ZN10layer_norm13ln_bwd_kernelINS_13Kernel_traitsIfffffjLj768ELj1ELj4ELj1ELj16ENS_18Kernel_traits_baseILj768EfffffjLj128EEEEELb1ELb0ELb0ELb1EEEvNS_9BwdParamsE:
	.zero		648


//--------------------- .nv.constant0._ZN10layer_norm22ln_bwd_finalize_kernelINS_22Kernel_traits_finalizeILj768EfffffjLb0ELj1024ELj4ENS_18Kernel_traits_baseILj768EfffffjLj1024EEEEELb0ELb0EEEvNS_9BwdParamsE --------------------------
	.section	.nv.constant0._ZN10layer_norm22ln_bwd_finalize_kernelINS_22Kernel_traits_finalizeILj768EfffffjLb0ELj1024ELj4ENS_18Kernel_traits_baseILj768EfffffjLj1024EEEEELb0ELb0EEEvNS_9BwdParamsE,"a",@progbits
	.sectionflags	@""
	.align	4
.nv.constant0._ZN10layer_norm22ln_bwd_finalize_kernelINS_22Kernel_traits_finalizeILj768EfffffjLb0ELj1024ELj4ENS_18Kernel_traits_baseILj768EfffffjLj1024EEEEELb0ELb0EEEvNS_9BwdParamsE:
	.zero		648


//--------------------- .nv.constant0._ZN10layer_norm13ln_bwd_kernelINS_13Kernel_traitsIfffffjLj768ELj1ELj4ELj1ELj16ENS_18Kernel_traits_baseILj768EfffffjLj128EEEEELb1ELb0ELb1ELb0EEEvNS_9BwdParamsE --------------------------
	.section	.nv.constant0._ZN10layer_norm13ln_bwd_kernelINS_13Kernel_traitsIfffffjLj768ELj1ELj4ELj1ELj16ENS_18Kernel_traits_baseILj768EfffffjLj128EEEEELb1ELb0ELb1ELb0EEEvNS_9BwdParamsE,"a",@progbits
	.sectionflags	@""
	.align	4
.nv.constant0._ZN10layer_norm13ln_bwd_kernelINS_13Kernel_traitsIfffffjLj768ELj1ELj4ELj1ELj16ENS_18Kernel_traits_baseILj768EfffffjLj128EEEEELb1ELb0ELb1ELb0EEEvNS_9BwdParamsE:
	.zero		648


//--------------------- .nv.constant0._ZN10layer_norm22ln_bwd_finalize_kernelINS_22Kernel_traits_finalizeILj768EfffffjLb0ELj1024ELj4ENS_18Kernel_traits_baseILj768EfffffjLj1024EEEEELb0ELb1EEEvNS_9BwdParamsE --------------------------
	.section	.nv.constant0._ZN10layer_norm22ln_bwd_finalize_kernelINS_22Kernel_traits_finalizeILj768EfffffjLb0ELj1024ELj4ENS_18Kernel_traits_baseILj768EfffffjLj1024EEEEELb0ELb1EEEvNS_9BwdParamsE,"a",@progbits
	.sectionflags	@""
	.align	4
.nv.constant0._ZN10layer_norm22ln_bwd_finalize_kernelINS_22Kernel_traits_finalizeILj768EfffffjLb0ELj1024ELj4ENS_18Kernel_traits_baseILj768EfffffjLj1024EEEEELb0ELb1EEEvNS_9BwdParamsE:
	.zero		648


//--------------------- .nv.constant0._ZN10layer_norm13ln_bwd_kernelINS_13Kernel_traitsIfffffjLj768ELj1ELj4ELj1ELj16ENS_18Kernel_traits_baseILj768EfffffjLj128EEEEELb1ELb0ELb1ELb1EEEvNS_9BwdParamsE --------------------------
	.section	.nv.constant0._ZN10layer_norm13ln_bwd_kernelINS_13Kernel_traitsIfffffjLj768ELj1ELj4ELj1ELj16ENS_18Kernel_traits_baseILj768EfffffjLj128EEEEELb1ELb0ELb1ELb1EEEvNS_9BwdParamsE,"a",@progbits
	.sectionflags	@""
	.align	4
.nv.constant0._ZN10layer_norm13ln_bwd_kernelINS_13Kernel_traitsIfffffjLj768ELj1ELj4ELj1ELj16ENS_18Kernel_traits_baseILj768EfffffjLj128EEEEELb1ELb0ELb1ELb1EEEvNS_9BwdParamsE:
	.zero		648


//--------------------- .nv.constant0._ZN10layer_norm13ln_bwd_kernelINS_13Kernel_traitsIfffffjLj768ELj1ELj4ELj1ELj16ENS_18Kernel_traits_baseILj768EfffffjLj128EEEEELb1ELb1ELb0ELb0EEEvNS_9BwdParamsE --------------------------
	.section	.nv.constant0._ZN10layer_norm13ln_bwd_kernelINS_13Kernel_traitsIfffffjLj768ELj1ELj4ELj1ELj16ENS_18Kernel_traits_baseILj768EfffffjLj128EEEEELb1ELb1ELb0ELb0EEEvNS_9BwdParamsE,"a",@progbits
	.sectionflags	@""
	.align	4
.nv.constant0._ZN10layer_norm13ln_bwd_kernelINS_13Kernel_traitsIfffffjLj768ELj1ELj4ELj1ELj16ENS_18Kernel_traits_baseILj768EfffffjLj128EEEEELb1ELb1ELb0ELb0EEEvNS_9BwdParamsE:
	.zero		648


//--------------------- .nv.constant0._ZN10layer_norm13ln_bwd_kernelINS_13Kernel_traitsIfffffjLj768ELj1ELj4ELj1ELj16ENS_18Kernel_traits_baseILj768EfffffjLj128EEEEELb1ELb1ELb0ELb1EEEvNS_9BwdParamsE --------------------------
	.section	.nv.constant0._ZN10layer_norm13ln_bwd_kernelINS_13Kernel_traitsIfffffjLj768ELj1ELj4ELj1ELj16ENS_18Kernel_traits_baseILj768EfffffjLj128EEEEELb1ELb1ELb0ELb1EEEvNS_9BwdParamsE,"a",@progbits
	.sectionflags	@""
	.align	4
.nv.constant0._ZN10layer_norm13ln_bwd_kernelINS_13Kernel_traitsIfffffjLj768ELj1ELj4ELj1ELj16ENS_18Kernel_traits_baseILj768EfffffjLj128EEEEELb1ELb1ELb0ELb1EEEvNS_9BwdParamsE:
	.zero		648


//--------------------- .nv.constant0._ZN10layer_norm22ln_bwd_finalize_kernelINS_22Kernel_traits_finalizeILj768EfffffjLb1ELj1024ELj4ENS_18Kernel_traits_baseILj768EfffffjLj1024EEEEELb1ELb0EEEvNS_9BwdParamsE --------------------------
	.section	.nv.constant0._ZN10layer_norm22ln_bwd_finalize_kernelINS_22Kernel_traits_finalizeILj768EfffffjLb1ELj1024ELj4ENS_18Kernel_traits_baseILj768EfffffjLj1024EEEEELb1ELb0EEEvNS_9BwdParamsE,"a",@progbits
	.sectionflags	@""
	.align	4
.nv.constant0._ZN10layer_norm22ln_bwd_finalize_kernelINS_22Kernel_traits_finalizeILj768EfffffjLb1ELj1024ELj4ENS_18Kernel_traits_baseILj768EfffffjLj1024EEEEELb1ELb0EEEvNS_9BwdParamsE:
	.zero		648


//--------------------- .nv.constant0._ZN10layer_norm13ln_bwd_kernelINS_13Kernel_traitsIfffffjLj768ELj1ELj4ELj1ELj16ENS_18Kernel_traits_baseILj768EfffffjLj128EEEEELb1ELb1ELb1ELb0EEEvNS_9BwdParamsE --------------------------
	.section	.nv.constant0._ZN10layer_norm13ln_bwd_kernelINS_13Kernel_traitsIfffffjLj768ELj1ELj4ELj1ELj16ENS_18Kernel_traits_baseILj768EfffffjLj128EEEEELb1ELb1ELb1ELb0EEEvNS_9BwdParamsE,"a",@progbits
	.sectionflags	@""
	.align	4
.nv.constant0._ZN10layer_norm13ln_bwd_kernelINS_13Kernel_traitsIfffffjLj768ELj1ELj4ELj1ELj16ENS_18Kernel_traits_baseILj768EfffffjLj128EEEEELb1ELb1ELb1ELb0EEEvNS_9BwdParamsE:
	.zero		648


//--------------------- .nv.constant0._ZN10layer_norm22ln_bwd_finalize_kernelINS_22Kernel_traits_finalizeILj768EfffffjLb1ELj1024ELj4ENS_18Kernel_traits_baseILj768EfffffjLj1024EEEEELb1ELb1EEEvNS_9BwdParamsE --------------------------
	.section	.nv.constant0._ZN10layer_norm22ln_bwd_finalize_kernelINS_22Kernel_traits_finalizeILj768EfffffjLb1ELj1024ELj4ENS_18Kernel_traits_baseILj768EfffffjLj1024EEEEELb1ELb1EEEvNS_9BwdParamsE,"a",@progbits
	.sectionflags	@""
	.align	4
.nv.constant0._ZN10layer_norm22ln_bwd_finalize_kernelINS_22Kernel_traits_finalizeILj768EfffffjLb1ELj1024ELj4ENS_18Kernel_traits_baseILj768EfffffjLj1024EEEEELb1ELb1EEEvNS_9BwdParamsE:
	.zero		648


//--------------------- .nv.constant0._ZN10layer_norm13ln_bwd_kernelINS_13Kernel_traitsIfffffjLj768ELj1ELj4ELj1ELj16ENS_18Kernel_traits_baseILj768EfffffjLj128EEEEELb1ELb1ELb1ELb1EEEvNS_9BwdParamsE --------------------------
	.section	.nv.constant0._ZN10layer_norm13ln_bwd_kernelINS_13Kernel_traitsIfffffjLj768ELj1ELj4ELj1ELj16ENS_18Kernel_traits_baseILj768EfffffjLj128EEEEELb1ELb1ELb1ELb1EEEvNS_9BwdParamsE,"a",@progbits
	.sectionflags	@""
	.align	4
.nv.constant0._ZN10layer_norm13ln_bwd_kernelINS_13Kernel_traitsIfffffjLj768ELj1ELj4ELj1ELj16ENS_18Kernel_traits_baseILj768EfffffjLj128EEEEELb1ELb1ELb1ELb1EEEvNS_9BwdParamsE:
	.zero		648


//--------------------- .text._ZN10layer_norm13ln_bwd_kernelINS_13Kernel_traitsI13__nv_bfloat16S2_S2_S2_fjLj768ELj1ELj4ELj1ELj16ENS_18Kernel_traits_baseILj768ES2_S2_S2_S2_fjLj128EEEEELb0ELb0ELb0ELb0EEEvNS_9BwdParamsE --------------------------
	.section	.text._ZN10layer_norm13ln_bwd_kernelINS_13Kernel_traitsI13__nv_bfloat16S2_S2_S2_fjLj768ELj1ELj4ELj1ELj16ENS_18Kernel_traits_baseILj768ES2_S2_S2_S2_fjLj128EEEEELb0ELb0ELb0ELb0EEEvNS_9BwdParamsE,"ax",@progbits
	.sectioninfo	@"SHI_REGISTERS=163"
	.align	128
        .global         _ZN10layer_norm13ln_bwd_kernelINS_13Kernel_traitsI13__nv_bfloat16S2_S2_S2_fjLj768ELj1ELj4ELj1ELj16ENS_18Kernel_traits_baseILj768ES2_S2_S2_S2_fjLj128EEEEELb0ELb0ELb0ELb0EEEvNS_9BwdParamsE
        .type           _ZN10layer_norm13ln_bwd_kernelINS_13Kernel_traitsI13__nv_bfloat16S2_S2_S2_fjLj768ELj1ELj4ELj1ELj16ENS_18Kernel_traits_baseILj768ES2_S2_S2_S2_fjLj128EEEEELb0ELb0ELb0ELb0EEEvNS_9BwdParamsE,@function
        .size           _ZN10layer_norm13ln_bwd_kernelINS_13Kernel_traitsI13__nv_bfloat16S2_S2_S2_fjLj768ELj1ELj4ELj1ELj16ENS_18Kernel_traits_baseILj768ES2_S2_S2_S2_fjLj128EEEEELb0ELb0ELb0ELb0EEEvNS_9BwdParamsE,(.L_x_9730 - _ZN10layer_norm13ln_bwd_kernelINS_13Kernel_traitsI13__nv_bfloat16S2_S2_S2_fjLj768ELj1ELj4ELj1ELj16ENS_18Kernel_traits_baseILj768ES2_S2_S2_S2_fjLj128EEEEELb0ELb0ELb0ELb0EEEvNS_9BwdParamsE)
        .other          _ZN10layer_norm13ln_bwd_kernelINS_13Kernel_traitsI13__nv_bfloat16S2_S2_S2_fjLj768ELj1ELj4ELj1ELj16ENS_18Kernel_traits_baseILj768ES2_S2_S2_S2_fjLj128EEEEELb0ELb0ELb0ELb0EEEvNS_9BwdParamsE,@"STO_CUDA_ENTRY STV_DEFAULT"
_ZN10layer_norm13ln_bwd_kernelINS_13Kernel_traitsI13__nv_bfloat16S2_S2_S2_fjLj768ELj1ELj4ELj1ELj16ENS_18Kernel_traits_baseILj768ES2_S2_S2_S2_fjLj128EEEEELb0ELb0ELb0ELb0EEEvNS_9BwdParamsE:
.text._ZN10layer_norm13ln_bwd_kernelINS_13Kernel_traitsI13__nv_bfloat16S2_S2_S2_fjLj768ELj1ELj4ELj1ELj16ENS_18Kernel_traits_baseILj768ES2_S2_S2_S2_fjLj128EEEEELb0ELb0ELb0ELb0EEEvNS_9BwdParamsE:
[----:B------:R-:W-:Y:S02]  /*0000*/  MOV R1, c[0x0][0x28] ;  /* 0x00000a0000017a02 */ /* 0x000fe40000000f00 */
[----:B------:R-:W0:Y:S01]  /*0010*/  S2R R100, SR_TID.X ;  /* 0x0000000000647919 */ /* 0x000e220000002100 */
[----:B------:R-:W-:Y:S01]  /*0020*/  MOV R0, c[0x0][0x168] ;  /* 0x00005a0000007a02 */ /* 0x000fe20000000f00 */
[----:B------:R-:W-:-:S03]  /*0030*/  ULDC.64 UR4, c[0x0][0x118] ;  /* 0x0000460000047ab9 */ /* 0x000fc60000000a00 */
[----:B------:R-:W-:-:S04]  /*0040*/  SHF.R.S32.HI R0, RZ, 0x1f, R0 ;  /* 0x0000001fff007819 */ /* 0x000fc80000011400 */
[----:B------:R-:W-:Y:S02]  /*0050*/  LEA.HI R0, R0, c[0x0][0x168], RZ, 0x3 ;  /* 0x00005a0000007a11 */ /* 0x000fe400078f18ff */
[C---:B0-----:R-:W-:Y:S02]  /*0060*/  LOP3.LUT R3, R100.reuse, 0x1f, RZ, 0xc, !PT ;  /* 0x0000001f64037812 */ /* 0x041fe400078e0cff */
[----:B------:R-:W-:Y:S02]  /*0070*/  LOP3.LUT R4, R100, 0x1f, RZ, 0xc0, !PT ;  /* 0x0000001f64047812 */ /* 0x000fe400078ec0ff */
[----:B------:R-:W-:-:S04]  /*0080*/  LEA.HI.SX32 R0, R0, R3, 0x1d ;  /* 0x0000000300007211 */ /* 0x000fc800078feaff */
[C---:B------:R-:W-:Y:S02]  /*0090*/  LOP3.LUT P2, RZ, R0.reuse, 0xffffffe0, RZ, 0xc0, !PT ;  /* 0xffffffe000ff7812 */ /* 0x040fe4000784c0ff */
[C---:B------:R-:W-:Y:S02]  /*00a0*/  ISETP.GE.U32.AND P3, PT, R0.reuse, 0x40, PT ;  /* 0x000000400000780c */ /* 0x040fe40003f66070 */
[----:B------:R-:W-:-:S09]  /*00b0*/  ISETP.GE.U32.AND P4, PT, R0, 0x60, PT ;  /* 0x000000600000780c */ /* 0x000fd20003f86070 */
[----:B------:R-:W-:Y:S02]  /*00c0*/  @P2 MOV R3, 0x10 ;  /* 0x0000001000032802 */ /* 0x000fe40000000f00 */
[----:B------:R-:W-:Y:S02]  /*00d0*/  @P3 MOV R7, 0x10 ;  /* 0x0000001000073802 */ /* 0x000fe40000000f00 */
[----:B------:R-:W-:Y:S01]  /*00e0*/  @P4 MOV R5, 0x10 ;  /* 0x0000001000054802 */ /* 0x000fe20000000f00 */
[C---:B------:R-:W-:Y:S01]  /*00f0*/  @P2 IMAD.WIDE.U32 R2, R4.reuse, R3, c[0x0][0x1b0] ;  /* 0x00006c0004022625 */ /* 0x040fe200078e0003 */
[----:B------:R-:W-:-:S04]  /*0100*/  @P2 LOP3.LUT R4, R4, 0x20, RZ, 0xfc, !PT ;  /* 0x0000002004042812 */ /* 0x000fc800078efcff */
[----:B------:R0:W5:Y:S01]  /*0110*/  @P2 LDG.E.128 R16, [R2.64] ;  /* 0x0000000402102981 */ /* 0x000162000c1e1d00 */
[C---:B------:R-:W-:Y:S01]  /*0120*/  @P3 IMAD.WIDE.U32 R6, R4.reuse, R7, c[0x0][0x1b0] ;  /* 0x00006c0004063625 */ /* 0x040fe200078e0007 */
[----:B------:R-:W-:-:S04]  /*0130*/  @P3 IADD3 R4, R4, 0x20, RZ ;  /* 0x0000002004043810 */ /* 0x000fc80007ffe0ff */
[----:B------:R0:W5:Y:S01]  /*0140*/  @P3 LDG.E.128 R8, [R6.64] ;  /* 0x0000000406083981 */ /* 0x000162000c1e1d00 */
[----:B------:R-:W-:-:S05]  /*0150*/  @P4 IMAD.WIDE.U32 R4, R4, R5, c[0x0][0x1b0] ;  /* 0x00006c0004044625 */ /* 0x000fca00078e0005 */
[----:B------:R0:W5:Y:S04]  /*0160*/  @P4 LDG.E.128 R24, [R4.64] ;  /* 0x0000000404184981 */ /* 0x000168000c1e1d00 */
[----:B------:R-:W1:Y:S01]  /*0170*/  S2R R13, SR_CTAID.X ;  /* 0x00000000000d7919 */ /* 0x000e620000002500 */
[----:B------:R-:W-:Y:S01]  /*0180*/  SHF.R.U32.HI R0, RZ, 0x5, R100 ;  /* 0x00000005ff007819 */ /* 0x000fe20000011664 */
[----:B------:R-:W-:Y:S01]  /*0190*/  BSSY B0, `(.L_x_0) ;  /* 0x0000268000007945 */ /* 0x000fe20003800000 */
[----:B------:R-:W-:Y:S01]  /*01a0*/  CS2R R28, SRZ ;  /* 0x00000000001c7805 */ /* 0x000fe2000001ff00 */
[----:B------:R-:W-:Y:S01]  /*01b0*/  CS2R R30, SRZ ;  /* 0x00000000001e7805 */ /* 0x000fe2000001ff00 */
[----:B------:R-:W-:Y:S01]  /*01c0*/  CS2R R32, SRZ ;  /* 0x0000000000207805 */ /* 0x000fe2000001ff00 */
[----:B-1----:R-:W-:-:S04]  /*01d0*/  LEA R0, R13, R0, 0x2 ;  /* 0x000000000d007211 */ /* 0x002fc800078e10ff */
[----:B------:R-:W-:Y:S01]  /*01e0*/  ISETP.GE.AND P0, PT, R0, c[0x0][0x164], PT ;  /* 0x0000590000007a0c */ /* 0x000fe20003f06270 */
[----:B------:R-:W-:Y:S01]  /*01f0*/  CS2R R34, SRZ ;  /* 0x0000000000227805 */ /* 0x000fe2000001ff00 */
        /* <DEDUP_REMOVED lines=20> */
[----:B------:R-:W-:Y:S05]  /*0340*/  @P0 BRA `(.L_x_1) ;  /* 0x000024c000000947 */ /* 0x000fea0003800000 */
[----:B0-----:R-:W0:Y:S01]  /*0350*/  LDC.U8 R97, c[0x0][0x1f0] ;  /* 0x00007c00ff617b82 */ /* 0x001e220000000000 */
[--C-:B-----5:R-:W-:Y:S01]  /*0360*/  PRMT R99, RZ, 0x5410, R16.reuse ;  /* 0x00005410ff637816 */ /* 0x120fe20000000010 */
[----:B------:R-:W-:Y:S01]  /*0370*/  HFMA2.MMA R29, -RZ, RZ, 0, 0 ;  /* 0x00000000ff1d7435 */ /* 0x000fe200000001ff */
[----:B------:R-:W-:-:S02]  /*0380*/  PRMT R98, RZ, 0x7610, R16 ;  /* 0x00007610ff627816 */ /* 0x000fc40000000010 */
[--C-:B------:R-:W-:Y:S02]  /*0390*/  PRMT R96, RZ, 0x5410, R17.reuse ;  /* 0x00005410ff607816 */ /* 0x100fe40000000011 */
[----:B------:R-:W-:Y:S02]  /*03a0*/  PRMT R23, RZ, 0x7610, R17 ;  /* 0x00007610ff177816 */ /* 0x000fe40000000011 */
[--C-:B------:R-:W-:Y:S02]  /*03b0*/  PRMT R22, RZ, 0x5410, R18.reuse ;  /* 0x00005410ff167816 */ /* 0x100fe40000000012 */
[----:B------:R-:W-:Y:S02]  /*03c0*/  PRMT R21, RZ, 0x7610, R18 ;  /* 0x00007610ff157816 */ /* 0x000fe40000000012 */
[----:B------:R-:W-:Y:S02]  /*03d0*/  PRMT R20, RZ, 0x5410, R19 ;  /* 0x00005410ff147816 */ /* 0x000fe40000000013 */
[----:B------:R-:W-:-:S02]  /*03e0*/  PRMT R18, RZ, 0x5410, R8 ;  /* 0x00005410ff127816 */ /* 0x000fc40000000008 */
[----:B------:R-:W-:Y:S02]  /*03f0*/  PRMT R17, RZ, 0x7610, R8 ;  /* 0x00007610ff117816 */ /* 0x000fe40000000008 */
[--C-:B------:R-:W-:Y:S02]  /*0400*/  PRMT R16, RZ, 0x5410, R9.reuse ;  /* 0x00005410ff107816 */ /* 0x100fe40000000009 */
[----:B------:R-:W-:Y:S02]  /*0410*/  PRMT R15, RZ, 0x7610, R9 ;  /* 0x00007610ff0f7816 */ /* 0x000fe40000000009 */
[--C-:B------:R-:W-:Y:S02]  /*0420*/  PRMT R14, RZ, 0x5410, R10.reuse ;  /* 0x00005410ff0e7816 */ /* 0x100fe4000000000a */
[----:B------:R-:W-:Y:S02]  /*0430*/  PRMT R13, RZ, 0x7610, R10 ;  /* 0x00007610ff0d7816 */ /* 0x000fe4000000000a */
[----:B------:R-:W-:-:S02]  /*0440*/  PRMT R12, RZ, 0x5410, R11 ;  /* 0x00005410ff0c7816 */ /* 0x000fc4000000000b */
[----:B------:R-:W-:Y:S02]  /*0450*/  PRMT R19, RZ, 0x7610, R19 ;  /* 0x00007610ff137816 */ /* 0x000fe40000000013 */
[----:B------:R-:W-:Y:S02]  /*0460*/  PRMT R11, RZ, 0x7610, R11 ;  /* 0x00007610ff0b7816 */ /* 0x000fe4000000000b */
[----:B------:R-:W-:Y:S02]  /*0470*/  MOV R10, R0 ;  /* 0x00000000000a7202 */ /* 0x000fe40000000f00 */
[--C-:B------:R-:W-:Y:S02]  /*0480*/  PRMT R9, RZ, 0x5410, R24.reuse ;  /* 0x00005410ff097816 */ /* 0x100fe40000000018 */
[----:B------:R-:W-:Y:S02]  /*0490*/  PRMT R8, RZ, 0x7610, R24 ;  /* 0x00007610ff087816 */ /* 0x000fe40000000018 */
[----:B------:R-:W-:-:S02]  /*04a0*/  PRMT R7, RZ, 0x5410, R25 ;  /* 0x00005410ff077816 */ /* 0x000fc40000000019 */
[----:B------:R-:W-:Y:S02]  /*04b0*/  PRMT R6, RZ, 0x7610, R25 ;  /* 0x00007610ff067816 */ /* 0x000fe40000000019 */
[--C-:B------:R-:W-:Y:S02]  /*04c0*/  PRMT R5, RZ, 0x5410, R26.reuse ;  /* 0x00005410ff057816 */ /* 0x100fe4000000001a */
[----:B------:R-:W-:Y:S02]  /*04d0*/  PRMT R4, RZ, 0x7610, R26 ;  /* 0x00007610ff047816 */ /* 0x000fe4000000001a */
[--C-:B------:R-:W-:Y:S02]  /*04e0*/  PRMT R3, RZ, 0x5410, R27.reuse ;  /* 0x00005410ff037816 */ /* 0x100fe4000000001b */
[----:B0-----:R-:W-:Y:S02]  /*04f0*/  PRMT R2, RZ, 0x7610, R27 ;  /* 0x00007610ff027816 */ /* 0x001fe4000000001b */
.L_x_16:
[----:B------:R-:W-:Y:S02]  /*0500*/  ISETP.NE.U32.AND P0, PT, RZ, c[0x0][0x1c0], PT ;  /* 0x00007000ff007a0c */ /* 0x000fe40003f05070 */
[----:B------:R-:W-:-:S02]  /*0510*/  MOV R89, 0x4 ;  /* 0x0000000400597802 */ /* 0x000fc40000000f00 */
[----:B------:R-:W-:Y:S02]  /*0520*/  ISETP.NE.AND.EX P0, PT, RZ, c[0x0][0x1c4], PT, P0 ;  /* 0x00007100ff007a0c */ /* 0x000fe40003f05300 */
[----:B------:R-:W-:Y:S01]  /*0530*/  SHF.R.S32.HI R91, RZ, 0x1f, R10 ;  /* 0x0000001fff5b7819 */ /* 0x000fe2000001140a */
[----:B------:R-:W-:-:S04]  /*0540*/  IMAD.WIDE R92, R10, R89, c[0x0][0x1a0] ;  /* 0x000068000a5c7625 */ /* 0x000fc800078e0259 */
[C---:B------:R-:W-:Y:S02]  /*0550*/  IMAD.WIDE R88, R10.reuse, R89, c[0x0][0x1a8] ;  /* 0x00006a000a587625 */ /* 0x040fe400078e0259 */
[----:B------:R-:W2:Y:S04]  /*0560*/  LDG.E R92, [R92.64] ;  /* 0x000000045c5c7981 */ /* 0x000ea8000c1e1900 */
[C---:B------:R-:W-:Y:S01]  /*0570*/  @P0 LEA R90, P1, R10.reuse, c[0x0][0x1c0], 0x1 ;  /* 0x000070000a5a0a11 */ /* 0x040fe200078208ff */
[----:B------:R0:W5:Y:S03]  /*0580*/  LDG.E R102, [R88.64] ;  /* 0x0000000458667981 */ /* 0x000166000c1e1900 */
[----:B------:R-:W-:-:S05]  /*0590*/  @P0 LEA.HI.X R91, R10, c[0x0][0x1c4], R91, 0x1, P1 ;  /* 0x000071000a5b0a11 */ /* 0x000fca00008f0c5b */
[----:B------:R0:W5:Y:S01]  /*05a0*/  @P0 LDG.E.U16 R152, [R90.64] ;  /* 0x000000045a980981 */ /* 0x000162000c1e1500 */
[----:B------:R-:W-:-:S05]  /*05b0*/  IMAD R0, R10, c[0x0][0x168], RZ ;  /* 0x00005a000a007a24 */ /* 0x000fca00078e02ff */
[----:B------:R-:W-:-:S04]  /*05c0*/  SHF.R.S32.HI R95, RZ, 0x1f, R0 ;  /* 0x0000001fff5f7819 */ /* 0x000fc80000011400 */
[----:B------:R-:W-:Y:S02]  /*05d0*/  LEA.HI R0, R95, R0, RZ, 0x3 ;  /* 0x000000005f007211 */ /* 0x000fe400078f18ff */
[----:B------:R-:W-:Y:S01]  /*05e0*/  LOP3.LUT R95, R100, 0x1f, RZ, 0xc0, !PT ;  /* 0x0000001f645f7812 */ /* 0x000fe200078ec0ff */
[----:B------:R-:W-:Y:S01]  /*05f0*/  BSSY B1, `(.L_x_2) ;  /* 0x000005d000017945 */ /* 0x000fe20003800000 */
[----:B------:R-:W-:Y:S02]  /*0600*/  ISETP.NE.AND P5, PT, R97, RZ, PT ;  /* 0x000000ff6100720c */ /* 0x000fe40003fa5270 */
[----:B------:R-:W-:Y:S02]  /*0610*/  LEA.HI.SX32 R0, R0, R95, 0x1d ;  /* 0x0000005f00007211 */ /* 0x000fe400078feaff */
[----:B------:R-:W-:Y:S02]  /*0620*/  MOV R101, 0x3f800000 ;  /* 0x3f80000000657802 */ /* 0x000fe40000000f00 */
[----:B------:R-:W-:-:S02]  /*0630*/  MOV R153, RZ ;  /* 0x000000ff00997202 */ /* 0x000fc40000000f00 */
[----:B------:R-:W-:Y:S02]  /*0640*/  MOV R154, RZ ;  /* 0x000000ff009a7202 */ /* 0x000fe40000000f00 */
[----:B------:R-:W-:Y:S02]  /*0650*/  MOV R155, R0 ;  /* 0x00000000009b7202 */ /* 0x000fe40000000f00 */
[----:B--2---:R-:W-:Y:S01]  /*0660*/  FSEL R151, R92, RZ, !P5 ;  /* 0x000000ff5c977208 */ /* 0x004fe20006800000 */
[----:B------:R-:W-:Y:S05]  /*0670*/  @!P2 BRA `(.L_x_3) ;  /* 0x000005400000a947 */ /* 0x000fea0003800000 */
[C---:B0-----:R-:W-:Y:S02]  /*0680*/  LEA R88, P1, R0.reuse, c[0x0][0x188], 0x4 ;  /* 0x0000620000587a11 */ /* 0x041fe400078220ff */
[----:B------:R-:W-:Y:S02]  /*0690*/  MOV R93, 0x10 ;  /* 0x00000010005d7802 */ /* 0x000fe40000000f00 */
[----:B------:R-:W-:-:S03]  /*06a0*/  LEA.HI.X R89, R0, c[0x0][0x18c], RZ, 0x4, P1 ;  /* 0x0000630000597a11 */ /* 0x000fc600008f24ff */
[----:B------:R-:W-:-:S03]  /*06b0*/  IMAD.WIDE.U32 R92, R0, R93, c[0x0][0x208] ;  /* 0x00008200005c7625 */ /* 0x000fc600078e005d */
[----:B------:R-:W2:Y:S04]  /*06c0*/  LDG.E.128 R88, [R88.64] ;  /* 0x0000000458587981 */ /* 0x000ea8000c1e1d00 */
[----:B------:R-:W3:Y:S01]  /*06d0*/  LDG.E.128 R92, [R92.64] ;  /* 0x000000045c5c7981 */ /* 0x000ee2000c1e1d00 */
[----:B------:R-:W-:-:S04]  /*06e0*/  ISETP.NE.U32.AND P1, PT, RZ, c[0x0][0x218], PT ;  /* 0x00008600ff007a0c */ /* 0x000fc80003f25070 */
[----:B------:R-:W-:-:S13]  /*06f0*/  ISETP.NE.AND.EX P1, PT, RZ, c[0x0][0x21c], PT, P1 ;  /* 0x00008700ff007a0c */ /* 0x000fda0003f25310 */
[----:B------:R-:W-:-:S04]  /*0700*/  @P1 LEA R106, P6, R0, c[0x0][0x218], 0x4 ;  /* 0x00008600006a1a11 */ /* 0x000fc800078c20ff */
[----:B------:R-:W-:-:S05]  /*0710*/  @P1 LEA.HI.X R107, R0, c[0x0][0x21c], RZ, 0x4, P6 ;  /* 0x00008700006b1a11 */ /* 0x000fca00030f24ff */
[----:B------:R0:W5:Y:S01]  /*0720*/  @P1 LDG.E.128 R72, [R106.64] ;  /* 0x000000046a481981 */ /* 0x000162000c1e1d00 */
[----:B------:R-:W-:Y:S02]  /*0730*/  IADD3 R155, R0, 0x20, RZ ;  /* 0x00000020009b7810 */ /* 0x000fe40007ffe0ff */
[--C-:B--2---:R-:W-:Y:S02]  /*0740*/  PRMT R104, RZ, 0x5410, R88.reuse ;  /* 0x00005410ff687816 */ /* 0x104fe40000000058 */
[----:B0-----:R-:W-:Y:S02]  /*0750*/  PRMT R106, RZ, 0x7610, R88 ;  /* 0x00007610ff6a7816 */ /* 0x001fe40000000058 */
[--C-:B------:R-:W-:Y:S01]  /*0760*/  PRMT R108, RZ, 0x5410, R89.reuse ;  /* 0x00005410ff6c7816 */ /* 0x100fe20000000059 */
[C---:B------:R-:W-:Y:S01]  /*0770*/  FADD.FTZ R107, -R151.reuse, R104 ;  /* 0x00000068976b7221 */ /* 0x040fe20000010100 */
[----:B------:R-:W-:Y:S01]  /*0780*/  PRMT R112, RZ, 0x7610, R89 ;  /* 0x00007610ff707816 */ /* 0x000fe20000000059 */
[----:B------:R-:W-:Y:S01]  /*0790*/  FADD.FTZ R149, -R151, R106 ;  /* 0x0000006a97957221 */ /* 0x000fe20000010100 */
[----:B---3--:R-:W-:Y:S01]  /*07a0*/  PRMT R150, RZ, 0x5410, R92 ;  /* 0x00005410ff967816 */ /* 0x008fe2000000005c */
[C---:B-----5:R-:W-:Y:S01]  /*07b0*/  FMUL.FTZ R107, R102.reuse, R107 ;  /* 0x0000006b666b7220 */ /* 0x060fe20000410000 */
[----:B------:R-:W-:Y:S01]  /*07c0*/  PRMT R154, RZ, 0x5410, R90 ;  /* 0x00005410ff9a7816 */ /* 0x000fe2000000005a */
[----:B------:R-:W-:Y:S01]  /*07d0*/  FMUL.FTZ R149, R102, R149 ;  /* 0x0000009566957220 */ /* 0x000fe20000410000 */
[--C-:B------:R-:W-:Y:S01]  /*07e0*/  PRMT R110, RZ, 0x5410, R91.reuse ;  /* 0x00005410ff6e7816 */ /* 0x100fe2000000005b */
[----:B------:R-:W-:Y:S01]  /*07f0*/  FADD.FTZ R48, R48, R150 ;  /* 0x0000009630307221 */ /* 0x000fe20000010000 */
[----:B------:R-:W-:Y:S01]  /*0800*/  PRMT R88, RZ, 0x7610, R91 ;  /* 0x00007610ff587816 */ /* 0x000fe2000000005b */
[-C--:B------:R-:W-:Y:S01]  /*0810*/  FFMA.FTZ R28, R107, R150.reuse, R28 ;  /* 0x000000966b1c7223 */ /* 0x080fe2000001001c */
[----:B------:R-:W-:Y:S01]  /*0820*/  PRMT R92, RZ, 0x7610, R92 ;  /* 0x00007610ff5c7816 */ /* 0x000fe2000000005c */
[C---:B------:R-:W-:Y:S01]  /*0830*/  FADD.FTZ R147, -R151.reuse, R108 ;  /* 0x0000006c97937221 */ /* 0x040fe20000010100 */
[--C-:B------:R-:W-:Y:S01]  /*0840*/  PRMT R145, RZ, 0x5410, R93.reuse ;  /* 0x00005410ff917816 */ /* 0x100fe2000000005d */
[----:B------:R-:W-:Y:S01]  /*0850*/  FADD.FTZ R91, -R151, R112 ;  /* 0x00000070975b7221 */ /* 0x000fe20000010100 */
[----:B------:R-:W-:Y:S01]  /*0860*/  PRMT R114, RZ, 0x7610, R93 ;  /* 0x00007610ff727816 */ /* 0x000fe2000000005d */
[----:B------:R-:W-:Y:S01]  /*0870*/  FMUL.FTZ R150, R99, R150 ;  /* 0x0000009663967220 */ /* 0x000fe20000410000 */
[----:B------:R-:W-:Y:S01]  /*0880*/  PRMT R93, RZ, 0x5410, R94 ;  /* 0x00005410ff5d7816 */ /* 0x000fe2000000005e */
[----:B------:R-:W-:Y:S01]  /*0890*/  FADD.FTZ R109, -R151, R154 ;  /* 0x0000009a976d7221 */ /* 0x000fe20000010100 */
[----:B------:R-:W-:Y:S01]  /*08a0*/  PRMT R156, RZ, 0x7610, R90 ;  /* 0x00007610ff9c7816 */ /* 0x000fe2000000005a */
[----:B------:R-:W-:Y:S01]  /*08b0*/  FADD.FTZ R49, R49, R92 ;  /* 0x0000005c31317221 */ /* 0x000fe20000010000 */
[----:B------:R-:W-:Y:S01]  /*08c0*/  PRMT R94, RZ, 0x7610, R94 ;  /* 0x00007610ff5e7816 */ /* 0x000fe2000000005e */
[-C--:B------:R-:W-:Y:S01]  /*08d0*/  FFMA.FTZ R29, R149, R92.reuse, R29 ;  /* 0x0000005c951d7223 */ /* 0x080fe2000001001d */
[--C-:B------:R-:W-:Y:S01]  /*08e0*/  PRMT R89, RZ, 0x5410, R95.reuse ;  /* 0x00005410ff597816 */ /* 0x100fe2000000005f */
[----:B------:R-:W-:Y:S01]  /*08f0*/  FMUL.FTZ R148, R98, R92 ;  /* 0x0000005c62947220 */ /* 0x000fe20000410000 */
[----:B------:R-:W-:Y:S01]  /*0900*/  PRMT R90, RZ, 0x7610, R95 ;  /* 0x00007610ff5a7816 */ /* 0x000fe2000000005f */
[----:B------:R-:W-:-:S02]  /*0910*/  FMUL.FTZ R147, R102, R147 ;  /* 0x0000009366937220 */ /* 0x000fc40000410000 */
[C---:B------:R-:W-:Y:S02]  /*0920*/  FMUL.FTZ R104, R102.reuse, R91 ;  /* 0x0000005b66687220 */ /* 0x040fe40000410000 */
[----:B------:R-:W-:Y:S02]  /*0930*/  FADD.FTZ R91, RZ, R150 ;  /* 0x00000096ff5b7221 */ /* 0x000fe40000010000 */
[----:B------:R-:W-:Y:S02]  /*0940*/  FFMA.FTZ R92, R107, R150, RZ ;  /* 0x000000966b5c7223 */ /* 0x000fe400000100ff */
[----:B------:R-:W-:Y:S02]  /*0950*/  FMUL.FTZ R109, R102, R109 ;  /* 0x0000006d666d7220 */ /* 0x000fe40000410000 */
[----:B------:R-:W-:Y:S02]  /*0960*/  FADD.FTZ R50, R50, R145 ;  /* 0x0000009132327221 */ /* 0x000fe40000010000 */
[----:B------:R-:W-:-:S02]  /*0970*/  FFMA.FTZ R30, R147, R145, R30 ;  /* 0x00000091931e7223 */ /* 0x000fc4000001001e */
[----:B------:R-:W-:Y:S02]  /*0980*/  FADD.FTZ R115, -R151, R110 ;  /* 0x0000006e97737221 */ /* 0x000fe40000010100 */
[----:B------:R-:W-:Y:S02]  /*0990*/  FMUL.FTZ R145, R96, R145 ;  /* 0x0000009160917220 */ /* 0x000fe40000410000 */
[----:B------:R-:W-:Y:S02]  /*09a0*/  FADD.FTZ R110, R91, R148 ;  /* 0x000000945b6e7221 */ /* 0x000fe40000010000 */
[----:B------:R-:W-:Y:S02]  /*09b0*/  FFMA.FTZ R92, R149, R148, R92 ;  /* 0x00000094955c7223 */ /* 0x000fe4000001005c */
[----:B------:R-:W-:Y:S02]  /*09c0*/  FADD.FTZ R52, R52, R93 ;  /* 0x0000005d34347221 */ /* 0x000fe40000010000 */
[----:B------:R-:W-:-:S02]  /*09d0*/  FFMA.FTZ R32, R109, R93, R32 ;  /* 0x0000005d6d207223 */ /* 0x000fc40000010020 */
[----:B------:R-:W-:Y:S02]  /*09e0*/  FMUL.FTZ R106, R22, R93 ;  /* 0x0000005d166a7220 */ /* 0x000fe40000410000 */
[----:B------:R-:W-:Y:S02]  /*09f0*/  FADD.FTZ R93, -R151, R156 ;  /* 0x0000009c975d7221 */ /* 0x000fe40000010100 */
[----:B------:R-:W-:Y:S02]  /*0a00*/  FMUL.FTZ R111, R23, R114 ;  /* 0x00000072176f7220 */ /* 0x000fe40000410000 */
[----:B------:R-:W-:Y:S02]  /*0a10*/  FADD.FTZ R110, R110, R145 ;  /* 0x000000916e6e7221 */ /* 0x000fe40000010000 */
[----:B------:R-:W-:Y:S02]  /*0a20*/  FFMA.FTZ R92, R147, R145, R92 ;  /* 0x00000091935c7223 */ /* 0x000fe4000001005c */
[----:B------:R-:W-:-:S02]  /*0a30*/  FMUL.FTZ R108, R102, R93 ;  /* 0x0000005d666c7220 */ /* 0x000fc40000410000 */
[----:B------:R-:W-:Y:S02]  /*0a40*/  FADD.FTZ R91, R110, R111 ;  /* 0x0000006f6e5b7221 */ /* 0x000fe40000010000 */
[----:B------:R-:W-:Y:S02]  /*0a50*/  FFMA.FTZ R92, R104, R111, R92 ;  /* 0x0000006f685c7223 */ /* 0x000fe4000001005c */
[----:B------:R-:W-:Y:S02]  /*0a60*/  FADD.FTZ R53, R53, R94 ;  /* 0x0000005e35357221 */ /* 0x000fe40000010000 */
[-C--:B------:R-:W-:Y:S02]  /*0a70*/  FFMA.FTZ R33, R108, R94.reuse, R33 ;  /* 0x0000005e6c217223 */ /* 0x080fe40000010021 */
[----:B------:R-:W-:Y:S02]  /*0a80*/  FMUL.FTZ R113, R21, R94 ;  /* 0x0000005e15717220 */ /* 0x000fe40000410000 */
[----:B------:R-:W-:-:S02]  /*0a90*/  FMUL.FTZ R115, R102, R115 ;  /* 0x0000007366737220 */ /* 0x000fc40000410000 */
[----:B------:R-:W-:Y:S02]  /*0aa0*/  FADD.FTZ R94, R91, R106 ;  /* 0x0000006a5b5e7221 */ /* 0x000fe40000010000 */
[----:B------:R-:W-:Y:S02]  /*0ab0*/  FFMA.FTZ R92, R109, R106, R92 ;  /* 0x0000006a6d5c7223 */ /* 0x000fe4000001005c */
[----:B------:R-:W-:Y:S02]  /*0ac0*/  FADD.FTZ R54, R54, R89 ;  /* 0x0000005936367221 */ /* 0x000fe40000010000 */
[-C--:B------:R-:W-:Y:S02]  /*0ad0*/  FFMA.FTZ R34, R115, R89.reuse, R34 ;  /* 0x0000005973227223 */ /* 0x080fe40000010022 */
[----:B------:R-:W-:Y:S02]  /*0ae0*/  FMUL.FTZ R110, R20, R89 ;  /* 0x00000059146e7220 */ /* 0x000fe40000410000 */
[----:B------:R-:W-:-:S02]  /*0af0*/  FADD.FTZ R91, -R151, R88 ;  /* 0x00000058975b7221 */ /* 0x000fc40000010100 */
[----:B------:R-:W-:Y:S02]  /*0b00*/  FADD.FTZ R89, R94, R113 ;  /* 0x000000715e597221 */ /* 0x000fe40000010000 */
[----:B------:R-:W-:Y:S02]  /*0b10*/  FFMA.FTZ R92, R108, R113, R92 ;  /* 0x000000716c5c7223 */ /* 0x000fe4000001005c */
[----:B------:R-:W-:Y:S02]  /*0b20*/  FADD.FTZ R51, R51, R114 ;  /* 0x0000007233337221 */ /* 0x000fe40000010000 */
[----:B------:R-:W-:Y:S02]  /*0b30*/  FFMA.FTZ R31, R104, R114, R31 ;  /* 0x00000072681f7223 */ /* 0x000fe4000001001f */
[----:B------:R-:W-:Y:S02]  /*0b40*/  FMUL.FTZ R114, R102, R91 ;  /* 0x0000005b66727220 */ /* 0x000fe40000410000 */
[----:B------:R-:W-:-:S02]  /*0b50*/  FMUL.FTZ R112, R19, R90 ;  /* 0x0000005a13707220 */ /* 0x000fc40000410000 */
[----:B------:R-:W-:Y:S02]  /*0b60*/  FADD.FTZ R89, R89, R110 ;  /* 0x0000006e59597221 */ /* 0x000fe40000010000 */
[----:B------:R-:W-:Y:S02]  /*0b70*/  FFMA.FTZ R91, R115, R110, R92 ;  /* 0x0000006e735b7223 */ /* 0x000fe4000001005c */
[----:B------:R-:W-:Y:S02]  /*0b80*/  FADD.FTZ R55, R55, R90 ;  /* 0x0000005a37377221 */ /* 0x000fe40000010000 */
[C---:B------:R-:W-:Y:S02]  /*0b90*/  FFMA.FTZ R35, R114.reuse, R90, R35 ;  /* 0x0000005a72237223 */ /* 0x040fe40000010023 */
[----:B------:R-:W-:Y:S02]  /*0ba0*/  FADD.FTZ R153, R89, R112 ;  /* 0x0000007059997221 */ /* 0x000fe40000010000 */
[----:B------:R-:W-:-:S02]  /*0bb0*/  FFMA.FTZ R154, R114, R112, R91 ;  /* 0x00000070729a7223 */ /* 0x000fc4000001005b */
.L_x_3:
[----:B0-----:R-:W-:Y:S05]  /*0bc0*/  BSYNC B1 ;  /* 0x0000000000017941 */ /* 0x001fea0003800000 */
.L_x_2:
[----:B------:R-:W-:Y:S01]  /*0bd0*/  BSSY B1, `(.L_x_4) ;  /* 0x0000056000017945 */ /* 0x000fe20003800000 */
[----:B------:R-:W-:Y:S05]  /*0be0*/  @!P3 BRA `(.L_x_5) ;  /* 0x000005400000b947 */ /* 0x000fea0003800000 */
[----:B------:R-:W-:Y:S01]  /*0bf0*/  LEA R88, P1, R155, c[0x0][0x188], 0x4 ;  /* 0x000062009b587a11 */ /* 0x000fe200078220ff */
[----:B------:R-:W-:-:S03]  /*0c00*/  HFMA2.MMA R92, -RZ, RZ, 0, 9.5367431640625e-07 ;  /* 0x00000010ff5c7435 */ /* 0x000fc600000001ff */
[----:B------:R-:W-:-:S06]  /*0c10*/  LEA.HI.X R89, R155, c[0x0][0x18c], RZ, 0x4, P1 ;  /* 0x000063009b597a11 */ /* 0x000fcc00008f24ff */
[----:B------:R-:W2:Y:S01]  /*0c20*/  LDG.E.128 R88, [R88.64] ;  /* 0x0000000458587981 */ /* 0x000ea2000c1e1d00 */
[----:B------:R-:W-:-:S06]  /*0c30*/  IMAD.WIDE.U32 R92, R155, R92, c[0x0][0x208] ;  /* 0x000082009b5c7625 */ /* 0x000fcc00078e005c */
        /* <DEDUP_REMOVED lines=8> */
[----:B------:R-:W-:Y:S02]  /*0cc0*/  PRMT R118, RZ, 0x7610, R88 ;  /* 0x00007610ff767816 */ /* 0x000fe40000000058 */
[--C-:B------:R-:W-:Y:S01]  /*0cd0*/  PRMT R128, RZ, 0x5410, R91.reuse ;  /* 0x00005410ff807816 */ /* 0x100fe2000000005b */
[C---:B------:R-:W-:Y:S01]  /*0ce0*/  FADD.FTZ R105, -R151.reuse, R116 ;  /* 0x0000007497697221 */ /* 0x040fe20000010100 */
[----:B------:R-:W-:Y:S02]  /*0cf0*/  PRMT R88, RZ, 0x7610, R91 ;  /* 0x00007610ff587816 */ /* 0x000fe4000000005b */
[----:B---3--:R-:W-:Y:S01]  /*0d00*/  PRMT R91, RZ, 0x5410, R92 ;  /* 0x00005410ff5b7816 */ /* 0x008fe2000000005c */
[----:B-----5:R-:W-:Y:S01]  /*0d10*/  FMUL.FTZ R105, R102, R105 ;  /* 0x0000006966697220 */ /* 0x020fe20000410000 */
[----:B------:R-:W-:Y:S01]  /*0d20*/  PRMT R122, RZ, 0x7610, R89 ;  /* 0x00007610ff7a7816 */ /* 0x000fe20000000059 */
[C---:B------:R-:W-:Y:S01]  /*0d30*/  FADD.FTZ R127, -R151.reuse, R128 ;  /* 0x00000080977f7221 */ /* 0x040fe20000010100 */
[----:B------:R-:W-:Y:S01]  /*0d40*/  PRMT R121, RZ, 0x5410, R93 ;  /* 0x00005410ff797816 */ /* 0x000fe2000000005d */
[----:B------:R-:W-:Y:S01]  /*0d50*/  FADD.FTZ R68, R68, R91 ;  /* 0x0000005b44447221 */ /* 0x000fe20000010000 */
[----:B------:R-:W-:Y:S01]  /*0d60*/  PRMT R124, RZ, 0x7610, R93 ;  /* 0x00007610ff7c7816 */ /* 0x000fe2000000005d */
[----:B------:R-:W-:Y:S01]  /*0d70*/  FADD.FTZ R93, -R151, R118 ;  /* 0x00000076975d7221 */ /* 0x000fe20000010100 */
[----:B------:R-:W-:Y:S01]  /*0d80*/  PRMT R120, RZ, 0x5410, R89 ;  /* 0x00005410ff787816 */ /* 0x000fe20000000059 */
[-C--:B------:R-:W-:Y:S01]  /*0d90*/  FFMA.FTZ R76, R105, R91.reuse, R76 ;  /* 0x0000005b694c7223 */ /* 0x080fe2000001004c */
[----:B------:R-:W-:Y:S01]  /*0da0*/  PRMT R126, RZ, 0x7610, R90 ;  /* 0x00007610ff7e7816 */ /* 0x000fe2000000005a */
[----:B------:R-:W-:Y:S01]  /*0db0*/  FMUL.FTZ R118, R18, R91 ;  /* 0x0000005b12767220 */ /* 0x000fe20000410000 */
[----:B------:R-:W-:Y:S01]  /*0dc0*/  PRMT R92, RZ, 0x7610, R92 ;  /* 0x00007610ff5c7816 */ /* 0x000fe2000000005c */
[C---:B------:R-:W-:Y:S01]  /*0dd0*/  FADD.FTZ R91, -R151.reuse, R122 ;  /* 0x0000007a975b7221 */ /* 0x040fe20000010100 */
[----:B------:R-:W-:Y:S01]  /*0de0*/  PRMT R130, RZ, 0x5410, R90 ;  /* 0x00005410ff827816 */ /* 0x000fe2000000005a */
[C---:B------:R-:W-:Y:S01]  /*0df0*/  FMUL.FTZ R116, R102.reuse, R93 ;  /* 0x0000005d66747220 */ /* 0x040fe20000410000 */
[----:B------:R-:W-:Y:S01]  /*0e00*/  PRMT R125, RZ, 0x5410, R94 ;  /* 0x00005410ff7d7816 */ /* 0x000fe2000000005e */
[----:B------:R-:W-:Y:S01]  /*0e10*/  FADD.FTZ R119, -R151, R120 ;  /* 0x0000007897777221 */ /* 0x000fe20000010100 */
[----:B------:R-:W-:Y:S01]  /*0e20*/  PRMT R94, RZ, 0x7610, R94 ;  /* 0x00007610ff5e7816 */ /* 0x000fe2000000005e */
[----:B------:R-:W-:Y:S01]  /*0e30*/  FMUL.FTZ R120, R102, R91 ;  /* 0x0000005b66787220 */ /* 0x000fe20000410000 */
[--C-:B------:R-:W-:Y:S01]  /*0e40*/  PRMT R89, RZ, 0x5410, R95.reuse ;  /* 0x00005410ff597816 */ /* 0x100fe2000000005f */
[----:B------:R-:W-:Y:S01]  /*0e50*/  FADD.FTZ R69, R69, R92 ;  /* 0x0000005c45457221 */ /* 0x000fe20000010000 */
[----:B------:R-:W-:Y:S01]  /*0e60*/  PRMT R90, RZ, 0x7610, R95 ;  /* 0x00007610ff5a7816 */ /* 0x000fe2000000005f */
[----:B------:R-:W-:-:S02]  /*0e70*/  FFMA.FTZ R77, R116, R92, R77 ;  /* 0x0000005c744d7223 */ /* 0x000fc4000001004d */
[----:B------:R-:W-:Y:S02]  /*0e80*/  FMUL.FTZ R117, R17, R92 ;  /* 0x0000005c11757220 */ /* 0x000fe40000410000 */
[----:B------:R-:W-:Y:S02]  /*0e90*/  FADD.FTZ R91, -R151, R126 ;  /* 0x0000007e975b7221 */ /* 0x000fe40000010100 */
[----:B------:R-:W-:Y:S02]  /*0ea0*/  FADD.FTZ R92, R153, R118 ;  /* 0x00000076995c7221 */ /* 0x000fe40000010000 */
[----:B------:R-:W-:Y:S02]  /*0eb0*/  FFMA.FTZ R154, R105, R118, R154 ;  /* 0x00000076699a7223 */ /* 0x000fe4000001009a */
[C---:B------:R-:W-:Y:S02]  /*0ec0*/  FMUL.FTZ R126, R102.reuse, R91 ;  /* 0x0000005b667e7220 */ /* 0x040fe40000410000 */
[----:B------:R-:W-:-:S02]  /*0ed0*/  FMUL.FTZ R119, R102, R119 ;  /* 0x0000007766777220 */ /* 0x000fc40000410000 */
[----:B------:R-:W-:Y:S02]  /*0ee0*/  FMUL.FTZ R122, R16, R121 ;  /* 0x00000079107a7220 */ /* 0x000fe40000410000 */
[----:B------:R-:W-:Y:S02]  /*0ef0*/  FADD.FTZ R91, R92, R117 ;  /* 0x000000755c5b7221 */ /* 0x000fe40000010000 */
[----:B------:R-:W-:Y:S02]  /*0f00*/  FFMA.FTZ R154, R116, R117, R154 ;  /* 0x00000075749a7223 */ /* 0x000fe4000001009a */
[----:B------:R-:W-:Y:S02]  /*0f10*/  FADD.FTZ R93, -R151, R130 ;  /* 0x00000082975d7221 */ /* 0x000fe40000010100 */
[----:B------:R-:W-:Y:S02]  /*0f20*/  FMUL.FTZ R123, R15, R124 ;  /* 0x0000007c0f7b7220 */ /* 0x000fe40000410000 */
[----:B------:R-:W-:-:S02]  /*0f30*/  FADD.FTZ R92, R91, R122 ;  /* 0x0000007a5b5c7221 */ /* 0x000fc40000010000 */
[C---:B------:R-:W-:Y:S02]  /*0f40*/  FFMA.FTZ R154, R119.reuse, R122, R154 ;  /* 0x0000007a779a7223 */ /* 0x040fe4000001009a */
[----:B------:R-:W-:Y:S02]  /*0f50*/  FADD.FTZ R70, R70, R121 ;  /* 0x0000007946467221 */ /* 0x000fe40000010000 */
[----:B------:R-:W-:Y:S02]  /*0f60*/  FFMA.FTZ R78, R119, R121, R78 ;  /* 0x00000079774e7223 */ /* 0x000fe4000001004e */
[----:B------:R-:W-:Y:S02]  /*0f70*/  FADD.FTZ R71, R71, R124 ;  /* 0x0000007c47477221 */ /* 0x000fe40000010000 */
[----:B------:R-:W-:Y:S02]  /*0f80*/  FMUL.FTZ R121, R102, R93 ;  /* 0x0000005d66797220 */ /* 0x000fe40000410000 */
[----:B------:R-:W-:-:S02]  /*0f90*/  FFMA.FTZ R79, R120, R124, R79 ;  /* 0x0000007c784f7223 */ /* 0x000fc4000001004f */
[----:B------:R-:W-:Y:S02]  /*0fa0*/  FMUL.FTZ R124, R14, R125 ;  /* 0x0000007d0e7c7220 */ /* 0x000fe40000410000 */
[----:B------:R-:W-:Y:S02]  /*0fb0*/  FADD.FTZ R91, R92, R123 ;  /* 0x0000007b5c5b7221 */ /* 0x000fe40000010000 */
[----:B------:R-:W-:Y:S02]  /*0fc0*/  FFMA.FTZ R154, R120, R123, R154 ;  /* 0x0000007b789a7223 */ /* 0x000fe4000001009a */
[----:B------:R-:W-:Y:S02]  /*0fd0*/  FADD.FTZ R80, R80, R125 ;  /* 0x0000007d50507221 */ /* 0x000fe40000010000 */
[----:B------:R-:W-:Y:S02]  /*0fe0*/  FFMA.FTZ R56, R121, R125, R56 ;  /* 0x0000007d79387223 */ /* 0x000fe40000010038 */
[----:B------:R-:W-:-:S02]  /*0ff0*/  FMUL.FTZ R127, R102, R127 ;  /* 0x0000007f667f7220 */ /* 0x000fc40000410000 */
[----:B------:R-:W-:Y:S02]  /*1000*/  FMUL.FTZ R125, R13, R94 ;  /* 0x0000005e0d7d7220 */ /* 0x000fe40000410000 */
[----:B------:R-:W-:Y:S02]  /*1010*/  FADD.FTZ R92, R91, R124 ;  /* 0x0000007c5b5c7221 */ /* 0x000fe40000010000 */
[----:B------:R-:W-:Y:S02]  /*1020*/  FFMA.FTZ R154, R121, R124, R154 ;  /* 0x0000007c799a7223 */ /* 0x000fe4000001009a */
[----:B------:R-:W-:Y:S02]  /*1030*/  FADD.FTZ R82, R82, R89 ;  /* 0x0000005952527221 */ /* 0x000fe40000010000 */
[-C--:B------:R-:W-:Y:S02]  /*1040*/  FFMA.FTZ R58, R127, R89.reuse, R58 ;  /* 0x000000597f3a7223 */ /* 0x080fe4000001003a */
[----:B------:R-:W-:-:S02]  /*1050*/  FMUL.FTZ R128, R12, R89 ;  /* 0x000000590c807220 */ /* 0x000fc40000410000 */
[----:B------:R-:W-:Y:S02]  /*1060*/  FADD.FTZ R91, -R151, R88 ;  /* 0x00000058975b7221 */ /* 0x000fe40000010100 */
[----:B------:R-:W-:Y:S02]  /*1070*/  FADD.FTZ R89, R92, R125 ;  /* 0x0000007d5c597221 */ /* 0x000fe40000010000 */
[----:B------:R-:W-:Y:S02]  /*1080*/  FFMA.FTZ R154, R126, R125, R154 ;  /* 0x0000007d7e9a7223 */ /* 0x000fe4000001009a */
[----:B------:R-:W-:Y:S02]  /*1090*/  FMUL.FTZ R129, R11, R90 ;  /* 0x0000005a0b817220 */ /* 0x000fe40000410000 */
[----:B------:R-:W-:Y:S02]  /*10a0*/  FMUL.FTZ R130, R102, R91 ;  /* 0x0000005b66827220 */ /* 0x000fe40000410000 */
[----:B------:R-:W-:-:S02]  /*10b0*/  FADD.FTZ R88, R89, R128 ;  /* 0x0000008059587221 */ /* 0x000fc40000010000 */
[----:B------:R-:W-:Y:S02]  /*10c0*/  FFMA.FTZ R154, R127, R128, R154 ;  /* 0x000000807f9a7223 */ /* 0x000fe4000001009a */
[----:B------:R-:W-:Y:S02]  /*10d0*/  FADD.FTZ R81, R81, R94 ;  /* 0x0000005e51517221 */ /* 0x000fe40000010000 */
[----:B------:R-:W-:Y:S02]  /*10e0*/  FFMA.FTZ R57, R126, R94, R57 ;  /* 0x0000005e7e397223 */ /* 0x000fe40000010039 */
[----:B------:R-:W-:Y:S02]  /*10f0*/  FADD.FTZ R83, R83, R90 ;  /* 0x0000005a53537221 */ /* 0x000fe40000010000 */
[----:B------:R-:W-:Y:S02]  /*1100*/  FFMA.FTZ R59, R130, R90, R59 ;  /* 0x0000005a823b7223 */ /* 0x000fe4000001003b */
[----:B------:R-:W-:-:S02]  /*1110*/  FADD.FTZ R153, R88, R129 ;  /* 0x0000008158997221 */ /* 0x000fc40000010000 */
[----:B------:R-:W-:Y:S02]  /*1120*/  FFMA.FTZ R154, R130, R129, R154 ;  /* 0x00000081829a7223 */ /* 0x000fe4000001009a */
.L_x_5:
[----:B------:R-:W-:Y:S05]  /*1130*/  BSYNC B1 ;  /* 0x0000000000017941 */ /* 0x000fea0003800000 */
.L_x_4:
[----:B------:R-:W-:Y:S01]  /*1140*/  BSSY B1, `(.L_x_6) ;  /* 0x0000055000017945 */ /* 0x000fe20003800000 */
[----:B------:R-:W-:Y:S05]  /*1150*/  @!P4 BRA `(.L_x_7) ;  /* 0x000005300000c947 */ /* 0x000fea0003800000 */
[----:B------:R-:W-:-:S04]  /*1160*/  LEA R88, P1, R155, c[0x0][0x188], 0x4 ;  /* 0x000062009b587a11 */ /* 0x000fc800078220ff */
[----:B------:R-:W-:Y:S02]  /*1170*/  LEA.HI.X R89, R155, c[0x0][0x18c], RZ, 0x4, P1 ;  /* 0x000063009b597a11 */ /* 0x000fe400008f24ff */
[----:B------:R-:W-:-:S04]  /*1180*/  MOV R92, 0x10 ;  /* 0x00000010005c7802 */ /* 0x000fc80000000f00 */
[----:B------:R-:W2:Y:S01]  /*1190*/  LDG.E.128 R88, [R88.64] ;  /* 0x0000000458587981 */ /* 0x000ea2000c1e1d00 */
[----:B------:R-:W-:-:S06]  /*11a0*/  IMAD.WIDE.U32 R92, R155, R92, c[0x0][0x208] ;  /* 0x000082009b5c7625 */ /* 0x000fcc00078e005c */
[----:B------:R-:W3:Y:S01]  /*11b0*/  LDG.E.128 R92, [R92.64] ;  /* 0x000000045c5c7981 */ /* 0x000ee2000c1e1d00 */
[----:B------:R-:W-:-:S04]  /*11c0*/  ISETP.NE.U32.AND P1, PT, RZ, c[0x0][0x218], PT ;  /* 0x00008600ff007a0c */ /* 0x000fc80003f25070 */
[----:B------:R-:W-:-:S13]  /*11d0*/  ISETP.NE.AND.EX P1, PT, RZ, c[0x0][0x21c], PT, P1 ;  /* 0x00008700ff007a0c */ /* 0x000fda0003f25310 */
[----:B------:R-:W-:-:S04]  /*11e0*/  @P1 LEA R132, P6, R155, c[0x0][0x218], 0x4 ;  /* 0x000086009b841a11 */ /* 0x000fc800078c20ff */
[----:B------:R-:W-:-:S05]  /*11f0*/  @P1 LEA.HI.X R133, R155, c[0x0][0x21c], RZ, 0x4, P6 ;  /* 0x000087009b851a11 */ /* 0x000fca00030f24ff */
[----:B------:R2:W5:Y:S02]  /*1200*/  @P1 LDG.E.128 R84, [R132.64] ;  /* 0x0000000484541981 */ /* 0x000564000c1e1d00 */
[--C-:B--2---:R-:W-:Y:S02]  /*1210*/  PRMT R132, RZ, 0x5410, R88.reuse ;  /* 0x00005410ff847816 */ /* 0x104fe40000000058 */
[----:B------:R-:W-:Y:S02]  /*1220*/  PRMT R134, RZ, 0x5410, R89 ;  /* 0x00005410ff867816 */ /* 0x000fe40000000059 */
[----:B------:R-:W-:Y:S01]  /*1230*/  PRMT R88, RZ, 0x7610, R88 ;  /* 0x00007610ff587816 */ /* 0x000fe20000000058 */
[C---:B------:R-:W-:Y:S01]  /*1240*/  FADD.FTZ R103, -R151.reuse, R132 ;  /* 0x0000008497677221 */ /* 0x040fe20000010100 */
[----:B------:R-:W-:Y:S01]  /*1250*/  PRMT R138, RZ, 0x5410, R90 ;  /* 0x00005410ff8a7816 */ /* 0x000fe2000000005a */
[C---:B------:R-:W-:Y:S01]  /*1260*/  FADD.FTZ R131, -R151.reuse, R134 ;  /* 0x0000008697837221 */ /* 0x040fe20000010100 */
[----:B---3--:R-:W-:Y:S01]  /*1270*/  PRMT R134, RZ, 0x5410, R92 ;  /* 0x00005410ff867816 */ /* 0x008fe2000000005c */
[----:B-----5:R-:W-:Y:S01]  /*1280*/  FMUL.FTZ R103, R102, R103 ;  /* 0x0000006766677220 */ /* 0x020fe20000410000 */
[--C-:B------:R-:W-:Y:S01]  /*1290*/  PRMT R140, RZ, 0x5410, R91.reuse ;  /* 0x00005410ff8c7816 */ /* 0x100fe2000000005b */
[----:B------:R-:W-:Y:S01]  /*12a0*/  FADD.FTZ R137, -R151, R138 ;  /* 0x0000008a97897221 */ /* 0x000fe20000010100 */
[----:B------:R-:W-:Y:S01]  /*12b0*/  PRMT R142, RZ, 0x7610, R91 ;  /* 0x00007610ff8e7816 */ /* 0x000fe2000000005b */
[----:B------:R-:W-:Y:S01]  /*12c0*/  FADD.FTZ R60, R60, R134 ;  /* 0x000000863c3c7221 */ /* 0x000fe20000010000 */
[----:B------:R-:W-:Y:S01]  /*12d0*/  PRMT R92, RZ, 0x7610, R92 ;  /* 0x00007610ff5c7816 */ /* 0x000fe2000000005c */
[-C--:B------:R-:W-:Y:S01]  /*12e0*/  FFMA.FTZ R40, R103, R134.reuse, R40 ;  /* 0x0000008667287223 */ /* 0x080fe20000010028 */
[----:B------:R-:W-:Y:S01]  /*12f0*/  PRMT R136, RZ, 0x7610, R89 ;  /* 0x00007610ff887816 */ /* 0x000fe20000000059 */
[----:B------:R-:W-:Y:S01]  /*1300*/  FADD.FTZ R91, -R151, R88 ;  /* 0x00000058975b7221 */ /* 0x000fe20000010100 */
[--C-:B------:R-:W-:Y:S01]  /*1310*/  PRMT R138, RZ, 0x5410, R93.reuse ;  /* 0x00005410ff8a7816 */ /* 0x100fe2000000005d */
[----:B------:R-:W-:Y:S01]  /*1320*/  FMUL.FTZ R134, R9, R134 ;  /* 0x0000008609867220 */ /* 0x000fe20000410000 */
[----:B------:R-:W-:Y:S01]  /*1330*/  PRMT R90, RZ, 0x7610, R90 ;  /* 0x00007610ff5a7816 */ /* 0x000fe2000000005a */
[C---:B------:R-:W-:Y:S01]  /*1340*/  FMUL.FTZ R131, R102.reuse, R131 ;  /* 0x0000008366837220 */ /* 0x040fe20000410000 */
[----:B------:R-:W-:Y:S01]  /*1350*/  PRMT R93, RZ, 0x7610, R93 ;  /* 0x00007610ff5d7816 */ /* 0x000fe2000000005d */
[----:B------:R-:W-:Y:S01]  /*1360*/  FMUL.FTZ R132, R102, R91 ;  /* 0x0000005b66847220 */ /* 0x000fe20000410000 */
[--C-:B------:R-:W-:Y:S01]  /*1370*/  PRMT R144, RZ, 0x5410, R95.reuse ;  /* 0x00005410ff907816 */ /* 0x100fe2000000005f */
[----:B------:R-:W-:Y:S01]  /*1380*/  FMUL.FTZ R133, R8, R92 ;  /* 0x0000005c08857220 */ /* 0x000fe20000410000 */
[----:B------:R-:W-:Y:S01]  /*1390*/  PRMT R95, RZ, 0x7610, R95 ;  /* 0x00007610ff5f7816 */ /* 0x000fe2000000005f */
[----:B------:R-:W-:-:S02]  /*13a0*/  FADD.FTZ R88, R153, R134 ;  /* 0x0000008699587221 */ /* 0x000fc40000010000 */
[----:B------:R-:W-:Y:S02]  /*13b0*/  FFMA.FTZ R154, R103, R134, R154 ;  /* 0x00000086679a7223 */ /* 0x000fe4000001009a */
[----:B------:R-:W-:Y:S02]  /*13c0*/  FADD.FTZ R135, -R151, R136 ;  /* 0x0000008897877221 */ /* 0x000fe40000010100 */
[----:B------:R-:W-:Y:S02]  /*13d0*/  FADD.FTZ R62, R62, R138 ;  /* 0x0000008a3e3e7221 */ /* 0x000fe40000010000 */
[-C--:B------:R-:W-:Y:S02]  /*13e0*/  FFMA.FTZ R42, R131, R138.reuse, R42 ;  /* 0x0000008a832a7223 */ /* 0x080fe4000001002a */
[----:B------:R-:W-:Y:S02]  /*13f0*/  FMUL.FTZ R138, R7, R138 ;  /* 0x0000008a078a7220 */ /* 0x000fe40000410000 */
[----:B------:R-:W-:-:S02]  /*1400*/  FADD.FTZ R91, R88, R133 ;  /* 0x00000085585b7221 */ /* 0x000fc40000010000 */
[----:B------:R-:W-:Y:S02]  /*1410*/  FFMA.FTZ R154, R132, R133, R154 ;  /* 0x00000085849a7223 */ /* 0x000fe4000001009a */
[C---:B------:R-:W-:Y:S01]  /*1420*/  FADD.FTZ R141, -R151.reuse, R140 ;  /* 0x0000008c978d7221 */ /* 0x040fe20000010100 */
[----:B------:R-:W-:Y:S01]  /*1430*/  PRMT R140, RZ, 0x5410, R94 ;  /* 0x00005410ff8c7816 */ /* 0x000fe2000000005e */
[----:B------:R-:W-:Y:S01]  /*1440*/  FADD.FTZ R89, -R151, R90 ;  /* 0x0000005a97597221 */ /* 0x000fe20000010100 */
[----:B------:R-:W-:Y:S01]  /*1450*/  PRMT R94, RZ, 0x7610, R94 ;  /* 0x00007610ff5e7816 */ /* 0x000fe2000000005e */
[C---:B------:R-:W-:Y:S02]  /*1460*/  FMUL.FTZ R136, R102.reuse, R135 ;  /* 0x0000008766887220 */ /* 0x040fe40000410000 */
[----:B------:R-:W-:Y:S02]  /*1470*/  FMUL.FTZ R137, R102, R137 ;  /* 0x0000008966897220 */ /* 0x000fe40000410000 */
[----:B------:R-:W-:-:S02]  /*1480*/  FMUL.FTZ R135, R6, R93 ;  /* 0x0000005d06877220 */ /* 0x000fc40000410000 */
[----:B------:R-:W-:Y:S02]  /*1490*/  FADD.FTZ R88, R91, R138 ;  /* 0x0000008a5b587221 */ /* 0x000fe40000010000 */
[----:B------:R-:W-:Y:S02]  /*14a0*/  FFMA.FTZ R154, R131, R138, R154 ;  /* 0x0000008a839a7223 */ /* 0x000fe4000001009a */
[----:B------:R-:W-:Y:S02]  /*14b0*/  FADD.FTZ R151, -R151, R142 ;  /* 0x0000008e97977221 */ /* 0x000fe40000010100 */
[----:B------:R-:W-:Y:S02]  /*14c0*/  FADD.FTZ R64, R64, R140 ;  /* 0x0000008c40407221 */ /* 0x000fe40000010000 */
[----:B------:R-:W-:Y:S02]  /*14d0*/  FFMA.FTZ R44, R137, R140, R44 ;  /* 0x0000008c892c7223 */ /* 0x000fe4000001002c */
[----:B------:R-:W-:-:S02]  /*14e0*/  FMUL.FTZ R142, R102, R89 ;  /* 0x00000059668e7220 */ /* 0x000fc40000410000 */
[----:B------:R-:W-:Y:S02]  /*14f0*/  FMUL.FTZ R140, R5, R140 ;  /* 0x0000008c058c7220 */ /* 0x000fe40000410000 */
[----:B------:R-:W-:Y:S02]  /*1500*/  FADD.FTZ R89, R88, R135 ;  /* 0x0000008758597221 */ /* 0x000fe40000010000 */
[----:B------:R-:W-:Y:S02]  /*1510*/  FFMA.FTZ R154, R136, R135, R154 ;  /* 0x00000087889a7223 */ /* 0x000fe4000001009a */
[----:B------:R-:W-:Y:S02]  /*1520*/  FMUL.FTZ R141, R102, R141 ;  /* 0x0000008d668d7220 */ /* 0x000fe40000410000 */
[----:B------:R-:W-:Y:S02]  /*1530*/  FMUL.FTZ R139, R4, R94 ;  /* 0x0000005e048b7220 */ /* 0x000fe40000410000 */
[----:B------:R-:W-:-:S02]  /*1540*/  FADD.FTZ R88, R89, R140 ;  /* 0x0000008c59587221 */ /* 0x000fc40000010000 */
[----:B------:R-:W-:Y:S02]  /*1550*/  FFMA.FTZ R154, R137, R140, R154 ;  /* 0x0000008c899a7223 */ /* 0x000fe4000001009a */
[----:B------:R-:W-:Y:S02]  /*1560*/  FADD.FTZ R66, R66, R144 ;  /* 0x0000009042427221 */ /* 0x000fe40000010000 */
[-C--:B------:R-:W-:Y:S02]  /*1570*/  FFMA.FTZ R46, R141, R144.reuse, R46 ;  /* 0x000000908d2e7223 */ /* 0x080fe4000001002e */
[----:B------:R-:W-:Y:S02]  /*1580*/  FMUL.FTZ R144, R3, R144 ;  /* 0x0000009003907220 */ /* 0x000fe40000410000 */
[----:B------:R-:W-:Y:S02]  /*1590*/  FADD.FTZ R89, R88, R139 ;  /* 0x0000008b58597221 */ /* 0x000fe40000010000 */
[----:B------:R-:W-:-:S02]  /*15a0*/  FFMA.FTZ R154, R142, R139, R154 ;  /* 0x0000008b8e9a7223 */ /* 0x000fc4000001009a */
[----:B------:R-:W-:Y:S02]  /*15b0*/  FMUL.FTZ R143, R2, R95 ;  /* 0x0000005f028f7220 */ /* 0x000fe40000410000 */
[----:B------:R-:W-:Y:S02]  /*15c0*/  FMUL.FTZ R146, R102, R151 ;  /* 0x0000009766927220 */ /* 0x000fe40000410000 */
[----:B------:R-:W-:Y:S02]  /*15d0*/  FADD.FTZ R88, R89, R144 ;  /* 0x0000009059587221 */ /* 0x000fe40000010000 */
[----:B------:R-:W-:Y:S02]  /*15e0*/  FFMA.FTZ R154, R141, R144, R154 ;  /* 0x000000908d9a7223 */ /* 0x000fe4000001009a */
[----:B------:R-:W-:Y:S02]  /*15f0*/  FADD.FTZ R61, R61, R92 ;  /* 0x0000005c3d3d7221 */ /* 0x000fe40000010000 */
[----:B------:R-:W-:-:S02]  /*1600*/  FFMA.FTZ R41, R132, R92, R41 ;  /* 0x0000005c84297223 */ /* 0x000fc40000010029 */
[----:B------:R-:W-:Y:S02]  /*1610*/  FADD.FTZ R63, R63, R93 ;  /* 0x0000005d3f3f7221 */ /* 0x000fe40000010000 */
[----:B------:R-:W-:Y:S02]  /*1620*/  FFMA.FTZ R43, R136, R93, R43 ;  /* 0x0000005d882b7223 */ /* 0x000fe4000001002b */
[----:B------:R-:W-:Y:S02]  /*1630*/  FADD.FTZ R65, R65, R94 ;  /* 0x0000005e41417221 */ /* 0x000fe40000010000 */
[----:B------:R-:W-:Y:S02]  /*1640*/  FFMA.FTZ R45, R142, R94, R45 ;  /* 0x0000005e8e2d7223 */ /* 0x000fe4000001002d */
[----:B------:R-:W-:Y:S02]  /*1650*/  FADD.FTZ R67, R67, R95 ;  /* 0x0000005f43437221 */ /* 0x000fe40000010000 */
[----:B------:R-:W-:-:S02]  /*1660*/  FFMA.FTZ R47, R146, R95, R47 ;  /* 0x0000005f922f7223 */ /* 0x000fc4000001002f */
[----:B------:R-:W-:Y:S02]  /*1670*/  FADD.FTZ R153, R88, R143 ;  /* 0x0000008f58997221 */ /* 0x000fe40000010000 */
[----:B------:R-:W-:Y:S02]  /*1680*/  FFMA.FTZ R154, R146, R143, R154 ;  /* 0x0000008f929a7223 */ /* 0x000fe4000001009a */
.L_x_7:
[----:B------:R-:W-:Y:S05]  /*1690*/  BSYNC B1 ;  /* 0x0000000000017941 */ /* 0x000fea0003800000 */
.L_x_6:
[----:B-----5:R-:W-:Y:S01]  /*16a0*/  @P0 PRMT R101, RZ, 0x5410, R152 ;  /* 0x00005410ff650816 */ /* 0x020fe20000000098 */
[----:B------:R-:W-:Y:S05]  /*16b0*/  BRA.DIV ~URZ, `(.L_x_8) ;  /* 0x00001d627f007947 */ /* 0x000fea000b800000 */
[----:B------:R0:W1:Y:S02]  /*16c0*/  SHFL.BFLY PT, R90, R153, 0x1, 0x1f ;  /* 0x0c201f00995a7f89 */ /* 0x00006400000e0000 */
.L_x_17:
[----:B------:R-:W-:Y:S05]  /*16d0*/  BRA.DIV ~URZ, `(.L_x_9) ;  /* 0x00001dc27f007947 */ /* 0x000fea000b800000 */
[----:B------:R-:W2:Y:S01]  /*16e0*/  SHFL.BFLY PT, R89, R154, 0x1, 0x1f ;  /* 0x0c201f009a597f89 */ /* 0x000ea200000e0000 */
[----:B01----:R-:W-:-:S05]  /*16f0*/  FADD.FTZ R153, R90, R153 ;  /* 0x000000995a997221 */ /* 0x003fca0000010000 */
[----:B------:R-:W0:Y:S01]  /*1700*/  SHFL.BFLY PT, R88, R153, 0x2, 0x1f ;  /* 0x0c401f0099587f89 */ /* 0x000e2200000e0000 */
[----:B--2---:R-:W-:-:S05]  /*1710*/  FADD.FTZ R89, R89, R154 ;  /* 0x0000009a59597221 */ /* 0x004fca0000010000 */
[----:B------:R-:W1:Y:S01]  /*1720*/  SHFL.BFLY PT, R90, R89, 0x2, 0x1f ;  /* 0x0c401f00595a7f89 */ /* 0x000e6200000e0000 */
[----:B0-----:R-:W-:-:S05]  /*1730*/  FADD.FTZ R88, R88, R153 ;  /* 0x0000009958587221 */ /* 0x001fca0000010000 */
[----:B------:R-:W0:Y:S01]  /*1740*/  SHFL.BFLY PT, R91, R88, 0x4, 0x1f ;  /* 0x0c801f00585b7f89 */ /* 0x000e2200000e0000 */
[----:B-1----:R-:W-:-:S05]  /*1750*/  FADD.FTZ R90, R89, R90 ;  /* 0x0000005a595a7221 */ /* 0x002fca0000010000 */
[----:B------:R-:W1:Y:S01]  /*1760*/  SHFL.BFLY PT, R93, R90, 0x4, 0x1f ;  /* 0x0c801f005a5d7f89 */ /* 0x000e6200000e0000 */
[----:B0-----:R-:W-:-:S05]  /*1770*/  FADD.FTZ R91, R88, R91 ;  /* 0x0000005b585b7221 */ /* 0x001fca0000010000 */
[----:B------:R-:W0:Y:S01]  /*1780*/  SHFL.BFLY PT, R92, R91, 0x8, 0x1f ;  /* 0x0d001f005b5c7f89 */ /* 0x000e2200000e0000 */
[----:B-1----:R-:W-:-:S05]  /*1790*/  FADD.FTZ R93, R90, R93 ;  /* 0x0000005d5a5d7221 */ /* 0x002fca0000010000 */
[----:B------:R-:W1:Y:S01]  /*17a0*/  SHFL.BFLY PT, R94, R93, 0x8, 0x1f ;  /* 0x0d001f005d5e7f89 */ /* 0x000e6200000e0000 */
[----:B0-----:R-:W-:-:S05]  /*17b0*/  FADD.FTZ R92, R91, R92 ;  /* 0x0000005c5b5c7221 */ /* 0x001fca0000010000 */
[----:B------:R0:W2:Y:S01]  /*17c0*/  SHFL.BFLY PT, R95, R92, 0x10, 0x1f ;  /* 0x0e001f005c5f7f89 */ /* 0x0000a200000e0000 */
[----:B-1----:R-:W-:-:S05]  /*17d0*/  FADD.FTZ R94, R93, R94 ;  /* 0x0000005e5d5e7221 */ /* 0x002fca0000010000 */
[----:B------:R0:W1:Y:S02]  /*17e0*/  SHFL.BFLY PT, R89, R94, 0x10, 0x1f ;  /* 0x0e001f005e597f89 */ /* 0x00006400000e0000 */
.L_x_18:
[----:B--2---:R-:W-:Y:S01]  /*17f0*/  FADD.FTZ R95, R95, R92 ;  /* 0x0000005c5f5f7221 */ /* 0x004fe20000010000 */
[----:B------:R-:W-:Y:S01]  /*1800*/  BSSY B1, `(.L_x_10) ;  /* 0x0000056000017945 */ /* 0x000fe20003800000 */
[----:B01----:R-:W-:Y:S02]  /*1810*/  FADD.FTZ R94, R89, R94 ;  /* 0x0000005e595e7221 */ /* 0x003fe40000010000 */
[----:B------:R-:W-:Y:S02]  /*1820*/  FMUL.FTZ R95, R95, c[0x0][0x1e0] ;  /* 0x000078005f5f7a20 */ /* 0x000fe40000410000 */
[----:B------:R-:W-:-:S03]  /*1830*/  FMUL.FTZ R94, R94, c[0x0][0x1e0] ;  /* 0x000078005e5e7a20 */ /* 0x000fc60000410000 */
[----:B------:R-:W-:Y:S01]  /*1840*/  FSEL R95, R95, RZ, !P5 ;  /* 0x000000ff5f5f7208 */ /* 0x000fe20006800000 */
[----:B------:R-:W-:Y:S05]  /*1850*/  @!P2 BRA `(.L_x_11) ;  /* 0x000005000000a947 */ /* 0x000fea0003800000 */
[----:B------:R-:W-:Y:S01]  /*1860*/  ISETP.NE.U32.AND P0, PT, RZ, c[0x0][0x218], PT ;  /* 0x00008600ff007a0c */ /* 0x000fe20003f05070 */
[-CC-:B------:R-:W-:Y:S02]  /*1870*/  FFMA.FTZ R89, R109, R94.reuse, R95.reuse ;  /* 0x0000005e6d597223 */ /* 0x180fe4000001005f */
[-C--:B------:R-:W-:Y:S01]  /*1880*/  FFMA.FTZ R88, R147, R94.reuse, R95 ;  /* 0x0000005e93587223 */ /* 0x080fe2000001005f */
[----:B------:R-:W-:Y:S01]  /*1890*/  ISETP.NE.AND.EX P1, PT, RZ, c[0x0][0x21c], PT, P0 ;  /* 0x00008700ff007a0c */ /* 0x000fe20003f25300 */
[----:B------:R-:W-:Y:S01]  /*18a0*/  FADD.FTZ R93, R106, -R89 ;  /* 0x800000596a5d7221 */ /* 0x000fe20000010000 */
[----:B------:R-:W-:Y:S01]  /*18b0*/  ISETP.NE.U32.AND P0, PT, RZ, c[0x0][0x258], PT ;  /* 0x00009600ff007a0c */ /* 0x000fe20003f05070 */
[----:B------:R-:W-:Y:S02]  /*18c0*/  FFMA.FTZ R89, R107, R94, R95 ;  /* 0x0000005e6b597223 */ /* 0x000fe4000001005f */
[----:B------:R-:W-:Y:S01]  /*18d0*/  FADD.FTZ R91, R145, -R88 ;  /* 0x80000058915b7221 */ /* 0x000fe20000010000 */
[----:B------:R-:W-:Y:S01]  /*18e0*/  ISETP.NE.AND.EX P0, PT, RZ, c[0x0][0x25c], PT, P0 ;  /* 0x00009700ff007a0c */ /* 0x000fe20003f05300 */
[----:B------:R-:W-:-:S02]  /*18f0*/  FADD.FTZ R89, R150, -R89 ;  /* 0x8000005996597221 */ /* 0x000fc40000010000 */
[C---:B------:R-:W-:Y:S02]  /*1900*/  FMUL.FTZ R88, R102.reuse, R91 ;  /* 0x0000005b66587220 */ /* 0x040fe40000410000 */
[C---:B------:R-:W-:Y:S02]  /*1910*/  FMUL.FTZ R152, R102.reuse, R89 ;  /* 0x0000005966987220 */ /* 0x040fe40000410000 */
[----:B------:R-:W-:Y:S01]  /*1920*/  @P1 PRMT R89, RZ, 0x5410, R73 ;  /* 0x00005410ff591816 */ /* 0x000fe20000000049 */
[----:B------:R-:W-:Y:S01]  /*1930*/  FMUL.FTZ R90, R102, R93 ;  /* 0x0000005d665a7220 */ /* 0x000fe20000410000 */
[----:B------:R-:W-:Y:S01]  /*1940*/  @P1 PRMT R91, RZ, 0x5410, R74 ;  /* 0x00005410ff5b1816 */ /* 0x000fe2000000004a */
[----:B------:R-:W-:Y:S02]  /*1950*/  FFMA.FTZ R154, R108, R94, R95 ;  /* 0x0000005e6c9a7223 */ /* 0x000fe4000001005f */
[----:B------:R-:W-:Y:S01]  /*1960*/  @P1 FADD.FTZ R88, R88, R89 ;  /* 0x0000005958581221 */ /* 0x000fe20000010000 */
[----:B------:R-:W-:Y:S01]  /*1970*/  @P1 PRMT R89, RZ, 0x5410, R72 ;  /* 0x00005410ff591816 */ /* 0x000fe20000000048 */
[----:B------:R-:W-:-:S02]  /*1980*/  @P1 FADD.FTZ R90, R90, R91 ;  /* 0x0000005b5a5a1221 */ /* 0x000fc40000010000 */
[----:B------:R-:W-:Y:S01]  /*1990*/  FADD.FTZ R93, R113, -R154 ;  /* 0x8000009a715d7221 */ /* 0x000fe20000010000 */
[----:B------:R-:W-:Y:S01]  /*19a0*/  @P0 F2FP.BF16.PACK_AB R91, RZ, R88 ;  /* 0x00000058ff5b023e */ /* 0x000fe200000010ff */
[----:B------:R-:W-:Y:S01]  /*19b0*/  @P1 FADD.FTZ R152, R152, R89 ;  /* 0x0000005998981221 */ /* 0x000fe20000010000 */
[----:B------:R-:W-:Y:S01]  /*19c0*/  @P0 F2FP.BF16.PACK_AB R92, RZ, R90 ;  /* 0x0000005aff5c023e */ /* 0x000fe200000010ff */
[----:B------:R-:W-:Y:S01]  /*19d0*/  FFMA.FTZ R154, R104, R94, R95 ;  /* 0x0000005e689a7223 */ /* 0x000fe2000001005f */
[----:B------:R-:W-:Y:S01]  /*19e0*/  @P0 PRMT R37, R91, 0x7610, R37 ;  /* 0x000076105b250816 */ /* 0x000fe20000000025 */
[----:B------:R-:W-:Y:S01]  /*19f0*/  FMUL.FTZ R90, R90, R101 ;  /* 0x000000655a5a7220 */ /* 0x000fe20000410000 */
[----:B------:R-:W-:Y:S01]  /*1a00*/  @P0 F2FP.BF16.PACK_AB R89, RZ, R152 ;  /* 0x00000098ff59023e */ /* 0x000fe200000010ff */
[----:B------:R-:W-:Y:S01]  /*1a10*/  FADD.FTZ R91, R111, -R154 ;  /* 0x8000009a6f5b7221 */ /* 0x000fe20000010000 */
[----:B------:R-:W-:Y:S01]  /*1a20*/  @P0 PRMT R38, R92, 0x7610, R38 ;  /* 0x000076105c260816 */ /* 0x000fe20000000026 */
[C---:B------:R-:W-:Y:S01]  /*1a30*/  FMUL.FTZ R92, R102.reuse, R93 ;  /* 0x0000005d665c7220 */ /* 0x040fe20000410000 */
[----:B------:R-:W-:Y:S01]  /*1a40*/  @P0 PRMT R36, R89, 0x7610, R36 ;  /* 0x0000761059240816 */ /* 0x000fe20000000024 */
[----:B------:R-:W-:Y:S01]  /*1a50*/  FMUL.FTZ R154, R102, R91 ;  /* 0x0000005b669a7220 */ /* 0x000fe20000410000 */
[----:B------:R-:W-:Y:S01]  /*1a60*/  @P1 PRMT R89, RZ, 0x7610, R74 ;  /* 0x00007610ff591816 */ /* 0x000fe2000000004a */
[----:B------:R-:W-:-:S04]  /*1a70*/  FFMA.FTZ R91, R114, R94, R95 ;  /* 0x0000005e725b7223 */ /* 0x000fc8000001005f */
[----:B------:R-:W-:Y:S02]  /*1a80*/  @P1 FADD.FTZ R92, R92, R89 ;  /* 0x000000595c5c1221 */ /* 0x000fe40000010000 */
[----:B------:R-:W-:Y:S02]  /*1a90*/  FFMA.FTZ R89, R149, R94, R95 ;  /* 0x0000005e95597223 */ /* 0x000fe4000001005f */
[----:B------:R-:W-:Y:S01]  /*1aa0*/  FADD.FTZ R91, R112, -R91 ;  /* 0x8000005b705b7221 */ /* 0x000fe20000010000 */
[----:B------:R-:W-:Y:S01]  /*1ab0*/  @P0 F2FP.BF16.PACK_AB R93, RZ, R92 ;  /* 0x0000005cff5d023e */ /* 0x000fe200000010ff */
[----:B------:R-:W-:Y:S02]  /*1ac0*/  FADD.FTZ R89, R148, -R89 ;  /* 0x8000005994597221 */ /* 0x000fe40000010000 */
[----:B------:R-:W-:Y:S01]  /*1ad0*/  FMUL.FTZ R160, R102, R91 ;  /* 0x0000005b66a07220 */ /* 0x000fe20000410000 */
[----:B------:R-:W-:Y:S01]  /*1ae0*/  @P0 PRMT R38, R38, 0x5410, R93 ;  /* 0x0000541026260816 */ /* 0x000fe2000000005d */
[----:B------:R-:W-:Y:S01]  /*1af0*/  FMUL.FTZ R156, R102, R89 ;  /* 0x00000059669c7220 */ /* 0x000fe20000410000 */
[----:B------:R-:W-:-:S05]  /*1b00*/  @P1 PRMT R89, RZ, 0x7610, R73 ;  /* 0x00007610ff591816 */ /* 0x000fca0000000049 */
[----:B------:R-:W-:Y:S01]  /*1b10*/  @P1 FADD.FTZ R154, R154, R89 ;  /* 0x000000599a9a1221 */ /* 0x000fe20000010000 */
[----:B------:R-:W-:-:S04]  /*1b20*/  @P1 PRMT R89, RZ, 0x7610, R72 ;  /* 0x00007610ff591816 */ /* 0x000fc80000000048 */
[----:B------:R-:W-:Y:S01]  /*1b30*/  @P0 F2FP.BF16.PACK_AB R91, RZ, R154 ;  /* 0x0000009aff5b023e */ /* 0x000fe200000010ff */
[----:B------:R-:W-:Y:S02]  /*1b40*/  @P1 FADD.FTZ R156, R156, R89 ;  /* 0x000000599c9c1221 */ /* 0x000fe40000010000 */
[----:B------:R-:W-:Y:S01]  /*1b50*/  FFMA.FTZ R89, R115, R94, R95 ;  /* 0x0000005e73597223 */ /* 0x000fe2000001005f */
[----:B------:R-:W-:Y:S01]  /*1b60*/  @P0 PRMT R37, R37, 0x5410, R91 ;  /* 0x0000541025250816 */ /* 0x000fe2000000005b */
[-C--:B------:R-:W-:Y:S02]  /*1b70*/  FMUL.FTZ R91, R156, R101.reuse ;  /* 0x000000659c5b7220 */ /* 0x080fe40000410000 */
[----:B------:R-:W-:Y:S02]  /*1b80*/  FADD.FTZ R89, R110, -R89 ;  /* 0x800000596e597221 */ /* 0x000fe40000010000 */
[----:B------:R-:W-:Y:S02]  /*1b90*/  FMUL.FTZ R154, R154, R101 ;  /* 0x000000659a9a7220 */ /* 0x000fe40000410000 */
[----:B------:R-:W-:Y:S01]  /*1ba0*/  FMUL.FTZ R158, R102, R89 ;  /* 0x00000059669e7220 */ /* 0x000fe20000410000 */
[----:B------:R-:W-:-:S05]  /*1bb0*/  @P1 PRMT R89, RZ, 0x5410, R75 ;  /* 0x00005410ff591816 */ /* 0x000fca000000004b */
[----:B------:R-:W-:Y:S01]  /*1bc0*/  @P1 FADD.FTZ R158, R158, R89 ;  /* 0x000000599e9e1221 */ /* 0x000fe20000010000 */
[----:B------:R-:W-:-:S04]  /*1bd0*/  @P1 PRMT R89, RZ, 0x7610, R75 ;  /* 0x00007610ff591816 */ /* 0x000fc8000000004b */
[----:B------:R-:W-:Y:S01]  /*1be0*/  @P0 F2FP.BF16.PACK_AB R151, RZ, R158 ;  /* 0x0000009eff97023e */ /* 0x000fe200000010ff */
[----:B------:R-:W-:Y:S01]  /*1bf0*/  @P1 FADD.FTZ R160, R160, R89 ;  /* 0x00000059a0a01221 */ /* 0x000fe20000010000 */
[----:B------:R-:W-:Y:S01]  /*1c00*/  ISETP.NE.U32.AND P1, PT, RZ, c[0x0][0x258], PT ;  /* 0x00009600ff007a0c */ /* 0x000fe20003f25070 */
[-C--:B------:R-:W-:Y:S01]  /*1c10*/  FMUL.FTZ R158, R158, R101.reuse ;  /* 0x000000659e9e7220 */ /* 0x080fe20000410000 */
[----:B------:R-:W-:Y:S02]  /*1c20*/  @P0 F2FP.BF16.PACK_AB R89, RZ, R156 ;  /* 0x0000009cff59023e */ /* 0x000fe400000010ff */
[----:B------:R-:W-:Y:S02]  /*1c30*/  ISETP.NE.AND.EX P1, PT, RZ, c[0x0][0x25c], PT, P1 ;  /* 0x00009700ff007a0c */ /* 0x000fe40003f25310 */
[----:B------:R-:W-:Y:S01]  /*1c40*/  @P0 PRMT R39, R151, 0x7610, R39 ;  /* 0x0000761097270816 */ /* 0x000fe20000000027 */
[----:B------:R-:W-:Y:S01]  /*1c50*/  HFMA2.MMA R151, -RZ, RZ, 0, 9.5367431640625e-07 ;  /* 0x00000010ff977435 */ /* 0x000fe200000001ff */
[----:B------:R-:W-:Y:S01]  /*1c60*/  @P0 PRMT R36, R36, 0x5410, R89 ;  /* 0x0000541024240816 */ /* 0x000fe20000000059 */
[----:B------:R-:W-:Y:S01]  /*1c70*/  FMUL.FTZ R89, R92, R101 ;  /* 0x000000655c597220 */ /* 0x000fe20000410000 */
[----:B------:R-:W-:-:S04]  /*1c80*/  @P0 F2FP.BF16.PACK_AB R153, RZ, R160 ;  /* 0x000000a0ff99023e */ /* 0x000fc800000010ff */
[----:B------:R-:W-:Y:S01]  /*1c90*/  F2FP.BF16.PACK_AB R90, R89, R90 ;  /* 0x0000005a595a723e */ /* 0x000fe200000010ff */
[----:B------:R-:W-:Y:S01]  /*1ca0*/  FMUL.FTZ R89, R88, R101 ;  /* 0x0000006558597220 */ /* 0x000fe20000410000 */
[----:B------:R-:W-:Y:S01]  /*1cb0*/  @P0 PRMT R39, R39, 0x5410, R153 ;  /* 0x0000541027270816 */ /* 0x000fe20000000099 */
[----:B------:R-:W-:-:S03]  /*1cc0*/  @P1 IMAD.WIDE.U32 R92, R0, R151, c[0x0][0x258] ;  /* 0x00009600005c1625 */ /* 0x000fc600078e0097 */
[----:B------:R-:W-:Y:S01]  /*1cd0*/  F2FP.BF16.PACK_AB R89, R154, R89 ;  /* 0x000000599a59723e */ /* 0x000fe200000010ff */
[-C--:B------:R-:W-:Y:S01]  /*1ce0*/  FMUL.FTZ R88, R152, R101.reuse ;  /* 0x0000006598587220 */ /* 0x080fe20000410000 */
[----:B------:R0:W-:Y:S01]  /*1cf0*/  @P1 STG.E.128 [R92.64], R36 ;  /* 0x000000245c001986 */ /* 0x0001e2000c101d04 */
[----:B------:R-:W-:-:S03]  /*1d00*/  FMUL.FTZ R153, R160, R101 ;  /* 0x00000065a0997220 */ /* 0x000fc60000410000 */
[----:B------:R-:W-:Y:S02]  /*1d10*/  F2FP.BF16.PACK_AB R88, R91, R88 ;  /* 0x000000585b58723e */ /* 0x000fe400000010ff */
[----:B------:R-:W-:Y:S01]  /*1d20*/  F2FP.BF16.PACK_AB R91, R153, R158 ;  /* 0x0000009e995b723e */ /* 0x000fe200000010ff */
[C---:B0-----:R-:W-:Y:S01]  /*1d30*/  IMAD.WIDE.U32 R92, R0.reuse, R151, c[0x0][0x248] ;  /* 0x00009200005c7625 */ /* 0x041fe200078e0097 */
[----:B------:R-:W-:-:S04]  /*1d40*/  IADD3 R0, R0, 0x20, RZ ;  /* 0x0000002000007810 */ /* 0x000fc80007ffe0ff */
[----:B------:R0:W-:Y:S03]  /*1d50*/  STG.E.128 [R92.64], R88 ;  /* 0x000000585c007986 */ /* 0x0001e6000c101d04 */
.L_x_11:
[----:B------:R-:W-:Y:S05]  /*1d60*/  BSYNC B1 ;  /* 0x0000000000017941 */ /* 0x000fea0003800000 */
.L_x_10:
[----:B------:R-:W-:Y:S01]  /*1d70*/  BSSY B1, `(.L_x_12) ;  /* 0x0000052000017945 */ /* 0x000fe20003800000 */
[----:B------:R-:W-:Y:S05]  /*1d80*/  @!P3 BRA `(.L_x_13) ;  /* 0x000005000000b947 */ /* 0x000fea0003800000 */
[----:B------:R-:W-:Y:S01]  /*1d90*/  ISETP.NE.U32.AND P0, PT, RZ, c[0x0][0x218], PT ;  /* 0x00008600ff007a0c */ /* 0x000fe20003f05070 */
[-CC-:B0-----:R-:W-:Y:S01]  /*1da0*/  FFMA.FTZ R89, R121, R94.reuse, R95.reuse ;  /* 0x0000005e79597223 */ /* 0x181fe2000001005f */
[----:B------:R-:W-:Y:S01]  /*1db0*/  ISETP.NE.U32.AND P1, PT, RZ, c[0x0][0x258], PT ;  /* 0x00009600ff007a0c */ /* 0x000fe20003f25070 */
[-C--:B------:R-:W-:Y:S01]  /*1dc0*/  FFMA.FTZ R91, R119, R94.reuse, R95 ;  /* 0x0000005e775b7223 */ /* 0x080fe2000001005f */
[----:B------:R-:W-:Y:S01]  /*1dd0*/  ISETP.NE.AND.EX P0, PT, RZ, c[0x0][0x21c], PT, P0 ;  /* 0x00008700ff007a0c */ /* 0x000fe20003f05300 */
[----:B------:R-:W-:Y:S01]  /*1de0*/  FADD.FTZ R93, R124, -R89 ;  /* 0x800000597c5d7221 */ /* 0x000fe20000010000 */
[----:B------:R-:W-:Y:S01]  /*1df0*/  ISETP.NE.AND.EX P1, PT, RZ, c[0x0][0x25c], PT, P1 ;  /* 0x00009700ff007a0c */ /* 0x000fe20003f25310 */
[----:B------:R-:W-:Y:S02]  /*1e00*/  FFMA.FTZ R89, R105, R94, R95 ;  /* 0x0000005e69597223 */ /* 0x000fe4000001005f */
[----:B------:R-:W-:-:S02]  /*1e10*/  FADD.FTZ R91, R122, -R91 ;  /* 0x8000005b7a5b7221 */ /* 0x000fc40000010000 */
[----:B------:R-:W-:Y:S02]  /*1e20*/  FADD.FTZ R89, R118, -R89 ;  /* 0x8000005976597221 */ /* 0x000fe40000010000 */
        /* <DEDUP_REMOVED lines=13> */
[-C--:B------:R-:W-:Y:S01]  /*1f00*/  FFMA.FTZ R154, R116, R94.reuse, R95 ;  /* 0x0000005e749a7223 */ /* 0x080fe2000001005f */
[----:B------:R-:W-:Y:S01]  /*1f10*/  @P1 PRMT R37, R91, 0x7610, R37 ;  /* 0x000076105b251816 */ /* 0x000fe20000000025 */
[--C-:B------:R-:W-:Y:S01]  /*1f20*/  FFMA.FTZ R156, R120, R94, R95.reuse ;  /* 0x0000005e789c7223 */ /* 0x100fe2000001005f */
[----:B------:R-:W-:Y:S01]  /*1f30*/  @P1 F2FP.BF16.PACK_AB R89, RZ, R152 ;  /* 0x00000098ff59123e */ /* 0x000fe200000010ff */
[----:B------:R-:W-:Y:S01]  /*1f40*/  FFMA.FTZ R158, R130, R94, R95 ;  /* 0x0000005e829e7223 */ /* 0x000fe2000001005f */
[----:B------:R-:W-:Y:S01]  /*1f50*/  @P1 PRMT R38, R92, 0x7610, R38 ;  /* 0x000076105c261816 */ /* 0x000fe20000000026 */
[----:B------:R-:W-:Y:S01]  /*1f60*/  FMUL.FTZ R92, R102, R93 ;  /* 0x0000005d665c7220 */ /* 0x000fe20000410000 */
[----:B------:R-:W-:Y:S01]  /*1f70*/  @P1 PRMT R36, R89, 0x7610, R36 ;  /* 0x0000761059241816 */ /* 0x000fe20000000024 */
[----:B------:R-:W-:Y:S01]  /*1f80*/  FADD.FTZ R91, R123, -R156 ;  /* 0x8000009c7b5b7221 */ /* 0x000fe20000010000 */
[----:B------:R-:W-:Y:S01]  /*1f90*/  @P0 PRMT R89, RZ, 0x7610, R26 ;  /* 0x00007610ff590816 */ /* 0x000fe2000000001a */
[----:B------:R-:W-:-:S04]  /*1fa0*/  FMUL.FTZ R90, R90, R101 ;  /* 0x000000655a5a7220 */ /* 0x000fc80000410000 */
[----:B------:R-:W-:Y:S02]  /*1fb0*/  @P0 FADD.FTZ R92, R92, R89 ;  /* 0x000000595c5c0221 */ /* 0x000fe40000010000 */
[----:B------:R-:W-:Y:S02]  /*1fc0*/  FADD.FTZ R89, R117, -R154 ;  /* 0x8000009a75597221 */ /* 0x000fe40000010000 */
[C---:B------:R-:W-:Y:S01]  /*1fd0*/  FMUL.FTZ R154, R102.reuse, R91 ;  /* 0x0000005b669a7220 */ /* 0x040fe20000410000 */
[----:B------:R-:W-:Y:S01]  /*1fe0*/  @P1 F2FP.BF16.PACK_AB R93, RZ, R92 ;  /* 0x0000005cff5d123e */ /* 0x000fe200000010ff */
[----:B------:R-:W-:Y:S01]  /*1ff0*/  FMUL.FTZ R156, R102, R89 ;  /* 0x00000059669c7220 */ /* 0x000fe20000410000 */
[----:B------:R-:W-:Y:S01]  /*2000*/  @P0 PRMT R89, RZ, 0x7610, R25 ;  /* 0x00007610ff590816 */ /* 0x000fe20000000019 */
[----:B------:R-:W-:Y:S01]  /*2010*/  FADD.FTZ R91, R129, -R158 ;  /* 0x8000009e815b7221 */ /* 0x000fe20000010000 */
[----:B------:R-:W-:-:S03]  /*2020*/  @P1 PRMT R38, R38, 0x5410, R93 ;  /* 0x0000541026261816 */ /* 0x000fc6000000005d */
[----:B------:R-:W-:Y:S01]  /*2030*/  @P0 FADD.FTZ R154, R154, R89 ;  /* 0x000000599a9a0221 */ /* 0x000fe20000010000 */
[----:B------:R-:W-:Y:S01]  /*2040*/  @P0 PRMT R89, RZ, 0x7610, R24 ;  /* 0x00007610ff590816 */ /* 0x000fe20000000018 */
[----:B------:R-:W-:-:S03]  /*2050*/  FMUL.FTZ R160, R102, R91 ;  /* 0x0000005b66a07220 */ /* 0x000fc60000410000 */
        /* <DEDUP_REMOVED lines=18> */
[----:B------:R-:W-:Y:S01]  /*2180*/  FMUL.FTZ R89, R92, R101 ;  /* 0x000000655c597220 */ /* 0x000fe20000410000 */
[----:B------:R-:W-:-:S02]  /*2190*/  @P1 PRMT R39, R151, 0x7610, R39 ;  /* 0x0000761097271816 */ /* 0x000fc40000000027 */
[----:B------:R-:W-:Y:S02]  /*21a0*/  MOV R151, 0x10 ;  /* 0x0000001000977802 */ /* 0x000fe40000000f00 */
[----:B------:R-:W-:Y:S02]  /*21b0*/  @P1 F2FP.BF16.PACK_AB R153, RZ, R160 ;  /* 0x000000a0ff99123e */ /* 0x000fe400000010ff */
        /* <DEDUP_REMOVED lines=13> */
.L_x_13:
[----:B------:R-:W-:Y:S05]  /*2290*/  BSYNC B1 ;  /* 0x0000000000017941 */ /* 0x000fea0003800000 */
.L_x_12:
[----:B------:R-:W-:Y:S01]  /*22a0*/  BSSY B1, `(.L_x_14) ;  /* 0x0000051000017945 */ /* 0x000fe20003800000 */
[----:B------:R-:W-:Y:S05]  /*22b0*/  @!P4 BRA `(.L_x_15) ;  /* 0x000004f00000c947 */ /* 0x000fea0003800000 */
[----:B------:R-:W-:Y:S01]  /*22c0*/  ISETP.NE.U32.AND P0, PT, RZ, c[0x0][0x218], PT ;  /* 0x00008600ff007a0c */ /* 0x000fe20003f05070 */
[-CC-:B0-----:R-:W-:Y:S01]  /*22d0*/  FFMA.FTZ R89, R103, R94.reuse, R95.reuse ;  /* 0x0000005e67597223 */ /* 0x181fe2000001005f */
[----:B------:R-:W-:Y:S01]  /*22e0*/  ISETP.NE.U32.AND P1, PT, RZ, c[0x0][0x258], PT ;  /* 0x00009600ff007a0c */ /* 0x000fe20003f25070 */
[-CC-:B------:R-:W-:Y:S01]  /*22f0*/  FFMA.FTZ R151, R137, R94.reuse, R95.reuse ;  /* 0x0000005e89977223 */ /* 0x180fe2000001005f */
[----:B------:R-:W-:Y:S01]  /*2300*/  ISETP.NE.AND.EX P0, PT, RZ, c[0x0][0x21c], PT, P0 ;  /* 0x00008700ff007a0c */ /* 0x000fe20003f05300 */
[----:B------:R-:W-:Y:S01]  /*2310*/  FFMA.FTZ R88, R132, R94, R95 ;  /* 0x0000005e84587223 */ /* 0x000fe2000001005f */
[----:B------:R-:W-:Y:S01]  /*2320*/  ISETP.NE.AND.EX P1, PT, RZ, c[0x0][0x25c], PT, P1 ;  /* 0x00009700ff007a0c */ /* 0x000fe20003f25310 */
[----:B------:R-:W-:Y:S02]  /*2330*/  FADD.FTZ R89, R134, -R89 ;  /* 0x8000005986597221 */ /* 0x000fe40000010000 */
[----:B------:R-:W-:-:S02]  /*2340*/  FADD.FTZ R151, R140, -R151 ;  /* 0x800000978c977221 */ /* 0x000fc40000010000 */
[----:B------:R-:W-:Y:S02]  /*2350*/  FADD.FTZ R91, R133, -R88 ;  /* 0x80000058855b7221 */ /* 0x000fe40000010000 */
[-CC-:B------:R-:W-:Y:S02]  /*2360*/  FFMA.FTZ R92, R142, R94.reuse, R95.reuse ;  /* 0x0000005e8e5c7223 */ /* 0x180fe4000001005f */
[C---:B------:R-:W-:Y:S02]  /*2370*/  FMUL.FTZ R88, R102.reuse, R89 ;  /* 0x0000005966587220 */ /* 0x040fe40000410000 */
[----:B------:R-:W-:Y:S01]  /*2380*/  @P0 PRMT R89, RZ, 0x5410, R86 ;  /* 0x00005410ff590816 */ /* 0x000fe20000000056 */
[----:B------:R-:W-:Y:S02]  /*2390*/  FMUL.FTZ R152, R102, R151 ;  /* 0x0000009766987220 */ /* 0x000fe40000410000 */
[----:B------:R-:W-:Y:S02]  /*23a0*/  FADD.FTZ R153, R139, -R92 ;  /* 0x8000005c8b997221 */ /* 0x000fe40000010000 */
[----:B------:R-:W-:-:S02]  /*23b0*/  FFMA.FTZ R93, R131, R94, R95 ;  /* 0x0000005e835d7223 */ /* 0x000fc4000001005f */
[----:B------:R-:W-:Y:S01]  /*23c0*/  @P0 FADD.FTZ R152, R152, R89 ;  /* 0x0000005998980221 */ /* 0x000fe20000010000 */
[----:B------:R-:W-:Y:S01]  /*23d0*/  @P0 PRMT R89, RZ, 0x7610, R86 ;  /* 0x00007610ff590816 */ /* 0x000fe20000000056 */
[----:B------:R-:W-:Y:S02]  /*23e0*/  FMUL.FTZ R154, R102, R153 ;  /* 0x00000099669a7220 */ /* 0x000fe40000410000 */
[----:B------:R-:W-:Y:S02]  /*23f0*/  FADD.FTZ R93, R138, -R93 ;  /* 0x8000005d8a5d7221 */ /* 0x000fe40000010000 */
[-C--:B------:R-:W-:Y:S02]  /*2400*/  FFMA.FTZ R90, R136, R94.reuse, R95 ;  /* 0x0000005e885a7223 */ /* 0x080fe4000001005f */
[----:B------:R-:W-:Y:S01]  /*2410*/  @P0 FADD.FTZ R154, R154, R89 ;  /* 0x000000599a9a0221 */ /* 0x000fe20000010000 */
[----:B------:R-:W-:Y:S01]  /*2420*/  @P0 PRMT R89, RZ, 0x5410, R85 ;  /* 0x00005410ff590816 */ /* 0x000fe20000000055 */
[----:B------:R-:W-:-:S02]  /*2430*/  FFMA.FTZ R155, R141, R94, R95 ;  /* 0x0000005e8d9b7223 */ /* 0x000fc4000001005f */
[----:B------:R-:W-:Y:S01]  /*2440*/  FMUL.FTZ R92, R102, R93 ;  /* 0x0000005d665c7220 */ /* 0x000fe20000410000 */
[----:B------:R-:W-:Y:S01]  /*2450*/  @P1 F2FP.BF16.PACK_AB R93, RZ, R152 ;  /* 0x00000098ff5d123e */ /* 0x000fe200000010ff */
[----:B------:R-:W-:Y:S01]  /*2460*/  FFMA.FTZ R94, R146, R94, R95 ;  /* 0x0000005e925e7223 */ /* 0x000fe2000001005f */
[----:B------:R-:W-:Y:S01]  /*2470*/  @P1 F2FP.BF16.PACK_AB R153, RZ, R154 ;  /* 0x0000009aff99123e */ /* 0x000fe200000010ff */
[----:B------:R-:W-:Y:S01]  /*2480*/  FADD.FTZ R95, R135, -R90 ;  /* 0x8000005a875f7221 */ /* 0x000fe20000010000 */
[----:B------:R-:W-:Y:S01]  /*2490*/  @P1 PRMT R38, R93, 0x7610, R38 ;  /* 0x000076105d261816 */ /* 0x000fe20000000026 */
[----:B------:R-:W-:Y:S01]  /*24a0*/  @P0 FADD.FTZ R92, R92, R89 ;  /* 0x000000595c5c0221 */ /* 0x000fe20000010000 */
[----:B------:R-:W-:Y:S01]  /*24b0*/  @P0 PRMT R89, RZ, 0x7610, R85 ;  /* 0x00007610ff590816 */ /* 0x000fe20000000055 */
[----:B------:R-:W-:Y:S01]  /*24c0*/  FADD.FTZ R157, R143, -R94 ;  /* 0x8000005e8f9d7221 */ /* 0x000fe20000010000 */
[----:B------:R-:W-:Y:S01]  /*24d0*/  @P1 PRMT R38, R38, 0x5410, R153 ;  /* 0x0000541026261816 */ /* 0x000fe20000000099 */
[C---:B------:R-:W-:Y:S01]  /*24e0*/  FMUL.FTZ R94, R102.reuse, R95 ;  /* 0x0000005f665e7220 */ /* 0x040fe20000410000 */
[----:B------:R-:W-:Y:S01]  /*24f0*/  @P1 F2FP.BF16.PACK_AB R95, RZ, R92 ;  /* 0x0000005cff5f123e */ /* 0x000fe200000010ff */
[----:B------:R-:W-:-:S02]  /*2500*/  FMUL.FTZ R90, R102, R91 ;  /* 0x0000005b665a7220 */ /* 0x000fc40000410000 */
[----:B------:R-:W-:Y:S01]  /*2510*/  @P0 FADD.FTZ R94, R94, R89 ;  /* 0x000000595e5e0221 */ /* 0x000fe20000010000 */
[--C-:B------:R-:W-:Y:S01]  /*2520*/  @P0 PRMT R89, RZ, 0x5410, R84.reuse ;  /* 0x00005410ff590816 */ /* 0x100fe20000000054 */
[----:B------:R-:W-:Y:S01]  /*2530*/  FADD.FTZ R155, R144, -R155 ;  /* 0x8000009b909b7221 */ /* 0x000fe20000010000 */
[----:B------:R-:W-:Y:S01]  /*2540*/  @P1 PRMT R37, R95, 0x7610, R37 ;  /* 0x000076105f251816 */ /* 0x000fe20000000025 */
[----:B------:R-:W-:Y:S02]  /*2550*/  FMUL.FTZ R158, R102, R157 ;  /* 0x0000009d669e7220 */ /* 0x000fe40000410000 */
[----:B------:R-:W-:Y:S01]  /*2560*/  @P0 FADD.FTZ R88, R88, R89 ;  /* 0x0000005958580221 */ /* 0x000fe20000010000 */
[----:B------:R-:W-:Y:S01]  /*2570*/  @P0 PRMT R89, RZ, 0x7610, R84 ;  /* 0x00007610ff590816 */ /* 0x000fe20000000054 */
[----:B------:R-:W-:Y:S01]  /*2580*/  FMUL.FTZ R156, R102, R155 ;  /* 0x0000009b669c7220 */ /* 0x000fe20000410000 */
[----:B------:R-:W-:Y:S01]  /*2590*/  @P1 F2FP.BF16.PACK_AB R102, RZ, R94 ;  /* 0x0000005eff66123e */ /* 0x000fe200000010ff */
[-C--:B------:R-:W-:Y:S01]  /*25a0*/  FMUL.FTZ R152, R152, R101.reuse ;  /* 0x0000006598987220 */ /* 0x080fe20000410000 */
[----:B------:R-:W-:Y:S01]  /*25b0*/  @P1 F2FP.BF16.PACK_AB R157, RZ, R88 ;  /* 0x00000058ff9d123e */ /* 0x000fe200000010ff */
[----:B------:R-:W-:Y:S01]  /*25c0*/  @P0 FADD.FTZ R90, R90, R89 ;  /* 0x000000595a5a0221 */ /* 0x000fe20000010000 */
[----:B------:R-:W-:Y:S01]  /*25d0*/  @P0 PRMT R89, RZ, 0x5410, R87 ;  /* 0x00005410ff590816 */ /* 0x000fe20000000057 */
[-C--:B------:R-:W-:Y:S01]  /*25e0*/  FMUL.FTZ R159, R154, R101.reuse ;  /* 0x000000659a9f7220 */ /* 0x080fe20000410000 */
[----:B------:R-:W-:Y:S01]  /*25f0*/  @P1 PRMT R36, R157, 0x7610, R36 ;  /* 0x000076109d241816 */ /* 0x000fe20000000024 */
        /* <DEDUP_REMOVED lines=9> */
[----:B------:R-:W-:Y:S01]  /*2690*/  ISETP.NE.U32.AND P0, PT, RZ, c[0x0][0x258], PT ;  /* 0x00009600ff007a0c */ /* 0x000fe20003f05070 */
[-C--:B------:R-:W-:Y:S01]  /*26a0*/  FMUL.FTZ R89, R92, R101.reuse ;  /* 0x000000655c597220 */ /* 0x080fe20000410000 */
[----:B------:R-:W-:Y:S01]  /*26b0*/  F2FP.BF16.PACK_AB R88, R91, R88 ;  /* 0x000000585b58723e */ /* 0x000fe200000010ff */
[-C--:B------:R-:W-:Y:S01]  /*26c0*/  FMUL.FTZ R156, R156, R101.reuse ;  /* 0x000000659c9c7220 */ /* 0x080fe20000410000 */
[----:B------:R-:W-:Y:S01]  /*26d0*/  ISETP.NE.AND.EX P0, PT, RZ, c[0x0][0x25c], PT, P0 ;  /* 0x00009700ff007a0c */ /* 0x000fe20003f05300 */
[----:B------:R-:W-:Y:S01]  /*26e0*/  FMUL.FTZ R101, R158, R101 ;  /* 0x000000659e657220 */ /* 0x000fe20000410000 */
[----:B------:R-:W-:-:S02]  /*26f0*/  @P1 F2FP.BF16.PACK_AB R158, RZ, R158 ;  /* 0x0000009eff9e123e */ /* 0x000fc400000010ff */
[----:B------:R-:W-:Y:S02]  /*2700*/  @P1 PRMT R39, R155, 0x7610, R39 ;  /* 0x000076109b271816 */ /* 0x000fe40000000027 */
[----:B------:R-:W-:Y:S01]  /*2710*/  F2FP.BF16.PACK_AB R91, R101, R156 ;  /* 0x0000009c655b723e */ /* 0x000fe200000010ff */
[----:B------:R-:W-:Y:S01]  /*2720*/  HFMA2.MMA R101, -RZ, RZ, 0, 9.5367431640625e-07 ;  /* 0x00000010ff657435 */ /* 0x000fe200000001ff */
[----:B------:R-:W-:Y:S02]  /*2730*/  F2FP.BF16.PACK_AB R89, R94, R89 ;  /* 0x000000595e59723e */ /* 0x000fe400000010ff */
[----:B------:R-:W-:Y:S02]  /*2740*/  @P1 PRMT R36, R36, 0x5410, R151 ;  /* 0x0000541024241816 */ /* 0x000fe40000000097 */
[----:B------:R-:W-:Y:S02]  /*2750*/  @P1 PRMT R39, R39, 0x5410, R158 ;  /* 0x0000541027271816 */ /* 0x000fe4000000009e */
[----:B------:R-:W-:-:S03]  /*2760*/  F2FP.BF16.PACK_AB R90, R159, R152 ;  /* 0x000000989f5a723e */ /* 0x000fc600000010ff */
[----:B------:R-:W-:-:S04]  /*2770*/  @P0 IMAD.WIDE.U32 R92, R0, R101, c[0x0][0x258] ;  /* 0x00009600005c0625 */ /* 0x000fc800078e0065 */
[----:B------:R-:W-:Y:S01]  /*2780*/  IMAD.WIDE.U32 R94, R0, R101, c[0x0][0x248] ;  /* 0x00009200005e7625 */ /* 0x000fe200078e0065 */
[----:B------:R0:W-:Y:S04]  /*2790*/  @P0 STG.E.128 [R92.64], R36 ;  /* 0x000000245c000986 */ /* 0x0001e8000c101d04 */
[----:B------:R0:W-:Y:S02]  /*27a0*/  STG.E.128 [R94.64], R88 ;  /* 0x000000585e007986 */ /* 0x0001e4000c101d04 */
.L_x_15:
[----:B------:R-:W-:Y:S05]  /*27b0*/  BSYNC B1 ;  /* 0x0000000000017941 */ /* 0x000fea0003800000 */
.L_x_14:
[----:B0-----:R-:W-:-:S04]  /*27c0*/  MOV R89, c[0x0][0x160] ;  /* 0x0000580000597a02 */ /* 0x001fc80000000f00 */
[----:B------:R-:W-:-:S04]  /*27d0*/  LEA R10, R89, R10, 0x2 ;  /* 0x0000000a590a7211 */ /* 0x000fc800078e10ff */
[----:B------:R-:W-:-:S13]  /*27e0*/  ISETP.GE.AND P0, PT, R10, c[0x0][0x164], PT ;  /* 0x000059000a007a0c */ /* 0x000fda0003f06270 */
[----:B------:R-:W-:Y:S01]  /*27f0*/  @P0 CALL.REL.NOINC `(.L_x_1) ;  /* 0x0000001000000944 */ /* 0x000fe20003c00000 */
[----:B------:R-:W-:Y:S05]  /*2800*/  BRA `(.L_x_16) ;  /* 0xffffdcf000007947 */ /* 0x000fea000383ffff */
.L_x_1:
[----:B0-----:R-:W-:Y:S05]  /*2810*/  BSYNC B0 ;  /* 0x0000000000007941 */ /* 0x001fea0003800000 */
.L_x_0:
[----:B------:R-:W-:Y:S01]  /*2820*/  SHF.R.U32.HI R0, RZ, 0x5, R100 ;  /* 0x00000005ff007819 */ /* 0x000fe20000011664 */
[----:B------:R-:W-:Y:S01]  /*2830*/  WARPSYNC 0xffffffff ;  /* 0xffffffff00007948 */ /* 0x000fe20003800000 */
[C---:B------:R-:W-:Y:S01]  /*2840*/  LOP3.LUT R3, R100.reuse, 0x1f, RZ, 0xc0, !PT ;  /* 0x0000001f64037812 */ /* 0x040fe200078ec0ff */
[----:B------:R-:W0:Y:S01]  /*2850*/  S2R R23, SR_CTAID.X ;  /* 0x0000000000177919 */ /* 0x000e220000002500 */
[----:B------:R-:W-:-:S03]  /*2860*/  IADD3 R6, -R100, 0x7f, RZ ;  /* 0x0000007f64067810 */ /* 0x000fc60007ffe1ff */
[----:B------:R-:W-:Y:S01]  /*2870*/  IMAD R0, R0, 0x60, R3 ;  /* 0x0000006000007824 */ /* 0x000fe200078e0203 */
[----:B------:R-:W-:-:S04]  /*2880*/  IADD3 R20, R6, c[0x0][0x168], RZ ;  /* 0x00005a0006147a10 */ /* 0x000fc80007ffe0ff */
[----:B------:R-:W-:Y:S02]  /*2890*/  SHF.L.U32 R0, R0, 0x5, RZ ;  /* 0x0000000500007819 */ /* 0x000fe400000006ff */
[C---:B------:R-:W-:Y:S02]  /*28a0*/  LOP3.LUT P5, RZ, R20.reuse, 0xffffff80, RZ, 0xc0, !PT ;  /* 0xffffff8014ff7812 */ /* 0x040fe400078ac0ff */
[C---:B------:R-:W-:Y:S01]  /*28b0*/  ISETP.GE.U32.AND P4, PT, R20.reuse, 0x100, PT ;  /* 0x000001001400780c */ /* 0x040fe20003f86070 */
[----:B------:R-:W-:Y:S01]  /*28c0*/  STS.128 [R0], R48 ;  /* 0x0000003000007388 */ /* 0x000fe20000000c00 */
[C---:B------:R-:W-:Y:S02]  /*28d0*/  ISETP.GE.U32.AND P3, PT, R20.reuse, 0x180, PT ;  /* 0x000001801400780c */ /* 0x040fe40003f66070 */
[C---:B------:R-:W-:Y:S01]  /*28e0*/  ISETP.GE.U32.AND P2, PT, R20.reuse, 0x200, PT ;  /* 0x000002001400780c */ /* 0x040fe20003f46070 */
[----:B------:R-:W-:Y:S01]  /*28f0*/  STS.128 [R0+0x10], R52 ;  /* 0x0000103400007388 */ /* 0x000fe20000000c00 */
[----:B------:R-:W-:-:S02]  /*2900*/  ISETP.GE.U32.AND P1, PT, R20, 0x280, PT ;  /* 0x000002801400780c */ /* 0x000fc40003f26070 */
[----:B------:R-:W-:Y:S01]  /*2910*/  ISETP.GE.U32.AND P0, PT, R20, 0x300, PT ;  /* 0x000003001400780c */ /* 0x000fe20003f06070 */
[----:B------:R-:W-:Y:S01]  /*2920*/  STS.128 [R0+0x400], R68 ;  /* 0x0004004400007388 */ /* 0x000fe20000000c00 */
[----:B0-----:R-:W-:-:S03]  /*2930*/  IMAD R23, R23, c[0x0][0x168], RZ ;  /* 0x00005a0017177a24 */ /* 0x001fc600078e02ff */
[----:B------:R-:W-:Y:S02]  /*2940*/  STS.128 [R0+0x410], R80 ;  /* 0x0004105000007388 */ /* 0x000fe40000000c00 */
[----:B-----5:R-:W-:Y:S02]  /*2950*/  IADD3 R26, P6, R23, R100, RZ ;  /* 0x00000064171a7210 */ /* 0x020fe40007fde0ff */
[----:B------:R-:W-:Y:S04]  /*2960*/  STS.128 [R0+0x800], R60 ;  /* 0x0008003c00007388 */ /* 0x000fe80000000c00 */
[----:B------:R-:W-:Y:S04]  /*2970*/  STS.128 [R0+0x810], R64 ;  /* 0x0008104000007388 */ /* 0x000fe80000000c00 */
[----:B------:R-:W-:Y:S06]  /*2980*/  BAR.SYNC.DEFER_BLOCKING 0x0 ;  /* 0x0000000000007b1d */ /* 0x000fec0000010000 */
[----:B------:R-:W0:Y:S04]  /*2990*/  LDS R2, [R100.X4] ;  /* 0x0000000064027984 */ /* 0x000e280000004800 */
[----:B------:R-:W1:Y:S04]  /*29a0*/  LDS R3, [R100.X4+0x200] ;  /* 0x0002000064037984 */ /* 0x000e680000004800 */
[----:B------:R-:W2:Y:S04]  /*29b0*/  LDS R4, [R100.X4+0x400] ;  /* 0x0004000064047984 */ /* 0x000ea80000004800 */
[----:B------:R-:W3:Y:S04]  /*29c0*/  LDS R9, [R100.X4+0xc00] ;  /* 0x000c000064097984 */ /* 0x000ee80000004800 */
[----:B------:R-:W4:Y:S04]  /*29d0*/  LDS R8, [R100.X4+0xe00] ;  /* 0x000e000064087984 */ /* 0x000f280000004800 */
[----:B------:R-:W4:Y:S04]  /*29e0*/  LDS R11, [R100.X4+0x1000] ;  /* 0x00100000640b7984 */ /* 0x000f280000004800 */
[----:B------:R-:W4:Y:S04]  /*29f0*/  LDS R5, [R100.X4+0x600] ;  /* 0x0006000064057984 */ /* 0x000f280000004800 */
[----:B------:R-:W4:Y:S04]  /*2a00*/  LDS R6, [R100.X4+0x800] ;  /* 0x0008000064067984 */ /* 0x000f280000004800 */
[----:B------:R-:W4:Y:S04]  /*2a10*/  LDS R7, [R100.X4+0xa00] ;  /* 0x000a000064077984 */ /* 0x000f280000004800 */
[----:B------:R-:W4:Y:S01]  /*2a20*/  LDS R10, [R100.X4+0x1200] ;  /* 0x00120000640a7984 */ /* 0x000f220000004800 */
[----:B0-----:R-:W-:-:S03]  /*2a30*/  FADD.FTZ R2, RZ, R2 ;  /* 0x00000002ff027221 */ /* 0x001fc60000010000 */
[----:B------:R-:W0:Y:S01]  /*2a40*/  LDS R13, [R100.X4+0x1400] ;  /* 0x00140000640d7984 */ /* 0x000e220000004800 */
[----:B-1----:R-:W-:-:S03]  /*2a50*/  FADD.FTZ R3, RZ, R3 ;  /* 0x00000003ff037221 */ /* 0x002fc60000010000 */
[----:B------:R-:W1:Y:S01]  /*2a60*/  LDS R12, [R100.X4+0x1600] ;  /* 0x00160000640c7984 */ /* 0x000e620000004800 */
[----:B--2---:R-:W-:-:S03]  /*2a70*/  FADD.FTZ R4, RZ, R4 ;  /* 0x00000004ff047221 */ /* 0x004fc60000010000 */
[----:B------:R-:W2:Y:S01]  /*2a80*/  LDS R15, [R100.X4+0x1800] ;  /* 0x00180000640f7984 */ /* 0x000ea20000004800 */
[----:B---3--:R-:W-:-:S03]  /*2a90*/  FADD.FTZ R2, R2, R9 ;  /* 0x0000000902027221 */ /* 0x008fc60000010000 */
[----:B------:R-:W3:Y:S01]  /*2aa0*/  LDS R14, [R100.X4+0x1a00] ;  /* 0x001a0000640e7984 */ /* 0x000ee20000004800 */
[----:B----4-:R-:W-:-:S03]  /*2ab0*/  FADD.FTZ R3, R3, R8 ;  /* 0x0000000803037221 */ /* 0x010fc60000010000 */
[----:B------:R-:W4:Y:S01]  /*2ac0*/  LDS R17, [R100.X4+0x1c00] ;  /* 0x001c000064117984 */ /* 0x000f220000004800 */
[----:B------:R-:W-:-:S03]  /*2ad0*/  FADD.FTZ R4, R4, R11 ;  /* 0x0000000b04047221 */ /* 0x000fc60000010000 */
[----:B------:R-:W4:Y:S01]  /*2ae0*/  LDS R16, [R100.X4+0x1e00] ;  /* 0x001e000064107984 */ /* 0x000f220000004800 */
[----:B------:R-:W-:-:S03]  /*2af0*/  FADD.FTZ R5, RZ, R5 ;  /* 0x00000005ff057221 */ /* 0x000fc60000010000 */
[----:B------:R-:W4:Y:S01]  /*2b00*/  LDS R19, [R100.X4+0x2000] ;  /* 0x0020000064137984 */ /* 0x000f220000004800 */
[----:B------:R-:W-:-:S03]  /*2b10*/  FADD.FTZ R6, RZ, R6 ;  /* 0x00000006ff067221 */ /* 0x000fc60000010000 */
[----:B------:R-:W4:Y:S01]  /*2b20*/  LDS R18, [R100.X4+0x2200] ;  /* 0x0022000064127984 */ /* 0x000f220000004800 */
[----:B------:R-:W-:-:S03]  /*2b30*/  FADD.FTZ R7, RZ, R7 ;  /* 0x00000007ff077221 */ /* 0x000fc60000010000 */
[----:B------:R-:W4:Y:S01]  /*2b40*/  LDS R21, [R100.X4+0x2400] ;  /* 0x0024000064157984 */ /* 0x000f220000004800 */
[----:B------:R-:W-:-:S03]  /*2b50*/  FADD.FTZ R5, R5, R10 ;  /* 0x0000000a05057221 */ /* 0x000fc60000010000 */
[----:B------:R-:W4:Y:S04]  /*2b60*/  LDS R8, [R100.X4+0x2600] ;  /* 0x0026000064087984 */ /* 0x000f280000004800 */
[----:B------:R-:W4:Y:S01]  /*2b70*/  LDS R9, [R100.X4+0x2800] ;  /* 0x0028000064097984 */ /* 0x000f220000004800 */
[----:B0-----:R-:W-:-:S03]  /*2b80*/  FADD.FTZ R6, R6, R13 ;  /* 0x0000000d06067221 */ /* 0x001fc60000010000 */
[----:B------:R-:W0:Y:S01]  /*2b90*/  LDS R20, [R100.X4+0x2a00] ;  /* 0x002a000064147984 */ /* 0x000e220000004800 */
[----:B-1----:R-:W-:-:S03]  /*2ba0*/  FADD.FTZ R7, R7, R12 ;  /* 0x0000000c07077221 */ /* 0x002fc60000010000 */
[----:B------:R-:W1:Y:S01]  /*2bb0*/  LDS R11, [R100.X4+0x2c00] ;  /* 0x002c0000640b7984 */ /* 0x000e620000004800 */
[----:B--2---:R-:W-:-:S03]  /*2bc0*/  FADD.FTZ R2, R2, R15 ;  /* 0x0000000f02027221 */ /* 0x004fc60000010000 */
[----:B------:R-:W2:Y:S01]  /*2bd0*/  LDS R22, [R100.X4+0x2e00] ;  /* 0x002e000064167984 */ /* 0x000ea20000004800 */
[----:B---3--:R-:W-:-:S03]  /*2be0*/  FADD.FTZ R3, R3, R14 ;  /* 0x0000000e03037221 */ /* 0x008fc60000010000 */
[----:B------:R-:W-:Y:S01]  /*2bf0*/  BAR.SYNC.DEFER_BLOCKING 0x0 ;  /* 0x0000000000007b1d */ /* 0x000fe20000010000 */
[----:B----4-:R-:W-:Y:S02]  /*2c00*/  FADD.FTZ R4, R4, R17 ;  /* 0x0000001104047221 */ /* 0x010fe40000010000 */
[----:B------:R-:W-:Y:S02]  /*2c10*/  FADD.FTZ R5, R5, R16 ;  /* 0x0000001005057221 */ /* 0x000fe40000010000 */
[----:B------:R-:W-:Y:S02]  /*2c20*/  FADD.FTZ R6, R6, R19 ;  /* 0x0000001306067221 */ /* 0x000fe40000010000 */
[----:B------:R-:W-:Y:S02]  /*2c30*/  FADD.FTZ R7, R7, R18 ;  /* 0x0000001207077221 */ /* 0x000fe40000010000 */
[----:B------:R-:W-:Y:S02]  /*2c40*/  FADD.FTZ R21, R2, R21 ;  /* 0x0000001502157221 */ /* 0x000fe40000010000 */
[----:B------:R-:W-:Y:S01]  /*2c50*/  FADD.FTZ R15, R3, R8 ;  /* 0x00000008030f7221 */ /* 0x000fe20000010000 */
[----:B------:R-:W-:Y:S01]  /*2c60*/  STS.128 [R0], R28 ;  /* 0x0000001c00007388 */ /* 0x000fe20000000c00 */
[----:B------:R-:W-:-:S03]  /*2c70*/  FADD.FTZ R17, R4, R9 ;  /* 0x0000000904117221 */ /* 0x000fc60000010000 */
[----:B------:R-:W-:Y:S01]  /*2c80*/  STS.128 [R0+0x10], R32 ;  /* 0x0000102000007388 */ /* 0x000fe20000000c00 */
[----:B0-----:R-:W-:-:S03]  /*2c90*/  FADD.FTZ R19, R5, R20 ;  /* 0x0000001405137221 */ /* 0x001fc60000010000 */
[----:B------:R-:W-:Y:S01]  /*2ca0*/  STS.128 [R0+0x400], R76 ;  /* 0x0004004c00007388 */ /* 0x000fe20000000c00 */
[----:B-1----:R-:W-:-:S03]  /*2cb0*/  FADD.FTZ R23, R6, R11 ;  /* 0x0000000b06177221 */ /* 0x002fc60000010000 */
[----:B------:R-:W-:Y:S01]  /*2cc0*/  STS.128 [R0+0x410], R56 ;  /* 0x0004103800007388 */ /* 0x000fe20000000c00 */
[----:B--2---:R-:W-:-:S03]  /*2cd0*/  FADD.FTZ R25, R7, R22 ;  /* 0x0000001607197221 */ /* 0x004fc60000010000 */
[----:B------:R-:W-:Y:S04]  /*2ce0*/  STS.128 [R0+0x800], R40 ;  /* 0x0008002800007388 */ /* 0x000fe80000000c00 */
[----:B------:R0:W-:Y:S04]  /*2cf0*/  STS.128 [R0+0x810], R44 ;  /* 0x0008102c00007388 */ /* 0x0001e80000000c00 */
[----:B------:R-:W-:Y:S01]  /*2d00*/  BAR.SYNC.DEFER_BLOCKING 0x0 ;  /* 0x0000000000007b1d */ /* 0x000fe20000010000 */
[----:B0-----:R-:W-:-:S04]  /*2d10*/  IADD3.X R45, RZ, RZ, RZ, P6, !PT ;  /* 0x000000ffff2d7210 */ /* 0x001fc800037fe4ff */
[C---:B------:R-:W-:Y:S02]  /*2d20*/  SHF.L.U64.HI R45, R26.reuse, 0x2, R45 ;  /* 0x000000021a2d7819 */ /* 0x040fe4000001022d */
[----:B------:R-:W-:-:S04]  /*2d30*/  SHF.L.U32 R26, R26, 0x2, RZ ;  /* 0x000000021a1a7819 */ /* 0x000fc800000006ff */
[C---:B------:R-:W-:Y:S01]  /*2d40*/  IADD3 R28, P6, R26.reuse, c[0x0][0x228], RZ ;  /* 0x00008a001a1c7a10 */ /* 0x040fe20007fde0ff */
[----:B------:R-:W0:Y:S03]  /*2d50*/  LDS R0, [R100.X4+0x200] ;  /* 0x0002000064007984 */ /* 0x000e260000004800 */
[C---:B------:R-:W-:Y:S01]  /*2d60*/  IADD3.X R47, R45.reuse, c[0x0][0x22c], RZ, P6, !PT ;  /* 0x00008b002d2f7a10 */ /* 0x040fe200037fe4ff */
[----:B------:R-:W1:Y:S01]  /*2d70*/  LDS R29, [R100.X4+0xe00] ;  /* 0x000e0000641d7984 */ /* 0x000e620000004800 */
[----:B------:R-:W-:Y:S02]  /*2d80*/  IADD3 R26, P6, R26, c[0x0][0x220], RZ ;  /* 0x000088001a1a7a10 */ /* 0x000fe40007fde0ff */
[----:B------:R-:W-:Y:S01]  /*2d90*/  @P5 MOV R2, R28 ;  /* 0x0000001c00025202 */ /* 0x000fe20000000f00 */
[----:B------:R-:W2:Y:S01]  /*2da0*/  LDS R24, [R100.X4] ;  /* 0x0000000064187984 */ /* 0x000ea20000004800 */
[----:B------:R-:W-:-:S02]  /*2db0*/  IADD3.X R45, R45, c[0x0][0x224], RZ, P6, !PT ;  /* 0x000089002d2d7a10 */ /* 0x000fc400037fe4ff */
[----:B------:R-:W-:Y:S01]  /*2dc0*/  @P5 IADD3 R28, P6, R28, 0x200, RZ ;  /* 0x000002001c1c5810 */ /* 0x000fe20007fde0ff */
[----:B------:R-:W3:Y:S01]  /*2dd0*/  LDS R27, [R100.X4+0xc00] ;  /* 0x000c0000641b7984 */ /* 0x000ee20000004800 */
[-C--:B------:R-:W-:Y:S02]  /*2de0*/  @P5 MOV R3, R47.reuse ;  /* 0x0000002f00035202 */ /* 0x080fe40000000f00 */
[----:B------:R-:W-:Y:S01]  /*2df0*/  @P5 MOV R4, R26 ;  /* 0x0000001a00045202 */ /* 0x000fe20000000f00 */
[----:B------:R-:W4:Y:S01]  /*2e00*/  LDS R10, [R100.X4+0x400] ;  /* 0x00040000640a7984 */ /* 0x000f220000004800 */
[----:B------:R-:W-:Y:S02]  /*2e10*/  @P5 IADD3.X R47, RZ, R47, RZ, P6, !PT ;  /* 0x0000002fff2f5210 */ /* 0x000fe400037fe4ff */
[----:B------:R-:W-:Y:S01]  /*2e20*/  @P5 IADD3 R26, P6, R26, 0x200, RZ ;  /* 0x000002001a1a5810 */ /* 0x000fe20007fde0ff */
[----:B------:R-:W4:Y:S01]  /*2e30*/  LDS R31, [R100.X4+0x1000] ;  /* 0x00100000641f7984 */ /* 0x000f220000004800 */
[----:B------:R-:W-:-:S02]  /*2e40*/  @P5 MOV R5, R45 ;  /* 0x0000002d00055202 */ /* 0x000fc40000000f00 */
[----:B------:R-:W-:Y:S01]  /*2e50*/  @P5 IADD3.X R45, RZ, R45, RZ, P6, !PT ;  /* 0x0000002dff2d5210 */ /* 0x000fe200037fe4ff */
[----:B------:R-:W4:Y:S01]  /*2e60*/  LDS R12, [R100.X4+0x600] ;  /* 0x00060000640c7984 */ /* 0x000f220000004800 */
[----:B------:R-:W-:Y:S02]  /*2e70*/  @P4 MOV R6, R28 ;  /* 0x0000001c00064202 */ /* 0x000fe40000000f00 */
[----:B------:R-:W-:Y:S01]  /*2e80*/  @P4 IADD3 R28, P6, R28, 0x200, RZ ;  /* 0x000002001c1c4810 */ /* 0x000fe20007fde0ff */
[----:B------:R-:W4:Y:S01]  /*2e90*/  LDS R9, [R100.X4+0x1800] ;  /* 0x0018000064097984 */ /* 0x000f220000004800 */
[-C--:B------:R-:W-:Y:S02]  /*2ea0*/  @P4 MOV R7, R47.reuse ;  /* 0x0000002f00074202 */ /* 0x080fe40000000f00 */
[----:B------:R-:W-:Y:S01]  /*2eb0*/  @P4 MOV R8, R26 ;  /* 0x0000001a00084202 */ /* 0x000fe20000000f00 */
[----:B------:R-:W4:Y:S01]  /*2ec0*/  LDS R37, [R100.X4+0x1c00] ;  /* 0x001c000064257984 */ /* 0x000f220000004800 */
[----:B------:R-:W-:-:S02]  /*2ed0*/  @P4 IADD3.X R47, RZ, R47, RZ, P6, !PT ;  /* 0x0000002fff2f4210 */ /* 0x000fc400037fe4ff */
[----:B------:R-:W-:Y:S01]  /*2ee0*/  @P4 IADD3 R26, P6, R26, 0x200, RZ ;  /* 0x000002001a1a4810 */ /* 0x000fe20007fde0ff */
[----:B------:R-:W4:Y:S04]  /*2ef0*/  LDS R13, [R100.X4+0x800] ;  /* 0x00080000640d7984 */ /* 0x000f280000004800 */
[----:B------:R-:W4:Y:S01]  /*2f00*/  LDS R33, [R100.X4+0x1200] ;  /* 0x0012000064217984 */ /* 0x000f220000004800 */
[----:B0-----:R-:W-:-:S03]  /*2f10*/  FADD.FTZ R0, RZ, R0 ;  /* 0x00000000ff007221 */ /* 0x001fc60000010000 */
[----:B------:R-:W0:Y:S01]  /*2f20*/  LDS R11, [R100.X4+0x1a00] ;  /* 0x001a0000640b7984 */ /* 0x000e220000004800 */
[----:B-1----:R-:W-:-:S03]  /*2f30*/  FADD.FTZ R0, R0, R29 ;  /* 0x0000001d00007221 */ /* 0x002fc60000010000 */
[----:B------:R-:W1:Y:S01]  /*2f40*/  LDS R41, [R100.X4+0x2400] ;  /* 0x0024000064297984 */ /* 0x000e620000004800 */
[----:B--2---:R-:W-:-:S03]  /*2f50*/  FADD.FTZ R24, RZ, R24 ;  /* 0x00000018ff187221 */ /* 0x004fc60000010000 */
[----:B------:R-:W2:Y:S01]  /*2f60*/  LDS R16, [R100.X4+0x1400] ;  /* 0x0014000064107984 */ /* 0x000ea20000004800 */
[----:B---3--:R-:W-:-:S03]  /*2f70*/  FADD.FTZ R24, R24, R27 ;  /* 0x0000001b18187221 */ /* 0x008fc60000010000 */
[----:B------:R-:W3:Y:S01]  /*2f80*/  LDS R39, [R100.X4+0x1e00] ;  /* 0x001e000064277984 */ /* 0x000ee20000004800 */
[----:B----4-:R-:W-:-:S03]  /*2f90*/  FADD.FTZ R10, RZ, R10 ;  /* 0x0000000aff0a7221 */ /* 0x010fc60000010000 */
[----:B------:R-:W4:Y:S01]  /*2fa0*/  LDS R18, [R100.X4+0x2000] ;  /* 0x0020000064127984 */ /* 0x000f220000004800 */
[----:B------:R-:W-:-:S03]  /*2fb0*/  FADD.FTZ R10, R10, R31 ;  /* 0x0000001f0a0a7221 */ /* 0x000fc60000010000 */
[----:B------:R-:W4:Y:S01]  /*2fc0*/  LDS R43, [R100.X4+0x2600] ;  /* 0x00260000642b7984 */ /* 0x000f220000004800 */
[----:B------:R-:W-:-:S03]  /*2fd0*/  FADD.FTZ R12, RZ, R12 ;  /* 0x0000000cff0c7221 */ /* 0x000fc60000010000 */
[----:B------:R-:W4:Y:S01]  /*2fe0*/  LDS R20, [R100.X4+0x2800] ;  /* 0x0028000064147984 */ /* 0x000f220000004800 */
[----:B------:R-:W-:Y:S01]  /*2ff0*/  FADD.FTZ R24, R24, R9 ;  /* 0x0000000918187221 */ /* 0x000fe20000010000 */
[-C--:B------:R-:W-:Y:S02]  /*3000*/  @P4 MOV R9, R45.reuse ;  /* 0x0000002d00094202 */ /* 0x080fe40000000f00 */
[----:B------:R-:W4:Y:S01]  /*3010*/  LDS R14, [R100.X4+0xa00] ;  /* 0x000a0000640e7984 */ /* 0x000f220000004800 */
[----:B------:R-:W-:Y:S01]  /*3020*/  FADD.FTZ R37, R10, R37 ;  /* 0x000000250a257221 */ /* 0x000fe20000010000 */
[----:B------:R-:W-:Y:S02]  /*3030*/  @P4 IADD3.X R45, RZ, R45, RZ, P6, !PT ;  /* 0x0000002dff2d4210 */ /* 0x000fe400037fe4ff */
[----:B------:R-:W4:Y:S01]  /*3040*/  LDS R22, [R100.X4+0x2a00] ;  /* 0x002a000064167984 */ /* 0x000f220000004800 */
[----:B------:R-:W-:Y:S01]  /*3050*/  FADD.FTZ R13, RZ, R13 ;  /* 0x0000000dff0d7221 */ /* 0x000fe20000010000 */
[----:B------:R-:W-:-:S02]  /*3060*/  @P3 MOV R10, R28 ;  /* 0x0000001c000a3202 */ /* 0x000fc40000000f00 */
[----:B------:R-:W4:Y:S01]  /*3070*/  LDS R29, [R100.X4+0x2c00] ;  /* 0x002c0000641d7984 */ /* 0x000f220000004800 */
[----:B------:R-:W-:Y:S01]  /*3080*/  FADD.FTZ R12, R12, R33 ;  /* 0x000000210c0c7221 */ /* 0x000fe20000010000 */
[----:B------:R-:W-:Y:S02]  /*3090*/  @P3 IADD3 R28, P6, R28, 0x200, RZ ;  /* 0x000002001c1c3810 */ /* 0x000fe40007fde0ff */
[----:B------:R-:W4:Y:S01]  /*30a0*/  LDS R35, [R100.X4+0x1600] ;  /* 0x0016000064237984 */ /* 0x000f220000004800 */
[----:B0-----:R-:W-:Y:S01]  /*30b0*/  FADD.FTZ R0, R0, R11 ;  /* 0x0000000b00007221 */ /* 0x001fe20000010000 */
[-C--:B------:R-:W-:Y:S02]  /*30c0*/  @P3 MOV R11, R47.reuse ;  /* 0x0000002f000b3202 */ /* 0x080fe40000000f00 */
[----:B------:R-:W0:Y:S01]  /*30d0*/  LDS R27, [R100.X4+0x2200] ;  /* 0x00220000641b7984 */ /* 0x000e220000004800 */
[----:B-1----:R-:W-:Y:S01]  /*30e0*/  FADD.FTZ R41, R24, R41 ;  /* 0x0000002918297221 */ /* 0x002fe20000010000 */
[----:B------:R-:W-:-:S02]  /*30f0*/  @P3 IADD3.X R47, RZ, R47, RZ, P6, !PT ;  /* 0x0000002fff2f3210 */ /* 0x000fc400037fe4ff */
[----:B------:R-:W1:Y:S01]  /*3100*/  LDS R31, [R100.X4+0x2e00] ;  /* 0x002e0000641f7984 */ /* 0x000e620000004800 */
[----:B--2---:R-:W-:Y:S02]  /*3110*/  FADD.FTZ R13, R13, R16 ;  /* 0x000000100d0d7221 */ /* 0x004fe40000010000 */
[----:B---3--:R-:W-:Y:S01]  /*3120*/  FADD.FTZ R39, R12, R39 ;  /* 0x000000270c277221 */ /* 0x008fe20000010000 */
[----:B------:R-:W-:Y:S01]  /*3130*/  @P3 MOV R12, R26 ;  /* 0x0000001a000c3202 */ /* 0x000fe20000000f00 */
[----:B------:R2:W-:Y:S01]  /*3140*/  @P5 STG.E [R2.64], R41 ;  /* 0x0000002902005986 */ /* 0x0005e2000c101904 */
[----:B------:R-:W-:Y:S01]  /*3150*/  @P3 IADD3 R26, P6, R26, 0x200, RZ ;  /* 0x000002001a1a3810 */ /* 0x000fe20007fde0ff */
[----:B----4-:R-:W-:Y:S01]  /*3160*/  FADD.FTZ R18, R13, R18 ;  /* 0x000000120d127221 */ /* 0x010fe20000010000 */
[-C--:B------:R-:W-:Y:S01]  /*3170*/  @P3 MOV R13, R45.reuse ;  /* 0x0000002d000d3202 */ /* 0x080fe20000000f00 */
[----:B------:R3:W-:Y:S01]  /*3180*/  @P5 STG.E [R4.64], R21 ;  /* 0x0000001504005986 */ /* 0x0007e2000c101904 */
[----:B------:R-:W-:Y:S01]  /*3190*/  @P3 IADD3.X R45, RZ, R45, RZ, P6, !PT ;  /* 0x0000002dff2d3210 */ /* 0x000fe200037fe4ff */
[----:B------:R-:W-:-:S02]  /*31a0*/  FADD.FTZ R43, R0, R43 ;  /* 0x0000002b002b7221 */ /* 0x000fc40000010000 */
[----:B------:R-:W-:-:S03]  /*31b0*/  FADD.FTZ R37, R37, R20 ;  /* 0x0000001425257221 */ /* 0x000fc60000010000 */
[----:B------:R4:W-:Y:S01]  /*31c0*/  @P4 STG.E [R6.64], R43 ;  /* 0x0000002b06004986 */ /* 0x0009e2000c101904 */
[----:B--2---:R-:W-:Y:S02]  /*31d0*/  @P2 MOV R2, R28 ;  /* 0x0000001c00022202 */ /* 0x004fe40000000f00 */
[----:B------:R-:W-:Y:S01]  /*31e0*/  @P2 IADD3 R28, P5, R28, 0x200, RZ ;  /* 0x000002001c1c2810 */ /* 0x000fe20007fbe0ff */
[----:B------:R-:W-:Y:S01]  /*31f0*/  FADD.FTZ R14, RZ, R14 ;  /* 0x0000000eff0e7221 */ /* 0x000fe20000010000 */
[----:B---3--:R-:W-:Y:S01]  /*3200*/  @P2 MOV R4, R26 ;  /* 0x0000001a00042202 */ /* 0x008fe20000000f00 */
[----:B------:R2:W-:Y:S01]  /*3210*/  @P4 STG.E [R8.64], R15 ;  /* 0x0000000f08004986 */ /* 0x0005e2000c101904 */
[----:B------:R-:W-:Y:S01]  /*3220*/  @P2 IADD3 R26, P6, R26, 0x200, RZ ;  /* 0x000002001a1a2810 */ /* 0x000fe20007fde0ff */
[----:B------:R-:W-:Y:S01]  /*3230*/  FADD.FTZ R39, R39, R22 ;  /* 0x0000001627277221 */ /* 0x000fe20000010000 */
[----:B------:R-:W-:Y:S01]  /*3240*/  @P2 MOV R3, R47 ;  /* 0x0000002f00032202 */ /* 0x000fe20000000f00 */
[----:B------:R-:W-:Y:S01]  /*3250*/  @P3 STG.E [R10.64], R37 ;  /* 0x000000250a003986 */ /* 0x000fe2000c101904 */
[----:B------:R-:W-:Y:S01]  /*3260*/  @P2 MOV R5, R45 ;  /* 0x0000002d00052202 */ /* 0x000fe20000000f00 */
[----:B------:R-:W-:Y:S01]  /*3270*/  FADD.FTZ R29, R18, R29 ;  /* 0x0000001d121d7221 */ /* 0x000fe20000010000 */
[----:B------:R-:W-:Y:S01]  /*3280*/  @P2 IADD3.X R47, RZ, R47, RZ, P5, !PT ;  /* 0x0000002fff2f2210 */ /* 0x000fe20002ffe4ff */
[----:B------:R-:W-:Y:S01]  /*3290*/  @P3 STG.E [R12.64], R17 ;  /* 0x000000110c003986 */ /* 0x000fe2000c101904 */
[----:B------:R-:W-:Y:S01]  /*32a0*/  @P2 IADD3.X R45, RZ, R45, RZ, P6, !PT ;  /* 0x0000002dff2d2210 */ /* 0x000fe200037fe4ff */
[----:B------:R-:W-:Y:S01]  /*32b0*/  FADD.FTZ R14, R14, R35 ;  /* 0x000000230e0e7221 */ /* 0x000fe20000010000 */
[----:B----4-:R-:W-:Y:S01]  /*32c0*/  @P1 MOV R6, R28 ;  /* 0x0000001c00061202 */ /* 0x010fe20000000f00 */
[----:B------:R3:W-:Y:S01]  /*32d0*/  @P2 STG.E [R2.64], R39 ;  /* 0x0000002702002986 */ /* 0x0007e2000c101904 */
[----:B------:R-:W-:Y:S01]  /*32e0*/  @P1 MOV R7, R47 ;  /* 0x0000002f00071202 */ /* 0x000fe20000000f00 */
[----:B0-----:R-:W-:Y:S01]  /*32f0*/  FADD.FTZ R14, R14, R27 ;  /* 0x0000001b0e0e7221 */ /* 0x001fe20000010000 */
[----:B--2---:R-:W-:Y:S01]  /*3300*/  @P1 MOV R8, R26 ;  /* 0x0000001a00081202 */ /* 0x004fe20000000f00 */
[----:B------:R0:W-:Y:S01]  /*3310*/  @P2 STG.E [R4.64], R19 ;  /* 0x0000001304002986 */ /* 0x0001e2000c101904 */
[----:B------:R-:W-:Y:S01]  /*3320*/  @P1 MOV R9, R45 ;  /* 0x0000002d00091202 */ /* 0x000fe20000000f00 */
[----:B-1----:R-:W-:Y:S01]  /*3330*/  FADD.FTZ R31, R14, R31 ;  /* 0x0000001f0e1f7221 */ /* 0x002fe20000010000 */
[----:B------:R-:W-:Y:S01]  /*3340*/  @P1 IADD3 R28, P3, R28, 0x200, RZ ;  /* 0x000002001c1c1810 */ /* 0x000fe20007f7e0ff */
[----:B------:R1:W-:Y:S01]  /*3350*/  @P1 STG.E [R6.64], R29 ;  /* 0x0000001d06001986 */ /* 0x0003e2000c101904 */
[----:B------:R-:W-:-:S02]  /*3360*/  @P1 IADD3 R26, P4, R26, 0x200, RZ ;  /* 0x000002001a1a1810 */ /* 0x000fc40007f9e0ff */
[----:B------:R-:W-:Y:S01]  /*3370*/  @P1 IADD3.X R47, RZ, R47, RZ, P3, !PT ;  /* 0x0000002fff2f1210 */ /* 0x000fe20001ffe4ff */
[----:B------:R1:W-:Y:S01]  /*3380*/  @P1 STG.E [R8.64], R23 ;  /* 0x0000001708001986 */ /* 0x0003e2000c101904 */
[----:B------:R-:W-:Y:S02]  /*3390*/  @P1 IADD3.X R45, RZ, R45, RZ, P4, !PT ;  /* 0x0000002dff2d1210 */ /* 0x000fe400027fe4ff */
[----:B---3--:R-:W-:Y:S02]  /*33a0*/  MOV R2, R28 ;  /* 0x0000001c00027202 */ /* 0x008fe40000000f00 */
[----:B------:R-:W-:Y:S02]  /*33b0*/  MOV R3, R47 ;  /* 0x0000002f00037202 */ /* 0x000fe40000000f00 */
[----:B0-----:R-:W-:Y:S02]  /*33c0*/  MOV R4, R26 ;  /* 0x0000001a00047202 */ /* 0x001fe40000000f00 */
[----:B------:R-:W-:Y:S01]  /*33d0*/  MOV R5, R45 ;  /* 0x0000002d00057202 */ /* 0x000fe20000000f00 */
[----:B------:R-:W-:Y:S06]  /*33e0*/  @!P0 EXIT ;  /* 0x000000000000894d */ /* 0x000fec0003800000 */
[----:B------:R-:W-:Y:S04]  /*33f0*/  STG.E [R2.64], R31 ;  /* 0x0000001f02007986 */ /* 0x000fe8000c101904 */
[----:B------:R-:W-:Y:S01]  /*3400*/  STG.E [R4.64], R25 ;  /* 0x0000001904007986 */ /* 0x000fe2000c101904 */
[----:B------:R-:W-:Y:S05]  /*3410*/  EXIT ;  /* 0x000000000000794d */ /* 0x000fea0003800000 */
.L_x_8:
[----:B------:R-:W-:Y:S01]  /*3420*/  HFMA2.MMA R152, -RZ, RZ, 0, 5.9604644775390625e-08 ;  /* 0x00000001ff987435 */ /* 0x000fe200000001ff */
[----:B------:R-:W-:-:S02]  /*3430*/  MOV R91, R153 ;  /* 0x00000099005b7202 */ /* 0x000fc40000000f00 */
[----:B------:R-:W-:Y:S02]  /*3440*/  MOV R93, 0x1f ;  /* 0x0000001f005d7802 */ /* 0x000fe40000000f00 */
[----:B------:R-:W-:Y:S02]  /*3450*/  MOV R156, 0xffffffff ;  /* 0xffffffff009c7802 */ /* 0x000fe40000000f00 */
[----:B------:R-:W-:Y:S02]  /*3460*/  MOV R88, 0x3480 ;  /* 0x0000348000587802 */ /* 0x000fe40000000f00 */
[----:B------:R-:W-:Y:S05]  /*3470*/  CALL.REL.NOINC `($__internal_0_$__cuda_sm70_shflsync_bfly_p) ;  /* 0x0000046000007944 */ /* 0x000fea0003c00000 */
[----:B-1----:R-:W-:Y:S01]  /*3480*/  MOV R90, R91 ;  /* 0x0000005b005a7202 */ /* 0x002fe20000000f00 */
[----:B0-----:R-:W-:Y:S05]  /*3490*/  BRA `(.L_x_17) ;  /* 0xffffe23000007947 */ /* 0x001fea000383ffff */
.L_x_9:
[----:B------:R-:W-:Y:S01]  /*34a0*/  HFMA2.MMA R152, -RZ, RZ, 0, 5.9604644775390625e-08 ;  /* 0x00000001ff987435 */ /* 0x000fe200000001ff */
[----:B------:R-:W-:Y:S02]  /*34b0*/  MOV R91, R154 ;  /* 0x0000009a005b7202 */ /* 0x000fe40000000f00 */
[----:B------:R-:W-:Y:S02]  /*34c0*/  MOV R93, 0x1f ;  /* 0x0000001f005d7802 */ /* 0x000fe40000000f00 */
[----:B------:R-:W-:-:S02]  /*34d0*/  MOV R156, 0xffffffff ;  /* 0xffffffff009c7802 */ /* 0x000fc40000000f00 */
[----:B------:R-:W-:Y:S02]  /*34e0*/  MOV R88, 0x3500 ;  /* 0x0000350000587802 */ /* 0x000fe40000000f00 */
[----:B01----:R-:W-:Y:S05]  /*34f0*/  CALL.REL.NOINC `($__internal_0_$__cuda_sm70_shflsync_bfly_p) ;  /* 0x000003e000007944 */ /* 0x003fea0003c00000 */
[----:B------:R-:W-:Y:S01]  /*3500*/  FADD.FTZ R153, R90, R153 ;  /* 0x000000995a997221 */ /* 0x000fe20000010000 */
[----:B0-----:R-:W-:Y:S01]  /*3510*/  HFMA2.MMA R152, -RZ, RZ, 0, 1.1920928955078125e-07 ;  /* 0x00000002ff987435 */ /* 0x001fe200000001ff */
[----:B-1----:R-:W-:Y:S01]  /*3520*/  FADD.FTZ R154, R154, R91 ;  /* 0x0000005b9a9a7221 */ /* 0x002fe20000010000 */
[----:B------:R-:W-:Y:S02]  /*3530*/  MOV R93, 0x1f ;  /* 0x0000001f005d7802 */ /* 0x000fe40000000f00 */
[----:B------:R-:W-:Y:S02]  /*3540*/  MOV R156, 0xffffffff ;  /* 0xffffffff009c7802 */ /* 0x000fe40000000f00 */
[----:B------:R-:W-:Y:S02]  /*3550*/  MOV R91, R153 ;  /* 0x00000099005b7202 */ /* 0x000fe40000000f00 */
[----:B------:R-:W-:Y:S02]  /*3560*/  MOV R88, 0x3580 ;  /* 0x0000358000587802 */ /* 0x000fe40000000f00 */
[----:B------:R-:W-:Y:S05]  /*3570*/  CALL.REL.NOINC `($__internal_0_$__cuda_sm70_shflsync_bfly_p) ;  /* 0x0000036000007944 */ /* 0x000fea0003c00000 */
[----:B0-----:R-:W-:Y:S01]  /*3580*/  HFMA2.MMA R152, -RZ, RZ, 0, 1.1920928955078125e-07 ;  /* 0x00000002ff987435 */ /* 0x001fe200000001ff */
[----:B-1----:R-:W-:-:S02]  /*3590*/  MOV R90, R91 ;  /* 0x0000005b005a7202 */ /* 0x002fc40000000f00 */
[----:B------:R-:W-:Y:S02]  /*35a0*/  MOV R91, R154 ;  /* 0x0000009a005b7202 */ /* 0x000fe40000000f00 */
[----:B------:R-:W-:Y:S02]  /*35b0*/  MOV R93, 0x1f ;  /* 0x0000001f005d7802 */ /* 0x000fe40000000f00 */
[----:B------:R-:W-:Y:S02]  /*35c0*/  MOV R156, 0xffffffff ;  /* 0xffffffff009c7802 */ /* 0x000fe40000000f00 */
[----:B------:R-:W-:Y:S02]  /*35d0*/  MOV R88, 0x35f0 ;  /* 0x000035f000587802 */ /* 0x000fe40000000f00 */
[----:B------:R-:W-:Y:S05]  /*35e0*/  CALL.REL.NOINC `($__internal_0_$__cuda_sm70_shflsync_bfly_p) ;  /* 0x000002f000007944 */ /* 0x000fea0003c00000 */
[----:B------:R-:W-:Y:S01]  /*35f0*/  FADD.FTZ R153, R90, R153 ;  /* 0x000000995a997221 */ /* 0x000fe20000010000 */
[----:B0-----:R-:W-:Y:S01]  /*3600*/  HFMA2.MMA R152, -RZ, RZ, 0, 2.384185791015625e-07 ;  /* 0x00000004ff987435 */ /* 0x001fe200000001ff */
[----:B-1----:R-:W-:Y:S01]  /*3610*/  FADD.FTZ R154, R154, R91 ;  /* 0x0000005b9a9a7221 */ /* 0x002fe20000010000 */
[----:B------:R-:W-:Y:S02]  /*3620*/  MOV R93, 0x1f ;  /* 0x0000001f005d7802 */ /* 0x000fe40000000f00 */
[----:B------:R-:W-:-:S02]  /*3630*/  MOV R156, 0xffffffff ;  /* 0xffffffff009c7802 */ /* 0x000fc40000000f00 */
[----:B------:R-:W-:Y:S02]  /*3640*/  MOV R91, R153 ;  /* 0x00000099005b7202 */ /* 0x000fe40000000f00 */
[----:B------:R-:W-:Y:S02]  /*3650*/  MOV R88, 0x3670 ;  /* 0x0000367000587802 */ /* 0x000fe40000000f00 */
[----:B------:R-:W-:Y:S05]  /*3660*/  CALL.REL.NOINC `($__internal_0_$__cuda_sm70_shflsync_bfly_p) ;  /* 0x0000027000007944 */ /* 0x000fea0003c00000 */
[----:B0-----:R-:W-:Y:S01]  /*3670*/  HFMA2.MMA R152, -RZ, RZ, 0, 2.384185791015625e-07 ;  /* 0x00000004ff987435 */ /* 0x001fe200000001ff */
[----:B-1----:R-:W-:Y:S02]  /*3680*/  MOV R90, R91 ;  /* 0x0000005b005a7202 */ /* 0x002fe40000000f00 */
[----:B------:R-:W-:Y:S02]  /*3690*/  MOV R91, R154 ;  /* 0x0000009a005b7202 */ /* 0x000fe40000000f00 */
[----:B------:R-:W-:Y:S02]  /*36a0*/  MOV R93, 0x1f ;  /* 0x0000001f005d7802 */ /* 0x000fe40000000f00 */
[----:B------:R-:W-:Y:S02]  /*36b0*/  MOV R156, 0xffffffff ;  /* 0xffffffff009c7802 */ /* 0x000fe40000000f00 */
[----:B------:R-:W-:-:S02]  /*36c0*/  MOV R88, 0x36e0 ;  /* 0x000036e000587802 */ /* 0x000fc40000000f00 */
[----:B------:R-:W-:Y:S05]  /*36d0*/  CALL.REL.NOINC `($__internal_0_$__cuda_sm70_shflsync_bfly_p) ;  /* 0x0000020000007944 */ /* 0x000fea0003c00000 */
[----:B------:R-:W-:Y:S01]  /*36e0*/  FADD.FTZ R153, R90, R153 ;  /* 0x000000995a997221 */ /* 0x000fe20000010000 */
[----:B0-----:R-:W-:Y:S01]  /*36f0*/  HFMA2.MMA R152, -RZ, RZ, 0, 4.76837158203125e-07 ;  /* 0x00000008ff987435 */ /* 0x001fe200000001ff */
[----:B-1----:R-:W-:Y:S01]  /*3700*/  FADD.FTZ R94, R154, R91 ;  /* 0x0000005b9a5e7221 */ /* 0x002fe20000010000 */
[----:B------:R-:W-:-:S02]  /*3710*/  MOV R93, 0x1f ;  /* 0x0000001f005d7802 */ /* 0x000fc40000000f00 */
[----:B------:R-:W-:Y:S02]  /*3720*/  MOV R156, 0xffffffff ;  /* 0xffffffff009c7802 */ /* 0x000fe40000000f00 */
[----:B------:R-:W-:Y:S02]  /*3730*/  MOV R91, R153 ;  /* 0x00000099005b7202 */ /* 0x000fe40000000f00 */
[----:B------:R-:W-:Y:S02]  /*3740*/  MOV R88, 0x3760 ;  /* 0x0000376000587802 */ /* 0x000fe40000000f00 */
[----:B------:R-:W-:Y:S05]  /*3750*/  CALL.REL.NOINC `($__internal_0_$__cuda_sm70_shflsync_bfly_p) ;  /* 0x0000018000007944 */ /* 0x000fea0003c00000 */
[----:B0-----:R-:W-:Y:S01]  /*3760*/  HFMA2.MMA R152, -RZ, RZ, 0, 4.76837158203125e-07 ;  /* 0x00000008ff987435 */ /* 0x001fe200000001ff */
[----:B-1----:R-:W-:Y:S02]  /*3770*/  MOV R90, R91 ;  /* 0x0000005b005a7202 */ /* 0x002fe40000000f00 */
[----:B------:R-:W-:Y:S02]  /*3780*/  MOV R91, R94 ;  /* 0x0000005e005b7202 */ /* 0x000fe40000000f00 */
[----:B------:R-:W-:Y:S02]  /*3790*/  MOV R93, 0x1f ;  /* 0x0000001f005d7802 */ /* 0x000fe40000000f00 */
[----:B------:R-:W-:-:S02]  /*37a0*/  MOV R156, 0xffffffff ;  /* 0xffffffff009c7802 */ /* 0x000fc40000000f00 */
[----:B------:R-:W-:Y:S02]  /*37b0*/  MOV R88, 0x37d0 ;  /* 0x000037d000587802 */ /* 0x000fe40000000f00 */
[----:B------:R-:W-:Y:S05]  /*37c0*/  CALL.REL.NOINC `($__internal_0_$__cuda_sm70_shflsync_bfly_p) ;  /* 0x0000011000007944 */ /* 0x000fea0003c00000 */
[----:B------:R-:W-:Y:S01]  /*37d0*/  FADD.FTZ R92, R90, R153 ;  /* 0x000000995a5c7221 */ /* 0x000fe20000010000 */
[----:B0-----:R-:W-:Y:S01]  /*37e0*/  HFMA2.MMA R152, -RZ, RZ, 0, 9.5367431640625e-07 ;  /* 0x00000010ff987435 */ /* 0x001fe200000001ff */
[----:B-1----:R-:W-:Y:S01]  /*37f0*/  FADD.FTZ R94, R94, R91 ;  /* 0x0000005b5e5e7221 */ /* 0x002fe20000010000 */
[----:B------:R-:W-:Y:S02]  /*3800*/  MOV R93, 0x1f ;  /* 0x0000001f005d7802 */ /* 0x000fe40000000f00 */
[----:B------:R-:W-:Y:S02]  /*3810*/  MOV R156, 0xffffffff ;  /* 0xffffffff009c7802 */ /* 0x000fe40000000f00 */
[----:B------:R-:W-:Y:S02]  /*3820*/  MOV R91, R92 ;  /* 0x0000005c005b7202 */ /* 0x000fe40000000f00 */
[----:B------:R-:W-:Y:S02]  /*3830*/  MOV R88, 0x3850 ;  /* 0x0000385000587802 */ /* 0x000fe40000000f00 */
[----:B------:R-:W-:Y:S05]  /*3840*/  CALL.REL.NOINC `($__internal_0_$__cuda_sm70_shflsync_bfly_p) ;  /* 0x0000009000007944 */ /* 0x000fea0003c00000 */
[----:B0-----:R-:W-:Y:S01]  /*3850*/  HFMA2.MMA R152, -RZ, RZ, 0, 9.5367431640625e-07 ;  /* 0x00000010ff987435 */ /* 0x001fe200000001ff */
[----:B-1----:R-:W-:-:S02]  /*3860*/  MOV R95, R91 ;  /* 0x0000005b005f7202 */ /* 0x002fc40000000f00 */
[----:B------:R-:W-:Y:S02]  /*3870*/  MOV R91, R94 ;  /* 0x0000005e005b7202 */ /* 0x000fe40000000f00 */
[----:B------:R-:W-:Y:S02]  /*3880*/  MOV R93, 0x1f ;  /* 0x0000001f005d7802 */ /* 0x000fe40000000f00 */
[----:B------:R-:W-:Y:S02]  /*3890*/  MOV R156, 0xffffffff ;  /* 0xffffffff009c7802 */ /* 0x000fe40000000f00 */
[----:B------:R-:W-:Y:S02]  /*38a0*/  MOV R88, 0x38c0 ;  /* 0x000038c000587802 */ /* 0x000fe40000000f00 */
[----:B------:R-:W-:Y:S05]  /*38b0*/  CALL.REL.NOINC `($__internal_0_$__cuda_sm70_shflsync_bfly_p) ;  /* 0x0000002000007944 */ /* 0x000fea0003c00000 */
[----:B-1----:R-:W-:Y:S01]  /*38c0*/  MOV R89, R91 ;  /* 0x0000005b00597202 */ /* 0x002fe20000000f00 */
[----:B0-----:R-:W-:Y:S05]  /*38d0*/  BRA `(.L_x_18) ;  /* 0xffffdf1000007947 */ /* 0x001fea000383ffff */
        .weak           $__internal_0_$__cuda_sm70_shflsync_bfly_p
        .type           $__internal_0_$__cuda_sm70_shflsync_bfly_p,@function
        .size           $__internal_0_$__cuda_sm70_shflsync_bfly_p,(.L_x_9730 - $__internal_0_$__cuda_sm70_shflsync_bfly_p)
$__internal_0_$__cuda_sm70_shflsync_bfly_p:
[----:B------:R-:W-:Y:S01]  /*38e0*/  HFMA2.MMA R89, -RZ, RZ, 0, 0 ;  /* 0x00000000ff597435 */ /* 0x000fe200000001ff */
[----:B------:R-:W-:Y:S04]  /*38f0*/  WARPSYNC R156 ;  /* 0x0000009c00007348 */ /* 0x000fe80003800000 */
[----:B------:R0:W1:Y:S01]  /*3900*/  SHFL.BFLY PT, R91, R91, R152, R93 ;  /* 0x0c0000985b5b7389 */ /* 0x00006200000e005d */
[----:B------:R-:W-:Y:S05]  /*3910*/  RET.REL.NODEC R88 `(_ZN10layer_norm13ln_bwd_kernelINS_13Kernel_traitsI13__nv_bfloat16S2_S2_S2_fjLj768ELj1ELj4ELj1ELj16ENS_18Kernel_traits_baseILj768ES2_S2_S2_S2_fjLj128EEEEELb0ELb0ELb0ELb0EEEvNS_9BwdParamsE) ;  /* 0xffffc6e058007950 */ /* 0x000fea0003c3ffff */
.L_x_19:
[----:B------:R-:W-:-:S00]  /*3920*/  BRA `(.L_x_19) ;  /* 0xfffffff000007947 */ /* 0x000fc0000383ffff */
[----:B------:R-:W-:-:S00]  /*3930*/  NOP ;  /* 0x0000000000007918 */ /* 0x000fc00000000000 */
        /* <DEDUP_REMOVED lines=12> */
.L_x_9730:


//--------------------- .text._ZN10layer_norm13ln_bwd_kernelINS_13Kernel_traitsI13__nv_bfloat16S2_S2_S2_fjLj768ELj1ELj4ELj1ELj16ENS_18Kernel_traits_baseILj768ES2_S2_S2_S2_fjLj128EEEEELb0ELb0ELb0ELb1EEEvNS_9BwdParamsE --------------------------
	.section	.text._ZN10layer_norm13ln_bwd_kernelINS_13Kernel_traitsI13__nv_bfloat16S2_S2_S2_fjLj768ELj1ELj4ELj1ELj16ENS_18Kernel_traits_baseILj768ES2_S2_S2_S2_fjLj128EEEEELb0ELb0ELb0ELb1EEEvNS_9BwdParamsE,"ax",@progbits
	.sectioninfo	@"SHI_REGISTERS=168"
	.align	128
        .global         _ZN10layer_norm13ln_bwd_kernelINS_13Kernel_traitsI13__nv_bfloat16S2_S2_S2_fjLj768ELj1ELj4ELj1ELj16ENS_18Kernel_traits_baseILj768ES2_S2_S2_S2_fjLj128EEEEELb0ELb0ELb0ELb1EEEvNS_9BwdParamsE
        .type           _ZN10layer_norm13ln_bwd_kernelINS_13Kernel_traitsI13__nv_bfloat16S2_S2_S2_fjLj768ELj1ELj4ELj1ELj16ENS_18Kernel_traits_baseILj768ES2_S2_S2_S2_fjLj128EEEEELb0ELb0ELb0ELb1EEEvNS_9BwdParamsE,@function
        .size           _ZN10layer_norm13ln_bwd_kernelINS_13Kernel_traitsI13__nv_bfloat16S2_S2_S2_fjLj768ELj1ELj4ELj1ELj16ENS_18Kernel_traits_baseILj768ES2_S2_S2_S2_fjLj128EEEEELb0ELb0ELb0ELb1EEEvNS_9BwdParamsE,(.L_x_9731 - _ZN10layer_norm13ln_bwd_kernelINS_13Kernel_traitsI13__nv_bfloat16S2_S2_S2_fjLj768ELj1ELj4ELj1ELj16ENS_18Kernel_traits_baseILj768ES2_S2_S2_S2_fjLj128EEEEELb0ELb0ELb0ELb1EEEvNS_9BwdParamsE)
        .other          _ZN10layer_norm13ln_bwd_kernelINS_13Kernel_traitsI13__nv_bfloat16S2_S2_S2_fjLj768ELj1ELj4ELj1ELj16ENS_18Kernel_traits_baseILj768ES2_S2_S2_S2_fjLj128EEEEELb0ELb0ELb0ELb1EEEvNS_9BwdParamsE,@"STO_CUDA_ENTRY STV_DEFAULT"
_ZN10layer_norm13ln_bwd_kernelINS_13Kernel_traitsI13__nv_bfloat16S2_S2_S2_fjLj768ELj1ELj4ELj1ELj16ENS_18Kernel_traits_baseILj768ES2_S2_S2_S2_fjLj128EEEEELb0ELb0ELb0ELb1EEEvNS_9BwdParamsE:
.text._ZN10layer_norm13ln_bwd_kernelINS_13Kernel_traitsI13__nv_bfloat16S2_S2_S2_fjLj768ELj1ELj4ELj1ELj16ENS_18Kernel_traits_baseILj768ES2_S2_S2_S2_fjLj128EEEEELb0ELb0ELb0ELb1EEEvNS_9BwdParamsE:
[----:B------:R-:W-:Y:S02]  /*0000*/  MOV R1, c[0x0][0x28] ;  /* 0x00000a0000017a02 */ /* 0x000fe40000000f00 */
[----:B------:R-:W0:Y:S01]  /*0010*/  S2R R0, SR_TID.X ;  /* 0x0000000000007919 */ /* 0x000e220000002100 */
[----:B------:R-:W-:Y:S01]  /*0020*/  ULDC.64 UR4, c[0x0][0x118] ;  /* 0x0000460000047ab9 */ /* 0x000fe20000000a00 */
[----:B------:R-:W-:Y:S02]  /*0030*/  BSSY B0, `(.L_x_20) ;  /* 0x0000288000007945 */ /* 0x000fe40003800000 */
[----:B------:R-:W1:Y:S01]  /*0040*/  S2R R3, SR_CTAID.X ;  /* 0x0000000000037919 */ /* 0x000e620000002500 */
[----:B0-----:R-:W-:-:S04]  /*0050*/  SHF.R.U32.HI R96, RZ, 0x5, R0 ;  /* 0x00000005ff607819 */ /* 0x001fc80000011600 */
[----:B-1----:R-:W-:-:S04]  /*0060*/  LEA R96, R3, R96, 0x2 ;  /* 0x0000006003607211 */ /* 0x002fc800078e10ff */
[----:B------:R-:W-:-:S13]  /*0070*/  ISETP.GE.AND P0, PT, R96, c[0x0][0x164], PT ;  /* 0x0000590060007a0c */ /* 0x000fda0003f06270 */
[----:B------:R-:W-:Y:S05]  /*0080*/  @!P0 BRA `(.L_x_21) ;  /* 0x0000019000008947 */ /* 0x000fea0003800000 */
        /* <DEDUP_REMOVED lines=24> */
[----:B------:R-:W-:Y:S05]  /*0210*/  BRA `(.L_x_22) ;  /* 0x0000269000007947 */ /* 0x000fea0003800000 */
.L_x_21:
[----:B------:R-:W-:-:S04]  /*0220*/  SHF.L.U32 R2, R0, 0x4, RZ ;  /* 0x0000000400027819 */ /* 0x000fc800000006ff */
[----:B------:R-:W-:-:S04]  /*0230*/  LOP3.LUT R2, R2, 0x1f0, RZ, 0xc0, !PT ;  /* 0x000001f002027812 */ /* 0x000fc800078ec0ff */
[----:B------:R-:W-:-:S04]  /*0240*/  IADD3 R2, P0, R2, c[0x0][0x1b0], RZ ;  /* 0x00006c0002027a10 */ /* 0x000fc80007f1e0ff */
[----:B------:R-:W-:-:S05]  /*0250*/  IADD3.X R3, RZ, c[0x0][0x1b4], RZ, P0, !PT ;  /* 0x00006d00ff037a10 */ /* 0x000fca00007fe4ff */
[----:B------:R-:W2:Y:S04]  /*0260*/  LDG.E.128 R8, [R2.64] ;  /* 0x0000000402087981 */ /* 0x000ea8000c1e1d00 */
[----:B------:R-:W3:Y:S04]  /*0270*/  LDG.E.128 R12, [R2.64+0x200] ;  /* 0x00020004020c7981 */ /* 0x000ee8000c1e1d00 */
[----:B------:R-:W4:Y:S01]  /*0280*/  LDG.E.128 R4, [R2.64+0x400] ;  /* 0x0004000402047981 */ /* 0x000f22000c1e1d00 */
[----:B------:R-:W0:Y:S01]  /*0290*/  LDC.U8 R113, c[0x0][0x1f0] ;  /* 0x00007c00ff717b82 */ /* 0x000e220000000000 */
[----:B------:R-:W-:Y:S01]  /*02a0*/  BSSY B1, `(.L_x_23) ;  /* 0x000023e000017945 */ /* 0x000fe20003800000 */
        /* <DEDUP_REMOVED lines=24> */
[----:B--2---:R-:W-:-:S02]  /*0430*/  PRMT R97, RZ, 0x5410, R8 ;  /* 0x00005410ff617816 */ /* 0x004fc40000000008 */
[----:B------:R-:W-:Y:S02]  /*0440*/  PRMT R98, RZ, 0x7610, R8 ;  /* 0x00007610ff627816 */ /* 0x000fe40000000008 */
[--C-:B------:R-:W-:Y:S02]  /*0450*/  PRMT R99, RZ, 0x5410, R9.reuse ;  /* 0x00005410ff637816 */ /* 0x100fe40000000009 */
[----:B------:R-:W-:Y:S02]  /*0460*/  PRMT R100, RZ, 0x7610, R9 ;  /* 0x00007610ff647816 */ /* 0x000fe40000000009 */
[--C-:B------:R-:W-:Y:S02]  /*0470*/  PRMT R101, RZ, 0x5410, R10.reuse ;  /* 0x00005410ff657816 */ /* 0x100fe4000000000a */
[----:B------:R-:W-:Y:S02]  /*0480*/  PRMT R102, RZ, 0x7610, R10 ;  /* 0x00007610ff667816 */ /* 0x000fe4000000000a */
[----:B------:R-:W-:-:S02]  /*0490*/  PRMT R103, RZ, 0x5410, R11 ;  /* 0x00005410ff677816 */ /* 0x000fc4000000000b */
[----:B------:R-:W-:Y:S02]  /*04a0*/  PRMT R104, RZ, 0x7610, R11 ;  /* 0x00007610ff687816 */ /* 0x000fe4000000000b */
[--C-:B---3--:R-:W-:Y:S02]  /*04b0*/  PRMT R105, RZ, 0x5410, R12.reuse ;  /* 0x00005410ff697816 */ /* 0x108fe4000000000c */
[----:B------:R-:W-:Y:S02]  /*04c0*/  PRMT R106, RZ, 0x7610, R12 ;  /* 0x00007610ff6a7816 */ /* 0x000fe4000000000c */
[--C-:B------:R-:W-:Y:S02]  /*04d0*/  PRMT R107, RZ, 0x5410, R13.reuse ;  /* 0x00005410ff6b7816 */ /* 0x100fe4000000000d */
[----:B------:R-:W-:Y:S02]  /*04e0*/  PRMT R108, RZ, 0x7610, R13 ;  /* 0x00007610ff6c7816 */ /* 0x000fe4000000000d */
[----:B------:R-:W-:-:S02]  /*04f0*/  PRMT R109, RZ, 0x5410, R14 ;  /* 0x00005410ff6d7816 */ /* 0x000fc4000000000e */
[----:B------:R-:W-:Y:S02]  /*0500*/  PRMT R110, RZ, 0x7610, R14 ;  /* 0x00007610ff6e7816 */ /* 0x000fe4000000000e */
[--C-:B------:R-:W-:Y:S02]  /*0510*/  PRMT R111, RZ, 0x5410, R15.reuse ;  /* 0x00005410ff6f7816 */ /* 0x100fe4000000000f */
[----:B------:R-:W-:Y:S02]  /*0520*/  PRMT R112, RZ, 0x7610, R15 ;  /* 0x00007610ff707816 */ /* 0x000fe4000000000f */
[--C-:B----4-:R-:W-:Y:S02]  /*0530*/  PRMT R116, RZ, 0x5410, R4.reuse ;  /* 0x00005410ff747816 */ /* 0x110fe40000000004 */
[----:B------:R-:W-:Y:S02]  /*0540*/  PRMT R118, RZ, 0x7610, R4 ;  /* 0x00007610ff767816 */ /* 0x000fe40000000004 */
[----:B------:R-:W-:-:S02]  /*0550*/  PRMT R117, RZ, 0x5410, R5 ;  /* 0x00005410ff757816 */ /* 0x000fc40000000005 */
[----:B------:R-:W-:Y:S02]  /*0560*/  PRMT R120, RZ, 0x7610, R5 ;  /* 0x00007610ff787816 */ /* 0x000fe40000000005 */
[--C-:B------:R-:W-:Y:S02]  /*0570*/  PRMT R119, RZ, 0x5410, R6.reuse ;  /* 0x00005410ff777816 */ /* 0x100fe40000000006 */
[----:B------:R-:W-:Y:S02]  /*0580*/  PRMT R122, RZ, 0x7610, R6 ;  /* 0x00007610ff7a7816 */ /* 0x000fe40000000006 */
[--C-:B------:R-:W-:Y:S02]  /*0590*/  PRMT R121, RZ, 0x5410, R7.reuse ;  /* 0x00005410ff797816 */ /* 0x100fe40000000007 */
[----:B0-----:R-:W-:Y:S02]  /*05a0*/  PRMT R123, RZ, 0x7610, R7 ;  /* 0x00007610ff7b7816 */ /* 0x001fe40000000007 */
.L_x_27:
[----:B------:R-:W-:Y:S01]  /*05b0*/  IMAD R2, R96, c[0x0][0x168], RZ ;  /* 0x00005a0060027a24 */ /* 0x000fe200078e02ff */
[----:B------:R-:W-:Y:S01]  /*05c0*/  LOP3.LUT R20, R0, 0x1f, RZ, 0xc0, !PT ;  /* 0x0000001f00147812 */ /* 0x000fe200078ec0ff */
[----:B------:R-:W-:-:S03]  /*05d0*/  HFMA2.MMA R40, -RZ, RZ, 0, 9.5367431640625e-07 ;  /* 0x00000010ff287435 */ /* 0x000fc600000001ff */
[----:B------:R-:W-:-:S04]  /*05e0*/  SHF.R.S32.HI R3, RZ, 0x1f, R2 ;  /* 0x0000001fff037819 */ /* 0x000fc80000011402 */
[----:B------:R-:W-:-:S04]  /*05f0*/  LEA.HI R3, R3, R2, RZ, 0x3 ;  /* 0x0000000203037211 */ /* 0x000fc800078f18ff */
[----:B------:R-:W-:-:S04]  /*0600*/  LEA.HI.SX32 R47, R3, R20, 0x1d ;  /* 0x00000014032f7211 */ /* 0x000fc800078feaff */
[C---:B------:R-:W-:Y:S02]  /*0610*/  SHF.L.U32 R128, R47.reuse, 0x4, RZ ;  /* 0x000000042f807819 */ /* 0x040fe400000006ff */
[----:B------:R-:W-:Y:S02]  /*0620*/  IADD3 R131, R47, 0x20, RZ ;  /* 0x000000202f837810 */ /* 0x000fe40007ffe0ff */
[----:B------:R-:W-:Y:S02]  /*0630*/  SHF.R.U32.HI R130, RZ, 0x1c, R47 ;  /* 0x0000001cff827819 */ /* 0x000fe4000001162f */
[----:B------:R-:W-:Y:S02]  /*0640*/  IADD3 R20, P0, R128, c[0x0][0x188], RZ ;  /* 0x0000620080147a10 */ /* 0x000fe40007f1e0ff */
[----:B------:R-:W-:Y:S02]  /*0650*/  SHF.L.U32 R127, R131, 0x4, RZ ;  /* 0x00000004837f7819 */ /* 0x000fe400000006ff */
[----:B------:R-:W-:-:S02]  /*0660*/  IADD3 R133, R47, 0x40, RZ ;  /* 0x000000402f857810 */ /* 0x000fc40007ffe0ff */
[----:B------:R-:W-:Y:S02]  /*0670*/  IADD3.X R21, R130, c[0x0][0x18c], RZ, P0, !PT ;  /* 0x0000630082157a10 */ /* 0x000fe400007fe4ff */
[----:B------:R-:W-:Y:S02]  /*0680*/  SHF.R.U32.HI R126, RZ, 0x1c, R131 ;  /* 0x0000001cff7e7819 */ /* 0x000fe40000011683 */
[----:B------:R-:W-:Y:S02]  /*0690*/  IADD3 R28, P0, R127, c[0x0][0x188], RZ ;  /* 0x000062007f1c7a10 */ /* 0x000fe40007f1e0ff */
[----:B------:R-:W-:Y:S02]  /*06a0*/  SHF.L.U32 R125, R133, 0x4, RZ ;  /* 0x00000004857d7819 */ /* 0x000fe400000006ff */
[----:B------:R-:W-:Y:S01]  /*06b0*/  MOV R49, 0x4 ;  /* 0x0000000400317802 */ /* 0x000fe20000000f00 */
[----:B------:R-:W-:Y:S01]  /*06c0*/  IMAD.WIDE.U32 R24, R47, R40, c[0x0][0x208] ;  /* 0x000082002f187625 */ /* 0x000fe200078e0028 */
[----:B------:R-:W-:Y:S01]  /*06d0*/  IADD3.X R29, R126, c[0x0][0x18c], RZ, P0, !PT ;  /* 0x000063007e1d7a10 */ /* 0x000fe200007fe4ff */
[----:B------:R-:W2:Y:S01]  /*06e0*/  LDG.E.128 R20, [R20.64] ;  /* 0x0000000414147981 */ /* 0x000ea2000c1e1d00 */
[----:B------:R-:W-:-:S02]  /*06f0*/  SHF.R.U32.HI R124, RZ, 0x1c, R133 ;  /* 0x0000001cff7c7819 */ /* 0x000fc40000011685 */
[----:B------:R-:W-:Y:S01]  /*0700*/  IADD3 R36, P0, R125, c[0x0][0x188], RZ ;  /* 0x000062007d247a10 */ /* 0x000fe20007f1e0ff */
[-C--:B------:R-:W-:Y:S01]  /*0710*/  IMAD.WIDE R2, R96, R49.reuse, c[0x0][0x1a0] ;  /* 0x0000680060027625 */ /* 0x080fe200078e0231 */
[----:B------:R-:W3:Y:S02]  /*0720*/  LDG.E.128 R24, [R24.64] ;  /* 0x0000000418187981 */ /* 0x000ee4000c1e1d00 */
[----:B------:R-:W-:Y:S01]  /*0730*/  IADD3.X R37, R124, c[0x0][0x18c], RZ, P0, !PT ;  /* 0x000063007c257a10 */ /* 0x000fe200007fe4ff */
[-C--:B------:R-:W-:Y:S01]  /*0740*/  IMAD.WIDE.U32 R32, R131, R40.reuse, c[0x0][0x208] ;  /* 0x0000820083207625 */ /* 0x080fe200078e0028 */
[----:B------:R0:W4:Y:S03]  /*0750*/  LDG.E R132, [R2.64] ;  /* 0x0000000402847981 */ /* 0x000126000c1e1900 */
[----:B------:R-:W-:Y:S01]  /*0760*/  IMAD.WIDE.U32 R40, R133, R40, c[0x0][0x208] ;  /* 0x0000820085287625 */ /* 0x000fe200078e0028 */
[----:B------:R-:W4:Y:S04]  /*0770*/  LDG.E.128 R28, [R28.64] ;  /* 0x000000041c1c7981 */ /* 0x000f28000c1e1d00 */
[----:B------:R-:W4:Y:S01]  /*0780*/  LDG.E.128 R32, [R32.64] ;  /* 0x0000000420207981 */ /* 0x000f22000c1e1d00 */
[----:B------:R-:W-:-:S03]  /*0790*/  IMAD.WIDE R48, R96, R49, c[0x0][0x1a8] ;  /* 0x00006a0060307625 */ /* 0x000fc600078e0231 */
[----:B------:R-:W4:Y:S04]  /*07a0*/  LDG.E.128 R36, [R36.64] ;  /* 0x0000000424247981 */ /* 0x000f28000c1e1d00 */
[----:B------:R-:W4:Y:S04]  /*07b0*/  LDG.E.128 R40, [R40.64] ;  /* 0x0000000428287981 */ /* 0x000f28000c1e1d00 */
[----:B------:R1:W4:Y:S01]  /*07c0*/  LDG.E R129, [R48.64] ;  /* 0x0000000430817981 */ /* 0x000322000c1e1900 */
[----:B------:R-:W-:-:S04]  /*07d0*/  ISETP.NE.U32.AND P1, PT, RZ, c[0x0][0x1c0], PT ;  /* 0x00007000ff007a0c */ /* 0x000fc80003f25070 */
[----:B------:R-:W-:Y:S02]  /*07e0*/  ISETP.NE.AND.EX P1, PT, RZ, c[0x0][0x1c4], PT, P1 ;  /* 0x00007100ff007a0c */ /* 0x000fe40003f25310 */
[----:B------:R-:W-:-:S11]  /*07f0*/  SHF.R.S32.HI R45, RZ, 0x1f, R96 ;  /* 0x0000001fff2d7819 */ /* 0x000fd60000011460 */
[----:B0-----:R-:W-:-:S04]  /*0800*/  @P1 LEA R2, P3, R96, c[0x0][0x1c0], 0x1 ;  /* 0x0000700060021a11 */ /* 0x001fc800078608ff */
[----:B------:R-:W-:-:S05]  /*0810*/  @P1 LEA.HI.X R3, R96, c[0x0][0x1c4], R45, 0x1, P3 ;  /* 0x0000710060031a11 */ /* 0x000fca00018f0c2d */
[----:B------:R0:W4:Y:S01]  /*0820*/  @P1 LDG.E.U16 R2, [R2.64] ;  /* 0x0000000402021981 */ /* 0x000122000c1e1500 */
[----:B------:R-:W-:-:S04]  /*0830*/  ISETP.NE.U32.AND P0, PT, RZ, c[0x0][0x218], PT ;  /* 0x00008600ff007a0c */ /* 0x000fc80003f05070 */
[----:B------:R-:W-:-:S13]  /*0840*/  ISETP.NE.AND.EX P0, PT, RZ, c[0x0][0x21c], PT, P0 ;  /* 0x00008700ff007a0c */ /* 0x000fda0003f05300 */
[----:B------:R-:W-:-:S04]  /*0850*/  @P0 LEA R44, P2, R47, c[0x0][0x218], 0x4 ;  /* 0x000086002f2c0a11 */ /* 0x000fc800078420ff */
[----:B------:R-:W-:Y:S02]  /*0860*/  @P0 LEA.HI.X R45, R47, c[0x0][0x21c], RZ, 0x4, P2 ;  /* 0x000087002f2d0a11 */ /* 0x000fe400010f24ff */
[----:B-1----:R-:W-:Y:S02]  /*0870*/  @P0 LEA R48, P2, R133, c[0x0][0x218], 0x4 ;  /* 0x0000860085300a11 */ /* 0x002fe400078420ff */
[----:B------:R-:W-:Y:S01]  /*0880*/  @P0 LEA R46, P3, R131, c[0x0][0x218], 0x4 ;  /* 0x00008600832e0a11 */ /* 0x000fe200078620ff */
[----:B------:R1:W5:Y:S01]  /*0890*/  @P0 LDG.E.128 R4, [R44.64] ;  /* 0x000000042c040981 */ /* 0x000362000c1e1d00 */
[----:B------:R-:W-:Y:S02]  /*08a0*/  @P0 LEA.HI.X R49, R133, c[0x0][0x21c], RZ, 0x4, P2 ;  /* 0x0000870085310a11 */ /* 0x000fe400010f24ff */
[----:B------:R-:W-:Y:S02]  /*08b0*/  ISETP.NE.AND P2, PT, R113, RZ, PT ;  /* 0x000000ff7100720c */ /* 0x000fe40003f45270 */
[----:B------:R-:W-:Y:S01]  /*08c0*/  @P0 LEA.HI.X R47, R131, c[0x0][0x21c], RZ, 0x4, P3 ;  /* 0x00008700832f0a11 */ /* 0x000fe200018f24ff */
[----:B------:R0:W5:Y:S04]  /*08d0*/  @P0 LDG.E.128 R12, [R48.64] ;  /* 0x00000004300c0981 */ /* 0x000168000c1e1d00 */
[----:B------:R0:W5:Y:S01]  /*08e0*/  @P0 LDG.E.128 R8, [R46.64] ;  /* 0x000000042e080981 */ /* 0x000162000c1e1d00 */
[----:B--2---:R-:W-:-:S02]  /*08f0*/  PRMT R155, RZ, 0x5410, R21 ;  /* 0x00005410ff9b7816 */ /* 0x004fc40000000015 */
[--C-:B-1----:R-:W-:Y:S02]  /*0900*/  PRMT R45, RZ, 0x5410, R23.reuse ;  /* 0x00005410ff2d7816 */ /* 0x102fe40000000017 */
[----:B------:R-:W-:Y:S02]  /*0910*/  PRMT R143, RZ, 0x7610, R23 ;  /* 0x00007610ff8f7816 */ /* 0x000fe40000000017 */
[--C-:B---3--:R-:W-:Y:S02]  /*0920*/  PRMT R141, RZ, 0x5410, R24.reuse ;  /* 0x00005410ff8d7816 */ /* 0x108fe40000000018 */
[----:B------:R-:W-:Y:S02]  /*0930*/  PRMT R139, RZ, 0x7610, R24 ;  /* 0x00007610ff8b7816 */ /* 0x000fe40000000018 */
[----:B----4-:R-:W-:Y:S02]  /*0940*/  FSEL R136, R132, RZ, !P2 ;  /* 0x000000ff84887208 */ /* 0x010fe40005000000 */
[----:B------:R-:W-:-:S02]  /*0950*/  PRMT R163, RZ, 0x5410, R20 ;  /* 0x00005410ffa37816 */ /* 0x000fc40000000014 */
[----:B------:R-:W-:Y:S02]  /*0960*/  PRMT R165, RZ, 0x7610, R20 ;  /* 0x00007610ffa57816 */ /* 0x000fe40000000014 */
[----:B------:R-:W-:Y:S02]  /*0970*/  PRMT R157, RZ, 0x7610, R21 ;  /* 0x00007610ff9d7816 */ /* 0x000fe40000000015 */
[--C-:B------:R-:W-:Y:S02]  /*0980*/  PRMT R24, RZ, 0x5410, R25.reuse ;  /* 0x00005410ff187816 */ /* 0x100fe40000000019 */
[----:B------:R-:W-:Y:S02]  /*0990*/  PRMT R23, RZ, 0x7610, R25 ;  /* 0x00007610ff177816 */ /* 0x000fe40000000019 */
[----:B------:R-:W-:Y:S02]  /*09a0*/  PRMT R25, RZ, 0x5410, R31 ;  /* 0x00005410ff197816 */ /* 0x000fe4000000001f */
[----:B------:R-:W-:-:S02]  /*09b0*/  PRMT R21, RZ, 0x5410, R35 ;  /* 0x00005410ff157816 */ /* 0x000fc40000000023 */
[----:B------:R-:W-:Y:S02]  /*09c0*/  PRMT R20, RZ, 0x7610, R35 ;  /* 0x00007610ff147816 */ /* 0x000fe40000000023 */
[--C-:B0-----:R-:W-:Y:S02]  /*09d0*/  PRMT R49, RZ, 0x5410, R27.reuse ;  /* 0x00005410ff317816 */ /* 0x101fe4000000001b */
[----:B------:R-:W-:Y:S02]  /*09e0*/  PRMT R131, RZ, 0x7610, R27 ;  /* 0x00007610ff837816 */ /* 0x000fe4000000001b */
[--C-:B------:R-:W-:Y:S02]  /*09f0*/  PRMT R151, RZ, 0x5410, R29.reuse ;  /* 0x00005410ff977816 */ /* 0x100fe4000000001d */
[----:B------:R-:W-:Y:S02]  /*0a00*/  PRMT R153, RZ, 0x7610, R29 ;  /* 0x00007610ff997816 */ /* 0x000fe4000000001d */
[----:B------:R-:W-:-:S02]  /*0a10*/  PRMT R31, RZ, 0x7610, R31 ;  /* 0x00007610ff1f7816 */ /* 0x000fc4000000001f */
[----:B------:R-:W-:Y:S02]  /*0a20*/  PRMT R35, RZ, 0x5410, R39 ;  /* 0x00005410ff237816 */ /* 0x000fe40000000027 */
[--C-:B------:R-:W-:Y:S02]  /*0a30*/  PRMT R27, RZ, 0x5410, R30.reuse ;  /* 0x00005410ff1b7816 */ /* 0x100fe4000000001e */
[----:B------:R-:W-:Y:S01]  /*0a40*/  PRMT R29, RZ, 0x7610, R30 ;  /* 0x00007610ff1d7816 */ /* 0x000fe2000000001e */
[C---:B------:R-:W-:Y:S01]  /*0a50*/  FADD.FTZ R30, -R136.reuse, R155 ;  /* 0x0000009b881e7221 */ /* 0x040fe20000010100 */
[----:B------:R-:W-:Y:S02]  /*0a60*/  PRMT R147, RZ, 0x7610, R22 ;  /* 0x00007610ff937816 */ /* 0x000fe40000000016 */
[--C-:B------:R-:W-:Y:S02]  /*0a70*/  PRMT R48, RZ, 0x5410, R37.reuse ;  /* 0x00005410ff307816 */ /* 0x100fe40000000025 */
[----:B------:R-:W-:Y:S01]  /*0a80*/  PRMT R132, RZ, 0x7610, R37 ;  /* 0x00007610ff847816 */ /* 0x000fe20000000025 */
[C---:B------:R-:W-:Y:S01]  /*0a90*/  FADD.FTZ R37, -R136.reuse, R45 ;  /* 0x0000002d88257221 */ /* 0x040fe20000010100 */
[----:B------:R-:W-:Y:S01]  /*0aa0*/  PRMT R149, RZ, 0x7610, R39 ;  /* 0x00007610ff957816 */ /* 0x000fe20000000027 */
[C---:B------:R-:W-:Y:S01]  /*0ab0*/  FADD.FTZ R39, -R136.reuse, R143 ;  /* 0x0000008f88277221 */ /* 0x040fe20000010100 */
[----:B------:R-:W-:Y:S01]  /*0ac0*/  PRMT R47, RZ, 0x5410, R33 ;  /* 0x00005410ff2f7816 */ /* 0x000fe20000000021 */
[C---:B------:R-:W-:Y:S01]  /*0ad0*/  FADD.FTZ R144, -R136.reuse, R31 ;  /* 0x0000001f88907221 */ /* 0x040fe20000010100 */
[----:B------:R-:W-:Y:S01]  /*0ae0*/  PRMT R142, RZ, 0x7610, R33 ;  /* 0x00007610ff8e7816 */ /* 0x000fe20000000021 */
[C---:B------:R-:W-:Y:S01]  /*0af0*/  FADD.FTZ R134, -R136.reuse, R35 ;  /* 0x0000002388867221 */ /* 0x040fe20000010100 */
[--C-:B------:R-:W-:Y:S01]  /*0b00*/  PRMT R31, RZ, 0x5410, R40.reuse ;  /* 0x00005410ff1f7816 */ /* 0x100fe20000000028 */
[C---:B------:R-:W-:Y:S01]  /*0b10*/  FMUL.FTZ R30, R129.reuse, R30 ;  /* 0x0000001e811e7220 */ /* 0x040fe20000410000 */
[----:B------:R-:W-:Y:S01]  /*0b20*/  PRMT R138, RZ, 0x7610, R40 ;  /* 0x00007610ff8a7816 */ /* 0x000fe20000000028 */
[----:B------:R-:W-:Y:S01]  /*0b30*/  FADD.FTZ R33, -R136, R147 ;  /* 0x0000009388217221 */ /* 0x000fe20000010100 */
[--C-:B------:R-:W-:Y:S01]  /*0b40*/  PRMT R35, RZ, 0x5410, R41.reuse ;  /* 0x00005410ff237816 */ /* 0x100fe20000000029 */
[----:B------:R-:W-:Y:S01]  /*0b50*/  FMUL.FTZ R40, R129, R37 ;  /* 0x0000002581287220 */ /* 0x000fe20000410000 */
[----:B------:R-:W-:-:S02]  /*0b60*/  PRMT R140, RZ, 0x7610, R41 ;  /* 0x00007610ff8c7816 */ /* 0x000fc40000000029 */
[--C-:B------:R-:W-:Y:S02]  /*0b70*/  PRMT R41, RZ, 0x5410, R42.reuse ;  /* 0x00005410ff297816 */ /* 0x100fe4000000002a */
[----:B------:R-:W-:Y:S01]  /*0b80*/  PRMT R146, RZ, 0x7610, R42 ;  /* 0x00007610ff927816 */ /* 0x000fe2000000002a */
[----:B------:R-:W-:Y:S01]  /*0b90*/  FMUL.FTZ R42, R129, R39 ;  /* 0x00000027812a7220 */ /* 0x000fe20000410000 */
[----:B------:R-:W-:Y:S01]  /*0ba0*/  PRMT R164, RZ, 0x5410, R28 ;  /* 0x00005410ffa47816 */ /* 0x000fe2000000001c */
[C---:B------:R-:W-:Y:S01]  /*0bb0*/  FADD.FTZ R162, -R136.reuse, R151 ;  /* 0x0000009788a27221 */ /* 0x040fe20000010100 */
[----:B------:R-:W-:Y:S01]  /*0bc0*/  PRMT R145, RZ, 0x5410, R22 ;  /* 0x00005410ff917816 */ /* 0x000fe20000000016 */
[C---:B------:R-:W-:Y:S01]  /*0bd0*/  FADD.FTZ R152, -R136.reuse, R25 ;  /* 0x0000001988987221 */ /* 0x040fe20000010100 */
[----:B------:R-:W-:Y:S01]  /*0be0*/  PRMT R135, RZ, 0x7610, R26 ;  /* 0x00007610ff877816 */ /* 0x000fe2000000001a */
[----:B------:R-:W-:Y:S02]  /*0bf0*/  FADD.FTZ R158, -R136, R27 ;  /* 0x0000001b889e7221 */ /* 0x000fe40000010100 */
[----:B------:R-:W-:-:S02]  /*0c00*/  FADD.FTZ R92, R24, R92 ;  /* 0x0000005c185c7221 */ /* 0x000fc40000010000 */
[-C--:B------:R-:W-:Y:S02]  /*0c10*/  FFMA.FTZ R93, R30, R24.reuse, R93 ;  /* 0x000000181e5d7223 */ /* 0x080fe4000001005d */
[----:B------:R-:W-:Y:S02]  /*0c20*/  FMUL.FTZ R25, R99, R24 ;  /* 0x0000001863197220 */ /* 0x000fe40000410000 */
[----:B------:R-:W-:Y:S02]  /*0c30*/  FADD.FTZ R22, -R136, R163 ;  /* 0x000000a388167221 */ /* 0x000fe40000010100 */
[----:B------:R-:W-:Y:S02]  /*0c40*/  FMUL.FTZ R24, R129, R33 ;  /* 0x0000002181187220 */ /* 0x000fe40000410000 */
[----:B------:R-:W-:Y:S02]  /*0c50*/  FADD.FTZ R84, R49, R84 ;  /* 0x0000005431547221 */ /* 0x000fe40000010000 */
[----:B------:R-:W-:-:S02]  /*0c60*/  FFMA.FTZ R85, R40, R49, R85 ;  /* 0x0000003128557223 */ /* 0x000fc40000010055 */
[----:B------:R-:W-:Y:S01]  /*0c70*/  FMUL.FTZ R39, R103, R49 ;  /* 0x0000003167277220 */ /* 0x000fe20000410000 */
[----:B------:R-:W-:Y:S01]  /*0c80*/  PRMT R3, RZ, 0x5410, R34 ;  /* 0x00005410ff037816 */ /* 0x000fe20000000022 */
[----:B------:R-:W-:Y:S02]  /*0c90*/  FADD.FTZ R160, -R136, R153 ;  /* 0x0000009988a07221 */ /* 0x000fe40000010100 */
[----:B------:R-:W-:Y:S02]  /*0ca0*/  FADD.FTZ R82, R131, R82 ;  /* 0x0000005283527221 */ /* 0x000fe40000010000 */
[-C--:B------:R-:W-:Y:S02]  /*0cb0*/  FFMA.FTZ R83, R42, R131.reuse, R83 ;  /* 0x000000832a537223 */ /* 0x080fe40000010053 */
[----:B------:R-:W-:Y:S01]  /*0cc0*/  FMUL.FTZ R49, R104, R131 ;  /* 0x0000008368317220 */ /* 0x000fe20000410000 */
[--C-:B------:R-:W-:Y:S01]  /*0cd0*/  PRMT R154, RZ, 0x5410, R32.reuse ;  /* 0x00005410ff9a7816 */ /* 0x100fe20000000020 */
[----:B------:R-:W-:Y:S01]  /*0ce0*/  FMUL.FTZ R131, R129, R162 ;  /* 0x000000a281837220 */ /* 0x000fe20000410000 */
[----:B------:R-:W-:Y:S01]  /*0cf0*/  PRMT R133, RZ, 0x7610, R32 ;  /* 0x00007610ff857816 */ /* 0x000fe20000000020 */
[----:B------:R-:W-:-:S02]  /*0d00*/  FADD.FTZ R164, -R136, R164 ;  /* 0x000000a488a47221 */ /* 0x000fc40000010100 */
[C---:B------:R-:W-:Y:S02]  /*0d10*/  FADD.FTZ R156, -R136.reuse, R29 ;  /* 0x0000001d889c7221 */ /* 0x040fe40000010100 */
[C---:B------:R-:W-:Y:S02]  /*0d20*/  FMUL.FTZ R158, R129.reuse, R158 ;  /* 0x0000009e819e7220 */ /* 0x040fe40000410000 */
[----:B------:R-:W-:Y:S02]  /*0d30*/  FADD.FTZ R32, -R136, R165 ;  /* 0x000000a588207221 */ /* 0x000fe40000010100 */
[----:B------:R-:W-:Y:S02]  /*0d40*/  FMUL.FTZ R22, R129, R22 ;  /* 0x0000001681167220 */ /* 0x000fe40000410000 */
[----:B------:R-:W-:Y:S02]  /*0d50*/  FMUL.FTZ R29, R97, R141 ;  /* 0x0000008d611d7220 */ /* 0x000fe40000410000 */
[----:B------:R-:W-:-:S02]  /*0d60*/  FADD.FTZ R86, R135, R86 ;  /* 0x0000005687567221 */ /* 0x000fc40000010000 */
[-C--:B------:R-:W-:Y:S02]  /*0d70*/  FFMA.FTZ R87, R24, R135.reuse, R87 ;  /* 0x0000008718577223 */ /* 0x080fe40000010057 */
[----:B------:R-:W-:Y:S01]  /*0d80*/  FMUL.FTZ R37, R102, R135 ;  /* 0x0000008766257220 */ /* 0x000fe20000410000 */
[----:B------:R-:W-:Y:S01]  /*0d90*/  PRMT R150, RZ, 0x7610, R28 ;  /* 0x00007610ff967816 */ /* 0x000fe2000000001c */
[----:B------:R-:W-:Y:S01]  /*0da0*/  FMUL.FTZ R135, R129, R160 ;  /* 0x000000a081877220 */ /* 0x000fe20000410000 */
[--C-:B------:R-:W-:Y:S01]  /*0db0*/  PRMT R45, RZ, 0x5410, R43.reuse ;  /* 0x00005410ff2d7816 */ /* 0x100fe2000000002b */
[----:B------:R-:W-:Y:S01]  /*0dc0*/  FADD.FTZ R62, R47, R62 ;  /* 0x0000003e2f3e7221 */ /* 0x000fe20000010000 */
[----:B------:R-:W-:Y:S01]  /*0dd0*/  PRMT R148, RZ, 0x7610, R43 ;  /* 0x00007610ff947816 */ /* 0x000fe2000000002b */
[-C--:B------:R-:W-:Y:S02]  /*0de0*/  FFMA.FTZ R78, R131, R47.reuse, R78 ;  /* 0x0000002f834e7223 */ /* 0x080fe4000001004e */
[----:B------:R-:W-:-:S02]  /*0df0*/  FMUL.FTZ R160, R107, R47 ;  /* 0x0000002f6ba07220 */ /* 0x000fc40000410000 */
[----:B------:R-:W-:Y:S02]  /*0e00*/  FADD.FTZ R28, -R136, R157 ;  /* 0x0000009d881c7221 */ /* 0x000fe40000010100 */
[----:B------:R-:W-:Y:S02]  /*0e10*/  FMUL.FTZ R43, R129, R164 ;  /* 0x000000a4812b7220 */ /* 0x000fe40000410000 */
[----:B------:R-:W-:Y:S02]  /*0e20*/  FADD.FTZ R60, R3, R60 ;  /* 0x0000003c033c7221 */ /* 0x000fe40000010000 */
[-C--:B------:R-:W-:Y:S02]  /*0e30*/  FFMA.FTZ R76, R158, R3.reuse, R76 ;  /* 0x000000039e4c7223 */ /* 0x080fe4000001004c */
[----:B------:R-:W-:Y:S02]  /*0e40*/  FMUL.FTZ R47, R109, R3 ;  /* 0x000000036d2f7220 */ /* 0x000fe40000410000 */
[----:B------:R-:W-:-:S02]  /*0e50*/  FMUL.FTZ R32, R129, R32 ;  /* 0x0000002081207220 */ /* 0x000fc40000410000 */
[----:B------:R-:W-:Y:S02]  /*0e60*/  FMUL.FTZ R27, R98, R139 ;  /* 0x0000008b621b7220 */ /* 0x000fe40000410000 */
[----:B------:R-:W-:Y:S02]  /*0e70*/  FADD.FTZ R164, RZ, R29 ;  /* 0x0000001dffa47221 */ /* 0x000fe40000010000 */
[----:B------:R-:W-:Y:S02]  /*0e80*/  FFMA.FTZ R3, R22, R29, RZ ;  /* 0x0000001d16037223 */ /* 0x000fe400000100ff */
[----:B------:R-:W-:Y:S02]  /*0e90*/  FMUL.FTZ R28, R129, R28 ;  /* 0x0000001c811c7220 */ /* 0x000fe40000410000 */
[----:B------:R-:W-:Y:S02]  /*0ea0*/  FADD.FTZ R164, R164, R27 ;  /* 0x0000001ba4a47221 */ /* 0x000fe40000010000 */
[----:B------:R-:W-:Y:S01]  /*0eb0*/  FFMA.FTZ R3, R32, R27, R3 ;  /* 0x0000001b20037223 */ /* 0x000fe20000010003 */
[----:B------:R-:W-:Y:S01]  /*0ec0*/  PRMT R137, RZ, 0x5410, R26 ;  /* 0x00005410ff897816 */ /* 0x000fe2000000001a */
[----:B------:R-:W-:-:S02]  /*0ed0*/  FADD.FTZ R90, R23, R90 ;  /* 0x0000005a175a7221 */ /* 0x000fc40000010000 */
[-C--:B------:R-:W-:Y:S02]  /*0ee0*/  FFMA.FTZ R91, R28, R23.reuse, R91 ;  /* 0x000000171c5b7223 */ /* 0x080fe4000001005b */
[----:B------:R-:W-:Y:S02]  /*0ef0*/  FADD.FTZ R26, -R136, R145 ;  /* 0x00000091881a7221 */ /* 0x000fe40000010100 */
[----:B------:R-:W-:Y:S02]  /*0f00*/  FMUL.FTZ R23, R100, R23 ;  /* 0x0000001764177220 */ /* 0x000fe40000410000 */
[----:B------:R-:W-:Y:S02]  /*0f10*/  FADD.FTZ R164, R164, R25 ;  /* 0x00000019a4a47221 */ /* 0x000fe40000010000 */
[----:B------:R-:W-:Y:S02]  /*0f20*/  FFMA.FTZ R3, R30, R25, R3 ;  /* 0x000000191e037223 */ /* 0x000fe40000010003 */
[----:B------:R-:W-:-:S02]  /*0f30*/  FMUL.FTZ R26, R129, R26 ;  /* 0x0000001a811a7220 */ /* 0x000fc40000410000 */
[----:B------:R-:W-:Y:S02]  /*0f40*/  FMUL.FTZ R33, R101, R137 ;  /* 0x0000008965217220 */ /* 0x000fe40000410000 */
[----:B------:R-:W-:Y:S02]  /*0f50*/  FADD.FTZ R164, R164, R23 ;  /* 0x00000017a4a47221 */ /* 0x000fe40000010000 */
[----:B------:R-:W-:Y:S02]  /*0f60*/  FFMA.FTZ R3, R28, R23, R3 ;  /* 0x000000171c037223 */ /* 0x000fe40000010003 */
[----:B------:R-:W-:Y:S02]  /*0f70*/  FADD.FTZ R164, R164, R33 ;  /* 0x00000021a4a47221 */ /* 0x000fe40000010000 */
[----:B------:R-:W-:Y:S02]  /*0f80*/  FFMA.FTZ R3, R26, R33, R3 ;  /* 0x000000211a037223 */ /* 0x000fe40000010003 */
[----:B------:R-:W-:-:S02]  /*0f90*/  FADD.FTZ R164, R164, R37 ;  /* 0x00000025a4a47221 */ /* 0x000fc40000010000 */
[----:B------:R-:W-:Y:S01]  /*0fa0*/  FFMA.FTZ R3, R24, R37, R3 ;  /* 0x0000002518037223 */ /* 0x000fe20000010003 */
[----:B------:R-:W-:Y:S01]  /*0fb0*/  PRMT R44, RZ, 0x5410, R36 ;  /* 0x00005410ff2c7816 */ /* 0x000fe20000000024 */
[----:B------:R-:W-:Y:S02]  /*0fc0*/  FADD.FTZ R150, -R136, R150 ;  /* 0x0000009688967221 */ /* 0x000fe40000010100 */
[----:B------:R-:W-:Y:S02]  /*0fd0*/  FADD.FTZ R164, R164, R39 ;  /* 0x00000027a4a47221 */ /* 0x000fe40000010000 */
[----:B------:R-:W-:Y:S01]  /*0fe0*/  FFMA.FTZ R3, R40, R39, R3 ;  /* 0x0000002728037223 */ /* 0x000fe20000010003 */
[----:B------:R-:W-:Y:S01]  /*0ff0*/  PRMT R46, RZ, 0x7610, R36 ;  /* 0x00007610ff2e7816 */ /* 0x000fe20000000024 */
[----:B------:R-:W-:Y:S02]  /*1000*/  FADD.FTZ R36, -R136, R44 ;  /* 0x0000002c88247221 */ /* 0x000fe40000010100 */
[----:B------:R-:W-:-:S02]  /*1010*/  FADD.FTZ R64, R154, R64 ;  /* 0x000000409a407221 */ /* 0x000fc40000010000 */
[----:B------:R-:W-:Y:S02]  /*1020*/  FMUL.FTZ R150, R129, R150 ;  /* 0x0000009681967220 */ /* 0x000fe40000410000 */
[----:B------:R-:W-:Y:S02]  /*1030*/  FFMA.FTZ R80, R43, R154, R80 ;  /* 0x0000009a2b507223 */ /* 0x000fe40000010050 */
[----:B------:R-:W-:Y:S02]  /*1040*/  FMUL.FTZ R144, R129, R144 ;  /* 0x0000009081907220 */ /* 0x000fe40000410000 */
[----:B------:R-:W-:Y:S02]  /*1050*/  FMUL.FTZ R154, R105, R154 ;  /* 0x0000009a699a7220 */ /* 0x000fe40000410000 */
        /* <DEDUP_REMOVED lines=8> */
[----:B------:R-:W-:Y:S02]  /*10e0*/  FMUL.FTZ R139, R112, R20 ;  /* 0x00000014708b7220 */ /* 0x000fe40000410000 */
[----:B------:R-:W-:Y:S02]  /*10f0*/  FMUL.FTZ R36, R129, R36 ;  /* 0x0000002481247220 */ /* 0x000fe40000410000 */
[----:B------:R-:W-:Y:S02]  /*1100*/  FMUL.FTZ R133, R106, R133 ;  /* 0x000000856a857220 */ /* 0x000fe40000410000 */
[----:B------:R-:W-:Y:S02]  /*1110*/  FADD.FTZ R20, R143, R154 ;  /* 0x0000009a8f147221 */ /* 0x000fe40000010000 */
[----:B------:R-:W-:Y:S02]  /*1120*/  FFMA.FTZ R3, R43, R154, R3 ;  /* 0x0000009a2b037223 */ /* 0x000fe40000010003 */
[----:B------:R-:W-:-:S02]  /*1130*/  FADD.FTZ R114, R141, R114 ;  /* 0x000000728d727221 */ /* 0x000fc40000010000 */
[----:B------:R-:W-:Y:S02]  /*1140*/  FFMA.FTZ R115, R22, R141, R115 ;  /* 0x0000008d16737223 */ /* 0x000fe40000010073 */
[----:B------:R-:W-:Y:S02]  /*1150*/  FADD.FTZ R56, R31, R56 ;  /* 0x000000381f387221 */ /* 0x000fe40000010000 */
[-C--:B------:R-:W-:Y:S02]  /*1160*/  FFMA.FTZ R72, R36, R31.reuse, R72 ;  /* 0x0000001f24487223 */ /* 0x080fe40000010048 */
[----:B------:R-:W-:Y:S02]  /*1170*/  FMUL.FTZ R141, R116, R31 ;  /* 0x0000001f748d7220 */ /* 0x000fe40000410000 */
[----:B------:R-:W-:Y:S02]  /*1180*/  FADD.FTZ R31, R20, R133 ;  /* 0x00000085141f7221 */ /* 0x000fe40000010000 */
[----:B------:R-:W-:-:S02]  /*1190*/  FFMA.FTZ R3, R150, R133, R3 ;  /* 0x0000008596037223 */ /* 0x000fc40000010003 */
[----:B------:R-:W-:Y:S02]  /*11a0*/  FADD.FTZ R63, R142, R63 ;  /* 0x0000003f8e3f7221 */ /* 0x000fe40000010000 */
[-C--:B------:R-:W-:Y:S02]  /*11b0*/  FFMA.FTZ R79, R135, R142.reuse, R79 ;  /* 0x0000008e874f7223 */ /* 0x080fe4000001004f */
[----:B------:R-:W-:Y:S02]  /*11c0*/  FMUL.FTZ R142, R108, R142 ;  /* 0x0000008e6c8e7220 */ /* 0x000fe40000410000 */
[----:B------:R-:W-:Y:S02]  /*11d0*/  FADD.FTZ R31, R31, R160 ;  /* 0x000000a01f1f7221 */ /* 0x000fe40000010000 */
[----:B------:R-:W-:Y:S01]  /*11e0*/  FFMA.FTZ R3, R131, R160, R3 ;  /* 0x000000a083037223 */ /* 0x000fe20000010003 */
[----:B------:R-:W-:Y:S01]  /*11f0*/  PRMT R34, RZ, 0x7610, R34 ;  /* 0x00007610ff227816 */ /* 0x000fe20000000022 */
[----:B------:R-:W-:-:S02]  /*1200*/  FADD.FTZ R20, R31, R142 ;  /* 0x0000008e1f147221 */ /* 0x000fc40000010000 */
[----:B------:R-:W-:Y:S02]  /*1210*/  FFMA.FTZ R3, R135, R142, R3 ;  /* 0x0000008e87037223 */ /* 0x000fe40000010003 */
[----:B------:R-:W-:Y:S02]  /*1220*/  FADD.FTZ R88, R137, R88 ;  /* 0x0000005889587221 */ /* 0x000fe40000010000 */
[----:B------:R-:W-:Y:S02]  /*1230*/  FFMA.FTZ R89, R26, R137, R89 ;  /* 0x000000891a597223 */ /* 0x000fe40000010059 */
[C---:B------:R-:W-:Y:S02]  /*1240*/  FMUL.FTZ R152, R129.reuse, R152 ;  /* 0x0000009881987220 */ /* 0x040fe40000410000 */
[----:B------:R-:W-:Y:S02]  /*1250*/  FMUL.FTZ R156, R129, R156 ;  /* 0x0000009c819c7220 */ /* 0x000fe40000410000 */
[----:B------:R-:W-:-:S02]  /*1260*/  FMUL.FTZ R137, R110, R34 ;  /* 0x000000226e897220 */ /* 0x000fc40000410000 */
[----:B------:R-:W-:Y:S02]  /*1270*/  FADD.FTZ R20, R20, R47 ;  /* 0x0000002f14147221 */ /* 0x000fe40000010000 */
[----:B------:R-:W-:Y:S02]  /*1280*/  FFMA.FTZ R3, R158, R47, R3 ;  /* 0x0000002f9e037223 */ /* 0x000fe40000010003 */
[----:B------:R-:W-:Y:S02]  /*1290*/  FADD.FTZ R58, R21, R58 ;  /* 0x0000003a153a7221 */ /* 0x000fe40000010000 */
[-C--:B------:R-:W-:Y:S02]  /*12a0*/  FFMA.FTZ R74, R152, R21.reuse, R74 ;  /* 0x00000015984a7223 */ /* 0x080fe4000001004a */
[----:B------:R-:W-:Y:S02]  /*12b0*/  FMUL.FTZ R21, R111, R21 ;  /* 0x000000156f157220 */ /* 0x000fe40000410000 */
[----:B------:R-:W-:-:S02]  /*12c0*/  FADD.FTZ R20, R20, R137 ;  /* 0x0000008914147221 */ /* 0x000fc40000010000 */
[----:B------:R-:W-:Y:S02]  /*12d0*/  FFMA.FTZ R3, R156, R137, R3 ;  /* 0x000000899c037223 */ /* 0x000fe40000010003 */
[----:B------:R-:W-:Y:S02]  /*12e0*/  FADD.FTZ R20, R20, R21 ;  /* 0x0000001514147221 */ /* 0x000fe40000010000 */
[----:B------:R-:W-:Y:S01]  /*12f0*/  FFMA.FTZ R3, R152, R21, R3 ;  /* 0x0000001598037223 */ /* 0x000fe20000010003 */
[----:B------:R-:W-:Y:S01]  /*1300*/  PRMT R159, RZ, 0x5410, R38 ;  /* 0x00005410ff9f7816 */ /* 0x000fe20000000026 */
[C---:B------:R-:W-:Y:S01]  /*1310*/  FADD.FTZ R44, -R136.reuse, R48 ;  /* 0x00000030882c7221 */ /* 0x040fe20000010100 */
[----:B------:R-:W-:Y:S01]  /*1320*/  PRMT R161, RZ, 0x7610, R38 ;  /* 0x00007610ffa17816 */ /* 0x000fe20000000026 */
[----:B------:R-:W-:Y:S02]  /*1330*/  FADD.FTZ R38, -R136, R46 ;  /* 0x0000002e88267221 */ /* 0x000fe40000010100 */
[----:B------:R-:W-:-:S02]  /*1340*/  FADD.FTZ R20, R20, R139 ;  /* 0x0000008b14147221 */ /* 0x000fc40000010000 */
[----:B------:R-:W-:Y:S02]  /*1350*/  FFMA.FTZ R3, R144, R139, R3 ;  /* 0x0000008b90037223 */ /* 0x000fe40000010003 */
[C---:B------:R-:W-:Y:S02]  /*1360*/  FMUL.FTZ R44, R129.reuse, R44 ;  /* 0x0000002c812c7220 */ /* 0x040fe40000410000 */
[----:B------:R-:W-:Y:S02]  /*1370*/  FMUL.FTZ R38, R129, R38 ;  /* 0x0000002681267220 */ /* 0x000fe40000410000 */
[----:B------:R-:W-:Y:S02]  /*1380*/  FMUL.FTZ R143, R118, R138 ;  /* 0x0000008a768f7220 */ /* 0x000fe40000410000 */
[----:B------:R-:W-:Y:S02]  /*1390*/  FADD.FTZ R20, R20, R141 ;  /* 0x0000008d14147221 */ /* 0x000fe40000010000 */
[----:B------:R-:W-:-:S02]  /*13a0*/  FFMA.FTZ R3, R36, R141, R3 ;  /* 0x0000008d24037223 */ /* 0x000fc40000010003 */
[----:B------:R-:W-:Y:S02]  /*13b0*/  FADD.FTZ R48, -R136, R159 ;  /* 0x0000009f88307221 */ /* 0x000fe40000010100 */
[----:B------:R-:W-:Y:S02]  /*13c0*/  FADD.FTZ R54, R35, R54 ;  /* 0x0000003623367221 */ /* 0x000fe40000010000 */
[-C--:B------:R-:W-:Y:S02]  /*13d0*/  FFMA.FTZ R70, R44, R35.reuse, R70 ;  /* 0x000000232c467223 */ /* 0x080fe40000010046 */
[----:B------:R-:W-:Y:S02]  /*13e0*/  FADD.FTZ R46, -R136, R132 ;  /* 0x00000084882e7221 */ /* 0x000fe40000010100 */
[----:B------:R-:W-:Y:S02]  /*13f0*/  FMUL.FTZ R35, R117, R35 ;  /* 0x0000002375237220 */ /* 0x000fe40000410000 */
[----:B------:R-:W-:-:S02]  /*1400*/  FADD.FTZ R20, R20, R143 ;  /* 0x0000008f14147221 */ /* 0x000fc40000010000 */
[----:B------:R-:W-:Y:S02]  /*1410*/  FFMA.FTZ R3, R38, R143, R3 ;  /* 0x0000008f26037223 */ /* 0x000fe40000010003 */
[C---:B------:R-:W-:Y:S02]  /*1420*/  FMUL.FTZ R48, R129.reuse, R48 ;  /* 0x0000003081307220 */ /* 0x040fe40000410000 */
[----:B------:R-:W-:Y:S02]  /*1430*/  FMUL.FTZ R46, R129, R46 ;  /* 0x0000002e812e7220 */ /* 0x000fe40000410000 */
[----:B------:R-:W-:Y:S02]  /*1440*/  FMUL.FTZ R145, R120, R140 ;  /* 0x0000008c78917220 */ /* 0x000fe40000410000 */
[----:B------:R-:W-:Y:S02]  /*1450*/  FADD.FTZ R20, R20, R35 ;  /* 0x0000002314147221 */ /* 0x000fe40000010000 */
[----:B------:R-:W-:-:S02]  /*1460*/  FFMA.FTZ R3, R44, R35, R3 ;  /* 0x000000232c037223 */ /* 0x000fc40000010003 */
[----:B------:R-:W-:Y:S02]  /*1470*/  FADD.FTZ R52, R41, R52 ;  /* 0x0000003429347221 */ /* 0x000fe40000010000 */
[-C--:B------:R-:W-:Y:S02]  /*1480*/  FFMA.FTZ R68, R48, R41.reuse, R68 ;  /* 0x0000002930447223 */ /* 0x080fe40000010044 */
[----:B------:R-:W-:Y:S02]  /*1490*/  FADD.FTZ R132, -R136, R161 ;  /* 0x000000a188847221 */ /* 0x000fe40000010100 */
[----:B------:R-:W-:Y:S02]  /*14a0*/  FMUL.FTZ R41, R119, R41 ;  /* 0x0000002977297220 */ /* 0x000fe40000410000 */
[----:B------:R-:W-:Y:S02]  /*14b0*/  FADD.FTZ R20, R20, R145 ;  /* 0x0000009114147221 */ /* 0x000fe40000010000 */
[----:B------:R-:W-:-:S02]  /*14c0*/  FFMA.FTZ R3, R46, R145, R3 ;  /* 0x000000912e037223 */ /* 0x000fc40000010003 */
[C---:B------:R-:W-:Y:S02]  /*14d0*/  FMUL.FTZ R134, R129.reuse, R134 ;  /* 0x0000008681867220 */ /* 0x040fe40000410000 */
[----:B------:R-:W-:Y:S02]  /*14e0*/  FMUL.FTZ R132, R129, R132 ;  /* 0x0000008481847220 */ /* 0x000fe40000410000 */
[----:B------:R-:W-:Y:S02]  /*14f0*/  FMUL.FTZ R147, R122, R146 ;  /* 0x000000927a937220 */ /* 0x000fe40000410000 */
[----:B------:R-:W-:Y:S02]  /*1500*/  FADD.FTZ R20, R20, R41 ;  /* 0x0000002914147221 */ /* 0x000fe40000010000 */
[----:B------:R-:W-:Y:S02]  /*1510*/  FFMA.FTZ R3, R48, R41, R3 ;  /* 0x0000002930037223 */ /* 0x000fe40000010003 */
[----:B------:R-:W-:-:S02]  /*1520*/  FADD.FTZ R50, R45, R50 ;  /* 0x000000322d327221 */ /* 0x000fc40000010000 */
[-C--:B------:R-:W-:Y:S02]  /*1530*/  FFMA.FTZ R66, R134, R45.reuse, R66 ;  /* 0x0000002d86427223 */ /* 0x080fe40000010042 */
[----:B------:R-:W-:Y:S02]  /*1540*/  FADD.FTZ R136, -R136, R149 ;  /* 0x0000009588887221 */ /* 0x000fe40000010100 */
[----:B------:R-:W-:Y:S02]  /*1550*/  FMUL.FTZ R45, R121, R45 ;  /* 0x0000002d792d7220 */ /* 0x000fe40000410000 */
[----:B------:R-:W-:Y:S02]  /*1560*/  FADD.FTZ R20, R20, R147 ;  /* 0x0000009314147221 */ /* 0x000fe40000010000 */
[----:B------:R-:W-:Y:S01]  /*1570*/  FFMA.FTZ R3, R132, R147, R3 ;  /* 0x0000009384037223 */ /* 0x000fe20000010003 */
[----:B------:R-:W-:Y:S01]  /*1580*/  HFMA2.MMA R31, -RZ, RZ, 1.875, 0 ;  /* 0x3f800000ff1f7435 */ /* 0x000fe200000001ff */
[----:B------:R-:W-:-:S02]  /*1590*/  FMUL.FTZ R136, R129, R136 ;  /* 0x0000008881887220 */ /* 0x000fc40000410000 */
[----:B------:R-:W-:Y:S02]  /*15a0*/  FMUL.FTZ R149, R123, R148 ;  /* 0x000000947b957220 */ /* 0x000fe40000410000 */
[----:B------:R-:W-:Y:S02]  /*15b0*/  FADD.FTZ R20, R20, R45 ;  /* 0x0000002d14147221 */ /* 0x000fe40000010000 */
[----:B------:R-:W-:Y:S01]  /*15c0*/  FFMA.FTZ R3, R134, R45, R3 ;  /* 0x0000002d86037223 */ /* 0x000fe20000010003 */
[----:B------:R-:W-:Y:S01]  /*15d0*/  @P1 PRMT R31, RZ, 0x5410, R2 ;  /* 0x00005410ff1f1816 */ /* 0x000fe20000000002 */
[----:B------:R-:W-:Y:S02]  /*15e0*/  FADD.FTZ R61, R34, R61 ;  /* 0x0000003d223d7221 */ /* 0x000fe40000010000 */
[----:B------:R-:W-:Y:S02]  /*15f0*/  FFMA.FTZ R77, R156, R34, R77 ;  /* 0x000000229c4d7223 */ /* 0x000fe4000001004d */
        /* <DEDUP_REMOVED lines=8> */
[----:B------:R-:W-:Y:S02]  /*1680*/  FADD.FTZ R155, R20, R149 ;  /* 0x00000095149b7221 */ /* 0x000fe40000010000 */
[----:B------:R-:W-:Y:S01]  /*1690*/  FFMA.FTZ R157, R136, R149, R3 ;  /* 0x00000095889d7223 */ /* 0x000fe20000010003 */
[----:B------:R-:W-:Y:S05]  /*16a0*/  BRA.DIV ~URZ, `(.L_x_24) ;  /* 0x00001ac27f007947 */ /* 0x000fea000b800000 */
[----:B------:R0:W1:Y:S02]  /*16b0*/  SHFL.BFLY PT, R138, R155, 0x1, 0x1f ;  /* 0x0c201f009b8a7f89 */ /* 0x00006400000e0000 */
.L_x_28:
[----:B------:R-:W-:Y:S05]  /*16c0*/  BRA.DIV ~URZ, `(.L_x_25) ;  /* 0x00001b227f007947 */ /* 0x000fea000b800000 */
[----:B------:R-:W2:Y:S01]  /*16d0*/  SHFL.BFLY PT, R2, R157, 0x1, 0x1f ;  /* 0x0c201f009d027f89 */ /* 0x000ea200000e0000 */
[----:B-1----:R-:W-:-:S05]  /*16e0*/  FADD.FTZ R140, R155, R138 ;  /* 0x0000008a9b8c7221 */ /* 0x002fca0000010000 */
[----:B------:R-:W1:Y:S01]  /*16f0*/  SHFL.BFLY PT, R3, R140, 0x2, 0x1f ;  /* 0x0c401f008c037f89 */ /* 0x000e6200000e0000 */
[----:B--2---:R-:W-:-:S05]  /*1700*/  FADD.FTZ R2, R157, R2 ;  /* 0x000000029d027221 */ /* 0x004fca0000010000 */
        /* <DEDUP_REMOVED lines=8> */
[----:B0-----:R-:W0:Y:S01]  /*1790*/  SHFL.BFLY PT, R155, R34, 0x8, 0x1f ;  /* 0x0d001f00229b7f89 */ /* 0x001e2200000e0000 */
[----:B-1----:R-:W-:-:S05]  /*17a0*/  FADD.FTZ R138, R20, R153 ;  /* 0x00000099148a7221 */ /* 0x002fca0000010000 */
[----:B------:R1:W2:Y:S01]  /*17b0*/  SHFL.BFLY PT, R157, R138, 0x10, 0x1f ;  /* 0x0e001f008a9d7f89 */ /* 0x0002a200000e0000 */
[----:B0-----:R-:W-:-:S05]  /*17c0*/  FADD.FTZ R155, R34, R155 ;  /* 0x0000009b229b7221 */ /* 0x001fca0000010000 */
[----:B------:R1:W0:Y:S02]  /*17d0*/  SHFL.BFLY PT, R2, R155, 0x10, 0x1f ;  /* 0x0e001f009b027f89 */ /* 0x00022400000e0000 */
.L_x_29:
[----:B--2---:R-:W-:Y:S01]  /*17e0*/  FADD.FTZ R157, R157, R138 ;  /* 0x0000008a9d9d7221 */ /* 0x004fe20000010000 */
[----:B------:R-:W-:Y:S01]  /*17f0*/  ISETP.NE.U32.AND P1, PT, RZ, c[0x0][0x258], PT ;  /* 0x00009600ff007a0c */ /* 0x000fe20003f25070 */
[----:B0-----:R-:W-:Y:S02]  /*1800*/  FADD.FTZ R2, R2, R155 ;  /* 0x0000009b02027221 */ /* 0x001fe40000010000 */
[----:B------:R-:W-:Y:S01]  /*1810*/  FMUL.FTZ R3, R157, c[0x0][0x1e0] ;  /* 0x000078009d037a20 */ /* 0x000fe20000410000 */
[----:B------:R-:W-:Y:S01]  /*1820*/  ISETP.NE.AND.EX P1, PT, RZ, c[0x0][0x25c], PT, P1 ;  /* 0x00009700ff007a0c */ /* 0x000fe20003f25310 */
[----:B------:R-:W-:-:S03]  /*1830*/  FMUL.FTZ R2, R2, c[0x0][0x1e0] ;  /* 0x0000780002027a20 */ /* 0x000fc60000410000 */
[----:B------:R-:W-:-:S05]  /*1840*/  FSEL R3, R3, RZ, !P2 ;  /* 0x000000ff03037208 */ /* 0x000fca0005000000 */
[-CC-:B------:R-:W-:Y:S02]  /*1850*/  FFMA.FTZ R40, R40, R2.reuse, R3.reuse ;  /* 0x0000000228287223 */ /* 0x180fe40000010003 */
[-CC-:B------:R-:W-:Y:S02]  /*1860*/  FFMA.FTZ R144, R144, R2.reuse, R3.reuse ;  /* 0x0000000290907223 */ /* 0x180fe40000010003 */
[----:B------:R-:W-:Y:S02]  /*1870*/  FADD.FTZ R40, R39, -R40 ;  /* 0x8000002827287221 */ /* 0x000fe40000010000 */
[-CC-:B------:R-:W-:Y:S02]  /*1880*/  FFMA.FTZ R22, R22, R2.reuse, R3.reuse ;  /* 0x0000000216167223 */ /* 0x180fe40000010003 */
[-CC-:B------:R-:W-:Y:S02]  /*1890*/  FFMA.FTZ R32, R32, R2.reuse, R3.reuse ;  /* 0x0000000220207223 */ /* 0x180fe40000010003 */
[----:B------:R-:W-:-:S02]  /*18a0*/  FFMA.FTZ R30, R30, R2, R3 ;  /* 0x000000021e1e7223 */ /* 0x000fc40000010003 */
[-CC-:B------:R-:W-:Y:S02]  /*18b0*/  FFMA.FTZ R28, R28, R2.reuse, R3.reuse ;  /* 0x000000021c1c7223 */ /* 0x180fe40000010003 */
[-CC-:B------:R-:W-:Y:S02]  /*18c0*/  FFMA.FTZ R26, R26, R2.reuse, R3.reuse ;  /* 0x000000021a1a7223 */ /* 0x180fe40000010003 */
[-CC-:B------:R-:W-:Y:S02]  /*18d0*/  FFMA.FTZ R24, R24, R2.reuse, R3.reuse ;  /* 0x0000000218187223 */ /* 0x180fe40000010003 */
        /* <DEDUP_REMOVED lines=15> */
[----:B------:R-:W-:Y:S01]  /*19d0*/  FFMA.FTZ R2, R136, R2, R3 ;  /* 0x0000000288027223 */ /* 0x000fe20000010003 */
[----:B-----5:R-:W-:Y:S01]  /*19e0*/  @P0 PRMT R3, RZ, 0x5410, R7 ;  /* 0x00005410ff030816 */ /* 0x020fe20000000007 */
[----:B-1----:R-:W-:Y:S02]  /*19f0*/  FADD.FTZ R138, R139, -R144 ;  /* 0x800000908b8a7221 */ /* 0x002fe40000010000 */
[----:B------:R-:W-:Y:S02]  /*1a00*/  FMUL.FTZ R144, R129, R40 ;  /* 0x0000002881907220 */ /* 0x000fe40000410000 */
[----:B------:R-:W-:Y:S02]  /*1a10*/  FADD.FTZ R42, R49, -R42 ;  /* 0x8000002a312a7221 */ /* 0x000fe40000010000 */
[----:B------:R-:W-:Y:S01]  /*1a20*/  @P0 FADD.FTZ R144, R144, R3 ;  /* 0x0000000390900221 */ /* 0x000fe20000010000 */
[----:B------:R-:W-:Y:S01]  /*1a30*/  @P0 PRMT R3, RZ, 0x7610, R7 ;  /* 0x00007610ff030816 */ /* 0x000fe20000000007 */
[----:B------:R-:W-:-:S02]  /*1a40*/  FMUL.FTZ R146, R129, R42 ;  /* 0x0000002a81927220 */ /* 0x000fc40000410000 */
[----:B------:R-:W-:Y:S02]  /*1a50*/  FADD.FTZ R26, R33, -R26 ;  /* 0x8000001a211a7221 */ /* 0x000fe40000010000 */
[----:B------:R-:W-:Y:S01]  /*1a60*/  @P0 FADD.FTZ R146, R146, R3 ;  /* 0x0000000392920221 */ /* 0x000fe20000010000 */
[----:B------:R-:W-:Y:S01]  /*1a70*/  @P0 PRMT R3, RZ, 0x5410, R6 ;  /* 0x00005410ff030816 */ /* 0x000fe20000000006 */
[----:B------:R-:W-:Y:S02]  /*1a80*/  FMUL.FTZ R140, R129, R26 ;  /* 0x0000001a818c7220 */ /* 0x000fe40000410000 */
[----:B------:R-:W-:Y:S01]  /*1a90*/  FADD.FTZ R34, R37, -R24 ;  /* 0x8000001825227221 */ /* 0x000fe20000010000 */
[----:B------:R-:W-:Y:S01]  /*1aa0*/  @P1 F2FP.BF16.PACK_AB R37, RZ, R144 ;  /* 0x00000090ff25123e */ /* 0x000fe200000010ff */
[----:B------:R-:W-:Y:S01]  /*1ab0*/  @P0 FADD.FTZ R140, R140, R3 ;  /* 0x000000038c8c0221 */ /* 0x000fe20000010000 */
[----:B------:R-:W-:Y:S01]  /*1ac0*/  @P0 PRMT R3, RZ, 0x7610, R6 ;  /* 0x00007610ff030816 */ /* 0x000fe20000000006 */
[----:B------:R-:W-:Y:S01]  /*1ad0*/  FADD.FTZ R136, R142, -R135 ;  /* 0x800000878e887221 */ /* 0x000fe20000010000 */
[----:B------:R-:W-:Y:S01]  /*1ae0*/  @P1 F2FP.BF16.PACK_AB R39, RZ, R146 ;  /* 0x00000092ff27123e */ /* 0x000fe200000010ff */
[----:B------:R-:W-:Y:S01]  /*1af0*/  FMUL.FTZ R142, R129, R34 ;  /* 0x00000022818e7220 */ /* 0x000fe20000410000 */
[----:B------:R-:W-:Y:S01]  /*1b00*/  @P1 F2FP.BF16.PACK_AB R33, RZ, R140 ;  /* 0x0000008cff21123e */ /* 0x000fe200000010ff */
[----:B------:R-:W-:Y:S01]  /*1b10*/  FADD.FTZ R22, R29, -R22 ;  /* 0x800000161d167221 */ /* 0x000fe20000010000 */
[----:B------:R-:W-:Y:S01]  /*1b20*/  @P1 PRMT R19, R37, 0x7610, R19 ;  /* 0x0000761025131816 */ /* 0x000fe20000000013 */
[----:B------:R-:W-:Y:S01]  /*1b30*/  FADD.FTZ R30, R25, -R30 ;  /* 0x8000001e191e7221 */ /* 0x000fe20000010000 */
[----:B------:R-:W-:Y:S01]  /*1b40*/  @P1 PRMT R18, R33, 0x7610, R18 ;  /* 0x0000761021121816 */ /* 0x000fe20000000012 */
[----:B------:R-:W-:Y:S01]  /*1b50*/  FADD.FTZ R149, R149, -R2 ;  /* 0x8000000295957221 */ /* 0x000fe20000010000 */
[----:B------:R-:W-:Y:S01]  /*1b60*/  @P1 PRMT R19, R19, 0x5410, R39 ;  /* 0x0000541013131816 */ /* 0x000fe20000000027 */
[----:B------:R-:W-:Y:S01]  /*1b70*/  @P0 FADD.FTZ R142, R142, R3 ;  /* 0x000000038e8e0221 */ /* 0x000fe20000010000 */
[----:B------:R-:W-:Y:S01]  /*1b80*/  @P0 PRMT R3, RZ, 0x5410, R5 ;  /* 0x00005410ff030816 */ /* 0x000fe20000000005 */
[----:B------:R-:W-:-:S02]  /*1b90*/  FMUL.FTZ R2, R129, R22 ;  /* 0x0000001681027220 */ /* 0x000fc40000410000 */
[----:B------:R-:W-:Y:S02]  /*1ba0*/  FMUL.FTZ R22, R129, R30 ;  /* 0x0000001e81167220 */ /* 0x000fe40000410000 */
        /* <DEDUP_REMOVED lines=8> */
[----:B------:R-:W-:Y:S01]  /*1c30*/  FMUL.FTZ R20, R129, R32 ;  /* 0x0000002081147220 */ /* 0x000fe20000410000 */
[----:B------:R-:W-:Y:S01]  /*1c40*/  @P1 PRMT R17, R25, 0x7610, R17 ;  /* 0x0000761019111816 */ /* 0x000fe20000000011 */
[----:B------:R-:W-:Y:S01]  /*1c50*/  FADD.FTZ R152, R21, -R152 ;  /* 0x8000009815987221 */ /* 0x000fe20000010000 */
[----:B------:R-:W-:Y:S01]  /*1c60*/  @P1 F2FP.BF16.PACK_AB R29, RZ, R24 ;  /* 0x00000018ff1d123e */ /* 0x000fe200000010ff */
[----:B------:R-:W-:Y:S01]  /*1c70*/  @P0 FADD.FTZ R2, R2, R3 ;  /* 0x0000000302020221 */ /* 0x000fe20000010000 */
[----:B------:R-:W-:Y:S01]  /*1c80*/  @P0 PRMT R3, RZ, 0x7610, R4 ;  /* 0x00007610ff030816 */ /* 0x000fe20000000004 */
[----:B------:R-:W-:Y:S01]  /*1c90*/  FADD.FTZ R164, R41, -R48 ;  /* 0x8000003029a47221 */ /* 0x000fe20000010000 */
[----:B------:R-:W-:Y:S01]  /*1ca0*/  @P1 PRMT R17, R17, 0x5410, R29 ;  /* 0x0000541011111816 */ /* 0x000fe2000000001d */
[----:B------:R-:W-:-:S02]  /*1cb0*/  FMUL.FTZ R48, R129, R136 ;  /* 0x0000008881307220 */ /* 0x000fc40000410000 */
[----:B------:R-:W-:Y:S01]  /*1cc0*/  @P0 FADD.FTZ R20, R20, R3 ;  /* 0x0000000314140221 */ /* 0x000fe20000010000 */
[----:B------:R-:W-:Y:S01]  /*1cd0*/  @P0 PRMT R3, RZ, 0x5410, R11 ;  /* 0x00005410ff030816 */ /* 0x000fe2000000000b */
[C---:B------:R-:W-:Y:S02]  /*1ce0*/  FMUL.FTZ R136, R129.reuse, R152 ;  /* 0x0000009881887220 */ /* 0x040fe40000410000 */
[----:B------:R-:W-:Y:S01]  /*1cf0*/  FMUL.FTZ R138, R129, R138 ;  /* 0x0000008a818a7220 */ /* 0x000fe20000410000 */
[----:B------:R-:W-:Y:S01]  /*1d00*/  @P1 F2FP.BF16.PACK_AB R27, RZ, R20 ;  /* 0x00000014ff1b123e */ /* 0x000fe200000010ff */
[----:B------:R-:W-:Y:S01]  /*1d10*/  @P0 FADD.FTZ R136, R136, R3 ;  /* 0x0000000388880221 */ /* 0x000fe20000010000 */
[----:B------:R-:W-:Y:S01]  /*1d20*/  @P0 PRMT R3, RZ, 0x7610, R11 ;  /* 0x00007610ff030816 */ /* 0x000fe2000000000b */
[----:B------:R-:W-:Y:S02]  /*1d30*/  FADD.FTZ R158, R47, -R158 ;  /* 0x8000009e2f9e7221 */ /* 0x000fe40000010000 */
[----:B------:R-:W-:-:S02]  /*1d40*/  FADD.FTZ R147, R147, -R132 ;  /* 0x8000008493937221 */ /* 0x000fc40000010000 */
[----:B------:R-:W-:Y:S01]  /*1d50*/  @P0 FADD.FTZ R138, R138, R3 ;  /* 0x000000038a8a0221 */ /* 0x000fe20000010000 */
[----:B------:R-:W-:Y:S01]  /*1d60*/  @P0 PRMT R3, RZ, 0x5410, R10 ;  /* 0x00005410ff030816 */ /* 0x000fe2000000000a */
[----:B------:R-:W-:Y:S02]  /*1d70*/  FMUL.FTZ R132, R129, R158 ;  /* 0x0000009e81847220 */ /* 0x000fe40000410000 */
[----:B------:R-:W-:Y:S01]  /*1d80*/  FADD.FTZ R156, R137, -R156 ;  /* 0x8000009c899c7221 */ /* 0x000fe20000010000 */
[----:B------:R-:W-:Y:S01]  /*1d90*/  @P1 F2FP.BF16.PACK_AB R37, RZ, R138 ;  /* 0x0000008aff25123e */ /* 0x000fe200000010ff */
[----:B------:R-:W-:Y:S01]  /*1da0*/  @P0 FADD.FTZ R132, R132, R3 ;  /* 0x0000000384840221 */ /* 0x000fe20000010000 */
[----:B------:R-:W-:Y:S01]  /*1db0*/  @P0 PRMT R3, RZ, 0x7610, R10 ;  /* 0x00007610ff030816 */ /* 0x000fe2000000000a */
[----:B------:R-:W-:Y:S02]  /*1dc0*/  FADD.FTZ R45, R45, -R134 ;  /* 0x800000862d2d7221 */ /* 0x000fe40000010000 */
[----:B------:R-:W-:Y:S01]  /*1dd0*/  FMUL.FTZ R134, R129, R156 ;  /* 0x0000009c81867220 */ /* 0x000fe20000410000 */
[----:B------:R-:W-:Y:S01]  /*1de0*/  @P1 F2FP.BF16.PACK_AB R29, RZ, R132 ;  /* 0x00000084ff1d123e */ /* 0x000fe200000010ff */
[----:B------:R-:W-:-:S02]  /*1df0*/  FADD.FTZ R160, R160, -R131 ;  /* 0x80000083a0a07221 */ /* 0x000fc40000010000 */
[----:B------:R-:W-:Y:S01]  /*1e00*/  @P0 FADD.FTZ R134, R134, R3 ;  /* 0x0000000386860221 */ /* 0x000fe20000010000 */
[----:B------:R-:W-:Y:S01]  /*1e10*/  @P0 PRMT R3, RZ, 0x5410, R9 ;  /* 0x00005410ff030816 */ /* 0x000fe20000000009 */
[----:B------:R-:W-:Y:S02]  /*1e20*/  FADD.FTZ R162, R145, -R46 ;  /* 0x8000002e91a27221 */ /* 0x000fe40000010000 */
[C---:B------:R-:W-:Y:S01]  /*1e30*/  FMUL.FTZ R46, R129.reuse, R160 ;  /* 0x000000a0812e7220 */ /* 0x040fe20000410000 */
[----:B------:R-:W-:Y:S01]  /*1e40*/  @P1 F2FP.BF16.PACK_AB R33, RZ, R134 ;  /* 0x00000086ff21123e */ /* 0x000fe200000010ff */
[----:B------:R-:W-:Y:S02]  /*1e50*/  FADD.FTZ R154, R154, -R43 ;  /* 0x8000002b9a9a7221 */ /* 0x000fe40000010000 */
[----:B------:R-:W-:Y:S01]  /*1e60*/  @P0 FADD.FTZ R46, R46, R3 ;  /* 0x000000032e2e0221 */ /* 0x000fe20000010000 */
[----:B------:R-:W-:Y:S01]  /*1e70*/  @P0 PRMT R3, RZ, 0x7610, R9 ;  /* 0x00007610ff030816 */ /* 0x000fe20000000009 */
[----:B------:R-:W-:-:S02]  /*1e80*/  FMUL.FTZ R42, R129, R154 ;  /* 0x0000009a812a7220 */ /* 0x000fc40000410000 */
[----:B------:R-:W-:Y:S02]  /*1e90*/  FADD.FTZ R150, R133, -R150 ;  /* 0x8000009685967221 */ /* 0x000fe40000010000 */
[----:B------:R-:W-:Y:S01]  /*1ea0*/  @P0 FADD.FTZ R48, R48, R3 ;  /* 0x0000000330300221 */ /* 0x000fe20000010000 */
[----:B------:R-:W-:Y:S01]  /*1eb0*/  @P0 PRMT R3, RZ, 0x5410, R8 ;  /* 0x00005410ff030816 */ /* 0x000fe20000000008 */
[----:B------:R-:W-:Y:S01]  /*1ec0*/  FADD.FTZ R148, R35, -R44 ;  /* 0x8000002c23947221 */ /* 0x000fe20000010000 */
[----:B------:R-:W-:Y:S01]  /*1ed0*/  @P1 F2FP.BF16.PACK_AB R35, RZ, R142 ;  /* 0x0000008eff23123e */ /* 0x000fe200000010ff */
[----:B------:R-:W-:Y:S02]  /*1ee0*/  FMUL.FTZ R44, R129, R150 ;  /* 0x00000096812c7220 */ /* 0x000fe40000410000 */
[----:B------:R-:W-:Y:S01]  /*1ef0*/  @P0 FADD.FTZ R42, R42, R3 ;  /* 0x000000032a2a0221 */ /* 0x000fe20000010000 */
[----:B------:R-:W-:Y:S01]  /*1f00*/  @P0 PRMT R3, RZ, 0x7610, R8 ;  /* 0x00007610ff030816 */ /* 0x000fe20000000008 */
[----:B------:R-:W-:Y:S01]  /*1f10*/  FADD.FTZ R36, R141, -R36 ;  /* 0x800000248d247221 */ /* 0x000fe20000010000 */
[----:B------:R-:W-:Y:S01]  /*1f20*/  @P1 PRMT R18, R18, 0x5410, R35 ;  /* 0x0000541012121816 */ /* 0x000fe20000000023 */
[----:B------:R-:W-:Y:S01]  /*1f30*/  FADD.FTZ R38, R143, -R38 ;  /* 0x800000268f267221 */ /* 0x000fe20000010000 */
[----:B------:R-:W-:Y:S01]  /*1f40*/  @P1 F2FP.BF16.PACK_AB R35, RZ, R136 ;  /* 0x00000088ff23123e */ /* 0x000fe200000010ff */
[----:B------:R-:W-:Y:S01]  /*1f50*/  @P0 FADD.FTZ R44, R44, R3 ;  /* 0x000000032c2c0221 */ /* 0x000fe20000010000 */
[----:B------:R-:W-:Y:S01]  /*1f60*/  @P0 PRMT R3, RZ, 0x5410, R12 ;  /* 0x00005410ff030816 */ /* 0x000fe2000000000c */
[----:B------:R-:W-:-:S02]  /*1f70*/  FMUL.FTZ R26, R129, R36 ;  /* 0x00000024811a7220 */ /* 0x000fc40000410000 */
[C---:B------:R-:W-:Y:S02]  /*1f80*/  FMUL.FTZ R34, R129.reuse, R38 ;  /* 0x0000002681227220 */ /* 0x040fe40000410000 */
[----:B------:R-:W-:Y:S01]  /*1f90*/  @P0 FADD.FTZ R26, R26, R3 ;  /* 0x000000031a1a0221 */ /* 0x000fe20000010000 */
[----:B------:R-:W-:Y:S01]  /*1fa0*/  @P0 PRMT R3, RZ, 0x7610, R12 ;  /* 0x00007610ff030816 */ /* 0x000fe2000000000c */
[C---:B------:R-:W-:Y:S02]  /*1fb0*/  FMUL.FTZ R28, R129.reuse, R148 ;  /* 0x00000094811c7220 */ /* 0x040fe40000410000 */
[C---:B------:R-:W-:Y:S02]  /*1fc0*/  FMUL.FTZ R38, R129.reuse, R162 ;  /* 0x000000a281267220 */ /* 0x040fe40000410000 */
[----:B------:R-:W-:Y:S01]  /*1fd0*/  @P0 FADD.FTZ R34, R34, R3 ;  /* 0x0000000322220221 */ /* 0x000fe20000010000 */
[----:B------:R-:W-:Y:S01]  /*1fe0*/  @P0 PRMT R3, RZ, 0x5410, R13 ;  /* 0x00005410ff030816 */ /* 0x000fe2000000000d */
[----:B------:R-:W-:-:S02]  /*1ff0*/  FMUL.FTZ R30, R129, R164 ;  /* 0x000000a4811e7220 */ /* 0x000fc40000410000 */
[C---:B------:R-:W-:Y:S02]  /*2000*/  FMUL.FTZ R32, R129.reuse, R147 ;  /* 0x0000009381207220 */ /* 0x040fe40000410000 */
[----:B------:R-:W-:Y:S01]  /*2010*/  @P0 FADD.FTZ R28, R28, R3 ;  /* 0x000000031c1c0221 */ /* 0x000fe20000010000 */
[----:B------:R-:W-:Y:S01]  /*2020*/  @P0 PRMT R3, RZ, 0x7610, R13 ;  /* 0x00007610ff030816 */ /* 0x000fe2000000000d */
[C---:B------:R-:W-:Y:S02]  /*2030*/  FMUL.FTZ R36, R129.reuse, R45 ;  /* 0x0000002d81247220 */ /* 0x040fe40000410000 */
[----:B------:R-:W-:Y:S02]  /*2040*/  FMUL.FTZ R40, R129, R149 ;  /* 0x0000009581287220 */ /* 0x000fe40000410000 */
[----:B------:R-:W-:Y:S01]  /*2050*/  @P0 FADD.FTZ R38, R38, R3 ;  /* 0x0000000326260221 */ /* 0x000fe20000010000 */
[----:B------:R-:W-:Y:S01]  /*2060*/  @P0 PRMT R3, RZ, 0x5410, R14 ;  /* 0x00005410ff030816 */ /* 0x000fe2000000000e */
[----:B------:R-:W-:-:S02]  /*2070*/  FMUL.FTZ R41, R20, R31 ;  /* 0x0000001f14297220 */ /* 0x000fc40000410000 */
[-C--:B------:R-:W-:Y:S02]  /*2080*/  FMUL.FTZ R21, R22, R31.reuse ;  /* 0x0000001f16157220 */ /* 0x080fe40000410000 */
[----:B------:R-:W-:Y:S01]  /*2090*/  @P0 FADD.FTZ R30, R30, R3 ;  /* 0x000000031e1e0221 */ /* 0x000fe20000010000 */
[----:B------:R-:W-:Y:S01]  /*20a0*/  @P0 PRMT R3, RZ, 0x7610, R14 ;  /* 0x00007610ff030816 */ /* 0x000fe2000000000e */
[-C--:B------:R-:W-:Y:S02]  /*20b0*/  FMUL.FTZ R24, R24, R31.reuse ;  /* 0x0000001f18187220 */ /* 0x080fe40000410000 */
[-C--:B------:R-:W-:Y:S02]  /*20c0*/  FMUL.FTZ R23, R144, R31.reuse ;  /* 0x0000001f90177220 */ /* 0x080fe40000410000 */
[----:B------:R-:W-:Y:S01]  /*20d0*/  @P0 FADD.FTZ R32, R32, R3 ;  /* 0x0000000320200221 */ /* 0x000fe20000010000 */
[----:B------:R-:W-:Y:S01]  /*20e0*/  @P0 PRMT R3, RZ, 0x5410, R15 ;  /* 0x00005410ff030816 */ /* 0x000fe2000000000f */
[----:B------:R-:W-:Y:S01]  /*20f0*/  FMUL.FTZ R146, R146, R31 ;  /* 0x0000001f92927220 */ /* 0x000fe20000410000 */
[----:B------:R-:W-:Y:S01]  /*2100*/  F2FP.BF16.PACK_AB R21, R24, R21 ;  /* 0x000000151815723e */ /* 0x000fe200000010ff */
[-C--:B------:R-:W-:Y:S01]  /*2110*/  FMUL.FTZ R140, R140, R31.reuse ;  /* 0x0000001f8c8c7220 */ /* 0x080fe20000410000 */
[----:B------:R-:W-:Y:S01]  /*2120*/  IADD3 R24, P2, R128, c[0x0][0x248], RZ ;  /* 0x0000920080187a10 */ /* 0x000fe20007f5e0ff */
[----:B------:R-:W-:Y:S01]  /*2130*/  @P0 FADD.FTZ R36, R36, R3 ;  /* 0x0000000324240221 */ /* 0x000fe20000010000 */
[----:B------:R-:W-:Y:S01]  /*2140*/  @P0 PRMT R3, RZ, 0x7610, R15 ;  /* 0x00007610ff030816 */ /* 0x000fe2000000000f */
[----:B------:R-:W-:Y:S01]  /*2150*/  FMUL.FTZ R43, R142, R31 ;  /* 0x0000001f8e2b7220 */ /* 0x000fe20000410000 */
[----:B------:R-:W-:Y:S01]  /*2160*/  F2FP.BF16.PACK_AB R23, R146, R23 ;  /* 0x000000179217723e */ /* 0x000fe200000010ff */
[-C--:B------:R-:W-:Y:S01]  /*2170*/  FMUL.FTZ R39, R44, R31.reuse ;  /* 0x0000001f2c277220 */ /* 0x080fe20000410000 */
[----:B------:R-:W-:Y:S01]  /*2180*/  IADD3.X R25, R130, c[0x0][0x24c], RZ, P2, !PT ;  /* 0x0000930082197a10 */ /* 0x000fe200017fe4ff */
[----:B------:R-:W-:Y:S01]  /*2190*/  @P0 FADD.FTZ R40, R40, R3 ;  /* 0x0000000328280221 */ /* 0x000fe20000010000 */
[----:B------:R-:W-:Y:S01]  /*21a0*/  @P1 F2FP.BF16.PACK_AB R3, RZ, R2 ;  /* 0x00000002ff03123e */ /* 0x000fe200000010ff */
[-C--:B------:R-:W-:Y:S01]  /*21b0*/  FMUL.FTZ R2, R2, R31.reuse ;  /* 0x0000001f02027220 */ /* 0x080fe20000410000 */
[----:B------:R-:W-:Y:S01]  /*21c0*/  F2FP.BF16.PACK_AB R22, R43, R140 ;  /* 0x0000008c2b16723e */ /* 0x000fe200000010ff */
[-C--:B------:R-:W-:Y:S01]  /*21d0*/  FMUL.FTZ R136, R136, R31.reuse ;  /* 0x0000001f88887220 */ /* 0x080fe20000410000 */
[----:B------:R-:W-:Y:S01]  /*21e0*/  @P1 PRMT R16, R3, 0x7610, R16 ;  /* 0x0000761003101816 */ /* 0x000fe20000000010 */
[-C--:B------:R-:W-:Y:S01]  /*21f0*/  FMUL.FTZ R43, R138, R31.reuse ;  /* 0x0000001f8a2b7220 */ /* 0x080fe20000410000 */
[----:B------:R-:W-:Y:S01]  /*2200*/  F2FP.BF16.PACK_AB R20, R41, R2 ;  /* 0x000000022914723e */ /* 0x000fe200000010ff */
[-C--:B------:R-:W-:Y:S01]  /*2210*/  FMUL.FTZ R132, R132, R31.reuse ;  /* 0x0000001f84847220 */ /* 0x080fe20000410000 */
[----:B------:R-:W-:Y:S01]  /*2220*/  @P1 IADD3 R2, P0, R128, c[0x0][0x258], RZ ;  /* 0x0000960080021a10 */ /* 0x000fe20007f1e0ff */
[----:B------:R-:W-:Y:S01]  /*2230*/  FMUL.FTZ R41, R134, R31 ;  /* 0x0000001f86297220 */ /* 0x000fe20000410000 */
[----:B------:R-:W-:-:S02]  /*2240*/  @P1 PRMT R16, R16, 0x5410, R27 ;  /* 0x0000541010101816 */ /* 0x000fc4000000001b */
[----:B------:R-:W-:Y:S02]  /*2250*/  @P1 IADD3.X R3, R130, c[0x0][0x25c], RZ, P0, !PT ;  /* 0x0000970082031a10 */ /* 0x000fe400007fe4ff */
[----:B------:R-:W-:Y:S01]  /*2260*/  @P1 F2FP.BF16.PACK_AB R27, RZ, R48 ;  /* 0x00000030ff1b123e */ /* 0x000fe200000010ff */
[----:B------:R-:W-:Y:S01]  /*2270*/  FMUL.FTZ R48, R48, R31 ;  /* 0x0000001f30307220 */ /* 0x000fe20000410000 */
[----:B------:R-:W-:Y:S01]  /*2280*/  @P1 F2FP.BF16.PACK_AB R44, RZ, R44 ;  /* 0x0000002cff2c123e */ /* 0x000fe200000010ff */
[----:B------:R0:W-:Y:S04]  /*2290*/  @P1 STG.E.128 [R2.64], R16 ;  /* 0x0000001002001986 */ /* 0x0001e8000c101d04 */
[----:B------:R1:W-:Y:S01]  /*22a0*/  STG.E.128 [R24.64], R20 ;  /* 0x0000001418007986 */ /* 0x0003e2000c101d04 */
[----:B0-----:R-:W-:-:S02]  /*22b0*/  @P1 F2FP.BF16.PACK_AB R3, RZ, R42 ;  /* 0x0000002aff03123e */ /* 0x001fc400000010ff */
[----:B------:R-:W-:Y:S01]  /*22c0*/  @P1 PRMT R19, R35, 0x7610, R19 ;  /* 0x0000761023131816 */ /* 0x000fe20000000013 */
[-C--:B------:R-:W-:Y:S01]  /*22d0*/  FMUL.FTZ R35, R34, R31.reuse ;  /* 0x0000001f22237220 */ /* 0x080fe20000410000 */
[----:B-1----:R-:W-:Y:S01]  /*22e0*/  @P1 F2FP.BF16.PACK_AB R25, RZ, R46 ;  /* 0x0000002eff19123e */ /* 0x002fe200000010ff */
[-C--:B------:R-:W-:Y:S01]  /*22f0*/  FMUL.FTZ R21, R46, R31.reuse ;  /* 0x0000001f2e157220 */ /* 0x080fe20000410000 */
[----:B------:R-:W-:Y:S01]  /*2300*/  @P1 PRMT R18, R29, 0x7610, R18 ;  /* 0x000076101d121816 */ /* 0x000fe20000000012 */
[----:B------:R-:W-:Y:S01]  /*2310*/  FMUL.FTZ R20, R42, R31 ;  /* 0x0000001f2a147220 */ /* 0x000fe20000410000 */
[----:B------:R-:W-:Y:S02]  /*2320*/  @P1 PRMT R17, R25, 0x7610, R17 ;  /* 0x0000761019111816 */ /* 0x000fe40000000011 */
[----:B------:R-:W-:Y:S02]  /*2330*/  @P1 IADD3 R2, P0, R127, c[0x0][0x258], RZ ;  /* 0x000096007f021a10 */ /* 0x000fe40007f1e0ff */
[----:B------:R-:W-:-:S02]  /*2340*/  @P1 PRMT R16, R3, 0x7610, R16 ;  /* 0x0000761003101816 */ /* 0x000fc40000000010 */
[----:B------:R-:W-:Y:S02]  /*2350*/  IADD3 R24, P2, R127, c[0x0][0x248], RZ ;  /* 0x000092007f187a10 */ /* 0x000fe40007f5e0ff */
[----:B------:R-:W-:Y:S01]  /*2360*/  @P1 PRMT R19, R19, 0x5410, R37 ;  /* 0x0000541013131816 */ /* 0x000fe20000000025 */
[----:B------:R-:W-:Y:S01]  /*2370*/  FMUL.FTZ R37, R38, R31 ;  /* 0x0000001f26257220 */ /* 0x000fe20000410000 */
[----:B------:R-:W-:Y:S02]  /*2380*/  @P1 IADD3.X R3, R126, c[0x0][0x25c], RZ, P0, !PT ;  /* 0x000097007e031a10 */ /* 0x000fe400007fe4ff */
[----:B------:R-:W-:Y:S02]  /*2390*/  @P1 PRMT R18, R18, 0x5410, R33 ;  /* 0x0000541012121816 */ /* 0x000fe40000000021 */
[----:B------:R-:W-:Y:S02]  /*23a0*/  @P1 PRMT R17, R17, 0x5410, R27 ;  /* 0x0000541011111816 */ /* 0x000fe4000000001b */
[----:B------:R-:W-:-:S02]  /*23b0*/  @P1 PRMT R16, R16, 0x5410, R44 ;  /* 0x0000541010101816 */ /* 0x000fc4000000002c */
[----:B------:R-:W-:Y:S02]  /*23c0*/  F2FP.BF16.PACK_AB R23, R43, R136 ;  /* 0x000000882b17723e */ /* 0x000fe400000010ff */
[----:B------:R-:W-:Y:S01]  /*23d0*/  F2FP.BF16.PACK_AB R22, R41, R132 ;  /* 0x000000842916723e */ /* 0x000fe200000010ff */
[----:B------:R0:W-:Y:S01]  /*23e0*/  @P1 STG.E.128 [R2.64], R16 ;  /* 0x0000001002001986 */ /* 0x0001e2000c101d04 */
[----:B------:R-:W-:Y:S02]  /*23f0*/  F2FP.BF16.PACK_AB R21, R48, R21 ;  /* 0x000000153015723e */ /* 0x000fe400000010ff */
[----:B------:R-:W-:Y:S02]  /*2400*/  F2FP.BF16.PACK_AB R20, R39, R20 ;  /* 0x000000142714723e */ /* 0x000fe400000010ff */
[----:B------:R-:W-:Y:S02]  /*2410*/  IADD3.X R25, R126, c[0x0][0x24c], RZ, P2, !PT ;  /* 0x000093007e197a10 */ /* 0x000fe400017fe4ff */
[----:B------:R-:W-:Y:S01]  /*2420*/  @P1 F2FP.BF16.PACK_AB R27, RZ, R28 ;  /* 0x0000001cff1b123e */ /* 0x000fe200000010ff */
[-C--:B------:R-:W-:Y:S01]  /*2430*/  FMUL.FTZ R28, R28, R31.reuse ;  /* 0x0000001f1c1c7220 */ /* 0x080fe20000410000 */
[----:B------:R-:W-:Y:S01]  /*2440*/  @P1 F2FP.BF16.PACK_AB R33, RZ, R30 ;  /* 0x0000001eff21123e */ /* 0x000fe200000010ff */
[----:B------:R1:W-:Y:S01]  /*2450*/  STG.E.128 [R24.64], R20 ;  /* 0x0000001418007986 */ /* 0x0003e2000c101d04 */
[-C--:B------:R-:W-:Y:S01]  /*2460*/  FMUL.FTZ R30, R30, R31.reuse ;  /* 0x0000001f1e1e7220 */ /* 0x080fe20000410000 */
[----:B------:R-:W-:Y:S01]  /*2470*/  @P1 F2FP.BF16.PACK_AB R29, RZ, R38 ;  /* 0x00000026ff1d123e */ /* 0x000fe200000010ff */
[-C--:B0-----:R-:W-:Y:S01]  /*2480*/  FMUL.FTZ R2, R40, R31.reuse ;  /* 0x0000001f28027220 */ /* 0x081fe20000410000 */
[----:B------:R-:W-:Y:S01]  /*2490*/  @P1 F2FP.BF16.PACK_AB R3, RZ, R26 ;  /* 0x0000001aff03123e */ /* 0x000fe200000010ff */
[----:B------:R-:W-:Y:S01]  /*24a0*/  FMUL.FTZ R26, R26, R31 ;  /* 0x0000001f1a1a7220 */ /* 0x000fe20000410000 */
[----:B------:R-:W-:-:S02]  /*24b0*/  @P1 F2FP.BF16.PACK_AB R40, RZ, R40 ;  /* 0x00000028ff28123e */ /* 0x000fc400000010ff */
[----:B------:R-:W-:Y:S02]  /*24c0*/  @P1 PRMT R16, R3, 0x7610, R16 ;  /* 0x0000761003101816 */ /* 0x000fe40000000010 */
[----:B------:R-:W-:Y:S02]  /*24d0*/  @P1 PRMT R17, R27, 0x7610, R17 ;  /* 0x000076101b111816 */ /* 0x000fe40000000011 */
[----:B------:R-:W-:Y:S01]  /*24e0*/  @P1 PRMT R18, R33, 0x7610, R18 ;  /* 0x0000761021121816 */ /* 0x000fe20000000012 */
[-C--:B-1----:R-:W-:Y:S01]  /*24f0*/  FMUL.FTZ R23, R36, R31.reuse ;  /* 0x0000001f24177220 */ /* 0x082fe20000410000 */
[----:B------:R-:W-:Y:S01]  /*2500*/  @P1 F2FP.BF16.PACK_AB R36, RZ, R36 ;  /* 0x00000024ff24123e */ /* 0x000fe200000010ff */
[----:B------:R-:W-:Y:S01]  /*2510*/  FMUL.FTZ R31, R32, R31 ;  /* 0x0000001f201f7220 */ /* 0x000fe20000410000 */
[----:B------:R-:W-:Y:S02]  /*2520*/  @P1 F2FP.BF16.PACK_AB R25, RZ, R34 ;  /* 0x00000022ff19123e */ /* 0x000fe400000010ff */
[----:B------:R-:W-:-:S02]  /*2530*/  F2FP.BF16.PACK_AB R23, R2, R23 ;  /* 0x000000170217723e */ /* 0x000fc400000010ff */
[----:B------:R-:W-:Y:S02]  /*2540*/  @P1 F2FP.BF16.PACK_AB R32, RZ, R32 ;  /* 0x00000020ff20123e */ /* 0x000fe400000010ff */
[C---:B------:R-:W-:Y:S02]  /*2550*/  @P1 IADD3 R2, P0, R125.reuse, c[0x0][0x258], RZ ;  /* 0x000096007d021a10 */ /* 0x040fe40007f1e0ff */
[----:B------:R-:W-:Y:S02]  /*2560*/  @P1 PRMT R19, R36, 0x7610, R19 ;  /* 0x0000761024131816 */ /* 0x000fe40000000013 */
[----:B------:R-:W-:Y:S02]  /*2570*/  IADD3 R24, P2, R125, c[0x0][0x248], RZ ;  /* 0x000092007d187a10 */ /* 0x000fe40007f5e0ff */
[----:B------:R-:W-:Y:S02]  /*2580*/  @P1 PRMT R16, R16, 0x5410, R25 ;  /* 0x0000541010101816 */ /* 0x000fe40000000019 */
[----:B------:R-:W-:-:S02]  /*2590*/  @P1 IADD3.X R3, R124, c[0x0][0x25c], RZ, P0, !PT ;  /* 0x000097007c031a10 */ /* 0x000fc400007fe4ff */
[----:B------:R-:W-:Y:S02]  /*25a0*/  @P1 PRMT R17, R17, 0x5410, R29 ;  /* 0x0000541011111816 */ /* 0x000fe4000000001d */
[----:B------:R-:W-:Y:S02]  /*25b0*/  @P1 PRMT R18, R18, 0x5410, R32 ;  /* 0x0000541012121816 */ /* 0x000fe40000000020 */
[----:B------:R-:W-:Y:S02]  /*25c0*/  @P1 PRMT R19, R19, 0x5410, R40 ;  /* 0x0000541013131816 */ /* 0x000fe40000000028 */
[----:B------:R-:W-:Y:S02]  /*25d0*/  F2FP.BF16.PACK_AB R22, R31, R30 ;  /* 0x0000001e1f16723e */ /* 0x000fe400000010ff */
[----:B------:R-:W-:Y:S01]  /*25e0*/  F2FP.BF16.PACK_AB R21, R37, R28 ;  /* 0x0000001c2515723e */ /* 0x000fe200000010ff */
[----:B------:R0:W-:Y:S01]  /*25f0*/  @P1 STG.E.128 [R2.64], R16 ;  /* 0x0000001002001986 */ /* 0x0001e2000c101d04 */
[----:B------:R-:W-:-:S02]  /*2600*/  F2FP.BF16.PACK_AB R20, R35, R26 ;  /* 0x0000001a2314723e */ /* 0x000fc400000010ff */
[----:B------:R-:W-:Y:S02]  /*2610*/  IADD3.X R25, R124, c[0x0][0x24c], RZ, P2, !PT ;  /* 0x000093007c197a10 */ /* 0x000fe400017fe4ff */
[----:B------:R-:W-:-:S03]  /*2620*/  MOV R27, c[0x0][0x160] ;  /* 0x00005800001b7a02 */ /* 0x000fc60000000f00 */
[----:B------:R0:W-:Y:S01]  /*2630*/  STG.E.128 [R24.64], R20 ;  /* 0x0000001418007986 */ /* 0x0001e2000c101d04 */
[----:B------:R-:W-:-:S04]  /*2640*/  LEA R96, R27, R96, 0x2 ;  /* 0x000000601b607211 */ /* 0x000fc800078e10ff */
[----:B------:R-:W-:-:S13]  /*2650*/  ISETP.GE.AND P0, PT, R96, c[0x0][0x164], PT ;  /* 0x0000590060007a0c */ /* 0x000fda0003f06270 */
[----:B0-----:R-:W-:Y:S01]  /*2660*/  @P0 CALL.REL.NOINC `(.L_x_26) ;  /* 0x0000001000000944 */ /* 0x001fe20003c00000 */
[----:B------:R-:W-:Y:S05]  /*2670*/  BRA `(.L_x_27) ;  /* 0xffffdf3000007947 */ /* 0x000fea000383ffff */
.L_x_26:
[----:B------:R-:W-:Y:S05]  /*2680*/  BSYNC B1 ;  /* 0x0000000000017941 */ /* 0x000fea0003800000 */
.L_x_23:
[----:B------:R-:W-:Y:S02]  /*2690*/  MOV R11, R83 ;  /* 0x00000053000b7202 */ /* 0x000fe40000000f00 */
[----:B------:R-:W-:Y:S02]  /*26a0*/  MOV R19, R82 ;  /* 0x0000005200137202 */ /* 0x000fe40000000f00 */
[----:B------:R-:W-:Y:S02]  /*26b0*/  MOV R82, R78 ;  /* 0x0000004e00527202 */ /* 0x000fe40000000f00 */
[----:B------:R-:W-:Y:S02]  /*26c0*/  MOV R22, R62 ;  /* 0x0000003e00167202 */ /* 0x000fe40000000f00 */
[----:B------:R-:W-:Y:S02]  /*26d0*/  MOV R83, R79 ;  /* 0x0000004f00537202 */ /* 0x000fe40000000f00 */
[----:B------:R-:W-:-:S02]  /*26e0*/  MOV R23, R63 ;  /* 0x0000003f00177202 */ /* 0x000fc40000000f00 */
        /* <DEDUP_REMOVED lines=28> */
.L_x_22:
[----:B------:R-:W-:Y:S05]  /*28b0*/  BSYNC B0 ;  /* 0x0000000000007941 */ /* 0x000fea0003800000 */
.L_x_20:
[----:B------:R-:W-:Y:S01]  /*28c0*/  SHF.R.U32.HI R2, RZ, 0x5, R0 ;  /* 0x00000005ff027819 */ /* 0x000fe20000011600 */
[----:B------:R-:W-:Y:S01]  /*28d0*/  WARPSYNC 0xffffffff ;  /* 0xffffffff00007948 */ /* 0x000fe20003800000 */
[----:B------:R-:W-:Y:S01]  /*28e0*/  LOP3.LUT R3, R0, 0x1f, RZ, 0xc0, !PT ;  /* 0x0000001f00037812 */ /* 0x000fe200078ec0ff */
[----:B------:R-:W0:Y:S04]  /*28f0*/  S2R R36, SR_CTAID.X ;  /* 0x0000000000247919 */ /* 0x000e280000002500 */
[----:B------:R-:W-:-:S05]  /*2900*/  IMAD R2, R2, 0x60, R3 ;  /* 0x0000006002027824 */ /* 0x000fca00078e0203 */
[----:B------:R-:W-:-:S05]  /*2910*/  SHF.L.U32 R2, R2, 0x5, RZ ;  /* 0x0000000502027819 */ /* 0x000fca00000006ff */
[----:B------:R-:W-:Y:S04]  /*2920*/  STS.128 [R2], R12 ;  /* 0x0000000c02007388 */ /* 0x000fe80000000c00 */
[----:B------:R-:W-:Y:S04]  /*2930*/  STS.128 [R2+0x10], R16 ;  /* 0x0000101002007388 */ /* 0x000fe80000000c00 */
[----:B------:R-:W-:Y:S04]  /*2940*/  STS.128 [R2+0x400], R20 ;  /* 0x0004001402007388 */ /* 0x000fe80000000c00 */
[----:B------:R-:W-:Y:S04]  /*2950*/  STS.128 [R2+0x410], R60 ;  /* 0x0004103c02007388 */ /* 0x000fe80000000c00 */
[----:B------:R-:W-:Y:S04]  /*2960*/  STS.128 [R2+0x800], R56 ;  /* 0x0008003802007388 */ /* 0x000fe80000000c00 */
[----:B------:R-:W-:Y:S04]  /*2970*/  STS.128 [R2+0x810], R48 ;  /* 0x0008103002007388 */ /* 0x000fe80000000c00 */
[----:B------:R-:W-:Y:S06]  /*2980*/  BAR.SYNC.DEFER_BLOCKING 0x0 ;  /* 0x0000000000007b1d */ /* 0x000fec0000010000 */
[----:B------:R-:W1:Y:S04]  /*2990*/  LDS R3, [R0.X4] ;  /* 0x0000000000037984 */ /* 0x000e680000004800 */
[----:B------:R-:W2:Y:S04]  /*29a0*/  LDS R24, [R0.X4+0x200] ;  /* 0x0002000000187984 */ /* 0x000ea80000004800 */
[----:B------:R-:W3:Y:S04]  /*29b0*/  LDS R12, [R0.X4+0x400] ;  /* 0x00040000000c7984 */ /* 0x000ee80000004800 */
[----:B------:R-:W4:Y:S04]  /*29c0*/  LDS R13, [R0.X4+0x600] ;  /* 0x00060000000d7984 */ /* 0x000f280000004800 */
[----:B------:R-:W5:Y:S04]  /*29d0*/  LDS R14, [R0.X4+0x800] ;  /* 0x00080000000e7984 */ /* 0x000f680000004800 */
[----:B------:R-:W0:Y:S04]  /*29e0*/  LDS R26, [R0.X4+0xc00] ;  /* 0x000c0000001a7984 */ /* 0x000e280000004800 */
[----:B------:R-:W0:Y:S04]  /*29f0*/  LDS R25, [R0.X4+0xe00] ;  /* 0x000e000000197984 */ /* 0x000e280000004800 */
[----:B------:R-:W0:Y:S04]  /*2a00*/  LDS R17, [R0.X4+0x1000] ;  /* 0x0010000000117984 */ /* 0x000e280000004800 */
[----:B------:R-:W0:Y:S04]  /*2a10*/  LDS R16, [R0.X4+0x1200] ;  /* 0x0012000000107984 */ /* 0x000e280000004800 */
[----:B------:R-:W0:Y:S01]  /*2a20*/  LDS R19, [R0.X4+0x1400] ;  /* 0x0014000000137984 */ /* 0x000e220000004800 */
[----:B-1----:R-:W-:-:S03]  /*2a30*/  FADD.FTZ R3, RZ, R3 ;  /* 0x00000003ff037221 */ /* 0x002fc60000010000 */
[----:B------:R-:W1:Y:S01]  /*2a40*/  LDS R15, [R0.X4+0xa00] ;  /* 0x000a0000000f7984 */ /* 0x000e620000004800 */
[----:B--2---:R-:W-:-:S03]  /*2a50*/  FADD.FTZ R24, RZ, R24 ;  /* 0x00000018ff187221 */ /* 0x004fc60000010000 */
[----:B------:R-:W2:Y:S01]  /*2a60*/  LDS R18, [R0.X4+0x1600] ;  /* 0x0016000000127984 */ /* 0x000ea20000004800 */
[----:B---3--:R-:W-:-:S03]  /*2a70*/  FADD.FTZ R12, RZ, R12 ;  /* 0x0000000cff0c7221 */ /* 0x008fc60000010000 */
[----:B------:R-:W3:Y:S01]  /*2a80*/  LDS R20, [R0.X4+0x1800] ;  /* 0x0018000000147984 */ /* 0x000ee20000004800 */
[----:B----4-:R-:W-:-:S03]  /*2a90*/  FADD.FTZ R13, RZ, R13 ;  /* 0x0000000dff0d7221 */ /* 0x010fc60000010000 */
[----:B------:R-:W4:Y:S01]  /*2aa0*/  LDS R21, [R0.X4+0x2000] ;  /* 0x0020000000157984 */ /* 0x000f220000004800 */
[----:B-----5:R-:W-:-:S03]  /*2ab0*/  FADD.FTZ R14, RZ, R14 ;  /* 0x0000000eff0e7221 */ /* 0x020fc60000010000 */
[----:B------:R-:W5:Y:S01]  /*2ac0*/  LDS R22, [R0.X4+0x2200] ;  /* 0x0022000000167984 */ /* 0x000f620000004800 */
[----:B0-----:R-:W-:-:S03]  /*2ad0*/  FADD.FTZ R3, R3, R26 ;  /* 0x0000001a03037221 */ /* 0x001fc60000010000 */
[----:B------:R-:W-:Y:S01]  /*2ae0*/  LDS R28, [R0.X4+0x2600] ;  /* 0x00260000001c7984 */ /* 0x000fe20000004800 */
[----:B------:R-:W-:-:S03]  /*2af0*/  FADD.FTZ R24, R24, R25 ;  /* 0x0000001918187221 */ /* 0x000fc60000010000 */
[----:B------:R-:W-:Y:S01]  /*2b00*/  LDS R26, [R0.X4+0x2400] ;  /* 0x00240000001a7984 */ /* 0x000fe20000004800 */
[----:B------:R-:W-:-:S03]  /*2b10*/  FADD.FTZ R12, R12, R17 ;  /* 0x000000110c0c7221 */ /* 0x000fc60000010000 */
[----:B------:R-:W-:Y:S01]  /*2b20*/  LDS R23, [R0.X4+0x2800] ;  /* 0x0028000000177984 */ /* 0x000fe20000004800 */
[----:B------:R-:W-:-:S03]  /*2b30*/  FADD.FTZ R13, R13, R16 ;  /* 0x000000100d0d7221 */ /* 0x000fc60000010000 */
[----:B------:R-:W0:Y:S01]  /*2b40*/  LDS R17, [R0.X4+0x1a00] ;  /* 0x001a000000117984 */ /* 0x000e220000004800 */
[----:B------:R-:W-:-:S03]  /*2b50*/  FADD.FTZ R14, R14, R19 ;  /* 0x000000130e0e7221 */ /* 0x000fc60000010000 */
[----:B------:R-:W0:Y:S04]  /*2b60*/  LDS R16, [R0.X4+0x1e00] ;  /* 0x001e000000107984 */ /* 0x000e280000004800 */
[----:B------:R-:W0:Y:S01]  /*2b70*/  LDS R19, [R0.X4+0x1c00] ;  /* 0x001c000000137984 */ /* 0x000e220000004800 */
[----:B-1----:R-:W-:-:S03]  /*2b80*/  FADD.FTZ R15, RZ, R15 ;  /* 0x0000000fff0f7221 */ /* 0x002fc60000010000 */
[----:B------:R-:W1:Y:S01]  /*2b90*/  LDS R30, [R0.X4+0x2a00] ;  /* 0x002a0000001e7984 */ /* 0x000e620000004800 */
[----:B--2---:R-:W-:-:S03]  /*2ba0*/  FADD.FTZ R15, R15, R18 ;  /* 0x000000120f0f7221 */ /* 0x004fc60000010000 */
[----:B------:R-:W2:Y:S01]  /*2bb0*/  LDS R25, [R0.X4+0x2c00] ;  /* 0x002c000000197984 */ /* 0x000ea20000004800 */
[----:B---3--:R-:W-:-:S03]  /*2bc0*/  FADD.FTZ R3, R3, R20 ;  /* 0x0000001403037221 */ /* 0x008fc60000010000 */
[----:B------:R-:W3:Y:S01]  /*2bd0*/  LDS R32, [R0.X4+0x2e00] ;  /* 0x002e000000207984 */ /* 0x000ee20000004800 */
[----:B----4-:R-:W-:-:S03]  /*2be0*/  FADD.FTZ R14, R14, R21 ;  /* 0x000000150e0e7221 */ /* 0x010fc60000010000 */
[----:B------:R-:W-:Y:S01]  /*2bf0*/  BAR.SYNC.DEFER_BLOCKING 0x0 ;  /* 0x0000000000007b1d */ /* 0x000fe20000010000 */
[----:B-----5:R-:W-:Y:S02]  /*2c00*/  FADD.FTZ R15, R15, R22 ;  /* 0x000000160f0f7221 */ /* 0x020fe40000010000 */
[----:B0-----:R-:W-:Y:S02]  /*2c10*/  FADD.FTZ R17, R24, R17 ;  /* 0x0000001118117221 */ /* 0x001fe40000010000 */
[----:B------:R-:W-:Y:S02]  /*2c20*/  FADD.FTZ R13, R13, R16 ;  /* 0x000000100d0d7221 */ /* 0x000fe40000010000 */
[----:B------:R-:W-:Y:S01]  /*2c30*/  FADD.FTZ R17, R17, R28 ;  /* 0x0000001c11117221 */ /* 0x000fe20000010000 */
[----:B------:R0:W-:Y:S01]  /*2c40*/  STS.128 [R2], R4 ;  /* 0x0000000402007388 */ /* 0x0001e20000000c00 */
[----:B------:R-:W-:-:S03]  /*2c50*/  FADD.FTZ R12, R12, R19 ;  /* 0x000000130c0c7221 */ /* 0x000fc60000010000 */
[----:B------:R-:W-:Y:S01]  /*2c60*/  STS.128 [R2+0x10], R8 ;  /* 0x0000100802007388 */ /* 0x000fe20000000c00 */
[----:B------:R-:W-:Y:S02]  /*2c70*/  FADD.FTZ R23, R12, R23 ;  /* 0x000000170c177221 */ /* 0x000fe40000010000 */
[----:B-1----:R-:W-:Y:S01]  /*2c80*/  FADD.FTZ R13, R13, R30 ;  /* 0x0000001e0d0d7221 */ /* 0x002fe20000010000 */
[----:B------:R-:W-:Y:S01]  /*2c90*/  STS.128 [R2+0x400], R80 ;  /* 0x0004005002007388 */ /* 0x000fe20000000c00 */
[----:B--2---:R-:W-:-:S03]  /*2ca0*/  FADD.FTZ R25, R14, R25 ;  /* 0x000000190e197221 */ /* 0x004fc60000010000 */
[----:B------:R-:W-:Y:S01]  /*2cb0*/  STS.128 [R2+0x410], R76 ;  /* 0x0004104c02007388 */ /* 0x000fe20000000c00 */
[----:B---3--:R-:W-:-:S03]  /*2cc0*/  FADD.FTZ R15, R15, R32 ;  /* 0x000000200f0f7221 */ /* 0x008fc60000010000 */
[----:B------:R-:W-:Y:S01]  /*2cd0*/  STS.128 [R2+0x800], R72 ;  /* 0x0008004802007388 */ /* 0x000fe20000000c00 */
[----:B0-----:R-:W-:Y:S02]  /*2ce0*/  FADD.FTZ R7, R3, R26 ;  /* 0x0000001a03077221 */ /* 0x001fe40000010000 */
[----:B------:R-:W-:Y:S01]  /*2cf0*/  IMAD R3, R36, c[0x0][0x168], RZ ;  /* 0x00005a0024037a24 */ /* 0x000fe200078e02ff */
[----:B------:R-:W-:Y:S04]  /*2d00*/  STS.128 [R2+0x810], R64 ;  /* 0x0008104002007388 */ /* 0x000fe80000000c00 */
[----:B------:R-:W-:Y:S01]  /*2d10*/  BAR.SYNC.DEFER_BLOCKING 0x0 ;  /* 0x0000000000007b1d */ /* 0x000fe20000010000 */
[----:B------:R-:W-:-:S05]  /*2d20*/  IADD3 R3, P0, R3, R0, RZ ;  /* 0x0000000003037210 */ /* 0x000fca0007f1e0ff */
[----:B------:R-:W0:Y:S04]  /*2d30*/  LDS R4, [R0.X4+0x600] ;  /* 0x0006000000047984 */ /* 0x000e280000004800 */
[----:B------:R-:W1:Y:S04]  /*2d40*/  LDS R27, [R0.X4] ;  /* 0x00000000001b7984 */ /* 0x000e680000004800 */
[----:B------:R-:W2:Y:S04]  /*2d50*/  LDS R29, [R0.X4+0x200] ;  /* 0x00020000001d7984 */ /* 0x000ea80000004800 */
[----:B------:R-:W3:Y:S04]  /*2d60*/  LDS R9, [R0.X4+0x1200] ;  /* 0x0012000000097984 */ /* 0x000ee80000004800 */
[----:B------:R-:W4:Y:S04]  /*2d70*/  LDS R2, [R0.X4+0xa00] ;  /* 0x000a000000027984 */ /* 0x000f280000004800 */
[----:B------:R-:W5:Y:S04]  /*2d80*/  LDS R31, [R0.X4+0x400] ;  /* 0x00040000001f7984 */ /* 0x000f680000004800 */
[----:B------:R-:W5:Y:S04]  /*2d90*/  LDS R6, [R0.X4+0xc00] ;  /* 0x000c000000067984 */ /* 0x000f680000004800 */
[----:B------:R-:W5:Y:S04]  /*2da0*/  LDS R5, [R0.X4+0x800] ;  /* 0x0008000000057984 */ /* 0x000f680000004800 */
[----:B------:R-:W5:Y:S04]  /*2db0*/  LDS R8, [R0.X4+0xe00] ;  /* 0x000e000000087984 */ /* 0x000f680000004800 */
[----:B------:R-:W5:Y:S04]  /*2dc0*/  LDS R11, [R0.X4+0x1600] ;  /* 0x00160000000b7984 */ /* 0x000f680000004800 */
[----:B------:R-:W5:Y:S01]  /*2dd0*/  LDS R10, [R0.X4+0x1000] ;  /* 0x00100000000a7984 */ /* 0x000f620000004800 */
        /* <DEDUP_REMOVED lines=8> */
[----:B----4-:R-:W-:-:S03]  /*2e60*/  FADD.FTZ R2, RZ, R2 ;  /* 0x00000002ff027221 */ /* 0x010fc60000010000 */
[----:B------:R-:W4:Y:S01]  /*2e70*/  LDS R37, [R0.X4+0x1c00] ;  /* 0x001c000000257984 */ /* 0x000f220000004800 */
[----:B-----5:R-:W-:-:S03]  /*2e80*/  FADD.FTZ R31, RZ, R31 ;  /* 0x0000001fff1f7221 */ /* 0x020fc60000010000 */
[----:B------:R-:W5:Y:S01]  /*2e90*/  LDS R18, [R0.X4+0x2000] ;  /* 0x0020000000127984 */ /* 0x000f620000004800 */
[----:B------:R-:W-:-:S03]  /*2ea0*/  FADD.FTZ R6, R27, R6 ;  /* 0x000000061b067221 */ /* 0x000fc60000010000 */
[----:B------:R-:W5:Y:S01]  /*2eb0*/  LDS R19, [R0.X4+0x2400] ;  /* 0x0024000000137984 */ /* 0x000f620000004800 */
[----:B------:R-:W-:-:S03]  /*2ec0*/  FADD.FTZ R5, RZ, R5 ;  /* 0x00000005ff057221 */ /* 0x000fc60000010000 */
[----:B------:R-:W5:Y:S01]  /*2ed0*/  LDS R21, [R0.X4+0x2600] ;  /* 0x0026000000157984 */ /* 0x000f620000004800 */
[----:B------:R-:W-:-:S03]  /*2ee0*/  FADD.FTZ R8, R29, R8 ;  /* 0x000000081d087221 */ /* 0x000fc60000010000 */
[----:B------:R-:W5:Y:S01]  /*2ef0*/  LDS R41, [R0.X4+0x2800] ;  /* 0x0028000000297984 */ /* 0x000f620000004800 */
[----:B------:R-:W-:-:S03]  /*2f00*/  FADD.FTZ R11, R2, R11 ;  /* 0x0000000b020b7221 */ /* 0x000fc60000010000 */
[----:B------:R-:W5:Y:S01]  /*2f10*/  LDS R16, [R0.X4+0x2200] ;  /* 0x0022000000107984 */ /* 0x000f620000004800 */
[----:B------:R-:W-:-:S03]  /*2f20*/  FADD.FTZ R10, R31, R10 ;  /* 0x0000000a1f0a7221 */ /* 0x000fc60000010000 */
[----:B------:R-:W5:Y:S01]  /*2f30*/  LDS R12, [R0.X4+0x2a00] ;  /* 0x002a0000000c7984 */ /* 0x000f620000004800 */
[----:B0-----:R-:W-:-:S03]  /*2f40*/  FADD.FTZ R5, R5, R34 ;  /* 0x0000002205057221 */ /* 0x001fc60000010000 */
[----:B------:R-:W0:Y:S01]  /*2f50*/  LDS R43, [R0.X4+0x2c00] ;  /* 0x002c0000002b7984 */ /* 0x000e220000004800 */
[----:B-1----:R-:W-:-:S03]  /*2f60*/  FADD.FTZ R6, R6, R33 ;  /* 0x0000002106067221 */ /* 0x002fc60000010000 */
[----:B------:R1:W0:Y:S01]  /*2f70*/  LDS R14, [R0.X4+0x2e00] ;  /* 0x002e0000000e7984 */ /* 0x0002220000004800 */
[----:B--2---:R-:W-:Y:S02]  /*2f80*/  FADD.FTZ R39, R4, R39 ;  /* 0x0000002704277221 */ /* 0x004fe40000010000 */
[----:B---3--:R-:W-:Y:S01]  /*2f90*/  FADD.FTZ R8, R8, R35 ;  /* 0x0000002308087221 */ /* 0x008fe20000010000 */
[----:B-1----:R-:W-:Y:S01]  /*2fa0*/  IADD3.X R0, RZ, RZ, RZ, P0, !PT ;  /* 0x000000ffff007210 */ /* 0x002fe200007fe4ff */
[----:B----4-:R-:W-:-:S03]  /*2fb0*/  FADD.FTZ R10, R10, R37 ;  /* 0x000000250a0a7221 */ /* 0x010fc60000010000 */
[----:B------:R-:W-:Y:S01]  /*2fc0*/  SHF.L.U64.HI R9, R3, 0x2, R0 ;  /* 0x0000000203097819 */ /* 0x000fe20000010200 */
[----:B-----5:R-:W-:Y:S01]  /*2fd0*/  FADD.FTZ R18, R5, R18 ;  /* 0x0000001205127221 */ /* 0x020fe20000010000 */
[----:B------:R-:W-:Y:S01]  /*2fe0*/  SHF.L.U32 R0, R3, 0x2, RZ ;  /* 0x0000000203007819 */ /* 0x000fe200000006ff */
[----:B------:R-:W-:-:S03]  /*2ff0*/  FADD.FTZ R19, R6, R19 ;  /* 0x0000001306137221 */ /* 0x000fc60000010000 */
[C---:B------:R-:W-:Y:S02]  /*3000*/  IADD3 R2, P0, R0.reuse, c[0x0][0x228], RZ ;  /* 0x00008a0000027a10 */ /* 0x040fe40007f1e0ff */
[----:B------:R-:W-:Y:S01]  /*3010*/  IADD3 R4, P1, R0, c[0x0][0x220], RZ ;  /* 0x0000880000047a10 */ /* 0x000fe20007f3e0ff */
[----:B------:R-:W-:Y:S01]  /*3020*/  FADD.FTZ R21, R8, R21 ;  /* 0x0000001508157221 */ /* 0x000fe20000010000 */
[C---:B------:R-:W-:Y:S02]  /*3030*/  IADD3.X R3, R9.reuse, c[0x0][0x22c], RZ, P0, !PT ;  /* 0x00008b0009037a10 */ /* 0x040fe400007fe4ff */
[----:B------:R-:W-:Y:S01]  /*3040*/  IADD3.X R5, R9, c[0x0][0x224], RZ, P1, !PT ;  /* 0x0000890009057a10 */ /* 0x000fe20000ffe4ff */
[----:B------:R-:W-:Y:S02]  /*3050*/  FADD.FTZ R41, R10, R41 ;  /* 0x000000290a297221 */ /* 0x000fe40000010000 */
[----:B------:R-:W-:Y:S01]  /*3060*/  STG.E [R2.64], R19 ;  /* 0x0000001302007986 */ /* 0x000fe2000c101904 */
[----:B------:R-:W-:-:S03]  /*3070*/  FADD.FTZ R11, R11, R16 ;  /* 0x000000100b0b7221 */ /* 0x000fc60000010000 */
[----:B------:R-:W-:Y:S01]  /*3080*/  STG.E [R4.64], R7 ;  /* 0x0000000704007986 */ /* 0x000fe2000c101904 */
[----:B------:R-:W-:-:S03]  /*3090*/  FADD.FTZ R39, R39, R12 ;  /* 0x0000000c27277221 */ /* 0x000fc60000010000 */
[----:B------:R-:W-:Y:S01]  /*30a0*/  STG.E [R2.64+0x200], R21 ;  /* 0x0002001502007986 */ /* 0x000fe2000c101904 */
[----:B0-----:R-:W-:-:S03]  /*30b0*/  FADD.FTZ R43, R18, R43 ;  /* 0x0000002b122b7221 */ /* 0x001fc60000010000 */
[----:B------:R-:W-:Y:S01]  /*30c0*/  STG.E [R4.64+0x200], R17 ;  /* 0x0002001104007986 */ /* 0x000fe2000c101904 */
[----:B------:R-:W-:-:S03]  /*30d0*/  FADD.FTZ R11, R11, R14 ;  /* 0x0000000e0b0b7221 */ /* 0x000fc60000010000 */
[----:B------:R-:W-:Y:S04]  /*30e0*/  STG.E [R2.64+0x400], R41 ;  /* 0x0004002902007986 */ /* 0x000fe8000c101904 */
[----:B------:R-:W-:Y:S04]  /*30f0*/  STG.E [R4.64+0x400], R23 ;  /* 0x0004001704007986 */ /* 0x000fe8000c101904 */
[----:B------:R-:W-:Y:S04]  /*3100*/  STG.E [R2.64+0x600], R39 ;  /* 0x0006002702007986 */ /* 0x000fe8000c101904 */
[----:B------:R-:W-:Y:S04]  /*3110*/  STG.E [R4.64+0x600], R13 ;  /* 0x0006000d04007986 */ /* 0x000fe8000c101904 */
[----:B------:R-:W-:Y:S04]  /*3120*/  STG.E [R2.64+0x800], R43 ;  /* 0x0008002b02007986 */ /* 0x000fe8000c101904 */
[----:B------:R-:W-:Y:S04]  /*3130*/  STG.E [R4.64+0x800], R25 ;  /* 0x0008001904007986 */ /* 0x000fe8000c101904 */
[----:B------:R-:W-:Y:S04]  /*3140*/  STG.E [R2.64+0xa00], R11 ;  /* 0x000a000b02007986 */ /* 0x000fe8000c101904 */
[----:B------:R-:W-:Y:S01]  /*3150*/  STG.E [R4.64+0xa00], R15 ;  /* 0x000a000f04007986 */ /* 0x000fe2000c101904 */
[----:B------:R-:W-:Y:S05]  /*3160*/  EXIT ;  /* 0x000000000000794d */ /* 0x000fea0003800000 */
.L_x_24:
[----:B------:R-:W-:Y:S02]  /*3170*/  MOV R153, R155 ;  /* 0x0000009b00997202 */ /* 0x000fe40000000f00 */
[----:B------:R-:W-:-:S02]  /*3180*/  MOV R34, 0x1 ;  /* 0x0000000100227802 */ /* 0x000fc40000000f00 */
[----:B------:R-:W-:Y:S02]  /*3190*/  MOV R151, 0x1f ;  /* 0x0000001f00977802 */ /* 0x000fe40000000f00 */
[----:B------:R-:W-:Y:S02]  /*31a0*/  MOV R20, 0xffffffff ;  /* 0xffffffff00147802 */ /* 0x000fe40000000f00 */
[----:B------:R-:W-:Y:S02]  /*31b0*/  MOV R2, 0x31d0 ;  /* 0x000031d000027802 */ /* 0x000fe40000000f00 */
[----:B-----5:R-:W-:Y:S05]  /*31c0*/  CALL.REL.NOINC `($__internal_1_$__cuda_sm70_shflsync_bfly_p) ;  /* 0x0000046000007944 */ /* 0x020fea0003c00000 */
[----:B-1----:R-:W-:Y:S01]  /*31d0*/  MOV R138, R20 ;  /* 0x00000014008a7202 */ /* 0x002fe20000000f00 */
[----:B0-----:R-:W-:Y:S05]  /*31e0*/  BRA `(.L_x_28) ;  /* 0xffffe4d000007947 */ /* 0x001fea000383ffff */
.L_x_25:
[----:B------:R-:W-:Y:S01]  /*31f0*/  HFMA2.MMA R34, -RZ, RZ, 0, 5.9604644775390625e-08 ;  /* 0x00000001ff227435 */ /* 0x000fe200000001ff */
[----:B------:R-:W-:Y:S02]  /*3200*/  MOV R153, R157 ;  /* 0x0000009d00997202 */ /* 0x000fe40000000f00 */
[----:B------:R-:W-:Y:S02]  /*3210*/  MOV R151, 0x1f ;  /* 0x0000001f00977802 */ /* 0x000fe40000000f00 */
[----:B------:R-:W-:-:S02]  /*3220*/  MOV R20, 0xffffffff ;  /* 0xffffffff00147802 */ /* 0x000fc40000000f00 */
[----:B------:R-:W-:Y:S02]  /*3230*/  MOV R2, 0x3250 ;  /* 0x0000325000027802 */ /* 0x000fe40000000f00 */
[----:B01---5:R-:W-:Y:S05]  /*3240*/  CALL.REL.NOINC `($__internal_1_$__cuda_sm70_shflsync_bfly_p) ;  /* 0x000003e000007944 */ /* 0x023fea0003c00000 */
[----:B------:R-:W-:Y:S01]  /*3250*/  FADD.FTZ R155, R155, R138 ;  /* 0x0000008a9b9b7221 */ /* 0x000fe20000010000 */
[----:B0-----:R-:W-:Y:S01]  /*3260*/  HFMA2.MMA R34, -RZ, RZ, 0, 1.1920928955078125e-07 ;  /* 0x00000002ff227435 */ /* 0x001fe200000001ff */
[----:B-1----:R-:W-:Y:S01]  /*3270*/  FADD.FTZ R157, R157, R20 ;  /* 0x000000149d9d7221 */ /* 0x002fe20000010000 */
[----:B------:R-:W-:Y:S02]  /*3280*/  MOV R151, 0x1f ;  /* 0x0000001f00977802 */ /* 0x000fe40000000f00 */
[----:B------:R-:W-:Y:S02]  /*3290*/  MOV R20, 0xffffffff ;  /* 0xffffffff00147802 */ /* 0x000fe40000000f00 */
[----:B------:R-:W-:Y:S02]  /*32a0*/  MOV R153, R155 ;  /* 0x0000009b00997202 */ /* 0x000fe40000000f00 */
[----:B------:R-:W-:Y:S02]  /*32b0*/  MOV R2, 0x32d0 ;  /* 0x000032d000027802 */ /* 0x000fe40000000f00 */
[----:B------:R-:W-:Y:S05]  /*32c0*/  CALL.REL.NOINC `($__internal_1_$__cuda_sm70_shflsync_bfly_p) ;  /* 0x0000036000007944 */ /* 0x000fea0003c00000 */
[----:B0-----:R-:W-:Y:S01]  /*32d0*/  HFMA2.MMA R34, -RZ, RZ, 0, 1.1920928955078125e-07 ;  /* 0x00000002ff227435 */ /* 0x001fe200000001ff */
[----:B-1----:R-:W-:-:S02]  /*32e0*/  MOV R138, R20 ;  /* 0x00000014008a7202 */ /* 0x002fc40000000f00 */
[----:B------:R-:W-:Y:S02]  /*32f0*/  MOV R153, R157 ;  /* 0x0000009d00997202 */ /* 0x000fe40000000f00 */
[----:B------:R-:W-:Y:S02]  /*3300*/  MOV R151, 0x1f ;  /* 0x0000001f00977802 */ /* 0x000fe40000000f00 */
[----:B------:R-:W-:Y:S02]  /*3310*/  MOV R20, 0xffffffff ;  /* 0xffffffff00147802 */ /* 0x000fe40000000f00 */
[----:B------:R-:W-:Y:S02]  /*3320*/  MOV R2, 0x3340 ;  /* 0x0000334000027802 */ /* 0x000fe40000000f00 */
[----:B------:R-:W-:Y:S05]  /*3330*/  CALL.REL.NOINC `($__internal_1_$__cuda_sm70_shflsync_bfly_p) ;  /* 0x000002f000007944 */ /* 0x000fea0003c00000 */
[----:B------:R-:W-:Y:S01]  /*3340*/  FADD.FTZ R155, R138, R155 ;  /* 0x0000009b8a9b7221 */ /* 0x000fe20000010000 */
[----:B0-----:R-:W-:Y:S01]  /*3350*/  HFMA2.MMA R34, -RZ, RZ, 0, 2.384185791015625e-07 ;  /* 0x00000004ff227435 */ /* 0x001fe200000001ff */
[----:B-1----:R-:W-:Y:S01]  /*3360*/  FADD.FTZ R157, R157, R20 ;  /* 0x000000149d9d7221 */ /* 0x002fe20000010000 */
[----:B------:R-:W-:Y:S02]  /*3370*/  MOV R151, 0x1f ;  /* 0x0000001f00977802 */ /* 0x000fe40000000f00 */
[----:B------:R-:W-:-:S02]  /*3380*/  MOV R20, 0xffffffff ;  /* 0xffffffff00147802 */ /* 0x000fc40000000f00 */
[----:B------:R-:W-:Y:S02]  /*3390*/  MOV R153, R155 ;  /* 0x0000009b00997202 */ /* 0x000fe40000000f00 */
[----:B------:R-:W-:Y:S02]  /*33a0*/  MOV R2, 0x33c0 ;  /* 0x000033c000027802 */ /* 0x000fe40000000f00 */
[----:B------:R-:W-:Y:S05]  /*33b0*/  CALL.REL.NOINC `($__internal_1_$__cuda_sm70_shflsync_bfly_p) ;  /* 0x0000027000007944 */ /* 0x000fea0003c00000 */
[----:B0-----:R-:W-:Y:S01]  /*33c0*/  HFMA2.MMA R34, -RZ, RZ, 0, 2.384185791015625e-07 ;  /* 0x00000004ff227435 */ /* 0x001fe200000001ff */
[----:B-1----:R-:W-:Y:S02]  /*33d0*/  MOV R138, R20 ;  /* 0x00000014008a7202 */ /* 0x002fe40000000f00 */
[----:B------:R-:W-:Y:S02]  /*33e0*/  MOV R153, R157 ;  /* 0x0000009d00997202 */ /* 0x000fe40000000f00 */
[----:B------:R-:W-:Y:S02]  /*33f0*/  MOV R151, 0x1f ;  /* 0x0000001f00977802 */ /* 0x000fe40000000f00 */
[----:B------:R-:W-:Y:S02]  /*3400*/  MOV R20, 0xffffffff ;  /* 0xffffffff00147802 */ /* 0x000fe40000000f00 */
[----:B------:R-:W-:-:S02]  /*3410*/  MOV R2, 0x3430 ;  /* 0x0000343000027802 */ /* 0x000fc40000000f00 */
[----:B------:R-:W-:Y:S05]  /*3420*/  CALL.REL.NOINC `($__internal_1_$__cuda_sm70_shflsync_bfly_p) ;  /* 0x0000020000007944 */ /* 0x000fea0003c00000 */
[----:B------:R-:W-:Y:S01]  /*3430*/  FADD.FTZ R155, R138, R155 ;  /* 0x0000009b8a9b7221 */ /* 0x000fe20000010000 */
[----:B0-----:R-:W-:Y:S01]  /*3440*/  HFMA2.MMA R34, -RZ, RZ, 0, 4.76837158203125e-07 ;  /* 0x00000008ff227435 */ /* 0x001fe200000001ff */
[----:B-1----:R-:W-:Y:S01]  /*3450*/  FADD.FTZ R157, R157, R20 ;  /* 0x000000149d9d7221 */ /* 0x002fe20000010000 */
[----:B------:R-:W-:-:S02]  /*3460*/  MOV R151, 0x1f ;  /* 0x0000001f00977802 */ /* 0x000fc40000000f00 */
[----:B------:R-:W-:Y:S02]  /*3470*/  MOV R20, 0xffffffff ;  /* 0xffffffff00147802 */ /* 0x000fe40000000f00 */
[----:B------:R-:W-:Y:S02]  /*3480*/  MOV R153, R155 ;  /* 0x0000009b00997202 */ /* 0x000fe40000000f00 */
[----:B------:R-:W-:Y:S02]  /*3490*/  MOV R2, 0x34b0 ;  /* 0x000034b000027802 */ /* 0x000fe40000000f00 */
[----:B------:R-:W-:Y:S05]  /*34a0*/  CALL.REL.NOINC `($__internal_1_$__cuda_sm70_shflsync_bfly_p) ;  /* 0x0000018000007944 */ /* 0x000fea0003c00000 */
[----:B0-----:R-:W-:Y:S01]  /*34b0*/  HFMA2.MMA R34, -RZ, RZ, 0, 4.76837158203125e-07 ;  /* 0x00000008ff227435 */ /* 0x001fe200000001ff */
[----:B-1----:R-:W-:Y:S02]  /*34c0*/  MOV R138, R20 ;  /* 0x00000014008a7202 */ /* 0x002fe40000000f00 */
[----:B------:R-:W-:Y:S02]  /*34d0*/  MOV R153, R157 ;  /* 0x0000009d00997202 */ /* 0x000fe40000000f00 */
[----:B------:R-:W-:Y:S02]  /*34e0*/  MOV R151, 0x1f ;  /* 0x0000001f00977802 */ /* 0x000fe40000000f00 */
[----:B------:R-:W-:-:S02]  /*34f0*/  MOV R20, 0xffffffff ;  /* 0xffffffff00147802 */ /* 0x000fc40000000f00 */
[----:B------:R-:W-:Y:S02]  /*3500*/  MOV R2, 0x3520 ;  /* 0x0000352000027802 */ /* 0x000fe40000000f00 */
[----:B------:R-:W-:Y:S05]  /*3510*/  CALL.REL.NOINC `($__internal_1_$__cuda_sm70_shflsync_bfly_p) ;  /* 0x0000011000007944 */ /* 0x000fea0003c00000 */
[----:B------:R-:W-:Y:S01]  /*3520*/  FADD.FTZ R138, R138, R155 ;  /* 0x0000009b8a8a7221 */ /* 0x000fe20000010000 */
[----:B0-----:R-:W-:Y:S01]  /*3530*/  HFMA2.MMA R34, -RZ, RZ, 0, 9.5367431640625e-07 ;  /* 0x00000010ff227435 */ /* 0x001fe200000001ff */
[----:B-1----:R-:W-:Y:S01]  /*3540*/  FADD.FTZ R155, R157, R20 ;  /* 0x000000149d9b7221 */ /* 0x002fe20000010000 */
[----:B------:R-:W-:Y:S02]  /*3550*/  MOV R151, 0x1f ;  /* 0x0000001f00977802 */ /* 0x000fe40000000f00 */
[----:B------:R-:W-:Y:S02]  /*3560*/  MOV R20, 0xffffffff ;  /* 0xffffffff00147802 */ /* 0x000fe40000000f00 */
[----:B------:R-:W-:Y:S02]  /*3570*/  MOV R153, R138 ;  /* 0x0000008a00997202 */ /* 0x000fe40000000f00 */
[----:B------:R-:W-:Y:S02]  /*3580*/  MOV R2, 0x35a0 ;  /* 0x000035a000027802 */ /* 0x000fe40000000f00 */
[----:B------:R-:W-:Y:S05]  /*3590*/  CALL.REL.NOINC `($__internal_1_$__cuda_sm70_shflsync_bfly_p) ;  /* 0x0000009000007944 */ /* 0x000fea0003c00000 */
[----:B0-----:R-:W-:Y:S01]  /*35a0*/  HFMA2.MMA R34, -RZ, RZ, 0, 9.5367431640625e-07 ;  /* 0x00000010ff227435 */ /* 0x001fe200000001ff */
[----:B-1----:R-:W-:-:S02]  /*35b0*/  MOV R157, R20 ;  /* 0x00000014009d7202 */ /* 0x002fc40000000f00 */
[----:B------:R-:W-:Y:S02]  /*35c0*/  MOV R153, R155 ;  /* 0x0000009b00997202 */ /* 0x000fe40000000f00 */
[----:B------:R-:W-:Y:S02]  /*35d0*/  MOV R151, 0x1f ;  /* 0x0000001f00977802 */ /* 0x000fe40000000f00 */
[----:B------:R-:W-:Y:S02]  /*35e0*/  MOV R20, 0xffffffff ;  /* 0xffffffff00147802 */ /* 0x000fe40000000f00 */
[----:B------:R-:W-:Y:S02]  /*35f0*/  MOV R2, 0x3610 ;  /* 0x0000361000027802 */ /* 0x000fe40000000f00 */
[----:B------:R-:W-:Y:S05]  /*3600*/  CALL.REL.NOINC `($__internal_1_$__cuda_sm70_shflsync_bfly_p) ;  /* 0x0000002000007944 */ /* 0x000fea0003c00000 */
[----:B-1----:R-:W-:Y:S01]  /*3610*/  MOV R2, R20 ;  /* 0x0000001400027202 */ /* 0x002fe20000000f00 */
[----:B0-----:R-:W-:Y:S05]  /*3620*/  BRA `(.L_x_29) ;  /* 0xffffe1b000007947 */ /* 0x001fea000383ffff */
        .weak           $__internal_1_$__cuda_sm70_shflsync_bfly_p
        .type           $__internal_1_$__cuda_sm70_shflsync_bfly_p,@function
        .size           $__internal_1_$__cuda_sm70_shflsync_bfly_p,(.L_x_9731 - $__internal_1_$__cuda_sm70_shflsync_bfly_p)
$__internal_1_$__cuda_sm70_shflsync_bfly_p:
[----:B------:R-:W-:Y:S01]  /*3630*/  HFMA2.MMA R3, -RZ, RZ, 0, 0 ;  /* 0x00000000ff037435 */ /* 0x000fe200000001ff */
[----:B------:R-:W-:Y:S04]  /*3640*/  WARPSYNC R20 ;  /* 0x0000001400007348 */ /* 0x000fe80003800000 */
[----:B------:R0:W1:Y:S01]  /*3650*/  SHFL.BFLY PT, R20, R153, R34, R151 ;  /* 0x0c00002299147389 */ /* 0x00006200000e0097 */
[----:B------:R-:W-:Y:S05]  /*3660*/  RET.REL.NODEC R2 `(_ZN10layer_norm13ln_bwd_kernelINS_13Kernel_traitsI13__nv_bfloat16S2_S2_S2_fjLj768ELj1ELj4ELj1ELj16ENS_18Kernel_traits_baseILj768ES2_S2_S2_S2_fjLj128EEEEELb0ELb0ELb0ELb1EEEvNS_9BwdParamsE) ;  /* 0xffffc99002007950 */ /* 0x000fea0003c3ffff */
.L_x_30:
        /* <DEDUP_REMOVED lines=9> */
.L_x_9731:


//--------------------- .text._ZN10layer_norm13ln_bwd_kernelINS_13Kernel_traitsI13__nv_bfloat16S2_S2_S2_fjLj768ELj1ELj4ELj1ELj16ENS_18Kernel_traits_baseILj768ES2_S2_S2_S2_fjLj128EEEEELb0ELb0ELb1ELb0EEEvNS_9BwdParamsE --------------------------
	.section	.text._ZN10layer_norm13ln_bwd_kernelINS_13Kernel_traitsI13__nv_bfloat16S2_S2_S2_fjLj768ELj1ELj4ELj1ELj16ENS_18Kernel_traits_baseILj768ES2_S2_S2_S2_fjLj128EEEEELb0ELb0ELb1ELb0EEEvNS_9BwdParamsE,"ax",@progbits
	.sectioninfo	@"SHI_REGISTERS=168"
	.align	128
        .global         _ZN10layer_norm13ln_bwd_kernelINS_13Kernel_traitsI13__nv_bfloat16S2_S2_S2_fjLj768ELj1ELj4ELj1ELj16ENS_18Kernel_traits_baseILj768ES2_S2_S2_S2_fjLj128EEEEELb0ELb0ELb1ELb0EEEvNS_9BwdParamsE
        .type           _ZN10layer_norm13ln_bwd_kernelINS_13Kernel_traitsI13__nv_bfloat16S2_S2_S2_fjLj768ELj1ELj4ELj1ELj16ENS_18Kernel_traits_baseILj768ES2_S2_S2_S2_fjLj128EEEEELb0ELb0ELb1ELb0EEEvNS_9BwdParamsE,@function
        .size           _ZN10layer_norm13ln_bwd_kernelINS_13Kernel_traitsI13__nv_bfloat16S2_S2_S2_fjLj768ELj1ELj4ELj1ELj16ENS_18Kernel_traits_baseILj768ES2_S2_S2_S2_fjLj128EEEEELb0ELb0ELb1ELb0EEEvNS_9BwdParamsE,(.L_x_9732 - _ZN10layer_norm13ln_bwd_kernelINS_13Kernel_traitsI13__nv_bfloat16S2_S2_S2_fjLj768ELj1ELj4ELj1ELj16ENS_18Kernel_traits_baseILj768ES2_S2_S2_S2_fjLj128EEEEELb0ELb0ELb1ELb0EEEvNS_9BwdParamsE)
        .other          _ZN10layer_norm13ln_bwd_kernelINS_13Kernel_traitsI13__nv_bfloat16S2_S2_S2_fjLj768ELj1ELj4ELj1ELj16ENS_18Kernel_traits_baseILj768ES2_S2_S2_S2_fjLj128EEEEELb0ELb0ELb1ELb0EEEvNS_9BwdParamsE,@"STO_CUDA_ENTRY STV_DEFAULT"
_ZN10layer_norm13ln_bwd_kernelINS_13Kernel_traitsI13__nv_bfloat16S2_S2_S2_fjLj768ELj1ELj4ELj1ELj16ENS_18Kernel_traits_baseILj768ES2_S2_S2_S2_fjLj128EEEEELb0ELb0ELb1ELb0EEEvNS_9BwdParamsE:
.text._ZN10layer_norm13ln_bwd_kernelINS_13Kernel_traitsI13__nv_bfloat16S2_S2_S2_fjLj768ELj1ELj4ELj1ELj16ENS_18Kernel_traits_baseILj768ES2_S2_S2_S2_fjLj128EEEEELb0ELb0ELb1ELb0EEEvNS_9BwdParamsE:
        /* <DEDUP_REMOVED lines=13> */
[----:B------:R-:W-:Y:S02]  /*00d0*/  @P3 IMAD.MOV.U32 R11, RZ, RZ, 0x10 ;  /* 0x00000010ff0b3424 */ /* 0x000fe400078e00ff */
        /* <DEDUP_REMOVED lines=47> */
[--C-:B------:R-:W-:Y:S02]  /*03d0*/  PRMT R103, RZ, 0x5410, R13.reuse ;  /* 0x00005410ff677816 */ /* 0x100fe4000000000d */
[----:B------:R-:W-:Y:S01]  /*03e0*/  PRMT R102, RZ, 0x7610, R13 ;  /* 0x00007610ff667816 */ /* 0x000fe2000000000d */
[----:B------:R-:W-:Y:S01]  /*03f0*/  IMAD.MOV.U32 R13, RZ, RZ, R0 ;  /* 0x000000ffff0d7224 */ /* 0x000fe200078e0000 */
        /* <DEDUP_REMOVED lines=15> */
[----:B0-----:R-:W-:Y:S02]  /*04f0*/  PRMT R5, RZ, 0x7610, R27 ;  /* 0x00007610ff057816 */ /* 0x001fe4000000001b */
.L_x_126:
[----:B------:R-:W-:-:S05]  /*0500*/  MOV R98, 0x4 ;  /* 0x0000000400627802 */ /* 0x000fca0000000f00 */
[----:B------:R-:W-:-:S06]  /*0510*/  IMAD.WIDE R96, R13, R98, c[0x0][0x1d8] ;  /* 0x000076000d607625 */ /* 0x000fcc00078e0262 */
[----:B------:R-:W2:Y:S01]  /*0520*/  LDG.E R96, [R96.64] ;  /* 0x0000000460607981 */ /* 0x000ea2000c1e1900 */
[----:B------:R-:W-:-:S04]  /*0530*/  IMAD.WIDE R94, R13, R98, c[0x0][0x1a8] ;  /* 0x00006a000d5e7625 */ /* 0x000fc800078e0262 */
[C---:B------:R-:W-:Y:S01]  /*0540*/  IMAD.WIDE R92, R13.reuse, R98, c[0x0][0x1d0] ;  /* 0x000074000d5c7625 */ /* 0x040fe200078e0262 */
[----:B------:R0:W5:Y:S04]  /*0550*/  LDG.E R4, [R94.64] ;  /* 0x000000045e047981 */ /* 0x000168000c1e1900 */
[----:B------:R0:W5:Y:S01]  /*0560*/  LDG.E R3, [R92.64] ;  /* 0x000000045c037981 */ /* 0x000162000c1e1900 */
[----:B------:R-:W-:Y:S01]  /*0570*/  IMAD R0, R13, c[0x0][0x168], RZ ;  /* 0x00005a000d007a24 */ /* 0x000fe200078e02ff */
[----:B------:R-:W-:Y:S01]  /*0580*/  LOP3.LUT R158, R108, 0x1f, RZ, 0xc0, !PT ;  /* 0x0000001f6c9e7812 */ /* 0x000fe200078ec0ff */
[----:B------:R-:W-:Y:S01]  /*0590*/  IMAD.MOV.U32 R2, RZ, RZ, 0x10 ;  /* 0x00000010ff027424 */ /* 0x000fe200078e00ff */
[----:B------:R-:W-:Y:S02]  /*05a0*/  BSSY B1, `(.L_x_33) ;  /* 0x0000128000017945 */ /* 0x000fe40003800000 */
[----:B------:R-:W-:-:S04]  /*05b0*/  SHF.R.S32.HI R99, RZ, 0x1f, R0 ;  /* 0x0000001fff637819 */ /* 0x000fc80000011400 */
[----:B------:R-:W-:-:S04]  /*05c0*/  LEA.HI R99, R99, R0, RZ, 0x3 ;  /* 0x0000000063637211 */ /* 0x000fc800078f18ff */
[----:B------:R-:W-:-:S05]  /*05d0*/  LEA.HI.SX32 R109, R99, R158, 0x1d ;  /* 0x0000009e636d7211 */ /* 0x000fca00078feaff */
[----:B------:R-:W-:Y:S01]  /*05e0*/  IMAD.WIDE.U32 R164, R109, R2, c[0x0][0x218] ;  /* 0x000086006da47625 */ /* 0x000fe200078e0002 */
[----:B--2---:R-:W-:-:S13]  /*05f0*/  ISETP.GT.AND P1, PT, R96, RZ, PT ;  /* 0x000000ff6000720c */ /* 0x004fda0003f24270 */
[----:B------:R-:W-:Y:S05]  /*0600*/  @P1 BRA `(.L_x_34) ;  /* 0x000001b000001947 */ /* 0x000fea0003800000 */
[----:B0-----:R-:W-:Y:S01]  /*0610*/  BSSY B2, `(.L_x_35) ;  /* 0x0000008000027945 */ /* 0x001fe20003800000 */
[----:B------:R-:W-:Y:S01]  /*0620*/  MOV R93, R109 ;  /* 0x0000006d005d7202 */ /* 0x000fe20000000f00 */
[----:B------:R-:W-:Y:S05]  /*0630*/  @!P4 BRA `(.L_x_36) ;  /* 0x000000500000c947 */ /* 0x000fea0003800000 */
[----:B------:R-:W-:-:S04]  /*0640*/  ISETP.NE.U32.AND P0, PT, RZ, c[0x0][0x218], PT ;  /* 0x00008600ff007a0c */ /* 0x000fc80003f05070 */
[----:B------:R-:W-:-:S13]  /*0650*/  ISETP.NE.AND.EX P0, PT, RZ, c[0x0][0x21c], PT, P0 ;  /* 0x00008700ff007a0c */ /* 0x000fda0003f05300 */
[----:B------:R-:W-:Y:S05]  /*0660*/  @!P0 BRA `(.L_x_37) ;  /* 0x0000001000008947 */ /* 0x000fea0003800000 */
[----:B------:R0:W5:Y:S02]  /*0670*/  LDG.E.128 R68, [R164.64] ;  /* 0x00000004a4447981 */ /* 0x000164000c1e1d00 */
.L_x_37:
[----:B------:R-:W-:Y:S02]  /*0680*/  IADD3 R93, R109, 0x20, RZ ;  /* 0x000000206d5d7810 */ /* 0x000fe40007ffe0ff */
.L_x_36:
[----:B------:R-:W-:Y:S05]  /*0690*/  BSYNC B2 ;  /* 0x0000000000027941 */ /* 0x000fea0003800000 */
.L_x_35:
[----:B------:R-:W-:Y:S01]  /*06a0*/  BSSY B2, `(.L_x_38) ;  /* 0x0000008000027945 */ /* 0x000fe20003800000 */
[----:B------:R-:W-:Y:S05]  /*06b0*/  @!P3 BRA `(.L_x_39) ;  /* 0x000000600000b947 */ /* 0x000fea0003800000 */
[----:B------:R-:W-:-:S04]  /*06c0*/  ISETP.NE.U32.AND P0, PT, RZ, c[0x0][0x218], PT ;  /* 0x00008600ff007a0c */ /* 0x000fc80003f05070 */
[----:B------:R-:W-:-:S13]  /*06d0*/  ISETP.NE.AND.EX P0, PT, RZ, c[0x0][0x21c], PT, P0 ;  /* 0x00008700ff007a0c */ /* 0x000fda0003f05300 */
[----:B------:R-:W-:Y:S05]  /*06e0*/  @!P0 BRA `(.L_x_40) ;  /* 0x0000002000008947 */ /* 0x000fea0003800000 */
[----:B------:R-:W-:-:S06]  /*06f0*/  IMAD.WIDE.U32 R24, R93, R2, c[0x0][0x218] ;  /* 0x000086005d187625 */ /* 0x000fcc00078e0002 */
[----:B------:R-:W5:Y:S02]  /*0700*/  LDG.E.128 R24, [R24.64] ;  /* 0x0000000418187981 */ /* 0x000f64000c1e1d00 */
.L_x_40:
[----:B------:R-:W-:Y:S02]  /*0710*/  IADD3 R93, R93, 0x20, RZ ;  /* 0x000000205d5d7810 */ /* 0x000fe40007ffe0ff */
.L_x_39:
[----:B------:R-:W-:Y:S05]  /*0720*/  BSYNC B2 ;  /* 0x0000000000027941 */ /* 0x000fea0003800000 */
.L_x_38:
[----:B------:R-:W-:Y:S01]  /*0730*/  ISETP.NE.U32.AND P0, PT, RZ, c[0x0][0x218], PT ;  /* 0x00008600ff007a0c */ /* 0x000fe20003f05070 */
[----:B------:R-:W-:Y:S01]  /*0740*/  HFMA2.MMA R163, -RZ, RZ, 0, 0 ;  /* 0x00000000ffa37435 */ /* 0x000fe200000001ff */
[----:B------:R-:W-:Y:S02]  /*0750*/  MOV R158, RZ ;  /* 0x000000ff009e7202 */ /* 0x000fe40000000f00 */
[----:B------:R-:W-:-:S04]  /*0760*/  ISETP.NE.AND.EX P0, PT, RZ, c[0x0][0x21c], PT, P0 ;  /* 0x00008700ff007a0c */ /* 0x000fc80003f05300 */
[----:B------:R-:W-:-:S13]  /*0770*/  ISETP.LT.U32.OR P0, PT, R107, 0x60, !P0 ;  /* 0x000000606b00780c */ /* 0x000fda0004701470 */
[----:B------:R-:W-:Y:S05]  /*0780*/  @P0 BRA `(.L_x_41) ;  /* 0x0000109000000947 */ /* 0x000fea0003800000 */
[----:B------:R-:W-:-:S06]  /*0790*/  IMAD.WIDE.U32 R72, R93, R2, c[0x0][0x218] ;  /* 0x000086005d487625 */ /* 0x000fcc00078e0002 */
[----:B------:R-:W5:Y:S01]  /*07a0*/  LDG.E.128 R72, [R72.64] ;  /* 0x0000000448487981 */ /* 0x000f62000c1e1d00 */
[----:B------:R-:W-:Y:S05]  /*07b0*/  BRA `(.L_x_41) ;  /* 0x0000106000007947 */ /* 0x000fea0003800000 */
.L_x_34:
[----:B0-----:R-:W-:-:S06]  /*07c0*/  IMAD.WIDE R92, R13, R98, c[0x0][0x1a0] ;  /* 0x000068000d5c7625 */ /* 0x001fcc00078e0262 */
[----:B------:R-:W2:Y:S01]  /*07d0*/  LDG.E R92, [R92.64] ;  /* 0x000000045c5c7981 */ /* 0x000ea2000c1e1900 */
[----:B------:R-:W-:Y:S01]  /*07e0*/  IADD3 R0, R96, -0x1, RZ ;  /* 0xffffffff60007810 */ /* 0x000fe20007ffe0ff */
[----:B------:R-:W-:Y:S01]  /*07f0*/  BSSY B2, `(.L_x_42) ;  /* 0x000005c000027945 */ /* 0x000fe20003800000 */
[----:B------:R-:W-:Y:S01]  /*0800*/  ISETP.NE.AND P0, PT, R104, RZ, PT ;  /* 0x000000ff6800720c */ /* 0x000fe20003f05270 */
[----:B------:R-:W-:Y:S01]  /*0810*/  IMAD.MOV.U32 R163, RZ, RZ, RZ ;  /* 0x000000ffffa37224 */ /* 0x000fe200078e00ff */
[----:B------:R-:W-:Y:S01]  /*0820*/  MOV R161, R109 ;  /* 0x0000006d00a17202 */ /* 0x000fe20000000f00 */
[----:B------:R-:W-:-:S05]  /*0830*/  IMAD R0, R0, c[0x0][0x168], RZ ;  /* 0x00005a0000007a24 */ /* 0x000fca00078e02ff */
[----:B------:R-:W-:-:S04]  /*0840*/  SHF.R.S32.HI R95, RZ, 0x1f, R0 ;  /* 0x0000001fff5f7819 */ /* 0x000fc80000011400 */
[----:B------:R-:W-:-:S04]  /*0850*/  LEA.HI R95, R95, R0, RZ, 0x3 ;  /* 0x000000005f5f7211 */ /* 0x000fc800078f18ff */
[----:B------:R-:W-:Y:S01]  /*0860*/  LEA.HI.SX32 R111, R95, R158, 0x1d ;  /* 0x0000009e5f6f7211 */ /* 0x000fe200078feaff */
[----:B------:R-:W-:Y:S01]  /*0870*/  HFMA2.MMA R158, -RZ, RZ, 0, 0 ;  /* 0x00000000ff9e7435 */ /* 0x000fe200000001ff */
[----:B--2---:R-:W-:Y:S01]  /*0880*/  FSEL R0, R92, RZ, !P0 ;  /* 0x000000ff5c007208 */ /* 0x004fe20004000000 */
[----:B------:R-:W-:Y:S05]  /*0890*/  @!P4 BRA `(.L_x_43) ;  /* 0x000005100000c947 */ /* 0x000fea0003800000 */
[----:B------:R-:W-:-:S04]  /*08a0*/  IMAD.WIDE.U32 R92, R109, R2, c[0x0][0x188] ;  /* 0x000062006d5c7625 */ /* 0x000fc800078e0002 */
[----:B------:R-:W-:Y:S02]  /*08b0*/  IMAD.WIDE.U32 R96, R111, R2, c[0x0][0x208] ;  /* 0x000082006f607625 */ /* 0x000fe400078e0002 */
[----:B------:R-:W2:Y:S04]  /*08c0*/  LDG.E.128 R92, [R92.64] ;  /* 0x000000045c5c7981 */ /* 0x000ea8000c1e1d00 */
[----:B------:R-:W3:Y:S01]  /*08d0*/  LDG.E.128 R96, [R96.64] ;  /* 0x0000000460607981 */ /* 0x000ee2000c1e1d00 */
[----:B------:R-:W-:-:S04]  /*08e0*/  ISETP.NE.U32.AND P0, PT, RZ, c[0x0][0x218], PT ;  /* 0x00008600ff007a0c */ /* 0x000fc80003f05070 */
[----:B------:R-:W-:-:S13]  /*08f0*/  ISETP.NE.AND.EX P0, PT, RZ, c[0x0][0x21c], PT, P0 ;  /* 0x00008700ff007a0c */ /* 0x000fda0003f05300 */
[----:B------:R0:W5:Y:S01]  /*0900*/  @P0 LDG.E.128 R68, [R164.64] ;  /* 0x00000004a4440981 */ /* 0x000162000c1e1d00 */
[----:B------:R-:W-:Y:S02]  /*0910*/  IADD3 R111, R111, 0x20, RZ ;  /* 0x000000206f6f7810 */ /* 0x000fe40007ffe0ff */
[----:B--2---:R-:W-:Y:S02]  /*0920*/  PRMT R115, RZ, 0x5410, R92 ;  /* 0x00005410ff737816 */ /* 0x004fe4000000005c */
[----:B------:R-:W-:Y:S02]  /*0930*/  PRMT R125, RZ, 0x7610, R94 ;  /* 0x00007610ff7d7816 */ /* 0x000fe4000000005e */
        /* <DEDUP_REMOVED lines=8> */
[--C-:B---3--:R-:W-:Y:S01]  /*09c0*/  PRMT R95, RZ, 0x5410, R96.reuse ;  /* 0x00005410ff5f7816 */ /* 0x108fe20000000060 */
[----:B------:R-:W-:Y:S01]  /*09d0*/  FADD.FTZ R125, -R0, R159 ;  /* 0x0000009f007d7221 */ /* 0x000fe20000010100 */
[----:B------:R-:W-:Y:S01]  /*09e0*/  PRMT R96, RZ, 0x7610, R96 ;  /* 0x00007610ff607816 */ /* 0x000fe20000000060 */
[----:B-----5:R-:W-:Y:S01]  /*09f0*/  FMUL.FTZ R159, R4, R115 ;  /* 0x00000073049f7220 */ /* 0x020fe20000410000 */
[----:B------:R-:W-:Y:S01]  /*0a00*/  PRMT R93, RZ, 0x7610, R93 ;  /* 0x00007610ff5d7816 */ /* 0x000fe2000000005d */
[----:B------:R-:W-:Y:S01]  /*0a10*/  FMUL.FTZ R156, R106, R95 ;  /* 0x0000005f6a9c7220 */ /* 0x000fe20000410000 */
[----:B------:R-:W-:Y:S01]  /*0a20*/  PRMT R123, RZ, 0x5410, R94 ;  /* 0x00005410ff7b7816 */ /* 0x000fe2000000005e */
[C---:B------:R-:W-:Y:S01]  /*0a30*/  FMUL.FTZ R110, R4.reuse, R117 ;  /* 0x00000075046e7220 */ /* 0x040fe20000410000 */
[--C-:B------:R-:W-:Y:S01]  /*0a40*/  PRMT R114, RZ, 0x5410, R97.reuse ;  /* 0x00005410ff727816 */ /* 0x100fe20000000061 */
[----:B------:R-:W-:Y:S01]  /*0a50*/  FMUL.FTZ R115, R4, R119 ;  /* 0x0000007704737220 */ /* 0x000fe20000410000 */
[----:B------:R-:W-:Y:S01]  /*0a60*/  PRMT R97, RZ, 0x7610, R97 ;  /* 0x00007610ff617816 */ /* 0x000fe20000000061 */
[----:B------:R-:W-:Y:S01]  /*0a70*/  FMUL.FTZ R117, R105, R96 ;  /* 0x0000006069757220 */ /* 0x000fe20000410000 */
[----:B------:R-:W-:Y:S01]  /*0a80*/  PRMT R116, RZ, 0x5410, R98 ;  /* 0x00005410ff747816 */ /* 0x000fe20000000062 */
[----:B------:R-:W-:Y:S01]  /*0a90*/  FADD.FTZ R92, RZ, R156 ;  /* 0x0000009cff5c7221 */ /* 0x000fe20000010000 */
[----:B------:R-:W-:Y:S01]  /*0aa0*/  PRMT R98, RZ, 0x7610, R98 ;  /* 0x00007610ff627816 */ /* 0x000fe20000000062 */
[----:B------:R-:W-:Y:S01]  /*0ab0*/  FFMA.FTZ R94, R159, R156, RZ ;  /* 0x0000009c9f5e7223 */ /* 0x000fe200000100ff */
[----:B------:R-:W-:Y:S01]  /*0ac0*/  PRMT R120, RZ, 0x5410, R99 ;  /* 0x00005410ff787816 */ /* 0x000fe20000000063 */
[C---:B------:R-:W-:Y:S01]  /*0ad0*/  FADD.FTZ R121, -R0.reuse, R93 ;  /* 0x0000005d00797221 */ /* 0x040fe20000010100 */
[----:B------:R-:W-:Y:S01]  /*0ae0*/  PRMT R99, RZ, 0x7610, R99 ;  /* 0x00007610ff637816 */ /* 0x000fe20000000063 */
[----:B------:R-:W-:-:S02]  /*0af0*/  FADD.FTZ R123, -R0, R123 ;  /* 0x0000007b007b7221 */ /* 0x000fc40000010100 */
[----:B------:R-:W-:Y:S02]  /*0b00*/  FADD.FTZ R44, R44, R95 ;  /* 0x0000005f2c2c7221 */ /* 0x000fe40000010000 */
[----:B------:R-:W-:Y:S02]  /*0b10*/  FFMA.FTZ R28, R159, R95, R28 ;  /* 0x0000005f9f1c7223 */ /* 0x000fe4000001001c */
[----:B------:R-:W-:Y:S02]  /*0b20*/  FADD.FTZ R46, R46, R114 ;  /* 0x000000722e2e7221 */ /* 0x000fe40000010000 */
[-C--:B------:R-:W-:Y:S02]  /*0b30*/  FFMA.FTZ R30, R115, R114.reuse, R30 ;  /* 0x00000072731e7223 */ /* 0x080fe4000001001e */
        /* <DEDUP_REMOVED lines=10> */
[----:B------:R-:W-:Y:S02]  /*0be0*/  FMUL.FTZ R116, R101, R116 ;  /* 0x0000007465747220 */ /* 0x000fe40000410000 */
[----:B------:R-:W-:Y:S02]  /*0bf0*/  FADD.FTZ R95, R92, R121 ;  /* 0x000000795c5f7221 */ /* 0x000fe40000010000 */
[----:B------:R-:W-:Y:S02]  /*0c00*/  FFMA.FTZ R94, R112, R121, R94 ;  /* 0x00000079705e7223 */ /* 0x000fe4000001005e */
[----:B------:R-:W-:Y:S01]  /*0c10*/  FADD.FTZ R93, -R0, R161 ;  /* 0x000000a1005d7221 */ /* 0x000fe20000010100 */
[----:B------:R-:W-:Y:S01]  /*0c20*/  IADD3 R161, R109, 0x20, RZ ;  /* 0x000000206da17810 */ /* 0x000fe20007ffe0ff */
[----:B------:R-:W-:-:S02]  /*0c30*/  FMUL.FTZ R125, R4, R125 ;  /* 0x0000007d047d7220 */ /* 0x000fc40000410000 */
[----:B------:R-:W-:Y:S02]  /*0c40*/  FMUL.FTZ R118, R4, R127 ;  /* 0x0000007f04767220 */ /* 0x000fe40000410000 */
[----:B------:R-:W-:Y:S02]  /*0c50*/  FMUL.FTZ R123, R100, R98 ;  /* 0x00000062647b7220 */ /* 0x000fe40000410000 */
[----:B------:R-:W-:Y:S02]  /*0c60*/  FADD.FTZ R92, R95, R116 ;  /* 0x000000745f5c7221 */ /* 0x000fe40000010000 */
[----:B------:R-:W-:Y:S02]  /*0c70*/  FFMA.FTZ R94, R119, R116, R94 ;  /* 0x00000074775e7223 */ /* 0x000fe4000001005e */
[----:B------:R-:W-:Y:S02]  /*0c80*/  FADD.FTZ R50, R50, R120 ;  /* 0x0000007832327221 */ /* 0x000fe40000010000 */
[----:B------:R-:W-:-:S02]  /*0c90*/  FFMA.FTZ R34, R125, R120, R34 ;  /* 0x000000787d227223 */ /* 0x000fc40000010022 */
[----:B------:R-:W-:Y:S02]  /*0ca0*/  FMUL.FTZ R122, R4, R93 ;  /* 0x0000005d047a7220 */ /* 0x000fe40000410000 */
[----:B------:R-:W-:Y:S02]  /*0cb0*/  FMUL.FTZ R120, R23, R120 ;  /* 0x0000007817787220 */ /* 0x000fe40000410000 */
[----:B------:R-:W-:Y:S02]  /*0cc0*/  FADD.FTZ R93, R92, R123 ;  /* 0x0000007b5c5d7221 */ /* 0x000fe40000010000 */
[----:B------:R-:W-:Y:S02]  /*0cd0*/  FFMA.FTZ R94, R118, R123, R94 ;  /* 0x0000007b765e7223 */ /* 0x000fe4000001005e */
        /* <DEDUP_REMOVED lines=13> */
.L_x_43:
[----:B0-----:R-:W-:Y:S05]  /*0db0*/  BSYNC B2 ;  /* 0x0000000000027941 */ /* 0x001fea0003800000 */
.L_x_42:
[----:B------:R-:W-:Y:S01]  /*0dc0*/  BSSY B2, `(.L_x_44) ;  /* 0x0000054000027945 */ /* 0x000fe20003800000 */
[----:B------:R-:W-:Y:S05]  /*0dd0*/  @!P3 BRA `(.L_x_45) ;  /* 0x000005200000b947 */ /* 0x000fea0003800000 */
[----:B------:R-:W-:-:S04]  /*0de0*/  IMAD.WIDE.U32 R92, R161, R2, c[0x0][0x188] ;  /* 0x00006200a15c7625 */ /* 0x000fc800078e0002 */
[----:B------:R-:W-:Y:S02]  /*0df0*/  IMAD.WIDE.U32 R96, R111, R2, c[0x0][0x208] ;  /* 0x000082006f607625 */ /* 0x000fe400078e0002 */
[----:B------:R-:W2:Y:S04]  /*0e00*/  LDG.E.128 R92, [R92.64] ;  /* 0x000000045c5c7981 */ /* 0x000ea8000c1e1d00 */
[----:B------:R-:W3:Y:S01]  /*0e10*/  LDG.E.128 R96, [R96.64] ;  /* 0x0000000460607981 */ /* 0x000ee2000c1e1d00 */
[----:B------:R-:W-:-:S04]  /*0e20*/  ISETP.NE.U32.AND P0, PT, RZ, c[0x0][0x218], PT ;  /* 0x00008600ff007a0c */ /* 0x000fc80003f05070 */
[----:B------:R-:W-:-:S13]  /*0e30*/  ISETP.NE.AND.EX P0, PT, RZ, c[0x0][0x21c], PT, P0 ;  /* 0x00008700ff007a0c */ /* 0x000fda0003f05300 */
[----:B------:R-:W-:-:S05]  /*0e40*/  @P0 IMAD.WIDE.U32 R128, R161, R2, c[0x0][0x218] ;  /* 0x00008600a1800625 */ /* 0x000fca00078e0002 */
[----:B------:R2:W5:Y:S01]  /*0e50*/  @P0 LDG.E.128 R24, [R128.64] ;  /* 0x0000000480180981 */ /* 0x000562000c1e1d00 */
[----:B------:R-:W-:Y:S02]  /*0e60*/  IADD3 R111, R111, 0x20, RZ ;  /* 0x000000206f6f7810 */ /* 0x000fe40007ffe0ff */
[----:B------:R-:W-:Y:S02]  /*0e70*/  IADD3 R161, R161, 0x20, RZ ;  /* 0x00000020a1a17810 */ /* 0x000fe40007ffe0ff */
[--C-:B--2---:R-:W-:Y:S02]  /*0e80*/  PRMT R129, RZ, 0x5410, R92.reuse ;  /* 0x00005410ff817816 */ /* 0x104fe4000000005c */
[----:B------:R-:W-:Y:S02]  /*0e90*/  PRMT R131, RZ, 0x7610, R92 ;  /* 0x00007610ff837816 */ /* 0x000fe4000000005c */
[----:B------:R-:W-:Y:S01]  /*0ea0*/  PRMT R133, RZ, 0x5410, R93 ;  /* 0x00005410ff857816 */ /* 0x000fe2000000005d */
[C---:B------:R-:W-:Y:S01]  /*0eb0*/  FADD.FTZ R129, -R0.reuse, R129 ;  /* 0x0000008100817221 */ /* 0x040fe20000010100 */
[----:B---3--:R-:W-:Y:S01]  /*0ec0*/  PRMT R126, RZ, 0x5410, R96 ;  /* 0x00005410ff7e7816 */ /* 0x008fe20000000060 */
[----:B------:R-:W-:Y:S01]  /*0ed0*/  FADD.FTZ R131, -R0, R131 ;  /* 0x0000008300837221 */ /* 0x000fe20000010100 */
[----:B------:R-:W-:Y:S01]  /*0ee0*/  PRMT R139, RZ, 0x7610, R94 ;  /* 0x00007610ff8b7816 */ /* 0x000fe2000000005e */
[----:B-----5:R-:W-:Y:S01]  /*0ef0*/  FMUL.FTZ R129, R4, R129 ;  /* 0x0000008104817220 */ /* 0x020fe20000410000 */
        /* <DEDUP_REMOVED lines=9> */
[----:B------:R-:W-:Y:S01]  /*0f90*/  FMUL.FTZ R124, R4, R131 ;  /* 0x00000083047c7220 */ /* 0x000fe20000410000 */
[----:B------:R-:W-:Y:S01]  /*0fa0*/  PRMT R130, RZ, 0x5410, R97 ;  /* 0x00005410ff827816 */ /* 0x000fe20000000061 */
[----:B------:R-:W-:Y:S01]  /*0fb0*/  FADD.FTZ R95, -R0, R139 ;  /* 0x0000008b005f7221 */ /* 0x000fe20000010100 */
[----:B------:R-:W-:Y:S01]  /*0fc0*/  PRMT R97, RZ, 0x7610, R97 ;  /* 0x00007610ff617816 */ /* 0x000fe20000000061 */
[----:B------:R-:W-:Y:S01]  /*0fd0*/  FMUL.FTZ R131, R4, R133 ;  /* 0x0000008504837220 */ /* 0x000fe20000410000 */
[--C-:B------:R-:W-:Y:S01]  /*0fe0*/  PRMT R132, RZ, 0x5410, R98.reuse ;  /* 0x00005410ff847816 */ /* 0x100fe20000000062 */
[----:B------:R-:W-:Y:S01]  /*0ff0*/  FMUL.FTZ R133, R20, R96 ;  /* 0x0000006014857220 */ /* 0x000fe20000410000 */
[----:B------:R-:W-:Y:S01]  /*1000*/  PRMT R98, RZ, 0x7610, R98 ;  /* 0x00007610ff627816 */ /* 0x000fe20000000062 */
[----:B------:R-:W-:Y:S01]  /*1010*/  FADD.FTZ R92, R163, R126 ;  /* 0x0000007ea35c7221 */ /* 0x000fe20000010000 */
[--C-:B------:R-:W-:Y:S01]  /*1020*/  PRMT R136, RZ, 0x5410, R99.reuse ;  /* 0x00005410ff887816 */ /* 0x100fe20000000063 */
[----:B------:R-:W-:Y:S01]  /*1030*/  FFMA.FTZ R158, R129, R126, R158 ;  /* 0x0000007e819e7223 */ /* 0x000fe2000001009e */
[----:B------:R-:W-:Y:S01]  /*1040*/  PRMT R99, RZ, 0x7610, R99 ;  /* 0x00007610ff637816 */ /* 0x000fe20000000063 */
[----:B------:R-:W-:-:S02]  /*1050*/  FADD.FTZ R135, -R0, R135 ;  /* 0x0000008700877221 */ /* 0x000fc40000010100 */
[----:B------:R-:W-:Y:S02]  /*1060*/  FADD.FTZ R137, -R0, R137 ;  /* 0x0000008900897221 */ /* 0x000fe40000010100 */
[----:B------:R-:W-:Y:S02]  /*1070*/  FADD.FTZ R90, R90, R130 ;  /* 0x000000825a5a7221 */ /* 0x000fe40000010000 */
[-C--:B------:R-:W-:Y:S02]  /*1080*/  FFMA.FTZ R78, R131, R130.reuse, R78 ;  /* 0x00000082834e7223 */ /* 0x080fe4000001004e */
[----:B------:R-:W-:Y:S02]  /*1090*/  FMUL.FTZ R134, R4, R95 ;  /* 0x0000005f04867220 */ /* 0x000fe40000410000 */
        /* <DEDUP_REMOVED lines=11> */
[----:B------:R-:W-:Y:S02]  /*1150*/  FMUL.FTZ R132, R17, R132 ;  /* 0x0000008411847220 */ /* 0x000fe40000410000 */
[----:B------:R-:W-:Y:S02]  /*1160*/  FADD.FTZ R95, R92, R137 ;  /* 0x000000895c5f7221 */ /* 0x000fe40000010000 */
[----:B------:R-:W-:-:S02]  /*1170*/  FFMA.FTZ R158, R128, R137, R158 ;  /* 0x00000089809e7223 */ /* 0x000fc4000001009e */
[----:B------:R-:W-:Y:S02]  /*1180*/  FADD.FTZ R93, -R0, R93 ;  /* 0x0000005d005d7221 */ /* 0x000fe40000010100 */
[----:B------:R-:W-:Y:S02]  /*1190*/  FMUL.FTZ R141, R4, R141 ;  /* 0x0000008d048d7220 */ /* 0x000fe40000410000 */
[----:B------:R-:W-:Y:S02]  /*11a0*/  FMUL.FTZ R139, R16, R98 ;  /* 0x00000062108b7220 */ /* 0x000fe40000410000 */
[----:B------:R-:W-:Y:S02]  /*11b0*/  FADD.FTZ R92, R95, R132 ;  /* 0x000000845f5c7221 */ /* 0x000fe40000010000 */
[----:B------:R-:W-:Y:S02]  /*11c0*/  FFMA.FTZ R158, R135, R132, R158 ;  /* 0x00000084879e7223 */ /* 0x000fe4000001009e */
[----:B------:R-:W-:-:S02]  /*11d0*/  FADD.FTZ R82, R82, R136 ;  /* 0x0000008852527221 */ /* 0x000fc40000010000 */
[-C--:B------:R-:W-:Y:S02]  /*11e0*/  FFMA.FTZ R58, R141, R136.reuse, R58 ;  /* 0x000000888d3a7223 */ /* 0x080fe4000001003a */
[----:B------:R-:W-:Y:S02]  /*11f0*/  FMUL.FTZ R138, R4, R93 ;  /* 0x0000005d048a7220 */ /* 0x000fe40000410000 */
[----:B------:R-:W-:Y:S02]  /*1200*/  FMUL.FTZ R136, R15, R136 ;  /* 0x000000880f887220 */ /* 0x000fe40000410000 */
[----:B------:R-:W-:Y:S02]  /*1210*/  FADD.FTZ R93, R92, R139 ;  /* 0x0000008b5c5d7221 */ /* 0x000fe40000010000 */
[----:B------:R-:W-:Y:S02]  /*1220*/  FFMA.FTZ R158, R134, R139, R158 ;  /* 0x0000008b869e7223 */ /* 0x000fe4000001009e */
[----:B------:R-:W-:-:S02]  /*1230*/  FMUL.FTZ R143, R14, R99 ;  /* 0x000000630e8f7220 */ /* 0x000fc40000410000 */
        /* <DEDUP_REMOVED lines=12> */
.L_x_45:
[----:B------:R-:W-:Y:S05]  /*1300*/  BSYNC B2 ;  /* 0x0000000000027941 */ /* 0x000fea0003800000 */
.L_x_44:
        /* <DEDUP_REMOVED lines=9> */
[--C-:B--2---:R-:W-:Y:S02]  /*13a0*/  PRMT R111, RZ, 0x5410, R92.reuse ;  /* 0x00005410ff6f7816 */ /* 0x104fe4000000005c */
[----:B0-----:R-:W-:Y:S02]  /*13b0*/  PRMT R145, RZ, 0x7610, R92 ;  /* 0x00007610ff917816 */ /* 0x001fe4000000005c */
[----:B------:R-:W-:Y:S01]  /*13c0*/  PRMT R149, RZ, 0x5410, R93 ;  /* 0x00005410ff957816 */ /* 0x000fe2000000005d */
[C---:B------:R-:W-:Y:S01]  /*13d0*/  FADD.FTZ R113, -R0.reuse, R111 ;  /* 0x0000006f00717221 */ /* 0x040fe20000010100 */
[----:B------:R-:W-:Y:S01]  /*13e0*/  PRMT R93, RZ, 0x7610, R93 ;  /* 0x00007610ff5d7816 */ /* 0x000fe2000000005d */
[----:B------:R-:W-:Y:S01]  /*13f0*/  FADD.FTZ R147, -R0, R145 ;  /* 0x0000009100937221 */ /* 0x000fe20000010100 */
[----:B------:R-:W-:Y:S01]  /*1400*/  PRMT R151, RZ, 0x5410, R94 ;  /* 0x00005410ff977816 */ /* 0x000fe2000000005e */
[----:B-----5:R-:W-:Y:S01]  /*1410*/  FMUL.FTZ R113, R4, R113 ;  /* 0x0000007104717220 */ /* 0x020fe20000410000 */
[--C-:B---3--:R-:W-:Y:S01]  /*1420*/  PRMT R145, RZ, 0x5410, R96.reuse ;  /* 0x00005410ff917816 */ /* 0x108fe20000000060 */
[C---:B------:R-:W-:Y:S01]  /*1430*/  FADD.FTZ R149, -R0.reuse, R149 ;  /* 0x0000009500957221 */ /* 0x040fe20000010100 */
[----:B------:R-:W-:Y:S01]  /*1440*/  PRMT R2, RZ, 0x7610, R97 ;  /* 0x00007610ff027816 */ /* 0x000fe20000000061 */
[C---:B------:R-:W-:Y:S01]  /*1450*/  FADD.FTZ R153, -R0.reuse, R93 ;  /* 0x0000005d00997221 */ /* 0x040fe20000010100 */
[----:B------:R-:W-:Y:S01]  /*1460*/  PRMT R96, RZ, 0x7610, R96 ;  /* 0x00007610ff607816 */ /* 0x000fe20000000060 */
[----:B------:R-:W-:Y:S01]  /*1470*/  FADD.FTZ R157, -R0, R151 ;  /* 0x00000097009d7221 */ /* 0x000fe20000010100 */
[----:B------:R-:W-:Y:S01]  /*1480*/  PRMT R151, RZ, 0x5410, R97 ;  /* 0x00005410ff977816 */ /* 0x000fe20000000061 */
[----:B------:R-:W-:Y:S01]  /*1490*/  FADD.FTZ R60, R60, R145 ;  /* 0x000000913c3c7221 */ /* 0x000fe20000010000 */
[----:B------:R-:W-:Y:S01]  /*14a0*/  PRMT R97, RZ, 0x5410, R98 ;  /* 0x00005410ff617816 */ /* 0x000fe20000000062 */
[-C--:B------:R-:W-:Y:S01]  /*14b0*/  FFMA.FTZ R36, R113, R145.reuse, R36 ;  /* 0x0000009171247223 */ /* 0x080fe20000010024 */
[----:B------:R-:W-:Y:S01]  /*14c0*/  PRMT R155, RZ, 0x7610, R94 ;  /* 0x00007610ff9b7816 */ /* 0x000fe2000000005e */
[----:B------:R-:W-:Y:S01]  /*14d0*/  FMUL.FTZ R142, R12, R145 ;  /* 0x000000910c8e7220 */ /* 0x000fe20000410000 */
[--C-:B------:R-:W-:Y:S01]  /*14e0*/  PRMT R161, RZ, 0x5410, R95.reuse ;  /* 0x00005410ffa17816 */ /* 0x100fe2000000005f */
[C---:B------:R-:W-:Y:S01]  /*14f0*/  FMUL.FTZ R145, R4.reuse, R149 ;  /* 0x0000009504917220 */ /* 0x040fe20000410000 */
[----:B------:R-:W-:Y:S01]  /*1500*/  PRMT R95, RZ, 0x7610, R95 ;  /* 0x00007610ff5f7816 */ /* 0x000fe2000000005f */
[----:B------:R-:W-:Y:S01]  /*1510*/  FMUL.FTZ R144, R4, R153 ;  /* 0x0000009904907220 */ /* 0x000fe20000410000 */
[----:B------:R-:W-:Y:S01]  /*1520*/  PRMT R98, RZ, 0x7610, R98 ;  /* 0x00007610ff627816 */ /* 0x000fe20000000062 */
[----:B------:R-:W-:-:S02]  /*1530*/  FADD.FTZ R62, R62, R151 ;  /* 0x000000973e3e7221 */ /* 0x000fc40000010000 */
[-C--:B------:R-:W-:Y:S02]  /*1540*/  FFMA.FTZ R38, R145, R151.reuse, R38 ;  /* 0x0000009791267223 */ /* 0x080fe40000010026 */
[----:B------:R-:W-:Y:S02]  /*1550*/  FMUL.FTZ R146, R10, R151 ;  /* 0x000000970a927220 */ /* 0x000fe40000410000 */
[C---:B------:R-:W-:Y:S02]  /*1560*/  FMUL.FTZ R140, R4.reuse, R147 ;  /* 0x00000093048c7220 */ /* 0x040fe40000410000 */
[----:B------:R-:W-:Y:S02]  /*1570*/  FADD.FTZ R63, R63, R2 ;  /* 0x000000023f3f7221 */ /* 0x000fe40000010000 */
[----:B------:R-:W-:Y:S02]  /*1580*/  FMUL.FTZ R149, R4, R157 ;  /* 0x0000009d04957220 */ /* 0x000fe40000410000 */
[----:B------:R-:W-:-:S02]  /*1590*/  FFMA.FTZ R39, R144, R2, R39 ;  /* 0x0000000290277223 */ /* 0x000fc40000010027 */
[----:B------:R-:W-:Y:S02]  /*15a0*/  FMUL.FTZ R151, R9, R2 ;  /* 0x0000000209977220 */ /* 0x000fe40000410000 */
[----:B------:R-:W-:Y:S02]  /*15b0*/  FMUL.FTZ R147, R11, R96 ;  /* 0x000000600b937220 */ /* 0x000fe40000410000 */
[----:B------:R-:W-:Y:S02]  /*15c0*/  FADD.FTZ R2, R163, R142 ;  /* 0x0000008ea3027221 */ /* 0x000fe40000010000 */
[----:B------:R-:W-:Y:S02]  /*15d0*/  FFMA.FTZ R158, R113, R142, R158 ;  /* 0x0000008e719e7223 */ /* 0x000fe4000001009e */
[----:B------:R-:W-:Y:S02]  /*15e0*/  FADD.FTZ R64, R64, R97 ;  /* 0x0000006140407221 */ /* 0x000fe40000010000 */
[----:B------:R-:W-:-:S02]  /*15f0*/  FFMA.FTZ R40, R149, R97, R40 ;  /* 0x0000006195287223 */ /* 0x000fc40000010028 */
[----:B------:R-:W-:Y:S02]  /*1600*/  FMUL.FTZ R148, R8, R97 ;  /* 0x0000006108947220 */ /* 0x000fe40000410000 */
[----:B------:R-:W-:Y:S02]  /*1610*/  FADD.FTZ R97, R2, R147 ;  /* 0x0000009302617221 */ /* 0x000fe40000010000 */
[----:B------:R-:W-:Y:S02]  /*1620*/  FFMA.FTZ R158, R140, R147, R158 ;  /* 0x000000938c9e7223 */ /* 0x000fe4000001009e */
[----:B------:R-:W-:Y:S02]  /*1630*/  FADD.FTZ R2, R97, R146 ;  /* 0x0000009261027221 */ /* 0x000fe40000010000 */
[----:B------:R-:W-:Y:S02]  /*1640*/  FFMA.FTZ R158, R145, R146, R158 ;  /* 0x00000092919e7223 */ /* 0x000fe4000001009e */
[----:B------:R-:W-:-:S02]  /*1650*/  FADD.FTZ R111, -R0, R155 ;  /* 0x0000009b006f7221 */ /* 0x000fc40000010100 */
[----:B------:R-:W-:Y:S02]  /*1660*/  FADD.FTZ R97, R2, R151 ;  /* 0x0000009702617221 */ /* 0x000fe40000010000 */
[----:B------:R-:W-:Y:S02]  /*1670*/  FFMA.FTZ R158, R144, R151, R158 ;  /* 0x00000097909e7223 */ /* 0x000fe4000001009e */
[C---:B------:R-:W-:Y:S01]  /*1680*/  FADD.FTZ R93, -R0.reuse, R95 ;  /* 0x0000005f005d7221 */ /* 0x040fe20000010100 */
[----:B------:R-:W-:Y:S01]  /*1690*/  PRMT R95, RZ, 0x5410, R99 ;  /* 0x00005410ff5f7816 */ /* 0x000fe20000000063 */
[----:B------:R-:W-:Y:S01]  /*16a0*/  FADD.FTZ R155, -R0, R161 ;  /* 0x000000a1009b7221 */ /* 0x000fe20000010100 */
[----:B------:R-:W-:Y:S01]  /*16b0*/  PRMT R0, RZ, 0x7610, R99 ;  /* 0x00007610ff007816 */ /* 0x000fe20000000063 */
[----:B------:R-:W-:Y:S02]  /*16c0*/  FMUL.FTZ R150, R4, R111 ;  /* 0x0000006f04967220 */ /* 0x000fe40000410000 */
[----:B------:R-:W-:-:S02]  /*16d0*/  FMUL.FTZ R153, R7, R98 ;  /* 0x0000006207997220 */ /* 0x000fc40000410000 */
[----:B------:R-:W-:Y:S02]  /*16e0*/  FADD.FTZ R2, R97, R148 ;  /* 0x0000009461027221 */ /* 0x000fe40000010000 */
[----:B------:R-:W-:Y:S02]  /*16f0*/  FFMA.FTZ R158, R149, R148, R158 ;  /* 0x00000094959e7223 */ /* 0x000fe4000001009e */
[C---:B------:R-:W-:Y:S02]  /*1700*/  FMUL.FTZ R154, R4.reuse, R93 ;  /* 0x0000005d049a7220 */ /* 0x040fe40000410000 */
        /* <DEDUP_REMOVED lines=17> */
.L_x_41:
[----:B------:R-:W-:Y:S05]  /*1820*/  BSYNC B1 ;  /* 0x0000000000017941 */ /* 0x000fea0003800000 */
.L_x_33:
[----:B------:R-:W-:Y:S05]  /*1830*/  BRA.DIV ~URZ, `(.L_x_46) ;  /* 0x00002bc27f007947 */ /* 0x000fea000b800000 */
[----:B------:R1:W2:Y:S02]  /*1840*/  SHFL.BFLY PT, R2, R163, 0x1, 0x1f ;  /* 0x0c201f00a3027f89 */ /* 0x0002a400000e0000 */
.L_x_127:
[----:B------:R-:W-:Y:S05]  /*1850*/  BRA.DIV ~URZ, `(.L_x_47) ;  /* 0x00002c227f007947 */ /* 0x000fea000b800000 */
[----:B------:R-:W3:Y:S01]  /*1860*/  SHFL.BFLY PT, R93, R158, 0x1, 0x1f ;  /* 0x0c201f009e5d7f89 */ /* 0x000ee200000e0000 */
[----:B-12---:R-:W-:-:S05]  /*1870*/  FADD.FTZ R163, R2, R163 ;  /* 0x000000a302a37221 */ /* 0x006fca0000010000 */
[----:B------:R-:W1:Y:S01]  /*1880*/  SHFL.BFLY PT, R0, R163, 0x2, 0x1f ;  /* 0x0c401f00a3007f89 */ /* 0x000e6200000e0000 */
[----:B---3--:R-:W-:-:S05]  /*1890*/  FADD.FTZ R93, R93, R158 ;  /* 0x0000009e5d5d7221 */ /* 0x008fca0000010000 */
        /* <DEDUP_REMOVED lines=10> */
[----:B------:R1:W3:Y:S01]  /*1940*/  SHFL.BFLY PT, R95, R2, 0x10, 0x1f ;  /* 0x0e001f00025f7f89 */ /* 0x0002e200000e0000 */
[----:B--2---:R-:W-:-:S05]  /*1950*/  FADD.FTZ R94, R97, R94 ;  /* 0x0000005e615e7221 */ /* 0x004fca0000010000 */
[----:B------:R1:W2:Y:S02]  /*1960*/  SHFL.BFLY PT, R93, R94, 0x10, 0x1f ;  /* 0x0e001f005e5d7f89 */ /* 0x0002a400000e0000 */
.L_x_128:
[----:B-----5:R-:W-:Y:S01]  /*1970*/  ISETP.GE.AND P5, PT, R3, 0x1, PT ;  /* 0x000000010300780c */ /* 0x020fe20003fa6270 */
[----:B---3--:R-:W-:Y:S01]  /*1980*/  FADD.FTZ R95, R95, R2 ;  /* 0x000000025f5f7221 */ /* 0x008fe20000010000 */
[----:B------:R-:W-:Y:S01]  /*1990*/  ISETP.NE.AND P0, PT, R104, RZ, PT ;  /* 0x000000ff6800720c */ /* 0x000fe20003f05270 */
[----:B-12---:R-:W-:Y:S01]  /*19a0*/  FADD.FTZ R94, R93, R94 ;  /* 0x0000005e5d5e7221 */ /* 0x006fe20000010000 */
[----:B------:R-:W-:Y:S01]  /*19b0*/  BSSY B1, `(.L_x_48) ;  /* 0x00000a6000017945 */ /* 0x000fe20003800000 */
[----:B------:R-:W-:Y:S02]  /*19c0*/  FMUL.FTZ R95, R95, c[0x0][0x1e0] ;  /* 0x000078005f5f7a20 */ /* 0x000fe40000410000 */
[----:B------:R-:W-:-:S03]  /*19d0*/  FMUL.FTZ R94, R94, c[0x0][0x1e0] ;  /* 0x000078005e5e7a20 */ /* 0x000fc60000410000 */
[----:B------:R-:W-:-:S03]  /*19e0*/  FSEL R95, R95, RZ, !P0 ;  /* 0x000000ff5f5f7208 */ /* 0x000fc60004000000 */
[----:B------:R-:W-:Y:S02]  /*19f0*/  @P5 IADD3 R3, R3, -0x1, RZ ;  /* 0xffffffff03035810 */ /* 0x000fe40007ffe0ff */
[----:B------:R-:W-:-:S03]  /*1a00*/  @P5 LOP3.LUT R92, R108, 0x1f, RZ, 0xc0, !PT ;  /* 0x0000001f6c5c5812 */ /* 0x000fc600078ec0ff */
[----:B------:R-:W-:-:S05]  /*1a10*/  @P5 IMAD R3, R3, c[0x0][0x168], RZ ;  /* 0x00005a0003035a24 */ /* 0x000fca00078e02ff */
[----:B------:R-:W-:-:S04]  /*1a20*/  @P5 SHF.R.S32.HI R0, RZ, 0x1f, R3 ;  /* 0x0000001fff005819 */ /* 0x000fc80000011403 */
[----:B------:R-:W-:Y:S01]  /*1a30*/  @P5 LEA.HI R3, R0, R3, RZ, 0x3 ;  /* 0x0000000300035211 */ /* 0x000fe200078f18ff */
[----:B------:R-:W-:-:S06]  /*1a40*/  HFMA2.MMA R0, -RZ, RZ, 0, 0 ;  /* 0x00000000ff007435 */ /* 0x000fcc00000001ff */
[----:B------:R-:W-:Y:S01]  /*1a50*/  @P5 LEA.HI.SX32 R0, R3, R92, 0x1d ;  /* 0x0000005c03005211 */ /* 0x000fe200078feaff */
[----:B------:R-:W-:Y:S05]  /*1a60*/  @!P4 BRA `(.L_x_49) ;  /* 0x000009a00000c947 */ /* 0x000fea0003800000 */
[----:B------:R-:W-:Y:S01]  /*1a70*/  BSSY B2, `(.L_x_50) ;  /* 0x0000013000027945 */ /* 0x000fe20003800000 */
[----:B------:R-:W-:Y:S05]  /*1a80*/  @P1 BRA `(.L_x_51) ;  /* 0x0000008000001947 */ /* 0x000fea0003800000 */
[----:B------:R-:W-:Y:S01]  /*1a90*/  ULDC.64 UR6, c[0x0][0x218] ;  /* 0x0000860000067ab9 */ /* 0x000fe20000000a00 */
[----:B------:R-:W-:Y:S01]  /*1aa0*/  IMAD.MOV.U32 R3, RZ, RZ, RZ ;  /* 0x000000ffff037224 */ /* 0x000fe200078e00ff */
[----:B------:R-:W-:-:S04]  /*1ab0*/  UISETP.NE.U32.AND UP0, UPT, URZ, UR6, UPT ;  /* 0x000000063f00728c */ /* 0x000fc8000bf05070 */
[----:B------:R-:W-:-:S06]  /*1ac0*/  UISETP.NE.AND.EX UP0, UPT, URZ, UR7, UPT, UP0 ;  /* 0x000000073f00728c */ /* 0x000fcc000bf05300 */
[----:B------:R-:W-:-:S13]  /*1ad0*/  PLOP3.LUT P6, PT, PT, PT, UP0, 0x80, 0x0 ;  /* 0x000000000000781c */ /* 0x000fda0003fcf008 */
[----:B------:R-:W-:Y:S05]  /*1ae0*/  @!P6 BRA `(.L_x_52) ;  /* 0x000000b00000e947 */ /* 0x000fea0003800000 */
[----:B------:R-:W-:Y:S01]  /*1af0*/  PRMT R3, RZ, 0x5410, R68 ;  /* 0x00005410ff037816 */ /* 0x000fe20000000044 */
[----:B------:R-:W-:Y:S05]  /*1b00*/  BRA `(.L_x_52) ;  /* 0x0000009000007947 */ /* 0x000fea0003800000 */
.L_x_51:
[----:B------:R-:W-:Y:S01]  /*1b10*/  ULDC.64 UR6, c[0x0][0x218] ;  /* 0x0000860000067ab9 */ /* 0x000fe20000000a00 */
[----:B------:R-:W-:Y:S01]  /*1b20*/  FFMA.FTZ R3, R159, R94, R95 ;  /* 0x0000005e9f037223 */ /* 0x000fe2000001005f */
[----:B------:R-:W-:-:S03]  /*1b30*/  UISETP.NE.U32.AND UP0, UPT, URZ, UR6, UPT ;  /* 0x000000063f00728c */ /* 0x000fc6000bf05070 */
[----:B------:R-:W-:Y:S01]  /*1b40*/  FADD.FTZ R3, R156, -R3 ;  /* 0x800000039c037221 */ /* 0x000fe20000010000 */
[----:B------:R-:W-:-:S03]  /*1b50*/  UISETP.NE.AND.EX UP0, UPT, URZ, UR7, UPT, UP0 ;  /* 0x000000073f00728c */ /* 0x000fc6000bf05300 */
[----:B------:R-:W-:-:S03]  /*1b60*/  FMUL.FTZ R3, R4, R3 ;  /* 0x0000000304037220 */ /* 0x000fc60000410000 */
[----:B------:R-:W-:-:S13]  /*1b70*/  PLOP3.LUT P6, PT, PT, PT, UP0, 0x80, 0x0 ;  /* 0x000000000000781c */ /* 0x000fda0003fcf008 */
[----:B------:R-:W-:-:S05]  /*1b80*/  @P6 PRMT R2, RZ, 0x5410, R68 ;  /* 0x00005410ff026816 */ /* 0x000fca0000000044 */
[----:B------:R-:W-:Y:S02]  /*1b90*/  @P6 FADD.FTZ R3, R3, R2 ;  /* 0x0000000203036221 */ /* 0x000fe40000010000 */
.L_x_52:
[----:B------:R-:W-:Y:S05]  /*1ba0*/  BSYNC B2 ;  /* 0x0000000000027941 */ /* 0x000fea0003800000 */
.L_x_50:
[----:B------:R-:W-:Y:S01]  /*1bb0*/  ISETP.NE.U32.AND P0, PT, RZ, c[0x0][0x258], PT ;  /* 0x00009600ff007a0c */ /* 0x000fe20003f05070 */
[----:B------:R-:W-:Y:S01]  /*1bc0*/  @P5 FMUL.FTZ R2, R3, c[0x0][0x1ec] ;  /* 0x00007b0003025a20 */ /* 0x000fe20000410000 */
[----:B------:R-:W-:Y:S02]  /*1bd0*/  BSSY B2, `(.L_x_53) ;  /* 0x0000010000027945 */ /* 0x000fe40003800000 */
[----:B------:R-:W-:Y:S02]  /*1be0*/  ISETP.NE.AND.EX P0, PT, RZ, c[0x0][0x25c], PT, P0 ;  /* 0x00009700ff007a0c */ /* 0x000fe40003f05300 */
[----:B------:R-:W-:-:S04]  /*1bf0*/  @P5 F2FP.BF16.PACK_AB R2, RZ, R2 ;  /* 0x00000002ff02523e */ /* 0x000fc800000010ff */
[----:B------:R-:W-:-:S07]  /*1c00*/  @P5 PRMT R84, R2, 0x7610, R84 ;  /* 0x0000761002545816 */ /* 0x000fce0000000054 */
[----:B------:R-:W-:-:S04]  /*1c10*/  @P0 F2FP.BF16.PACK_AB R3, RZ, R3 ;  /* 0x00000003ff03023e */ /* 0x000fc800000010ff */
[----:B------:R-:W-:Y:S01]  /*1c20*/  @P0 PRMT R52, R3, 0x7610, R52 ;  /* 0x0000761003340816 */ /* 0x000fe20000000034 */
[----:B------:R-:W-:Y:S05]  /*1c30*/  @P1 BRA `(.L_x_54) ;  /* 0x0000004000001947 */ /* 0x000fea0003800000 */
[----:B------:R-:W-:Y:S01]  /*1c40*/  MOV R3, RZ ;  /* 0x000000ff00037202 */ /* 0x000fe20000000f00 */
[----:B------:R-:W-:Y:S05]  /*1c50*/  @!P6 BRA `(.L_x_55) ;  /* 0x000000700000e947 */ /* 0x000fea0003800000 */
[----:B------:R-:W-:Y:S01]  /*1c60*/  PRMT R3, RZ, 0x7610, R68 ;  /* 0x00007610ff037816 */ /* 0x000fe20000000044 */
[----:B------:R-:W-:Y:S05]  /*1c70*/  BRA `(.L_x_55) ;  /* 0x0000005000007947 */ /* 0x000fea0003800000 */
.L_x_54:
[----:B------:R-:W-:-:S04]  /*1c80*/  FFMA.FTZ R2, R110, R94, R95 ;  /* 0x0000005e6e027223 */ /* 0x000fc8000001005f */
[----:B------:R-:W-:Y:S01]  /*1c90*/  FADD.FTZ R3, R117, -R2 ;  /* 0x8000000275037221 */ /* 0x000fe20000010000 */
[----:B------:R-:W-:-:S03]  /*1ca0*/  @P6 PRMT R2, RZ, 0x7610, R68 ;  /* 0x00007610ff026816 */ /* 0x000fc60000000044 */
[----:B------:R-:W-:-:S04]  /*1cb0*/  FMUL.FTZ R3, R4, R3 ;  /* 0x0000000304037220 */ /* 0x000fc80000410000 */
[----:B------:R-:W-:Y:S02]  /*1cc0*/  @P6 FADD.FTZ R3, R3, R2 ;  /* 0x0000000203036221 */ /* 0x000fe40000010000 */
.L_x_55:
[----:B------:R-:W-:Y:S05]  /*1cd0*/  BSYNC B2 ;  /* 0x0000000000027941 */ /* 0x000fea0003800000 */
.L_x_53:
[----:B------:R-:W-:Y:S01]  /*1ce0*/  @P5 FMUL.FTZ R2, R3, c[0x0][0x1ec] ;  /* 0x00007b0003025a20 */ /* 0x000fe20000410000 */
[----:B------:R-:W-:Y:S01]  /*1cf0*/  @P0 F2FP.BF16.PACK_AB R3, RZ, R3 ;  /* 0x00000003ff03023e */ /* 0x000fe200000010ff */
[----:B------:R-:W-:Y:S03]  /*1d00*/  BSSY B2, `(.L_x_56) ;  /* 0x000000e000027945 */ /* 0x000fe60003800000 */
[----:B------:R-:W-:Y:S02]  /*1d10*/  @P5 F2FP.BF16.PACK_AB R2, RZ, R2 ;  /* 0x00000002ff02523e */ /* 0x000fe400000010ff */
[----:B------:R-:W-:Y:S02]  /*1d20*/  @P0 PRMT R52, R52, 0x5410, R3 ;  /* 0x0000541034340816 */ /* 0x000fe40000000003 */
[----:B------:R-:W-:Y:S01]  /*1d30*/  @P5 PRMT R84, R84, 0x5410, R2 ;  /* 0x0000541054545816 */ /* 0x000fe20000000002 */
[----:B------:R-:W-:Y:S05]  /*1d40*/  @P1 BRA `(.L_x_57) ;  /* 0x0000004000001947 */ /* 0x000fea0003800000 */
[----:B------:R-:W-:Y:S01]  /*1d50*/  HFMA2.MMA R3, -RZ, RZ, 0, 0 ;  /* 0x00000000ff037435 */ /* 0x000fe200000001ff */
[----:B------:R-:W-:Y:S05]  /*1d60*/  @!P6 BRA `(.L_x_58) ;  /* 0x000000700000e947 */ /* 0x000fea0003800000 */
[----:B------:R-:W-:Y:S01]  /*1d70*/  PRMT R3, RZ, 0x5410, R69 ;  /* 0x00005410ff037816 */ /* 0x000fe20000000045 */
[----:B------:R-:W-:Y:S05]  /*1d80*/  BRA `(.L_x_58) ;  /* 0x0000005000007947 */ /* 0x000fea0003800000 */
.L_x_57:
[----:B------:R-:W-:Y:S01]  /*1d90*/  FFMA.FTZ R3, R115, R94, R95 ;  /* 0x0000005e73037223 */ /* 0x000fe2000001005f */
[----:B------:R-:W-:-:S03]  /*1da0*/  @P6 PRMT R2, RZ, 0x5410, R69 ;  /* 0x00005410ff026816 */ /* 0x000fc60000000045 */
[----:B------:R-:W-:-:S04]  /*1db0*/  FADD.FTZ R3, R114, -R3 ;  /* 0x8000000372037221 */ /* 0x000fc80000010000 */
[----:B------:R-:W-:-:S04]  /*1dc0*/  FMUL.FTZ R3, R4, R3 ;  /* 0x0000000304037220 */ /* 0x000fc80000410000 */
[----:B------:R-:W-:Y:S02]  /*1dd0*/  @P6 FADD.FTZ R3, R3, R2 ;  /* 0x0000000203036221 */ /* 0x000fe40000010000 */
.L_x_58:
[----:B------:R-:W-:Y:S05]  /*1de0*/  BSYNC B2 ;  /* 0x0000000000027941 */ /* 0x000fea0003800000 */
.L_x_56:
[----:B------:R-:W-:Y:S01]  /*1df0*/  @P5 FMUL.FTZ R2, R3, c[0x0][0x1ec] ;  /* 0x00007b0003025a20 */ /* 0x000fe20000410000 */
[----:B------:R-:W-:Y:S01]  /*1e00*/  @P0 F2FP.BF16.PACK_AB R3, RZ, R3 ;  /* 0x00000003ff03023e */ /* 0x000fe200000010ff */
[----:B------:R-:W-:Y:S03]  /*1e10*/  BSSY B2, `(.L_x_59) ;  /* 0x000000e000027945 */ /* 0x000fe60003800000 */
[----:B------:R-:W-:Y:S02]  /*1e20*/  @P5 F2FP.BF16.PACK_AB R2, RZ, R2 ;  /* 0x00000002ff02523e */ /* 0x000fe400000010ff */
[----:B------:R-:W-:Y:S02]  /*1e30*/  @P0 PRMT R53, R3, 0x7610, R53 ;  /* 0x0000761003350816 */ /* 0x000fe40000000035 */
[----:B------:R-:W-:Y:S01]  /*1e40*/  @P5 PRMT R85, R2, 0x7610, R85 ;  /* 0x0000761002555816 */ /* 0x000fe20000000055 */
[----:B------:R-:W-:Y:S05]  /*1e50*/  @P1 BRA `(.L_x_60) ;  /* 0x0000004000001947 */ /* 0x000fea0003800000 */
[----:B------:R-:W-:Y:S01]  /*1e60*/  MOV R3, RZ ;  /* 0x000000ff00037202 */ /* 0x000fe20000000f00 */
[----:B------:R-:W-:Y:S05]  /*1e70*/  @!P6 BRA `(.L_x_61) ;  /* 0x000000700000e947 */ /* 0x000fea0003800000 */
[----:B------:R-:W-:Y:S01]  /*1e80*/  PRMT R3, RZ, 0x7610, R69 ;  /* 0x00007610ff037816 */ /* 0x000fe20000000045 */
[----:B------:R-:W-:Y:S05]  /*1e90*/  BRA `(.L_x_61) ;  /* 0x0000005000007947 */ /* 0x000fea0003800000 */
.L_x_60:
[----:B------:R-:W-:-:S04]  /*1ea0*/  FFMA.FTZ R2, R112, R94, R95 ;  /* 0x0000005e70027223 */ /* 0x000fc8000001005f */
[----:B------:R-:W-:Y:S01]  /*1eb0*/  FADD.FTZ R3, R121, -R2 ;  /* 0x8000000279037221 */ /* 0x000fe20000010000 */
[----:B------:R-:W-:-:S03]  /*1ec0*/  @P6 PRMT R2, RZ, 0x7610, R69 ;  /* 0x00007610ff026816 */ /* 0x000fc60000000045 */
[----:B------:R-:W-:-:S04]  /*1ed0*/  FMUL.FTZ R3, R4, R3 ;  /* 0x0000000304037220 */ /* 0x000fc80000410000 */
[----:B------:R-:W-:Y:S02]  /*1ee0*/  @P6 FADD.FTZ R3, R3, R2 ;  /* 0x0000000203036221 */ /* 0x000fe40000010000 */
.L_x_61:
[----:B------:R-:W-:Y:S05]  /*1ef0*/  BSYNC B2 ;  /* 0x0000000000027941 */ /* 0x000fea0003800000 */
.L_x_59:
[----:B------:R-:W-:Y:S01]  /*1f00*/  @P5 FMUL.FTZ R2, R3, c[0x0][0x1ec] ;  /* 0x00007b0003025a20 */ /* 0x000fe20000410000 */
[----:B------:R-:W-:Y:S01]  /*1f10*/  @P0 F2FP.BF16.PACK_AB R3, RZ, R3 ;  /* 0x00000003ff03023e */ /* 0x000fe200000010ff */
[----:B------:R-:W-:Y:S03]  /*1f20*/  BSSY B2, `(.L_x_62) ;  /* 0x000000e000027945 */ /* 0x000fe60003800000 */
[----:B------:R-:W-:Y:S02]  /*1f30*/  @P5 F2FP.BF16.PACK_AB R2, RZ, R2 ;  /* 0x00000002ff02523e */ /* 0x000fe400000010ff */
[----:B------:R-:W-:Y:S02]  /*1f40*/  @P0 PRMT R53, R53, 0x5410, R3 ;  /* 0x0000541035350816 */ /* 0x000fe40000000003 */
[----:B------:R-:W-:Y:S01]  /*1f50*/  @P5 PRMT R85, R85, 0x5410, R2 ;  /* 0x0000541055555816 */ /* 0x000fe20000000002 */
[----:B------:R-:W-:Y:S05]  /*1f60*/  @P1 BRA `(.L_x_63) ;  /* 0x0000004000001947 */ /* 0x000fea0003800000 */
[----:B------:R-:W-:Y:S01]  /*1f70*/  IMAD.MOV.U32 R3, RZ, RZ, RZ ;  /* 0x000000ffff037224 */ /* 0x000fe200078e00ff */
[----:B------:R-:W-:Y:S05]  /*1f80*/  @!P6 BRA `(.L_x_64) ;  /* 0x000000700000e947 */ /* 0x000fea0003800000 */
[----:B------:R-:W-:Y:S01]  /*1f90*/  PRMT R3, RZ, 0x5410, R70 ;  /* 0x00005410ff037816 */ /* 0x000fe20000000046 */
[----:B------:R-:W-:Y:S05]  /*1fa0*/  BRA `(.L_x_64) ;  /* 0x0000005000007947 */ /* 0x000fea0003800000 */
.L_x_63:
[----:B------:R-:W-:Y:S01]  /*1fb0*/  FFMA.FTZ R3, R119, R94, R95 ;  /* 0x0000005e77037223 */ /* 0x000fe2000001005f */
[----:B------:R-:W-:-:S03]  /*1fc0*/  @P6 PRMT R2, RZ, 0x5410, R70 ;  /* 0x00005410ff026816 */ /* 0x000fc60000000046 */
[----:B------:R-:W-:-:S04]  /*1fd0*/  FADD.FTZ R3, R116, -R3 ;  /* 0x8000000374037221 */ /* 0x000fc80000010000 */
[----:B------:R-:W-:-:S04]  /*1fe0*/  FMUL.FTZ R3, R4, R3 ;  /* 0x0000000304037220 */ /* 0x000fc80000410000 */
[----:B------:R-:W-:Y:S02]  /*1ff0*/  @P6 FADD.FTZ R3, R3, R2 ;  /* 0x0000000203036221 */ /* 0x000fe40000010000 */
.L_x_64:
[----:B------:R-:W-:Y:S05]  /*2000*/  BSYNC B2 ;  /* 0x0000000000027941 */ /* 0x000fea0003800000 */
.L_x_62:
        /* <DEDUP_REMOVED lines=11> */
.L_x_66:
[----:B------:R-:W-:-:S04]  /*20c0*/  FFMA.FTZ R2, R118, R94, R95 ;  /* 0x0000005e76027223 */ /* 0x000fc8000001005f */
[----:B------:R-:W-:Y:S01]  /*20d0*/  FADD.FTZ R3, R123, -R2 ;  /* 0x800000027b037221 */ /* 0x000fe20000010000 */
[----:B------:R-:W-:-:S03]  /*20e0*/  @P6 PRMT R2, RZ, 0x7610, R70 ;  /* 0x00007610ff026816 */ /* 0x000fc60000000046 */
[----:B------:R-:W-:-:S04]  /*20f0*/  FMUL.FTZ R3, R4, R3 ;  /* 0x0000000304037220 */ /* 0x000fc80000410000 */
[----:B------:R-:W-:Y:S02]  /*2100*/  @P6 FADD.FTZ R3, R3, R2 ;  /* 0x0000000203036221 */ /* 0x000fe40000010000 */
.L_x_67:
[----:B------:R-:W-:Y:S05]  /*2110*/  BSYNC B2 ;  /* 0x0000000000027941 */ /* 0x000fea0003800000 */
.L_x_65:
        /* <DEDUP_REMOVED lines=11> */
.L_x_69:
[----:B------:R-:W-:Y:S01]  /*21d0*/  FFMA.FTZ R3, R125, R94, R95 ;  /* 0x0000005e7d037223 */ /* 0x000fe2000001005f */
[----:B------:R-:W-:-:S03]  /*21e0*/  @P6 PRMT R2, RZ, 0x5410, R71 ;  /* 0x00005410ff026816 */ /* 0x000fc60000000047 */
[----:B------:R-:W-:-:S04]  /*21f0*/  FADD.FTZ R3, R120, -R3 ;  /* 0x8000000378037221 */ /* 0x000fc80000010000 */
[----:B------:R-:W-:-:S04]  /*2200*/  FMUL.FTZ R3, R4, R3 ;  /* 0x0000000304037220 */ /* 0x000fc80000410000 */
[----:B------:R-:W-:Y:S02]  /*2210*/  @P6 FADD.FTZ R3, R3, R2 ;  /* 0x0000000203036221 */ /* 0x000fe40000010000 */
.L_x_70:
[----:B------:R-:W-:Y:S05]  /*2220*/  BSYNC B2 ;  /* 0x0000000000027941 */ /* 0x000fea0003800000 */
.L_x_68:
        /* <DEDUP_REMOVED lines=11> */
.L_x_72:
[----:B------:R-:W-:-:S04]  /*22e0*/  FFMA.FTZ R2, R122, R94, R95 ;  /* 0x0000005e7a027223 */ /* 0x000fc8000001005f */
[----:B------:R-:W-:Y:S01]  /*22f0*/  FADD.FTZ R3, R127, -R2 ;  /* 0x800000027f037221 */ /* 0x000fe20000010000 */
[----:B------:R-:W-:-:S03]  /*2300*/  @P6 PRMT R2, RZ, 0x7610, R71 ;  /* 0x00007610ff026816 */ /* 0x000fc60000000047 */
[----:B------:R-:W-:-:S04]  /*2310*/  FMUL.FTZ R3, R4, R3 ;  /* 0x0000000304037220 */ /* 0x000fc80000410000 */
[----:B------:R-:W-:Y:S02]  /*2320*/  @P6 FADD.FTZ R3, R3, R2 ;  /* 0x0000000203036221 */ /* 0x000fe40000010000 */
.L_x_73:
[----:B------:R-:W-:Y:S05]  /*2330*/  BSYNC B2 ;  /* 0x0000000000027941 */ /* 0x000fea0003800000 */
.L_x_71:
[----:B------:R-:W-:Y:S01]  /*2340*/  @P0 F2FP.BF16.PACK_AB R2, RZ, R3 ;  /* 0x00000003ff02023e */ /* 0x000fe200000010ff */
[----:B------:R-:W-:Y:S01]  /*2350*/  @P5 FMUL.FTZ R3, R3, c[0x0][0x1ec] ;  /* 0x00007b0003035a20 */ /* 0x000fe20000410000 */
[----:B------:R-:W-:Y:S01]  /*2360*/  @P5 MOV R97, 0x10 ;  /* 0x0000001000615802 */ /* 0x000fe20000000f00 */
[----:B------:R-:W-:Y:S01]  /*2370*/  @P0 IMAD.MOV.U32 R92, RZ, RZ, 0x10 ;  /* 0x00000010ff5c0424 */ /* 0x000fe200078e00ff */
[----:B------:R-:W-:Y:S02]  /*2380*/  @P0 PRMT R55, R55, 0x5410, R2 ;  /* 0x0000541037370816 */ /* 0x000fe40000000002 */
[----:B------:R-:W-:Y:S01]  /*2390*/  @P5 F2FP.BF16.PACK_AB R3, RZ, R3 ;  /* 0x00000003ff03523e */ /* 0x000fe200000010ff */
[C---:B------:R-:W-:Y:S01]  /*23a0*/  @P0 IMAD.WIDE.U32 R92, R109.reuse, R92, c[0x0][0x258] ;  /* 0x000096006d5c0625 */ /* 0x040fe200078e005c */
[----:B------:R-:W-:Y:S02]  /*23b0*/  IADD3 R109, R109, 0x20, RZ ;  /* 0x000000206d6d7810 */ /* 0x000fe40007ffe0ff */
[----:B------:R-:W-:Y:S01]  /*23c0*/  @P5 PRMT R87, R87, 0x5410, R3 ;  /* 0x0000541057575816 */ /* 0x000fe20000000003 */
[C---:B------:R-:W-:Y:S01]  /*23d0*/  @P5 IMAD.WIDE.U32 R2, R0.reuse, R97, c[0x0][0x248] ;  /* 0x0000920000025625 */ /* 0x040fe200078e0061 */
[----:B------:R1:W-:Y:S01]  /*23e0*/  @P0 STG.E.128 [R92.64], R52 ;  /* 0x000000345c000986 */ /* 0x0003e2000c101d04 */
[----:B------:R-:W-:-:S03]  /*23f0*/  IADD3 R0, R0, 0x20, RZ ;  /* 0x0000002000007810 */ /* 0x000fc60007ffe0ff */
[----:B------:R1:W-:Y:S04]  /*2400*/  @P5 STG.E.128 [R2.64], R84 ;  /* 0x0000005402005986 */ /* 0x0003e8000c101d04 */
.L_x_49:
[----:B------:R-:W-:Y:S05]  /*2410*/  BSYNC B1 ;  /* 0x0000000000017941 */ /* 0x000fea0003800000 */
.L_x_48:
[----:B------:R-:W-:Y:S01]  /*2420*/  BSSY B1, `(.L_x_74) ;  /* 0x000009c000017945 */ /* 0x000fe20003800000 */
[----:B------:R-:W-:Y:S05]  /*2430*/  @!P3 BRA `(.L_x_75) ;  /* 0x000009a00000b947 */ /* 0x000fea0003800000 */
[----:B------:R-:W-:Y:S01]  /*2440*/  BSSY B2, `(.L_x_76) ;  /* 0x0000013000027945 */ /* 0x000fe20003800000 */
[----:B------:R-:W-:Y:S05]  /*2450*/  @P1 BRA `(.L_x_77) ;  /* 0x0000008000001947 */ /* 0x000fea0003800000 */
[----:B------:R-:W-:Y:S01]  /*2460*/  ULDC.64 UR6, c[0x0][0x218] ;  /* 0x0000860000067ab9 */ /* 0x000fe20000000a00 */
[----:B-1----:R-:W-:Y:S01]  /*2470*/  HFMA2.MMA R3, -RZ, RZ, 0, 0 ;  /* 0x00000000ff037435 */ /* 0x002fe200000001ff */
[----:B------:R-:W-:-:S04]  /*2480*/  UISETP.NE.U32.AND UP0, UPT, URZ, UR6, UPT ;  /* 0x000000063f00728c */ /* 0x000fc8000bf05070 */
[----:B------:R-:W-:-:S06]  /*2490*/  UISETP.NE.AND.EX UP0, UPT, URZ, UR7, UPT, UP0 ;  /* 0x000000073f00728c */ /* 0x000fcc000bf05300 */
[----:B------:R-:W-:-:S13]  /*24a0*/  PLOP3.LUT P6, PT, PT, PT, UP0, 0x80, 0x0 ;  /* 0x000000000000781c */ /* 0x000fda0003fcf008 */
[----:B------:R-:W-:Y:S05]  /*24b0*/  @!P6 BRA `(.L_x_78) ;  /* 0x000000b00000e947 */ /* 0x000fea0003800000 */
[----:B------:R-:W-:Y:S01]  /*24c0*/  PRMT R3, RZ, 0x5410, R24 ;  /* 0x00005410ff037816 */ /* 0x000fe20000000018 */
[----:B------:R-:W-:Y:S05]  /*24d0*/  BRA `(.L_x_78) ;  /* 0x0000009000007947 */ /* 0x000fea0003800000 */
.L_x_77:
[----:B------:R-:W-:Y:S01]  /*24e0*/  ULDC.64 UR6, c[0x0][0x218] ;  /* 0x0000860000067ab9 */ /* 0x000fe20000000a00 */
[----:B-1----:R-:W-:Y:S01]  /*24f0*/  FFMA.FTZ R3, R129, R94, R95 ;  /* 0x0000005e81037223 */ /* 0x002fe2000001005f */
[----:B------:R-:W-:-:S03]  /*2500*/  UISETP.NE.U32.AND UP0, UPT, URZ, UR6, UPT ;  /* 0x000000063f00728c */ /* 0x000fc6000bf05070 */
[----:B------:R-:W-:Y:S01]  /*2510*/  FADD.FTZ R3, R126, -R3 ;  /* 0x800000037e037221 */ /* 0x000fe20000010000 */
[----:B------:R-:W-:-:S03]  /*2520*/  UISETP.NE.AND.EX UP0, UPT, URZ, UR7, UPT, UP0 ;  /* 0x000000073f00728c */ /* 0x000fc6000bf05300 */
[----:B------:R-:W-:-:S03]  /*2530*/  FMUL.FTZ R3, R4, R3 ;  /* 0x0000000304037220 */ /* 0x000fc60000410000 */
[----:B------:R-:W-:-:S13]  /*2540*/  PLOP3.LUT P6, PT, PT, PT, UP0, 0x80, 0x0 ;  /* 0x000000000000781c */ /* 0x000fda0003fcf008 */
[----:B------:R-:W-:-:S05]  /*2550*/  @P6 PRMT R2, RZ, 0x5410, R24 ;  /* 0x00005410ff026816 */ /* 0x000fca0000000018 */
[----:B------:R-:W-:Y:S02]  /*2560*/  @P6 FADD.FTZ R3, R3, R2 ;  /* 0x0000000203036221 */ /* 0x000fe40000010000 */
.L_x_78:
[----:B------:R-:W-:Y:S05]  /*2570*/  BSYNC B2 ;  /* 0x0000000000027941 */ /* 0x000fea0003800000 */
.L_x_76:
        /* <DEDUP_REMOVED lines=13> */
.L_x_80:
[----:B------:R-:W-:-:S04]  /*2650*/  FFMA.FTZ R2, R124, R94, R95 ;  /* 0x0000005e7c027223 */ /* 0x000fc8000001005f */
[----:B------:R-:W-:Y:S01]  /*2660*/  FADD.FTZ R3, R133, -R2 ;  /* 0x8000000285037221 */ /* 0x000fe20000010000 */
[----:B------:R-:W-:-:S03]  /*2670*/  @P6 PRMT R2, RZ, 0x7610, R24 ;  /* 0x00007610ff026816 */ /* 0x000fc60000000018 */
[----:B------:R-:W-:-:S04]  /*2680*/  FMUL.FTZ R3, R4, R3 ;  /* 0x0000000304037220 */ /* 0x000fc80000410000 */
[----:B------:R-:W-:Y:S02]  /*2690*/  @P6 FADD.FTZ R3, R3, R2 ;  /* 0x0000000203036221 */ /* 0x000fe40000010000 */
.L_x_81:
[----:B------:R-:W-:Y:S05]  /*26a0*/  BSYNC B2 ;  /* 0x0000000000027941 */ /* 0x000fea0003800000 */
.L_x_79:
        /* <DEDUP_REMOVED lines=11> */
.L_x_83:
[----:B------:R-:W-:Y:S01]  /*2760*/  FFMA.FTZ R3, R131, R94, R95 ;  /* 0x0000005e83037223 */ /* 0x000fe2000001005f */
[----:B------:R-:W-:-:S03]  /*2770*/  @P6 PRMT R2, RZ, 0x5410, R25 ;  /* 0x00005410ff026816 */ /* 0x000fc60000000019 */
[----:B------:R-:W-:-:S04]  /*2780*/  FADD.FTZ R3, R130, -R3 ;  /* 0x8000000382037221 */ /* 0x000fc80000010000 */
[----:B------:R-:W-:-:S04]  /*2790*/  FMUL.FTZ R3, R4, R3 ;  /* 0x0000000304037220 */ /* 0x000fc80000410000 */
[----:B------:R-:W-:Y:S02]  /*27a0*/  @P6 FADD.FTZ R3, R3, R2 ;  /* 0x0000000203036221 */ /* 0x000fe40000010000 */
.L_x_84:
[----:B------:R-:W-:Y:S05]  /*27b0*/  BSYNC B2 ;  /* 0x0000000000027941 */ /* 0x000fea0003800000 */
.L_x_82:
        /* <DEDUP_REMOVED lines=11> */
.L_x_86:
[----:B------:R-:W-:-:S04]  /*2870*/  FFMA.FTZ R2, R128, R94, R95 ;  /* 0x0000005e80027223 */ /* 0x000fc8000001005f */
[----:B------:R-:W-:Y:S01]  /*2880*/  FADD.FTZ R3, R137, -R2 ;  /* 0x8000000289037221 */ /* 0x000fe20000010000 */
[----:B------:R-:W-:-:S03]  /*2890*/  @P6 PRMT R2, RZ, 0x7610, R25 ;  /* 0x00007610ff026816 */ /* 0x000fc60000000019 */
[----:B------:R-:W-:-:S04]  /*28a0*/  FMUL.FTZ R3, R4, R3 ;  /* 0x0000000304037220 */ /* 0x000fc80000410000 */
[----:B------:R-:W-:Y:S02]  /*28b0*/  @P6 FADD.FTZ R3, R3, R2 ;  /* 0x0000000203036221 */ /* 0x000fe40000010000 */
.L_x_87:
[----:B------:R-:W-:Y:S05]  /*28c0*/  BSYNC B2 ;  /* 0x0000000000027941 */ /* 0x000fea0003800000 */
.L_x_85:
        /* <DEDUP_REMOVED lines=11> */
.L_x_89:
[----:B------:R-:W-:Y:S01]  /*2980*/  FFMA.FTZ R3, R135, R94, R95 ;  /* 0x0000005e87037223 */ /* 0x000fe2000001005f */
[----:B------:R-:W-:-:S03]  /*2990*/  @P6 PRMT R2, RZ, 0x5410, R26 ;  /* 0x00005410ff026816 */ /* 0x000fc6000000001a */
[----:B------:R-:W-:-:S04]  /*29a0*/  FADD.FTZ R3, R132, -R3 ;  /* 0x8000000384037221 */ /* 0x000fc80000010000 */
[----:B------:R-:W-:-:S04]  /*29b0*/  FMUL.FTZ R3, R4, R3 ;  /* 0x0000000304037220 */ /* 0x000fc80000410000 */
[----:B------:R-:W-:Y:S02]  /*29c0*/  @P6 FADD.FTZ R3, R3, R2 ;  /* 0x0000000203036221 */ /* 0x000fe40000010000 */
.L_x_90:
[----:B------:R-:W-:Y:S05]  /*29d0*/  BSYNC B2 ;  /* 0x0000000000027941 */ /* 0x000fea0003800000 */
.L_x_88:
        /* <DEDUP_REMOVED lines=11> */
.L_x_92:
[----:B------:R-:W-:-:S04]  /*2a90*/  FFMA.FTZ R2, R134, R94, R95 ;  /* 0x0000005e86027223 */ /* 0x000fc8000001005f */
[----:B------:R-:W-:Y:S01]  /*2aa0*/  FADD.FTZ R3, R139, -R2 ;  /* 0x800000028b037221 */ /* 0x000fe20000010000 */
[----:B------:R-:W-:-:S03]  /*2ab0*/  @P6 PRMT R2, RZ, 0x7610, R26 ;  /* 0x00007610ff026816 */ /* 0x000fc6000000001a */
[----:B------:R-:W-:-:S04]  /*2ac0*/  FMUL.FTZ R3, R4, R3 ;  /* 0x0000000304037220 */ /* 0x000fc80000410000 */
[----:B------:R-:W-:Y:S02]  /*2ad0*/  @P6 FADD.FTZ R3, R3, R2 ;  /* 0x0000000203036221 */ /* 0x000fe40000010000 */
.L_x_93:
[----:B------:R-:W-:Y:S05]  /*2ae0*/  BSYNC B2 ;  /* 0x0000000000027941 */ /* 0x000fea0003800000 */
.L_x_91:
        /* <DEDUP_REMOVED lines=11> */
.L_x_95:
[----:B------:R-:W-:Y:S01]  /*2ba0*/  FFMA.FTZ R3, R141, R94, R95 ;  /* 0x0000005e8d037223 */ /* 0x000fe2000001005f */
[----:B------:R-:W-:-:S03]  /*2bb0*/  @P6 PRMT R2, RZ, 0x5410, R27 ;  /* 0x00005410ff026816 */ /* 0x000fc6000000001b */
[----:B------:R-:W-:-:S04]  /*2bc0*/  FADD.FTZ R3, R136, -R3 ;  /* 0x8000000388037221 */ /* 0x000fc80000010000 */
[----:B------:R-:W-:-:S04]  /*2bd0*/  FMUL.FTZ R3, R4, R3 ;  /* 0x0000000304037220 */ /* 0x000fc80000410000 */
[----:B------:R-:W-:Y:S02]  /*2be0*/  @P6 FADD.FTZ R3, R3, R2 ;  /* 0x0000000203036221 */ /* 0x000fe40000010000 */
.L_x_96:
[----:B------:R-:W-:Y:S05]  /*2bf0*/  BSYNC B2 ;  /* 0x0000000000027941 */ /* 0x000fea0003800000 */
.L_x_94:
        /* <DEDUP_REMOVED lines=11> */
.L_x_98:
[----:B------:R-:W-:-:S04]  /*2cb0*/  FFMA.FTZ R2, R138, R94, R95 ;  /* 0x0000005e8a027223 */ /* 0x000fc8000001005f */
[----:B------:R-:W-:Y:S01]  /*2cc0*/  FADD.FTZ R3, R143, -R2 ;  /* 0x800000028f037221 */ /* 0x000fe20000010000 */
[----:B------:R-:W-:-:S03]  /*2cd0*/  @P6 PRMT R2, RZ, 0x7610, R27 ;  /* 0x00007610ff026816 */ /* 0x000fc6000000001b */
[----:B------:R-:W-:-:S04]  /*2ce0*/  FMUL.FTZ R3, R4, R3 ;  /* 0x0000000304037220 */ /* 0x000fc80000410000 */
[----:B------:R-:W-:Y:S02]  /*2cf0*/  @P6 FADD.FTZ R3, R3, R2 ;  /* 0x0000000203036221 */ /* 0x000fe40000010000 */
.L_x_99:
[----:B------:R-:W-:Y:S05]  /*2d00*/  BSYNC B2 ;  /* 0x0000000000027941 */ /* 0x000fea0003800000 */
.L_x_97:
[----:B------:R-:W-:Y:S01]  /*2d10*/  @P0 F2FP.BF16.PACK_AB R2, RZ, R3 ;  /* 0x00000003ff02023e */ /* 0x000fe200000010ff */
[----:B------:R-:W-:Y:S01]  /*2d20*/  @P5 FMUL.FTZ R3, R3, c[0x0][0x1ec] ;  /* 0x00007b0003035a20 */ /* 0x000fe20000410000 */
[----:B------:R-:W-:Y:S02]  /*2d30*/  @P0 MOV R92, 0x10 ;  /* 0x00000010005c0802 */ /* 0x000fe40000000f00 */
[----:B------:R-:W-:Y:S02]  /*2d40*/  @P5 MOV R97, 0x10 ;  /* 0x0000001000615802 */ /* 0x000fe40000000f00 */
[----:B------:R-:W-:Y:S01]  /*2d50*/  @P5 F2FP.BF16.PACK_AB R3, RZ, R3 ;  /* 0x00000003ff03523e */ /* 0x000fe200000010ff */
[----:B------:R-:W-:Y:S01]  /*2d60*/  @P0 IMAD.WIDE.U32 R92, R109, R92, c[0x0][0x258] ;  /* 0x000096006d5c0625 */ /* 0x000fe200078e005c */
[----:B------:R-:W-:Y:S02]  /*2d70*/  @P0 PRMT R55, R55, 0x5410, R2 ;  /* 0x0000541037370816 */ /* 0x000fe40000000002 */
[----:B------:R-:W-:Y:S01]  /*2d80*/  @P5 PRMT R87, R87, 0x5410, R3 ;  /* 0x0000541057575816 */ /* 0x000fe20000000003 */
[C---:B------:R-:W-:Y:S01]  /*2d90*/  @P5 IMAD.WIDE.U32 R2, R0.reuse, R97, c[0x0][0x248] ;  /* 0x0000920000025625 */ /* 0x040fe200078e0061 */
[----:B------:R-:W-:Y:S01]  /*2da0*/  IADD3 R109, R109, 0x20, RZ ;  /* 0x000000206d6d7810 */ /* 0x000fe20007ffe0ff */
[----:B------:R1:W-:Y:S01]  /*2db0*/  @P0 STG.E.128 [R92.64], R52 ;  /* 0x000000345c000986 */ /* 0x0003e2000c101d04 */
[----:B------:R-:W-:-:S03]  /*2dc0*/  IADD3 R0, R0, 0x20, RZ ;  /* 0x0000002000007810 */ /* 0x000fc60007ffe0ff */
[----:B------:R1:W-:Y:S04]  /*2dd0*/  @P5 STG.E.128 [R2.64], R84 ;  /* 0x0000005402005986 */ /* 0x0003e8000c101d04 */
.L_x_75:
[----:B------:R-:W-:Y:S05]  /*2de0*/  BSYNC B1 ;  /* 0x0000000000017941 */ /* 0x000fea0003800000 */
.L_x_74:
[----:B------:R-:W-:Y:S01]  /*2df0*/  BSSY B1, `(.L_x_100) ;  /* 0x000009a000017945 */ /* 0x000fe20003800000 */
[----:B------:R-:W-:Y:S05]  /*2e00*/  @!P2 BRA `(.L_x_101) ;  /* 0x000009800000a947 */ /* 0x000fea0003800000 */
[----:B------:R-:W-:Y:S01]  /*2e10*/  BSSY B2, `(.L_x_102) ;  /* 0x0000013000027945 */ /* 0x000fe20003800000 */
[----:B------:R-:W-:Y:S05]  /*2e20*/  @P1 BRA `(.L_x_103) ;  /* 0x0000008000001947 */ /* 0x000fea0003800000 */
[----:B------:R-:W-:Y:S01]  /*2e30*/  ULDC.64 UR6, c[0x0][0x218] ;  /* 0x0000860000067ab9 */ /* 0x000fe20000000a00 */
[----:B-1----:R-:W-:Y:S01]  /*2e40*/  IMAD.MOV.U32 R3, RZ, RZ, RZ ;  /* 0x000000ffff037224 */ /* 0x002fe200078e00ff */
[----:B------:R-:W-:-:S04]  /*2e50*/  UISETP.NE.U32.AND UP0, UPT, URZ, UR6, UPT ;  /* 0x000000063f00728c */ /* 0x000fc8000bf05070 */
[----:B------:R-:W-:-:S06]  /*2e60*/  UISETP.NE.AND.EX UP0, UPT, URZ, UR7, UPT, UP0 ;  /* 0x000000073f00728c */ /* 0x000fcc000bf05300 */
[----:B------:R-:W-:-:S13]  /*2e70*/  PLOP3.LUT P6, PT, PT, PT, UP0, 0x80, 0x0 ;  /* 0x000000000000781c */ /* 0x000fda0003fcf008 */
[----:B------:R-:W-:Y:S05]  /*2e80*/  @!P6 BRA `(.L_x_104) ;  /* 0x000000b00000e947 */ /* 0x000fea0003800000 */
[----:B------:R-:W-:Y:S01]  /*2e90*/  PRMT R3, RZ, 0x5410, R72 ;  /* 0x00005410ff037816 */ /* 0x000fe20000000048 */
[----:B------:R-:W-:Y:S05]  /*2ea0*/  BRA `(.L_x_104) ;  /* 0x0000009000007947 */ /* 0x000fea0003800000 */
.L_x_103:
        /* <DEDUP_REMOVED lines=9> */
.L_x_104:
[----:B------:R-:W-:Y:S05]  /*2f40*/  BSYNC B2 ;  /* 0x0000000000027941 */ /* 0x000fea0003800000 */
.L_x_102:
        /* <DEDUP_REMOVED lines=9> */
[----:B------:R-:W-:Y:S01]  /*2fe0*/  HFMA2.MMA R3, -RZ, RZ, 0, 0 ;  /* 0x00000000ff037435 */ /* 0x000fe200000001ff */
[----:B------:R-:W-:Y:S05]  /*2ff0*/  @!P6 BRA `(.L_x_107) ;  /* 0x000000700000e947 */ /* 0x000fea0003800000 */
[----:B------:R-:W-:Y:S01]  /*3000*/  PRMT R3, RZ, 0x7610, R72 ;  /* 0x00007610ff037816 */ /* 0x000fe20000000048 */
[----:B------:R-:W-:Y:S05]  /*3010*/  BRA `(.L_x_107) ;  /* 0x0000005000007947 */ /* 0x000fea0003800000 */
.L_x_106:
[----:B------:R-:W-:-:S04]  /*3020*/  FFMA.FTZ R2, R140, R94, R95 ;  /* 0x0000005e8c027223 */ /* 0x000fc8000001005f */
[----:B------:R-:W-:Y:S01]  /*3030*/  FADD.FTZ R3, R147, -R2 ;  /* 0x8000000293037221 */ /* 0x000fe20000010000 */
[----:B------:R-:W-:-:S03]  /*3040*/  @P6 PRMT R2, RZ, 0x7610, R72 ;  /* 0x00007610ff026816 */ /* 0x000fc60000000048 */
[----:B------:R-:W-:-:S04]  /*3050*/  FMUL.FTZ R3, R4, R3 ;  /* 0x0000000304037220 */ /* 0x000fc80000410000 */
[----:B------:R-:W-:Y:S02]  /*3060*/  @P6 FADD.FTZ R3, R3, R2 ;  /* 0x0000000203036221 */ /* 0x000fe40000010000 */
.L_x_107:
[----:B------:R-:W-:Y:S05]  /*3070*/  BSYNC B2 ;  /* 0x0000000000027941 */ /* 0x000fea0003800000 */
.L_x_105:
        /* <DEDUP_REMOVED lines=11> */
.L_x_109:
[----:B------:R-:W-:Y:S01]  /*3130*/  FFMA.FTZ R3, R145, R94, R95 ;  /* 0x0000005e91037223 */ /* 0x000fe2000001005f */
[----:B------:R-:W-:-:S03]  /*3140*/  @P6 PRMT R2, RZ, 0x5410, R73 ;  /* 0x00005410ff026816 */ /* 0x000fc60000000049 */
[----:B------:R-:W-:-:S04]  /*3150*/  FADD.FTZ R3, R146, -R3 ;  /* 0x8000000392037221 */ /* 0x000fc80000010000 */
[----:B------:R-:W-:-:S04]  /*3160*/  FMUL.FTZ R3, R4, R3 ;  /* 0x0000000304037220 */ /* 0x000fc80000410000 */
[----:B------:R-:W-:Y:S02]  /*3170*/  @P6 FADD.FTZ R3, R3, R2 ;  /* 0x0000000203036221 */ /* 0x000fe40000010000 */
.L_x_110:
[----:B------:R-:W-:Y:S05]  /*3180*/  BSYNC B2 ;  /* 0x0000000000027941 */ /* 0x000fea0003800000 */
.L_x_108:
        /* <DEDUP_REMOVED lines=11> */
.L_x_112:
[----:B------:R-:W-:-:S04]  /*3240*/  FFMA.FTZ R2, R144, R94, R95 ;  /* 0x0000005e90027223 */ /* 0x000fc8000001005f */
[----:B------:R-:W-:Y:S01]  /*3250*/  FADD.FTZ R3, R151, -R2 ;  /* 0x8000000297037221 */ /* 0x000fe20000010000 */
[----:B------:R-:W-:-:S03]  /*3260*/  @P6 PRMT R2, RZ, 0x7610, R73 ;  /* 0x00007610ff026816 */ /* 0x000fc60000000049 */
[----:B------:R-:W-:-:S04]  /*3270*/  FMUL.FTZ R3, R4, R3 ;  /* 0x0000000304037220 */ /* 0x000fc80000410000 */
[----:B------:R-:W-:Y:S02]  /*3280*/  @P6 FADD.FTZ R3, R3, R2 ;  /* 0x0000000203036221 */ /* 0x000fe40000010000 */
.L_x_113:
[----:B------:R-:W-:Y:S05]  /*3290*/  BSYNC B2 ;  /* 0x0000000000027941 */ /* 0x000fea0003800000 */
.L_x_111:
        /* <DEDUP_REMOVED lines=11> */
.L_x_115:
[----:B------:R-:W-:Y:S01]  /*3350*/  FFMA.FTZ R3, R149, R94, R95 ;  /* 0x0000005e95037223 */ /* 0x000fe2000001005f */
[----:B------:R-:W-:-:S03]  /*3360*/  @P6 PRMT R2, RZ, 0x5410, R74 ;  /* 0x00005410ff026816 */ /* 0x000fc6000000004a */
[----:B------:R-:W-:-:S04]  /*3370*/  FADD.FTZ R3, R148, -R3 ;  /* 0x8000000394037221 */ /* 0x000fc80000010000 */
[----:B------:R-:W-:-:S04]  /*3380*/  FMUL.FTZ R3, R4, R3 ;  /* 0x0000000304037220 */ /* 0x000fc80000410000 */
[----:B------:R-:W-:Y:S02]  /*3390*/  @P6 FADD.FTZ R3, R3, R2 ;  /* 0x0000000203036221 */ /* 0x000fe40000010000 */
.L_x_116:
[----:B------:R-:W-:Y:S05]  /*33a0*/  BSYNC B2 ;  /* 0x0000000000027941 */ /* 0x000fea0003800000 */
.L_x_114:
        /* <DEDUP_REMOVED lines=11> */
.L_x_118:
[----:B------:R-:W-:-:S04]  /*3460*/  FFMA.FTZ R2, R150, R94, R95 ;  /* 0x0000005e96027223 */ /* 0x000fc8000001005f */
[----:B------:R-:W-:Y:S01]  /*3470*/  FADD.FTZ R3, R153, -R2 ;  /* 0x8000000299037221 */ /* 0x000fe20000010000 */
[----:B------:R-:W-:-:S03]  /*3480*/  @P6 PRMT R2, RZ, 0x7610, R74 ;  /* 0x00007610ff026816 */ /* 0x000fc6000000004a */
[----:B------:R-:W-:-:S04]  /*3490*/  FMUL.FTZ R3, R4, R3 ;  /* 0x0000000304037220 */ /* 0x000fc80000410000 */
[----:B------:R-:W-:Y:S02]  /*34a0*/  @P6 FADD.FTZ R3, R3, R2 ;  /* 0x0000000203036221 */ /* 0x000fe40000010000 */
.L_x_119:
[----:B------:R-:W-:Y:S05]  /*34b0*/  BSYNC B2 ;  /* 0x0000000000027941 */ /* 0x000fea0003800000 */
.L_x_117:
        /* <DEDUP_REMOVED lines=11> */
.L_x_121:
[----:B------:R-:W-:Y:S01]  /*3570*/  FFMA.FTZ R3, R155, R94, R95 ;  /* 0x0000005e9b037223 */ /* 0x000fe2000001005f */
[----:B------:R-:W-:-:S03]  /*3580*/  @P6 PRMT R2, RZ, 0x5410, R75 ;  /* 0x00005410ff026816 */ /* 0x000fc6000000004b */
[----:B------:R-:W-:-:S04]  /*3590*/  FADD.FTZ R3, R152, -R3 ;  /* 0x8000000398037221 */ /* 0x000fc80000010000 */
[----:B------:R-:W-:-:S04]  /*35a0*/  FMUL.FTZ R3, R4, R3 ;  /* 0x0000000304037220 */ /* 0x000fc80000410000 */
[----:B------:R-:W-:Y:S02]  /*35b0*/  @P6 FADD.FTZ R3, R3, R2 ;  /* 0x0000000203036221 */ /* 0x000fe40000010000 */
.L_x_122:
[----:B------:R-:W-:Y:S05]  /*35c0*/  BSYNC B2 ;  /* 0x0000000000027941 */ /* 0x000fea0003800000 */
.L_x_120:
        /* <DEDUP_REMOVED lines=11> */
.L_x_124:
[----:B------:R-:W-:Y:S01]  /*3680*/  FFMA.FTZ R94, R154, R94, R95 ;  /* 0x0000005e9a5e7223 */ /* 0x000fe2000001005f */
[----:B------:R-:W-:-:S03]  /*3690*/  @P6 PRMT R2, RZ, 0x7610, R75 ;  /* 0x00007610ff026816 */ /* 0x000fc6000000004b */
[----:B------:R-:W-:-:S04]  /*36a0*/  FADD.FTZ R3, R157, -R94 ;  /* 0x8000005e9d037221 */ /* 0x000fc80000010000 */
[----:B------:R-:W-:-:S04]  /*36b0*/  FMUL.FTZ R3, R4, R3 ;  /* 0x0000000304037220 */ /* 0x000fc80000410000 */
[----:B------:R-:W-:Y:S02]  /*36c0*/  @P6 FADD.FTZ R3, R3, R2 ;  /* 0x0000000203036221 */ /* 0x000fe40000010000 */
.L_x_125:
[----:B------:R-:W-:Y:S05]  /*36d0*/  BSYNC B2 ;  /* 0x0000000000027941 */ /* 0x000fea0003800000 */
.L_x_123:
[----:B------:R-:W-:Y:S01]  /*36e0*/  @P5 FMUL.FTZ R2, R3, c[0x0][0x1ec] ;  /* 0x00007b0003025a20 */ /* 0x000fe20000410000 */
[----:B------:R-:W-:Y:S01]  /*36f0*/  @P0 F2FP.BF16.PACK_AB R4, RZ, R3 ;  /* 0x00000003ff04023e */ /* 0x000fe200000010ff */
[----:B------:R-:W-:Y:S01]  /*3700*/  @P0 IMAD.MOV.U32 R92, RZ, RZ, 0x10 ;  /* 0x00000010ff5c0424 */ /* 0x000fe200078e00ff */
[----:B------:R-:W-:Y:S02]  /*3710*/  @P5 MOV R3, 0x10 ;  /* 0x0000001000035802 */ /* 0x000fe40000000f00 */
[----:B------:R-:W-:Y:S01]  /*3720*/  @P5 F2FP.BF16.PACK_AB R94, RZ, R2 ;  /* 0x00000002ff5e523e */ /* 0x000fe200000010ff */
[----:B------:R-:W-:Y:S01]  /*3730*/  @P0 IMAD.WIDE.U32 R92, R109, R92, c[0x0][0x258] ;  /* 0x000096006d5c0625 */ /* 0x000fe200078e005c */
[----:B------:R-:W-:Y:S02]  /*3740*/  @P0 PRMT R55, R55, 0x5410, R4 ;  /* 0x0000541037370816 */ /* 0x000fe40000000004 */
[----:B------:R-:W-:Y:S01]  /*3750*/  @P5 PRMT R87, R87, 0x5410, R94 ;  /* 0x0000541057575816 */ /* 0x000fe2000000005e */
[----:B------:R-:W-:-:S02]  /*3760*/  @P5 IMAD.WIDE.U32 R2, R0, R3, c[0x0][0x248] ;  /* 0x0000920000025625 */ /* 0x000fc400078e0003 */
[----:B------:R1:W-:Y:S04]  /*3770*/  @P0 STG.E.128 [R92.64], R52 ;  /* 0x000000345c000986 */ /* 0x0003e8000c101d04 */
[----:B------:R1:W-:Y:S02]  /*3780*/  @P5 STG.E.128 [R2.64], R84 ;  /* 0x0000005402005986 */ /* 0x0003e4000c101d04 */
.L_x_101:
[----:B------:R-:W-:Y:S05]  /*3790*/  BSYNC B1 ;  /* 0x0000000000017941 */ /* 0x000fea0003800000 */
.L_x_100:
[----:B------:R-:W-:-:S04]  /*37a0*/  MOV R0, c[0x0][0x160] ;  /* 0x0000580000007a02 */ /* 0x000fc80000000f00 */
[----:B------:R-:W-:-:S04]  /*37b0*/  LEA R13, R0, R13, 0x2 ;  /* 0x0000000d000d7211 */ /* 0x000fc800078e10ff */
[----:B------:R-:W-:-:S13]  /*37c0*/  ISETP.GE.AND P0, PT, R13, c[0x0][0x164], PT ;  /* 0x000059000d007a0c */ /* 0x000fda0003f06270 */
[----:B01----:R-:W-:Y:S01]  /*37d0*/  @P0 CALL.REL.NOINC `(.L_x_32) ;  /* 0x0000001000000944 */ /* 0x003fe20003c00000 */
[----:B------:R-:W-:Y:S05]  /*37e0*/  BRA `(.L_x_126) ;  /* 0xffffcd1000007947 */ /* 0x000fea000383ffff */
.L_x_32:
[----:B0-----:R-:W-:Y:S05]  /*37f0*/  BSYNC B0 ;  /* 0x0000000000007941 */ /* 0x001fea0003800000 */
.L_x_31:
[----:B------:R-:W-:Y:S01]  /*3800*/  SHF.R.U32.HI R0, RZ, 0x5, R108 ;  /* 0x00000005ff007819 */ /* 0x000fe2000001166c */
[----:B------:R-:W-:Y:S01]  /*3810*/  WARPSYNC 0xffffffff ;  /* 0xffffffff00007948 */ /* 0x000fe20003800000 */
[C---:B------:R-:W-:Y:S01]  /*3820*/  LOP3.LUT R3, R108.reuse, 0x1f, RZ, 0xc0, !PT ;  /* 0x0000001f6c037812 */ /* 0x040fe200078ec0ff */
[----:B------:R-:W0:Y:S01]  /*3830*/  S2R R23, SR_CTAID.X ;  /* 0x0000000000177919 */ /* 0x000e220000002500 */
[----:B-----5:R-:W-:-:S03]  /*3840*/  IADD3 R6, -R108, 0x7f, RZ ;  /* 0x0000007f6c067810 */ /* 0x020fc60007ffe1ff */
[----:B------:R-:W-:Y:S01]  /*3850*/  IMAD R0, R0, 0x60, R3 ;  /* 0x0000006000007824 */ /* 0x000fe200078e0203 */
[----:B------:R-:W-:-:S03]  /*3860*/  IADD3 R20, R6, c[0x0][0x168], RZ ;  /* 0x00005a0006147a10 */ /* 0x000fc60007ffe0ff */
[----:B------:R-:W-:Y:S01]  /*3870*/  IMAD.SHL.U32 R0, R0, 0x20, RZ ;  /* 0x0000002000007824 */ /* 0x000fe200078e00ff */
[C---:B------:R-:W-:Y:S02]  /*3880*/  LOP3.LUT P5, RZ, R20.reuse, 0xffffff80, RZ, 0xc0, !PT ;  /* 0xffffff8014ff7812 */ /* 0x040fe400078ac0ff */
[C---:B------:R-:W-:Y:S02]  /*3890*/  ISETP.GE.U32.AND P4, PT, R20.reuse, 0x100, PT ;  /* 0x000001001400780c */ /* 0x040fe40003f86070 */
[----:B------:R1:W-:Y:S01]  /*38a0*/  STS.128 [R0], R44 ;  /* 0x0000002c00007388 */ /* 0x0003e20000000c00 */
[C---:B------:R-:W-:Y:S02]  /*38b0*/  ISETP.GE.U32.AND P3, PT, R20.reuse, 0x180, PT ;  /* 0x000001801400780c */ /* 0x040fe40003f66070 */
[C---:B------:R-:W-:Y:S01]  /*38c0*/  ISETP.GE.U32.AND P2, PT, R20.reuse, 0x200, PT ;  /* 0x000002001400780c */ /* 0x040fe20003f46070 */
[----:B------:R-:W-:Y:S01]  /*38d0*/  STS.128 [R0+0x10], R48 ;  /* 0x0000103000007388 */ /* 0x000fe20000000c00 */
[----:B------:R-:W-:-:S02]  /*38e0*/  ISETP.GE.U32.AND P1, PT, R20, 0x280, PT ;  /* 0x000002801400780c */ /* 0x000fc40003f26070 */
[----:B------:R-:W-:Y:S01]  /*38f0*/  ISETP.GE.U32.AND P0, PT, R20, 0x300, PT ;  /* 0x000003001400780c */ /* 0x000fe20003f06070 */
[----:B------:R-:W-:Y:S01]  /*3900*/  STS.128 [R0+0x400], R88 ;  /* 0x0004005800007388 */ /* 0x000fe20000000c00 */
[----:B0-----:R-:W-:-:S03]  /*3910*/  IMAD R23, R23, c[0x0][0x168], RZ ;  /* 0x00005a0017177a24 */ /* 0x001fc600078e02ff */
[----:B------:R-:W-:Y:S04]  /*3920*/  STS.128 [R0+0x410], R80 ;  /* 0x0004105000007388 */ /* 0x000fe80000000c00 */
[----:B------:R-:W-:Y:S01]  /*3930*/  STS.128 [R0+0x800], R60 ;  /* 0x0008003c00007388 */ /* 0x000fe20000000c00 */
[----:B------:R-:W-:-:S03]  /*3940*/  IADD3 R26, P6, R23, R108, RZ ;  /* 0x0000006c171a7210 */ /* 0x000fc60007fde0ff */
[----:B------:R-:W-:Y:S01]  /*3950*/  STS.128 [R0+0x810], R64 ;  /* 0x0008104000007388 */ /* 0x000fe20000000c00 */
[----:B-1----:R-:W-:-:S03]  /*3960*/  IADD3.X R45, RZ, RZ, RZ, P6, !PT ;  /* 0x000000ffff2d7210 */ /* 0x002fc600037fe4ff */
[----:B------:R-:W-:Y:S01]  /*3970*/  BAR.SYNC.DEFER_BLOCKING 0x0 ;  /* 0x0000000000007b1d */ /* 0x000fe20000010000 */
[C---:B------:R-:W-:Y:S02]  /*3980*/  SHF.L.U64.HI R45, R26.reuse, 0x2, R45 ;  /* 0x000000021a2d7819 */ /* 0x040fe4000001022d */
[----:B------:R-:W-:-:S03]  /*3990*/  SHF.L.U32 R26, R26, 0x2, RZ ;  /* 0x000000021a1a7819 */ /* 0x000fc600000006ff */
        /* <DEDUP_REMOVED lines=45> */
[----:B------:R3:W-:Y:S01]  /*3c70*/  STS.128 [R0], R28 ;  /* 0x0000001c00007388 */ /* 0x0007e20000000c00 */
[----:B------:R-:W-:-:S03]  /*3c80*/  FADD.FTZ R17, R4, R9 ;  /* 0x0000000904117221 */ /* 0x000fc60000010000 */
[----:B------:R-:W-:Y:S01]  /*3c90*/  STS.128 [R0+0x10], R32 ;  /* 0x0000102000007388 */ /* 0x000fe20000000c00 */
[----:B0-----:R-:W-:-:S03]  /*3ca0*/  FADD.FTZ R19, R5, R20 ;  /* 0x0000001405137221 */ /* 0x001fc60000010000 */
[----:B------:R-:W-:Y:S01]  /*3cb0*/  STS.128 [R0+0x400], R76 ;  /* 0x0004004c00007388 */ /* 0x000fe20000000c00 */
[----:B-1----:R-:W-:-:S03]  /*3cc0*/  FADD.FTZ R23, R6, R11 ;  /* 0x0000000b06177221 */ /* 0x002fc60000010000 */
[----:B------:R-:W-:Y:S01]  /*3cd0*/  STS.128 [R0+0x410], R56 ;  /* 0x0004103800007388 */ /* 0x000fe20000000c00 */
[----:B--2---:R-:W-:-:S03]  /*3ce0*/  FADD.FTZ R25, R7, R22 ;  /* 0x0000001607197221 */ /* 0x004fc60000010000 */
[----:B------:R-:W-:Y:S01]  /*3cf0*/  STS.128 [R0+0x800], R36 ;  /* 0x0008002400007388 */ /* 0x000fe20000000c00 */
[----:B---3--:R-:W-:-:S03]  /*3d00*/  IADD3 R28, P6, R26, c[0x0][0x228], RZ ;  /* 0x00008a001a1c7a10 */ /* 0x008fc60007fde0ff */
[----:B------:R-:W-:Y:S01]  /*3d10*/  STS.128 [R0+0x810], R40 ;  /* 0x0008102800007388 */ /* 0x000fe20000000c00 */
[----:B------:R-:W-:-:S03]  /*3d20*/  IADD3.X R47, R45, c[0x0][0x22c], RZ, P6, !PT ;  /* 0x00008b002d2f7a10 */ /* 0x000fc600037fe4ff */
[----:B------:R-:W-:Y:S01]  /*3d30*/  BAR.SYNC.DEFER_BLOCKING 0x0 ;  /* 0x0000000000007b1d */ /* 0x000fe20000010000 */
[----:B------:R-:W-:Y:S01]  /*3d40*/  IADD3 R26, P6, R26, c[0x0][0x220], RZ ;  /* 0x000088001a1a7a10 */ /* 0x000fe20007fde0ff */
[----:B------:R-:W-:Y:S01]  /*3d50*/  @P5 IMAD.MOV.U32 R3, RZ, RZ, R47 ;  /* 0x000000ffff035224 */ /* 0x000fe200078e002f */
[----:B------:R-:W-:Y:S02]  /*3d60*/  @P5 MOV R2, R28 ;  /* 0x0000001c00025202 */ /* 0x000fe40000000f00 */
[----:B------:R-:W-:Y:S02]  /*3d70*/  IADD3.X R45, R45, c[0x0][0x224], RZ, P6, !PT ;  /* 0x000089002d2d7a10 */ /* 0x000fe400037fe4ff */
[----:B------:R-:W-:Y:S02]  /*3d80*/  @P5 IADD3 R28, P6, R28, 0x200, RZ ;  /* 0x000002001c1c5810 */ /* 0x000fe40007fde0ff */
[----:B------:R-:W-:Y:S02]  /*3d90*/  @P5 MOV R4, R26 ;  /* 0x0000001a00045202 */ /* 0x000fe40000000f00 */
[----:B------:R-:W-:-:S02]  /*3da0*/  @P5 IADD3.X R47, RZ, R47, RZ, P6, !PT ;  /* 0x0000002fff2f5210 */ /* 0x000fc400037fe4ff */
[----:B------:R-:W-:Y:S02]  /*3db0*/  @P5 IADD3 R26, P6, R26, 0x200, RZ ;  /* 0x000002001a1a5810 */ /* 0x000fe40007fde0ff */
[----:B------:R-:W-:Y:S02]  /*3dc0*/  @P5 MOV R5, R45 ;  /* 0x0000002d00055202 */ /* 0x000fe40000000f00 */
[----:B------:R-:W-:Y:S01]  /*3dd0*/  @P4 MOV R6, R28 ;  /* 0x0000001c00064202 */ /* 0x000fe20000000f00 */
[----:B------:R-:W-:Y:S01]  /*3de0*/  @P5 IMAD.X R45, RZ, RZ, R45, P6 ;  /* 0x000000ffff2d5224 */ /* 0x000fe200030e062d */
[----:B------:R-:W-:Y:S02]  /*3df0*/  @P4 IADD3 R28, P6, R28, 0x200, RZ ;  /* 0x000002001c1c4810 */ /* 0x000fe40007fde0ff */
[-C--:B------:R-:W-:Y:S02]  /*3e00*/  @P4 MOV R7, R47.reuse ;  /* 0x0000002f00074202 */ /* 0x080fe40000000f00 */
[----:B------:R-:W-:Y:S01]  /*3e10*/  @P4 MOV R8, R26 ;  /* 0x0000001a00084202 */ /* 0x000fe20000000f00 */
[----:B------:R-:W0:Y:S01]  /*3e20*/  LDS R0, [R108.X4+0x200] ;  /* 0x000200006c007984 */ /* 0x000e220000004800 */
[----:B------:R-:W-:-:S02]  /*3e30*/  @P4 IADD3.X R47, RZ, R47, RZ, P6, !PT ;  /* 0x0000002fff2f4210 */ /* 0x000fc400037fe4ff */
[----:B------:R-:W-:Y:S01]  /*3e40*/  @P4 IADD3 R26, P6, R26, 0x200, RZ ;  /* 0x000002001a1a4810 */ /* 0x000fe20007fde0ff */
[----:B------:R-:W1:Y:S04]  /*3e50*/  LDS R29, [R108.X4+0xe00] ;  /* 0x000e00006c1d7984 */ /* 0x000e680000004800 */
[----:B------:R-:W2:Y:S04]  /*3e60*/  LDS R24, [R108.X4] ;  /* 0x000000006c187984 */ /* 0x000ea80000004800 */
[----:B------:R-:W3:Y:S04]  /*3e70*/  LDS R27, [R108.X4+0xc00] ;  /* 0x000c00006c1b7984 */ /* 0x000ee80000004800 */
[----:B------:R-:W4:Y:S04]  /*3e80*/  LDS R10, [R108.X4+0x400] ;  /* 0x000400006c0a7984 */ /* 0x000f280000004800 */
        /* <DEDUP_REMOVED lines=20> */
[----:B------:R-:W-:Y:S02]  /*3fd0*/  FADD.FTZ R24, R24, R9 ;  /* 0x0000000918187221 */ /* 0x000fe40000010000 */
[----:B------:R-:W-:Y:S01]  /*3fe0*/  @P4 IMAD.MOV.U32 R9, RZ, RZ, R45 ;  /* 0x000000ffff094224 */ /* 0x000fe200078e002d */
[----:B------:R-:W4:Y:S01]  /*3ff0*/  LDS R14, [R108.X4+0xa00] ;  /* 0x000a00006c0e7984 */ /* 0x000f220000004800 */
[----:B------:R-:W-:Y:S01]  /*4000*/  FADD.FTZ R37, R10, R37 ;  /* 0x000000250a257221 */ /* 0x000fe20000010000 */
[----:B------:R-:W-:Y:S02]  /*4010*/  @P4 IADD3.X R45, RZ, R45, RZ, P6, !PT ;  /* 0x0000002dff2d4210 */ /* 0x000fe400037fe4ff */
[----:B------:R-:W4:Y:S01]  /*4020*/  LDS R22, [R108.X4+0x2a00] ;  /* 0x002a00006c167984 */ /* 0x000f220000004800 */
[----:B------:R-:W-:Y:S01]  /*4030*/  FADD.FTZ R12, R12, R33 ;  /* 0x000000210c0c7221 */ /* 0x000fe20000010000 */
[----:B------:R-:W-:-:S02]  /*4040*/  @P3 MOV R10, R28 ;  /* 0x0000001c000a3202 */ /* 0x000fc40000000f00 */
[----:B------:R-:W4:Y:S01]  /*4050*/  LDS R29, [R108.X4+0x2c00] ;  /* 0x002c00006c1d7984 */ /* 0x000f220000004800 */
[----:B------:R-:W-:Y:S01]  /*4060*/  FADD.FTZ R13, RZ, R13 ;  /* 0x0000000dff0d7221 */ /* 0x000fe20000010000 */
[----:B------:R-:W-:Y:S02]  /*4070*/  @P3 IADD3 R28, P6, R28, 0x200, RZ ;  /* 0x000002001c1c3810 */ /* 0x000fe40007fde0ff */
[----:B------:R-:W4:Y:S01]  /*4080*/  LDS R35, [R108.X4+0x1600] ;  /* 0x001600006c237984 */ /* 0x000f220000004800 */
[----:B0-----:R-:W-:Y:S02]  /*4090*/  FADD.FTZ R0, R0, R11 ;  /* 0x0000000b00007221 */ /* 0x001fe40000010000 */
[----:B------:R-:W-:Y:S01]  /*40a0*/  @P3 IMAD.MOV.U32 R11, RZ, RZ, R47 ;  /* 0x000000ffff0b3224 */ /* 0x000fe200078e002f */
[----:B------:R-:W0:Y:S01]  /*40b0*/  LDS R27, [R108.X4+0x2200] ;  /* 0x002200006c1b7984 */ /* 0x000e220000004800 */
[----:B-1----:R-:W-:Y:S01]  /*40c0*/  FADD.FTZ R41, R24, R41 ;  /* 0x0000002918297221 */ /* 0x002fe20000010000 */
[----:B------:R-:W-:-:S02]  /*40d0*/  @P3 IADD3.X R47, RZ, R47, RZ, P6, !PT ;  /* 0x0000002fff2f3210 */ /* 0x000fc400037fe4ff */
[----:B------:R-:W1:Y:S01]  /*40e0*/  LDS R31, [R108.X4+0x2e00] ;  /* 0x002e00006c1f7984 */ /* 0x000e620000004800 */
[----:B--2---:R-:W-:Y:S01]  /*40f0*/  FADD.FTZ R39, R12, R39 ;  /* 0x000000270c277221 */ /* 0x004fe20000010000 */
[----:B------:R-:W-:Y:S01]  /*4100*/  @P3 MOV R12, R26 ;  /* 0x0000001a000c3202 */ /* 0x000fe20000000f00 */
[----:B---3--:R-:W-:Y:S01]  /*4110*/  FADD.FTZ R13, R13, R16 ;  /* 0x000000100d0d7221 */ /* 0x008fe20000010000 */
[----:B------:R-:W-:Y:S01]  /*4120*/  @P3 IADD3 R26, P6, R26, 0x200, RZ ;  /* 0x000002001a1a3810 */ /* 0x000fe20007fde0ff */
[----:B------:R2:W-:Y:S02]  /*4130*/  @P5 STG.E [R2.64], R41 ;  /* 0x0000002902005986 */ /* 0x0005e4000c101904 */
[----:B----4-:R-:W-:Y:S01]  /*4140*/  FADD.FTZ R18, R13, R18 ;  /* 0x000000120d127221 */ /* 0x010fe20000010000 */
[----:B------:R-:W-:Y:S01]  /*4150*/  @P3 MOV R13, R45 ;  /* 0x0000002d000d3202 */ /* 0x000fe20000000f00 */
[----:B------:R3:W-:Y:S01]  /*4160*/  @P5 STG.E [R4.64], R21 ;  /* 0x0000001504005986 */ /* 0x0007e2000c101904 */
[----:B------:R-:W-:-:S02]  /*4170*/  @P3 IMAD.X R45, RZ, RZ, R45, P6 ;  /* 0x000000ffff2d3224 */ /* 0x000fc400030e062d */
[----:B------:R-:W-:Y:S02]  /*4180*/  FADD.FTZ R43, R0, R43 ;  /* 0x0000002b002b7221 */ /* 0x000fe40000010000 */
[----:B------:R-:W-:Y:S01]  /*4190*/  FADD.FTZ R37, R37, R20 ;  /* 0x0000001425257221 */ /* 0x000fe20000010000 */
[----:B--2---:R-:W-:Y:S02]  /*41a0*/  @P2 MOV R2, R28 ;  /* 0x0000001c00022202 */ /* 0x004fe40000000f00 */
[----:B------:R2:W-:Y:S01]  /*41b0*/  @P4 STG.E [R6.64], R43 ;  /* 0x0000002b06004986 */ /* 0x0005e2000c101904 */
[----:B------:R-:W-:Y:S01]  /*41c0*/  @P2 IADD3 R28, P5, R28, 0x200, RZ ;  /* 0x000002001c1c2810 */ /* 0x000fe20007fbe0ff */
[----:B------:R-:W-:Y:S01]  /*41d0*/  FADD.FTZ R14, RZ, R14 ;  /* 0x0000000eff0e7221 */ /* 0x000fe20000010000 */
[----:B---3--:R-:W-:Y:S01]  /*41e0*/  @P2 MOV R4, R26 ;  /* 0x0000001a00042202 */ /* 0x008fe20000000f00 */
[----:B------:R-:W-:Y:S01]  /*41f0*/  @P2 IMAD.MOV.U32 R5, RZ, RZ, R45 ;  /* 0x000000ffff052224 */ /* 0x000fe200078e002d */
[----:B------:R-:W-:Y:S01]  /*4200*/  @P2 IADD3 R26, P6, R26, 0x200, RZ ;  /* 0x000002001a1a2810 */ /* 0x000fe20007fde0ff */
[----:B------:R3:W-:Y:S01]  /*4210*/  @P4 STG.E [R8.64], R15 ;  /* 0x0000000f08004986 */ /* 0x0007e2000c101904 */
[-C--:B------:R-:W-:Y:S01]  /*4220*/  @P2 MOV R3, R47.reuse ;  /* 0x0000002f00032202 */ /* 0x080fe20000000f00 */
[----:B------:R-:W-:Y:S01]  /*4230*/  FADD.FTZ R39, R39, R22 ;  /* 0x0000001627277221 */ /* 0x000fe20000010000 */
[----:B------:R-:W-:Y:S01]  /*4240*/  @P2 IADD3.X R47, RZ, R47, RZ, P5, !PT ;  /* 0x0000002fff2f2210 */ /* 0x000fe20002ffe4ff */
[----:B------:R-:W-:Y:S01]  /*4250*/  @P3 STG.E [R10.64], R37 ;  /* 0x000000250a003986 */ /* 0x000fe2000c101904 */
[----:B------:R-:W-:Y:S01]  /*4260*/  @P2 IADD3.X R45, RZ, R45, RZ, P6, !PT ;  /* 0x0000002dff2d2210 */ /* 0x000fe200037fe4ff */
[----:B------:R-:W-:Y:S01]  /*4270*/  FADD.FTZ R29, R18, R29 ;  /* 0x0000001d121d7221 */ /* 0x000fe20000010000 */
[----:B--2---:R-:W-:Y:S01]  /*4280*/  @P1 MOV R6, R28 ;  /* 0x0000001c00061202 */ /* 0x004fe20000000f00 */
[----:B------:R-:W-:Y:S01]  /*4290*/  @P3 STG.E [R12.64], R17 ;  /* 0x000000110c003986 */ /* 0x000fe2000c101904 */
[----:B------:R-:W-:Y:S01]  /*42a0*/  @P1 IMAD.MOV.U32 R7, RZ, RZ, R47 ;  /* 0x000000ffff071224 */ /* 0x000fe200078e002f */
[----:B------:R-:W-:Y:S01]  /*42b0*/  @P1 IADD3 R28, P3, R28, 0x200, RZ ;  /* 0x000002001c1c1810 */ /* 0x000fe20007f7e0ff */
[----:B------:R-:W-:Y:S01]  /*42c0*/  FADD.FTZ R14, R14, R35 ;  /* 0x000000230e0e7221 */ /* 0x000fe20000010000 */
[----:B---3--:R-:W-:Y:S01]  /*42d0*/  @P1 MOV R8, R26 ;  /* 0x0000001a00081202 */ /* 0x008fe20000000f00 */
[----:B------:R2:W-:Y:S01]  /*42e0*/  @P2 STG.E [R2.64], R39 ;  /* 0x0000002702002986 */ /* 0x0005e2000c101904 */
[----:B------:R-:W-:Y:S01]  /*42f0*/  @P1 IADD3 R26, P4, R26, 0x200, RZ ;  /* 0x000002001a1a1810 */ /* 0x000fe20007f9e0ff */
[----:B0-----:R-:W-:Y:S01]  /*4300*/  FADD.FTZ R14, R14, R27 ;  /* 0x0000001b0e0e7221 */ /* 0x001fe20000010000 */
[----:B------:R-:W-:Y:S01]  /*4310*/  @P1 MOV R9, R45 ;  /* 0x0000002d00091202 */ /* 0x000fe20000000f00 */
[----:B------:R0:W-:Y:S01]  /*4320*/  @P2 STG.E [R4.64], R19 ;  /* 0x0000001304002986 */ /* 0x0001e2000c101904 */
[----:B------:R-:W-:Y:S01]  /*4330*/  @P1 IADD3.X R47, RZ, R47, RZ, P3, !PT ;  /* 0x0000002fff2f1210 */ /* 0x000fe20001ffe4ff */
[----:B------:R-:W-:-:S02]  /*4340*/  @P1 IMAD.X R45, RZ, RZ, R45, P4 ;  /* 0x000000ffff2d1224 */ /* 0x000fc400020e062d */
[----:B------:R3:W-:Y:S01]  /*4350*/  @P1 STG.E [R6.64], R29 ;  /* 0x0000001d06001986 */ /* 0x0007e2000c101904 */
[----:B-1----:R-:W-:-:S03]  /*4360*/  FADD.FTZ R31, R14, R31 ;  /* 0x0000001f0e1f7221 */ /* 0x002fc60000010000 */
[----:B------:R3:W-:Y:S01]  /*4370*/  @P1 STG.E [R8.64], R23 ;  /* 0x0000001708001986 */ /* 0x0007e2000c101904 */
[----:B--2---:R-:W-:Y:S02]  /*4380*/  MOV R2, R28 ;  /* 0x0000001c00027202 */ /* 0x004fe40000000f00 */
[----:B------:R-:W-:Y:S01]  /*4390*/  MOV R3, R47 ;  /* 0x0000002f00037202 */ /* 0x000fe20000000f00 */
[----:B0-----:R-:W-:Y:S01]  /*43a0*/  IMAD.MOV.U32 R5, RZ, RZ, R45 ;  /* 0x000000ffff057224 */ /* 0x001fe200078e002d */
[----:B------:R-:W-:Y:S01]  /*43b0*/  MOV R4, R26 ;  /* 0x0000001a00047202 */ /* 0x000fe20000000f00 */
[----:B------:R-:W-:Y:S06]  /*43c0*/  @!P0 EXIT ;  /* 0x000000000000894d */ /* 0x000fec0003800000 */
[----:B------:R-:W-:Y:S04]  /*43d0*/  STG.E [R2.64], R31 ;  /* 0x0000001f02007986 */ /* 0x000fe8000c101904 */
[----:B------:R-:W-:Y:S01]  /*43e0*/  STG.E [R4.64], R25 ;  /* 0x0000001904007986 */ /* 0x000fe2000c101904 */
[----:B------:R-:W-:Y:S05]  /*43f0*/  EXIT ;  /* 0x000000000000794d */ /* 0x000fea0003800000 */
.L_x_46:
[----:B------:R-:W-:Y:S01]  /*4400*/  HFMA2.MMA R96, -RZ, RZ, 0, 5.9604644775390625e-08 ;  /* 0x00000001ff607435 */ /* 0x000fe200000001ff */
[----:B------:R-:W-:Y:S01]  /*4410*/  MOV R99, R163 ;  /* 0x000000a300637202 */ /* 0x000fe20000000f00 */
[----:B------:R-:W-:Y:S01]  /*4420*/  IMAD.MOV.U32 R97, RZ, RZ, -0x1 ;  /* 0xffffffffff617424 */ /* 0x000fe200078e00ff */
[----:B------:R-:W-:-:S02]  /*4430*/  MOV R0, 0x1f ;  /* 0x0000001f00007802 */ /* 0x000fc40000000f00 */
[----:B------:R-:W-:Y:S02]  /*4440*/  MOV R92, 0x4460 ;  /* 0x00004460005c7802 */ /* 0x000fe40000000f00 */
[----:B0----5:R-:W-:Y:S05]  /*4450*/  CALL.REL.NOINC `($__internal_2_$__cuda_sm70_shflsync_bfly_p) ;  /* 0x0000046000007944 */ /* 0x021fea0003c00000 */
[----:B-1----:R-:W-:Y:S01]  /*4460*/  MOV R2, R97 ;  /* 0x0000006100027202 */ /* 0x002fe20000000f00 */
[----:B0-----:R-:W-:Y:S05]  /*4470*/  BRA `(.L_x_127) ;  /* 0xffffd3d000007947 */ /* 0x001fea000383ffff */
.L_x_47:
[----:B------:R-:W-:Y:S01]  /*4480*/  HFMA2.MMA R96, -RZ, RZ, 0, 5.9604644775390625e-08 ;  /* 0x00000001ff607435 */ /* 0x000fe200000001ff */
[----:B------:R-:W-:Y:S01]  /*4490*/  MOV R99, R158 ;  /* 0x0000009e00637202 */ /* 0x000fe20000000f00 */
[----:B------:R-:W-:Y:S01]  /*44a0*/  IMAD.MOV.U32 R0, RZ, RZ, 0x1f ;  /* 0x0000001fff007424 */ /* 0x000fe200078e00ff */
[----:B------:R-:W-:Y:S02]  /*44b0*/  MOV R97, 0xffffffff ;  /* 0xffffffff00617802 */ /* 0x000fe40000000f00 */
[----:B------:R-:W-:Y:S02]  /*44c0*/  MOV R92, 0x44e0 ;  /* 0x000044e0005c7802 */ /* 0x000fe40000000f00 */
[----:B012--5:R-:W-:Y:S05]  /*44d0*/  CALL.REL.NOINC `($__internal_2_$__cuda_sm70_shflsync_bfly_p) ;  /* 0x000003e000007944 */ /* 0x027fea0003c00000 */
[----:B------:R-:W-:Y:S01]  /*44e0*/  FADD.FTZ R163, R2, R163 ;  /* 0x000000a302a37221 */ /* 0x000fe20000010000 */
[----:B0-----:R-:W-:Y:S01]  /*44f0*/  HFMA2.MMA R96, -RZ, RZ, 0, 1.1920928955078125e-07 ;  /* 0x00000002ff607435 */ /* 0x001fe200000001ff */
[----:B-1----:R-:W-:Y:S01]  /*4500*/  FADD.FTZ R158, R158, R97 ;  /* 0x000000619e9e7221 */ /* 0x002fe20000010000 */
[----:B------:R-:W-:Y:S01]  /*4510*/  MOV R0, 0x1f ;  /* 0x0000001f00007802 */ /* 0x000fe20000000f00 */
[----:B------:R-:W-:Y:S01]  /*4520*/  IMAD.MOV.U32 R97, RZ, RZ, -0x1 ;  /* 0xffffffffff617424 */ /* 0x000fe200078e00ff */
[----:B------:R-:W-:-:S02]  /*4530*/  MOV R99, R163 ;  /* 0x000000a300637202 */ /* 0x000fc40000000f00 */
[----:B------:R-:W-:Y:S02]  /*4540*/  MOV R92, 0x4560 ;  /* 0x00004560005c7802 */ /* 0x000fe40000000f00 */
[----:B------:R-:W-:Y:S05]  /*4550*/  CALL.REL.NOINC `($__internal_2_$__cuda_sm70_shflsync_bfly_p) ;  /* 0x0000036000007944 */ /* 0x000fea0003c00000 */
[----:B0-----:R-:W-:Y:S01]  /*4560*/  HFMA2.MMA R0, -RZ, RZ, 0, 1.847743988037109375e-06 ;  /* 0x0000001fff007435 */ /* 0x001fe200000001ff */
[----:B-1----:R-:W-:Y:S01]  /*4570*/  MOV R2, R97 ;  /* 0x0000006100027202 */ /* 0x002fe20000000f00 */
[----:B------:R-:W-:Y:S01]  /*4580*/  IMAD.MOV.U32 R96, RZ, RZ, 0x2 ;  /* 0x00000002ff607424 */ /* 0x000fe200078e00ff */
[----:B------:R-:W-:Y:S02]  /*4590*/  MOV R99, R158 ;  /* 0x0000009e00637202 */ /* 0x000fe40000000f00 */
[----:B------:R-:W-:Y:S02]  /*45a0*/  MOV R97, 0xffffffff ;  /* 0xffffffff00617802 */ /* 0x000fe40000000f00 */
[----:B------:R-:W-:Y:S02]  /*45b0*/  MOV R92, 0x45d0 ;  /* 0x000045d0005c7802 */ /* 0x000fe40000000f00 */
[----:B------:R-:W-:Y:S05]  /*45c0*/  CALL.REL.NOINC `($__internal_2_$__cuda_sm70_shflsync_bfly_p) ;  /* 0x000002f000007944 */ /* 0x000fea0003c00000 */
[----:B------:R-:W-:Y:S01]  /*45d0*/  FADD.FTZ R163, R2, R163 ;  /* 0x000000a302a37221 */ /* 0x000fe20000010000 */
[----:B0-----:R-:W-:Y:S01]  /*45e0*/  HFMA2.MMA R96, -RZ, RZ, 0, 2.384185791015625e-07 ;  /* 0x00000004ff607435 */ /* 0x001fe200000001ff */
[----:B-1----:R-:W-:Y:S01]  /*45f0*/  FADD.FTZ R158, R158, R97 ;  /* 0x000000619e9e7221 */ /* 0x002fe20000010000 */
[----:B------:R-:W-:Y:S01]  /*4600*/  MOV R97, 0xffffffff ;  /* 0xffffffff00617802 */ /* 0x000fe20000000f00 */
[----:B------:R-:W-:Y:S01]  /*4610*/  IMAD.MOV.U32 R0, RZ, RZ, 0x1f ;  /* 0x0000001fff007424 */ /* 0x000fe200078e00ff */
[----:B------:R-:W-:-:S02]  /*4620*/  MOV R99, R163 ;  /* 0x000000a300637202 */ /* 0x000fc40000000f00 */
[----:B------:R-:W-:Y:S02]  /*4630*/  MOV R92, 0x4650 ;  /* 0x00004650005c7802 */ /* 0x000fe40000000f00 */
[----:B------:R-:W-:Y:S05]  /*4640*/  CALL.REL.NOINC `($__internal_2_$__cuda_sm70_shflsync_bfly_p) ;  /* 0x0000027000007944 */ /* 0x000fea0003c00000 */
[----:B0-----:R-:W-:Y:S01]  /*4650*/  HFMA2.MMA R96, -RZ, RZ, 0, 2.384185791015625e-07 ;  /* 0x00000004ff607435 */ /* 0x001fe200000001ff */
[----:B-1----:R-:W-:Y:S01]  /*4660*/  MOV R2, R97 ;  /* 0x0000006100027202 */ /* 0x002fe20000000f00 */
[----:B------:R-:W-:Y:S01]  /*4670*/  IMAD.MOV.U32 R99, RZ, RZ, R158 ;  /* 0x000000ffff637224 */ /* 0x000fe200078e009e */
[----:B------:R-:W-:Y:S02]  /*4680*/  MOV R0, 0x1f ;  /* 0x0000001f00007802 */ /* 0x000fe40000000f00 */
[----:B------:R-:W-:Y:S02]  /*4690*/  MOV R97, 0xffffffff ;  /* 0xffffffff00617802 */ /* 0x000fe40000000f00 */
[----:B------:R-:W-:Y:S02]  /*46a0*/  MOV R92, 0x46c0 ;  /* 0x000046c0005c7802 */ /* 0x000fe40000000f00 */
[----:B------:R-:W-:Y:S05]  /*46b0*/  CALL.REL.NOINC `($__internal_2_$__cuda_sm70_shflsync_bfly_p) ;  /* 0x0000020000007944 */ /* 0x000fea0003c00000 */
[----:B------:R-:W-:Y:S01]  /*46c0*/  FADD.FTZ R163, R2, R163 ;  /* 0x000000a302a37221 */ /* 0x000fe20000010000 */
[----:B0-----:R-:W-:Y:S01]  /*46d0*/  HFMA2.MMA R0, -RZ, RZ, 0, 1.847743988037109375e-06 ;  /* 0x0000001fff007435 */ /* 0x001fe200000001ff */
[----:B-1----:R-:W-:Y:S01]  /*46e0*/  FADD.FTZ R94, R158, R97 ;  /* 0x000000619e5e7221 */ /* 0x002fe20000010000 */
[----:B------:R-:W-:Y:S01]  /*46f0*/  MOV R97, 0xffffffff ;  /* 0xffffffff00617802 */ /* 0x000fe20000000f00 */
[----:B------:R-:W-:Y:S01]  /*4700*/  IMAD.MOV.U32 R96, RZ, RZ, 0x8 ;  /* 0x00000008ff607424 */ /* 0x000fe200078e00ff */
[----:B------:R-:W-:-:S02]  /*4710*/  MOV R99, R163 ;  /* 0x000000a300637202 */ /* 0x000fc40000000f00 */
[----:B------:R-:W-:Y:S02]  /*4720*/  MOV R92, 0x4740 ;  /* 0x00004740005c7802 */ /* 0x000fe40000000f00 */
[----:B------:R-:W-:Y:S05]  /*4730*/  CALL.REL.NOINC `($__internal_2_$__cuda_sm70_shflsync_bfly_p) ;  /* 0x0000018000007944 */ /* 0x000fea0003c00000 */
[----:B0-----:R-:W-:Y:S01]  /*4740*/  HFMA2.MMA R96, -RZ, RZ, 0, 4.76837158203125e-07 ;  /* 0x00000008ff607435 */ /* 0x001fe200000001ff */
[----:B-1----:R-:W-:Y:S01]  /*4750*/  IMAD.MOV.U32 R2, RZ, RZ, R97 ;  /* 0x000000ffff027224 */ /* 0x002fe200078e0061 */
[----:B------:R-:W-:Y:S01]  /*4760*/  MOV R99, R94 ;  /* 0x0000005e00637202 */ /* 0x000fe20000000f00 */
[----:B------:R-:W-:Y:S01]  /*4770*/  IMAD.MOV.U32 R97, RZ, RZ, -0x1 ;  /* 0xffffffffff617424 */ /* 0x000fe200078e00ff */
[----:B------:R-:W-:Y:S02]  /*4780*/  MOV R0, 0x1f ;  /* 0x0000001f00007802 */ /* 0x000fe40000000f00 */
[----:B------:R-:W-:Y:S02]  /*4790*/  MOV R92, 0x47b0 ;  /* 0x000047b0005c7802 */ /* 0x000fe40000000f00 */
[----:B------:R-:W-:Y:S05]  /*47a0*/  CALL.REL.NOINC `($__internal_2_$__cuda_sm70_shflsync_bfly_p) ;  /* 0x0000011000007944 */ /* 0x000fea0003c00000 */
[----:B------:R-:W-:Y:S01]  /*47b0*/  FADD.FTZ R2, R2, R163 ;  /* 0x000000a302027221 */ /* 0x000fe20000010000 */
[----:B0-----:R-:W-:Y:S01]  /*47c0*/  HFMA2.MMA R96, -RZ, RZ, 0, 9.5367431640625e-07 ;  /* 0x00000010ff607435 */ /* 0x001fe200000001ff */
[----:B-1----:R-:W-:Y:S01]  /*47d0*/  FADD.FTZ R94, R94, R97 ;  /* 0x000000615e5e7221 */ /* 0x002fe20000010000 */
[----:B------:R-:W-:Y:S01]  /*47e0*/  MOV R0, 0x1f ;  /* 0x0000001f00007802 */ /* 0x000fe20000000f00 */
[----:B------:R-:W-:Y:S01]  /*47f0*/  IMAD.MOV.U32 R99, RZ, RZ, R2 ;  /* 0x000000ffff637224 */ /* 0x000fe200078e0002 */
[----:B------:R-:W-:-:S02]  /*4800*/  MOV R97, 0xffffffff ;  /* 0xffffffff00617802 */ /* 0x000fc40000000f00 */
[----:B------:R-:W-:Y:S02]  /*4810*/  MOV R92, 0x4830 ;  /* 0x00004830005c7802 */ /* 0x000fe40000000f00 */
[----:B------:R-:W-:Y:S05]  /*4820*/  CALL.REL.NOINC `($__internal_2_$__cuda_sm70_shflsync_bfly_p) ;  /* 0x0000009000007944 */ /* 0x000fea0003c00000 */
[----:B0-----:R-:W-:Y:S01]  /*4830*/  HFMA2.MMA R96, -RZ, RZ, 0, 9.5367431640625e-07 ;  /* 0x00000010ff607435 */ /* 0x001fe200000001ff */
[----:B-1----:R-:W-:Y:S01]  /*4840*/  MOV R95, R97 ;  /* 0x00000061005f7202 */ /* 0x002fe20000000f00 */
[----:B------:R-:W-:Y:S01]  /*4850*/  IMAD.MOV.U32 R0, RZ, RZ, 0x1f ;  /* 0x0000001fff007424 */ /* 0x000fe200078e00ff */
[----:B------:R-:W-:Y:S02]  /*4860*/  MOV R99, R94 ;  /* 0x0000005e00637202 */ /* 0x000fe40000000f00 */
[----:B------:R-:W-:Y:S02]  /*4870*/  MOV R97, 0xffffffff ;  /* 0xffffffff00617802 */ /* 0x000fe40000000f00 */
[----:B------:R-:W-:Y:S02]  /*4880*/  MOV R92, 0x48a0 ;  /* 0x000048a0005c7802 */ /* 0x000fe40000000f00 */
[----:B------:R-:W-:Y:S05]  /*4890*/  CALL.REL.NOINC `($__internal_2_$__cuda_sm70_shflsync_bfly_p) ;  /* 0x0000002000007944 */ /* 0x000fea0003c00000 */
[----:B-1----:R-:W-:Y:S01]  /*48a0*/  MOV R93, R97 ;  /* 0x00000061005d7202 */ /* 0x002fe20000000f00 */
[----:B0-----:R-:W-:Y:S05]  /*48b0*/  BRA `(.L_x_128) ;  /* 0xffffd0b000007947 */ /* 0x001fea000383ffff */
        .weak           $__internal_2_$__cuda_sm70_shflsync_bfly_p
        .type           $__internal_2_$__cuda_sm70_shflsync_bfly_p,@function
        .size           $__internal_2_$__cuda_sm70_shflsync_bfly_p,(.L_x_9732 - $__internal_2_$__cuda_sm70_shflsync_bfly_p)
$__internal_2_$__cuda_sm70_shflsync_bfly_p:
[----:B------:R-:W-:Y:S01]  /*48c0*/  HFMA2.MMA R93, -RZ, RZ, 0, 0 ;  /* 0x00000000ff5d7435 */ /* 0x000fe200000001ff */
[----:B------:R-:W-:Y:S04]  /*48d0*/  WARPSYNC R97 ;  /* 0x0000006100007348 */ /* 0x000fe80003800000 */
[----:B------:R0:W1:Y:S01]  /*48e0*/  SHFL.BFLY PT, R97, R99, R96, R0 ;  /* 0x0c00006063617389 */ /* 0x00006200000e0000 */
[----:B------:R-:W-:Y:S05]  /*48f0*/  RET.REL.NODEC R92 `(_ZN10layer_norm13ln_bwd_kernelINS_13Kernel_traitsI13__nv_bfloat16S2_S2_S2_fjLj768ELj1ELj4ELj1ELj16ENS_18Kernel_traits_baseILj768ES2_S2_S2_S2_fjLj128EEEEELb0ELb0ELb1ELb0EEEvNS_9BwdParamsE) ;  /* 0xffffb7005c007950 */ /* 0x000fea0003c3ffff */
.L_x_129:
        /* <DEDUP_REMOVED lines=16> */
.L_x_9732:


//--------------------- .text._ZN10layer_norm13ln_bwd_kernelINS_13Kernel_traitsI13__nv_bfloat16S2_S2_S2_fjLj768ELj1ELj4ELj1ELj16ENS_18Kernel_traits_baseILj768ES2_S2_S2_S2_fjLj128EEEEELb0ELb0ELb1ELb1EEEvNS_9BwdParamsE --------------------------
	.section	.text._ZN10layer_norm13ln_bwd_kernelINS_13Kernel_traitsI13__nv_bfloat16S2_S2_S2_fjLj768ELj1ELj4ELj1ELj16ENS_18Kernel_traits_baseILj768ES2_S2_S2_S2_fjLj128EEEEELb0ELb0ELb1ELb1EEEvNS_9BwdParamsE,"ax",@progbits
	.sectioninfo	@"SHI_REGISTERS=168"
	.align	128
        .global         _ZN10layer_norm13ln_bwd_kernelINS_13Kernel_traitsI13__nv_bfloat16S2_S2_S2_fjLj768ELj1ELj4ELj1ELj16ENS_18Kernel_traits_baseILj768ES2_S2_S2_S2_fjLj128EEEEELb0ELb0ELb1ELb1EEEvNS_9BwdParamsE
        .type           _ZN10layer_norm13ln_bwd_kernelINS_13Kernel_traitsI13__nv_bfloat16S2_S2_S2_fjLj768ELj1ELj4ELj1ELj16ENS_18Kernel_traits_baseILj768ES2_S2_S2_S2_fjLj128EEEEELb0ELb0ELb1ELb1EEEvNS_9BwdParamsE,@function
        .size           _ZN10layer_norm13ln_bwd_kernelINS_13Kernel_traitsI13__nv_bfloat16S2_S2_S2_fjLj768ELj1ELj4ELj1ELj16ENS_18Kernel_traits_baseILj768ES2_S2_S2_S2_fjLj128EEEEELb0ELb0ELb1ELb1EEEvNS_9BwdParamsE,(.L_x_9733 - _ZN10layer_norm13ln_bwd_kernelINS_13Kernel_traitsI13__nv_bfloat16S2_S2_S2_fjLj768ELj1ELj4ELj1ELj16ENS_18Kernel_traits_baseILj768ES2_S2_S2_S2_fjLj128EEEEELb0ELb0ELb1ELb1EEEvNS_9BwdParamsE)
        .other          _ZN10layer_norm13ln_bwd_kernelINS_13Kernel_traitsI13__nv_bfloat16S2_S2_S2_fjLj768ELj1ELj4ELj1ELj16ENS_18Kernel_traits_baseILj768ES2_S2_S2_S2_fjLj128EEEEELb0ELb0ELb1ELb1EEEvNS_9BwdParamsE,@"STO_CUDA_ENTRY STV_DEFAULT"
_ZN10layer_norm13ln_bwd_kernelINS_13Kernel_traitsI13__nv_bfloat16S2_S2_S2_fjLj768ELj1ELj4ELj1ELj16ENS_18Kernel_traits_baseILj768ES2_S2_S2_S2_fjLj128EEEEELb0ELb0ELb1ELb1EEEvNS_9BwdParamsE:
.text._ZN10layer_norm13ln_bwd_kernelINS_13Kernel_traitsI13__nv_bfloat16S2_S2_S2_fjLj768ELj1ELj4ELj1ELj16ENS_18Kernel_traits_baseILj768ES2_S2_S2_S2_fjLj128EEEEELb0ELb0ELb1ELb1EEEvNS_9BwdParamsE:
        /* <DEDUP_REMOVED lines=34> */
.L_x_131:
[----:B------:R-:W-:-:S04]  /*0220*/  SHF.L.U32 R3, R0, 0x4, RZ ;  /* 0x0000000400037819 */ /* 0x000fc800000006ff */
[----:B------:R-:W-:-:S04]  /*0230*/  LOP3.LUT R3, R3, 0x1f0, RZ, 0xc0, !PT ;  /* 0x000001f003037812 */ /* 0x000fc800078ec0ff */
[----:B------:R-:W-:-:S04]  /*0240*/  IADD3 R4, P0, R3, c[0x0][0x1b0], RZ ;  /* 0x00006c0003047a10 */ /* 0x000fc80007f1e0ff */
[----:B------:R-:W-:-:S05]  /*0250*/  IADD3.X R5, RZ, c[0x0][0x1b4], RZ, P0, !PT ;  /* 0x00006d00ff057a10 */ /* 0x000fca00007fe4ff */
[----:B------:R-:W2:Y:S04]  /*0260*/  LDG.E.128 R8, [R4.64] ;  /* 0x0000000404087981 */ /* 0x000ea8000c1e1d00 */
[----:B------:R0:W3:Y:S04]  /*0270*/  LDG.E.128 R16, [R4.64+0x200] ;  /* 0x0002000404107981 */ /* 0x0000e8000c1e1d00 */
[----:B------:R0:W4:Y:S01]  /*0280*/  LDG.E.128 R116, [R4.64+0x400] ;  /* 0x0004000404747981 */ /* 0x000122000c1e1d00 */
        /* <DEDUP_REMOVED lines=25> */
[----:B0-----:R-:W-:Y:S02]  /*0420*/  PRMT R4, RZ, 0x7610, R8 ;  /* 0x00007610ff047816 */ /* 0x001fe40000000008 */
        /* <DEDUP_REMOVED lines=14> */
[----:B------:R-:W0:Y:S01]  /*0510*/  LDC.U8 R19, c[0x0][0x1f0] ;  /* 0x00007c00ff137b82 */ /* 0x000e220000000000 */
[--C-:B----4-:R-:W-:Y:S02]  /*0520*/  PRMT R112, RZ, 0x5410, R116.reuse ;  /* 0x00005410ff707816 */ /* 0x110fe40000000074 */
[----:B------:R-:W-:Y:S02]  /*0530*/  PRMT R113, RZ, 0x7610, R116 ;  /* 0x00007610ff717816 */ /* 0x000fe40000000074 */
[----:B------:R-:W-:-:S02]  /*0540*/  PRMT R114, RZ, 0x5410, R117 ;  /* 0x00005410ff727816 */ /* 0x000fc40000000075 */
[----:B------:R-:W-:Y:S02]  /*0550*/  PRMT R115, RZ, 0x7610, R117 ;  /* 0x00007610ff737816 */ /* 0x000fe40000000075 */
[--C-:B------:R-:W-:Y:S02]  /*0560*/  PRMT R116, RZ, 0x5410, R118.reuse ;  /* 0x00005410ff747816 */ /* 0x100fe40000000076 */
[----:B------:R-:W-:Y:S02]  /*0570*/  PRMT R117, RZ, 0x7610, R118 ;  /* 0x00007610ff757816 */ /* 0x000fe40000000076 */
[--C-:B------:R-:W-:Y:S02]  /*0580*/  PRMT R118, RZ, 0x5410, R119.reuse ;  /* 0x00005410ff767816 */ /* 0x100fe40000000077 */
[----:B------:R-:W-:Y:S02]  /*0590*/  PRMT R119, RZ, 0x7610, R119 ;  /* 0x00007610ff777816 */ /* 0x000fe40000000077 */
.L_x_210:
[----:B------:R-:W-:-:S10]  /*05a0*/  HFMA2.MMA R139, -RZ, RZ, 0, 2.384185791015625e-07 ;  /* 0x00000004ff8b7435 */ /* 0x000fd400000001ff */
[----:B------:R-:W-:-:S05]  /*05b0*/  IMAD.WIDE R128, R2, R139, c[0x0][0x1d8] ;  /* 0x0000760002807625 */ /* 0x000fca00078e028b */
[----:B------:R1:W2:Y:S01]  /*05c0*/  LDG.E R141, [R128.64] ;  /* 0x00000004808d7981 */ /* 0x0002a2000c1e1900 */
[----:B------:R-:W-:-:S04]  /*05d0*/  IMAD.WIDE R92, R2, R139, c[0x0][0x1a8] ;  /* 0x00006a00025c7625 */ /* 0x000fc800078e028b */
[C---:B------:R-:W-:Y:S01]  /*05e0*/  IMAD.WIDE R90, R2.reuse, R139, c[0x0][0x1d0] ;  /* 0x00007400025a7625 */ /* 0x040fe200078e028b */
[----:B------:R3:W5:Y:S04]  /*05f0*/  LDG.E R120, [R92.64] ;  /* 0x000000045c787981 */ /* 0x000768000c1e1900 */
[----:B------:R3:W5:Y:S01]  /*0600*/  LDG.E R121, [R90.64] ;  /* 0x000000045a797981 */ /* 0x000762000c1e1900 */
[----:B------:R-:W-:Y:S01]  /*0610*/  IMAD R101, R2, c[0x0][0x168], RZ ;  /* 0x00005a0002657a24 */ /* 0x000fe200078e02ff */
[----:B------:R-:W-:Y:S01]  /*0620*/  MOV R109, 0x10 ;  /* 0x00000010006d7802 */ /* 0x000fe20000000f00 */
[----:B------:R-:W-:Y:S03]  /*0630*/  BSSY B1, `(.L_x_133) ;  /* 0x0000109000017945 */ /* 0x000fe60003800000 */
[----:B------:R-:W-:-:S04]  /*0640*/  SHF.R.S32.HI R122, RZ, 0x1f, R101 ;  /* 0x0000001fff7a7819 */ /* 0x000fc80000011465 */
[----:B------:R-:W-:Y:S02]  /*0650*/  LEA.HI R122, R122, R101, RZ, 0x3 ;  /* 0x000000657a7a7211 */ /* 0x000fe400078f18ff */
[----:B------:R-:W-:-:S04]  /*0660*/  LOP3.LUT R101, R0, 0x1f, RZ, 0xc0, !PT ;  /* 0x0000001f00657812 */ /* 0x000fc800078ec0ff */
[----:B------:R-:W-:-:S04]  /*0670*/  LEA.HI.SX32 R122, R122, R101, 0x1d ;  /* 0x000000657a7a7211 */ /* 0x000fc800078feaff */
[C---:B------:R-:W-:Y:S01]  /*0680*/  IADD3 R123, R122.reuse, 0x20, RZ ;  /* 0x000000207a7b7810 */ /* 0x040fe20007ffe0ff */
[C---:B------:R-:W-:Y:S01]  /*0690*/  IMAD.WIDE.U32 R132, R122.reuse, R109, c[0x0][0x218] ;  /* 0x000086007a847625 */ /* 0x040fe200078e006d */
[----:B------:R-:W-:-:S03]  /*06a0*/  IADD3 R124, R122, 0x40, RZ ;  /* 0x000000407a7c7810 */ /* 0x000fc60007ffe0ff */
[----:B------:R-:W-:-:S04]  /*06b0*/  IMAD.WIDE.U32 R130, R123, R109, c[0x0][0x218] ;  /* 0x000086007b827625 */ /* 0x000fc800078e006d */
[----:B-1----:R-:W-:Y:S01]  /*06c0*/  IMAD.WIDE.U32 R128, R124, R109, c[0x0][0x218] ;  /* 0x000086007c807625 */ /* 0x002fe200078e006d */
[----:B--2---:R-:W-:-:S13]  /*06d0*/  ISETP.GT.AND P1, PT, R141, RZ, PT ;  /* 0x000000ff8d00720c */ /* 0x004fda0003f24270 */
[----:B------:R-:W-:Y:S05]  /*06e0*/  @P1 BRA `(.L_x_134) ;  /* 0x0000009000001947 */ /* 0x000fea0003800000 */
[----:B---3--:R-:W-:Y:S01]  /*06f0*/  ISETP.NE.U32.AND P0, PT, RZ, c[0x0][0x218], PT ;  /* 0x00008600ff007a0c */ /* 0x008fe20003f05070 */
[----:B------:R-:W-:-:S03]  /*0700*/  CS2R R92, SRZ ;  /* 0x00000000005c7805 */ /* 0x000fc6000001ff00 */
[----:B------:R-:W-:-:S13]  /*0710*/  ISETP.NE.AND.EX P0, PT, RZ, c[0x0][0x21c], PT, P0 ;  /* 0x00008700ff007a0c */ /* 0x000fda0003f05300 */
[----:B------:R-:W-:Y:S05]  /*0720*/  @!P0 BRA `(.L_x_135) ;  /* 0x00000f9000008947 */ /* 0x000fea0003800000 */
[----:B------:R1:W5:Y:S04]  /*0730*/  LDG.E.128 R68, [R132.64] ;  /* 0x0000000484447981 */ /* 0x000368000c1e1d00 */
[----:B------:R1:W5:Y:S04]  /*0740*/  LDG.E.128 R72, [R130.64] ;  /* 0x0000000482487981 */ /* 0x000368000c1e1d00 */
[----:B------:R1:W5:Y:S01]  /*0750*/  LDG.E.128 R76, [R128.64] ;  /* 0x00000004804c7981 */ /* 0x000362000c1e1d00 */
[----:B------:R-:W-:Y:S01]  /*0760*/  CS2R R92, SRZ ;  /* 0x00000000005c7805 */ /* 0x000fe2000001ff00 */
[----:B------:R-:W-:Y:S05]  /*0770*/  BRA `(.L_x_135) ;  /* 0x00000f4000007947 */ /* 0x000fea0003800000 */
.L_x_134:
[----:B---3--:R-:W-:-:S05]  /*0780*/  IADD3 R88, R141, -0x1, RZ ;  /* 0xffffffff8d587810 */ /* 0x008fca0007ffe0ff */
[----:B------:R-:W-:-:S05]  /*0790*/  IMAD R88, R88, c[0x0][0x168], RZ ;  /* 0x00005a0058587a24 */ /* 0x000fca00078e02ff */
[----:B------:R-:W-:-:S04]  /*07a0*/  SHF.R.S32.HI R89, RZ, 0x1f, R88 ;  /* 0x0000001fff597819 */ /* 0x000fc80000011458 */
[----:B------:R-:W-:Y:S01]  /*07b0*/  LEA.HI R90, R89, R88, RZ, 0x3 ;  /* 0x00000058595a7211 */ /* 0x000fe200078f18ff */
[----:B------:R-:W-:-:S03]  /*07c0*/  IMAD.WIDE.U32 R88, R122, R109, c[0x0][0x188] ;  /* 0x000062007a587625 */ /* 0x000fc600078e006d */
[----:B------:R-:W-:Y:S01]  /*07d0*/  LEA.HI.SX32 R108, R90, R101, 0x1d ;  /* 0x000000655a6c7211 */ /* 0x000fe200078feaff */
[----:B------:R-:W-:Y:S02]  /*07e0*/  IMAD.WIDE R126, R2, R139, c[0x0][0x1a0] ;  /* 0x00006800027e7625 */ /* 0x000fe400078e028b */
[----:B------:R-:W2:Y:S01]  /*07f0*/  LDG.E.128 R88, [R88.64] ;  /* 0x0000000458587981 */ /* 0x000ea2000c1e1d00 */
[C---:B------:R-:W-:Y:S01]  /*0800*/  IADD3 R100, R108.reuse, 0x20, RZ ;  /* 0x000000206c647810 */ /* 0x040fe20007ffe0ff */
[-C--:B------:R-:W-:Y:S02]  /*0810*/  IMAD.WIDE.U32 R96, R123, R109.reuse, c[0x0][0x188] ;  /* 0x000062007b607625 */ /* 0x080fe400078e006d */
[----:B------:R1:W3:Y:S02]  /*0820*/  LDG.E R126, [R126.64] ;  /* 0x000000047e7e7981 */ /* 0x0002e4000c1e1900 */
[-C--:B------:R-:W-:Y:S02]  /*0830*/  IMAD.WIDE.U32 R92, R108, R109.reuse, c[0x0][0x208] ;  /* 0x000082006c5c7625 */ /* 0x080fe400078e006d */
[----:B------:R-:W4:Y:S02]  /*0840*/  LDG.E.128 R96, [R96.64] ;  /* 0x0000000460607981 */ /* 0x000f24000c1e1d00 */
[----:B------:R-:W-:-:S02]  /*0850*/  IMAD.WIDE.U32 R100, R100, R109, c[0x0][0x208] ;  /* 0x0000820064647625 */ /* 0x000fc400078e006d */
[----:B------:R-:W4:Y:S02]  /*0860*/  LDG.E.128 R92, [R92.64] ;  /* 0x000000045c5c7981 */ /* 0x000f24000c1e1d00 */
[----:B------:R-:W-:Y:S02]  /*0870*/  IMAD.WIDE.U32 R104, R124, R109, c[0x0][0x188] ;  /* 0x000062007c687625 */ /* 0x000fe400078e006d */
[----:B------:R-:W4:Y:S04]  /*0880*/  LDG.E.128 R100, [R100.64] ;  /* 0x0000000464647981 */ /* 0x000f28000c1e1d00 */
[----:B------:R-:W4:Y:S01]  /*0890*/  LDG.E.128 R104, [R104.64] ;  /* 0x0000000468687981 */ /* 0x000f22000c1e1d00 */
[----:B------:R-:W-:-:S05]  /*08a0*/  IADD3 R108, R108, 0x40, RZ ;  /* 0x000000406c6c7810 */ /* 0x000fca0007ffe0ff */
[----:B------:R-:W-:-:S06]  /*08b0*/  IMAD.WIDE.U32 R108, R108, R109, c[0x0][0x208] ;  /* 0x000082006c6c7625 */ /* 0x000fcc00078e006d */
[----:B------:R-:W4:Y:S01]  /*08c0*/  LDG.E.128 R108, [R108.64] ;  /* 0x000000046c6c7981 */ /* 0x000f22000c1e1d00 */
[----:B------:R-:W-:-:S04]  /*08d0*/  ISETP.NE.U32.AND P0, PT, RZ, c[0x0][0x218], PT ;  /* 0x00008600ff007a0c */ /* 0x000fc80003f05070 */
[----:B------:R-:W-:-:S13]  /*08e0*/  ISETP.NE.AND.EX P0, PT, RZ, c[0x0][0x21c], PT, P0 ;  /* 0x00008700ff007a0c */ /* 0x000fda0003f05300 */
[----:B------:R0:W5:Y:S04]  /*08f0*/  @P0 LDG.E.128 R68, [R132.64] ;  /* 0x0000000484440981 */ /* 0x000168000c1e1d00 */
[----:B------:R0:W5:Y:S04]  /*0900*/  @P0 LDG.E.128 R72, [R130.64] ;  /* 0x0000000482480981 */ /* 0x000168000c1e1d00 */
[----:B------:R0:W5:Y:S02]  /*0910*/  @P0 LDG.E.128 R76, [R128.64] ;  /* 0x00000004804c0981 */ /* 0x000164000c1e1d00 */
[----:B0-----:R-:W-:-:S02]  /*0920*/  ISETP.NE.AND P0, PT, R19, RZ, PT ;  /* 0x000000ff1300720c */ /* 0x001fc40003f05270 */
[--C-:B--2---:R-:W-:Y:S02]  /*0930*/  PRMT R125, RZ, 0x5410, R88.reuse ;  /* 0x00005410ff7d7816 */ /* 0x104fe40000000058 */
[----:B-1----:R-:W-:Y:S02]  /*0940*/  PRMT R127, RZ, 0x7610, R88 ;  /* 0x00007610ff7f7816 */ /* 0x002fe40000000058 */
[----:B---3--:R-:W-:Y:S02]  /*0950*/  FSEL R144, R126, RZ, !P0 ;  /* 0x000000ff7e907208 */ /* 0x008fe40004000000 */
[--C-:B------:R-:W-:Y:S02]  /*0960*/  PRMT R129, RZ, 0x5410, R91.reuse ;  /* 0x00005410ff817816 */ /* 0x100fe4000000005b */
[----:B------:R-:W-:Y:S01]  /*0970*/  PRMT R130, RZ, 0x7610, R91 ;  /* 0x00007610ff827816 */ /* 0x000fe2000000005b */
[C---:B------:R-:W-:Y:S01]  /*0980*/  FADD.FTZ R125, -R144.reuse, R125 ;  /* 0x0000007d907d7221 */ /* 0x040fe20000010100 */
[----:B----4-:R-:W-:Y:S01]  /*0990*/  PRMT R136, RZ, 0x5410, R98 ;  /* 0x00005410ff887816 */ /* 0x010fe20000000062 */
[----:B------:R-:W-:Y:S01]  /*09a0*/  FADD.FTZ R127, -R144, R127 ;  /* 0x0000007f907f7221 */ /* 0x000fe20000010100 */
[----:B------:R-:W-:-:S02]  /*09b0*/  PRMT R91, RZ, 0x5410, R92 ;  /* 0x00005410ff5b7816 */ /* 0x000fc4000000005c */
[----:B------:R-:W-:Y:S01]  /*09c0*/  PRMT R138, RZ, 0x7610, R99 ;  /* 0x00007610ff8a7816 */ /* 0x000fe20000000063 */
[----:B------:R-:W-:Y:S01]  /*09d0*/  FADD.FTZ R159, -R144, R136 ;  /* 0x00000088909f7221 */ /* 0x000fe20000010100 */
[----:B------:R-:W-:Y:S01]  /*09e0*/  PRMT R92, RZ, 0x7610, R92 ;  /* 0x00007610ff5c7816 */ /* 0x000fe2000000005c */
[C---:B-----5:R-:W-:Y:S01]  /*09f0*/  FMUL.FTZ R125, R120.reuse, R125 ;  /* 0x0000007d787d7220 */ /* 0x060fe20000410000 */
[----:B------:R-:W-:Y:S01]  /*0a00*/  PRMT R88, RZ, 0x5410, R89 ;  /* 0x00005410ff587816 */ /* 0x000fe20000000059 */
[----:B------:R-:W-:Y:S01]  /*0a10*/  FMUL.FTZ R127, R120, R127 ;  /* 0x0000007f787f7220 */ /* 0x000fe20000410000 */
[--C-:B------:R-:W-:Y:S01]  /*0a20*/  PRMT R133, RZ, 0x5410, R95.reuse ;  /* 0x00005410ff857816 */ /* 0x100fe2000000005f */
[----:B------:R-:W-:Y:S01]  /*0a30*/  FMUL.FTZ R136, R3, R91 ;  /* 0x0000005b03887220 */ /* 0x000fe20000410000 */
[----:B------:R-:W-:Y:S02]  /*0a40*/  PRMT R134, RZ, 0x7610, R95 ;  /* 0x00007610ff867816 */ /* 0x000fe4000000005f */
[----:B------:R-:W-:-:S02]  /*0a50*/  PRMT R141, RZ, 0x5410, R103 ;  /* 0x00005410ff8d7816 */ /* 0x000fc40000000067 */
[----:B------:R-:W-:Y:S02]  /*0a60*/  PRMT R142, RZ, 0x7610, R103 ;  /* 0x00007610ff8e7816 */ /* 0x000fe40000000067 */
[--C-:B------:R-:W-:Y:S02]  /*0a70*/  PRMT R95, RZ, 0x5410, R96.reuse ;  /* 0x00005410ff5f7816 */ /* 0x100fe40000000060 */
[----:B------:R-:W-:Y:S02]  /*0a80*/  PRMT R135, RZ, 0x7610, R96 ;  /* 0x00007610ff877816 */ /* 0x000fe40000000060 */
[--C-:B------:R-:W-:Y:S02]  /*0a90*/  PRMT R103, RZ, 0x5410, R104.reuse ;  /* 0x00005410ff677816 */ /* 0x100fe40000000068 */
[----:B------:R-:W-:Y:S01]  /*0aa0*/  PRMT R143, RZ, 0x7610, R104 ;  /* 0x00007610ff8f7816 */ /* 0x000fe20000000068 */
[----:B------:R-:W-:Y:S01]  /*0ab0*/  FADD.FTZ R163, -R144, R138 ;  /* 0x0000008a90a37221 */ /* 0x000fe20000010100 */
[----:B------:R-:W-:-:S02]  /*0ac0*/  PRMT R128, RZ, 0x5410, R90 ;  /* 0x00005410ff807816 */ /* 0x000fc4000000005a */
[----:B------:R-:W-:Y:S02]  /*0ad0*/  PRMT R96, RZ, 0x5410, R97 ;  /* 0x00005410ff607816 */ /* 0x000fe40000000061 */
[----:B------:R-:W-:Y:S02]  /*0ae0*/  PRMT R104, RZ, 0x5410, R105 ;  /* 0x00005410ff687816 */ /* 0x000fe40000000069 */
[----:B------:R-:W-:Y:S01]  /*0af0*/  PRMT R147, RZ, 0x5410, R107 ;  /* 0x00005410ff937816 */ /* 0x000fe2000000006b */
[----:B------:R-:W-:Y:S01]  /*0b00*/  FFMA.FTZ R20, R125, R91, R20 ;  /* 0x0000005b7d147223 */ /* 0x000fe20000010014 */
[----:B------:R-:W-:Y:S01]  /*0b10*/  PRMT R89, RZ, 0x7610, R89 ;  /* 0x00007610ff597816 */ /* 0x000fe20000000059 */
[----:B------:R-:W-:Y:S01]  /*0b20*/  FADD.FTZ R64, R64, R91 ;  /* 0x0000005b40407221 */ /* 0x000fe20000010000 */
[----:B------:R-:W-:Y:S01]  /*0b30*/  PRMT R90, RZ, 0x7610, R90 ;  /* 0x00007610ff5a7816 */ /* 0x000fe2000000005a */
[-C--:B------:R-:W-:Y:S01]  /*0b40*/  FFMA.FTZ R21, R127, R92.reuse, R21 ;  /* 0x0000005c7f157223 */ /* 0x080fe20000010015 */
[----:B------:R-:W-:Y:S01]  /*0b50*/  PRMT R97, RZ, 0x7610, R97 ;  /* 0x00007610ff617816 */ /* 0x000fe20000000061 */
[----:B------:R-:W-:Y:S01]  /*0b60*/  FADD.FTZ R65, R65, R92 ;  /* 0x0000005c41417221 */ /* 0x000fe20000010000 */
[----:B------:R-:W-:Y:S01]  /*0b70*/  PRMT R98, RZ, 0x7610, R98 ;  /* 0x00007610ff627816 */ /* 0x000fe20000000062 */
[----:B------:R-:W-:Y:S01]  /*0b80*/  FMUL.FTZ R138, R4, R92 ;  /* 0x0000005c048a7220 */ /* 0x000fe20000410000 */
[----:B------:R-:W-:-:S02]  /*0b90*/  PRMT R137, RZ, 0x5410, R99 ;  /* 0x00005410ff897816 */ /* 0x000fc40000000063 */
[----:B------:R-:W-:Y:S02]  /*0ba0*/  PRMT R105, RZ, 0x7610, R105 ;  /* 0x00007610ff697816 */ /* 0x000fe40000000069 */
[--C-:B------:R-:W-:Y:S02]  /*0bb0*/  PRMT R126, RZ, 0x5410, R106.reuse ;  /* 0x00005410ff7e7816 */ /* 0x100fe4000000006a */
[----:B------:R-:W-:Y:S02]  /*0bc0*/  PRMT R145, RZ, 0x7610, R106 ;  /* 0x00007610ff917816 */ /* 0x000fe4000000006a */
[----:B------:R-:W-:Y:S01]  /*0bd0*/  PRMT R107, RZ, 0x7610, R107 ;  /* 0x00007610ff6b7816 */ /* 0x000fe2000000006b */
[C---:B------:R-:W-:Y:S01]  /*0be0*/  FADD.FTZ R149, -R144.reuse, R88 ;  /* 0x0000005890957221 */ /* 0x040fe20000010100 */
[--C-:B------:R-:W-:Y:S01]  /*0bf0*/  PRMT R131, RZ, 0x5410, R93.reuse ;  /* 0x00005410ff837816 */ /* 0x100fe2000000005d */
[----:B------:R-:W-:Y:S02]  /*0c00*/  FADD.FTZ R91, RZ, R136 ;  /* 0x00000088ff5b7221 */ /* 0x000fe40000010000 */
[----:B------:R-:W-:Y:S01]  /*0c10*/  FFMA.FTZ R92, R125, R136, RZ ;  /* 0x000000887d5c7223 */ /* 0x000fe200000100ff */
[----:B------:R-:W-:Y:S01]  /*0c20*/  PRMT R132, RZ, 0x7610, R93 ;  /* 0x00007610ff847816 */ /* 0x000fe2000000005d */
[----:B------:R-:W-:-:S02]  /*0c30*/  FADD.FTZ R89, -R144, R89 ;  /* 0x0000005990597221 */ /* 0x000fc40000010100 */
[C---:B------:R-:W-:Y:S02]  /*0c40*/  FADD.FTZ R151, -R144.reuse, R128 ;  /* 0x0000008090977221 */ /* 0x040fe40000010100 */
[C---:B------:R-:W-:Y:S02]  /*0c50*/  FADD.FTZ R153, -R144.reuse, R90 ;  /* 0x0000005a90997221 */ /* 0x040fe40000010100 */
[C---:B------:R-:W-:Y:S02]  /*0c60*/  FADD.FTZ R129, -R144.reuse, R129 ;  /* 0x0000008190817221 */ /* 0x040fe40000010100 */
[C---:B------:R-:W-:Y:S02]  /*0c70*/  FADD.FTZ R155, -R144.reuse, R130 ;  /* 0x00000082909b7221 */ /* 0x040fe40000010100 */
[C---:B------:R-:W-:Y:S02]  /*0c80*/  FADD.FTZ R95, -R144.reuse, R95 ;  /* 0x0000005f905f7221 */ /* 0x040fe40000010100 */
        /* <DEDUP_REMOVED lines=13> */
[C---:B------:R-:W-:Y:S02]  /*0d60*/  FMUL.FTZ R149, R120.reuse, R149 ;  /* 0x0000009578957220 */ /* 0x040fe40000410000 */
[----:B------:R-:W-:Y:S02]  /*0d70*/  FMUL.FTZ R144, R5, R131 ;  /* 0x0000008305907220 */ /* 0x000fe40000410000 */
[----:B------:R-:W-:Y:S02]  /*0d80*/  FADD.FTZ R91, R91, R138 ;  /* 0x0000008a5b5b7221 */ /* 0x000fe40000010000 */
[----:B------:R-:W-:Y:S01]  /*0d90*/  FFMA.FTZ R92, R127, R138, R92 ;  /* 0x0000008a7f5c7223 */ /* 0x000fe2000001005c */
[----:B------:R-:W-:Y:S01]  /*0da0*/  PRMT R93, RZ, 0x5410, R94 ;  /* 0x00005410ff5d7816 */ /* 0x000fe2000000005e */
[----:B------:R-:W-:Y:S02]  /*0db0*/  FMUL.FTZ R89, R120, R89 ;  /* 0x0000005978597220 */ /* 0x000fe40000410000 */
[----:B------:R-:W-:-:S02]  /*0dc0*/  FMUL.FTZ R146, R6, R132 ;  /* 0x0000008406927220 */ /* 0x000fc40000410000 */
[----:B------:R-:W-:Y:S02]  /*0dd0*/  FADD.FTZ R91, R91, R144 ;  /* 0x000000905b5b7221 */ /* 0x000fe40000010000 */
[----:B------:R-:W-:Y:S01]  /*0de0*/  FFMA.FTZ R92, R149, R144, R92 ;  /* 0x00000090955c7223 */ /* 0x000fe2000001005c */
[----:B------:R-:W-:Y:S01]  /*0df0*/  PRMT R94, RZ, 0x7610, R94 ;  /* 0x00007610ff5e7816 */ /* 0x000fe2000000005e */
[C---:B------:R-:W-:Y:S02]  /*0e00*/  FMUL.FTZ R153, R120.reuse, R153 ;  /* 0x0000009978997220 */ /* 0x040fe40000410000 */
[----:B------:R-:W-:Y:S02]  /*0e10*/  FMUL.FTZ R151, R120, R151 ;  /* 0x0000009778977220 */ /* 0x000fe40000410000 */
[----:B------:R-:W-:Y:S02]  /*0e20*/  FMUL.FTZ R148, R7, R93 ;  /* 0x0000005d07947220 */ /* 0x000fe40000410000 */
[----:B------:R-:W-:-:S02]  /*0e30*/  FADD.FTZ R91, R91, R146 ;  /* 0x000000925b5b7221 */ /* 0x000fc40000010000 */
[----:B------:R-:W-:Y:S02]  /*0e40*/  FFMA.FTZ R92, R89, R146, R92 ;  /* 0x00000092595c7223 */ /* 0x000fe4000001005c */
[-C--:B------:R-:W-:Y:S02]  /*0e50*/  FFMA.FTZ R25, R153, R94.reuse, R25 ;  /* 0x0000005e99197223 */ /* 0x080fe40000010019 */
[----:B------:R-:W-:Y:S02]  /*0e60*/  FADD.FTZ R61, R61, R94 ;  /* 0x0000005e3d3d7221 */ /* 0x000fe40000010000 */
[----:B------:R-:W-:Y:S02]  /*0e70*/  FMUL.FTZ R94, R8, R94 ;  /* 0x0000005e085e7220 */ /* 0x000fe40000410000 */
[----:B------:R-:W-:Y:S02]  /*0e80*/  FADD.FTZ R91, R91, R148 ;  /* 0x000000945b5b7221 */ /* 0x000fe40000010000 */
[----:B------:R-:W-:Y:S01]  /*0e90*/  FFMA.FTZ R92, R151, R148, R92 ;  /* 0x00000094975c7223 */ /* 0x000fe2000001005c */
[--C-:B------:R-:W-:Y:S01]  /*0ea0*/  PRMT R98, RZ, 0x5410, R111.reuse ;  /* 0x00005410ff627816 */ /* 0x100fe2000000006f */
[C---:B------:R-:W-:Y:S01]  /*0eb0*/  FMUL.FTZ R155, R120.reuse, R155 ;  /* 0x0000009b789b7220 */ /* 0x040fe20000410000 */
[----:B------:R-:W-:Y:S01]  /*0ec0*/  PRMT R104, RZ, 0x7610, R111 ;  /* 0x00007610ff687816 */ /* 0x000fe2000000006f */
[----:B------:R-:W-:-:S02]  /*0ed0*/  FMUL.FTZ R106, R120, R129 ;  /* 0x00000081786a7220 */ /* 0x000fc40000410000 */
[----:B------:R-:W-:Y:S02]  /*0ee0*/  FMUL.FTZ R111, R9, R133 ;  /* 0x00000085096f7220 */ /* 0x000fe40000410000 */
[----:B------:R-:W-:Y:S02]  /*0ef0*/  FADD.FTZ R128, R91, R94 ;  /* 0x0000005e5b807221 */ /* 0x000fe40000010000 */
[----:B------:R-:W-:Y:S01]  /*0f00*/  FFMA.FTZ R92, R153, R94, R92 ;  /* 0x0000005e995c7223 */ /* 0x000fe2000001005c */
[----:B------:R-:W-:Y:S01]  /*0f10*/  PRMT R99, RZ, 0x5410, R100 ;  /* 0x00005410ff637816 */ /* 0x000fe20000000064 */
[-C--:B------:R-:W-:Y:S02]  /*0f20*/  FFMA.FTZ R27, R155, R134.reuse, R27 ;  /* 0x000000869b1b7223 */ /* 0x080fe4000001001b */
[----:B------:R-:W-:Y:S02]  /*0f30*/  FADD.FTZ R63, R63, R134 ;  /* 0x000000863f3f7221 */ /* 0x000fe40000010000 */
        /* <DEDUP_REMOVED lines=8> */
[----:B------:R-:W-:Y:S01]  /*0fc0*/  FFMA.FTZ R92, R155, R134, R92 ;  /* 0x000000869b5c7223 */ /* 0x000fe2000001005c */
[----:B------:R-:W-:Y:S01]  /*0fd0*/  PRMT R139, RZ, 0x5410, R101 ;  /* 0x00005410ff8b7816 */ /* 0x000fe20000000065 */
[-C--:B------:R-:W-:Y:S02]  /*0fe0*/  FFMA.FTZ R29, R135, R100.reuse, R29 ;  /* 0x00000064871d7223 */ /* 0x080fe4000001001d */
[----:B------:R-:W-:Y:S02]  /*0ff0*/  FADD.FTZ R57, R57, R100 ;  /* 0x0000006439397221 */ /* 0x000fe40000010000 */
[----:B------:R-:W-:Y:S02]  /*1000*/  FMUL.FTZ R100, R12, R100 ;  /* 0x000000640c647220 */ /* 0x000fe40000410000 */
[----:B------:R-:W-:Y:S02]  /*1010*/  FADD.FTZ R91, R91, R150 ;  /* 0x000000965b5b7221 */ /* 0x000fe40000010000 */
[----:B------:R-:W-:Y:S01]  /*1020*/  FFMA.FTZ R92, R95, R150, R92 ;  /* 0x000000965f5c7223 */ /* 0x000fe2000001005c */
[----:B------:R-:W-:Y:S01]  /*1030*/  PRMT R140, RZ, 0x7610, R101 ;  /* 0x00007610ff8c7816 */ /* 0x000fe20000000065 */
[----:B------:R-:W-:-:S02]  /*1040*/  FMUL.FTZ R97, R120, R97 ;  /* 0x0000006178617220 */ /* 0x000fc40000410000 */
[----:B------:R-:W-:Y:S02]  /*1050*/  FMUL.FTZ R157, R120, R157 ;  /* 0x0000009d789d7220 */ /* 0x000fe40000410000 */
[----:B------:R-:W-:Y:S02]  /*1060*/  FMUL.FTZ R152, R13, R139 ;  /* 0x0000008b0d987220 */ /* 0x000fe40000410000 */
[----:B------:R-:W-:Y:S02]  /*1070*/  FADD.FTZ R91, R91, R100 ;  /* 0x000000645b5b7221 */ /* 0x000fe40000010000 */
[----:B------:R-:W-:Y:S01]  /*1080*/  FFMA.FTZ R92, R135, R100, R92 ;  /* 0x00000064875c7223 */ /* 0x000fe2000001005c */
[----:B------:R-:W-:Y:S01]  /*1090*/  PRMT R101, RZ, 0x5410, R102 ;  /* 0x00005410ff657816 */ /* 0x000fe20000000066 */
[----:B------:R-:W-:Y:S02]  /*10a0*/  FFMA.FTZ R31, R97, R140, R31 ;  /* 0x0000008c611f7223 */ /* 0x000fe4000001001f */
[----:B------:R-:W-:-:S02]  /*10b0*/  FADD.FTZ R59, R59, R140 ;  /* 0x0000008c3b3b7221 */ /* 0x000fc40000010000 */
[----:B------:R-:W-:Y:S02]  /*10c0*/  FMUL.FTZ R140, R14, R140 ;  /* 0x0000008c0e8c7220 */ /* 0x000fe40000410000 */
[----:B------:R-:W-:Y:S02]  /*10d0*/  FADD.FTZ R91, R91, R152 ;  /* 0x000000985b5b7221 */ /* 0x000fe40000010000 */
[----:B------:R-:W-:Y:S01]  /*10e0*/  FFMA.FTZ R92, R157, R152, R92 ;  /* 0x000000989d5c7223 */ /* 0x000fe2000001005c */
[----:B------:R-:W-:Y:S01]  /*10f0*/  PRMT R102, RZ, 0x7610, R102 ;  /* 0x00007610ff667816 */ /* 0x000fe20000000066 */
[C---:B------:R-:W-:Y:S02]  /*1100*/  FMUL.FTZ R161, R120.reuse, R161 ;  /* 0x000000a178a17220 */ /* 0x040fe40000410000 */
[----:B------:R-:W-:Y:S02]  /*1110*/  FMUL.FTZ R159, R120, R159 ;  /* 0x0000009f789f7220 */ /* 0x000fe40000410000 */
[----:B------:R-:W-:-:S02]  /*1120*/  FMUL.FTZ R154, R15, R101 ;  /* 0x000000650f9a7220 */ /* 0x000fc40000410000 */
[----:B------:R-:W-:Y:S02]  /*1130*/  FADD.FTZ R91, R91, R140 ;  /* 0x0000008c5b5b7221 */ /* 0x000fe40000010000 */
[----:B------:R-:W-:Y:S02]  /*1140*/  FFMA.FTZ R92, R97, R140, R92 ;  /* 0x0000008c615c7223 */ /* 0x000fe4000001005c */
[-C--:B------:R-:W-:Y:S02]  /*1150*/  FFMA.FTZ R33, R161, R102.reuse, R33 ;  /* 0x00000066a1217223 */ /* 0x080fe40000010021 */
[----:B------:R-:W-:Y:S02]  /*1160*/  FADD.FTZ R53, R53, R102 ;  /* 0x0000006635357221 */ /* 0x000fe40000010000 */
[----:B------:R-:W-:Y:S02]  /*1170*/  FMUL.FTZ R102, R16, R102 ;  /* 0x0000006610667220 */ /* 0x000fe40000410000 */
[----:B------:R-:W-:-:S02]  /*1180*/  FADD.FTZ R91, R91, R154 ;  /* 0x0000009a5b5b7221 */ /* 0x000fc40000010000 */
[----:B------:R-:W-:Y:S02]  /*1190*/  FFMA.FTZ R92, R159, R154, R92 ;  /* 0x0000009a9f5c7223 */ /* 0x000fe4000001005c */
[C---:B------:R-:W-:Y:S02]  /*11a0*/  FMUL.FTZ R163, R120.reuse, R163 ;  /* 0x000000a378a37220 */ /* 0x040fe40000410000 */
[C---:B------:R-:W-:Y:S02]  /*11b0*/  FMUL.FTZ R137, R120.reuse, R137 ;  /* 0x0000008978897220 */ /* 0x040fe40000410000 */
[----:B------:R-:W-:Y:S02]  /*11c0*/  FMUL.FTZ R156, R17, R141 ;  /* 0x0000008d119c7220 */ /* 0x000fe40000410000 */
[----:B------:R-:W-:Y:S02]  /*11d0*/  FADD.FTZ R91, R91, R102 ;  /* 0x000000665b5b7221 */ /* 0x000fe40000010000 */
[----:B------:R-:W-:Y:S01]  /*11e0*/  FFMA.FTZ R92, R161, R102, R92 ;  /* 0x00000066a15c7223 */ /* 0x000fe2000001005c */
[----:B------:R-:W-:Y:S01]  /*11f0*/  PRMT R88, RZ, 0x5410, R108 ;  /* 0x00005410ff587816 */ /* 0x000fe2000000006c */
[C---:B------:R-:W-:Y:S01]  /*1200*/  FMUL.FTZ R103, R120.reuse, R103 ;  /* 0x0000006778677220 */ /* 0x040fe20000410000 */
[----:B------:R-:W-:Y:S01]  /*1210*/  PRMT R90, RZ, 0x5410, R109 ;  /* 0x00005410ff5a7816 */ /* 0x000fe2000000006d */
[----:B------:R-:W-:-:S02]  /*1220*/  FMUL.FTZ R165, R120, R165 ;  /* 0x000000a578a57220 */ /* 0x000fc40000410000 */
[-C--:B------:R-:W-:Y:S02]  /*1230*/  FFMA.FTZ R35, R163, R142.reuse, R35 ;  /* 0x0000008ea3237223 */ /* 0x080fe40000010023 */
[----:B------:R-:W-:Y:S02]  /*1240*/  FADD.FTZ R55, R55, R142 ;  /* 0x0000008e37377221 */ /* 0x000fe40000010000 */
[----:B------:R-:W-:Y:S02]  /*1250*/  FMUL.FTZ R142, R18, R142 ;  /* 0x0000008e128e7220 */ /* 0x000fe40000410000 */
[----:B------:R-:W-:Y:S02]  /*1260*/  FADD.FTZ R91, R91, R156 ;  /* 0x0000009c5b5b7221 */ /* 0x000fe40000010000 */
[----:B------:R-:W-:Y:S01]  /*1270*/  FFMA.FTZ R92, R137, R156, R92 ;  /* 0x0000009c895c7223 */ /* 0x000fe2000001005c */
[----:B------:R-:W-:Y:S01]  /*1280*/  PRMT R108, RZ, 0x7610, R108 ;  /* 0x00007610ff6c7816 */ /* 0x000fe2000000006c */
[----:B------:R-:W-:-:S02]  /*1290*/  FMUL.FTZ R143, R120, R143 ;  /* 0x0000008f788f7220 */ /* 0x000fc40000410000 */
[----:B------:R-:W-:Y:S02]  /*12a0*/  FFMA.FTZ R36, R103, R88, R36 ;  /* 0x0000005867247223 */ /* 0x000fe40000010024 */
[----:B------:R-:W-:Y:S02]  /*12b0*/  FADD.FTZ R48, R48, R88 ;  /* 0x0000005830307221 */ /* 0x000fe40000010000 */
[-C--:B------:R-:W-:Y:S02]  /*12c0*/  FFMA.FTZ R38, R165, R90.reuse, R38 ;  /* 0x0000005aa5267223 */ /* 0x080fe40000010026 */
[----:B------:R-:W-:Y:S02]  /*12d0*/  FADD.FTZ R50, R50, R90 ;  /* 0x0000005a32327221 */ /* 0x000fe40000010000 */
        /* <DEDUP_REMOVED lines=8> */
[----:B------:R-:W-:Y:S01]  /*1360*/  FFMA.FTZ R90, R103, R88, R90 ;  /* 0x00000058675a7223 */ /* 0x000fe2000001005a */
[----:B------:R-:W-:Y:S01]  /*1370*/  PRMT R96, RZ, 0x7610, R109 ;  /* 0x00007610ff607816 */ /* 0x000fe2000000006d */
        /* <DEDUP_REMOVED lines=10> */
[----:B------:R-:W-:Y:S02]  /*1420*/  FMUL.FTZ R145, R120, R145 ;  /* 0x0000009178917220 */ /* 0x000fe40000410000 */
[----:B------:R-:W-:Y:S02]  /*1430*/  FFMA.FTZ R28, R95, R99, R28 ;  /* 0x000000635f1c7223 */ /* 0x000fe4000001001c */
[----:B------:R-:W-:-:S02]  /*1440*/  FADD.FTZ R56, R56, R99 ;  /* 0x0000006338387221 */ /* 0x000fc40000010000 */
[----:B------:R-:W-:Y:S02]  /*1450*/  FMUL.FTZ R126, R120, R126 ;  /* 0x0000007e787e7220 */ /* 0x000fe40000410000 */
[----:B------:R-:W-:Y:S02]  /*1460*/  FMUL.FTZ R99, R116, R109 ;  /* 0x0000006d74637220 */ /* 0x000fe40000410000 */
[----:B------:R-:W-:Y:S02]  /*1470*/  FADD.FTZ R92, R91, R96 ;  /* 0x000000605b5c7221 */ /* 0x000fe40000010000 */
[----:B------:R-:W-:Y:S02]  /*1480*/  FFMA.FTZ R90, R105, R96, R90 ;  /* 0x00000060695a7223 */ /* 0x000fe4000001005a */
[----:B------:R-:W-:Y:S02]  /*1490*/  FMUL.FTZ R147, R120, R147 ;  /* 0x0000009378937220 */ /* 0x000fe40000410000 */
[----:B------:R-:W-:-:S02]  /*14a0*/  FFMA.FTZ R41, R145, R110, R41 ;  /* 0x0000006e91297223 */ /* 0x000fc40000010029 */
[----:B------:R-:W-:Y:S02]  /*14b0*/  FADD.FTZ R45, R45, R110 ;  /* 0x0000006e2d2d7221 */ /* 0x000fe40000010000 */
        /* <DEDUP_REMOVED lines=9> */
[----:B------:R-:W-:Y:S02]  /*1550*/  FFMA.FTZ R43, R107, R104, R43 ;  /* 0x000000686b2b7223 */ /* 0x000fe4000001002b */
[----:B------:R-:W-:-:S02]  /*1560*/  FADD.FTZ R47, R47, R104 ;  /* 0x000000682f2f7221 */ /* 0x000fc40000010000 */
[----:B------:R-:W-:Y:S02]  /*1570*/  FMUL.FTZ R104, R119, R104 ;  /* 0x0000006877687220 */ /* 0x000fe40000410000 */
[----:B------:R-:W-:Y:S02]  /*1580*/  FADD.FTZ R91, R91, R98 ;  /* 0x000000625b5b7221 */ /* 0x000fe40000010000 */
[----:B------:R-:W-:Y:S02]  /*1590*/  FFMA.FTZ R90, R147, R98, R90 ;  /* 0x00000062935a7223 */ /* 0x000fe4000001005a */
        /* <DEDUP_REMOVED lines=16> */
[----:B------:R-:W-:Y:S02]  /*16a0*/  FADD.FTZ R92, R91, R104 ;  /* 0x000000685b5c7221 */ /* 0x000fe40000010000 */
[----:B------:R-:W-:Y:S02]  /*16b0*/  FFMA.FTZ R93, R107, R104, R90 ;  /* 0x000000686b5d7223 */ /* 0x000fe4000001005a */
.L_x_135:
[----:B------:R-:W-:Y:S05]  /*16c0*/  BSYNC B1 ;  /* 0x0000000000017941 */ /* 0x000fea0003800000 */
.L_x_133:
[----:B------:R-:W-:Y:S05]  /*16d0*/  BRA.DIV ~URZ, `(.L_x_136) ;  /* 0x000026827f007947 */ /* 0x000fea000b800000 */
[----:B------:R2:W3:Y:S02]  /*16e0*/  SHFL.BFLY PT, R101, R92, 0x1, 0x1f ;  /* 0x0c201f005c657f89 */ /* 0x0004e400000e0000 */
.L_x_211:
[----:B------:R-:W-:Y:S05]  /*16f0*/  BRA.DIV ~URZ, `(.L_x_137) ;  /* 0x000026e27f007947 */ /* 0x000fea000b800000 */
[----:B------:R-:W4:Y:S01]  /*1700*/  SHFL.BFLY PT, R90, R93, 0x1, 0x1f ;  /* 0x0c201f005d5a7f89 */ /* 0x000f2200000e0000 */
[----:B-1-3--:R-:W-:-:S05]  /*1710*/  FADD.FTZ R130, R101, R92 ;  /* 0x0000005c65827221 */ /* 0x00afca0000010000 */
[----:B------:R-:W1:Y:S01]  /*1720*/  SHFL.BFLY PT, R91, R130, 0x2, 0x1f ;  /* 0x0c401f00825b7f89 */ /* 0x000e6200000e0000 */
[----:B----4-:R-:W-:-:S05]  /*1730*/  FADD.FTZ R90, R90, R93 ;  /* 0x0000005d5a5a7221 */ /* 0x010fca0000010000 */
[----:B------:R-:W3:Y:S01]  /*1740*/  SHFL.BFLY PT, R101, R90, 0x2, 0x1f ;  /* 0x0c401f005a657f89 */ /* 0x000ee200000e0000 */
[----:B-1----:R-:W-:-:S05]  /*1750*/  FADD.FTZ R91, R91, R130 ;  /* 0x000000825b5b7221 */ /* 0x002fca0000010000 */
[----:B--2---:R-:W1:Y:S01]  /*1760*/  SHFL.BFLY PT, R92, R91, 0x4, 0x1f ;  /* 0x0c801f005b5c7f89 */ /* 0x004e6200000e0000 */
[----:B---3--:R-:W-:-:S05]  /*1770*/  FADD.FTZ R109, R90, R101 ;  /* 0x000000655a6d7221 */ /* 0x008fca0000010000 */
        /* <DEDUP_REMOVED lines=9> */
.L_x_212:
[----:B-----5:R-:W-:Y:S01]  /*1810*/  ISETP.GE.AND P2, PT, R121, 0x1, PT ;  /* 0x000000017900780c */ /* 0x020fe20003f46270 */
[----:B---3--:R-:W-:Y:S01]  /*1820*/  FADD.FTZ R101, R101, R92 ;  /* 0x0000005c65657221 */ /* 0x008fe20000010000 */
[----:B------:R-:W-:Y:S01]  /*1830*/  HFMA2.MMA R109, -RZ, RZ, 0, 0 ;  /* 0x00000000ff6d7435 */ /* 0x000fe200000001ff */
[----:B--2---:R-:W-:Y:S01]  /*1840*/  FADD.FTZ R90, R90, R93 ;  /* 0x0000005d5a5a7221 */ /* 0x004fe20000010000 */
[----:B0-----:R-:W-:Y:S01]  /*1850*/  ISETP.NE.AND P0, PT, R19, RZ, PT ;  /* 0x000000ff1300720c */ /* 0x001fe20003f05270 */
[----:B------:R-:W-:Y:S01]  /*1860*/  FMUL.FTZ R101, R101, c[0x0][0x1e0] ;  /* 0x0000780065657a20 */ /* 0x000fe20000410000 */
[----:B------:R-:W-:Y:S04]  /*1870*/  BSSY B1, `(.L_x_138) ;  /* 0x000001b000017945 */ /* 0x000fe80003800000 */
[----:B------:R-:W-:-:S03]  /*1880*/  FSEL R101, R101, RZ, !P0 ;  /* 0x000000ff65657208 */ /* 0x000fc60004000000 */
[----:B------:R-:W-:Y:S02]  /*1890*/  @P2 IADD3 R121, R121, -0x1, RZ ;  /* 0xffffffff79792810 */ /* 0x000fe40007ffe0ff */
[----:B------:R-:W-:-:S03]  /*18a0*/  @P2 LOP3.LUT R91, R0, 0x1f, RZ, 0xc0, !PT ;  /* 0x0000001f005b2812 */ /* 0x000fc600078ec0ff */
[----:B------:R-:W-:-:S05]  /*18b0*/  @P2 IMAD R121, R121, c[0x0][0x168], RZ ;  /* 0x00005a0079792a24 */ /* 0x000fca00078e02ff */
[----:B------:R-:W-:-:S04]  /*18c0*/  @P2 SHF.R.S32.HI R128, RZ, 0x1f, R121 ;  /* 0x0000001fff802819 */ /* 0x000fc80000011479 */
[----:B------:R-:W-:-:S04]  /*18d0*/  @P2 LEA.HI R128, R128, R121, RZ, 0x3 ;  /* 0x0000007980802211 */ /* 0x000fc800078f18ff */
[----:B------:R-:W-:Y:S01]  /*18e0*/  @P2 LEA.HI.SX32 R109, R128, R91, 0x1d ;  /* 0x0000005b806d2211 */ /* 0x000fe200078feaff */
[----:B------:R-:W-:Y:S01]  /*18f0*/  FMUL.FTZ R128, R90, c[0x0][0x1e0] ;  /* 0x000078005a807a20 */ /* 0x000fe20000410000 */
[----:B------:R-:W-:Y:S05]  /*1900*/  @P1 BRA `(.L_x_139) ;  /* 0x0000008000001947 */ /* 0x000fea0003800000 */
[----:B------:R-:W-:Y:S01]  /*1910*/  ULDC.64 UR6, c[0x0][0x218] ;  /* 0x0000860000067ab9 */ /* 0x000fe20000000a00 */
[----:B------:R-:W-:Y:S01]  /*1920*/  MOV R91, RZ ;  /* 0x000000ff005b7202 */ /* 0x000fe20000000f00 */
[----:B------:R-:W-:-:S04]  /*1930*/  UISETP.NE.U32.AND UP0, UPT, URZ, UR6, UPT ;  /* 0x000000063f00728c */ /* 0x000fc8000bf05070 */
[----:B------:R-:W-:-:S06]  /*1940*/  UISETP.NE.AND.EX UP0, UPT, URZ, UR7, UPT, UP0 ;  /* 0x000000073f00728c */ /* 0x000fcc000bf05300 */
[----:B------:R-:W-:-:S13]  /*1950*/  PLOP3.LUT P3, PT, PT, PT, UP0, 0x80, 0x0 ;  /* 0x000000000000781c */ /* 0x000fda0003f6f008 */
[----:B------:R-:W-:Y:S05]  /*1960*/  @!P3 BRA `(.L_x_140) ;  /* 0x000000b00000b947 */ /* 0x000fea0003800000 */
[----:B------:R-:W-:Y:S01]  /*1970*/  PRMT R91, RZ, 0x5410, R68 ;  /* 0x00005410ff5b7816 */ /* 0x000fe20000000044 */
[----:B------:R-:W-:Y:S05]  /*1980*/  BRA `(.L_x_140) ;  /* 0x0000009000007947 */ /* 0x000fea0003800000 */
.L_x_139:
        /* <DEDUP_REMOVED lines=9> */
.L_x_140:
[----:B------:R-:W-:Y:S05]  /*1a20*/  BSYNC B1 ;  /* 0x0000000000017941 */ /* 0x000fea0003800000 */
.L_x_138:
        /* <DEDUP_REMOVED lines=13> */
.L_x_142:
[----:B------:R-:W-:Y:S01]  /*1b00*/  FFMA.FTZ R91, R127, R128, R101 ;  /* 0x000000807f5b7223 */ /* 0x000fe20000010065 */
[----:B------:R-:W-:-:S03]  /*1b10*/  @P3 PRMT R90, RZ, 0x7610, R68 ;  /* 0x00007610ff5a3816 */ /* 0x000fc60000000044 */
[----:B------:R-:W-:-:S04]  /*1b20*/  FADD.FTZ R91, R138, -R91 ;  /* 0x8000005b8a5b7221 */ /* 0x000fc80000010000 */
[----:B------:R-:W-:-:S04]  /*1b30*/  FMUL.FTZ R91, R120, R91 ;  /* 0x0000005b785b7220 */ /* 0x000fc80000410000 */
[----:B------:R-:W-:Y:S02]  /*1b40*/  @P3 FADD.FTZ R91, R91, R90 ;  /* 0x0000005a5b5b3221 */ /* 0x000fe40000010000 */
.L_x_143:
[----:B------:R-:W-:Y:S05]  /*1b50*/  BSYNC B1 ;  /* 0x0000000000017941 */ /* 0x000fea0003800000 */
.L_x_141:
        /* <DEDUP_REMOVED lines=11> */
.L_x_145:
[----:B------:R-:W-:Y:S01]  /*1c10*/  FFMA.FTZ R91, R149, R128, R101 ;  /* 0x00000080955b7223 */ /* 0x000fe20000010065 */
[----:B------:R-:W-:-:S03]  /*1c20*/  @P3 PRMT R90, RZ, 0x5410, R69 ;  /* 0x00005410ff5a3816 */ /* 0x000fc60000000045 */
[----:B------:R-:W-:-:S04]  /*1c30*/  FADD.FTZ R91, R144, -R91 ;  /* 0x8000005b905b7221 */ /* 0x000fc80000010000 */
[----:B------:R-:W-:-:S04]  /*1c40*/  FMUL.FTZ R91, R120, R91 ;  /* 0x0000005b785b7220 */ /* 0x000fc80000410000 */
[----:B------:R-:W-:Y:S02]  /*1c50*/  @P3 FADD.FTZ R91, R91, R90 ;  /* 0x0000005a5b5b3221 */ /* 0x000fe40000010000 */
.L_x_146:
[----:B------:R-:W-:Y:S05]  /*1c60*/  BSYNC B1 ;  /* 0x0000000000017941 */ /* 0x000fea0003800000 */
.L_x_144:
        /* <DEDUP_REMOVED lines=11> */
.L_x_148:
[----:B------:R-:W-:Y:S01]  /*1d20*/  FFMA.FTZ R91, R89, R128, R101 ;  /* 0x00000080595b7223 */ /* 0x000fe20000010065 */
[----:B------:R-:W-:-:S03]  /*1d30*/  @P3 PRMT R90, RZ, 0x7610, R69 ;  /* 0x00007610ff5a3816 */ /* 0x000fc60000000045 */
[----:B------:R-:W-:-:S04]  /*1d40*/  FADD.FTZ R91, R146, -R91 ;  /* 0x8000005b925b7221 */ /* 0x000fc80000010000 */
[----:B------:R-:W-:-:S04]  /*1d50*/  FMUL.FTZ R91, R120, R91 ;  /* 0x0000005b785b7220 */ /* 0x000fc80000410000 */
[----:B------:R-:W-:Y:S02]  /*1d60*/  @P3 FADD.FTZ R91, R91, R90 ;  /* 0x0000005a5b5b3221 */ /* 0x000fe40000010000 */
.L_x_149:
[----:B------:R-:W-:Y:S05]  /*1d70*/  BSYNC B1 ;  /* 0x0000000000017941 */ /* 0x000fea0003800000 */
.L_x_147:
        /* <DEDUP_REMOVED lines=11> */
.L_x_151:
[----:B------:R-:W-:Y:S01]  /*1e30*/  FFMA.FTZ R91, R151, R128, R101 ;  /* 0x00000080975b7223 */ /* 0x000fe20000010065 */
[----:B------:R-:W-:-:S03]  /*1e40*/  @P3 PRMT R90, RZ, 0x5410, R70 ;  /* 0x00005410ff5a3816 */ /* 0x000fc60000000046 */
[----:B------:R-:W-:-:S04]  /*1e50*/  FADD.FTZ R91, R148, -R91 ;  /* 0x8000005b945b7221 */ /* 0x000fc80000010000 */
[----:B------:R-:W-:-:S04]  /*1e60*/  FMUL.FTZ R91, R120, R91 ;  /* 0x0000005b785b7220 */ /* 0x000fc80000410000 */
[----:B------:R-:W-:Y:S02]  /*1e70*/  @P3 FADD.FTZ R91, R91, R90 ;  /* 0x0000005a5b5b3221 */ /* 0x000fe40000010000 */
.L_x_152:
[----:B------:R-:W-:Y:S05]  /*1e80*/  BSYNC B1 ;  /* 0x0000000000017941 */ /* 0x000fea0003800000 */
.L_x_150:
        /* <DEDUP_REMOVED lines=11> */
.L_x_154:
[----:B------:R-:W-:Y:S01]  /*1f40*/  FFMA.FTZ R91, R153, R128, R101 ;  /* 0x00000080995b7223 */ /* 0x000fe20000010065 */
[----:B------:R-:W-:-:S03]  /*1f50*/  @P3 PRMT R90, RZ, 0x7610, R70 ;  /* 0x00007610ff5a3816 */ /* 0x000fc60000000046 */
[----:B------:R-:W-:-:S04]  /*1f60*/  FADD.FTZ R91, R94, -R91 ;  /* 0x8000005b5e5b7221 */ /* 0x000fc80000010000 */
[----:B------:R-:W-:-:S04]  /*1f70*/  FMUL.FTZ R91, R120, R91 ;  /* 0x0000005b785b7220 */ /* 0x000fc80000410000 */
[----:B------:R-:W-:Y:S02]  /*1f80*/  @P3 FADD.FTZ R91, R91, R90 ;  /* 0x0000005a5b5b3221 */ /* 0x000fe40000010000 */
.L_x_155:
[----:B------:R-:W-:Y:S05]  /*1f90*/  BSYNC B1 ;  /* 0x0000000000017941 */ /* 0x000fea0003800000 */
.L_x_153:
        /* <DEDUP_REMOVED lines=11> */
.L_x_157:
[----:B------:R-:W-:-:S04]  /*2050*/  FFMA.FTZ R90, R106, R128, R101 ;  /* 0x000000806a5a7223 */ /* 0x000fc80000010065 */
[----:B------:R-:W-:Y:S01]  /*2060*/  FADD.FTZ R91, R111, -R90 ;  /* 0x8000005a6f5b7221 */ /* 0x000fe20000010000 */
[----:B------:R-:W-:-:S03]  /*2070*/  @P3 PRMT R90, RZ, 0x5410, R71 ;  /* 0x00005410ff5a3816 */ /* 0x000fc60000000047 */
[----:B------:R-:W-:-:S04]  /*2080*/  FMUL.FTZ R91, R120, R91 ;  /* 0x0000005b785b7220 */ /* 0x000fc80000410000 */
[----:B------:R-:W-:Y:S02]  /*2090*/  @P3 FADD.FTZ R91, R91, R90 ;  /* 0x0000005a5b5b3221 */ /* 0x000fe40000010000 */
.L_x_158:
[----:B------:R-:W-:Y:S05]  /*20a0*/  BSYNC B1 ;  /* 0x0000000000017941 */ /* 0x000fea0003800000 */
.L_x_156:
[----:B------:R-:W-:Y:S01]  /*20b0*/  @P2 FMUL.FTZ R90, R91, c[0x0][0x1ec] ;  /* 0x00007b005b5a2a20 */ /* 0x000fe20000410000 */
[----:B------:R-:W-:Y:S01]  /*20c0*/  @P0 F2FP.BF16.PACK_AB R91, RZ, R91 ;  /* 0x0000005bff5b023e */ /* 0x000fe200000010ff */
[----:B------:R-:W-:Y:S03]  /*20d0*/  BSSY B1, `(.L_x_159) ;  /* 0x000000e000017945 */ /* 0x000fe60003800000 */
[----:B------:R-:W-:Y:S02]  /*20e0*/  @P2 F2FP.BF16.PACK_AB R90, RZ, R90 ;  /* 0x0000005aff5a223e */ /* 0x000fe400000010ff */
[----:B------:R-:W-:Y:S02]  /*20f0*/  @P0 PRMT R83, R91, 0x7610, R83 ;  /* 0x000076105b530816 */ /* 0x000fe40000000053 */
[----:B------:R-:W-:Y:S01]  /*2100*/  @P2 PRMT R87, R90, 0x7610, R87 ;  /* 0x000076105a572816 */ /* 0x000fe20000000057 */
[----:B------:R-:W-:Y:S05]  /*2110*/  @P1 BRA `(.L_x_160) ;  /* 0x0000004000001947 */ /* 0x000fea0003800000 */
[----:B-1----:R-:W-:Y:S01]  /*2120*/  MOV R92, RZ ;  /* 0x000000ff005c7202 */ /* 0x002fe20000000f00 */
[----:B------:R-:W-:Y:S05]  /*2130*/  @!P3 BRA `(.L_x_161) ;  /* 0x000000700000b947 */ /* 0x000fea0003800000 */
[----:B------:R-:W-:Y:S01]  /*2140*/  PRMT R92, RZ, 0x7610, R71 ;  /* 0x00007610ff5c7816 */ /* 0x000fe20000000047 */
[----:B------:R-:W-:Y:S05]  /*2150*/  BRA `(.L_x_161) ;  /* 0x0000005000007947 */ /* 0x000fea0003800000 */
.L_x_160:
[----:B------:R-:W-:-:S04]  /*2160*/  FFMA.FTZ R91, R155, R128, R101 ;  /* 0x000000809b5b7223 */ /* 0x000fc80000010065 */
[----:B------:R-:W-:-:S04]  /*2170*/  FADD.FTZ R91, R134, -R91 ;  /* 0x8000005b865b7221 */ /* 0x000fc80000010000 */
[----:B-1----:R-:W-:Y:S01]  /*2180*/  FMUL.FTZ R92, R120, R91 ;  /* 0x0000005b785c7220 */ /* 0x002fe20000410000 */
[----:B------:R-:W-:-:S05]  /*2190*/  @P3 PRMT R91, RZ, 0x7610, R71 ;  /* 0x00007610ff5b3816 */ /* 0x000fca0000000047 */
[----:B------:R-:W-:Y:S02]  /*21a0*/  @P3 FADD.FTZ R92, R92, R91 ;  /* 0x0000005b5c5c3221 */ /* 0x000fe40000010000 */
.L_x_161:
[----:B------:R-:W-:Y:S05]  /*21b0*/  BSYNC B1 ;  /* 0x0000000000017941 */ /* 0x000fea0003800000 */
.L_x_159:
[----:B------:R-:W-:Y:S01]  /*21c0*/  @P0 MOV R91, 0x10 ;  /* 0x00000010005b0802 */ /* 0x000fe20000000f00 */
[----:B------:R-:W-:Y:S01]  /*21d0*/  BSSY B1, `(.L_x_162) ;  /* 0x0000015000017945 */ /* 0x000fe20003800000 */
[----:B------:R-:W-:Y:S01]  /*21e0*/  @P0 F2FP.BF16.PACK_AB R93, RZ, R92 ;  /* 0x0000005cff5d023e */ /* 0x000fe200000010ff */
[----:B------:R-:W-:Y:S02]  /*21f0*/  @P2 FMUL.FTZ R92, R92, c[0x0][0x1ec] ;  /* 0x00007b005c5c2a20 */ /* 0x000fe40000410000 */
[----:B------:R-:W-:Y:S01]  /*2200*/  @P0 IMAD.WIDE.U32 R90, R122, R91, c[0x0][0x258] ;  /* 0x000096007a5a0625 */ /* 0x000fe200078e005b */
[----:B------:R-:W-:Y:S02]  /*2210*/  @P2 MOV R122, 0x10 ;  /* 0x00000010007a2802 */ /* 0x000fe40000000f00 */
[----:B------:R-:W-:Y:S02]  /*2220*/  @P2 F2FP.BF16.PACK_AB R92, RZ, R92 ;  /* 0x0000005cff5c223e */ /* 0x000fe400000010ff */
[----:B------:R-:W-:-:S02]  /*2230*/  @P0 PRMT R83, R83, 0x5410, R93 ;  /* 0x0000541053530816 */ /* 0x000fc4000000005d */
[----:B------:R-:W-:Y:S01]  /*2240*/  @P2 PRMT R87, R87, 0x5410, R92 ;  /* 0x0000541057572816 */ /* 0x000fe2000000005c */
[----:B------:R-:W-:Y:S02]  /*2250*/  @P2 IMAD.WIDE.U32 R92, R109, R122, c[0x0][0x248] ;  /* 0x000092006d5c2625 */ /* 0x000fe400078e007a */
[----:B------:R0:W-:Y:S04]  /*2260*/  @P0 STG.E.128 [R90.64], R80 ;  /* 0x000000505a000986 */ /* 0x0001e8000c101d04 */
[----:B------:R0:W-:Y:S01]  /*2270*/  @P2 STG.E.128 [R92.64], R84 ;  /* 0x000000545c002986 */ /* 0x0001e2000c101d04 */
[----:B------:R-:W-:Y:S05]  /*2280*/  @P1 BRA `(.L_x_163) ;  /* 0x0000004000001947 */ /* 0x000fea0003800000 */
[----:B0-----:R-:W-:Y:S01]  /*2290*/  HFMA2.MMA R91, -RZ, RZ, 0, 0 ;  /* 0x00000000ff5b7435 */ /* 0x001fe200000001ff */
[----:B------:R-:W-:Y:S05]  /*22a0*/  @!P3 BRA `(.L_x_164) ;  /* 0x000000700000b947 */ /* 0x000fea0003800000 */
[----:B------:R-:W-:Y:S01]  /*22b0*/  PRMT R91, RZ, 0x5410, R72 ;  /* 0x00005410ff5b7816 */ /* 0x000fe20000000048 */
[----:B------:R-:W-:Y:S05]  /*22c0*/  BRA `(.L_x_164) ;  /* 0x0000005000007947 */ /* 0x000fea0003800000 */
.L_x_163:
[----:B0-----:R-:W-:Y:S01]  /*22d0*/  FFMA.FTZ R91, R95, R128, R101 ;  /* 0x000000805f5b7223 */ /* 0x001fe20000010065 */
[----:B------:R-:W-:-:S03]  /*22e0*/  @P3 PRMT R90, RZ, 0x5410, R72 ;  /* 0x00005410ff5a3816 */ /* 0x000fc60000000048 */
[----:B------:R-:W-:-:S04]  /*22f0*/  FADD.FTZ R91, R150, -R91 ;  /* 0x8000005b965b7221 */ /* 0x000fc80000010000 */
[----:B------:R-:W-:-:S04]  /*2300*/  FMUL.FTZ R91, R120, R91 ;  /* 0x0000005b785b7220 */ /* 0x000fc80000410000 */
[----:B------:R-:W-:Y:S02]  /*2310*/  @P3 FADD.FTZ R91, R91, R90 ;  /* 0x0000005a5b5b3221 */ /* 0x000fe40000010000 */
.L_x_164:
[----:B------:R-:W-:Y:S05]  /*2320*/  BSYNC B1 ;  /* 0x0000000000017941 */ /* 0x000fea0003800000 */
.L_x_162:
        /* <DEDUP_REMOVED lines=11> */
.L_x_166:
[----:B------:R-:W-:Y:S01]  /*23e0*/  FFMA.FTZ R91, R135, R128, R101 ;  /* 0x00000080875b7223 */ /* 0x000fe20000010065 */
[----:B------:R-:W-:-:S03]  /*23f0*/  @P3 PRMT R90, RZ, 0x7610, R72 ;  /* 0x00007610ff5a3816 */ /* 0x000fc60000000048 */
[----:B------:R-:W-:-:S04]  /*2400*/  FADD.FTZ R91, R100, -R91 ;  /* 0x8000005b645b7221 */ /* 0x000fc80000010000 */
[----:B------:R-:W-:-:S04]  /*2410*/  FMUL.FTZ R91, R120, R91 ;  /* 0x0000005b785b7220 */ /* 0x000fc80000410000 */
[----:B------:R-:W-:Y:S02]  /*2420*/  @P3 FADD.FTZ R91, R91, R90 ;  /* 0x0000005a5b5b3221 */ /* 0x000fe40000010000 */
.L_x_167:
[----:B------:R-:W-:Y:S05]  /*2430*/  BSYNC B1 ;  /* 0x0000000000017941 */ /* 0x000fea0003800000 */
.L_x_165:
        /* <DEDUP_REMOVED lines=11> */
.L_x_169:
[----:B------:R-:W-:Y:S01]  /*24f0*/  FFMA.FTZ R91, R157, R128, R101 ;  /* 0x000000809d5b7223 */ /* 0x000fe20000010065 */
[----:B------:R-:W-:-:S03]  /*2500*/  @P3 PRMT R90, RZ, 0x5410, R73 ;  /* 0x00005410ff5a3816 */ /* 0x000fc60000000049 */
[----:B------:R-:W-:-:S04]  /*2510*/  FADD.FTZ R91, R152, -R91 ;  /* 0x8000005b985b7221 */ /* 0x000fc80000010000 */
[----:B------:R-:W-:-:S04]  /*2520*/  FMUL.FTZ R91, R120, R91 ;  /* 0x0000005b785b7220 */ /* 0x000fc80000410000 */
[----:B------:R-:W-:Y:S02]  /*2530*/  @P3 FADD.FTZ R91, R91, R90 ;  /* 0x0000005a5b5b3221 */ /* 0x000fe40000010000 */
.L_x_170:
[----:B------:R-:W-:Y:S05]  /*2540*/  BSYNC B1 ;  /* 0x0000000000017941 */ /* 0x000fea0003800000 */
.L_x_168:
        /* <DEDUP_REMOVED lines=11> */
.L_x_172:
[----:B------:R-:W-:Y:S01]  /*2600*/  FFMA.FTZ R91, R97, R128, R101 ;  /* 0x00000080615b7223 */ /* 0x000fe20000010065 */
[----:B------:R-:W-:-:S03]  /*2610*/  @P3 PRMT R90, RZ, 0x7610, R73 ;  /* 0x00007610ff5a3816 */ /* 0x000fc60000000049 */
[----:B------:R-:W-:-:S04]  /*2620*/  FADD.FTZ R91, R140, -R91 ;  /* 0x8000005b8c5b7221 */ /* 0x000fc80000010000 */
[----:B------:R-:W-:-:S04]  /*2630*/  FMUL.FTZ R91, R120, R91 ;  /* 0x0000005b785b7220 */ /* 0x000fc80000410000 */
[----:B------:R-:W-:Y:S02]  /*2640*/  @P3 FADD.FTZ R91, R91, R90 ;  /* 0x0000005a5b5b3221 */ /* 0x000fe40000010000 */
.L_x_173:
[----:B------:R-:W-:Y:S05]  /*2650*/  BSYNC B1 ;  /* 0x0000000000017941 */ /* 0x000fea0003800000 */
.L_x_171:
        /* <DEDUP_REMOVED lines=11> */
.L_x_175:
[----:B------:R-:W-:Y:S01]  /*2710*/  FFMA.FTZ R91, R159, R128, R101 ;  /* 0x000000809f5b7223 */ /* 0x000fe20000010065 */
[----:B------:R-:W-:-:S03]  /*2720*/  @P3 PRMT R90, RZ, 0x5410, R74 ;  /* 0x00005410ff5a3816 */ /* 0x000fc6000000004a */
[----:B------:R-:W-:-:S04]  /*2730*/  FADD.FTZ R91, R154, -R91 ;  /* 0x8000005b9a5b7221 */ /* 0x000fc80000010000 */
[----:B------:R-:W-:-:S04]  /*2740*/  FMUL.FTZ R91, R120, R91 ;  /* 0x0000005b785b7220 */ /* 0x000fc80000410000 */
[----:B------:R-:W-:Y:S02]  /*2750*/  @P3 FADD.FTZ R91, R91, R90 ;  /* 0x0000005a5b5b3221 */ /* 0x000fe40000010000 */
.L_x_176:
[----:B------:R-:W-:Y:S05]  /*2760*/  BSYNC B1 ;  /* 0x0000000000017941 */ /* 0x000fea0003800000 */
.L_x_174:
        /* <DEDUP_REMOVED lines=11> */
.L_x_178:
[----:B------:R-:W-:Y:S01]  /*2820*/  FFMA.FTZ R91, R161, R128, R101 ;  /* 0x00000080a15b7223 */ /* 0x000fe20000010065 */
[----:B------:R-:W-:-:S03]  /*2830*/  @P3 PRMT R90, RZ, 0x7610, R74 ;  /* 0x00007610ff5a3816 */ /* 0x000fc6000000004a */
[----:B------:R-:W-:-:S04]  /*2840*/  FADD.FTZ R91, R102, -R91 ;  /* 0x8000005b665b7221 */ /* 0x000fc80000010000 */
[----:B------:R-:W-:-:S04]  /*2850*/  FMUL.FTZ R91, R120, R91 ;  /* 0x0000005b785b7220 */ /* 0x000fc80000410000 */
[----:B------:R-:W-:Y:S02]  /*2860*/  @P3 FADD.FTZ R91, R91, R90 ;  /* 0x0000005a5b5b3221 */ /* 0x000fe40000010000 */
.L_x_179:
[----:B------:R-:W-:Y:S05]  /*2870*/  BSYNC B1 ;  /* 0x0000000000017941 */ /* 0x000fea0003800000 */
.L_x_177:
        /* <DEDUP_REMOVED lines=11> */
.L_x_181:
[----:B------:R-:W-:Y:S01]  /*2930*/  FFMA.FTZ R91, R137, R128, R101 ;  /* 0x00000080895b7223 */ /* 0x000fe20000010065 */
[----:B------:R-:W-:-:S03]  /*2940*/  @P3 PRMT R90, RZ, 0x5410, R75 ;  /* 0x00005410ff5a3816 */ /* 0x000fc6000000004b */
[----:B------:R-:W-:-:S04]  /*2950*/  FADD.FTZ R91, R156, -R91 ;  /* 0x8000005b9c5b7221 */ /* 0x000fc80000010000 */
[----:B------:R-:W-:-:S04]  /*2960*/  FMUL.FTZ R91, R120, R91 ;  /* 0x0000005b785b7220 */ /* 0x000fc80000410000 */
[----:B------:R-:W-:Y:S02]  /*2970*/  @P3 FADD.FTZ R91, R91, R90 ;  /* 0x0000005a5b5b3221 */ /* 0x000fe40000010000 */
.L_x_182:
[----:B------:R-:W-:Y:S05]  /*2980*/  BSYNC B1 ;  /* 0x0000000000017941 */ /* 0x000fea0003800000 */
.L_x_180:
        /* <DEDUP_REMOVED lines=11> */
.L_x_184:
[----:B------:R-:W-:Y:S01]  /*2a40*/  FFMA.FTZ R91, R163, R128, R101 ;  /* 0x00000080a35b7223 */ /* 0x000fe20000010065 */
[----:B------:R-:W-:-:S03]  /*2a50*/  @P3 PRMT R90, RZ, 0x7610, R75 ;  /* 0x00007610ff5a3816 */ /* 0x000fc6000000004b */
[----:B------:R-:W-:-:S04]  /*2a60*/  FADD.FTZ R91, R142, -R91 ;  /* 0x8000005b8e5b7221 */ /* 0x000fc80000010000 */
[----:B------:R-:W-:-:S04]  /*2a70*/  FMUL.FTZ R91, R120, R91 ;  /* 0x0000005b785b7220 */ /* 0x000fc80000410000 */
[----:B------:R-:W-:Y:S02]  /*2a80*/  @P3 FADD.FTZ R91, R91, R90 ;  /* 0x0000005a5b5b3221 */ /* 0x000fe40000010000 */
.L_x_185:
[----:B------:R-:W-:Y:S05]  /*2a90*/  BSYNC B1 ;  /* 0x0000000000017941 */ /* 0x000fea0003800000 */
.L_x_183:
[----:B------:R-:W-:Y:S01]  /*2aa0*/  @P0 MOV R92, 0x10 ;  /* 0x00000010005c0802 */ /* 0x000fe20000000f00 */
[----:B------:R-:W-:Y:S01]  /*2ab0*/  BSSY B1, `(.L_x_186) ;  /* 0x0000016000017945 */ /* 0x000fe20003800000 */
[----:B------:R-:W-:Y:S01]  /*2ac0*/  @P0 F2FP.BF16.PACK_AB R90, RZ, R91 ;  /* 0x0000005bff5a023e */ /* 0x000fe200000010ff */
[----:B------:R-:W-:Y:S01]  /*2ad0*/  @P2 FMUL.FTZ R91, R91, c[0x0][0x1ec] ;  /* 0x00007b005b5b2a20 */ /* 0x000fe20000410000 */
[----:B------:R-:W-:Y:S01]  /*2ae0*/  @P2 MOV R121, 0x10 ;  /* 0x0000001000792802 */ /* 0x000fe20000000f00 */
[----:B------:R-:W-:Y:S01]  /*2af0*/  @P0 IMAD.WIDE.U32 R92, R123, R92, c[0x0][0x258] ;  /* 0x000096007b5c0625 */ /* 0x000fe200078e005c */
[----:B------:R-:W-:Y:S02]  /*2b00*/  @P0 PRMT R83, R83, 0x5410, R90 ;  /* 0x0000541053530816 */ /* 0x000fe4000000005a */
[----:B------:R-:W-:-:S03]  /*2b10*/  @P2 IADD3 R90, R109, 0x20, RZ ;  /* 0x000000206d5a2810 */ /* 0x000fc60007ffe0ff */
[----:B------:R0:W-:Y:S02]  /*2b20*/  @P0 STG.E.128 [R92.64], R80 ;  /* 0x000000505c000986 */ /* 0x0001e4000c101d04 */
[----:B0-----:R-:W-:Y:S01]  /*2b30*/  @P2 F2FP.BF16.PACK_AB R93, RZ, R91 ;  /* 0x0000005bff5d223e */ /* 0x001fe200000010ff */
[----:B------:R-:W-:-:S03]  /*2b40*/  @P2 IMAD.WIDE.U32 R90, R90, R121, c[0x0][0x248] ;  /* 0x000092005a5a2625 */ /* 0x000fc600078e0079 */
[----:B------:R-:W-:-:S05]  /*2b50*/  @P2 PRMT R87, R87, 0x5410, R93 ;  /* 0x0000541057572816 */ /* 0x000fca000000005d */
[----:B------:R0:W-:Y:S01]  /*2b60*/  @P2 STG.E.128 [R90.64], R84 ;  /* 0x000000545a002986 */ /* 0x0001e2000c101d04 */
[----:B------:R-:W-:Y:S05]  /*2b70*/  @P1 BRA `(.L_x_187) ;  /* 0x0000004000001947 */ /* 0x000fea0003800000 */
[----:B0-----:R-:W-:Y:S01]  /*2b80*/  HFMA2.MMA R91, -RZ, RZ, 0, 0 ;  /* 0x00000000ff5b7435 */ /* 0x001fe200000001ff */
[----:B------:R-:W-:Y:S05]  /*2b90*/  @!P3 BRA `(.L_x_188) ;  /* 0x000000700000b947 */ /* 0x000fea0003800000 */
[----:B------:R-:W-:Y:S01]  /*2ba0*/  PRMT R91, RZ, 0x5410, R76 ;  /* 0x00005410ff5b7816 */ /* 0x000fe2000000004c */
[----:B------:R-:W-:Y:S05]  /*2bb0*/  BRA `(.L_x_188) ;  /* 0x0000005000007947 */ /* 0x000fea0003800000 */
.L_x_187:
[----:B0-----:R-:W-:Y:S01]  /*2bc0*/  FFMA.FTZ R91, R103, R128, R101 ;  /* 0x00000080675b7223 */ /* 0x001fe20000010065 */
[----:B------:R-:W-:-:S03]  /*2bd0*/  @P3 PRMT R90, RZ, 0x5410, R76 ;  /* 0x00005410ff5a3816 */ /* 0x000fc6000000004c */
[----:B------:R-:W-:-:S04]  /*2be0*/  FADD.FTZ R91, R88, -R91 ;  /* 0x8000005b585b7221 */ /* 0x000fc80000010000 */
[----:B------:R-:W-:-:S04]  /*2bf0*/  FMUL.FTZ R91, R120, R91 ;  /* 0x0000005b785b7220 */ /* 0x000fc80000410000 */
[----:B------:R-:W-:Y:S02]  /*2c00*/  @P3 FADD.FTZ R91, R91, R90 ;  /* 0x0000005a5b5b3221 */ /* 0x000fe40000010000 */
.L_x_188:
[----:B------:R-:W-:Y:S05]  /*2c10*/  BSYNC B1 ;  /* 0x0000000000017941 */ /* 0x000fea0003800000 */
.L_x_186:
        /* <DEDUP_REMOVED lines=11> */
.L_x_190:
[----:B------:R-:W-:Y:S01]  /*2cd0*/  FFMA.FTZ R91, R143, R128, R101 ;  /* 0x000000808f5b7223 */ /* 0x000fe20000010065 */
[----:B------:R-:W-:-:S03]  /*2ce0*/  @P3 PRMT R90, RZ, 0x7610, R76 ;  /* 0x00007610ff5a3816 */ /* 0x000fc6000000004c */
[----:B------:R-:W-:-:S04]  /*2cf0*/  FADD.FTZ R91, R108, -R91 ;  /* 0x8000005b6c5b7221 */ /* 0x000fc80000010000 */
[----:B------:R-:W-:-:S04]  /*2d00*/  FMUL.FTZ R91, R120, R91 ;  /* 0x0000005b785b7220 */ /* 0x000fc80000410000 */
[----:B------:R-:W-:Y:S02]  /*2d10*/  @P3 FADD.FTZ R91, R91, R90 ;  /* 0x0000005a5b5b3221 */ /* 0x000fe40000010000 */
.L_x_191:
[----:B------:R-:W-:Y:S05]  /*2d20*/  BSYNC B1 ;  /* 0x0000000000017941 */ /* 0x000fea0003800000 */
.L_x_189:
        /* <DEDUP_REMOVED lines=11> */
.L_x_193:
[----:B------:R-:W-:Y:S01]  /*2de0*/  FFMA.FTZ R91, R165, R128, R101 ;  /* 0x00000080a55b7223 */ /* 0x000fe20000010065 */
[----:B------:R-:W-:-:S03]  /*2df0*/  @P3 PRMT R90, RZ, 0x5410, R77 ;  /* 0x00005410ff5a3816 */ /* 0x000fc6000000004d */
[----:B------:R-:W-:-:S04]  /*2e00*/  FADD.FTZ R91, R158, -R91 ;  /* 0x8000005b9e5b7221 */ /* 0x000fc80000010000 */
[----:B------:R-:W-:-:S04]  /*2e10*/  FMUL.FTZ R91, R120, R91 ;  /* 0x0000005b785b7220 */ /* 0x000fc80000410000 */
[----:B------:R-:W-:Y:S02]  /*2e20*/  @P3 FADD.FTZ R91, R91, R90 ;  /* 0x0000005a5b5b3221 */ /* 0x000fe40000010000 */
.L_x_194:
[----:B------:R-:W-:Y:S05]  /*2e30*/  BSYNC B1 ;  /* 0x0000000000017941 */ /* 0x000fea0003800000 */
.L_x_192:
        /* <DEDUP_REMOVED lines=11> */
.L_x_196:
[----:B------:R-:W-:Y:S01]  /*2ef0*/  FFMA.FTZ R91, R105, R128, R101 ;  /* 0x00000080695b7223 */ /* 0x000fe20000010065 */
[----:B------:R-:W-:-:S03]  /*2f00*/  @P3 PRMT R90, RZ, 0x7610, R77 ;  /* 0x00007610ff5a3816 */ /* 0x000fc6000000004d */
[----:B------:R-:W-:-:S04]  /*2f10*/  FADD.FTZ R91, R96, -R91 ;  /* 0x8000005b605b7221 */ /* 0x000fc80000010000 */
[----:B------:R-:W-:-:S04]  /*2f20*/  FMUL.FTZ R91, R120, R91 ;  /* 0x0000005b785b7220 */ /* 0x000fc80000410000 */
[----:B------:R-:W-:Y:S02]  /*2f30*/  @P3 FADD.FTZ R91, R91, R90 ;  /* 0x0000005a5b5b3221 */ /* 0x000fe40000010000 */
.L_x_197:
[----:B------:R-:W-:Y:S05]  /*2f40*/  BSYNC B1 ;  /* 0x0000000000017941 */ /* 0x000fea0003800000 */
.L_x_195:
        /* <DEDUP_REMOVED lines=11> */
.L_x_199:
[----:B------:R-:W-:-:S04]  /*3000*/  FFMA.FTZ R90, R126, R128, R101 ;  /* 0x000000807e5a7223 */ /* 0x000fc80000010065 */
[----:B------:R-:W-:Y:S01]  /*3010*/  FADD.FTZ R91, R99, -R90 ;  /* 0x8000005a635b7221 */ /* 0x000fe20000010000 */
[----:B------:R-:W-:-:S03]  /*3020*/  @P3 PRMT R90, RZ, 0x5410, R78 ;  /* 0x00005410ff5a3816 */ /* 0x000fc6000000004e */
[----:B------:R-:W-:-:S04]  /*3030*/  FMUL.FTZ R91, R120, R91 ;  /* 0x0000005b785b7220 */ /* 0x000fc80000410000 */
[----:B------:R-:W-:Y:S02]  /*3040*/  @P3 FADD.FTZ R91, R91, R90 ;  /* 0x0000005a5b5b3221 */ /* 0x000fe40000010000 */
.L_x_200:
[----:B------:R-:W-:Y:S05]  /*3050*/  BSYNC B1 ;  /* 0x0000000000017941 */ /* 0x000fea0003800000 */
.L_x_198:
        /* <DEDUP_REMOVED lines=11> */
.L_x_202:
[----:B------:R-:W-:Y:S01]  /*3110*/  FFMA.FTZ R91, R145, R128, R101 ;  /* 0x00000080915b7223 */ /* 0x000fe20000010065 */
[----:B------:R-:W-:-:S03]  /*3120*/  @P3 PRMT R90, RZ, 0x7610, R78 ;  /* 0x00007610ff5a3816 */ /* 0x000fc6000000004e */
[----:B------:R-:W-:-:S04]  /*3130*/  FADD.FTZ R91, R110, -R91 ;  /* 0x8000005b6e5b7221 */ /* 0x000fc80000010000 */
[----:B------:R-:W-:-:S04]  /*3140*/  FMUL.FTZ R91, R120, R91 ;  /* 0x0000005b785b7220 */ /* 0x000fc80000410000 */
[----:B------:R-:W-:Y:S02]  /*3150*/  @P3 FADD.FTZ R91, R91, R90 ;  /* 0x0000005a5b5b3221 */ /* 0x000fe40000010000 */
.L_x_203:
[----:B------:R-:W-:Y:S05]  /*3160*/  BSYNC B1 ;  /* 0x0000000000017941 */ /* 0x000fea0003800000 */
.L_x_201:
        /* <DEDUP_REMOVED lines=11> */
.L_x_205:
[----:B------:R-:W-:Y:S01]  /*3220*/  FFMA.FTZ R91, R147, R128, R101 ;  /* 0x00000080935b7223 */ /* 0x000fe20000010065 */
[----:B------:R-:W-:-:S03]  /*3230*/  @P3 PRMT R90, RZ, 0x5410, R79 ;  /* 0x00005410ff5a3816 */ /* 0x000fc6000000004f */
[----:B------:R-:W-:-:S04]  /*3240*/  FADD.FTZ R91, R98, -R91 ;  /* 0x8000005b625b7221 */ /* 0x000fc80000010000 */
[----:B------:R-:W-:-:S04]  /*3250*/  FMUL.FTZ R91, R120, R91 ;  /* 0x0000005b785b7220 */ /* 0x000fc80000410000 */
[----:B------:R-:W-:Y:S02]  /*3260*/  @P3 FADD.FTZ R91, R91, R90 ;  /* 0x0000005a5b5b3221 */ /* 0x000fe40000010000 */
.L_x_206:
[----:B------:R-:W-:Y:S05]  /*3270*/  BSYNC B1 ;  /* 0x0000000000017941 */ /* 0x000fea0003800000 */
.L_x_204:
        /* <DEDUP_REMOVED lines=11> */
.L_x_208:
[----:B------:R-:W-:Y:S01]  /*3330*/  FFMA.FTZ R101, R107, R128, R101 ;  /* 0x000000806b657223 */ /* 0x000fe20000010065 */
[----:B------:R-:W-:-:S03]  /*3340*/  @P3 PRMT R90, RZ, 0x7610, R79 ;  /* 0x00007610ff5a3816 */ /* 0x000fc6000000004f */
[----:B------:R-:W-:-:S04]  /*3350*/  FADD.FTZ R101, R104, -R101 ;  /* 0x8000006568657221 */ /* 0x000fc80000010000 */
[----:B------:R-:W-:-:S04]  /*3360*/  FMUL.FTZ R101, R120, R101 ;  /* 0x0000006578657220 */ /* 0x000fc80000410000 */
[----:B------:R-:W-:Y:S02]  /*3370*/  @P3 FADD.FTZ R101, R101, R90 ;  /* 0x0000005a65653221 */ /* 0x000fe40000010000 */
.L_x_209:
[----:B------:R-:W-:Y:S05]  /*3380*/  BSYNC B1 ;  /* 0x0000000000017941 */ /* 0x000fea0003800000 */
.L_x_207:
[----:B------:R-:W-:Y:S01]  /*3390*/  @P2 FMUL.FTZ R90, R101, c[0x0][0x1ec] ;  /* 0x00007b00655a2a20 */ /* 0x000fe20000410000 */
[----:B------:R-:W-:Y:S02]  /*33a0*/  @P0 MOV R93, 0x10 ;  /* 0x00000010005d0802 */ /* 0x000fe40000000f00 */
[----:B------:R-:W-:Y:S02]  /*33b0*/  @P2 IADD3 R91, R109, 0x40, RZ ;  /* 0x000000406d5b2810 */ /* 0x000fe40007ffe0ff */
[----:B------:R-:W-:Y:S01]  /*33c0*/  @P2 MOV R120, 0x10 ;  /* 0x0000001000782802 */ /* 0x000fe20000000f00 */
[----:B------:R-:W-:Y:S01]  /*33d0*/  @P0 IMAD.WIDE.U32 R92, R124, R93, c[0x0][0x258] ;  /* 0x000096007c5c0625 */ /* 0x000fe200078e005d */
[----:B------:R-:W-:Y:S02]  /*33e0*/  @P0 F2FP.BF16.PACK_AB R101, RZ, R101 ;  /* 0x00000065ff65023e */ /* 0x000fe400000010ff */
[----:B------:R-:W-:Y:S01]  /*33f0*/  @P2 F2FP.BF16.PACK_AB R109, RZ, R90 ;  /* 0x0000005aff6d223e */ /* 0x000fe200000010ff */
[----:B------:R-:W-:Y:S01]  /*3400*/  @P2 IMAD.WIDE.U32 R90, R91, R120, c[0x0][0x248] ;  /* 0x000092005b5a2625 */ /* 0x000fe200078e0078 */
[----:B------:R-:W-:-:S02]  /*3410*/  @P0 PRMT R83, R83, 0x5410, R101 ;  /* 0x0000541053530816 */ /* 0x000fc40000000065 */
[----:B------:R-:W-:Y:S02]  /*3420*/  @P2 PRMT R87, R87, 0x5410, R109 ;  /* 0x0000541057572816 */ /* 0x000fe4000000006d */
[----:B------:R-:W-:Y:S01]  /*3430*/  MOV R101, c[0x0][0x160] ;  /* 0x0000580000657a02 */ /* 0x000fe20000000f00 */
[----:B------:R0:W-:Y:S03]  /*3440*/  @P0 STG.E.128 [R92.64], R80 ;  /* 0x000000505c000986 */ /* 0x0001e6000c101d04 */
[----:B------:R-:W-:Y:S01]  /*3450*/  LEA R2, R101, R2, 0x2 ;  /* 0x0000000265027211 */ /* 0x000fe200078e10ff */
[----:B------:R0:W-:Y:S03]  /*3460*/  @P2 STG.E.128 [R90.64], R84 ;  /* 0x000000545a002986 */ /* 0x0001e6000c101d04 */
[----:B------:R-:W-:-:S13]  /*3470*/  ISETP.GE.AND P0, PT, R2, c[0x0][0x164], PT ;  /* 0x0000590002007a0c */ /* 0x000fda0003f06270 */
[----:B0-----:R-:W-:Y:S01]  /*3480*/  @P0 CALL.REL.NOINC `(.L_x_132) ;  /* 0x0000001000000944 */ /* 0x001fe20003c00000 */
[----:B------:R-:W-:Y:S05]  /*3490*/  BRA `(.L_x_210) ;  /* 0xffffd10000007947 */ /* 0x000fea000383ffff */
.L_x_132:
[----:B------:R-:W-:Y:S05]  /*34a0*/  BSYNC B0 ;  /* 0x0000000000007941 */ /* 0x000fea0003800000 */
.L_x_130:
[----:B------:R-:W-:Y:S01]  /*34b0*/  SHF.R.U32.HI R2, RZ, 0x5, R0 ;  /* 0x00000005ff027819 */ /* 0x000fe20000011600 */
[----:B------:R-:W-:Y:S01]  /*34c0*/  WARPSYNC 0xffffffff ;  /* 0xffffffff00007948 */ /* 0x000fe20003800000 */
[----:B------:R-:W-:-:S05]  /*34d0*/  LOP3.LUT R3, R0, 0x1f, RZ, 0xc0, !PT ;  /* 0x0000001f00037812 */ /* 0x000fca00078ec0ff */
[----:B------:R-:W-:-:S05]  /*34e0*/  IMAD R2, R2, 0x60, R3 ;  /* 0x0000006002027824 */ /* 0x000fca00078e0203 */
[----:B------:R-:W-:-:S05]  /*34f0*/  SHF.L.U32 R2, R2, 0x5, RZ ;  /* 0x0000000502027819 */ /* 0x000fca00000006ff */
[----:B------:R-:W-:Y:S04]  /*3500*/  STS.128 [R2], R64 ;  /* 0x0000004002007388 */ /* 0x000fe80000000c00 */
[----:B------:R-:W-:Y:S04]  /*3510*/  STS.128 [R2+0x10], R60 ;  /* 0x0000103c02007388 */ /* 0x000fe80000000c00 */
[----:B------:R-:W-:Y:S04]  /*3520*/  STS.128 [R2+0x400], R56 ;  /* 0x0004003802007388 */ /* 0x000fe80000000c00 */
[----:B------:R-:W-:Y:S04]  /*3530*/  STS.128 [R2+0x410], R52 ;  /* 0x0004103402007388 */ /* 0x000fe80000000c00 */
[----:B------:R0:W-:Y:S04]  /*3540*/  STS.128 [R2+0x800], R48 ;  /* 0x0008003002007388 */ /* 0x0001e80000000c00 */
[----:B------:R-:W-:Y:S04]  /*3550*/  STS.128 [R2+0x810], R44 ;  /* 0x0008102c02007388 */ /* 0x000fe80000000c00 */
[----:B------:R-:W-:Y:S06]  /*3560*/  BAR.SYNC.DEFER_BLOCKING 0x0 ;  /* 0x0000000000007b1d */ /* 0x000fec0000010000 */
[----:B0-----:R-:W0:Y:S04]  /*3570*/  S2R R49, SR_CTAID.X ;  /* 0x0000000000317919 */ /* 0x001e280000002500 */
[----:B------:R-:W1:Y:S04]  /*3580*/  LDS R3, [R0.X4] ;  /* 0x0000000000037984 */ /* 0x000e680000004800 */
[----:B------:R-:W2:Y:S04]  /*3590*/  LDS R4, [R0.X4+0x200] ;  /* 0x0002000000047984 */ /* 0x000ea80000004800 */
[----:B------:R-:W3:Y:S01]  /*35a0*/  LDS R5, [R0.X4+0x400] ;  /* 0x0004000000057984 */ /* 0x000ee20000004800 */
[----:B0-----:R-:W-:-:S03]  /*35b0*/  IMAD R49, R49, c[0x0][0x168], RZ ;  /* 0x00005a0031317a24 */ /* 0x001fc600078e02ff */
[----:B------:R-:W0:Y:S04]  /*35c0*/  LDS R6, [R0.X4+0x600] ;  /* 0x0006000000067984 */ /* 0x000e280000004800 */
[----:B------:R-:W4:Y:S04]  /*35d0*/  LDS R7, [R0.X4+0x800] ;  /* 0x0008000000077984 */ /* 0x000f280000004800 */
[----:B------:R-:W5:Y:S04]  /*35e0*/  LDS R10, [R0.X4+0xc00] ;  /* 0x000c0000000a7984 */ /* 0x000f680000004800 */
[----:B------:R-:W5:Y:S04]  /*35f0*/  LDS R9, [R0.X4+0xe00] ;  /* 0x000e000000097984 */ /* 0x000f680000004800 */
[----:B------:R-:W5:Y:S04]  /*3600*/  LDS R12, [R0.X4+0x1000] ;  /* 0x00100000000c7984 */ /* 0x000f680000004800 */
[----:B------:R-:W5:Y:S04]  /*3610*/  LDS R11, [R0.X4+0x1200] ;  /* 0x00120000000b7984 */ /* 0x000f680000004800 */
[----:B------:R-:W5:Y:S01]  /*3620*/  LDS R14, [R0.X4+0x1400] ;  /* 0x00140000000e7984 */ /* 0x000f620000004800 */
[----:B-1----:R-:W-:-:S03]  /*3630*/  FADD.FTZ R3, RZ, R3 ;  /* 0x00000003ff037221 */ /* 0x002fc60000010000 */
[----:B------:R-:W1:Y:S01]  /*3640*/  LDS R8, [R0.X4+0xa00] ;  /* 0x000a000000087984 */ /* 0x000e620000004800 */
[----:B--2---:R-:W-:-:S03]  /*3650*/  FADD.FTZ R4, RZ, R4 ;  /* 0x00000004ff047221 */ /* 0x004fc60000010000 */
[----:B------:R-:W2:Y:S01]  /*3660*/  LDS R13, [R0.X4+0x1a00] ;  /* 0x001a0000000d7984 */ /* 0x000ea20000004800 */
[----:B---3--:R-:W-:-:S03]  /*3670*/  FADD.FTZ R5, RZ, R5 ;  /* 0x00000005ff057221 */ /* 0x008fc60000010000 */
[----:B------:R-:W-:Y:S01]  /*3680*/  LDS R15, [R0.X4+0x2200] ;  /* 0x00220000000f7984 */ /* 0x000fe20000004800 */
[----:B0-----:R-:W-:-:S03]  /*3690*/  FADD.FTZ R6, RZ, R6 ;  /* 0x00000006ff067221 */ /* 0x001fc60000010000 */
[----:B------:R-:W-:Y:S01]  /*36a0*/  LDS R16, [R0.X4+0x2400] ;  /* 0x0024000000107984 */ /* 0x000fe20000004800 */
[----:B----4-:R-:W-:-:S03]  /*36b0*/  FADD.FTZ R7, RZ, R7 ;  /* 0x00000007ff077221 */ /* 0x010fc60000010000 */
[----:B------:R-:W0:Y:S01]  /*36c0*/  LDS R17, [R0.X4+0x2600] ;  /* 0x0026000000117984 */ /* 0x000e220000004800 */
[----:B-----5:R-:W-:-:S03]  /*36d0*/  FADD.FTZ R3, R3, R10 ;  /* 0x0000000a03037221 */ /* 0x020fc60000010000 */
[----:B------:R-:W-:Y:S01]  /*36e0*/  LDS R18, [R0.X4+0x2800] ;  /* 0x0028000000127984 */ /* 0x000fe20000004800 */
[----:B------:R-:W-:-:S03]  /*36f0*/  FADD.FTZ R4, R4, R9 ;  /* 0x0000000904047221 */ /* 0x000fc60000010000 */
[----:B------:R-:W3:Y:S01]  /*3700*/  LDS R10, [R0.X4+0x1800] ;  /* 0x00180000000a7984 */ /* 0x000ee20000004800 */
[----:B------:R-:W-:-:S03]  /*3710*/  FADD.FTZ R5, R5, R12 ;  /* 0x0000000c05057221 */ /* 0x000fc60000010000 */
[----:B------:R-:W4:Y:S01]  /*3720*/  LDS R9, [R0.X4+0x1600] ;  /* 0x0016000000097984 */ /* 0x000f220000004800 */
[----:B------:R-:W-:-:S03]  /*3730*/  FADD.FTZ R6, R6, R11 ;  /* 0x0000000b06067221 */ /* 0x000fc60000010000 */
[----:B------:R-:W5:Y:S01]  /*3740*/  LDS R12, [R0.X4+0x1c00] ;  /* 0x001c0000000c7984 */ /* 0x000f620000004800 */
[----:B------:R-:W-:-:S03]  /*3750*/  FADD.FTZ R7, R7, R14 ;  /* 0x0000000e07077221 */ /* 0x000fc60000010000 */
[----:B------:R-:W5:Y:S04]  /*3760*/  LDS R11, [R0.X4+0x1e00] ;  /* 0x001e0000000b7984 */ /* 0x000f680000004800 */
[----:B------:R-:W5:Y:S01]  /*3770*/  LDS R14, [R0.X4+0x2000] ;  /* 0x00200000000e7984 */ /* 0x000f620000004800 */
[----:B-1----:R-:W-:-:S03]  /*3780*/  FADD.FTZ R8, RZ, R8 ;  /* 0x00000008ff087221 */ /* 0x002fc60000010000 */
[----:B------:R-:W1:Y:S01]  /*3790*/  LDS R19, [R0.X4+0x2a00] ;  /* 0x002a000000137984 */ /* 0x000e620000004800 */
[----:B--2---:R-:W-:-:S03]  /*37a0*/  FADD.FTZ R4, R4, R13 ;  /* 0x0000000d04047221 */ /* 0x004fc60000010000 */
[----:B------:R-:W2:Y:S04]  /*37b0*/  LDS R44, [R0.X4+0x2c00] ;  /* 0x002c0000002c7984 */ /* 0x000ea80000004800 */
[----:B------:R-:W2:Y:S04]  /*37c0*/  LDS R45, [R0.X4+0x2e00] ;  /* 0x002e0000002d7984 */ /* 0x000ea80000004800 */
[----:B------:R-:W-:Y:S01]  /*37d0*/  BAR.SYNC.DEFER_BLOCKING 0x0 ;  /* 0x0000000000007b1d */ /* 0x000fe20000010000 */
[----:B0-----:R-:W-:Y:S01]  /*37e0*/  FADD.FTZ R17, R4, R17 ;  /* 0x0000001104117221 */ /* 0x001fe20000010000 */
[----:B------:R-:W-:Y:S01]  /*37f0*/  IADD3 R4, P0, R49, R0, RZ ;  /* 0x0000000031047210 */ /* 0x000fe20007f1e0ff */
[----:B---3--:R-:W-:-:S02]  /*3800*/  FADD.FTZ R3, R3, R10 ;  /* 0x0000000a03037221 */ /* 0x008fc40000010000 */
[----:B----4-:R-:W-:Y:S02]  /*3810*/  FADD.FTZ R8, R8, R9 ;  /* 0x0000000908087221 */ /* 0x010fe40000010000 */
[----:B------:R-:W-:Y:S01]  /*3820*/  FADD.FTZ R9, R3, R16 ;  /* 0x0000001003097221 */ /* 0x000fe20000010000 */
[----:B------:R-:W-:Y:S01]  /*3830*/  IADD3.X R3, RZ, RZ, RZ, P0, !PT ;  /* 0x000000ffff037210 */ /* 0x000fe200007fe4ff */
[----:B-----5:R-:W-:Y:S02]  /*3840*/  FADD.FTZ R5, R5, R12 ;  /* 0x0000000c05057221 */ /* 0x020fe40000010000 */
[----:B------:R-:W-:Y:S02]  /*3850*/  FADD.FTZ R8, R8, R15 ;  /* 0x0000000f08087221 */ /* 0x000fe40000010000 */
[----:B------:R-:W-:Y:S02]  /*3860*/  FADD.FTZ R6, R6, R11 ;  /* 0x0000000b06067221 */ /* 0x000fe40000010000 */
[----:B------:R-:W-:Y:S01]  /*3870*/  FADD.FTZ R11, R5, R18 ;  /* 0x00000012050b7221 */ /* 0x000fe20000010000 */
[----:B------:R-:W-:Y:S01]  /*3880*/  STS.128 [R2], R20 ;  /* 0x0000001402007388 */ /* 0x000fe20000000c00 */
[----:B------:R-:W-:-:S03]  /*3890*/  FADD.FTZ R7, R7, R14 ;  /* 0x0000000e07077221 */ /* 0x000fc60000010000 */
[----:B------:R-:W-:Y:S01]  /*38a0*/  STS.128 [R2+0x10], R24 ;  /* 0x0000101802007388 */ /* 0x000fe20000000c00 */
[----:B-1----:R-:W-:-:S03]  /*38b0*/  FADD.FTZ R19, R6, R19 ;  /* 0x0000001306137221 */ /* 0x002fc60000010000 */
[----:B------:R-:W-:Y:S01]  /*38c0*/  STS.128 [R2+0x400], R28 ;  /* 0x0004001c02007388 */ /* 0x000fe20000000c00 */
[----:B--2---:R-:W-:-:S03]  /*38d0*/  FADD.FTZ R7, R7, R44 ;  /* 0x0000002c07077221 */ /* 0x004fc60000010000 */
[----:B------:R-:W-:Y:S01]  /*38e0*/  STS.128 [R2+0x410], R32 ;  /* 0x0004102002007388 */ /* 0x000fe20000000c00 */
[----:B------:R-:W-:-:S03]  /*38f0*/  FADD.FTZ R45, R8, R45 ;  /* 0x0000002d082d7221 */ /* 0x000fc60000010000 */
        /* <DEDUP_REMOVED lines=20> */
[----:B---3--:R-:W-:-:S03]  /*3a40*/  FADD.FTZ R48, RZ, R48 ;  /* 0x00000030ff307221 */ /* 0x008fc60000010000 */
[----:B------:R-:W3:Y:S01]  /*3a50*/  LDS R26, [R0.X4+0x1c00] ;  /* 0x001c0000001a7984 */ /* 0x000ee20000004800 */
[----:B----4-:R-:W-:-:S03]  /*3a60*/  FADD.FTZ R23, R46, R23 ;  /* 0x000000172e177221 */ /* 0x010fc60000010000 */
[----:B------:R-:W4:Y:S01]  /*3a70*/  LDS R33, [R0.X4+0x2400] ;  /* 0x0024000000217984 */ /* 0x000f220000004800 */
[----:B-----5:R-:W-:-:S03]  /*3a80*/  FADD.FTZ R22, R47, R22 ;  /* 0x000000162f167221 */ /* 0x020fc60000010000 */
[----:B------:R-:W5:Y:S01]  /*3a90*/  LDS R13, [R0.X4+0x1e00] ;  /* 0x001e0000000d7984 */ /* 0x000f620000004800 */
[----:B------:R-:W-:-:S03]  /*3aa0*/  FADD.FTZ R20, RZ, R20 ;  /* 0x00000014ff147221 */ /* 0x000fc60000010000 */
[----:B------:R-:W5:Y:S01]  /*3ab0*/  LDS R35, [R0.X4+0x2600] ;  /* 0x0026000000237984 */ /* 0x000f620000004800 */
[----:B------:R-:W-:-:S03]  /*3ac0*/  FADD.FTZ R29, R2, R29 ;  /* 0x0000001d021d7221 */ /* 0x000fc60000010000 */
[----:B------:R-:W5:Y:S01]  /*3ad0*/  LDS R28, [R0.X4+0x2000] ;  /* 0x00200000001c7984 */ /* 0x000f620000004800 */
[----:B------:R-:W-:-:S03]  /*3ae0*/  FADD.FTZ R25, R48, R25 ;  /* 0x0000001930197221 */ /* 0x000fc60000010000 */
[----:B------:R-:W5:Y:S01]  /*3af0*/  LDS R14, [R0.X4+0x2800] ;  /* 0x00280000000e7984 */ /* 0x000f620000004800 */
[----:B------:R-:W-:-:S03]  /*3b00*/  FADD.FTZ R21, RZ, R21 ;  /* 0x00000015ff157221 */ /* 0x000fc60000010000 */
        /* <DEDUP_REMOVED lines=9> */
[----:B-1----:R-:W-:Y:S01]  /*3ba0*/  SHF.L.U64.HI R0, R4, 0x2, R3 ;  /* 0x0000000204007819 */ /* 0x002fe20000010203 */
[----:B----4-:R-:W-:Y:S01]  /*3bb0*/  FADD.FTZ R33, R10, R33 ;  /* 0x000000210a217221 */ /* 0x010fe20000010000 */
[----:B------:R-:W-:Y:S01]  /*3bc0*/  SHF.L.U32 R4, R4, 0x2, RZ ;  /* 0x0000000204047819 */ /* 0x000fe200000006ff */
[----:B-----5:R-:W-:-:S03]  /*3bd0*/  FADD.FTZ R13, R20, R13 ;  /* 0x0000000d140d7221 */ /* 0x020fc60000010000 */
        /* <DEDUP_REMOVED lines=24> */
.L_x_136:
[----:B-1----:R-:W-:Y:S01]  /*3d60*/  HFMA2.MMA R129, -RZ, RZ, 0, 5.9604644775390625e-08 ;  /* 0x00000001ff817435 */ /* 0x002fe200000001ff */
[----:B------:R-:W-:-:S02]  /*3d70*/  MOV R130, R92 ;  /* 0x0000005c00827202 */ /* 0x000fc40000000f00 */
[----:B------:R-:W-:Y:S02]  /*3d80*/  MOV R109, 0x1f ;  /* 0x0000001f006d7802 */ /* 0x000fe40000000f00 */
[----:B------:R-:W-:Y:S02]  /*3d90*/  MOV R128, 0xffffffff ;  /* 0xffffffff00807802 */ /* 0x000fe40000000f00 */
[----:B------:R-:W-:Y:S02]  /*3da0*/  MOV R90, 0x3dc0 ;  /* 0x00003dc0005a7802 */ /* 0x000fe40000000f00 */
[----:B0----5:R-:W-:Y:S05]  /*3db0*/  CALL.REL.NOINC `($__internal_3_$__cuda_sm70_shflsync_bfly_p) ;  /* 0x0000046000007944 */ /* 0x021fea0003c00000 */
[----:B-1----:R-:W-:Y:S01]  /*3dc0*/  MOV R101, R128 ;  /* 0x0000008000657202 */ /* 0x002fe20000000f00 */
[----:B0-----:R-:W-:Y:S05]  /*3dd0*/  BRA `(.L_x_211) ;  /* 0xffffd91000007947 */ /* 0x001fea000383ffff */
.L_x_137:
[----:B-1----:R-:W-:Y:S01]  /*3de0*/  HFMA2.MMA R129, -RZ, RZ, 0, 5.9604644775390625e-08 ;  /* 0x00000001ff817435 */ /* 0x002fe200000001ff */
[----:B------:R-:W-:Y:S02]  /*3df0*/  MOV R130, R93 ;  /* 0x0000005d00827202 */ /* 0x000fe40000000f00 */
[----:B------:R-:W-:Y:S02]  /*3e00*/  MOV R109, 0x1f ;  /* 0x0000001f006d7802 */ /* 0x000fe40000000f00 */
[----:B------:R-:W-:-:S02]  /*3e10*/  MOV R128, 0xffffffff ;  /* 0xffffffff00807802 */ /* 0x000fc40000000f00 */
[----:B------:R-:W-:Y:S02]  /*3e20*/  MOV R90, 0x3e40 ;  /* 0x00003e40005a7802 */ /* 0x000fe40000000f00 */
[----:B0-23-5:R-:W-:Y:S05]  /*3e30*/  CALL.REL.NOINC `($__internal_3_$__cuda_sm70_shflsync_bfly_p) ;  /* 0x000003e000007944 */ /* 0x02dfea0003c00000 */
[----:B------:R-:W-:Y:S01]  /*3e40*/  FADD.FTZ R101, R101, R92 ;  /* 0x0000005c65657221 */ /* 0x000fe20000010000 */
[----:B0-----:R-:W-:Y:S01]  /*3e50*/  HFMA2.MMA R129, -RZ, RZ, 0, 1.1920928955078125e-07 ;  /* 0x00000002ff817435 */ /* 0x001fe200000001ff */
[----:B-1----:R-:W-:Y:S01]  /*3e60*/  FADD.FTZ R93, R93, R128 ;  /* 0x000000805d5d7221 */ /* 0x002fe20000010000 */
[----:B------:R-:W-:Y:S02]  /*3e70*/  MOV R109, 0x1f ;  /* 0x0000001f006d7802 */ /* 0x000fe40000000f00 */
[----:B------:R-:W-:Y:S02]  /*3e80*/  MOV R128, 0xffffffff ;  /* 0xffffffff00807802 */ /* 0x000fe40000000f00 */
[----:B------:R-:W-:Y:S02]  /*3e90*/  MOV R130, R101 ;  /* 0x0000006500827202 */ /* 0x000fe40000000f00 */
[----:B------:R-:W-:Y:S02]  /*3ea0*/  MOV R90, 0x3ec0 ;  /* 0x00003ec0005a7802 */ /* 0x000fe40000000f00 */
[----:B------:R-:W-:Y:S05]  /*3eb0*/  CALL.REL.NOINC `($__internal_3_$__cuda_sm70_shflsync_bfly_p) ;  /* 0x0000036000007944 */ /* 0x000fea0003c00000 */
[----:B0-----:R-:W-:Y:S01]  /*3ec0*/  HFMA2.MMA R129, -RZ, RZ, 0, 1.1920928955078125e-07 ;  /* 0x00000002ff817435 */ /* 0x001fe200000001ff */
[----:B-1----:R-:W-:-:S02]  /*3ed0*/  MOV R92, R128 ;  /* 0x00000080005c7202 */ /* 0x002fc40000000f00 */
[----:B------:R-:W-:Y:S02]  /*3ee0*/  MOV R130, R93 ;  /* 0x0000005d00827202 */ /* 0x000fe40000000f00 */
[----:B------:R-:W-:Y:S02]  /*3ef0*/  MOV R109, 0x1f ;  /* 0x0000001f006d7802 */ /* 0x000fe40000000f00 */
[----:B------:R-:W-:Y:S02]  /*3f00*/  MOV R128, 0xffffffff ;  /* 0xffffffff00807802 */ /* 0x000fe40000000f00 */
[----:B------:R-:W-:Y:S02]  /*3f10*/  MOV R90, 0x3f30 ;  /* 0x00003f30005a7802 */ /* 0x000fe40000000f00 */
[----:B------:R-:W-:Y:S05]  /*3f20*/  CALL.REL.NOINC `($__internal_3_$__cuda_sm70_shflsync_bfly_p) ;  /* 0x000002f000007944 */ /* 0x000fea0003c00000 */
[----:B------:R-:W-:Y:S01]  /*3f30*/  FADD.FTZ R101, R92, R101 ;  /* 0x000000655c657221 */ /* 0x000fe20000010000 */
[----:B0-----:R-:W-:Y:S01]  /*3f40*/  HFMA2.MMA R129, -RZ, RZ, 0, 2.384185791015625e-07 ;  /* 0x00000004ff817435 */ /* 0x001fe200000001ff */
[----:B-1----:R-:W-:Y:S01]  /*3f50*/  FADD.FTZ R93, R93, R128 ;  /* 0x000000805d5d7221 */ /* 0x002fe20000010000 */
[----:B------:R-:W-:Y:S02]  /*3f60*/  MOV R109, 0x1f ;  /* 0x0000001f006d7802 */ /* 0x000fe40000000f00 */
[----:B------:R-:W-:-:S02]  /*3f70*/  MOV R128, 0xffffffff ;  /* 0xffffffff00807802 */ /* 0x000fc40000000f00 */
[----:B------:R-:W-:Y:S02]  /*3f80*/  MOV R130, R101 ;  /* 0x0000006500827202 */ /* 0x000fe40000000f00 */
[----:B------:R-:W-:Y:S02]  /*3f90*/  MOV R90, 0x3fb0 ;  /* 0x00003fb0005a7802 */ /* 0x000fe40000000f00 */
[----:B------:R-:W-:Y:S05]  /*3fa0*/  CALL.REL.NOINC `($__internal_3_$__cuda_sm70_shflsync_bfly_p) ;  /* 0x0000027000007944 */ /* 0x000fea0003c00000 */
[----:B0-----:R-:W-:Y:S01]  /*3fb0*/  HFMA2.MMA R129, -RZ, RZ, 0, 2.384185791015625e-07 ;  /* 0x00000004ff817435 */ /* 0x001fe200000001ff */
[----:B-1----:R-:W-:Y:S02]  /*3fc0*/  MOV R92, R128 ;  /* 0x00000080005c7202 */ /* 0x002fe40000000f00 */
[----:B------:R-:W-:Y:S02]  /*3fd0*/  MOV R130, R93 ;  /* 0x0000005d00827202 */ /* 0x000fe40000000f00 */
[----:B------:R-:W-:Y:S02]  /*3fe0*/  MOV R109, 0x1f ;  /* 0x0000001f006d7802 */ /* 0x000fe40000000f00 */
[----:B------:R-:W-:Y:S02]  /*3ff0*/  MOV R128, 0xffffffff ;  /* 0xffffffff00807802 */ /* 0x000fe40000000f00 */
[----:B------:R-:W-:-:S02]  /*4000*/  MOV R90, 0x4020 ;  /* 0x00004020005a7802 */ /* 0x000fc40000000f00 */
[----:B------:R-:W-:Y:S05]  /*4010*/  CALL.REL.NOINC `($__internal_3_$__cuda_sm70_shflsync_bfly_p) ;  /* 0x0000020000007944 */ /* 0x000fea0003c00000 */
[----:B------:R-:W-:Y:S01]  /*4020*/  FADD.FTZ R101, R92, R101 ;  /* 0x000000655c657221 */ /* 0x000fe20000010000 */
[----:B0-----:R-:W-:Y:S01]  /*4030*/  HFMA2.MMA R129, -RZ, RZ, 0, 4.76837158203125e-07 ;  /* 0x00000008ff817435 */ /* 0x001fe200000001ff */
[----:B-1----:R-:W-:Y:S01]  /*4040*/  FADD.FTZ R93, R93, R128 ;  /* 0x000000805d5d7221 */ /* 0x002fe20000010000 */
[----:B------:R-:W-:-:S02]  /*4050*/  MOV R109, 0x1f ;  /* 0x0000001f006d7802 */ /* 0x000fc40000000f00 */
[----:B------:R-:W-:Y:S02]  /*4060*/  MOV R128, 0xffffffff ;  /* 0xffffffff00807802 */ /* 0x000fe40000000f00 */
[----:B------:R-:W-:Y:S02]  /*4070*/  MOV R130, R101 ;  /* 0x0000006500827202 */ /* 0x000fe40000000f00 */
[----:B------:R-:W-:Y:S02]  /*4080*/  MOV R90, 0x40a0 ;  /* 0x000040a0005a7802 */ /* 0x000fe40000000f00 */
[----:B------:R-:W-:Y:S05]  /*4090*/  CALL.REL.NOINC `($__internal_3_$__cuda_sm70_shflsync_bfly_p) ;  /* 0x0000018000007944 */ /* 0x000fea0003c00000 */
[----:B0-----:R-:W-:Y:S01]  /*40a0*/  HFMA2.MMA R129, -RZ, RZ, 0, 4.76837158203125e-07 ;  /* 0x00000008ff817435 */ /* 0x001fe200000001ff */
[----:B-1----:R-:W-:Y:S02]  /*40b0*/  MOV R92, R128 ;  /* 0x00000080005c7202 */ /* 0x002fe40000000f00 */
[----:B------:R-:W-:Y:S02]  /*40c0*/  MOV R130, R93 ;  /* 0x0000005d00827202 */ /* 0x000fe40000000f00 */
[----:B------:R-:W-:Y:S02]  /*40d0*/  MOV R109, 0x1f ;  /* 0x0000001f006d7802 */ /* 0x000fe40000000f00 */
[----:B------:R-:W-:-:S02]  /*40e0*/  MOV R128, 0xffffffff ;  /* 0xffffffff00807802 */ /* 0x000fc40000000f00 */
[----:B------:R-:W-:Y:S02]  /*40f0*/  MOV R90, 0x4110 ;  /* 0x00004110005a7802 */ /* 0x000fe40000000f00 */
[----:B------:R-:W-:Y:S05]  /*4100*/  CALL.REL.NOINC `($__internal_3_$__cuda_sm70_shflsync_bfly_p) ;  /* 0x0000011000007944 */ /* 0x000fea0003c00000 */
[----:B------:R-:W-:Y:S01]  /*4110*/  FADD.FTZ R92, R92, R101 ;  /* 0x000000655c5c7221 */ /* 0x000fe20000010000 */
[----:B0-----:R-:W-:Y:S01]  /*4120*/  HFMA2.MMA R129, -RZ, RZ, 0, 9.5367431640625e-07 ;  /* 0x00000010ff817435 */ /* 0x001fe200000001ff */
[----:B-1----:R-:W-:Y:S01]  /*4130*/  FADD.FTZ R93, R93, R128 ;  /* 0x000000805d5d7221 */ /* 0x002fe20000010000 */
[----:B------:R-:W-:Y:S02]  /*4140*/  MOV R109, 0x1f ;  /* 0x0000001f006d7802 */ /* 0x000fe40000000f00 */
[----:B------:R-:W-:Y:S02]  /*4150*/  MOV R128, 0xffffffff ;  /* 0xffffffff00807802 */ /* 0x000fe40000000f00 */
[----:B------:R-:W-:Y:S02]  /*4160*/  MOV R130, R92 ;  /* 0x0000005c00827202 */ /* 0x000fe40000000f00 */
[----:B------:R-:W-:Y:S02]  /*4170*/  MOV R90, 0x4190 ;  /* 0x00004190005a7802 */ /* 0x000fe40000000f00 */
[----:B------:R-:W-:Y:S05]  /*4180*/  CALL.REL.NOINC `($__internal_3_$__cuda_sm70_shflsync_bfly_p) ;  /* 0x0000009000007944 */ /* 0x000fea0003c00000 */
[----:B0-----:R-:W-:Y:S01]  /*4190*/  HFMA2.MMA R129, -RZ, RZ, 0, 9.5367431640625e-07 ;  /* 0x00000010ff817435 */ /* 0x001fe200000001ff */
[----:B-1----:R-:W-:-:S02]  /*41a0*/  MOV R101, R128 ;  /* 0x0000008000657202 */ /* 0x002fc40000000f00 */
[----:B------:R-:W-:Y:S02]  /*41b0*/  MOV R130, R93 ;  /* 0x0000005d00827202 */ /* 0x000fe40000000f00 */
[----:B------:R-:W-:Y:S02]  /*41c0*/  MOV R109, 0x1f ;  /* 0x0000001f006d7802 */ /* 0x000fe40000000f00 */
[----:B------:R-:W-:Y:S02]  /*41d0*/  MOV R128, 0xffffffff ;  /* 0xffffffff00807802 */ /* 0x000fe40000000f00 */
[----:B------:R-:W-:Y:S02]  /*41e0*/  MOV R90, 0x4200 ;  /* 0x00004200005a7802 */ /* 0x000fe40000000f00 */
[----:B------:R-:W-:Y:S05]  /*41f0*/  CALL.REL.NOINC `($__internal_3_$__cuda_sm70_shflsync_bfly_p) ;  /* 0x0000002000007944 */ /* 0x000fea0003c00000 */
[----:B-1----:R-:W-:Y:S01]  /*4200*/  MOV R90, R128 ;  /* 0x00000080005a7202 */ /* 0x002fe20000000f00 */
[----:B0-----:R-:W-:Y:S05]  /*4210*/  BRA `(.L_x_212) ;  /* 0xffffd5f000007947 */ /* 0x001fea000383ffff */
        .weak           $__internal_3_$__cuda_sm70_shflsync_bfly_p
        .type           $__internal_3_$__cuda_sm70_shflsync_bfly_p,@function
        .size           $__internal_3_$__cuda_sm70_shflsync_bfly_p,(.L_x_9733 - $__internal_3_$__cuda_sm70_shflsync_bfly_p)
$__internal_3_$__cuda_sm70_shflsync_bfly_p:
[----:B------:R-:W-:Y:S01]  /*4220*/  HFMA2.MMA R91, -RZ, RZ, 0, 0 ;  /* 0x00000000ff5b7435 */ /* 0x000fe200000001ff */
[----:B------:R-:W-:Y:S04]  /*4230*/  WARPSYNC R128 ;  /* 0x0000008000007348 */ /* 0x000fe80003800000 */
[----:B------:R0:W1:Y:S01]  /*4240*/  SHFL.BFLY PT, R128, R130, R129, R109 ;  /* 0x0c00008182807389 */ /* 0x00006200000e006d */
[----:B------:R-:W-:Y:S05]  /*4250*/  RET.REL.NODEC R90 `(_ZN10layer_norm13ln_bwd_kernelINS_13Kernel_traitsI13__nv_bfloat16S2_S2_S2_fjLj768ELj1ELj4ELj1ELj16ENS_18Kernel_traits_baseILj768ES2_S2_S2_S2_fjLj128EEEEELb0ELb0ELb1ELb1EEEvNS_9BwdParamsE) ;  /* 0xffffbda05a007950 */ /* 0x000fea0003c3ffff */
.L_x_213:
        /* <DEDUP_REMOVED lines=10> */
.L_x_9733:


//--------------------- .text._ZN10layer_norm13ln_bwd_kernelINS_13Kernel_traitsI13__nv_bfloat16S2_S2_S2_fjLj768ELj1ELj4ELj1ELj16ENS_18Kernel_traits_baseILj768ES2_S2_S2_S2_fjLj128EEEEELb0ELb1ELb0ELb0EEEvNS_9BwdParamsE --------------------------
	.section	.text._ZN10layer_norm13ln_bwd_kernelINS_13Kernel_traitsI13__nv_bfloat16S2_S2_S2_fjLj768ELj1ELj4ELj1ELj16ENS_18Kernel_traits_baseILj768ES2_S2_S2_S2_fjLj128EEEEELb0ELb1ELb0ELb0EEEvNS_9BwdParamsE,"ax",@progbits
	.sectioninfo	@"SHI_REGISTERS=224"
	.align	128
        .global         _ZN10layer_norm13ln_bwd_kernelINS_13Kernel_traitsI13__nv_bfloat16S2_S2_S2_fjLj768ELj1ELj4ELj1ELj16ENS_18Kernel_traits_baseILj768ES2_S2_S2_S2_fjLj128EEEEELb0ELb1ELb0ELb0EEEvNS_9BwdParamsE
        .type           _ZN10layer_norm13ln_bwd_kernelINS_13Kernel_traitsI13__nv_bfloat16S2_S2_S2_fjLj768ELj1ELj4ELj1ELj16ENS_18Kernel_traits_baseILj768ES2_S2_S2_S2_fjLj128EEEEELb0ELb1ELb0ELb0EEEvNS_9BwdParamsE,@function
        .size           _ZN10layer_norm13ln_bwd_kernelINS_13Kernel_traitsI13__nv_bfloat16S2_S2_S2_fjLj768ELj1ELj4ELj1ELj16ENS_18Kernel_traits_baseILj768ES2_S2_S2_S2_fjLj128EEEEELb0ELb1ELb0ELb0EEEvNS_9BwdParamsE,(.L_x_9734 - _ZN10layer_norm13ln_bwd_kernelINS_13Kernel_traitsI13__nv_bfloat16S2_S2_S2_fjLj768ELj1ELj4ELj1ELj16ENS_18Kernel_traits_baseILj768ES2_S2_S2_S2_fjLj128EEEEELb0ELb1ELb0ELb0EEEvNS_9BwdParamsE)
        .other          _ZN10layer_norm13ln_bwd_kernelINS_13Kernel_traitsI13__nv_bfloat16S2_S2_S2_fjLj768ELj1ELj4ELj1ELj16ENS_18Kernel_traits_baseILj768ES2_S2_S2_S2_fjLj128EEEEELb0ELb1ELb0ELb0EEEvNS_9BwdParamsE,@"STO_CUDA_ENTRY STV_DEFAULT"
_ZN10layer_norm13ln_bwd_kernelINS_13Kernel_traitsI13__nv_bfloat16S2_S2_S2_fjLj768ELj1ELj4ELj1ELj16ENS_18Kernel_traits_baseILj768ES2_S2_S2_S2_fjLj128EEEEELb0ELb1ELb0ELb0EEEvNS_9BwdParamsE:
.text._ZN10layer_norm13ln_bwd_kernelINS_13Kernel_traitsI13__nv_bfloat16S2_S2_S2_fjLj768ELj1ELj4ELj1ELj16ENS_18Kernel_traits_baseILj768ES2_S2_S2_S2_fjLj128EEEEELb0ELb1ELb0ELb0EEEvNS_9BwdParamsE:
        /* <DEDUP_REMOVED lines=15> */
[----:B------:R-:W-:-:S04]  /*00f0*/  @P2 IMAD.WIDE.U32 R2, R16, R13, c[0x0][0x1b0] ;  /* 0x00006c0010022625 */ /* 0x000fc800078e000d */
[C---:B------:R-:W-:Y:S01]  /*0100*/  @P2 IMAD.WIDE.U32 R12, R16.reuse, R13, c[0x0][0x1c8] ;  /* 0x00007200100c2625 */ /* 0x040fe200078e000d */
[----:B------:R-:W-:Y:S01]  /*0110*/  @P2 LOP3.LUT R16, R16, 0x20, RZ, 0xfc, !PT ;  /* 0x0000002010102812 */ /* 0x000fe200078efcff */
[----:B------:R0:W5:Y:S04]  /*0120*/  @P2 LDG.E.128 R24, [R2.64] ;  /* 0x0000000402182981 */ /* 0x000168000c1e1d00 */
[CC--:B------:R-:W-:Y:S01]  /*0130*/  @P3 IMAD.WIDE.U32 R18, R16.reuse, R21.reuse, c[0x0][0x1b0] ;  /* 0x00006c0010123625 */ /* 0x0c0fe200078e0015 */
[----:B------:R0:W5:Y:S03]  /*0140*/  @P2 LDG.E.128 R8, [R12.64] ;  /* 0x000000040c082981 */ /* 0x000166000c1e1d00 */
[C---:B------:R-:W-:Y:S01]  /*0150*/  @P3 IMAD.WIDE.U32 R20, R16.reuse, R21, c[0x0][0x1c8] ;  /* 0x0000720010143625 */ /* 0x040fe200078e0015 */
[----:B------:R-:W-:Y:S01]  /*0160*/  @P3 IADD3 R16, R16, 0x20, RZ ;  /* 0x0000002010103810 */ /* 0x000fe20007ffe0ff */
[----:B------:R0:W5:Y:S04]  /*0170*/  @P3 LDG.E.128 R112, [R18.64] ;  /* 0x0000000412703981 */ /* 0x000168000c1e1d00 */
[CC--:B------:R-:W-:Y:S01]  /*0180*/  @P4 IMAD.WIDE.U32 R14, R16.reuse, R17.reuse, c[0x0][0x1b0] ;  /* 0x00006c00100e4625 */ /* 0x0c0fe200078e0011 */
[----:B------:R0:W5:Y:S03]  /*0190*/  @P3 LDG.E.128 R52, [R20.64] ;  /* 0x0000000414343981 */ /* 0x000166000c1e1d00 */
[----:B------:R-:W-:Y:S01]  /*01a0*/  @P4 IMAD.WIDE.U32 R16, R16, R17, c[0x0][0x1c8] ;  /* 0x0000720010104625 */ /* 0x000fe200078e0011 */
[----:B------:R0:W5:Y:S04]  /*01b0*/  @P4 LDG.E.128 R4, [R14.64] ;  /* 0x000000040e044981 */ /* 0x000168000c1e1d00 */
        /* <DEDUP_REMOVED lines=67> */
[----:B------:R-:W-:Y:S02]  /*05f0*/  PRMT R12, RZ, 0x5410, R11 ;  /* 0x00005410ff0c7816 */ /* 0x000fe4000000000b */
[----:B------:R-:W-:Y:S02]  /*0600*/  MOV R2, R0 ;  /* 0x0000000000027202 */ /* 0x000fe40000000f00 */
        /* <DEDUP_REMOVED lines=25> */
.L_x_230:
        /* <DEDUP_REMOVED lines=11> */
[----:B------:R-:W-:Y:S01]  /*0850*/  IMAD R134, R2, c[0x0][0x168], RZ ;  /* 0x00005a0002867a24 */ /* 0x000fe200078e02ff */
[----:B------:R-:W-:-:S04]  /*0860*/  LOP3.LUT R148, R140, 0x1f, RZ, 0xc0, !PT ;  /* 0x0000001f8c947812 */ /* 0x000fc800078ec0ff */
[----:B------:R-:W-:-:S04]  /*0870*/  SHF.R.S32.HI R135, RZ, 0x1f, R134 ;  /* 0x0000001fff877819 */ /* 0x000fc80000011486 */
[----:B------:R-:W-:Y:S01]  /*0880*/  LEA.HI R135, R135, R134, RZ, 0x3 ;  /* 0x0000008687877211 */ /* 0x000fe200078f18ff */
[----:B------:R-:W-:Y:S01]  /*0890*/  BSSY B1, `(.L_x_216) ;  /* 0x000005d000017945 */ /* 0x000fe20003800000 */
[----:B------:R-:W-:Y:S02]  /*08a0*/  ISETP.NE.AND P5, PT, R17, RZ, PT ;  /* 0x000000ff1100720c */ /* 0x000fe40003fa5270 */
[----:B------:R-:W-:Y:S02]  /*08b0*/  LEA.HI.SX32 R148, R135, R148, 0x1d ;  /* 0x0000009487947211 */ /* 0x000fe400078feaff */
[----:B------:R-:W-:Y:S02]  /*08c0*/  MOV R201, 0x3f800000 ;  /* 0x3f80000000c97802 */ /* 0x000fe40000000f00 */
[----:B------:R-:W-:Y:S02]  /*08d0*/  MOV R203, RZ ;  /* 0x000000ff00cb7202 */ /* 0x000fe40000000f00 */
[----:B------:R-:W-:-:S02]  /*08e0*/  MOV R204, RZ ;  /* 0x000000ff00cc7202 */ /* 0x000fc40000000f00 */
        /* <DEDUP_REMOVED lines=15> */
[----:B--2---:R-:W-:Y:S02]  /*09e0*/  PRMT R150, RZ, 0x5410, R128 ;  /* 0x00005410ff967816 */ /* 0x004fe40000000080 */
[----:B------:R-:W-:Y:S02]  /*09f0*/  PRMT R160, RZ, 0x5410, R130 ;  /* 0x00005410ffa07816 */ /* 0x000fe40000000082 */
[--C-:B------:R-:W-:Y:S01]  /*0a00*/  PRMT R154, RZ, 0x5410, R129.reuse ;  /* 0x00005410ff9a7816 */ /* 0x100fe20000000081 */
[C---:B------:R-:W-:Y:S01]  /*0a10*/  FADD.FTZ R150, -R177.reuse, R150 ;  /* 0x00000096b1967221 */ /* 0x040fe20000010100 */
[----:B------:R-:W-:Y:S01]  /*0a20*/  PRMT R158, RZ, 0x7610, R129 ;  /* 0x00007610ff9e7816 */ /* 0x000fe20000000081 */
[----:B------:R-:W-:Y:S01]  /*0a30*/  FADD.FTZ R160, -R177, R160 ;  /* 0x000000a0b1a07221 */ /* 0x000fe20000010100 */
[----:B------:R-:W-:Y:S01]  /*0a40*/  PRMT R128, RZ, 0x7610, R128 ;  /* 0x00007610ff807816 */ /* 0x000fe20000000080 */
[----:B0----5:R-:W-:Y:S01]  /*0a50*/  FMUL.FTZ R153, R199, R150 ;  /* 0x00000096c7997220 */ /* 0x021fe20000410000 */
[----:B---3--:R-:W-:Y:S01]  /*0a60*/  PRMT R152, RZ, 0x5410, R132 ;  /* 0x00005410ff987816 */ /* 0x008fe20000000084 */
[C---:B------:R-:W-:Y:S01]  /*0a70*/  FADD.FTZ R154, -R177.reuse, R154 ;  /* 0x0000009ab19a7221 */ /* 0x040fe20000010100 */
[----:B------:R-:W-:Y:S01]  /*0a80*/  PRMT R129, RZ, 0x5410, R134 ;  /* 0x00005410ff817816 */ /* 0x000fe20000000086 */
[C---:B------:R-:W-:Y:S01]  /*0a90*/  FADD.FTZ R158, -R177.reuse, R158 ;  /* 0x0000009eb19e7221 */ /* 0x040fe20000010100 */
[----:B------:R-:W-:Y:S01]  /*0aa0*/  PRMT R132, RZ, 0x7610, R132 ;  /* 0x00007610ff847816 */ /* 0x000fe20000000084 */
[----:B------:R-:W-:Y:S01]  /*0ab0*/  FADD.FTZ R128, -R177, R128 ;  /* 0x00000080b1807221 */ /* 0x000fe20000010100 */
[----:B------:R-:W-:Y:S01]  /*0ac0*/  PRMT R156, RZ, 0x5410, R133 ;  /* 0x00005410ff9c7816 */ /* 0x000fe20000000085 */
[----:B------:R-:W-:Y:S01]  /*0ad0*/  FADD.FTZ R64, R64, R152 ;  /* 0x0000009840407221 */ /* 0x000fe20000010000 */
[--C-:B------:R-:W-:Y:S01]  /*0ae0*/  PRMT R162, RZ, 0x5410, R131.reuse ;  /* 0x00005410ffa27816 */ /* 0x100fe20000000083 */
[----:B------:R-:W-:Y:S01]  /*0af0*/  FFMA.FTZ R44, R153, R152, R44 ;  /* 0x00000098992c7223 */ /* 0x000fe2000001002c */
[----:B------:R-:W-:Y:S01]  /*0b00*/  PRMT R166, RZ, 0x7610, R131 ;  /* 0x00007610ffa67816 */ /* 0x000fe20000000083 */
[----:B------:R-:W-:Y:S01]  /*0b10*/  FMUL.FTZ R159, R199, R160 ;  /* 0x000000a0c79f7220 */ /* 0x000fe20000410000 */
[----:B------:R-:W-:Y:S01]  /*0b20*/  PRMT R133, RZ, 0x7610, R133 ;  /* 0x00007610ff857816 */ /* 0x000fe20000000085 */
[----:B------:R-:W-:Y:S01]  /*0b30*/  FMUL.FTZ R152, R139, R152 ;  /* 0x000000988b987220 */ /* 0x000fe20000410000 */
[----:B------:R-:W-:Y:S01]  /*0b40*/  PRMT R130, RZ, 0x7610, R130 ;  /* 0x00007610ff827816 */ /* 0x000fe20000000082 */
[C---:B------:R-:W-:Y:S01]  /*0b50*/  FMUL.FTZ R157, R199.reuse, R154 ;  /* 0x0000009ac79d7220 */ /* 0x040fe20000410000 */
[----:B------:R-:W-:Y:S01]  /*0b60*/  PRMT R134, RZ, 0x7610, R134 ;  /* 0x00007610ff867816 */ /* 0x000fe20000000086 */
[C---:B------:R-:W-:Y:S01]  /*0b70*/  FMUL.FTZ R154, R199.reuse, R158 ;  /* 0x0000009ec79a7220 */ /* 0x040fe20000410000 */
[--C-:B------:R-:W-:Y:S01]  /*0b80*/  PRMT R164, RZ, 0x5410, R135.reuse ;  /* 0x00005410ffa47816 */ /* 0x100fe20000000087 */
[----:B------:R-:W-:Y:S01]  /*0b90*/  FMUL.FTZ R150, R199, R128 ;  /* 0x00000080c7967220 */ /* 0x000fe20000410000 */
[----:B------:R-:W-:Y:S01]  /*0ba0*/  PRMT R135, RZ, 0x7610, R135 ;  /* 0x00007610ff877816 */ /* 0x000fe20000000087 */
[----:B------:R-:W-:-:S02]  /*0bb0*/  FADD.FTZ R68, R68, R129 ;  /* 0x0000008144447221 */ /* 0x000fc40000010000 */
[-C--:B------:R-:W-:Y:S02]  /*0bc0*/  FFMA.FTZ R48, R159, R129.reuse, R48 ;  /* 0x000000819f307223 */ /* 0x080fe40000010030 */
[----:B------:R-:W-:Y:S02]  /*0bd0*/  FMUL.FTZ R158, R39, R129 ;  /* 0x00000081279e7220 */ /* 0x000fe40000410000 */
[----:B------:R-:W-:Y:S02]  /*0be0*/  FMUL.FTZ R155, R138, R132 ;  /* 0x000000848a9b7220 */ /* 0x000fe40000410000 */
[----:B------:R-:W-:Y:S02]  /*0bf0*/  FADD.FTZ R128, RZ, R152 ;  /* 0x00000098ff807221 */ /* 0x000fe40000010000 */
[----:B------:R-:W-:Y:S02]  /*0c00*/  FFMA.FTZ R129, R153, R152, RZ ;  /* 0x0000009899817223 */ /* 0x000fe400000100ff */
[----:B------:R-:W-:-:S02]  /*0c10*/  FADD.FTZ R66, R66, R156 ;  /* 0x0000009c42427221 */ /* 0x000fc40000010000 */
[-C--:B------:R-:W-:Y:S02]  /*0c20*/  FFMA.FTZ R46, R157, R156.reuse, R46 ;  /* 0x0000009c9d2e7223 */ /* 0x080fe4000001002e */
[----:B------:R-:W-:Y:S02]  /*0c30*/  FMUL.FTZ R156, R137, R156 ;  /* 0x0000009c899c7220 */ /* 0x000fe40000410000 */
[----:B------:R-:W-:Y:S02]  /*0c40*/  FADD.FTZ R131, R128, R155 ;  /* 0x0000009b80837221 */ /* 0x000fe40000010000 */
[----:B------:R-:W-:Y:S02]  /*0c50*/  FFMA.FTZ R129, R150, R155, R129 ;  /* 0x0000009b96817223 */ /* 0x000fe40000010081 */
[----:B------:R-:W-:Y:S02]  /*0c60*/  FMUL.FTZ R161, R136, R133 ;  /* 0x0000008588a17220 */ /* 0x000fe40000410000 */
[----:B------:R-:W-:-:S02]  /*0c70*/  FADD.FTZ R128, R131, R156 ;  /* 0x0000009c83807221 */ /* 0x000fc40000010000 */
[----:B------:R-:W-:Y:S02]  /*0c80*/  FFMA.FTZ R129, R157, R156, R129 ;  /* 0x0000009c9d817223 */ /* 0x000fe40000010081 */
[C---:B------:R-:W-:Y:S02]  /*0c90*/  FADD.FTZ R130, -R177.reuse, R130 ;  /* 0x00000082b1827221 */ /* 0x040fe40000010100 */
[----:B------:R-:W-:Y:S02]  /*0ca0*/  FADD.FTZ R131, R128, R161 ;  /* 0x000000a180837221 */ /* 0x000fe40000010000 */
[----:B------:R-:W-:Y:S02]  /*0cb0*/  FFMA.FTZ R129, R154, R161, R129 ;  /* 0x000000a19a817223 */ /* 0x000fe40000010081 */
[----:B------:R-:W-:Y:S02]  /*0cc0*/  FADD.FTZ R162, -R177, R162 ;  /* 0x000000a2b1a27221 */ /* 0x000fe40000010100 */
[----:B------:R-:W-:-:S02]  /*0cd0*/  FMUL.FTZ R160, R199, R130 ;  /* 0x00000082c7a07220 */ /* 0x000fc40000410000 */
[----:B------:R-:W-:Y:S02]  /*0ce0*/  FMUL.FTZ R163, R38, R134 ;  /* 0x0000008626a37220 */ /* 0x000fe40000410000 */
[----:B------:R-:W-:Y:S02]  /*0cf0*/  FADD.FTZ R128, R131, R158 ;  /* 0x0000009e83807221 */ /* 0x000fe40000010000 */
[----:B------:R-:W-:Y:S02]  /*0d00*/  FFMA.FTZ R129, R159, R158, R129 ;  /* 0x0000009e9f817223 */ /* 0x000fe40000010081 */
[----:B------:R-:W-:Y:S02]  /*0d10*/  FMUL.FTZ R165, R199, R162 ;  /* 0x000000a2c7a57220 */ /* 0x000fe40000410000 */
        /* <DEDUP_REMOVED lines=17> */
[C---:B------:R-:W-:Y:S02]  /*0e30*/  FFMA.FTZ R51, R166.reuse, R135, R51 ;  /* 0x00000087a6337223 */ /* 0x040fe40000010033 */
[----:B------:R-:W-:Y:S02]  /*0e40*/  FADD.FTZ R203, R131, R164 ;  /* 0x000000a483cb7221 */ /* 0x000fe40000010000 */
[----:B------:R-:W-:-:S02]  /*0e50*/  FFMA.FTZ R204, R166, R164, R129 ;  /* 0x000000a4a6cc7223 */ /* 0x000fc40000010081 */
.L_x_217:
[----:B0-----:R-:W-:Y:S05]  /*0e60*/  BSYNC B1 ;  /* 0x0000000000017941 */ /* 0x001fea0003800000 */
.L_x_216:
        /* <DEDUP_REMOVED lines=18> */
[----:B------:R-:W-:Y:S01]  /*0f90*/  PRMT R180, RZ, 0x5410, R130 ;  /* 0x00005410ffb47816 */ /* 0x000fe20000000082 */
[----:B------:R-:W-:Y:S01]  /*0fa0*/  FADD.FTZ R128, -R177, R128 ;  /* 0x00000080b1807221 */ /* 0x000fe20000010100 */
[--C-:B---3--:R-:W-:Y:S01]  /*0fb0*/  PRMT R170, RZ, 0x5410, R132.reuse ;  /* 0x00005410ffaa7816 */ /* 0x108fe20000000084 */
[----:B-----5:R-:W-:Y:S01]  /*0fc0*/  FMUL.FTZ R151, R199, R168 ;  /* 0x000000a8c7977220 */ /* 0x020fe20000410000 */
[----:B------:R-:W-:Y:S01]  /*0fd0*/  PRMT R132, RZ, 0x7610, R132 ;  /* 0x00007610ff847816 */ /* 0x000fe20000000084 */
[----:B------:R-:W-:Y:S01]  /*0fe0*/  FADD.FTZ R172, -R177, R172 ;  /* 0x000000acb1ac7221 */ /* 0x000fe20000010100 */
[----:B------:R-:W-:Y:S01]  /*0ff0*/  PRMT R174, RZ, 0x7610, R129 ;  /* 0x00007610ffae7816 */ /* 0x000fe20000000081 */
[----:B------:R-:W-:Y:S01]  /*1000*/  FADD.FTZ R108, R108, R170 ;  /* 0x000000aa6c6c7221 */ /* 0x000fe20000010000 */
[--C-:B------:R-:W-:Y:S01]  /*1010*/  PRMT R178, RZ, 0x5410, R133.reuse ;  /* 0x00005410ffb27816 */ /* 0x100fe20000000085 */
[-C--:B------:R-:W-:Y:S01]  /*1020*/  FFMA.FTZ R116, R151, R170.reuse, R116 ;  /* 0x000000aa97747223 */ /* 0x080fe20000010074 */
[----:B------:R-:W-:Y:S01]  /*1030*/  PRMT R129, RZ, 0x5410, R134 ;  /* 0x00005410ff817816 */ /* 0x000fe20000000086 */
[----:B------:R-:W-:Y:S01]  /*1040*/  FADD.FTZ R180, -R177, R180 ;  /* 0x000000b4b1b47221 */ /* 0x000fe20000010100 */
[----:B------:R-:W-:Y:S01]  /*1050*/  PRMT R133, RZ, 0x7610, R133 ;  /* 0x00007610ff857816 */ /* 0x000fe20000000085 */
[----:B------:R-:W-:Y:S01]  /*1060*/  FMUL.FTZ R170, R35, R170 ;  /* 0x000000aa23aa7220 */ /* 0x000fe20000410000 */
[----:B------:R-:W-:Y:S01]  /*1070*/  PRMT R130, RZ, 0x7610, R130 ;  /* 0x00007610ff827816 */ /* 0x000fe20000000082 */
[C---:B------:R-:W-:Y:S01]  /*1080*/  FMUL.FTZ R168, R199.reuse, R128 ;  /* 0x00000080c7a87220 */ /* 0x040fe20000410000 */
[--C-:B------:R-:W-:Y:S01]  /*1090*/  PRMT R184, RZ, 0x5410, R131.reuse ;  /* 0x00005410ffb87816 */ /* 0x100fe20000000083 */
[C---:B------:R-:W-:Y:S01]  /*10a0*/  FMUL.FTZ R169, R199.reuse, R172 ;  /* 0x000000acc7a97220 */ /* 0x040fe20000410000 */
[----:B------:R-:W-:Y:S01]  /*10b0*/  PRMT R134, RZ, 0x7610, R134 ;  /* 0x00007610ff867816 */ /* 0x000fe20000000086 */
[----:B------:R-:W-:Y:S01]  /*10c0*/  FMUL.FTZ R171, R199, R180 ;  /* 0x000000b4c7ab7220 */ /* 0x000fe20000410000 */
[----:B------:R-:W-:Y:S01]  /*10d0*/  PRMT R186, RZ, 0x7610, R131 ;  /* 0x00007610ffba7816 */ /* 0x000fe20000000083 */
[----:B------:R-:W-:Y:S01]  /*10e0*/  FMUL.FTZ R167, R34, R132 ;  /* 0x0000008422a77220 */ /* 0x000fe20000410000 */
[--C-:B------:R-:W-:Y:S01]  /*10f0*/  PRMT R131, RZ, 0x5410, R135.reuse ;  /* 0x00005410ff837816 */ /* 0x100fe20000000087 */
[----:B------:R-:W-:Y:S01]  /*1100*/  FADD.FTZ R128, R203, R170 ;  /* 0x000000aacb807221 */ /* 0x000fe20000010000 */
[----:B------:R-:W-:Y:S01]  /*1110*/  PRMT R135, RZ, 0x7610, R135 ;  /* 0x00007610ff877816 */ /* 0x000fe20000000087 */
[----:B------:R-:W-:-:S02]  /*1120*/  FFMA.FTZ R204, R151, R170, R204 ;  /* 0x000000aa97cc7223 */ /* 0x000fc400000100cc */
[----:B------:R-:W-:Y:S02]  /*1130*/  FADD.FTZ R110, R110, R178 ;  /* 0x000000b26e6e7221 */ /* 0x000fe40000010000 */
[----:B------:R-:W-:Y:S02]  /*1140*/  FFMA.FTZ R118, R169, R178, R118 ;  /* 0x000000b2a9767223 */ /* 0x000fe40000010076 */
[----:B------:R-:W-:Y:S02]  /*1150*/  FADD.FTZ R120, R120, R129 ;  /* 0x0000008178787221 */ /* 0x000fe40000010000 */
[-C--:B------:R-:W-:Y:S02]  /*1160*/  FFMA.FTZ R72, R171, R129.reuse, R72 ;  /* 0x00000081ab487223 */ /* 0x080fe40000010048 */
[----:B------:R-:W-:Y:S02]  /*1170*/  FMUL.FTZ R180, R31, R129 ;  /* 0x000000811fb47220 */ /* 0x000fe40000410000 */
[----:B------:R-:W-:-:S02]  /*1180*/  FADD.FTZ R174, -R177, R174 ;  /* 0x000000aeb1ae7221 */ /* 0x000fc40000010100 */
[----:B------:R-:W-:Y:S02]  /*1190*/  FMUL.FTZ R178, R33, R178 ;  /* 0x000000b221b27220 */ /* 0x000fe40000410000 */
[----:B------:R-:W-:Y:S02]  /*11a0*/  FADD.FTZ R129, R128, R167 ;  /* 0x000000a780817221 */ /* 0x000fe40000010000 */
[----:B------:R-:W-:Y:S02]  /*11b0*/  FFMA.FTZ R204, R168, R167, R204 ;  /* 0x000000a7a8cc7223 */ /* 0x000fe400000100cc */
[----:B------:R-:W-:Y:S02]  /*11c0*/  FMUL.FTZ R172, R199, R174 ;  /* 0x000000aec7ac7220 */ /* 0x000fe40000410000 */
        /* <DEDUP_REMOVED lines=32> */
.L_x_219:
[----:B------:R-:W-:Y:S05]  /*13d0*/  BSYNC B1 ;  /* 0x0000000000017941 */ /* 0x000fea0003800000 */
.L_x_218:
        /* <DEDUP_REMOVED lines=14> */
[--C-:B------:R-:W-:Y:S02]  /*14c0*/  PRMT R190, RZ, 0x5410, R129.reuse ;  /* 0x00005410ffbe7816 */ /* 0x100fe40000000081 */
[----:B------:R-:W-:Y:S01]  /*14d0*/  PRMT R188, RZ, 0x7610, R128 ;  /* 0x00007610ffbc7816 */ /* 0x000fe20000000080 */
[C---:B------:R-:W-:Y:S01]  /*14e0*/  FADD.FTZ R128, -R177.reuse, R174 ;  /* 0x000000aeb1807221 */ /* 0x040fe20000010100 */
[--C-:B------:R-:W-:Y:S02]  /*14f0*/  PRMT R194, RZ, 0x5410, R130.reuse ;  /* 0x00005410ffc27816 */ /* 0x100fe40000000082 */
        /* <DEDUP_REMOVED lines=11> */
[----:B------:R-:W-:Y:S01]  /*15b0*/  FMUL.FTZ R190, R27, R190 ;  /* 0x000000be1bbe7220 */ /* 0x000fe20000410000 */
[----:B------:R-:W-:Y:S01]  /*15c0*/  PRMT R131, RZ, 0x5410, R135 ;  /* 0x00005410ff837816 */ /* 0x000fe20000000087 */
[----:B------:R-:W-:Y:S01]  /*15d0*/  FADD.FTZ R174, -R177, R194 ;  /* 0x000000c2b1ae7221 */ /* 0x000fe20000010100 */
[--C-:B------:R-:W-:Y:S01]  /*15e0*/  PRMT R194, RZ, 0x5410, R133.reuse ;  /* 0x00005410ffc27816 */ /* 0x100fe20000000085 */
[C---:B------:R-:W-:Y:S01]  /*15f0*/  FMUL.FTZ R185, R199.reuse, R130 ;  /* 0x00000082c7b97220 */ /* 0x040fe20000410000 */
[----:B------:R-:W-:Y:S01]  /*1600*/  PRMT R133, RZ, 0x7610, R133 ;  /* 0x00007610ff857816 */ /* 0x000fe20000000085 */
[----:B------:R-:W-:Y:S01]  /*1610*/  FMUL.FTZ R188, R199, R188 ;  /* 0x000000bcc7bc7220 */ /* 0x000fe20000410000 */
[----:B------:R-:W-:Y:S01]  /*1620*/  PRMT R135, RZ, 0x7610, R135 ;  /* 0x00007610ff877816 */ /* 0x000fe20000000087 */
[----:B------:R-:W-:-:S02]  /*1630*/  FMUL.FTZ R187, R26, R132 ;  /* 0x000000841abb7220 */ /* 0x000fc40000410000 */
[----:B------:R-:W-:Y:S02]  /*1640*/  FADD.FTZ R128, R203, R190 ;  /* 0x000000becb807221 */ /* 0x000fe40000010000 */
[----:B------:R-:W-:Y:S02]  /*1650*/  FFMA.FTZ R204, R149, R190, R204 ;  /* 0x000000be95cc7223 */ /* 0x000fe400000100cc */
[----:B------:R-:W-:Y:S02]  /*1660*/  FADD.FTZ R78, R78, R194 ;  /* 0x000000c24e4e7221 */ /* 0x000fe40000010000 */
[-C--:B------:R-:W-:Y:S02]  /*1670*/  FFMA.FTZ R58, R185, R194.reuse, R58 ;  /* 0x000000c2b93a7223 */ /* 0x080fe4000001003a */
[----:B------:R-:W-:Y:S02]  /*1680*/  FADD.FTZ R192, -R177, R192 ;  /* 0x000000c0b1c07221 */ /* 0x000fe40000010100 */
[----:B------:R-:W-:-:S02]  /*1690*/  FMUL.FTZ R194, R25, R194 ;  /* 0x000000c219c27220 */ /* 0x000fc40000410000 */
[----:B------:R-:W-:Y:S02]  /*16a0*/  FADD.FTZ R129, R128, R187 ;  /* 0x000000bb80817221 */ /* 0x000fe40000010000 */
[----:B------:R-:W-:Y:S02]  /*16b0*/  FFMA.FTZ R204, R188, R187, R204 ;  /* 0x000000bbbccc7223 */ /* 0x000fe400000100cc */
[----:B------:R-:W-:Y:S01]  /*16c0*/  FADD.FTZ R198, -R177, R196 ;  /* 0x000000c4b1c67221 */ /* 0x000fe20000010100 */
[--C-:B------:R-:W-:Y:S01]  /*16d0*/  PRMT R196, RZ, 0x5410, R134.reuse ;  /* 0x00005410ffc47816 */ /* 0x100fe20000000086 */
[C---:B------:R-:W-:Y:S01]  /*16e0*/  FMUL.FTZ R191, R199.reuse, R174 ;  /* 0x000000aec7bf7220 */ /* 0x040fe20000410000 */
[----:B------:R-:W-:Y:S01]  /*16f0*/  PRMT R134, RZ, 0x7610, R134 ;  /* 0x00007610ff867816 */ /* 0x000fe20000000086 */
        /* <DEDUP_REMOVED lines=9> */
[----:B------:R-:W-:Y:S02]  /*1790*/  FADD.FTZ R200, -R177, R200 ;  /* 0x000000c8b1c87221 */ /* 0x000fe40000010100 */
[----:B------:R-:W-:Y:S02]  /*17a0*/  FMUL.FTZ R198, R199, R198 ;  /* 0x000000c6c7c67220 */ /* 0x000fe40000410000 */
[----:B------:R-:W-:Y:S02]  /*17b0*/  FMUL.FTZ R193, R22, R134 ;  /* 0x0000008616c17220 */ /* 0x000fe40000410000 */
        /* <DEDUP_REMOVED lines=23> */
.L_x_221:
[----:B------:R-:W-:Y:S05]  /*1930*/  BSYNC B1 ;  /* 0x0000000000017941 */ /* 0x000fea0003800000 */
.L_x_220:
[----:B-----5:R-:W-:Y:S01]  /*1940*/  @P0 PRMT R201, RZ, 0x5410, R176 ;  /* 0x00005410ffc90816 */ /* 0x020fe200000000b0 */
[----:B------:R-:W-:Y:S05]  /*1950*/  BRA.DIV ~URZ, `(.L_x_222) ;  /* 0x000028127f007947 */ /* 0x000fea000b800000 */
[----:B------:R0:W1:Y:S02]  /*1960*/  SHFL.BFLY PT, R130, R203, 0x1, 0x1f ;  /* 0x0c201f00cb827f89 */ /* 0x00006400000e0000 */
.L_x_241:
        /* <DEDUP_REMOVED lines=18> */
.L_x_242:
[----:B--2---:R-:W-:Y:S01]  /*1a90*/  FADD.FTZ R135, R135, R132 ;  /* 0x0000008487877221 */ /* 0x004fe20000010000 */
[----:B------:R-:W-:Y:S01]  /*1aa0*/  BSSY B1, `(.L_x_224) ;  /* 0x000006e000017945 */ /* 0x000fe20003800000 */
[----:B-1----:R-:W-:Y:S02]  /*1ab0*/  FADD.FTZ R129, R129, R134 ;  /* 0x0000008681817221 */ /* 0x002fe40000010000 */
[----:B------:R-:W-:Y:S02]  /*1ac0*/  FMUL.FTZ R135, R135, c[0x0][0x1e0] ;  /* 0x0000780087877a20 */ /* 0x000fe40000410000 */
[----:B------:R-:W-:-:S03]  /*1ad0*/  FMUL.FTZ R203, R129, c[0x0][0x1e0] ;  /* 0x0000780081cb7a20 */ /* 0x000fc60000410000 */
[----:B------:R-:W-:Y:S01]  /*1ae0*/  FSEL R204, R135, RZ, !P5 ;  /* 0x000000ff87cc7208 */ /* 0x000fe20006800000 */
[----:B------:R-:W-:Y:S05]  /*1af0*/  @!P2 BRA `(.L_x_225) ;  /* 0x000006800000a947 */ /* 0x000fea0003800000 */
[----:B------:R-:W-:-:S10]  /*1b00*/  HFMA2.MMA R177, -RZ, RZ, 0, 9.5367431640625e-07 ;  /* 0x00000010ffb17435 */ /* 0x000fd400000001ff */
[----:B------:R-:W-:-:S06]  /*1b10*/  IMAD.WIDE.U32 R128, R148, R177, c[0x0][0x170] ;  /* 0x00005c0094807625 */ /* 0x000fcc00078e00b1 */
[----:B------:R-:W2:Y:S01]  /*1b20*/  LDG.E.128 R128, [R128.64] ;  /* 0x0000000480807981 */ /* 0x000ea2000c1e1d00 */
[----:B------:R-:W-:Y:S01]  /*1b30*/  ISETP.NE.U32.AND P0, PT, RZ, c[0x0][0x218], PT ;  /* 0x00008600ff007a0c */ /* 0x000fe20003f05070 */
[-CC-:B------:R-:W-:Y:S02]  /*1b40*/  FFMA.FTZ R133, R157, R203.reuse, R204.reuse ;  /* 0x000000cb9d857223 */ /* 0x180fe400000100cc */
[-CC-:B0-----:R-:W-:Y:S01]  /*1b50*/  FFMA.FTZ R134, R154, R203.reuse, R204.reuse ;  /* 0x000000cb9a867223 */ /* 0x181fe200000100cc */
[----:B------:R-:W-:Y:S01]  /*1b60*/  ISETP.NE.AND.EX P1, PT, RZ, c[0x0][0x21c], PT, P0 ;  /* 0x00008700ff007a0c */ /* 0x000fe20003f25300 */
[----:B------:R-:W-:Y:S01]  /*1b70*/  FADD.FTZ R132, R156, -R133 ;  /* 0x800000859c847221 */ /* 0x000fe20000010000 */
[----:B------:R-:W-:Y:S01]  /*1b80*/  ISETP.NE.U32.AND P0, PT, RZ, c[0x0][0x258], PT ;  /* 0x00009600ff007a0c */ /* 0x000fe20003f05070 */
[----:B------:R-:W-:Y:S02]  /*1b90*/  FFMA.FTZ R133, R159, R203, R204 ;  /* 0x000000cb9f857223 */ /* 0x000fe400000100cc */
[----:B------:R-:W-:Y:S01]  /*1ba0*/  FMUL.FTZ R174, R199, R132 ;  /* 0x00000084c7ae7220 */ /* 0x000fe20000410000 */
[----:B------:R-:W-:Y:S01]  /*1bb0*/  ISETP.NE.AND.EX P0, PT, RZ, c[0x0][0x25c], PT, P0 ;  /* 0x00009700ff007a0c */ /* 0x000fe20003f05300 */
[----:B------:R-:W-:-:S02]  /*1bc0*/  FADD.FTZ R132, R158, -R133 ;  /* 0x800000859e847221 */ /* 0x000fc40000010000 */
[----:B------:R-:W-:Y:S02]  /*1bd0*/  FADD.FTZ R134, R161, -R134 ;  /* 0x80000086a1867221 */ /* 0x000fe40000010000 */
[----:B------:R-:W-:Y:S02]  /*1be0*/  FFMA.FTZ R206, R160, R203, R204 ;  /* 0x000000cba0ce7223 */ /* 0x000fe400000100cc */
[----:B------:R-:W-:Y:S01]  /*1bf0*/  @P1 PRMT R133, RZ, 0x5410, R113 ;  /* 0x00005410ff851816 */ /* 0x000fe20000000071 */
[----:B------:R-:W-:Y:S01]  /*1c00*/  FMUL.FTZ R176, R199, R134 ;  /* 0x00000086c7b07220 */ /* 0x000fe20000410000 */
[----:B------:R-:W-:Y:S01]  /*1c10*/  @P1 PRMT R135, RZ, 0x7610, R114 ;  /* 0x00007610ff871816 */ /* 0x000fe20000000072 */
[----:B------:R-:W-:Y:S02]  /*1c20*/  FADD.FTZ R134, R163, -R206 ;  /* 0x800000cea3867221 */ /* 0x000fe40000010000 */
[----:B------:R-:W-:Y:S01]  /*1c30*/  @P1 FADD.FTZ R174, R174, R133 ;  /* 0x00000085aeae1221 */ /* 0x000fe20000010000 */
[----:B------:R-:W-:Y:S01]  /*1c40*/  @P1 PRMT R133, RZ, 0x7610, R113 ;  /* 0x00007610ff851816 */ /* 0x000fe20000000071 */
[----:B------:R-:W-:-:S02]  /*1c50*/  FMUL.FTZ R206, R199, R132 ;  /* 0x00000084c7ce7220 */ /* 0x000fc40000410000 */
[----:B------:R-:W-:Y:S02]  /*1c60*/  FMUL.FTZ R210, R199, R134 ;  /* 0x00000086c7d27220 */ /* 0x000fe40000410000 */
[----:B------:R-:W-:Y:S01]  /*1c70*/  @P1 FADD.FTZ R176, R176, R133 ;  /* 0x00000085b0b01221 */ /* 0x000fe20000010000 */
[----:B------:R-:W-:Y:S01]  /*1c80*/  @P1 PRMT R133, RZ, 0x5410, R114 ;  /* 0x00005410ff851816 */ /* 0x000fe20000000072 */
[-CC-:B------:R-:W-:Y:S02]  /*1c90*/  FFMA.FTZ R134, R150, R203.reuse, R204.reuse ;  /* 0x000000cb96867223 */ /* 0x180fe400000100cc */
[----:B------:R-:W-:Y:S01]  /*1ca0*/  @P1 FADD.FTZ R210, R210, R135 ;  /* 0x00000087d2d21221 */ /* 0x000fe20000010000 */
[----:B------:R-:W-:Y:S01]  /*1cb0*/  @P0 F2FP.BF16.PACK_AB R175, RZ, R176 ;  /* 0x000000b0ffaf023e */ /* 0x000fe200000010ff */
[----:B------:R-:W-:Y:S02]  /*1cc0*/  @P1 FADD.FTZ R206, R206, R133 ;  /* 0x00000085cece1221 */ /* 0x000fe40000010000 */
[----:B------:R-:W-:-:S02]  /*1cd0*/  FFMA.FTZ R133, R153, R203, R204 ;  /* 0x000000cb99857223 */ /* 0x000fc400000100cc */
[----:B------:R-:W-:Y:S01]  /*1ce0*/  FADD.FTZ R134, R155, -R134 ;  /* 0x800000869b867221 */ /* 0x000fe20000010000 */
[----:B------:R-:W-:Y:S01]  /*1cf0*/  @P0 F2FP.BF16.PACK_AB R207, RZ, R206 ;  /* 0x000000ceffcf023e */ /* 0x000fe200000010ff */
[----:B------:R-:W-:Y:S02]  /*1d00*/  FADD.FTZ R132, R152, -R133 ;  /* 0x8000008598847221 */ /* 0x000fe40000010000 */
[----:B------:R-:W-:Y:S01]  /*1d10*/  FFMA.FTZ R133, R165, R203, R204 ;  /* 0x000000cba5857223 */ /* 0x000fe200000100cc */
[----:B------:R-:W-:Y:S01]  /*1d20*/  @P0 PRMT R54, R207, 0x7610, R54 ;  /* 0x00007610cf360816 */ /* 0x000fe20000000036 */
[C---:B------:R-:W-:Y:S02]  /*1d30*/  FMUL.FTZ R132, R199.reuse, R132 ;  /* 0x00000084c7847220 */ /* 0x040fe40000410000 */
[----:B------:R-:W-:Y:S01]  /*1d40*/  FADD.FTZ R208, R162, -R133 ;  /* 0x80000085a2d07221 */ /* 0x000fe20000010000 */
[----:B------:R-:W-:Y:S01]  /*1d50*/  @P1 PRMT R133, RZ, 0x5410, R112 ;  /* 0x00005410ff851816 */ /* 0x000fe20000000070 */
[----:B------:R-:W-:-:S02]  /*1d60*/  FMUL.FTZ R134, R199, R134 ;  /* 0x00000086c7867220 */ /* 0x000fc40000410000 */
[----:B------:R-:W-:Y:S02]  /*1d70*/  FFMA.FTZ R135, R166, R203, R204 ;  /* 0x000000cba6877223 */ /* 0x000fe400000100cc */
[----:B------:R-:W-:Y:S01]  /*1d80*/  @P1 FADD.FTZ R132, R132, R133 ;  /* 0x0000008584841221 */ /* 0x000fe20000010000 */
[----:B------:R-:W-:Y:S01]  /*1d90*/  @P1 PRMT R133, RZ, 0x7610, R112 ;  /* 0x00007610ff851816 */ /* 0x000fe20000000070 */
[C---:B------:R-:W-:Y:S02]  /*1da0*/  FMUL.FTZ R214, R199.reuse, R208 ;  /* 0x000000d0c7d67220 */ /* 0x040fe40000410000 */
[----:B------:R-:W-:Y:S01]  /*1db0*/  FADD.FTZ R212, R164, -R135 ;  /* 0x80000087a4d47221 */ /* 0x000fe20000010000 */
[----:B------:R-:W-:Y:S01]  /*1dc0*/  @P0 F2FP.BF16.PACK_AB R135, RZ, R174 ;  /* 0x000000aeff87023e */ /* 0x000fe200000010ff */
        /* <DEDUP_REMOVED lines=13> */
[----:B------:R-:W-:Y:S01]  /*1ea0*/  @P0 F2FP.BF16.PACK_AB R133, RZ, R132 ;  /* 0x00000084ff85023e */ /* 0x000fe200000010ff */
[-C--:B------:R-:W-:Y:S01]  /*1eb0*/  FMUL.FTZ R210, R210, R201.reuse ;  /* 0x000000c9d2d27220 */ /* 0x080fe20000410000 */
[----:B------:R-:W-:Y:S01]  /*1ec0*/  @P0 PRMT R55, R213, 0x7610, R55 ;  /* 0x00007610d5370816 */ /* 0x000fe20000000037 */
[-C--:B------:R-:W-:Y:S01]  /*1ed0*/  FMUL.FTZ R206, R132, R201.reuse ;  /* 0x000000c984ce7220 */ /* 0x080fe20000410000 */
[----:B------:R-:W-:Y:S01]  /*1ee0*/  @P0 F2FP.BF16.PACK_AB R217, RZ, R216 ;  /* 0x000000d8ffd9023e */ /* 0x000fe200000010ff */
[-C--:B------:R-:W-:Y:S01]  /*1ef0*/  FMUL.FTZ R207, R134, R201.reuse ;  /* 0x000000c986cf7220 */ /* 0x080fe20000410000 */
[----:B------:R-:W-:Y:S01]  /*1f00*/  @P0 PRMT R52, R133, 0x7610, R52 ;  /* 0x0000761085340816 */ /* 0x000fe20000000034 */
[-C--:B------:R-:W-:Y:S01]  /*1f10*/  FMUL.FTZ R215, R214, R201.reuse ;  /* 0x000000c9d6d77220 */ /* 0x080fe20000410000 */
[----:B------:R-:W-:Y:S01]  /*1f20*/  @P0 PRMT R53, R53, 0x5410, R175 ;  /* 0x0000541035350816 */ /* 0x000fe200000000af */
[----:B------:R-:W-:Y:S01]  /*1f30*/  FMUL.FTZ R216, R216, R201 ;  /* 0x000000c9d8d87220 */ /* 0x000fe20000410000 */
[----:B------:R-:W-:Y:S01]  /*1f40*/  @P0 PRMT R54, R54, 0x5410, R212 ;  /* 0x0000541036360816 */ /* 0x000fe200000000d4 */
[----:B------:R-:W-:Y:S01]  /*1f50*/  FMUL.FTZ R133, R16, R209 ;  /* 0x000000d110857220 */ /* 0x000fe20000410000 */
[----:B------:R-:W-:Y:S01]  /*1f60*/  @P0 PRMT R52, R52, 0x5410, R205 ;  /* 0x0000541034340816 */ /* 0x000fe200000000cd */
[----:B------:R-:W-:Y:S01]  /*1f70*/  FMUL.FTZ R134, R15, R208 ;  /* 0x000000d00f867220 */ /* 0x000fe20000410000 */
[----:B------:R-:W-:Y:S01]  /*1f80*/  @P0 PRMT R55, R55, 0x5410, R217 ;  /* 0x0000541037370816 */ /* 0x000fe200000000d9 */
[----:B------:R-:W-:-:S02]  /*1f90*/  FMUL.FTZ R174, R14, R211 ;  /* 0x000000d30eae7220 */ /* 0x000fc40000410000 */
[----:B------:R-:W-:Y:S01]  /*1fa0*/  FMUL.FTZ R219, R13, R210 ;  /* 0x000000d20ddb7220 */ /* 0x000fe20000410000 */
[----:B------:R-:W-:Y:S01]  /*1fb0*/  F2FP.BF16.PACK_AB R133, R134, R133 ;  /* 0x000000858685723e */ /* 0x000fe200000010ff */
[----:B------:R-:W-:Y:S02]  /*1fc0*/  FMUL.FTZ R132, R19, R206 ;  /* 0x000000ce13847220 */ /* 0x000fe40000410000 */
[----:B------:R-:W-:Y:S01]  /*1fd0*/  FMUL.FTZ R135, R18, R207 ;  /* 0x000000cf12877220 */ /* 0x000fe20000410000 */
[----:B------:R-:W-:Y:S01]  /*1fe0*/  F2FP.BF16.PACK_AB R134, R219, R174 ;  /* 0x000000aedb86723e */ /* 0x000fe200000010ff */
[----:B------:R-:W-:Y:S02]  /*1ff0*/  FMUL.FTZ R176, R12, R215 ;  /* 0x000000d70cb07220 */ /* 0x000fe40000410000 */
[----:B------:R-:W-:Y:S01]  /*2000*/  FMUL.FTZ R221, R11, R216 ;  /* 0x000000d80bdd7220 */ /* 0x000fe20000410000 */
[----:B------:R-:W-:Y:S01]  /*2010*/  F2FP.BF16.PACK_AB R132, R135, R132 ;  /* 0x000000848784723e */ /* 0x000fe200000010ff */
[----:B------:R-:W-:-:S03]  /*2020*/  @P0 IMAD.WIDE.U32 R174, R148, R177, c[0x0][0x258] ;  /* 0x0000960094ae0625 */ /* 0x000fc600078e00b1 */
[----:B------:R-:W-:Y:S01]  /*2030*/  F2FP.BF16.PACK_AB R135, R221, R176 ;  /* 0x000000b0dd87723e */ /* 0x000fe200000010ff */
[C---:B------:R-:W-:Y:S01]  /*2040*/  IMAD.WIDE.U32 R176, R148.reuse, R177, c[0x0][0x248] ;  /* 0x0000920094b07625 */ /* 0x040fe200078e00b1 */
[----:B------:R-:W-:Y:S01]  /*2050*/  @P0 STG.E.128 [R174.64], R52 ;  /* 0x00000034ae000986 */ /* 0x000fe2000c101d04 */
[----:B------:R-:W-:-:S03]  /*2060*/  IADD3 R148, R148, 0x20, RZ ;  /* 0x0000002094947810 */ /* 0x000fc60007ffe0ff */
[----:B------:R2:W-:Y:S02]  /*2070*/  STG.E.128 [R176.64], R132 ;  /* 0x00000084b0007986 */ /* 0x0005e4000c101d04 */
[--C-:B--2---:R-:W-:Y:S02]  /*2080*/  PRMT R133, RZ, 0x5410, R129.reuse ;  /* 0x00005410ff857816 */ /* 0x104fe40000000081 */
[----:B------:R-:W-:Y:S02]  /*2090*/  PRMT R132, RZ, 0x7610, R129 ;  /* 0x00007610ff847816 */ /* 0x000fe40000000081 */
[----:B------:R-:W-:Y:S01]  /*20a0*/  PRMT R135, RZ, 0x5410, R130 ;  /* 0x00005410ff877816 */ /* 0x000fe20000000082 */
[----:B------:R-:W-:Y:S01]  /*20b0*/  FFMA.FTZ R86, R133, R209, R86 ;  /* 0x000000d185567223 */ /* 0x000fe20000010056 */
        /* <DEDUP_REMOVED lines=9> */
[----:B------:R-:W-:-:S02]  /*2150*/  FFMA.FTZ R85, R128, R207, R85 ;  /* 0x000000cf80557223 */ /* 0x000fc40000010055 */
[----:B------:R-:W-:Y:S02]  /*2160*/  FFMA.FTZ R90, R175, R215, R90 ;  /* 0x000000d7af5a7223 */ /* 0x000fe4000001005a */
[----:B------:R-:W-:Y:S02]  /*2170*/  FFMA.FTZ R91, R134, R216, R91 ;  /* 0x000000d8865b7223 */ /* 0x000fe4000001005b */
.L_x_225:
[----:B------:R-:W-:Y:S05]  /*2180*/  BSYNC B1 ;  /* 0x0000000000017941 */ /* 0x000fea0003800000 */
.L_x_224:
[----:B------:R-:W-:Y:S01]  /*2190*/  BSSY B1, `(.L_x_226) ;  /* 0x000006c000017945 */ /* 0x000fe20003800000 */
[----:B------:R-:W-:Y:S05]  /*21a0*/  @!P3 BRA `(.L_x_227) ;  /* 0x000006a00000b947 */ /* 0x000fea0003800000 */
[----:B------:R-:W-:-:S05]  /*21b0*/  MOV R129, 0x10 ;  /* 0x0000001000817802 */ /* 0x000fca0000000f00 */
[----:B------:R-:W-:-:S06]  /*21c0*/  IMAD.WIDE.U32 R128, R148, R129, c[0x0][0x170] ;  /* 0x00005c0094807625 */ /* 0x000fcc00078e0081 */
[----:B------:R-:W2:Y:S01]  /*21d0*/  LDG.E.128 R128, [R128.64] ;  /* 0x0000000480807981 */ /* 0x000ea2000c1e1d00 */
[----:B------:R-:W-:Y:S01]  /*21e0*/  ISETP.NE.U32.AND P0, PT, RZ, c[0x0][0x218], PT ;  /* 0x00008600ff007a0c */ /* 0x000fe20003f05070 */
[-CC-:B------:R-:W-:Y:S01]  /*21f0*/  FFMA.FTZ R133, R171, R203.reuse, R204.reuse ;  /* 0x000000cbab857223 */ /* 0x180fe200000100cc */
[----:B------:R-:W-:Y:S01]  /*2200*/  ISETP.NE.U32.AND P1, PT, RZ, c[0x0][0x258], PT ;  /* 0x00009600ff007a0c */ /* 0x000fe20003f25070 */
[-CC-:B------:R-:W-:Y:S01]  /*2210*/  FFMA.FTZ R174, R182, R203.reuse, R204.reuse ;  /* 0x000000cbb6ae7223 */ /* 0x180fe200000100cc */
[----:B------:R-:W-:Y:S01]  /*2220*/  ISETP.NE.AND.EX P0, PT, RZ, c[0x0][0x21c], PT, P0 ;  /* 0x00008700ff007a0c */ /* 0x000fe20003f05300 */
[----:B0-----:R-:W-:Y:S01]  /*2230*/  FADD.FTZ R132, R180, -R133 ;  /* 0x80000085b4847221 */ /* 0x001fe20000010000 */
[----:B------:R-:W-:Y:S01]  /*2240*/  ISETP.NE.AND.EX P1, PT, RZ, c[0x0][0x25c], PT, P1 ;  /* 0x00009700ff007a0c */ /* 0x000fe20003f25310 */
[----:B------:R-:W-:Y:S02]  /*2250*/  FFMA.FTZ R133, R151, R203, R204 ;  /* 0x000000cb97857223 */ /* 0x000fe400000100cc */
[----:B------:R-:W-:-:S02]  /*2260*/  FMUL.FTZ R206, R199, R132 ;  /* 0x00000084c7ce7220 */ /* 0x000fc40000410000 */
[----:B------:R-:W-:Y:S02]  /*2270*/  FADD.FTZ R132, R170, -R133 ;  /* 0x80000085aa847221 */ /* 0x000fe40000010000 */
[----:B------:R-:W-:Y:S02]  /*2280*/  FADD.FTZ R174, R179, -R174 ;  /* 0x800000aeb3ae7221 */ /* 0x000fe40000010000 */
[----:B------:R-:W-:Y:S02]  /*2290*/  FFMA.FTZ R134, R168, R203, R204 ;  /* 0x000000cba8867223 */ /* 0x000fe400000100cc */
[--C-:B------:R-:W-:Y:S01]  /*22a0*/  @P0 PRMT R133, RZ, 0x5410, R42.reuse ;  /* 0x00005410ff850816 */ /* 0x100fe2000000002a */
[C---:B------:R-:W-:Y:S02]  /*22b0*/  FMUL.FTZ R210, R199.reuse, R174 ;  /* 0x000000aec7d27220 */ /* 0x040fe40000410000 */
[----:B------:R-:W-:Y:S02]  /*22c0*/  FMUL.FTZ R132, R199, R132 ;  /* 0x00000084c7847220 */ /* 0x000fe40000410000 */
[----:B------:R-:W-:Y:S01]  /*22d0*/  @P0 FADD.FTZ R206, R206, R133 ;  /* 0x00000085cece0221 */ /* 0x000fe20000010000 */
[----:B------:R-:W-:Y:S01]  /*22e0*/  @P0 PRMT R133, RZ, 0x7610, R42 ;  /* 0x00007610ff850816 */ /* 0x000fe2000000002a */
[----:B------:R-:W-:-:S02]  /*22f0*/  FADD.FTZ R134, R167, -R134 ;  /* 0x80000086a7867221 */ /* 0x000fc40000010000 */
[-C--:B------:R-:W-:Y:S01]  /*2300*/  FFMA.FTZ R135, R169, R203.reuse, R204 ;  /* 0x000000cba9877223 */ /* 0x080fe200000100cc */
        /* <DEDUP_REMOVED lines=9> */
[----:B------:R-:W-:Y:S01]  /*23a0*/  FFMA.FTZ R176, R172, R203, R204 ;  /* 0x000000cbacb07223 */ /* 0x000fe200000100cc */
[----:B------:R-:W-:Y:S01]  /*23b0*/  @P1 PRMT R54, R54, 0x5410, R211 ;  /* 0x0000541036361816 */ /* 0x000fe200000000d3 */
[----:B------:R-:W-:-:S02]  /*23c0*/  FMUL.FTZ R174, R199, R174 ;  /* 0x000000aec7ae7220 */ /* 0x000fc40000410000 */
[----:B------:R-:W-:Y:S02]  /*23d0*/  @P0 FADD.FTZ R134, R134, R133 ;  /* 0x0000008586860221 */ /* 0x000fe40000010000 */
[-C--:B------:R-:W-:Y:S02]  /*23e0*/  FFMA.FTZ R133, R181, R203.reuse, R204 ;  /* 0x000000cbb5857223 */ /* 0x080fe400000100cc */
[----:B------:R-:W-:Y:S01]  /*23f0*/  FADD.FTZ R176, R173, -R176 ;  /* 0x800000b0adb07221 */ /* 0x000fe20000010000 */
[----:B------:R-:W-:Y:S01]  /*2400*/  @P1 F2FP.BF16.PACK_AB R177, RZ, R134 ;  /* 0x00000086ffb1123e */ /* 0x000fe200000010ff */
[----:B------:R-:W-:Y:S01]  /*2410*/  FADD.FTZ R208, R184, -R133 ;  /* 0x80000085b8d07221 */ /* 0x000fe20000010000 */
[----:B------:R-:W-:Y:S01]  /*2420*/  @P0 PRMT R133, RZ, 0x5410, R41 ;  /* 0x00005410ff850816 */ /* 0x000fe20000000029 */
[----:B------:R-:W-:Y:S02]  /*2430*/  FMUL.FTZ R176, R199, R176 ;  /* 0x000000b0c7b07220 */ /* 0x000fe40000410000 */
[----:B------:R-:W-:-:S02]  /*2440*/  FFMA.FTZ R212, R186, R203, R204 ;  /* 0x000000cbbad47223 */ /* 0x000fc400000100cc */
        /* <DEDUP_REMOVED lines=29> */
[----:B------:R-:W-:-:S02]  /*2620*/  FMUL.FTZ R132, R10, R205 ;  /* 0x000000cd0a847220 */ /* 0x000fc40000410000 */
[----:B------:R-:W-:Y:S02]  /*2630*/  FMUL.FTZ R133, R8, R207 ;  /* 0x000000cf08857220 */ /* 0x000fe40000410000 */
[----:B------:R-:W-:Y:S02]  /*2640*/  FMUL.FTZ R174, R7, R210 ;  /* 0x000000d207ae7220 */ /* 0x000fe40000410000 */
[----:B------:R-:W-:Y:S02]  /*2650*/  FMUL.FTZ R135, R9, R206 ;  /* 0x000000ce09877220 */ /* 0x000fe40000410000 */
[----:B------:R-:W-:Y:S01]  /*2660*/  FMUL.FTZ R176, R4, R213 ;  /* 0x000000d504b07220 */ /* 0x000fe20000410000 */
[----:B------:R-:W-:Y:S01]  /*2670*/  F2FP.BF16.PACK_AB R133, R174, R133 ;  /* 0x00000085ae85723e */ /* 0x000fe200000010ff */
[----:B------:R-:W-:Y:S01]  /*2680*/  FMUL.FTZ R217, R3, R216 ;  /* 0x000000d803d97220 */ /* 0x000fe20000410000 */
[----:B------:R-:W-:Y:S01]  /*2690*/  F2FP.BF16.PACK_AB R132, R135, R132 ;  /* 0x000000848784723e */ /* 0x000fe200000010ff */
[----:B------:R-:W-:Y:S01]  /*26a0*/  FMUL.FTZ R134, R6, R209 ;  /* 0x000000d106867220 */ /* 0x000fe20000410000 */
[----:B------:R-:W-:Y:S01]  /*26b0*/  @P1 LEA R174, P0, R148, c[0x0][0x258], 0x4 ;  /* 0x0000960094ae1a11 */ /* 0x000fe200078020ff */
[----:B------:R-:W-:Y:S01]  /*26c0*/  FMUL.FTZ R175, R5, R212 ;  /* 0x000000d405af7220 */ /* 0x000fe20000410000 */
[----:B------:R-:W-:-:S02]  /*26d0*/  F2FP.BF16.PACK_AB R135, R217, R176 ;  /* 0x000000b0d987723e */ /* 0x000fc400000010ff */
[C---:B------:R-:W-:Y:S02]  /*26e0*/  LEA R176, P5, R148.reuse, c[0x0][0x248], 0x4 ;  /* 0x0000920094b07a11 */ /* 0x040fe400078a20ff */
[----:B------:R-:W-:Y:S02]  /*26f0*/  F2FP.BF16.PACK_AB R134, R175, R134 ;  /* 0x00000086af86723e */ /* 0x000fe400000010ff */
[C---:B------:R-:W-:Y:S02]  /*2700*/  @P1 LEA.HI.X R175, R148.reuse, c[0x0][0x25c], RZ, 0x4, P0 ;  /* 0x0000970094af1a11 */ /* 0x040fe400000f24ff */
[C---:B------:R-:W-:Y:S02]  /*2710*/  LEA.HI.X R177, R148.reuse, c[0x0][0x24c], RZ, 0x4, P5 ;  /* 0x0000930094b17a11 */ /* 0x040fe400028f24ff */
[----:B------:R-:W-:Y:S01]  /*2720*/  IADD3 R148, R148, 0x20, RZ ;  /* 0x0000002094947810 */ /* 0x000fe20007ffe0ff */
[----:B------:R2:W-:Y:S04]  /*2730*/  @P1 STG.E.128 [R174.64], R52 ;  /* 0x00000034ae001986 */ /* 0x0005e8000c101d04 */
[----:B------:R0:W-:Y:S01]  /*2740*/  STG.E.128 [R176.64], R132 ;  /* 0x00000084b0007986 */ /* 0x0001e2000c101d04 */
[----:B--2---:R-:W-:-:S02]  /*2750*/  PRMT R175, RZ, 0x5410, R130 ;  /* 0x00005410ffaf7816 */ /* 0x004fc40000000082 */
[----:B0-----:R-:W-:Y:S02]  /*2760*/  PRMT R132, RZ, 0x7610, R130 ;  /* 0x00007610ff847816 */ /* 0x001fe40000000082 */
        /* <DEDUP_REMOVED lines=14> */
.L_x_227:
[----:B------:R-:W-:Y:S05]  /*2850*/  BSYNC B1 ;  /* 0x0000000000017941 */ /* 0x000fea0003800000 */
.L_x_226:
[----:B------:R-:W-:Y:S01]  /*2860*/  BSSY B1, `(.L_x_228) ;  /* 0x000006b000017945 */ /* 0x000fe20003800000 */
[----:B------:R-:W-:Y:S05]  /*2870*/  @!P4 BRA `(.L_x_229) ;  /* 0x000006900000c947 */ /* 0x000fea0003800000 */
[----:B------:R-:W-:-:S10]  /*2880*/  HFMA2.MMA R129, -RZ, RZ, 0, 9.5367431640625e-07 ;  /* 0x00000010ff817435 */ /* 0x000fd400000001ff */
[----:B------:R-:W-:-:S06]  /*2890*/  IMAD.WIDE.U32 R128, R148, R129, c[0x0][0x170] ;  /* 0x00005c0094807625 */ /* 0x000fcc00078e0081 */
[----:B------:R-:W2:Y:S01]  /*28a0*/  LDG.E.128 R128, [R128.64] ;  /* 0x0000000480807981 */ /* 0x000ea2000c1e1d00 */
[----:B------:R-:W-:Y:S01]  /*28b0*/  ISETP.NE.U32.AND P0, PT, RZ, c[0x0][0x218], PT ;  /* 0x00008600ff007a0c */ /* 0x000fe20003f05070 */
[-CC-:B------:R-:W-:Y:S01]  /*28c0*/  FFMA.FTZ R133, R149, R203.reuse, R204.reuse ;  /* 0x000000cb95857223 */ /* 0x180fe200000100cc */
[----:B------:R-:W-:Y:S01]  /*28d0*/  ISETP.NE.U32.AND P1, PT, RZ, c[0x0][0x258], PT ;  /* 0x00009600ff007a0c */ /* 0x000fe20003f25070 */
[----:B0-----:R-:W-:Y:S01]  /*28e0*/  FFMA.FTZ R134, R188, R203, R204 ;  /* 0x000000cbbc867223 */ /* 0x001fe200000100cc */
[----:B------:R-:W-:Y:S01]  /*28f0*/  ISETP.NE.AND.EX P0, PT, RZ, c[0x0][0x21c], PT, P0 ;  /* 0x00008700ff007a0c */ /* 0x000fe20003f05300 */
[----:B------:R-:W-:Y:S01]  /*2900*/  FADD.FTZ R132, R190, -R133 ;  /* 0x80000085be847221 */ /* 0x000fe20000010000 */
[----:B------:R-:W-:Y:S01]  /*2910*/  ISETP.NE.AND.EX P1, PT, RZ, c[0x0][0x25c], PT, P1 ;  /* 0x00009700ff007a0c */ /* 0x000fe20003f25310 */
[----:B------:R-:W-:Y:S02]  /*2920*/  FADD.FTZ R134, R187, -R134 ;  /* 0x80000086bb867221 */ /* 0x000fe40000010000 */
[----:B------:R-:W-:-:S02]  /*2930*/  FMUL.FTZ R132, R199, R132 ;  /* 0x00000084c7847220 */ /* 0x000fc40000410000 */
[-CC-:B------:R-:W-:Y:S02]  /*2940*/  FFMA.FTZ R175, R191, R203.reuse, R204.reuse ;  /* 0x000000cbbfaf7223 */ /* 0x180fe400000100cc */
[----:B------:R-:W-:Y:S02]  /*2950*/  FMUL.FTZ R134, R199, R134 ;  /* 0x00000086c7867220 */ /* 0x000fe40000410000 */
[-C--:B------:R-:W-:Y:S02]  /*2960*/  FFMA.FTZ R135, R185, R203.reuse, R204 ;  /* 0x000000cbb9877223 */ /* 0x080fe400000100cc */
[----:B------:R-:W-:Y:S01]  /*2970*/  @P0 PRMT R133, RZ, 0x5410, R124 ;  /* 0x00005410ff850816 */ /* 0x000fe2000000007c */
[-CC-:B------:R-:W-:Y:S02]  /*2980*/  FFMA.FTZ R176, R192, R203.reuse, R204.reuse ;  /* 0x000000cbc0b07223 */ /* 0x180fe400000100cc */
[-C--:B------:R-:W-:Y:S02]  /*2990*/  FFMA.FTZ R206, R198, R203.reuse, R204 ;  /* 0x000000cbc6ce7223 */ /* 0x080fe400000100cc */
[----:B------:R-:W-:Y:S01]  /*29a0*/  @P0 FADD.FTZ R132, R132, R133 ;  /* 0x0000008584840221 */ /* 0x000fe20000010000 */
[----:B------:R-:W-:Y:S01]  /*29b0*/  @P0 PRMT R133, RZ, 0x7610, R124 ;  /* 0x00007610ff850816 */ /* 0x000fe2000000007c */
[----:B------:R-:W-:-:S02]  /*29c0*/  FFMA.FTZ R177, R195, R203, R204 ;  /* 0x000000cbc3b17223 */ /* 0x000fc400000100cc */
[----:B------:R-:W-:Y:S02]  /*29d0*/  FFMA.FTZ R208, R202, R203, R204 ;  /* 0x000000cbcad07223 */ /* 0x000fe400000100cc */
        /* <DEDUP_REMOVED lines=8> */
[----:B------:R-:W-:-:S02]  /*2a60*/  FADD.FTZ R212, R197, -R208 ;  /* 0x800000d0c5d47221 */ /* 0x000fc40000010000 */
[C---:B------:R-:W-:Y:S02]  /*2a70*/  FMUL.FTZ R208, R199.reuse, R206 ;  /* 0x000000cec7d07220 */ /* 0x040fe40000410000 */
        /* <DEDUP_REMOVED lines=8> */
[----:B------:R-:W-:-:S02]  /*2b00*/  FMUL.FTZ R176, R199, R176 ;  /* 0x000000b0c7b07220 */ /* 0x000fc40000410000 */
[----:B------:R-:W-:Y:S01]  /*2b10*/  FADD.FTZ R210, R200, -R177 ;  /* 0x800000b1c8d27221 */ /* 0x000fe20000010000 */
[----:B------:R-:W-:Y:S01]  /*2b20*/  @P1 F2FP.BF16.PACK_AB R177, RZ, R204 ;  /* 0x000000ccffb1123e */ /* 0x000fe200000010ff */
[----:B------:R-:W-:Y:S01]  /*2b30*/  @P0 FADD.FTZ R176, R176, R133 ;  /* 0x00000085b0b00221 */ /* 0x000fe20000010000 */
[----:B------:R-:W-:Y:S01]  /*2b40*/  @P0 PRMT R133, RZ, 0x5410, R127 ;  /* 0x00005410ff850816 */ /* 0x000fe2000000007f */
[C---:B------:R-:W-:Y:S01]  /*2b50*/  FMUL.FTZ R210, R199.reuse, R210 ;  /* 0x000000d2c7d27220 */ /* 0x040fe20000410000 */
[----:B------:R-:W-:Y:S01]  /*2b60*/  @P1 F2FP.BF16.PACK_AB R135, RZ, R174 ;  /* 0x000000aeff87123e */ /* 0x000fe200000010ff */
[----:B------:R-:W-:Y:S01]  /*2b70*/  FMUL.FTZ R214, R199, R212 ;  /* 0x000000d4c7d67220 */ /* 0x000fe20000410000 */
        /* <DEDUP_REMOVED lines=19> */
[----:B------:R-:W-:Y:S01]  /*2cb0*/  FMUL.FTZ R208, R214, R201 ;  /* 0x000000c9d6d07220 */ /* 0x000fe20000410000 */
[----:B------:R-:W-:Y:S01]  /*2cc0*/  @P1 F2FP.BF16.PACK_AB R214, RZ, R214 ;  /* 0x000000d6ffd6123e */ /* 0x000fe200000010ff */
[----:B------:R-:W-:Y:S01]  /*2cd0*/  FMUL.FTZ R132, R0, R199 ;  /* 0x000000c700847220 */ /* 0x000fe20000410000 */
[----:B------:R-:W-:Y:S01]  /*2ce0*/  @P1 PRMT R53, R53, 0x5410, R205 ;  /* 0x0000541035351816 */ /* 0x000fe200000000cd */
[----:B------:R-:W-:Y:S01]  /*2cf0*/  FMUL.FTZ R133, R141, R204 ;  /* 0x000000cc8d857220 */ /* 0x000fe20000410000 */
[----:B------:R-:W-:Y:S01]  /*2d00*/  @P1 PRMT R55, R55, 0x5410, R214 ;  /* 0x0000541037371816 */ /* 0x000fe200000000d6 */
[----:B------:R-:W-:-:S02]  /*2d10*/  FMUL.FTZ R174, R144, R207 ;  /* 0x000000cf90ae7220 */ /* 0x000fc40000410000 */
        /* <DEDUP_REMOVED lines=8> */
[----:B------:R-:W-:Y:S02]  /*2da0*/  F2FP.BF16.PACK_AB R135, R201, R176 ;  /* 0x000000b0c987723e */ /* 0x000fe400000010ff */
[----:B------:R-:W-:-:S02]  /*2db0*/  LEA R176, P5, R148, c[0x0][0x248], 0x4 ;  /* 0x0000920094b07a11 */ /* 0x000fc400078a20ff */
[----:B------:R-:W-:Y:S02]  /*2dc0*/  F2FP.BF16.PACK_AB R134, R177, R134 ;  /* 0x00000086b186723e */ /* 0x000fe400000010ff */
[C---:B------:R-:W-:Y:S02]  /*2dd0*/  @P1 LEA.HI.X R175, R148.reuse, c[0x0][0x25c], RZ, 0x4, P0 ;  /* 0x0000970094af1a11 */ /* 0x040fe400000f24ff */
[----:B------:R-:W-:-:S03]  /*2de0*/  LEA.HI.X R177, R148, c[0x0][0x24c], RZ, 0x4, P5 ;  /* 0x0000930094b17a11 */ /* 0x000fc600028f24ff */
[----:B------:R2:W-:Y:S04]  /*2df0*/  @P1 STG.E.128 [R174.64], R52 ;  /* 0x00000034ae001986 */ /* 0x0005e8000c101d04 */
[----:B------:R0:W-:Y:S01]  /*2e00*/  STG.E.128 [R176.64], R132 ;  /* 0x00000084b0007986 */ /* 0x0001e2000c101d04 */
[--C-:B--2---:R-:W-:Y:S02]  /*2e10*/  PRMT R175, RZ, 0x5410, R130.reuse ;  /* 0x00005410ffaf7816 */ /* 0x104fe40000000082 */
        /* <DEDUP_REMOVED lines=15> */
.L_x_229:
[----:B------:R-:W-:Y:S05]  /*2f10*/  BSYNC B1 ;  /* 0x0000000000017941 */ /* 0x000fea0003800000 */
.L_x_228:
[----:B------:R-:W-:-:S04]  /*2f20*/  MOV R129, c[0x0][0x160] ;  /* 0x0000580000817a02 */ /* 0x000fc80000000f00 */
[----:B------:R-:W-:-:S04]  /*2f30*/  LEA R2, R129, R2, 0x2 ;  /* 0x0000000281027211 */ /* 0x000fc800078e10ff */
[----:B------:R-:W-:-:S13]  /*2f40*/  ISETP.GE.AND P0, PT, R2, c[0x0][0x164], PT ;  /* 0x0000590002007a0c */ /* 0x000fda0003f06270 */
[----:B0-----:R-:W-:Y:S01]  /*2f50*/  @P0 CALL.REL.NOINC `(.L_x_215) ;  /* 0x0000001000000944 */ /* 0x001fe20003c00000 */
[----:B------:R-:W-:Y:S05]  /*2f60*/  BRA `(.L_x_230) ;  /* 0xffffd83000007947 */ /* 0x000fea000383ffff */
.L_x_215:
[----:B0-----:R-:W-:Y:S05]  /*2f70*/  BSYNC B0 ;  /* 0x0000000000007941 */ /* 0x001fea0003800000 */
.L_x_214:
[----:B------:R-:W-:Y:S01]  /*2f80*/  SHF.R.U32.HI R0, RZ, 0x5, R140 ;  /* 0x00000005ff007819 */ /* 0x000fe2000001168c */
[----:B------:R-:W-:Y:S01]  /*2f90*/  WARPSYNC 0xffffffff ;  /* 0xffffffff00007948 */ /* 0x000fe20003800000 */
[C---:B------:R-:W-:Y:S01]  /*2fa0*/  LOP3.LUT R3, R140.reuse, 0x1f, RZ, 0xc0, !PT ;  /* 0x0000001f8c037812 */ /* 0x040fe200078ec0ff */
[----:B------:R-:W-:Y:S01]  /*2fb0*/  BSSY B0, `(.L_x_231) ;  /* 0x00000c8000007945 */ /* 0x000fe20003800000 */
[----:B-----5:R-:W-:-:S03]  /*2fc0*/  IADD3 R26, -R140, 0x7f, RZ ;  /* 0x0000007f8c1a7810 */ /* 0x020fc60007ffe1ff */
        /* <DEDUP_REMOVED lines=11> */
[----:B------:R-:W-:Y:S04]  /*3080*/  STS.128 [R0+0x400], R108 ;  /* 0x0004006c00007388 */ /* 0x000fe80000000c00 */
[----:B------:R-:W-:Y:S04]  /*3090*/  STS.128 [R0+0x410], R120 ;  /* 0x0004107800007388 */ /* 0x000fe80000000c00 */
        /* <DEDUP_REMOVED lines=36> */
[----:B0-----:R-:W-:-:S03]  /*32e0*/  FADD.FTZ R7, R7, R12 ;  /* 0x0000000c07077221 */ /* 0x001fc60000010000 */
[----:B------:R-:W0:Y:S01]  /*32f0*/  LDS R25, [R140.X4+0x2c00] ;  /* 0x002c00008c197984 */ /* 0x000e220000004800 */
[----:B-1----:R-:W-:-:S03]  /*3300*/  FADD.FTZ R2, R2, R15 ;  /* 0x0000000f02027221 */ /* 0x002fc60000010000 */
[----:B------:R-:W1:Y:S01]  /*3310*/  LDS R24, [R140.X4+0x2e00] ;  /* 0x002e00008c187984 */ /* 0x000e620000004800 */
[----:B--2---:R-:W-:-:S03]  /*3320*/  FADD.FTZ R3, R3, R14 ;  /* 0x0000000e03037221 */ /* 0x004fc60000010000 */
[----:B------:R-:W-:Y:S01]  /*3330*/  BAR.SYNC.DEFER_BLOCKING 0x0 ;  /* 0x0000000000007b1d */ /* 0x000fe20000010000 */
[----:B---3--:R-:W-:Y:S02]  /*3340*/  FADD.FTZ R4, R4, R17 ;  /* 0x0000001104047221 */ /* 0x008fe40000010000 */
[----:B----4-:R-:W-:Y:S02]  /*3350*/  FADD.FTZ R5, R5, R16 ;  /* 0x0000001005057221 */ /* 0x010fe40000010000 */
[----:B------:R-:W-:Y:S02]  /*3360*/  FADD.FTZ R6, R6, R19 ;  /* 0x0000001306067221 */ /* 0x000fe40000010000 */
[----:B------:R-:W-:Y:S02]  /*3370*/  FADD.FTZ R7, R7, R18 ;  /* 0x0000001207077221 */ /* 0x000fe40000010000 */
[----:B------:R-:W-:Y:S02]  /*3380*/  FADD.FTZ R21, R2, R21 ;  /* 0x0000001502157221 */ /* 0x000fe40000010000 */
[----:B------:R-:W-:Y:S01]  /*3390*/  FADD.FTZ R9, R3, R20 ;  /* 0x0000001403097221 */ /* 0x000fe20000010000 */
[----:B------:R-:W-:Y:S01]  /*33a0*/  STS.128 [R0], R44 ;  /* 0x0000002c00007388 */ /* 0x000fe20000000c00 */
[----:B------:R-:W-:-:S03]  /*33b0*/  FADD.FTZ R23, R4, R23 ;  /* 0x0000001704177221 */ /* 0x000fc60000010000 */
[----:B------:R-:W-:Y:S01]  /*33c0*/  STS.128 [R0+0x10], R48 ;  /* 0x0000103000007388 */ /* 0x000fe20000000c00 */
[----:B------:R-:W-:-:S03]  /*33d0*/  FADD.FTZ R11, R5, R22 ;  /* 0x00000016050b7221 */ /* 0x000fc60000010000 */
[----:B------:R-:W-:Y:S01]  /*33e0*/  STS.128 [R0+0x400], R116 ;  /* 0x0004007400007388 */ /* 0x000fe20000000c00 */
[----:B0-----:R-:W-:-:S03]  /*33f0*/  FADD.FTZ R25, R6, R25 ;  /* 0x0000001906197221 */ /* 0x001fc60000010000 */
[----:B------:R-:W-:Y:S01]  /*3400*/  STS.128 [R0+0x410], R72 ;  /* 0x0004104800007388 */ /* 0x000fe20000000c00 */
[----:B-1----:R-:W-:-:S03]  /*3410*/  FADD.FTZ R13, R7, R24 ;  /* 0x00000018070d7221 */ /* 0x002fc60000010000 */
[----:B------:R-:W-:Y:S04]  /*3420*/  STS.128 [R0+0x800], R56 ;  /* 0x0008003800007388 */ /* 0x000fe80000000c00 */
[----:B------:R-:W-:Y:S04]  /*3430*/  STS.128 [R0+0x810], R60 ;  /* 0x0008103c00007388 */ /* 0x000fe80000000c00 */
[----:B------:R-:W-:Y:S06]  /*3440*/  BAR.SYNC.DEFER_BLOCKING 0x0 ;  /* 0x0000000000007b1d */ /* 0x000fec0000010000 */
[----:B------:R-:W0:Y:S04]  /*3450*/  S2R R24, SR_CTAID.X ;  /* 0x0000000000187919 */ /* 0x000e280000002500 */
[----:B------:R-:W1:Y:S04]  /*3460*/  LDS R26, [R140.X4] ;  /* 0x000000008c1a7984 */ /* 0x000e680000004800 */
[----:B------:R-:W2:Y:S04]  /*3470*/  LDS R28, [R140.X4+0x400] ;  /* 0x000400008c1c7984 */ /* 0x000ea80000004800 */
[----:B------:R-:W3:Y:S04]  /*3480*/  LDS R31, [R140.X4+0xc00] ;  /* 0x000c00008c1f7984 */ /* 0x000ee80000004800 */
[----:B------:R-:W4:Y:S04]  /*3490*/  LDS R33, [R140.X4+0x1000] ;  /* 0x001000008c217984 */ /* 0x000f280000004800 */
[----:B------:R-:W0:Y:S04]  /*34a0*/  LDS R27, [R140.X4+0x200] ;  /* 0x000200008c1b7984 */ /* 0x000e280000004800 */
        /* <DEDUP_REMOVED lines=13> */
[----:B0-----:R-:W-:-:S03]  /*3580*/  FADD.FTZ R27, RZ, R27 ;  /* 0x0000001bff1b7221 */ /* 0x001fc60000010000 */
[----:B------:R-:W0:Y:S01]  /*3590*/  LDS R7, [R140.X4+0x1c00] ;  /* 0x001c00008c077984 */ /* 0x000e220000004800 */
[----:B------:R-:W-:-:S03]  /*35a0*/  FADD.FTZ R27, R27, R32 ;  /* 0x000000201b1b7221 */ /* 0x000fc60000010000 */
[----:B------:R-:W0:Y:S01]  /*35b0*/  LDS R6, [R140.X4+0x1e00] ;  /* 0x001e00008c067984 */ /* 0x000e220000004800 */
[----:B------:R-:W-:-:S03]  /*35c0*/  FADD.FTZ R29, RZ, R29 ;  /* 0x0000001dff1d7221 */ /* 0x000fc60000010000 */
[----:B------:R-:W0:Y:S01]  /*35d0*/  LDS R15, [R140.X4+0x2000] ;  /* 0x002000008c0f7984 */ /* 0x000e220000004800 */
[----:B------:R-:W-:-:S03]  /*35e0*/  FADD.FTZ R30, RZ, R30 ;  /* 0x0000001eff1e7221 */ /* 0x000fc60000010000 */
[----:B------:R-:W0:Y:S01]  /*35f0*/  LDS R17, [R140.X4+0x2200] ;  /* 0x002200008c117984 */ /* 0x000e220000004800 */
        /* <DEDUP_REMOVED lines=11> */
[----:B----4-:R-:W-:Y:S02]  /*36b0*/  FADD.FTZ R4, R27, R4 ;  /* 0x000000041b047221 */ /* 0x010fe40000010000 */
[----:B------:R-:W-:Y:S01]  /*36c0*/  IMAD R27, R24, c[0x0][0x168], RZ ;  /* 0x00005a00181b7a24 */ /* 0x000fe200078e02ff */
[----:B------:R-:W-:Y:S01]  /*36d0*/  BAR.SYNC.DEFER_BLOCKING 0x0 ;  /* 0x0000000000007b1d */ /* 0x000fe20000010000 */
[----:B0-----:R-:W-:Y:S02]  /*36e0*/  FADD.FTZ R7, R28, R7 ;  /* 0x000000071c077221 */ /* 0x001fe40000010000 */
[----:B------:R-:W-:Y:S01]  /*36f0*/  FADD.FTZ R6, R29, R6 ;  /* 0x000000061d067221 */ /* 0x000fe20000010000 */
[----:B------:R-:W-:Y:S01]  /*3700*/  IADD3 R26, P6, R27, R140, RZ ;  /* 0x0000008c1b1a7210 */ /* 0x000fe20007fde0ff */
[----:B------:R-:W-:Y:S02]  /*3710*/  FADD.FTZ R15, R30, R15 ;  /* 0x0000000f1e0f7221 */ /* 0x000fe40000010000 */
[----:B------:R-:W-:-:S02]  /*3720*/  FADD.FTZ R2, R2, R17 ;  /* 0x0000001102027221 */ /* 0x000fc40000010000 */
[----:B------:R-:W-:Y:S01]  /*3730*/  FADD.FTZ R17, R5, R8 ;  /* 0x0000000805117221 */ /* 0x000fe20000010000 */
[----:B------:R-:W-:Y:S02]  /*3740*/  IADD3.X R5, RZ, RZ, RZ, P6, !PT ;  /* 0x000000ffff057210 */ /* 0x000fe400037fe4ff */
[----:B------:R-:W-:Y:S01]  /*3750*/  SHF.L.U32 R8, R26, 0x2, RZ ;  /* 0x000000021a087819 */ /* 0x000fe200000006ff */
[----:B------:R-:W-:Y:S01]  /*3760*/  FADD.FTZ R19, R4, R19 ;  /* 0x0000001304137221 */ /* 0x000fe20000010000 */
[----:B------:R-:W-:Y:S01]  /*3770*/  SHF.L.U64.HI R4, R26, 0x2, R5 ;  /* 0x000000021a047819 */ /* 0x000fe20000010205 */
[----:B------:R-:W-:Y:S01]  /*3780*/  STS.128 [R0], R84 ;  /* 0x0000005400007388 */ /* 0x000fe20000000c00 */
[----:B------:R-:W-:-:S03]  /*3790*/  FADD.FTZ R27, R7, R10 ;  /* 0x0000000a071b7221 */ /* 0x000fc60000010000 */
[----:B------:R-:W-:Y:S01]  /*37a0*/  STS.128 [R0+0x10], R88 ;  /* 0x0000105800007388 */ /* 0x000fe20000000c00 */
[----:B-1----:R-:W-:-:S03]  /*37b0*/  FADD.FTZ R31, R6, R31 ;  /* 0x0000001f061f7221 */ /* 0x002fc60000010000 */
[----:B------:R-:W-:Y:S01]  /*37c0*/  STS.128 [R0+0x400], R92 ;  /* 0x0004005c00007388 */ /* 0x000fe20000000c00 */
[----:B--2---:R-:W-:-:S03]  /*37d0*/  FADD.FTZ R15, R15, R12 ;  /* 0x0000000c0f0f7221 */ /* 0x004fc60000010000 */
[----:B------:R-:W-:Y:S01]  /*37e0*/  STS.128 [R0+0x410], R96 ;  /* 0x0004106000007388 */ /* 0x000fe20000000c00 */
[----:B---3--:R-:W-:Y:S01]  /*37f0*/  FADD.FTZ R33, R2, R33 ;  /* 0x0000002102217221 */ /* 0x008fe20000010000 */
[----:B------:R-:W-:Y:S02]  /*3800*/  IADD3 R2, P6, R8, c[0x0][0x228], RZ ;  /* 0x00008a0008027a10 */ /* 0x000fe40007fde0ff */
[----:B------:R-:W-:Y:S04]  /*3810*/  STS.128 [R0+0x800], R100 ;  /* 0x0008006400007388 */ /* 0x000fe80000000c00 */
[----:B------:R-:W-:Y:S04]  /*3820*/  STS.128 [R0+0x810], R104 ;  /* 0x0008106800007388 */ /* 0x000fe80000000c00 */
[----:B------:R-:W-:Y:S06]  /*3830*/  BAR.SYNC.DEFER_BLOCKING 0x0 ;  /* 0x0000000000007b1d */ /* 0x000fec0000010000 */
[----:B------:R-:W0:Y:S04]  /*3840*/  LDS R16, [R140.X4+0x200] ;  /* 0x000200008c107984 */ /* 0x000e280000004800 */
[----:B------:R-:W1:Y:S04]  /*3850*/  LDS R14, [R140.X4] ;  /* 0x000000008c0e7984 */ /* 0x000e680000004800 */
        /* <DEDUP_REMOVED lines=13> */
[----:B--2---:R-:W-:Y:S01]  /*3930*/  FADD.FTZ R16, R16, R37 ;  /* 0x0000002510107221 */ /* 0x004fe20000010000 */
[----:B------:R-:W-:Y:S02]  /*3940*/  IADD3.X R37, R4, c[0x0][0x22c], RZ, P6, !PT ;  /* 0x00008b0004257a10 */ /* 0x000fe400037fe4ff */
[----:B------:R-:W2:Y:S01]  /*3950*/  LDS R29, [R140.X4+0x1a00] ;  /* 0x001a00008c1d7984 */ /* 0x000ea20000004800 */
[----:B------:R-:W-:Y:S01]  /*3960*/  IADD3 R10, P6, R8, c[0x0][0x220], RZ ;  /* 0x00008800080a7a10 */ /* 0x000fe20007fde0ff */
[----:B---3--:R-:W-:Y:S02]  /*3970*/  FADD.FTZ R18, RZ, R18 ;  /* 0x00000012ff127221 */ /* 0x008fe40000010000 */
[----:B------:R-:W3:Y:S01]  /*3980*/  LDS R47, [R140.X4+0x1c00] ;  /* 0x001c00008c2f7984 */ /* 0x000ee20000004800 */
[----:B----4-:R-:W-:Y:S01]  /*3990*/  FADD.FTZ R14, R14, R35 ;  /* 0x000000230e0e7221 */ /* 0x010fe20000010000 */
[----:B------:R-:W-:-:S02]  /*39a0*/  IADD3.X R35, R4, c[0x0][0x224], RZ, P6, !PT ;  /* 0x0000890004237a10 */ /* 0x000fc400037fe4ff */
[----:B------:R-:W4:Y:S01]  /*39b0*/  LDS R49, [R140.X4+0x1e00] ;  /* 0x001e00008c317984 */ /* 0x000f220000004800 */
[----:B------:R-:W-:Y:S01]  /*39c0*/  FADD.FTZ R0, RZ, R0 ;  /* 0x00000000ff007221 */ /* 0x000fe20000010000 */
[----:B------:R-:W-:Y:S02]  /*39d0*/  IADD3 R8, P6, R8, c[0x0][0x240], RZ ;  /* 0x0000900008087a10 */ /* 0x000fe40007fde0ff */
[----:B------:R-:W4:Y:S01]  /*39e0*/  LDS R24, [R140.X4+0x2000] ;  /* 0x002000008c187984 */ /* 0x000f220000004800 */
[----:B------:R-:W-:-:S03]  /*39f0*/  FADD.FTZ R3, RZ, R3 ;  /* 0x00000003ff037221 */ /* 0x000fc60000010000 */
[----:B------:R-:W4:Y:S01]  /*3a00*/  LDS R51, [R140.X4+0x2200] ;  /* 0x002200008c337984 */ /* 0x000f220000004800 */
[----:B------:R-:W-:-:S03]  /*3a10*/  FADD.FTZ R20, RZ, R20 ;  /* 0x00000014ff147221 */ /* 0x000fc60000010000 */
[----:B------:R-:W4:Y:S01]  /*3a20*/  LDS R53, [R140.X4+0x2400] ;  /* 0x002400008c357984 */ /* 0x000f220000004800 */
[----:B------:R-:W-:-:S03]  /*3a30*/  FADD.FTZ R18, R18, R39 ;  /* 0x0000002712127221 */ /* 0x000fc60000010000 */
[----:B------:R0:W4:Y:S01]  /*3a40*/  LDS R55, [R140.X4+0x2600] ;  /* 0x002600008c377984 */ /* 0x0001220000004800 */
[----:B------:R-:W-:-:S03]  /*3a50*/  FADD.FTZ R0, R0, R41 ;  /* 0x0000002900007221 */ /* 0x000fc60000010000 */
[----:B------:R1:W4:Y:S01]  /*3a60*/  LDS R57, [R140.X4+0x2800] ;  /* 0x002800008c397984 */ /* 0x0003220000004800 */
[----:B------:R-:W-:-:S03]  /*3a70*/  FADD.FTZ R3, R3, R22 ;  /* 0x0000001603037221 */ /* 0x000fc60000010000 */
[----:B------:R2:W4:Y:S01]  /*3a80*/  LDS R59, [R140.X4+0x2a00] ;  /* 0x002a00008c3b7984 */ /* 0x0005220000004800 */
[----:B0-----:R-:W-:-:S03]  /*3a90*/  FADD.FTZ R20, R20, R43 ;  /* 0x0000002b14147221 */ /* 0x001fc60000010000 */
[----:B------:R0:W0:Y:S01]  /*3aa0*/  LDS R61, [R140.X4+0x2c00] ;  /* 0x002c00008c3d7984 */ /* 0x0000220000004800 */
[----:B-1----:R-:W-:-:S03]  /*3ab0*/  FADD.FTZ R14, R14, R45 ;  /* 0x0000002d0e0e7221 */ /* 0x002fc60000010000 */
[----:B------:R1:W0:Y:S01]  /*3ac0*/  LDS R63, [R140.X4+0x2e00] ;  /* 0x002e00008c3f7984 */ /* 0x0002220000004800 */
[----:B--2---:R-:W-:Y:S01]  /*3ad0*/  FADD.FTZ R16, R16, R29 ;  /* 0x0000001d10107221 */ /* 0x004fe20000010000 */
[----:B------:R-:W-:Y:S01]  /*3ae0*/  IADD3.X R29, R4, c[0x0][0x244], RZ, P6, !PT ;  /* 0x00009100041d7a10 */ /* 0x000fe200037fe4ff */
[----:B---3--:R-:W-:Y:S02]  /*3af0*/  FADD.FTZ R18, R18, R47 ;  /* 0x0000002f12127221 */ /* 0x008fe40000010000 */
[----:B----4-:R-:W-:Y:S02]  /*3b00*/  FADD.FTZ R0, R0, R49 ;  /* 0x0000003100007221 */ /* 0x010fe40000010000 */
[----:B------:R-:W-:Y:S02]  /*3b10*/  FADD.FTZ R24, R3, R24 ;  /* 0x0000001803187221 */ /* 0x000fe40000010000 */
[----:B------:R-:W-:Y:S02]  /*3b20*/  FADD.FTZ R20, R20, R51 ;  /* 0x0000003314147221 */ /* 0x000fe40000010000 */
[----:B------:R-:W-:Y:S01]  /*3b30*/  FADD.FTZ R53, R14, R53 ;  /* 0x000000350e357221 */ /* 0x000fe20000010000 */
[----:B------:R-:W-:Y:S05]  /*3b40*/  @!P5 BRA `(.L_x_232) ;  /* 0x000000e00000d947 */ /* 0x000fea0003800000 */
[----:B-1----:R-:W-:Y:S02]  /*3b50*/  MOV R3, R37 ;  /* 0x0000002500037202 */ /* 0x002fe40000000f00 */
[----:B------:R-:W-:-:S02]  /*3b60*/  MOV R4, R10 ;  /* 0x0000000a00047202 */ /* 0x000fc40000000f00 */
[----:B------:R-:W-:Y:S01]  /*3b70*/  MOV R5, R35 ;  /* 0x0000002300057202 */ /* 0x000fe20000000f00 */
[----:B------:R1:W-:Y:S01]  /*3b80*/  STG.E [R2.64], R17 ;  /* 0x0000001102007986 */ /* 0x0003e2000c101904 */
[----:B------:R-:W-:Y:S02]  /*3b90*/  MOV R6, R8 ;  /* 0x0000000800067202 */ /* 0x000fe40000000f00 */
[----:B------:R-:W-:Y:S01]  /*3ba0*/  MOV R7, R29 ;  /* 0x0000001d00077202 */ /* 0x000fe20000000f00 */
[----:B------:R2:W-:Y:S01]  /*3bb0*/  STG.E [R4.64], R21 ;  /* 0x0000001504007986 */ /* 0x0005e2000c101904 */
[----:B------:R-:W-:-:S03]  /*3bc0*/  IADD3 R10, P5, R10, 0x200, RZ ;  /* 0x000002000a0a7810 */ /* 0x000fc60007fbe0ff */
[----:B------:R2:W-:Y:S01]  /*3bd0*/  STG.E [R6.64], R53 ;  /* 0x0000003506007986 */ /* 0x0005e2000c101904 */
[----:B------:R-:W-:Y:S02]  /*3be0*/  IADD3.X R35, RZ, R35, RZ, P5, !PT ;  /* 0x00000023ff237210 */ /* 0x000fe40002ffe4ff */
[----:B-1----:R-:W-:-:S04]  /*3bf0*/  IADD3 R2, P6, R2, 0x200, RZ ;  /* 0x0000020002027810 */ /* 0x002fc80007fde0ff */
[----:B------:R-:W-:Y:S02]  /*3c00*/  IADD3.X R37, RZ, R37, RZ, P6, !PT ;  /* 0x00000025ff257210 */ /* 0x000fe400037fe4ff */
[----:B------:R-:W-:-:S04]  /*3c10*/  IADD3 R8, P6, R8, 0x200, RZ ;  /* 0x0000020008087810 */ /* 0x000fc80007fde0ff */
[----:B------:R-:W-:-:S04]  /*3c20*/  IADD3.X R29, RZ, R29, RZ, P6, !PT ;  /* 0x0000001dff1d7210 */ /* 0x000fc800037fe4ff */
.L_x_232:
[----:B-12---:R-:W-:Y:S05]  /*3c30*/  BSYNC B0 ;  /* 0x0000000000007941 */ /* 0x006fea0003800000 */
.L_x_231:
[----:B------:R-:W-:Y:S01]  /*3c40*/  BSSY B0, `(.L_x_233) ;  /* 0x0000011000007945 */ /* 0x000fe20003800000 */
[----:B------:R-:W-:Y:S01]  /*3c50*/  FADD.FTZ R55, R16, R55 ;  /* 0x0000003710377221 */ /* 0x000fe20000010000 */
[----:B------:R-:W-:Y:S05]  /*3c60*/  @!P0 BRA `(.L_x_234) ;  /* 0x000000e000008947 */ /* 0x000fea0003800000 */
[----:B------:R-:W-:Y:S02]  /*3c70*/  MOV R3, R37 ;  /* 0x0000002500037202 */ /* 0x000fe40000000f00 */
[----:B------:R-:W-:Y:S02]  /*3c80*/  MOV R4, R10 ;  /* 0x0000000a00047202 */ /* 0x000fe40000000f00 */
[----:B------:R-:W-:Y:S01]  /*3c90*/  MOV R5, R35 ;  /* 0x0000002300057202 */ /* 0x000fe20000000f00 */
[----:B------:R1:W-:Y:S01]  /*3ca0*/  STG.E [R2.64], R19 ;  /* 0x0000001302007986 */ /* 0x0003e2000c101904 */
[----:B------:R-:W-:Y:S02]  /*3cb0*/  MOV R6, R8 ;  /* 0x0000000800067202 */ /* 0x000fe40000000f00 */
[----:B------:R-:W-:Y:S01]  /*3cc0*/  MOV R7, R29 ;  /* 0x0000001d00077202 */ /* 0x000fe20000000f00 */
[----:B------:R2:W-:Y:S01]  /*3cd0*/  STG.E [R4.64], R9 ;  /* 0x0000000904007986 */ /* 0x0005e2000c101904 */
[----:B------:R-:W-:-:S02]  /*3ce0*/  IADD3 R10, P5, R10, 0x200, RZ ;  /* 0x000002000a0a7810 */ /* 0x000fc40007fbe0ff */
[----:B------:R-:W-:Y:S01]  /*3cf0*/  IADD3 R8, P6, R8, 0x200, RZ ;  /* 0x0000020008087810 */ /* 0x000fe20007fde0ff */
[----:B------:R2:W-:Y:S01]  /*3d00*/  STG.E [R6.64], R55 ;  /* 0x0000003706007986 */ /* 0x0005e2000c101904 */
[----:B------:R-:W-:Y:S02]  /*3d10*/  IADD3.X R35, RZ, R35, RZ, P5, !PT ;  /* 0x00000023ff237210 */ /* 0x000fe40002ffe4ff */
[----:B------:R-:W-:Y:S02]  /*3d20*/  IADD3.X R29, RZ, R29, RZ, P6, !PT ;  /* 0x0000001dff1d7210 */ /* 0x000fe400037fe4ff */
[----:B-1----:R-:W-:-:S04]  /*3d30*/  IADD3 R2, P0, R2, 0x200, RZ ;  /* 0x0000020002027810 */ /* 0x002fc80007f1e0ff */
[----:B------:R-:W-:-:S04]  /*3d40*/  IADD3.X R37, RZ, R37, RZ, P0, !PT ;  /* 0x00000025ff257210 */ /* 0x000fc800007fe4ff */
.L_x_234:
[----:B------:R-:W-:Y:S05]  /*3d50*/  BSYNC B0 ;  /* 0x0000000000007941 */ /* 0x000fea0003800000 */
.L_x_233:
[----:B------:R-:W-:Y:S01]  /*3d60*/  BSSY B0, `(.L_x_235) ;  /* 0x0000011000007945 */ /* 0x000fe20003800000 */
[----:B------:R-:W-:Y:S01]  /*3d70*/  FADD.FTZ R57, R18, R57 ;  /* 0x0000003912397221 */ /* 0x000fe20000010000 */
[----:B------:R-:W-:Y:S05]  /*3d80*/  @!P1 BRA `(.L_x_236) ;  /* 0x000000e000009947 */ /* 0x000fea0003800000 */
[----:B------:R-:W-:Y:S02]  /*3d90*/  MOV R3, R37 ;  /* 0x0000002500037202 */ /* 0x000fe40000000f00 */
[----:B--2---:R-:W-:Y:S02]  /*3da0*/  MOV R4, R10 ;  /* 0x0000000a00047202 */ /* 0x004fe40000000f00 */
        /* <DEDUP_REMOVED lines=12> */
.L_x_236:
[----:B------:R-:W-:Y:S05]  /*3e70*/  BSYNC B0 ;  /* 0x0000000000007941 */ /* 0x000fea0003800000 */
.L_x_235:
        /* <DEDUP_REMOVED lines=17> */
.L_x_238:
[----:B------:R-:W-:Y:S05]  /*3f90*/  BSYNC B0 ;  /* 0x0000000000007941 */ /* 0x000fea0003800000 */
.L_x_237:
[----:B------:R-:W-:Y:S01]  /*3fa0*/  BSSY B0, `(.L_x_239) ;  /* 0x0000011000007945 */ /* 0x000fe20003800000 */
[----:B0-----:R-:W-:Y:S01]  /*3fb0*/  FADD.FTZ R61, R24, R61 ;  /* 0x0000003d183d7221 */ /* 0x001fe20000010000 */
        /* <DEDUP_REMOVED lines=13> */
[----:B0-----:R-:W-:-:S04]  /*4090*/  IADD3 R2, P0, R2, 0x200, RZ ;  /* 0x0000020002027810 */ /* 0x001fc80007f1e0ff */
[----:B------:R-:W-:-:S04]  /*40a0*/  IADD3.X R37, RZ, R37, RZ, P0, !PT ;  /* 0x00000025ff257210 */ /* 0x000fc800007fe4ff */
.L_x_240:
[----:B------:R-:W-:Y:S05]  /*40b0*/  BSYNC B0 ;  /* 0x0000000000007941 */ /* 0x000fea0003800000 */
.L_x_239:
[----:B------:R-:W-:Y:S01]  /*40c0*/  FADD.FTZ R63, R20, R63 ;  /* 0x0000003f143f7221 */ /* 0x000fe20000010000 */
[----:B------:R-:W-:Y:S01]  /*40d0*/  MOV R3, R37 ;  /* 0x0000002500037202 */ /* 0x000fe20000000f00 */
[----:B------:R-:W-:Y:S06]  /*40e0*/  @!P4 EXIT ;  /* 0x000000000000c94d */ /* 0x000fec0003800000 */
[----:B------:R0:W-:Y:S01]  /*40f0*/  STG.E [R2.64], R33 ;  /* 0x0000002102007986 */ /* 0x0001e2000c101904 */
[----:B-12---:R-:W-:Y:S02]  /*4100*/  MOV R4, R8 ;  /* 0x0000000800047202 */ /* 0x006fe40000000f00 */
[----:B------:R-:W-:Y:S02]  /*4110*/  MOV R5, R29 ;  /* 0x0000001d00057202 */ /* 0x000fe40000000f00 */
[----:B0-----:R-:W-:Y:S02]  /*4120*/  MOV R2, R10 ;  /* 0x0000000a00027202 */ /* 0x001fe40000000f00 */
[----:B------:R-:W-:-:S05]  /*4130*/  MOV R3, R35 ;  /* 0x0000002300037202 */ /* 0x000fca0000000f00 */
[----:B------:R-:W-:Y:S04]  /*4140*/  STG.E [R2.64], R13 ;  /* 0x0000000d02007986 */ /* 0x000fe8000c101904 */
[----:B------:R-:W-:Y:S01]  /*4150*/  STG.E [R4.64], R63 ;  /* 0x0000003f04007986 */ /* 0x000fe2000c101904 */
[----:B------:R-:W-:Y:S05]  /*4160*/  EXIT ;  /* 0x000000000000794d */ /* 0x000fea0003800000 */
.L_x_222:
[----:B------:R-:W-:Y:S01]  /*4170*/  HFMA2.MMA R174, -RZ, RZ, 0, 5.9604644775390625e-08 ;  /* 0x00000001ffae7435 */ /* 0x000fe200000001ff */
[----:B------:R-:W-:Y:S02]  /*4180*/  MOV R131, R203 ;  /* 0x000000cb00837202 */ /* 0x000fe40000000f00 */
[----:B------:R-:W-:Y:S02]  /*4190*/  MOV R133, 0x1f ;  /* 0x0000001f00857802 */ /* 0x000fe40000000f00 */
[----:B------:R-:W-:-:S02]  /*41a0*/  MOV R176, 0xffffffff ;  /* 0xffffffff00b07802 */ /* 0x000fc40000000f00 */
[----:B------:R-:W-:Y:S02]  /*41b0*/  MOV R128, 0x41d0 ;  /* 0x000041d000807802 */ /* 0x000fe40000000f00 */
[----:B------:R-:W-:Y:S05]  /*41c0*/  CALL.REL.NOINC `($__internal_4_$__cuda_sm70_shflsync_bfly_p) ;  /* 0x0000046000007944 */ /* 0x000fea0003c00000 */
[----:B-1----:R-:W-:Y:S01]  /*41d0*/  MOV R130, R131 ;  /* 0x0000008300827202 */ /* 0x002fe20000000f00 */
[----:B0-----:R-:W-:Y:S05]  /*41e0*/  BRA `(.L_x_241) ;  /* 0xffffd78000007947 */ /* 0x001fea000383ffff */
.L_x_223:
[----:B------:R-:W-:Y:S01]  /*41f0*/  HFMA2.MMA R174, -RZ, RZ, 0, 5.9604644775390625e-08 ;  /* 0x00000001ffae7435 */ /* 0x000fe200000001ff */
[----:B------:R-:W-:Y:S02]  /*4200*/  MOV R131, R204 ;  /* 0x000000cc00837202 */ /* 0x000fe40000000f00 */
[----:B------:R-:W-:Y:S02]  /*4210*/  MOV R133, 0x1f ;  /* 0x0000001f00857802 */ /* 0x000fe40000000f00 */
[----:B------:R-:W-:Y:S02]  /*4220*/  MOV R176, 0xffffffff ;  /* 0xffffffff00b07802 */ /* 0x000fe40000000f00 */
[----:B------:R-:W-:Y:S02]  /*4230*/  MOV R128, 0x4250 ;  /* 0x0000425000807802 */ /* 0x000fe40000000f00 */
[----:B01----:R-:W-:Y:S05]  /*4240*/  CALL.REL.NOINC `($__internal_4_$__cuda_sm70_shflsync_bfly_p) ;  /* 0x000003e000007944 */ /* 0x003fea0003c00000 */
[----:B------:R-:W-:Y:S01]  /*4250*/  FADD.FTZ R203, R130, R203 ;  /* 0x000000cb82cb7221 */ /* 0x000fe20000010000 */
[----:B0-----:R-:W-:Y:S01]  /*4260*/  HFMA2.MMA R174, -RZ, RZ, 0, 1.1920928955078125e-07 ;  /* 0x00000002ffae7435 */ /* 0x001fe200000001ff */
[----:B-1----:R-:W-:Y:S01]  /*4270*/  FADD.FTZ R204, R204, R131 ;  /* 0x00000083cccc7221 */ /* 0x002fe20000010000 */
[----:B------:R-:W-:-:S02]  /*4280*/  MOV R133, 0x1f ;  /* 0x0000001f00857802 */ /* 0x000fc40000000f00 */
[----:B------:R-:W-:Y:S02]  /*4290*/  MOV R176, 0xffffffff ;  /* 0xffffffff00b07802 */ /* 0x000fe40000000f00 */
[----:B------:R-:W-:Y:S02]  /*42a0*/  MOV R131, R203 ;  /* 0x000000cb00837202 */ /* 0x000fe40000000f00 */
[----:B------:R-:W-:Y:S02]  /*42b0*/  MOV R128, 0x42d0 ;  /* 0x000042d000807802 */ /* 0x000fe40000000f00 */
[----:B------:R-:W-:Y:S05]  /*42c0*/  CALL.REL.NOINC `($__internal_4_$__cuda_sm70_shflsync_bfly_p) ;  /* 0x0000036000007944 */ /* 0x000fea0003c00000 */
[----:B0-----:R-:W-:Y:S01]  /*42d0*/  HFMA2.MMA R174, -RZ, RZ, 0, 1.1920928955078125e-07 ;  /* 0x00000002ffae7435 */ /* 0x001fe200000001ff */
[----:B-1----:R-:W-:Y:S02]  /*42e0*/  MOV R130, R131 ;  /* 0x0000008300827202 */ /* 0x002fe40000000f00 */
[----:B------:R-:W-:Y:S02]  /*42f0*/  MOV R131, R204 ;  /* 0x000000cc00837202 */ /* 0x000fe40000000f00 */
[----:B------:R-:W-:Y:S02]  /*4300*/  MOV R133, 0x1f ;  /* 0x0000001f00857802 */ /* 0x000fe40000000f00 */
[----:B------:R-:W-:-:S02]  /*4310*/  MOV R176, 0xffffffff ;  /* 0xffffffff00b07802 */ /* 0x000fc40000000f00 */
[----:B------:R-:W-:Y:S02]  /*4320*/  MOV R128, 0x4340 ;  /* 0x0000434000807802 */ /* 0x000fe40000000f00 */
[----:B------:R-:W-:Y:S05]  /*4330*/  CALL.REL.NOINC `($__internal_4_$__cuda_sm70_shflsync_bfly_p) ;  /* 0x000002f000007944 */ /* 0x000fea0003c00000 */
[----:B------:R-:W-:Y:S01]  /*4340*/  FADD.FTZ R203, R130, R203 ;  /* 0x000000cb82cb7221 */ /* 0x000fe20000010000 */
[----:B0-----:R-:W-:Y:S01]  /*4350*/  HFMA2.MMA R174, -RZ, RZ, 0, 2.384185791015625e-07 ;  /* 0x00000004ffae7435 */ /* 0x001fe200000001ff */
[----:B-1----:R-:W-:Y:S01]  /*4360*/  FADD.FTZ R204, R204, R131 ;  /* 0x00000083cccc7221 */ /* 0x002fe20000010000 */
[----:B------:R-:W-:Y:S02]  /*4370*/  MOV R133, 0x1f ;  /* 0x0000001f00857802 */ /* 0x000fe40000000f00 */
[----:B------:R-:W-:Y:S02]  /*4380*/  MOV R176, 0xffffffff ;  /* 0xffffffff00b07802 */ /* 0x000fe40000000f00 */
[----:B------:R-:W-:Y:S02]  /*4390*/  MOV R131, R203 ;  /* 0x000000cb00837202 */ /* 0x000fe40000000f00 */
[----:B------:R-:W-:Y:S02]  /*43a0*/  MOV R128, 0x43c0 ;  /* 0x000043c000807802 */ /* 0x000fe40000000f00 */
[----:B------:R-:W-:Y:S05]  /*43b0*/  CALL.REL.NOINC `($__internal_4_$__cuda_sm70_shflsync_bfly_p) ;  /* 0x0000027000007944 */ /* 0x000fea0003c00000 */
[----:B0-----:R-:W-:Y:S01]  /*43c0*/  HFMA2.MMA R174, -RZ, RZ, 0, 2.384185791015625e-07 ;  /* 0x00000004ffae7435 */ /* 0x001fe200000001ff */
[----:B-1----:R-:W-:-:S02]  /*43d0*/  MOV R130, R131 ;  /* 0x0000008300827202 */ /* 0x002fc40000000f00 */
[----:B------:R-:W-:Y:S02]  /*43e0*/  MOV R131, R204 ;  /* 0x000000cc00837202 */ /* 0x000fe40000000f00 */
[----:B------:R-:W-:Y:S02]  /*43f0*/  MOV R133, 0x1f ;  /* 0x0000001f00857802 */ /* 0x000fe40000000f00 */
[----:B------:R-:W-:Y:S02]  /*4400*/  MOV R176, 0xffffffff ;  /* 0xffffffff00b07802 */ /* 0x000fe40000000f00 */
[----:B------:R-:W-:Y:S02]  /*4410*/  MOV R128, 0x4430 ;  /* 0x0000443000807802 */ /* 0x000fe40000000f00 */
[----:B------:R-:W-:Y:S05]  /*4420*/  CALL.REL.NOINC `($__internal_4_$__cuda_sm70_shflsync_bfly_p) ;  /* 0x0000020000007944 */ /* 0x000fea0003c00000 */
[----:B------:R-:W-:Y:S01]  /*4430*/  FADD.FTZ R203, R130, R203 ;  /* 0x000000cb82cb7221 */ /* 0x000fe20000010000 */
[----:B0-----:R-:W-:Y:S01]  /*4440*/  HFMA2.MMA R174, -RZ, RZ, 0, 4.76837158203125e-07 ;  /* 0x00000008ffae7435 */ /* 0x001fe200000001ff */
[----:B-1----:R-:W-:Y:S01]  /*4450*/  FADD.FTZ R134, R204, R131 ;  /* 0x00000083cc867221 */ /* 0x002fe20000010000 */
[----:B------:R-:W-:Y:S02]  /*4460*/  MOV R133, 0x1f ;  /* 0x0000001f00857802 */ /* 0x000fe40000000f00 */
[----:B------:R-:W-:-:S02]  /*4470*/  MOV R176, 0xffffffff ;  /* 0xffffffff00b07802 */ /* 0x000fc40000000f00 */
[----:B------:R-:W-:Y:S02]  /*4480*/  MOV R131, R203 ;  /* 0x000000cb00837202 */ /* 0x000fe40000000f00 */
[----:B------:R-:W-:Y:S02]  /*4490*/  MOV R128, 0x44b0 ;  /* 0x000044b000807802 */ /* 0x000fe40000000f00 */
[----:B------:R-:W-:Y:S05]  /*44a0*/  CALL.REL.NOINC `($__internal_4_$__cuda_sm70_shflsync_bfly_p) ;  /* 0x0000018000007944 */ /* 0x000fea0003c00000 */
[----:B0-----:R-:W-:Y:S01]  /*44b0*/  HFMA2.MMA R174, -RZ, RZ, 0, 4.76837158203125e-07 ;  /* 0x00000008ffae7435 */ /* 0x001fe200000001ff */
[----:B-1----:R-:W-:Y:S02]  /*44c0*/  MOV R130, R131 ;  /* 0x0000008300827202 */ /* 0x002fe40000000f00 */
[----:B------:R-:W-:Y:S02]  /*44d0*/  MOV R131, R134 ;  /* 0x0000008600837202 */ /* 0x000fe40000000f00 */
[----:B------:R-:W-:Y:S02]  /*44e0*/  MOV R133, 0x1f ;  /* 0x0000001f00857802 */ /* 0x000fe40000000f00 */
[----:B------:R-:W-:Y:S02]  /*44f0*/  MOV R176, 0xffffffff ;  /* 0xffffffff00b07802 */ /* 0x000fe40000000f00 */
[----:B------:R-:W-:-:S02]  /*4500*/  MOV R128, 0x4520 ;  /* 0x0000452000807802 */ /* 0x000fc40000000f00 */
[----:B------:R-:W-:Y:S05]  /*4510*/  CALL.REL.NOINC `($__internal_4_$__cuda_sm70_shflsync_bfly_p) ;  /* 0x0000011000007944 */ /* 0x000fea0003c00000 */
[----:B------:R-:W-:Y:S01]  /*4520*/  FADD.FTZ R132, R130, R203 ;  /* 0x000000cb82847221 */ /* 0x000fe20000010000 */
[----:B0-----:R-:W-:Y:S01]  /*4530*/  HFMA2.MMA R174, -RZ, RZ, 0, 9.5367431640625e-07 ;  /* 0x00000010ffae7435 */ /* 0x001fe200000001ff */
[----:B-1----:R-:W-:Y:S01]  /*4540*/  FADD.FTZ R134, R134, R131 ;  /* 0x0000008386867221 */ /* 0x002fe20000010000 */
[----:B------:R-:W-:-:S02]  /*4550*/  MOV R133, 0x1f ;  /* 0x0000001f00857802 */ /* 0x000fc40000000f00 */
[----:B------:R-:W-:Y:S02]  /*4560*/  MOV R176, 0xffffffff ;  /* 0xffffffff00b07802 */ /* 0x000fe40000000f00 */
[----:B------:R-:W-:Y:S02]  /*4570*/  MOV R131, R132 ;  /* 0x0000008400837202 */ /* 0x000fe40000000f00 */
[----:B------:R-:W-:Y:S02]  /*4580*/  MOV R128, 0x45a0 ;  /* 0x000045a000807802 */ /* 0x000fe40000000f00 */
[----:B------:R-:W-:Y:S05]  /*4590*/  CALL.REL.NOINC `($__internal_4_$__cuda_sm70_shflsync_bfly_p) ;  /* 0x0000009000007944 */ /* 0x000fea0003c00000 */
[----:B0-----:R-:W-:Y:S01]  /*45a0*/  HFMA2.MMA R174, -RZ, RZ, 0, 9.5367431640625e-07 ;  /* 0x00000010ffae7435 */ /* 0x001fe200000001ff */
[----:B-1----:R-:W-:Y:S02]  /*45b0*/  MOV R135, R131 ;  /* 0x0000008300877202 */ /* 0x002fe40000000f00 */
[----:B------:R-:W-:Y:S02]  /*45c0*/  MOV R131, R134 ;  /* 0x0000008600837202 */ /* 0x000fe40000000f00 */
[----:B------:R-:W-:Y:S02]  /*45d0*/  MOV R133, 0x1f ;  /* 0x0000001f00857802 */ /* 0x000fe40000000f00 */
[----:B------:R-:W-:-:S02]  /*45e0*/  MOV R176, 0xffffffff ;  /* 0xffffffff00b07802 */ /* 0x000fc40000000f00 */
[----:B------:R-:W-:Y:S02]  /*45f0*/  MOV R128, 0x4610 ;  /* 0x0000461000807802 */ /* 0x000fe40000000f00 */
[----:B------:R-:W-:Y:S05]  /*4600*/  CALL.REL.NOINC `($__internal_4_$__cuda_sm70_shflsync_bfly_p) ;  /* 0x0000002000007944 */ /* 0x000fea0003c00000 */
[----:B-1----:R-:W-:Y:S01]  /*4610*/  MOV R129, R131 ;  /* 0x0000008300817202 */ /* 0x002fe20000000f00 */
[----:B0-----:R-:W-:Y:S05]  /*4620*/  BRA `(.L_x_242) ;  /* 0xffffd46000007947 */ /* 0x001fea000383ffff */
        .weak           $__internal_4_$__cuda_sm70_shflsync_bfly_p
        .type           $__internal_4_$__cuda_sm70_shflsync_bfly_p,@function
        .size           $__internal_4_$__cuda_sm70_shflsync_bfly_p,(.L_x_9734 - $__internal_4_$__cuda_sm70_shflsync_bfly_p)
$__internal_4_$__cuda_sm70_shflsync_bfly_p:
[----:B------:R-:W-:Y:S01]  /*4630*/  HFMA2.MMA R129, -RZ, RZ, 0, 0 ;  /* 0x00000000ff817435 */ /* 0x000fe200000001ff */
[----:B------:R-:W-:Y:S04]  /*4640*/  WARPSYNC R176 ;  /* 0x000000b000007348 */ /* 0x000fe80003800000 */
[----:B------:R0:W1:Y:S01]  /*4650*/  SHFL.BFLY PT, R131, R131, R174, R133 ;  /* 0x0c0000ae83837389 */ /* 0x00006200000e0085 */
[----:B------:R-:W-:Y:S05]  /*4660*/  RET.REL.NODEC R128 `(_ZN10layer_norm13ln_bwd_kernelINS_13Kernel_traitsI13__nv_bfloat16S2_S2_S2_fjLj768ELj1ELj4ELj1ELj16ENS_18Kernel_traits_baseILj768ES2_S2_S2_S2_fjLj128EEEEELb0ELb1ELb0ELb0EEEvNS_9BwdParamsE) ;  /* 0xffffb99080007950 */ /* 0x000fea0003c3ffff */
.L_x_243:
        /* <DEDUP_REMOVED lines=9> */
.L_x_9734:


//--------------------- .text._ZN10layer_norm13ln_bwd_kernelINS_13Kernel_traitsI13__nv_bfloat16S2_S2_S2_fjLj768ELj1ELj4ELj1ELj16ENS_18Kernel_traits_baseILj768ES2_S2_S2_S2_fjLj128EEEEELb0ELb1ELb0ELb1EEEvNS_9BwdParamsE --------------------------
	.section	.text._ZN10layer_norm13ln_bwd_kernelINS_13Kernel_traitsI13__nv_bfloat16S2_S2_S2_fjLj768ELj1ELj4ELj1ELj16ENS_18Kernel_traits_baseILj768ES2_S2_S2_S2_fjLj128EEEEELb0ELb1ELb0ELb1EEEvNS_9BwdParamsE,"ax",@progbits
	.sectioninfo	@"SHI_REGISTERS=226"
	.align	128
        .global         _ZN10layer_norm13ln_bwd_kernelINS_13Kernel_traitsI13__nv_bfloat16S2_S2_S2_fjLj768ELj1ELj4ELj1ELj16ENS_18Kernel_traits_baseILj768ES2_S2_S2_S2_fjLj128EEEEELb0ELb1ELb0ELb1EEEvNS_9BwdParamsE
        .type           _ZN10layer_norm13ln_bwd_kernelINS_13Kernel_traitsI13__nv_bfloat16S2_S2_S2_fjLj768ELj1ELj4ELj1ELj16ENS_18Kernel_traits_baseILj768ES2_S2_S2_S2_fjLj128EEEEELb0ELb1ELb0ELb1EEEvNS_9BwdParamsE,@function
        .size           _ZN10layer_norm13ln_bwd_kernelINS_13Kernel_traitsI13__nv_bfloat16S2_S2_S2_fjLj768ELj1ELj4ELj1ELj16ENS_18Kernel_traits_baseILj768ES2_S2_S2_S2_fjLj128EEEEELb0ELb1ELb0ELb1EEEvNS_9BwdParamsE,(.L_x_9735 - _ZN10layer_norm13ln_bwd_kernelINS_13Kernel_traitsI13__nv_bfloat16S2_S2_S2_fjLj768ELj1ELj4ELj1ELj16ENS_18Kernel_traits_baseILj768ES2_S2_S2_S2_fjLj128EEEEELb0ELb1ELb0ELb1EEEvNS_9BwdParamsE)
        .other          _ZN10layer_norm13ln_bwd_kernelINS_13Kernel_traitsI13__nv_bfloat16S2_S2_S2_fjLj768ELj1ELj4ELj1ELj16ENS_18Kernel_traits_baseILj768ES2_S2_S2_S2_fjLj128EEEEELb0ELb1ELb0ELb1EEEvNS_9BwdParamsE,@"STO_CUDA_ENTRY STV_DEFAULT"
_ZN10layer_norm13ln_bwd_kernelINS_13Kernel_traitsI13__nv_bfloat16S2_S2_S2_fjLj768ELj1ELj4ELj1ELj16ENS_18Kernel_traits_baseILj768ES2_S2_S2_S2_fjLj128EEEEELb0ELb1ELb0ELb1EEEvNS_9BwdParamsE:
.text._ZN10layer_norm13ln_bwd_kernelINS_13Kernel_traitsI13__nv_bfloat16S2_S2_S2_fjLj768ELj1ELj4ELj1ELj16ENS_18Kernel_traits_baseILj768ES2_S2_S2_S2_fjLj128EEEEELb0ELb1ELb0ELb1EEEvNS_9BwdParamsE:
        /* <DEDUP_REMOVED lines=46> */
.L_x_245:
[----:B------:R-:W-:-:S04]  /*02e0*/  SHF.L.U32 R2, R0, 0x4, RZ ;  /* 0x0000000400027819 */ /* 0x000fc800000006ff */
[----:B------:R-:W-:-:S04]  /*02f0*/  LOP3.LUT R8, R2, 0x1f0, RZ, 0xc0, !PT ;  /* 0x000001f002087812 */ /* 0x000fc800078ec0ff */
[----:B------:R-:W-:-:S04]  /*0300*/  IADD3 R2, P0, R8, c[0x0][0x1b0], RZ ;  /* 0x00006c0008027a10 */ /* 0x000fc80007f1e0ff */
[----:B------:R-:W-:Y:S02]  /*0310*/  IADD3.X R3, RZ, c[0x0][0x1b4], RZ, P0, !PT ;  /* 0x00006d00ff037a10 */ /* 0x000fe400007fe4ff */
[----:B------:R-:W-:-:S03]  /*0320*/  IADD3 R8, P0, R8, c[0x0][0x1c8], RZ ;  /* 0x0000720008087a10 */ /* 0x000fc60007f1e0ff */
[----:B------:R-:W2:Y:S01]  /*0330*/  LDG.E.128 R152, [R2.64] ;  /* 0x0000000402987981 */ /* 0x000ea2000c1e1d00 */
[----:B------:R-:W-:-:S03]  /*0340*/  IADD3.X R9, RZ, c[0x0][0x1cc], RZ, P0, !PT ;  /* 0x00007300ff097a10 */ /* 0x000fc600007fe4ff */
[----:B------:R-:W3:Y:S04]  /*0350*/  LDG.E.128 R144, [R2.64+0x200] ;  /* 0x0002000402907981 */ /* 0x000ee8000c1e1d00 */
[----:B------:R-:W4:Y:S04]  /*0360*/  LDG.E.128 R136, [R2.64+0x400] ;  /* 0x0004000402887981 */ /* 0x000f28000c1e1d00 */
[----:B------:R-:W5:Y:S04]  /*0370*/  LDG.E.128 R128, [R8.64] ;  /* 0x0000000408807981 */ /* 0x000f68000c1e1d00 */
[----:B------:R-:W4:Y:S04]  /*0380*/  LDG.E.128 R120, [R8.64+0x200] ;  /* 0x0002000408787981 */ /* 0x000f28000c1e1d00 */
        /* <DEDUP_REMOVED lines=52> */
[--C-:B-----5:R-:W-:Y:S02]  /*06d0*/  PRMT R136, RZ, 0x5410, R129.reuse ;  /* 0x00005410ff887816 */ /* 0x120fe40000000081 */
        /* <DEDUP_REMOVED lines=8> */
[----:B------:R-:W-:Y:S01]  /*0760*/  PRMT R129, RZ, 0x7610, R120 ;  /* 0x00007610ff817816 */ /* 0x000fe20000000078 */
[----:B------:R-:W-:Y:S01]  /*0770*/  HFMA2.MMA R120, -RZ, RZ, 0, 0 ;  /* 0x00000000ff787435 */ /* 0x000fe200000001ff */
[----:B------:R-:W-:-:S02]  /*0780*/  PRMT R138, RZ, 0x5410, R128 ;  /* 0x00005410ff8a7816 */ /* 0x000fc40000000080 */
[----:B------:R-:W-:Y:S02]  /*0790*/  PRMT R137, RZ, 0x7610, R128 ;  /* 0x00007610ff897816 */ /* 0x000fe40000000080 */
[----:B------:R-:W-:Y:S02]  /*07a0*/  PRMT R156, RZ, 0x5410, R155 ;  /* 0x00005410ff9c7816 */ /* 0x000fe4000000009b */
[----:B------:R-:W-:Y:S02]  /*07b0*/  PRMT R148, RZ, 0x5410, R147 ;  /* 0x00005410ff947816 */ /* 0x000fe40000000093 */
[----:B------:R-:W-:Y:S02]  /*07c0*/  PRMT R140, RZ, 0x5410, R139 ;  /* 0x00005410ff8c7816 */ /* 0x000fe4000000008b */
[----:B------:R-:W-:Y:S02]  /*07d0*/  PRMT R132, RZ, 0x5410, R131 ;  /* 0x00005410ff847816 */ /* 0x000fe40000000083 */
[----:B------:R-:W-:-:S02]  /*07e0*/  PRMT R128, RZ, 0x5410, R121 ;  /* 0x00005410ff807816 */ /* 0x000fc40000000079 */
[----:B------:R-:W-:Y:S02]  /*07f0*/  PRMT R127, RZ, 0x7610, R121 ;  /* 0x00007610ff7f7816 */ /* 0x000fe40000000079 */
[--C-:B------:R-:W-:Y:S02]  /*0800*/  PRMT R126, RZ, 0x5410, R122.reuse ;  /* 0x00005410ff7e7816 */ /* 0x100fe4000000007a */
[----:B------:R-:W-:Y:S02]  /*0810*/  PRMT R125, RZ, 0x7610, R122 ;  /* 0x00007610ff7d7816 */ /* 0x000fe4000000007a */
[----:B------:R-:W-:Y:S02]  /*0820*/  PRMT R124, RZ, 0x5410, R123 ;  /* 0x00005410ff7c7816 */ /* 0x000fe4000000007b */
[----:B------:R-:W-:Y:S02]  /*0830*/  PRMT R155, RZ, 0x7610, R155 ;  /* 0x00007610ff9b7816 */ /* 0x000fe4000000009b */
[----:B------:R-:W-:-:S02]  /*0840*/  PRMT R147, RZ, 0x7610, R147 ;  /* 0x00007610ff937816 */ /* 0x000fc40000000093 */
[----:B------:R-:W-:Y:S02]  /*0850*/  PRMT R139, RZ, 0x7610, R139 ;  /* 0x00007610ff8b7816 */ /* 0x000fe4000000008b */
[----:B------:R-:W-:Y:S02]  /*0860*/  PRMT R131, RZ, 0x7610, R131 ;  /* 0x00007610ff837816 */ /* 0x000fe40000000083 */
[----:B------:R-:W-:Y:S02]  /*0870*/  PRMT R123, RZ, 0x7610, R123 ;  /* 0x00007610ff7b7816 */ /* 0x000fe4000000007b */
[----:B------:R-:W-:Y:S02]  /*0880*/  MOV R122, RZ ;  /* 0x000000ff007a7202 */ /* 0x000fe40000000f00 */
[--C-:B------:R-:W-:Y:S02]  /*0890*/  PRMT R121, RZ, 0x5410, R4.reuse ;  /* 0x00005410ff797816 */ /* 0x100fe40000000004 */
[----:B------:R-:W-:-:S02]  /*08a0*/  PRMT R165, RZ, 0x7610, R4 ;  /* 0x00007610ffa57816 */ /* 0x000fc40000000004 */
[--C-:B------:R-:W-:Y:S02]  /*08b0*/  PRMT R164, RZ, 0x5410, R5.reuse ;  /* 0x00005410ffa47816 */ /* 0x100fe40000000005 */
[----:B------:R-:W-:Y:S02]  /*08c0*/  PRMT R167, RZ, 0x7610, R5 ;  /* 0x00007610ffa77816 */ /* 0x000fe40000000005 */
[--C-:B------:R-:W-:Y:S02]  /*08d0*/  PRMT R166, RZ, 0x5410, R6.reuse ;  /* 0x00005410ffa67816 */ /* 0x100fe40000000006 */
[----:B------:R-:W-:Y:S02]  /*08e0*/  PRMT R169, RZ, 0x7610, R6 ;  /* 0x00007610ffa97816 */ /* 0x000fe40000000006 */
[--C-:B------:R-:W-:Y:S02]  /*08f0*/  PRMT R168, RZ, 0x5410, R7.reuse ;  /* 0x00005410ffa87816 */ /* 0x100fe40000000007 */
[----:B0-----:R-:W-:-:S02]  /*0900*/  PRMT R170, RZ, 0x7610, R7 ;  /* 0x00007610ffaa7816 */ /* 0x001fc40000000007 */
.L_x_251:
[----:B------:R-:W-:Y:S01]  /*0910*/  IMAD R2, R163, c[0x0][0x168], RZ ;  /* 0x00005a00a3027a24 */ /* 0x000fe200078e02ff */
[----:B------:R-:W-:-:S02]  /*0920*/  LOP3.LUT R20, R0, 0x1f, RZ, 0xc0, !PT ;  /* 0x0000001f00147812 */ /* 0x000fc400078ec0ff */
[----:B------:R-:W-:Y:S02]  /*0930*/  MOV R176, 0x10 ;  /* 0x0000001000b07802 */ /* 0x000fe40000000f00 */
[----:B------:R-:W-:-:S04]  /*0940*/  SHF.R.S32.HI R3, RZ, 0x1f, R2 ;  /* 0x0000001fff037819 */ /* 0x000fc80000011402 */
[----:B------:R-:W-:Y:S02]  /*0950*/  LEA.HI R3, R3, R2, RZ, 0x3 ;  /* 0x0000000203037211 */ /* 0x000fe400078f18ff */
[----:B------:R-:W-:Y:S02]  /*0960*/  MOV R46, 0x4 ;  /* 0x00000004002e7802 */ /* 0x000fe40000000f00 */
[----:B------:R-:W-:-:S03]  /*0970*/  LEA.HI.SX32 R171, R3, R20, 0x1d ;  /* 0x0000001403ab7211 */ /* 0x000fc600078feaff */
[----:B------:R-:W-:Y:S01]  /*0980*/  IMAD.WIDE R2, R163, R46, c[0x0][0x1a0] ;  /* 0x00006800a3027625 */ /* 0x000fe200078e022e */
[C---:B------:R-:W-:Y:S02]  /*0990*/  IADD3 R173, R171.reuse, 0x20, RZ ;  /* 0x00000020abad7810 */ /* 0x040fe40007ffe0ff */
[C---:B------:R-:W-:Y:S01]  /*09a0*/  IADD3 R172, R171.reuse, 0x40, RZ ;  /* 0x00000040abac7810 */ /* 0x040fe20007ffe0ff */
[CC--:B------:R-:W-:Y:S01]  /*09b0*/  IMAD.WIDE.U32 R20, R171.reuse, R176.reuse, c[0x0][0x188] ;  /* 0x00006200ab147625 */ /* 0x0c0fe200078e00b0 */
[----:B------:R0:W2:Y:S03]  /*09c0*/  LDG.E R186, [R2.64] ;  /* 0x0000000402ba7981 */ /* 0x0000a6000c1e1900 */
[CC--:B------:R-:W-:Y:S02]  /*09d0*/  IMAD.WIDE.U32 R24, R171.reuse, R176.reuse, c[0x0][0x208] ;  /* 0x00008200ab187625 */ /* 0x0c0fe400078e00b0 */
[----:B------:R-:W3:Y:S02]  /*09e0*/  LDG.E.128 R20, [R20.64] ;  /* 0x0000000414147981 */ /* 0x000ee4000c1e1d00 */
[----:B------:R-:W-:Y:S01]  /*09f0*/  IMAD.WIDE.U32 R28, R176, R173, c[0x0][0x188] ;  /* 0x00006200b01c7625 */ /* 0x000fe200078e00ad */
[----:B------:R-:W-:Y:S01]  /*0a00*/  IADD3 R40, R171, 0x40, RZ ;  /* 0x00000040ab287810 */ /* 0x000fe20007ffe0ff */
[----:B------:R-:W4:Y:S02]  /*0a10*/  LDG.E.128 R24, [R24.64] ;  /* 0x0000000418187981 */ /* 0x000f24000c1e1d00 */
[----:B------:R-:W-:-:S02]  /*0a20*/  IMAD.WIDE.U32 R32, R173, R176, c[0x0][0x208] ;  /* 0x00008200ad207625 */ /* 0x000fc400078e00b0 */
[----:B------:R-:W4:Y:S02]  /*0a30*/  LDG.E.128 R28, [R28.64] ;  /* 0x000000041c1c7981 */ /* 0x000f24000c1e1d00 */
[----:B------:R-:W-:Y:S02]  /*0a40*/  IMAD.WIDE.U32 R36, R172, R176, c[0x0][0x188] ;  /* 0x00006200ac247625 */ /* 0x000fe400078e00b0 */
[----:B------:R-:W4:Y:S02]  /*0a50*/  LDG.E.128 R32, [R32.64] ;  /* 0x0000000420207981 */ /* 0x000f24000c1e1d00 */
[----:B------:R-:W-:Y:S02]  /*0a60*/  IMAD.WIDE R46, R163, R46, c[0x0][0x1a8] ;  /* 0x00006a00a32e7625 */ /* 0x000fe400078e022e */
[----:B------:R-:W4:Y:S02]  /*0a70*/  LDG.E.128 R36, [R36.64] ;  /* 0x0000000424247981 */ /* 0x000f24000c1e1d00 */
[----:B------:R-:W-:-:S02]  /*0a80*/  IMAD.WIDE.U32 R40, R40, R176, c[0x0][0x208] ;  /* 0x0000820028287625 */ /* 0x000fc400078e00b0 */
[----:B------:R1:W4:Y:S04]  /*0a90*/  LDG.E R174, [R46.64] ;  /* 0x000000042eae7981 */ /* 0x000328000c1e1900 */
[----:B------:R-:W4:Y:S01]  /*0aa0*/  LDG.E.128 R40, [R40.64] ;  /* 0x0000000428287981 */ /* 0x000f22000c1e1d00 */
[----:B------:R-:W-:-:S04]  /*0ab0*/  ISETP.NE.U32.AND P1, PT, RZ, c[0x0][0x1c0], PT ;  /* 0x00007000ff007a0c */ /* 0x000fc80003f25070 */
[----:B------:R-:W-:Y:S02]  /*0ac0*/  ISETP.NE.AND.EX P1, PT, RZ, c[0x0][0x1c4], PT, P1 ;  /* 0x00007100ff007a0c */ /* 0x000fe40003f25310 */
[----:B0-----:R-:W-:-:S11]  /*0ad0*/  SHF.R.S32.HI R2, RZ, 0x1f, R163 ;  /* 0x0000001fff027819 */ /* 0x001fd600000114a3 */
[----:B------:R-:W-:-:S04]  /*0ae0*/  @P1 LEA R48, P2, R163, c[0x0][0x1c0], 0x1 ;  /* 0x00007000a3301a11 */ /* 0x000fc800078408ff */
[----:B------:R-:W-:-:S05]  /*0af0*/  @P1 LEA.HI.X R49, R163, c[0x0][0x1c4], R2, 0x1, P2 ;  /* 0x00007100a3311a11 */ /* 0x000fca00010f0c02 */
[----:B------:R0:W4:Y:S01]  /*0b00*/  @P1 LDG.E.U16 R181, [R48.64] ;  /* 0x0000000430b51981 */ /* 0x000122000c1e1500 */
[----:B------:R-:W-:-:S04]  /*0b10*/  ISETP.NE.U32.AND P0, PT, RZ, c[0x0][0x218], PT ;  /* 0x00008600ff007a0c */ /* 0x000fc80003f05070 */
[----:B------:R-:W-:Y:S02]  /*0b20*/  ISETP.NE.AND.EX P0, PT, RZ, c[0x0][0x21c], PT, P0 ;  /* 0x00008700ff007a0c */ /* 0x000fe40003f05300 */
[----:B------:R-:W-:-:S11]  /*0b30*/  ISETP.NE.AND P2, PT, R175, RZ, PT ;  /* 0x000000ffaf00720c */ /* 0x000fd60003f45270 */
[----:B------:R-:W-:-:S04]  /*0b40*/  @P0 IMAD.WIDE.U32 R2, R171, R176, c[0x0][0x218] ;  /* 0x00008600ab020625 */ /* 0x000fc800078e00b0 */
[----:B-1----:R-:W-:Y:S01]  /*0b50*/  @P0 IMAD.WIDE.U32 R46, R172, R176, c[0x0][0x218] ;  /* 0x00008600ac2e0625 */ /* 0x002fe200078e00b0 */
[----:B------:R3:W5:Y:S03]  /*0b60*/  @P0 LDG.E.128 R4, [R2.64] ;  /* 0x0000000402040981 */ /* 0x000766000c1e1d00 */
[----:B------:R-:W-:Y:S01]  /*0b70*/  @P0 IMAD.WIDE.U32 R44, R176, R173, c[0x0][0x218] ;  /* 0x00008600b02c0625 */ /* 0x000fe200078e00ad */
[----:B------:R1:W5:Y:S04]  /*0b80*/  @P0 LDG.E.128 R12, [R46.64] ;  /* 0x000000042e0c0981 */ /* 0x000368000c1e1d00 */
[----:B------:R0:W5:Y:S01]  /*0b90*/  @P0 LDG.E.128 R8, [R44.64] ;  /* 0x000000042c080981 */ /* 0x000162000c1e1d00 */
[----:B--2---:R-:W-:-:S02]  /*0ba0*/  FSEL R223, R186, RZ, !P2 ;  /* 0x000000ffbadf7208 */ /* 0x004fc40005000000 */
[----:B---3--:R-:W-:Y:S02]  /*0bb0*/  PRMT R2, RZ, 0x5410, R20 ;  /* 0x00005410ff027816 */ /* 0x008fe40000000014 */
[----:B-1----:R-:W-:Y:S02]  /*0bc0*/  PRMT R46, RZ, 0x5410, R22 ;  /* 0x00005410ff2e7816 */ /* 0x002fe40000000016 */
[--C-:B------:R-:W-:Y:S02]  /*0bd0*/  PRMT R3, RZ, 0x5410, R21.reuse ;  /* 0x00005410ff037816 */ /* 0x100fe40000000015 */
[----:B0-----:R-:W-:Y:S01]  /*0be0*/  PRMT R45, RZ, 0x7610, R21 ;  /* 0x00007610ff2d7816 */ /* 0x001fe20000000015 */
[----:B------:R-:W-:Y:S01]  /*0bf0*/  FADD.FTZ R21, -R223, R2 ;  /* 0x00000002df157221 */ /* 0x000fe20000010100 */
[----:B------:R-:W-:Y:S02]  /*0c00*/  PRMT R22, RZ, 0x7610, R22 ;  /* 0x00007610ff167816 */ /* 0x000fe40000000016 */
[----:B------:R-:W-:-:S02]  /*0c10*/  PRMT R47, RZ, 0x5410, R23 ;  /* 0x00005410ff2f7816 */ /* 0x000fc40000000017 */
[----:B------:R-:W-:Y:S02]  /*0c20*/  PRMT R48, RZ, 0x7610, R23 ;  /* 0x00007610ff307816 */ /* 0x000fe40000000017 */
[--C-:B----4-:R-:W-:Y:S02]  /*0c30*/  PRMT R23, RZ, 0x5410, R24.reuse ;  /* 0x00005410ff177816 */ /* 0x110fe40000000018 */
[----:B------:R-:W-:Y:S02]  /*0c40*/  PRMT R178, RZ, 0x7610, R24 ;  /* 0x00007610ffb27816 */ /* 0x000fe40000000018 */
[--C-:B------:R-:W-:Y:S02]  /*0c50*/  PRMT R183, RZ, 0x5410, R25.reuse ;  /* 0x00005410ffb77816 */ /* 0x100fe40000000019 */
[----:B------:R-:W-:Y:S02]  /*0c60*/  PRMT R180, RZ, 0x7610, R25 ;  /* 0x00007610ffb47816 */ /* 0x000fe40000000019 */
        /* <DEDUP_REMOVED lines=21> */
[--C-:B------:R-:W-:Y:S02]  /*0dc0*/  PRMT R36, RZ, 0x5410, R39.reuse ;  /* 0x00005410ff247816 */ /* 0x100fe40000000027 */
[----:B------:R-:W-:Y:S01]  /*0dd0*/  PRMT R186, RZ, 0x7610, R39 ;  /* 0x00007610ffba7816 */ /* 0x000fe20000000027 */
[C---:B------:R-:W-:Y:S01]  /*0de0*/  FADD.FTZ R189, -R223.reuse, R22 ;  /* 0x00000016dfbd7221 */ /* 0x040fe20000010100 */
[--C-:B------:R-:W-:Y:S01]  /*0df0*/  PRMT R199, RZ, 0x5410, R27.reuse ;  /* 0x00005410ffc77816 */ /* 0x100fe2000000001b */
[----:B------:R-:W-:Y:S01]  /*0e00*/  FMUL.FTZ R21, R174, R21 ;  /* 0x00000015ae157220 */ /* 0x000fe20000410000 */
[----:B------:R-:W-:Y:S01]  /*0e10*/  PRMT R184, RZ, 0x7610, R27 ;  /* 0x00007610ffb87816 */ /* 0x000fe2000000001b */
[----:B------:R-:W-:Y:S01]  /*0e20*/  FMUL.FTZ R22, R162, R23 ;  /* 0x00000017a2167220 */ /* 0x000fe20000410000 */
[--C-:B------:R-:W-:Y:S01]  /*0e30*/  PRMT R193, RZ, 0x5410, R33.reuse ;  /* 0x00005410ffc17816 */ /* 0x100fe20000000021 */
[C---:B------:R-:W-:Y:S01]  /*0e40*/  FADD.FTZ R27, -R223.reuse, R20 ;  /* 0x00000014df1b7221 */ /* 0x040fe20000010100 */
[----:B------:R-:W-:Y:S01]  /*0e50*/  PRMT R195, RZ, 0x7610, R33 ;  /* 0x00007610ffc37816 */ /* 0x000fe20000000021 */
[C---:B------:R-:W-:Y:S01]  /*0e60*/  FADD.FTZ R29, -R223.reuse, R3 ;  /* 0x00000003df1d7221 */ /* 0x040fe20000010100 */
[----:B------:R-:W-:Y:S01]  /*0e70*/  PRMT R177, RZ, 0x5410, R35 ;  /* 0x00005410ffb17816 */ /* 0x000fe20000000023 */
[C---:B------:R-:W-:Y:S01]  /*0e80*/  FADD.FTZ R33, -R223.reuse, R45 ;  /* 0x0000002ddf217221 */ /* 0x040fe20000010100 */
[----:B------:R-:W-:Y:S01]  /*0e90*/  PRMT R30, RZ, 0x7610, R35 ;  /* 0x00007610ff1e7816 */ /* 0x000fe20000000023 */
[----:B------:R-:W-:-:S02]  /*0ea0*/  FADD.FTZ R211, -R223, R25 ;  /* 0x00000019dfd37221 */ /* 0x000fc40000010100 */
[C---:B------:R-:W-:Y:S02]  /*0eb0*/  FADD.FTZ R215, -R223.reuse, R49 ;  /* 0x00000031dfd77221 */ /* 0x040fe40000010100 */
[C---:B------:R-:W-:Y:S02]  /*0ec0*/  FADD.FTZ R221, -R223.reuse, R31 ;  /* 0x0000001fdfdd7221 */ /* 0x040fe40000010100 */
[C---:B------:R-:W-:Y:S02]  /*0ed0*/  FADD.FTZ R35, -R223.reuse, R46 ;  /* 0x0000002edf237221 */ /* 0x040fe40000010100 */
[C---:B------:R-:W-:Y:S02]  /*0ee0*/  FADD.FTZ R191, -R223.reuse, R47 ;  /* 0x0000002fdfbf7221 */ /* 0x040fe40000010100 */
[C---:B------:R-:W-:Y:S01]  /*0ef0*/  FADD.FTZ R203, -R223.reuse, R48 ;  /* 0x00000030dfcb7221 */ /* 0x040fe20000010100 */
        /* <DEDUP_REMOVED lines=13> */
[----:B------:R-:W-:Y:S01]  /*0fd0*/  FADD.FTZ R3, -R223, R186 ;  /* 0x000000badf037221 */ /* 0x000fe20000010100 */
[----:B------:R-:W-:Y:S01]  /*0fe0*/  PRMT R223, RZ, 0x5410, R40 ;  /* 0x00005410ffdf7816 */ /* 0x000fe20000000028 */
[----:B------:R-:W-:Y:S01]  /*0ff0*/  FADD.FTZ R120, R23, R120 ;  /* 0x0000007817787221 */ /* 0x000fe20000010000 */
[--C-:B------:R-:W-:Y:S01]  /*1000*/  PRMT R37, RZ, 0x5410, R41.reuse ;  /* 0x00005410ff257816 */ /* 0x100fe20000000029 */
[----:B------:R-:W-:Y:S01]  /*1010*/  FFMA.FTZ R122, R21, R23, R122 ;  /* 0x00000017157a7223 */ /* 0x000fe2000001007a */
[----:B------:R-:W-:Y:S01]  /*1020*/  PRMT R46, RZ, 0x7610, R41 ;  /* 0x00007610ff2e7816 */ /* 0x000fe20000000029 */
[----:B------:R-:W-:-:S02]  /*1030*/  FMUL.FTZ R23, R161, R178 ;  /* 0x000000b2a1177220 */ /* 0x000fc40000410000 */
[----:B------:R-:W-:Y:S02]  /*1040*/  FADD.FTZ R40, RZ, R22 ;  /* 0x00000016ff287221 */ /* 0x000fe40000010000 */
[----:B------:R-:W-:Y:S02]  /*1050*/  FMUL.FTZ R20, R174, R27 ;  /* 0x0000001bae147220 */ /* 0x000fe40000410000 */
[----:B------:R-:W-:Y:S02]  /*1060*/  FFMA.FTZ R41, R21, R22, RZ ;  /* 0x0000001615297223 */ /* 0x000fe400000100ff */
[----:B------:R-:W-:Y:S02]  /*1070*/  FMUL.FTZ R27, R160, R183 ;  /* 0x000000b7a01b7220 */ /* 0x000fe40000410000 */
[----:B------:R-:W-:Y:S02]  /*1080*/  FADD.FTZ R40, R40, R23 ;  /* 0x0000001728287221 */ /* 0x000fe40000010000 */
[----:B------:R-:W-:-:S02]  /*1090*/  FMUL.FTZ R24, R174, R29 ;  /* 0x0000001dae187220 */ /* 0x000fc40000410000 */
[----:B------:R-:W-:Y:S02]  /*10a0*/  FFMA.FTZ R41, R20, R23, R41 ;  /* 0x0000001714297223 */ /* 0x000fe40000010029 */
[----:B------:R-:W-:Y:S02]  /*10b0*/  FMUL.FTZ R29, R159, R180 ;  /* 0x000000b49f1d7220 */ /* 0x000fe40000410000 */
[----:B------:R-:W-:Y:S02]  /*10c0*/  FADD.FTZ R40, R40, R27 ;  /* 0x0000001b28287221 */ /* 0x000fe40000010000 */
[----:B------:R-:W-:Y:S02]  /*10d0*/  FMUL.FTZ R26, R174, R33 ;  /* 0x00000021ae1a7220 */ /* 0x000fe40000410000 */
[----:B------:R-:W-:Y:S02]  /*10e0*/  FFMA.FTZ R41, R24, R27, R41 ;  /* 0x0000001b18297223 */ /* 0x000fe40000010029 */
[----:B------:R-:W-:-:S02]  /*10f0*/  FMUL.FTZ R33, R158, R185 ;  /* 0x000000b99e217220 */ /* 0x000fc40000410000 */
[----:B------:R-:W-:Y:S02]  /*1100*/  FADD.FTZ R40, R40, R29 ;  /* 0x0000001d28287221 */ /* 0x000fe40000010000 */
[----:B------:R-:W-:Y:S02]  /*1110*/  FMUL.FTZ R28, R174, R35 ;  /* 0x00000023ae1c7220 */ /* 0x000fe40000410000 */
[----:B------:R-:W-:Y:S02]  /*1120*/  FFMA.FTZ R41, R26, R29, R41 ;  /* 0x0000001d1a297223 */ /* 0x000fe40000010029 */
[----:B------:R-:W-:Y:S02]  /*1130*/  FMUL.FTZ R35, R157, R182 ;  /* 0x000000b69d237220 */ /* 0x000fe40000410000 */
[----:B------:R-:W-:Y:S02]  /*1140*/  FADD.FTZ R40, R40, R33 ;  /* 0x0000002128287221 */ /* 0x000fe40000010000 */
[----:B------:R-:W-:-:S02]  /*1150*/  FMUL.FTZ R32, R174, R189 ;  /* 0x000000bdae207220 */ /* 0x000fc40000410000 */
[----:B------:R-:W-:Y:S02]  /*1160*/  FFMA.FTZ R41, R28, R33, R41 ;  /* 0x000000211c297223 */ /* 0x000fe40000010029 */
[----:B------:R-:W-:Y:S02]  /*1170*/  FADD.FTZ R116, R183, R116 ;  /* 0x00000074b7747221 */ /* 0x000fe40000010000 */
        /* <DEDUP_REMOVED lines=10> */
[----:B------:R-:W-:Y:S01]  /*1220*/  FFMA.FTZ R41, R34, R183, R41 ;  /* 0x000000b722297223 */ /* 0x000fe20000010029 */
[----:B------:R-:W-:Y:S01]  /*1230*/  PRMT R47, RZ, 0x5410, R42 ;  /* 0x00005410ff2f7816 */ /* 0x000fe2000000002a */
[----:B------:R-:W-:Y:S01]  /*1240*/  FADD.FTZ R110, R182, R110 ;  /* 0x0000006eb66e7221 */ /* 0x000fe20000010000 */
[----:B------:R-:W-:Y:S01]  /*1250*/  PRMT R176, RZ, 0x7610, R42 ;  /* 0x00007610ffb07816 */ /* 0x000fe2000000002a */
[----:B------:R-:W-:Y:S02]  /*1260*/  FFMA.FTZ R111, R32, R182, R111 ;  /* 0x000000b6206f7223 */ /* 0x000fe4000001006f */
[----:B------:R-:W-:Y:S02]  /*1270*/  FMUL.FTZ R189, R154, R207 ;  /* 0x000000cf9abd7220 */ /* 0x000fe40000410000 */
[----:B------:R-:W-:Y:S02]  /*1280*/  FADD.FTZ R42, R40, R185 ;  /* 0x000000b9282a7221 */ /* 0x000fe40000010000 */
[----:B------:R-:W-:-:S02]  /*1290*/  FADD.FTZ R106, R184, R106 ;  /* 0x0000006ab86a7221 */ /* 0x000fc40000010000 */
[----:B------:R-:W-:Y:S02]  /*12a0*/  FFMA.FTZ R107, R36, R184, R107 ;  /* 0x000000b8246b7223 */ /* 0x000fe4000001006b */
[----:B------:R-:W-:Y:S02]  /*12b0*/  FMUL.FTZ R182, R174, R205 ;  /* 0x000000cdaeb67220 */ /* 0x000fe40000410000 */
[----:B------:R-:W-:Y:S02]  /*12c0*/  FFMA.FTZ R41, R36, R185, R41 ;  /* 0x000000b924297223 */ /* 0x000fe40000010029 */
[C---:B------:R-:W-:Y:S02]  /*12d0*/  FMUL.FTZ R184, R174.reuse, R209 ;  /* 0x000000d1aeb87220 */ /* 0x040fe40000410000 */
[----:B------:R-:W-:Y:S02]  /*12e0*/  FMUL.FTZ R186, R174, R211 ;  /* 0x000000d3aeba7220 */ /* 0x000fe40000410000 */
[----:B------:R-:W-:-:S02]  /*12f0*/  FMUL.FTZ R191, R153, R188 ;  /* 0x000000bc99bf7220 */ /* 0x000fc40000410000 */
[----:B------:R-:W-:Y:S02]  /*1300*/  FADD.FTZ R42, R42, R189 ;  /* 0x000000bd2a2a7221 */ /* 0x000fe40000010000 */
[----:B------:R-:W-:Y:S02]  /*1310*/  FFMA.FTZ R41, R182, R189, R41 ;  /* 0x000000bdb6297223 */ /* 0x000fe40000010029 */
[----:B------:R-:W-:Y:S02]  /*1320*/  FADD.FTZ R108, R199, R108 ;  /* 0x0000006cc76c7221 */ /* 0x000fe40000010000 */
[----:B------:R-:W-:Y:S02]  /*1330*/  FFMA.FTZ R109, R34, R199, R109 ;  /* 0x000000c7226d7223 */ /* 0x000fe4000001006d */
[----:B------:R-:W-:Y:S02]  /*1340*/  FADD.FTZ R102, R188, R102 ;  /* 0x00000066bc667221 */ /* 0x000fe40000010000 */
[----:B------:R-:W-:Y:S01]  /*1350*/  FFMA.FTZ R103, R184, R188, R103 ;  /* 0x000000bcb8677223 */ /* 0x000fe20000010067 */
[--C-:B------:R-:W-:Y:S01]  /*1360*/  PRMT R179, RZ, 0x5410, R43.reuse ;  /* 0x00005410ffb37816 */ /* 0x100fe2000000002b */
[----:B------:R-:W-:Y:S01]  /*1370*/  FADD.FTZ R100, R193, R100 ;  /* 0x00000064c1647221 */ /* 0x000fe20000010000 */
[----:B------:R-:W-:Y:S01]  /*1380*/  PRMT R2, RZ, 0x7610, R43 ;  /* 0x00007610ff027816 */ /* 0x000fe2000000002b */
[----:B------:R-:W-:-:S02]  /*1390*/  FMUL.FTZ R188, R174, R213 ;  /* 0x000000d5aebc7220 */ /* 0x000fc40000410000 */
[----:B------:R-:W-:Y:S02]  /*13a0*/  FFMA.FTZ R101, R186, R193, R101 ;  /* 0x000000c1ba657223 */ /* 0x000fe40000010065 */
[----:B------:R-:W-:Y:S02]  /*13b0*/  FMUL.FTZ R199, R174, R217 ;  /* 0x000000d9aec77220 */ /* 0x000fe40000410000 */
[----:B------:R-:W-:Y:S02]  /*13c0*/  FMUL.FTZ R193, R152, R193 ;  /* 0x000000c198c17220 */ /* 0x000fe40000410000 */
[----:B------:R-:W-:Y:S02]  /*13d0*/  FADD.FTZ R42, R42, R191 ;  /* 0x000000bf2a2a7221 */ /* 0x000fe40000010000 */
[----:B------:R-:W-:Y:S02]  /*13e0*/  FFMA.FTZ R43, R184, R191, R41 ;  /* 0x000000bfb82b7223 */ /* 0x000fe40000010029 */
[----:B------:R-:W-:-:S02]  /*13f0*/  FADD.FTZ R86, R195, R86 ;  /* 0x00000056c3567221 */ /* 0x000fc40000010000 */
[----:B------:R-:W-:Y:S02]  /*1400*/  FMUL.FTZ R190, R174, R215 ;  /* 0x000000d7aebe7220 */ /* 0x000fe40000410000 */
[----:B------:R-:W-:Y:S02]  /*1410*/  FFMA.FTZ R99, R188, R195, R99 ;  /* 0x000000c3bc637223 */ /* 0x000fe40000010063 */
[----:B------:R-:W-:Y:S02]  /*1420*/  FADD.FTZ R85, R44, R85 ;  /* 0x000000552c557221 */ /* 0x000fe40000010000 */
[-C--:B------:R-:W-:Y:S02]  /*1430*/  FFMA.FTZ R98, R199, R44.reuse, R98 ;  /* 0x0000002cc7627223 */ /* 0x080fe40000010062 */
[----:B------:R-:W-:Y:S02]  /*1440*/  FMUL.FTZ R192, R149, R44 ;  /* 0x0000002c95c07220 */ /* 0x000fe40000410000 */
[----:B------:R-:W-:-:S02]  /*1450*/  FMUL.FTZ R41, R174, R201 ;  /* 0x000000c9ae297220 */ /* 0x000fc40000410000 */
[----:B------:R-:W-:Y:S02]  /*1460*/  FMUL.FTZ R195, R151, R195 ;  /* 0x000000c397c37220 */ /* 0x000fe40000410000 */
[----:B------:R-:W-:Y:S02]  /*1470*/  FADD.FTZ R44, R42, R193 ;  /* 0x000000c12a2c7221 */ /* 0x000fe40000010000 */
[----:B------:R-:W-:Y:S02]  /*1480*/  FFMA.FTZ R43, R186, R193, R43 ;  /* 0x000000c1ba2b7223 */ /* 0x000fe4000001002b */
[----:B------:R-:W-:Y:S02]  /*1490*/  FADD.FTZ R84, R197, R84 ;  /* 0x00000054c5547221 */ /* 0x000fe40000010000 */
[----:B------:R-:W-:Y:S02]  /*14a0*/  FFMA.FTZ R97, R190, R197, R97 ;  /* 0x000000c5be617223 */ /* 0x000fe40000010061 */
[----:B------:R-:W-:-:S02]  /*14b0*/  FMUL.FTZ R194, R174, R219 ;  /* 0x000000dbaec27220 */ /* 0x000fc40000410000 */
[----:B------:R-:W-:Y:S02]  /*14c0*/  FADD.FTZ R81, R48, R81 ;  /* 0x0000005130517221 */ /* 0x000fe40000010000 */
[-C--:B------:R-:W-:Y:S02]  /*14d0*/  FFMA.FTZ R94, R41, R48.reuse, R94 ;  /* 0x00000030295e7223 */ /* 0x080fe4000001005e */
        /* <DEDUP_REMOVED lines=9> */
[----:B------:R-:W-:-:S02]  /*1570*/  FADD.FTZ R118, R178, R118 ;  /* 0x00000076b2767221 */ /* 0x000fc40000010000 */
[----:B------:R-:W-:Y:S02]  /*1580*/  FFMA.FTZ R119, R20, R178, R119 ;  /* 0x000000b214777223 */ /* 0x000fe40000010077 */
[C---:B------:R-:W-:Y:S02]  /*1590*/  FMUL.FTZ R205, R174.reuse, R221 ;  /* 0x000000ddaecd7220 */ /* 0x040fe40000410000 */
[----:B------:R-:W-:Y:S02]  /*15a0*/  FMUL.FTZ R44, R174, R187 ;  /* 0x000000bbae2c7220 */ /* 0x000fe40000410000 */
[----:B------:R-:W-:Y:S02]  /*15b0*/  FADD.FTZ R178, R177, R192 ;  /* 0x000000c0b1b27221 */ /* 0x000fe40000010000 */
[----:B------:R-:W-:Y:S02]  /*15c0*/  FFMA.FTZ R48, R199, R192, R48 ;  /* 0x000000c0c7307223 */ /* 0x000fe40000010030 */
[----:B------:R-:W-:-:S02]  /*15d0*/  FADD.FTZ R83, R30, R83 ;  /* 0x000000531e537221 */ /* 0x000fc40000010000 */
[-C--:B------:R-:W-:Y:S02]  /*15e0*/  FFMA.FTZ R96, R205, R30.reuse, R96 ;  /* 0x0000001ecd607223 */ /* 0x080fe40000010060 */
[----:B------:R-:W-:Y:S02]  /*15f0*/  FADD.FTZ R78, R37, R78 ;  /* 0x0000004e254e7221 */ /* 0x000fe40000010000 */
[-C--:B------:R-:W-:Y:S02]  /*1600*/  FFMA.FTZ R91, R44, R37.reuse, R91 ;  /* 0x000000252c5b7223 */ /* 0x080fe4000001005b */
[----:B------:R-:W-:Y:S02]  /*1610*/  FMUL.FTZ R43, R144, R37 ;  /* 0x00000025902b7220 */ /* 0x000fe40000410000 */
[----:B------:R-:W-:Y:S02]  /*1620*/  FMUL.FTZ R30, R147, R30 ;  /* 0x0000001e931e7220 */ /* 0x000fe40000410000 */
[----:B------:R-:W-:-:S02]  /*1630*/  FADD.FTZ R37, R178, R203 ;  /* 0x000000cbb2257221 */ /* 0x000fc40000010000 */
[----:B------:R-:W-:Y:S02]  /*1640*/  FFMA.FTZ R48, R194, R203, R48 ;  /* 0x000000cbc2307223 */ /* 0x000fe40000010030 */
[----:B------:R-:W-:Y:S02]  /*1650*/  FMUL.FTZ R40, R174, R39 ;  /* 0x00000027ae287220 */ /* 0x000fe40000410000 */
[----:B------:R-:W-:Y:S02]  /*1660*/  FADD.FTZ R178, R37, R30 ;  /* 0x0000001e25b27221 */ /* 0x000fe40000010000 */
[----:B------:R-:W-:Y:S02]  /*1670*/  FMUL.FTZ R39, R146, R223 ;  /* 0x000000df92277220 */ /* 0x000fe40000410000 */
[----:B------:R-:W-:Y:S02]  /*1680*/  FFMA.FTZ R37, R205, R30, R48 ;  /* 0x0000001ecd257223 */ /* 0x000fe40000010030 */
[----:B------:R-:W-:-:S02]  /*1690*/  FMUL.FTZ R48, R174, R31 ;  /* 0x0000001fae307220 */ /* 0x000fc40000410000 */
[----:B------:R-:W-:Y:S02]  /*16a0*/  FADD.FTZ R31, R178, R39 ;  /* 0x00000027b21f7221 */ /* 0x000fe40000010000 */
[----:B------:R-:W-:Y:S02]  /*16b0*/  FFMA.FTZ R37, R40, R39, R37 ;  /* 0x0000002728257223 */ /* 0x000fe40000010025 */
[----:B------:R-:W-:Y:S02]  /*16c0*/  FMUL.FTZ R45, R174, R45 ;  /* 0x0000002dae2d7220 */ /* 0x000fe40000410000 */
[----:B------:R-:W-:Y:S02]  /*16d0*/  FADD.FTZ R178, R31, R42 ;  /* 0x0000002a1fb27221 */ /* 0x000fe40000010000 */
[----:B------:R-:W-:Y:S02]  /*16e0*/  FFMA.FTZ R37, R41, R42, R37 ;  /* 0x0000002a29257223 */ /* 0x000fe40000010025 */
[----:B------:R-:W-:-:S02]  /*16f0*/  FADD.FTZ R79, R46, R79 ;  /* 0x0000004f2e4f7221 */ /* 0x000fc40000010000 */
[-C--:B------:R-:W-:Y:S02]  /*1700*/  FFMA.FTZ R92, R45, R46.reuse, R92 ;  /* 0x0000002e2d5c7223 */ /* 0x080fe4000001005c */
[----:B------:R-:W-:Y:S02]  /*1710*/  FMUL.FTZ R46, R143, R46 ;  /* 0x0000002e8f2e7220 */ /* 0x000fe40000410000 */
[----:B------:R-:W-:Y:S02]  /*1720*/  FADD.FTZ R31, R178, R43 ;  /* 0x0000002bb21f7221 */ /* 0x000fe40000010000 */
[----:B------:R-:W-:Y:S02]  /*1730*/  FFMA.FTZ R37, R44, R43, R37 ;  /* 0x0000002b2c257223 */ /* 0x000fe40000010025 */
[----:B------:R-:W-:Y:S02]  /*1740*/  FADD.FTZ R114, R180, R114 ;  /* 0x00000072b4727221 */ /* 0x000fe40000010000 */
[----:B------:R-:W-:-:S02]  /*1750*/  FFMA.FTZ R115, R26, R180, R115 ;  /* 0x000000b41a737223 */ /* 0x000fc40000010073 */
[----:B------:R-:W-:Y:S02]  /*1760*/  FADD.FTZ R76, R47, R76 ;  /* 0x0000004c2f4c7221 */ /* 0x000fe40000010000 */
[----:B------:R-:W-:Y:S02]  /*1770*/  FFMA.FTZ R89, R48, R47, R89 ;  /* 0x0000002f30597223 */ /* 0x000fe40000010059 */
[----:B------:R-:W-:Y:S02]  /*1780*/  FMUL.FTZ R49, R174, R49 ;  /* 0x00000031ae317220 */ /* 0x000fe40000410000 */
[----:B------:R-:W-:Y:S02]  /*1790*/  FMUL.FTZ R47, R142, R47 ;  /* 0x0000002f8e2f7220 */ /* 0x000fe40000410000 */
[----:B------:R-:W-:Y:S02]  /*17a0*/  FADD.FTZ R180, R31, R46 ;  /* 0x0000002e1fb47221 */ /* 0x000fe40000010000 */
[----:B------:R-:W-:-:S02]  /*17b0*/  FFMA.FTZ R37, R45, R46, R37 ;  /* 0x0000002e2d257223 */ /* 0x000fc40000010025 */
        /* <DEDUP_REMOVED lines=11> */
[----:B------:R-:W-:-:S02]  /*1870*/  FMUL.FTZ R177, R139, R2 ;  /* 0x000000028bb17220 */ /* 0x000fc40000410000 */
[----:B------:R-:W-:Y:S02]  /*1880*/  FMUL.FTZ R180, R174, R3 ;  /* 0x00000003aeb47220 */ /* 0x000fe40000410000 */
[----:B------:R-:W-:Y:S02]  /*1890*/  FADD.FTZ R196, R196, R179 ;  /* 0x000000b3c4c47221 */ /* 0x000fe40000010000 */
[----:B------:R-:W-:Y:S01]  /*18a0*/  FFMA.FTZ R37, R178, R179, R37 ;  /* 0x000000b3b2257223 */ /* 0x000fe20000010025 */
[----:B------:R-:W-:Y:S01]  /*18b0*/  MOV R38, 0x3f800000 ;  /* 0x3f80000000267802 */ /* 0x000fe20000000f00 */
[----:B------:R-:W-:Y:S01]  /*18c0*/  FADD.FTZ R104, R207, R104 ;  /* 0x00000068cf687221 */ /* 0x000fe20000010000 */
[----:B------:R-:W-:Y:S01]  /*18d0*/  @P1 PRMT R38, RZ, 0x5410, R181 ;  /* 0x00005410ff261816 */ /* 0x000fe200000000b5 */
[----:B------:R-:W-:Y:S02]  /*18e0*/  FFMA.FTZ R105, R182, R207, R105 ;  /* 0x000000cfb6697223 */ /* 0x000fe40000010069 */
[----:B------:R-:W-:-:S02]  /*18f0*/  FADD.FTZ R80, R223, R80 ;  /* 0x00000050df507221 */ /* 0x000fc40000010000 */
[----:B------:R-:W-:Y:S02]  /*1900*/  FFMA.FTZ R93, R40, R223, R93 ;  /* 0x000000df285d7223 */ /* 0x000fe4000001005d */
[----:B------:R-:W-:Y:S02]  /*1910*/  FADD.FTZ R75, R2, R75 ;  /* 0x0000004b024b7221 */ /* 0x000fe40000010000 */
[----:B------:R-:W-:Y:S02]  /*1920*/  FFMA.FTZ R88, R180, R2, R88 ;  /* 0x00000002b4587223 */ /* 0x000fe40000010058 */
[----:B------:R-:W-:Y:S02]  /*1930*/  FADD.FTZ R200, R196, R177 ;  /* 0x000000b1c4c87221 */ /* 0x000fe40000010000 */
[----:B------:R-:W-:Y:S01]  /*1940*/  FFMA.FTZ R37, R180, R177, R37 ;  /* 0x000000b1b4257223 */ /* 0x000fe20000010025 */
[----:B------:R-:W-:Y:S05]  /*1950*/  BRA.DIV ~URZ, `(.L_x_248) ;  /* 0x000024d27f007947 */ /* 0x000fea000b800000 */
[----:B------:R0:W1:Y:S02]  /*1960*/  SHFL.BFLY PT, R25, R200, 0x1, 0x1f ;  /* 0x0c201f00c8197f89 */ /* 0x00006400000e0000 */
.L_x_252:
        /* <DEDUP_REMOVED lines=18> */
.L_x_253:
[----:B--2---:R-:W-:Y:S01]  /*1a90*/  FADD.FTZ R200, R200, R31 ;  /* 0x0000001fc8c87221 */ /* 0x004fe20000010000 */
[----:B------:R-:W-:Y:S01]  /*1aa0*/  ISETP.NE.U32.AND P1, PT, RZ, c[0x0][0x258], PT ;  /* 0x00009600ff007a0c */ /* 0x000fe20003f25070 */
[----:B-1----:R-:W-:Y:S02]  /*1ab0*/  FADD.FTZ R2, R2, R37 ;  /* 0x0000002502027221 */ /* 0x002fe40000010000 */
[----:B------:R-:W-:Y:S01]  /*1ac0*/  FMUL.FTZ R181, R200, c[0x0][0x1e0] ;  /* 0x00007800c8b57a20 */ /* 0x000fe20000410000 */
[----:B------:R-:W-:Y:S01]  /*1ad0*/  ISETP.NE.AND.EX P1, PT, RZ, c[0x0][0x25c], PT, P1 ;  /* 0x00009700ff007a0c */ /* 0x000fe20003f25310 */
[----:B------:R-:W-:Y:S01]  /*1ae0*/  FMUL.FTZ R196, R2, c[0x0][0x1e0] ;  /* 0x0000780002c47a20 */ /* 0x000fe20000410000 */
[----:B-----5:R-:W-:Y:S02]  /*1af0*/  @P0 PRMT R2, RZ, 0x5410, R4 ;  /* 0x00005410ff020816 */ /* 0x020fe40000000004 */
[----:B------:R-:W-:-:S05]  /*1b00*/  FSEL R181, R181, RZ, !P2 ;  /* 0x000000ffb5b57208 */ /* 0x000fca0005000000 */
[-CC-:B------:R-:W-:Y:S02]  /*1b10*/  FFMA.FTZ R21, R21, R196.reuse, R181.reuse ;  /* 0x000000c415157223 */ /* 0x180fe400000100b5 */
[-C--:B------:R-:W-:Y:S02]  /*1b20*/  FFMA.FTZ R34, R34, R196.reuse, R181 ;  /* 0x000000c422227223 */ /* 0x080fe400000100b5 */
[----:B------:R-:W-:Y:S02]  /*1b30*/  FADD.FTZ R21, R22, -R21 ;  /* 0x8000001516157221 */ /* 0x000fe40000010000 */
[----:B------:R-:W-:Y:S02]  /*1b40*/  FFMA.FTZ R20, R20, R196, R181 ;  /* 0x000000c414147223 */ /* 0x000fe400000100b5 */
[----:B0-----:R-:W-:Y:S02]  /*1b50*/  FADD.FTZ R31, R183, -R34 ;  /* 0x80000022b71f7221 */ /* 0x001fe40000010000 */
[----:B------:R-:W-:-:S02]  /*1b60*/  FMUL.FTZ R183, R174, R21 ;  /* 0x00000015aeb77220 */ /* 0x000fc40000410000 */
[----:B------:R-:W-:Y:S02]  /*1b70*/  FADD.FTZ R23, R23, -R20 ;  /* 0x8000001417177221 */ /* 0x000fe40000010000 */
[-CC-:B------:R-:W-:Y:S02]  /*1b80*/  FFMA.FTZ R24, R24, R196.reuse, R181.reuse ;  /* 0x000000c418187223 */ /* 0x180fe400000100b5 */
[----:B------:R-:W-:Y:S01]  /*1b90*/  @P0 FADD.FTZ R183, R183, R2 ;  /* 0x00000002b7b70221 */ /* 0x000fe20000010000 */
        /* <DEDUP_REMOVED lines=8> */
[----:B------:R-:W-:Y:S02]  /*1c20*/  FFMA.FTZ R28, R28, R196, R181 ;  /* 0x000000c41c1c7223 */ /* 0x000fe400000100b5 */
[----:B------:R-:W-:Y:S01]  /*1c30*/  @P0 FADD.FTZ R27, R27, R2 ;  /* 0x000000021b1b0221 */ /* 0x000fe20000010000 */
[----:B------:R-:W-:Y:S01]  /*1c40*/  @P0 PRMT R2, RZ, 0x7610, R5 ;  /* 0x00007610ff020816 */ /* 0x000fe20000000005 */
[----:B------:R-:W-:-:S02]  /*1c50*/  FMUL.FTZ R29, R174, R29 ;  /* 0x0000001dae1d7220 */ /* 0x000fc40000410000 */
[----:B------:R-:W-:Y:S01]  /*1c60*/  FADD.FTZ R33, R33, -R28 ;  /* 0x8000001c21217221 */ /* 0x000fe20000010000 */
[----:B------:R-:W-:Y:S01]  /*1c70*/  @P1 F2FP.BF16.PACK_AB R20, RZ, R27 ;  /* 0x0000001bff14123e */ /* 0x000fe200000010ff */
[-C--:B------:R-:W-:Y:S02]  /*1c80*/  FFMA.FTZ R32, R32, R196.reuse, R181 ;  /* 0x000000c420207223 */ /* 0x080fe400000100b5 */
        /* <DEDUP_REMOVED lines=8> */
[----:B------:R-:W-:Y:S01]  /*1d10*/  FMUL.FTZ R25, R174, R3 ;  /* 0x00000003ae197220 */ /* 0x000fe20000410000 */
[----:B------:R-:W-:Y:S01]  /*1d20*/  @P1 F2FP.BF16.PACK_AB R3, RZ, R23 ;  /* 0x00000017ff03123e */ /* 0x000fe200000010ff */
        /* <DEDUP_REMOVED lines=8> */
[----:B------:R-:W-:-:S02]  /*1db0*/  FFMA.FTZ R182, R182, R196, R181 ;  /* 0x000000c4b6b67223 */ /* 0x000fc400000100b5 */
[----:B------:R-:W-:Y:S01]  /*1dc0*/  @P0 FADD.FTZ R31, R31, R2 ;  /* 0x000000021f1f0221 */ /* 0x000fe20000010000 */
[----:B------:R-:W-:Y:S01]  /*1dd0*/  @P0 PRMT R2, RZ, 0x7610, R7 ;  /* 0x00007610ff020816 */ /* 0x000fe20000000007 */
[----:B------:R-:W-:Y:S02]  /*1de0*/  FMUL.FTZ R37, R174, R185 ;  /* 0x000000b9ae257220 */ /* 0x000fe40000410000 */
[-C--:B------:R-:W-:Y:S01]  /*1df0*/  FFMA.FTZ R184, R184, R196.reuse, R181 ;  /* 0x000000c4b8b87223 */ /* 0x080fe200000100b5 */
[----:B------:R-:W-:Y:S01]  /*1e00*/  @P1 F2FP.BF16.PACK_AB R22, RZ, R31 ;  /* 0x0000001fff16123e */ /* 0x000fe200000010ff */
[----:B------:R-:W-:Y:S01]  /*1e10*/  FADD.FTZ R189, R189, -R182 ;  /* 0x800000b6bdbd7221 */ /* 0x000fe20000010000 */
[----:B------:R-:W-:Y:S01]  /*1e20*/  HFMA2.MMA R182, -RZ, RZ, 0, 9.5367431640625e-07 ;  /* 0x00000010ffb67435 */ /* 0x000fe200000001ff */
[----:B------:R-:W-:Y:S01]  /*1e30*/  @P0 FADD.FTZ R37, R37, R2 ;  /* 0x0000000225250221 */ /* 0x000fe20000010000 */
[----:B------:R-:W-:Y:S01]  /*1e40*/  @P0 PRMT R2, RZ, 0x5410, R8 ;  /* 0x00005410ff020816 */ /* 0x000fe20000000008 */
[----:B------:R-:W-:Y:S01]  /*1e50*/  FADD.FTZ R187, R191, -R184 ;  /* 0x800000b8bfbb7221 */ /* 0x000fe20000010000 */
[----:B------:R-:W-:Y:S01]  /*1e60*/  @P1 PRMT R19, R22, 0x7610, R19 ;  /* 0x0000761016131816 */ /* 0x000fe20000000013 */
[----:B------:R-:W-:Y:S01]  /*1e70*/  FMUL.FTZ R191, R174, R189 ;  /* 0x000000bdaebf7220 */ /* 0x000fe20000410000 */
[----:B------:R-:W-:Y:S01]  /*1e80*/  @P1 F2FP.BF16.PACK_AB R34, RZ, R37 ;  /* 0x00000025ff22123e */ /* 0x000fe200000010ff */
[----:B------:R-:W-:-:S02]  /*1e90*/  FFMA.FTZ R188, R188, R196, R181 ;  /* 0x000000c4bcbc7223 */ /* 0x000fc400000100b5 */
[----:B------:R-:W-:Y:S01]  /*1ea0*/  @P0 FADD.FTZ R191, R191, R2 ;  /* 0x00000002bfbf0221 */ /* 0x000fe20000010000 */
[----:B------:R-:W-:Y:S01]  /*1eb0*/  @P0 PRMT R2, RZ, 0x7610, R8 ;  /* 0x00007610ff020816 */ /* 0x000fe20000000008 */
[----:B------:R-:W-:Y:S02]  /*1ec0*/  FADD.FTZ R201, R195, -R188 ;  /* 0x800000bcc3c97221 */ /* 0x000fe40000010000 */
[-CC-:B------:R-:W-:Y:S02]  /*1ed0*/  FFMA.FTZ R190, R190, R196.reuse, R181.reuse ;  /* 0x000000c4bebe7223 */ /* 0x180fe400000100b5 */
[----:B------:R-:W-:Y:S02]  /*1ee0*/  FMUL.FTZ R195, R174, R187 ;  /* 0x000000bbaec37220 */ /* 0x000fe40000410000 */
[----:B------:R-:W-:Y:S02]  /*1ef0*/  FFMA.FTZ R186, R186, R196, R181 ;  /* 0x000000c4baba7223 */ /* 0x000fe400000100b5 */
[----:B------:R-:W-:-:S02]  /*1f00*/  FADD.FTZ R197, R197, -R190 ;  /* 0x800000bec5c57221 */ /* 0x000fc40000010000 */
[----:B------:R-:W-:Y:S01]  /*1f10*/  @P0 FADD.FTZ R195, R195, R2 ;  /* 0x00000002c3c30221 */ /* 0x000fe20000010000 */
[----:B------:R-:W-:Y:S01]  /*1f20*/  @P1 F2FP.BF16.PACK_AB R2, RZ, R183 ;  /* 0x000000b7ff02123e */ /* 0x000fe200000010ff */
[----:B------:R-:W-:Y:S02]  /*1f30*/  FADD.FTZ R193, R193, -R186 ;  /* 0x800000bac1c17221 */ /* 0x000fe40000010000 */
[-C--:B------:R-:W-:Y:S01]  /*1f40*/  FMUL.FTZ R189, R31, R38.reuse ;  /* 0x000000261fbd7220 */ /* 0x080fe20000410000 */
[----:B------:R-:W-:Y:S01]  /*1f50*/  @P1 PRMT R16, R2, 0x7610, R16 ;  /* 0x0000761002101816 */ /* 0x000fe20000000010 */
[----:B------:R-:W-:Y:S02]  /*1f60*/  FMUL.FTZ R190, R37, R38 ;  /* 0x0000002625be7220 */ /* 0x000fe40000410000 */
[----:B------:R-:W-:Y:S02]  /*1f70*/  FFMA.FTZ R205, R205, R196, R181 ;  /* 0x000000c4cdcd7223 */ /* 0x000fe400000100b5 */
[----:B------:R-:W-:-:S02]  /*1f80*/  FMUL.FTZ R185, R27, R38 ;  /* 0x000000261bb97220 */ /* 0x000fc40000410000 */
[-C--:B------:R-:W-:Y:S02]  /*1f90*/  FMUL.FTZ R186, R29, R38.reuse ;  /* 0x000000261dba7220 */ /* 0x080fe40000410000 */
[-C--:B------:R-:W-:Y:S02]  /*1fa0*/  FMUL.FTZ R183, R183, R38.reuse ;  /* 0x00000026b7b77220 */ /* 0x080fe40000410000 */
[-C--:B------:R-:W-:Y:S02]  /*1fb0*/  FMUL.FTZ R184, R23, R38.reuse ;  /* 0x0000002617b87220 */ /* 0x080fe40000410000 */
[-C--:B------:R-:W-:Y:S02]  /*1fc0*/  FMUL.FTZ R187, R33, R38.reuse ;  /* 0x0000002621bb7220 */ /* 0x080fe40000410000 */
[----:B------:R-:W-:Y:S02]  /*1fd0*/  FMUL.FTZ R188, R25, R38 ;  /* 0x0000002619bc7220 */ /* 0x000fe40000410000 */
[----:B------:R-:W-:-:S02]  /*1fe0*/  FMUL.FTZ R31, R132, R189 ;  /* 0x000000bd841f7220 */ /* 0x000fc40000410000 */
[----:B------:R-:W-:Y:S02]  /*1ff0*/  FMUL.FTZ R32, R131, R190 ;  /* 0x000000be83207220 */ /* 0x000fe40000410000 */
[----:B------:R-:W-:Y:S02]  /*2000*/  FADD.FTZ R205, R30, -R205 ;  /* 0x800000cd1ecd7221 */ /* 0x000fe40000010000 */
[----:B------:R-:W-:Y:S02]  /*2010*/  FMUL.FTZ R29, R136, R185 ;  /* 0x000000b9881d7220 */ /* 0x000fe40000410000 */
[----:B------:R-:W-:Y:S02]  /*2020*/  FMUL.FTZ R2, R135, R186 ;  /* 0x000000ba87027220 */ /* 0x000fe40000410000 */
[----:B------:R-:W-:Y:S02]  /*2030*/  FMUL.FTZ R28, R138, R183 ;  /* 0x000000b78a1c7220 */ /* 0x000fe40000410000 */
[----:B------:R-:W-:-:S02]  /*2040*/  FMUL.FTZ R23, R137, R184 ;  /* 0x000000b889177220 */ /* 0x000fc40000410000 */
[----:B------:R-:W-:Y:S02]  /*2050*/  FMUL.FTZ R30, R134, R187 ;  /* 0x000000bb861e7220 */ /* 0x000fe40000410000 */
[----:B------:R-:W-:Y:S01]  /*2060*/  FMUL.FTZ R25, R133, R188 ;  /* 0x000000bc85197220 */ /* 0x000fe20000410000 */
[----:B------:R-:W-:Y:S01]  /*2070*/  F2FP.BF16.PACK_AB R31, R32, R31 ;  /* 0x0000001f201f723e */ /* 0x000fe200000010ff */
[CC--:B------:R-:W-:Y:S01]  /*2080*/  IMAD.WIDE.U32 R20, R171.reuse, R182.reuse, c[0x0][0x170] ;  /* 0x00005c00ab147625 */ /* 0x0c0fe200078e00b6 */
[----:B------:R-:W-:Y:S02]  /*2090*/  F2FP.BF16.PACK_AB R29, R2, R29 ;  /* 0x0000001d021d723e */ /* 0x000fe400000010ff */
[----:B------:R-:W-:Y:S01]  /*20a0*/  @P1 PRMT R16, R16, 0x5410, R3 ;  /* 0x0000541010101816 */ /* 0x000fe20000000003 */
[-C--:B------:R-:W-:Y:S01]  /*20b0*/  @P1 IMAD.WIDE.U32 R32, R171, R182.reuse, c[0x0][0x258] ;  /* 0x00009600ab201625 */ /* 0x080fe200078e00b6 */
[----:B------:R-:W-:Y:S02]  /*20c0*/  @P1 PRMT R17, R17, 0x5410, R24 ;  /* 0x0000541011111816 */ /* 0x000fe40000000018 */
[----:B------:R-:W-:Y:S01]  /*20d0*/  @P1 PRMT R18, R18, 0x5410, R26 ;  /* 0x0000541012121816 */ /* 0x000fe2000000001a */
[----:B------:R-:W-:Y:S01]  /*20e0*/  IMAD.WIDE.U32 R2, R171, R182, c[0x0][0x248] ;  /* 0x00009200ab027625 */ /* 0x000fe200078e00b6 */
[----:B------:R-:W-:-:S02]  /*20f0*/  @P1 PRMT R19, R19, 0x5410, R34 ;  /* 0x0000541013131816 */ /* 0x000fc40000000022 */
[----:B------:R-:W-:Y:S01]  /*2100*/  F2FP.BF16.PACK_AB R28, R23, R28 ;  /* 0x0000001c171c723e */ /* 0x000fe200000010ff */
[----:B------:R-:W-:Y:S01]  /*2110*/  FFMA.FTZ R35, R199, R196, R181 ;  /* 0x000000c4c7237223 */ /* 0x000fe200000100b5 */
[----:B------:R-:W-:Y:S01]  /*2120*/  F2FP.BF16.PACK_AB R30, R25, R30 ;  /* 0x0000001e191e723e */ /* 0x000fe200000010ff */
[----:B------:R-:W2:Y:S01]  /*2130*/  LDG.E.128 R20, [R20.64] ;  /* 0x0000000414147981 */ /* 0x000ea2000c1e1d00 */
[C---:B------:R-:W-:Y:S02]  /*2140*/  FMUL.FTZ R193, R174.reuse, R193 ;  /* 0x000000c1aec17220 */ /* 0x040fe40000410000 */
[C---:B------:R-:W-:Y:S01]  /*2150*/  FMUL.FTZ R201, R174.reuse, R201 ;  /* 0x000000c9aec97220 */ /* 0x040fe20000410000 */
[----:B------:R-:W-:Y:S01]  /*2160*/  @P1 STG.E.128 [R32.64], R16 ;  /* 0x0000001020001986 */ /* 0x000fe2000c101d04 */
[----:B------:R-:W-:Y:S02]  /*2170*/  FMUL.FTZ R197, R174, R197 ;  /* 0x000000c5aec57220 */ /* 0x000fe40000410000 */
[----:B------:R-:W-:Y:S01]  /*2180*/  FADD.FTZ R35, R192, -R35 ;  /* 0x80000023c0237221 */ /* 0x000fe20000010000 */
[----:B------:R0:W-:Y:S01]  /*2190*/  STG.E.128 [R2.64], R28 ;  /* 0x0000001c02007986 */ /* 0x0001e2000c101d04 */
[----:B------:R-:W-:-:S02]  /*21a0*/  FFMA.FTZ R194, R194, R196, R181 ;  /* 0x000000c4c2c27223 */ /* 0x000fc400000100b5 */
[----:B------:R-:W-:Y:S02]  /*21b0*/  FMUL.FTZ R35, R174, R35 ;  /* 0x00000023ae237220 */ /* 0x000fe40000410000 */
[----:B------:R-:W-:Y:S01]  /*21c0*/  FADD.FTZ R203, R203, -R194 ;  /* 0x800000c2cbcb7221 */ /* 0x000fe20000010000 */
[----:B0-----:R-:W-:-:S05]  /*21d0*/  @P0 PRMT R2, RZ, 0x5410, R9 ;  /* 0x00005410ff020816 */ /* 0x001fca0000000009 */
[----:B------:R-:W-:Y:S01]  /*21e0*/  @P0 FADD.FTZ R193, R193, R2 ;  /* 0x00000002c1c10221 */ /* 0x000fe20000010000 */
[----:B------:R-:W-:-:S05]  /*21f0*/  @P0 PRMT R2, RZ, 0x7610, R9 ;  /* 0x00007610ff020816 */ /* 0x000fca0000000009 */
[----:B------:R-:W-:Y:S01]  /*2200*/  @P0 FADD.FTZ R201, R201, R2 ;  /* 0x00000002c9c90221 */ /* 0x000fe20000010000 */
[----:B------:R-:W-:-:S05]  /*2210*/  @P0 PRMT R2, RZ, 0x5410, R10 ;  /* 0x00005410ff020816 */ /* 0x000fca000000000a */
[----:B------:R-:W-:Y:S01]  /*2220*/  @P0 FADD.FTZ R197, R197, R2 ;  /* 0x00000002c5c50221 */ /* 0x000fe20000010000 */
[----:B------:R-:W-:Y:S01]  /*2230*/  @P0 PRMT R2, RZ, 0x7610, R10 ;  /* 0x00007610ff020816 */ /* 0x000fe2000000000a */
[----:B------:R-:W-:-:S04]  /*2240*/  IMAD.WIDE.U32 R24, R173, R182, c[0x0][0x170] ;  /* 0x00005c00ad187625 */ /* 0x000fc800078e00b6 */
[----:B------:R-:W-:Y:S01]  /*2250*/  @P0 FADD.FTZ R35, R35, R2 ;  /* 0x0000000223230221 */ /* 0x000fe20000010000 */
[--C-:B------:R-:W-:Y:S01]  /*2260*/  @P0 PRMT R2, RZ, 0x5410, R11.reuse ;  /* 0x00005410ff020816 */ /* 0x100fe2000000000b */
[C---:B------:R-:W-:Y:S01]  /*2270*/  FMUL.FTZ R203, R174.reuse, R203 ;  /* 0x000000cbaecb7220 */ /* 0x040fe20000410000 */
[----:B------:R-:W3:Y:S01]  /*2280*/  LDG.E.128 R24, [R24.64] ;  /* 0x0000000418187981 */ /* 0x000ee2000c1e1d00 */
[----:B------:R-:W-:Y:S02]  /*2290*/  FMUL.FTZ R205, R174, R205 ;  /* 0x000000cdaecd7220 */ /* 0x000fe40000410000 */
[----:B------:R-:W-:Y:S01]  /*22a0*/  @P0 FADD.FTZ R203, R203, R2 ;  /* 0x00000002cbcb0221 */ /* 0x000fe20000010000 */
[----:B------:R-:W-:Y:S01]  /*22b0*/  @P0 PRMT R2, RZ, 0x7610, R11 ;  /* 0x00007610ff020816 */ /* 0x000fe2000000000b */
[-C--:B------:R-:W-:Y:S01]  /*22c0*/  FMUL.FTZ R192, R195, R38.reuse ;  /* 0x00000026c3c07220 */ /* 0x080fe20000410000 */
[----:B------:R-:W-:Y:S01]  /*22d0*/  @P1 F2FP.BF16.PACK_AB R3, RZ, R195 ;  /* 0x000000c3ff03123e */ /* 0x000fe200000010ff */
[----:B------:R-:W-:-:S02]  /*22e0*/  FMUL.FTZ R195, R197, R38 ;  /* 0x00000026c5c37220 */ /* 0x000fc40000410000 */
[----:B------:R-:W-:Y:S01]  /*22f0*/  @P0 FADD.FTZ R205, R205, R2 ;  /* 0x00000002cdcd0221 */ /* 0x000fe20000010000 */
[----:B------:R-:W-:Y:S01]  /*2300*/  @P1 F2FP.BF16.PACK_AB R2, RZ, R191 ;  /* 0x000000bfff02123e */ /* 0x000fe200000010ff */
[-C--:B------:R-:W-:Y:S01]  /*2310*/  FMUL.FTZ R198, R35, R38.reuse ;  /* 0x0000002623c67220 */ /* 0x080fe20000410000 */
[----:B------:R-:W-:Y:S01]  /*2320*/  @P1 F2FP.BF16.PACK_AB R32, RZ, R193 ;  /* 0x000000c1ff20123e */ /* 0x000fe200000010ff */
[-C--:B------:R-:W-:Y:S01]  /*2330*/  FMUL.FTZ R191, R191, R38.reuse ;  /* 0x00000026bfbf7220 */ /* 0x080fe20000410000 */
[----:B------:R-:W-:Y:S01]  /*2340*/  @P1 F2FP.BF16.PACK_AB R34, RZ, R197 ;  /* 0x000000c5ff22123e */ /* 0x000fe200000010ff */
[-C--:B------:R-:W-:Y:S01]  /*2350*/  FMUL.FTZ R193, R193, R38.reuse ;  /* 0x00000026c1c17220 */ /* 0x080fe20000410000 */
[----:B------:R-:W-:Y:S01]  /*2360*/  @P1 F2FP.BF16.PACK_AB R36, RZ, R203 ;  /* 0x000000cbff24123e */ /* 0x000fe200000010ff */
[-C--:B------:R-:W-:Y:S02]  /*2370*/  FMUL.FTZ R194, R201, R38.reuse ;  /* 0x00000026c9c27220 */ /* 0x080fe40000410000 */
[----:B------:R-:W-:-:S02]  /*2380*/  FMUL.FTZ R197, R203, R38 ;  /* 0x00000026cbc57220 */ /* 0x000fc40000410000 */
[----:B------:R-:W-:Y:S01]  /*2390*/  FMUL.FTZ R200, R205, R38 ;  /* 0x00000026cdc87220 */ /* 0x000fe20000410000 */
[----:B------:R-:W-:Y:S01]  /*23a0*/  @P1 F2FP.BF16.PACK_AB R199, RZ, R35 ;  /* 0x00000023ffc7123e */ /* 0x000fe200000010ff */
[----:B------:R-:W-:Y:S02]  /*23b0*/  FMUL.FTZ R30, R126, R195 ;  /* 0x000000c37e1e7220 */ /* 0x000fe40000410000 */
[----:B------:R-:W-:Y:S01]  /*23c0*/  FMUL.FTZ R37, R125, R198 ;  /* 0x000000c67d257220 */ /* 0x000fe20000410000 */
[----:B------:R-:W-:Y:S01]  /*23d0*/  @P1 F2FP.BF16.PACK_AB R33, RZ, R201 ;  /* 0x000000c9ff21123e */ /* 0x000fe200000010ff */
[----:B------:R-:W-:Y:S01]  /*23e0*/  FMUL.FTZ R28, R130, R191 ;  /* 0x000000bf821c7220 */ /* 0x000fe20000410000 */
[----:B------:R-:W-:Y:S01]  /*23f0*/  @P1 F2FP.BF16.PACK_AB R205, RZ, R205 ;  /* 0x000000cdffcd123e */ /* 0x000fe200000010ff */
[----:B------:R-:W-:Y:S01]  /*2400*/  FMUL.FTZ R29, R128, R193 ;  /* 0x000000c1801d7220 */ /* 0x000fe20000410000 */
[----:B------:R-:W-:Y:S01]  /*2410*/  @P1 PRMT R16, R2, 0x7610, R16 ;  /* 0x0000761002101816 */ /* 0x000fe20000000010 */
[----:B------:R-:W-:Y:S01]  /*2420*/  FMUL.FTZ R31, R124, R197 ;  /* 0x000000c57c1f7220 */ /* 0x000fe20000410000 */
[----:B------:R-:W-:Y:S01]  /*2430*/  @P1 PRMT R17, R32, 0x7610, R17 ;  /* 0x0000761020111816 */ /* 0x000fe20000000011 */
[----:B------:R-:W-:Y:S01]  /*2440*/  FMUL.FTZ R204, R123, R200 ;  /* 0x000000c87bcc7220 */ /* 0x000fe20000410000 */
[----:B------:R-:W-:Y:S01]  /*2450*/  @P1 PRMT R18, R34, 0x7610, R18 ;  /* 0x0000761022121816 */ /* 0x000fe20000000012 */
[----:B------:R-:W-:Y:S01]  /*2460*/  FMUL.FTZ R202, R127, R194 ;  /* 0x000000c27fca7220 */ /* 0x000fe20000410000 */
[----:B------:R-:W-:Y:S01]  /*2470*/  @P1 PRMT R19, R36, 0x7610, R19 ;  /* 0x0000761024131816 */ /* 0x000fe20000000013 */
[----:B------:R-:W-:Y:S01]  /*2480*/  FMUL.FTZ R35, R129, R192 ;  /* 0x000000c081237220 */ /* 0x000fe20000410000 */
[----:B------:R-:W-:-:S02]  /*2490*/  LEA R2, P2, R173, c[0x0][0x248], 0x4 ;  /* 0x00009200ad027a11 */ /* 0x000fc400078420ff */
[----:B------:R-:W-:Y:S01]  /*24a0*/  F2FP.BF16.PACK_AB R30, R37, R30 ;  /* 0x0000001e251e723e */ /* 0x000fe200000010ff */
[-C--:B------:R-:W-:Y:S01]  /*24b0*/  @P1 IMAD.WIDE.U32 R36, R173, R182.reuse, c[0x0][0x258] ;  /* 0x00009600ad241625 */ /* 0x080fe200078e00b6 */
[----:B------:R-:W-:Y:S02]  /*24c0*/  @P1 PRMT R16, R16, 0x5410, R3 ;  /* 0x0000541010101816 */ /* 0x000fe40000000003 */
[----:B------:R-:W-:Y:S01]  /*24d0*/  @P1 PRMT R17, R17, 0x5410, R33 ;  /* 0x0000541011111816 */ /* 0x000fe20000000021 */
[----:B------:R-:W-:Y:S01]  /*24e0*/  IMAD.WIDE.U32 R32, R172, R182, c[0x0][0x170] ;  /* 0x00005c00ac207625 */ /* 0x000fe200078e00b6 */
[----:B------:R-:W-:Y:S02]  /*24f0*/  @P1 PRMT R18, R18, 0x5410, R199 ;  /* 0x0000541012121816 */ /* 0x000fe400000000c7 */
[----:B------:R-:W-:Y:S02]  /*2500*/  @P1 PRMT R19, R19, 0x5410, R205 ;  /* 0x0000541013131816 */ /* 0x000fe400000000cd */
[----:B------:R-:W-:-:S02]  /*2510*/  F2FP.BF16.PACK_AB R31, R204, R31 ;  /* 0x0000001fcc1f723e */ /* 0x000fc400000010ff */
[----:B------:R-:W-:Y:S02]  /*2520*/  F2FP.BF16.PACK_AB R29, R202, R29 ;  /* 0x0000001dca1d723e */ /* 0x000fe400000010ff */
[----:B------:R-:W-:Y:S02]  /*2530*/  F2FP.BF16.PACK_AB R28, R35, R28 ;  /* 0x0000001c231c723e */ /* 0x000fe400000010ff */
[----:B------:R-:W-:Y:S01]  /*2540*/  LEA.HI.X R3, R173, c[0x0][0x24c], RZ, 0x4, P2 ;  /* 0x00009300ad037a11 */ /* 0x000fe200010f24ff */
[----:B------:R-:W-:Y:S04]  /*2550*/  @P1 STG.E.128 [R36.64], R16 ;  /* 0x0000001024001986 */ /* 0x000fe8000c101d04 */
[----:B------:R0:W-:Y:S04]  /*2560*/  STG.E.128 [R2.64], R28 ;  /* 0x0000001c02007986 */ /* 0x0001e8000c101d04 */
[----:B------:R-:W4:Y:S01]  /*2570*/  LDG.E.128 R32, [R32.64] ;  /* 0x0000000420207981 */ /* 0x000f22000c1e1d00 */
[----:B------:R-:W-:-:S02]  /*2580*/  FFMA.FTZ R40, R40, R196, R181 ;  /* 0x000000c428287223 */ /* 0x000fc400000100b5 */
[-C--:B------:R-:W-:Y:S02]  /*2590*/  FFMA.FTZ R41, R41, R196.reuse, R181 ;  /* 0x000000c429297223 */ /* 0x080fe400000100b5 */
[----:B------:R-:W-:Y:S02]  /*25a0*/  FADD.FTZ R39, R39, -R40 ;  /* 0x8000002827277221 */ /* 0x000fe40000010000 */
[----:B------:R-:W-:Y:S02]  /*25b0*/  FADD.FTZ R41, R42, -R41 ;  /* 0x800000292a297221 */ /* 0x000fe40000010000 */
[----:B------:R-:W-:Y:S01]  /*25c0*/  FMUL.FTZ R39, R174, R39 ;  /* 0x00000027ae277220 */ /* 0x000fe20000410000 */
[----:B0-----:R-:W-:Y:S01]  /*25d0*/  @P0 PRMT R2, RZ, 0x5410, R12 ;  /* 0x00005410ff020816 */ /* 0x001fe2000000000c */
[----:B------:R-:W-:Y:S02]  /*25e0*/  FFMA.FTZ R44, R44, R196, R181 ;  /* 0x000000c42c2c7223 */ /* 0x000fe400000100b5 */
[----:B------:R-:W-:-:S02]  /*25f0*/  FMUL.FTZ R41, R174, R41 ;  /* 0x00000029ae297220 */ /* 0x000fc40000410000 */
[----:B------:R-:W-:Y:S01]  /*2600*/  @P0 FADD.FTZ R39, R39, R2 ;  /* 0x0000000227270221 */ /* 0x000fe20000010000 */
[----:B------:R-:W-:Y:S01]  /*2610*/  @P0 PRMT R2, RZ, 0x7610, R12 ;  /* 0x00007610ff020816 */ /* 0x000fe2000000000c */
[----:B------:R-:W-:Y:S02]  /*2620*/  FADD.FTZ R43, R43, -R44 ;  /* 0x8000002c2b2b7221 */ /* 0x000fe40000010000 */
[----:B------:R-:W-:Y:S02]  /*2630*/  FFMA.FTZ R45, R45, R196, R181 ;  /* 0x000000c42d2d7223 */ /* 0x000fe400000100b5 */
[----:B------:R-:W-:Y:S01]  /*2640*/  @P0 FADD.FTZ R41, R41, R2 ;  /* 0x0000000229290221 */ /* 0x000fe20000010000 */
[----:B------:R-:W-:Y:S01]  /*2650*/  @P0 PRMT R2, RZ, 0x5410, R13 ;  /* 0x00005410ff020816 */ /* 0x000fe2000000000d */
[----:B------:R-:W-:Y:S02]  /*2660*/  FMUL.FTZ R43, R174, R43 ;  /* 0x0000002bae2b7220 */ /* 0x000fe40000410000 */
[----:B------:R-:W-:-:S02]  /*2670*/  FADD.FTZ R45, R46, -R45 ;  /* 0x8000002d2e2d7221 */ /* 0x000fc40000010000 */
[-C--:B------:R-:W-:Y:S02]  /*2680*/  FFMA.FTZ R48, R48, R196.reuse, R181 ;  /* 0x000000c430307223 */ /* 0x080fe400000100b5 */
[----:B------:R-:W-:Y:S01]  /*2690*/  @P0 FADD.FTZ R43, R43, R2 ;  /* 0x000000022b2b0221 */ /* 0x000fe20000010000 */
[----:B------:R-:W-:Y:S01]  /*26a0*/  @P0 PRMT R2, RZ, 0x7610, R13 ;  /* 0x00007610ff020816 */ /* 0x000fe2000000000d */
[C---:B------:R-:W-:Y:S02]  /*26b0*/  FMUL.FTZ R45, R174.reuse, R45 ;  /* 0x0000002dae2d7220 */ /* 0x040fe40000410000 */
[----:B------:R-:W-:Y:S02]  /*26c0*/  FADD.FTZ R47, R47, -R48 ;  /* 0x800000302f2f7221 */ /* 0x000fe40000010000 */
[----:B------:R-:W-:Y:S02]  /*26d0*/  FFMA.FTZ R49, R49, R196, R181 ;  /* 0x000000c431317223 */ /* 0x000fe400000100b5 */
[----:B------:R-:W-:Y:S01]  /*26e0*/  @P0 FADD.FTZ R45, R45, R2 ;  /* 0x000000022d2d0221 */ /* 0x000fe20000010000 */
[----:B------:R-:W-:Y:S01]  /*26f0*/  @P0 PRMT R2, RZ, 0x5410, R14 ;  /* 0x00005410ff020816 */ /* 0x000fe2000000000e */
        /* <DEDUP_REMOVED lines=9> */
[--C-:B------:R-:W-:Y:S01]  /*2790*/  @P0 PRMT R2, RZ, 0x5410, R15.reuse ;  /* 0x00005410ff020816 */ /* 0x100fe2000000000f */
[C---:B------:R-:W-:Y:S02]  /*27a0*/  FMUL.FTZ R179, R174.reuse, R179 ;  /* 0x000000b3aeb37220 */ /* 0x040fe40000410000 */
[----:B------:R-:W-:Y:S02]  /*27b0*/  FADD.FTZ R177, R177, -R180 ;  /* 0x800000b4b1b17221 */ /* 0x000fe40000010000 */
[----:B------:R-:W-:Y:S01]  /*27c0*/  @P0 FADD.FTZ R179, R179, R2 ;  /* 0x00000002b3b30221 */ /* 0x000fe20000010000 */
[----:B------:R-:W-:Y:S01]  /*27d0*/  @P0 PRMT R2, RZ, 0x7610, R15 ;  /* 0x00007610ff020816 */ /* 0x000fe2000000000f */
[----:B------:R-:W-:-:S04]  /*27e0*/  FMUL.FTZ R177, R174, R177 ;  /* 0x000000b1aeb17220 */ /* 0x000fc80000410000 */
[----:B------:R-:W-:Y:S01]  /*27f0*/  @P0 FADD.FTZ R177, R177, R2 ;  /* 0x00000002b1b10221 */ /* 0x000fe20000010000 */
[----:B------:R-:W-:Y:S01]  /*2800*/  MOV R202, c[0x0][0x160] ;  /* 0x0000580000ca7a02 */ /* 0x000fe20000000f00 */
[-C--:B------:R-:W-:Y:S01]  /*2810*/  FMUL.FTZ R30, R45, R38.reuse ;  /* 0x000000262d1e7220 */ /* 0x080fe20000410000 */
[----:B------:R-:W-:Y:S01]  /*2820*/  @P1 F2FP.BF16.PACK_AB R31, RZ, R179 ;  /* 0x000000b3ff1f123e */ /* 0x000fe200000010ff */
[-C--:B------:R-:W-:Y:S02]  /*2830*/  FMUL.FTZ R36, R49, R38.reuse ;  /* 0x0000002631247220 */ /* 0x080fe40000410000 */
[-C--:B------:R-:W-:Y:S02]  /*2840*/  FMUL.FTZ R179, R179, R38.reuse ;  /* 0x00000026b3b37220 */ /* 0x080fe40000410000 */
[----:B------:R-:W-:Y:S01]  /*2850*/  FMUL.FTZ R37, R177, R38 ;  /* 0x00000026b1257220 */ /* 0x000fe20000410000 */
[----:B------:R-:W-:Y:S02]  /*2860*/  LEA R163, R202, R163, 0x2 ;  /* 0x000000a3caa37211 */ /* 0x000fe400078e10ff */
[----:B------:R-:W-:Y:S01]  /*2870*/  @P1 IADD3 R171, R171, 0x40, RZ ;  /* 0x00000040abab1810 */ /* 0x000fe20007ffe0ff */
[----:B------:R-:W-:Y:S01]  /*2880*/  FMUL.FTZ R40, R170, R37 ;  /* 0x00000025aa287220 */ /* 0x000fe20000410000 */
[----:B------:R-:W-:-:S02]  /*2890*/  @P1 F2FP.BF16.PACK_AB R177, RZ, R177 ;  /* 0x000000b1ffb1123e */ /* 0x000fc400000010ff */
[----:B------:R-:W-:-:S04]  /*28a0*/  @P1 PRMT R19, R31, 0x7610, R19 ;  /* 0x000076101f131816 */ /* 0x000fc80000000013 */
[----:B------:R-:W-:Y:S02]  /*28b0*/  @P1 PRMT R19, R19, 0x5410, R177 ;  /* 0x0000541013131816 */ /* 0x000fe400000000b1 */
[--C-:B--2---:R-:W-:Y:S02]  /*28c0*/  PRMT R2, RZ, 0x5410, R20.reuse ;  /* 0x00005410ff027816 */ /* 0x104fe40000000014 */
[--C-:B------:R-:W-:Y:S02]  /*28d0*/  PRMT R3, RZ, 0x5410, R21.reuse ;  /* 0x00005410ff037816 */ /* 0x100fe40000000015 */
[----:B------:R-:W-:Y:S01]  /*28e0*/  PRMT R20, RZ, 0x7610, R20 ;  /* 0x00007610ff147816 */ /* 0x000fe20000000014 */
[----:B------:R-:W-:Y:S01]  /*28f0*/  FFMA.FTZ R72, R2, R183, R72 ;  /* 0x000000b702487223 */ /* 0x000fe20000010048 */
[----:B------:R-:W-:Y:S01]  /*2900*/  PRMT R21, RZ, 0x7610, R21 ;  /* 0x00007610ff157816 */ /* 0x000fe20000000015 */
[----:B------:R-:W-:Y:S02]  /*2910*/  FFMA.FTZ R70, R3, R185, R70 ;  /* 0x000000b903467223 */ /* 0x000fe40000010046 */
[----:B------:R-:W-:Y:S01]  /*2920*/  FFMA.FTZ R73, R20, R184, R73 ;  /* 0x000000b814497223 */ /* 0x000fe20000010049 */
[----:B------:R-:W-:Y:S01]  /*2930*/  PRMT R28, RZ, 0x5410, R22 ;  /* 0x00005410ff1c7816 */ /* 0x000fe20000000016 */
[----:B------:R-:W-:Y:S01]  /*2940*/  FFMA.FTZ R71, R21, R186, R71 ;  /* 0x000000ba15477223 */ /* 0x000fe20000010047 */
[----:B------:R-:W-:-:S02]  /*2950*/  PRMT R29, RZ, 0x5410, R23 ;  /* 0x00005410ff1d7816 */ /* 0x000fc40000000017 */
[----:B------:R-:W-:Y:S01]  /*2960*/  PRMT R22, RZ, 0x7610, R22 ;  /* 0x00007610ff167816 */ /* 0x000fe20000000016 */
[----:B------:R-:W-:Y:S01]  /*2970*/  FFMA.FTZ R68, R28, R187, R68 ;  /* 0x000000bb1c447223 */ /* 0x000fe20000010044 */
[----:B------:R-:W-:Y:S01]  /*2980*/  PRMT R23, RZ, 0x7610, R23 ;  /* 0x00007610ff177816 */ /* 0x000fe20000000017 */
[----:B------:R-:W-:Y:S02]  /*2990*/  FMUL.FTZ R28, R41, R38 ;  /* 0x00000026291c7220 */ /* 0x000fe40000410000 */
[----:B------:R-:W-:Y:S02]  /*29a0*/  FFMA.FTZ R69, R22, R188, R69 ;  /* 0x000000bc16457223 */ /* 0x000fe40000010045 */
[----:B------:R-:W-:Y:S01]  /*29b0*/  FFMA.FTZ R66, R29, R189, R66 ;  /* 0x000000bd1d427223 */ /* 0x000fe20000010042 */
[----:B------:R-:W-:Y:S01]  /*29c0*/  @P1 F2FP.BF16.PACK_AB R29, RZ, R49 ;  /* 0x00000031ff1d123e */ /* 0x000fe200000010ff */
[----:B------:R-:W-:Y:S02]  /*29d0*/  FFMA.FTZ R67, R23, R190, R67 ;  /* 0x000000be17437223 */ /* 0x000fe40000010043 */
[----:B------:R-:W-:-:S05]  /*29e0*/  FMUL.FTZ R23, R168, R179 ;  /* 0x000000b3a8177220 */ /* 0x000fca0000410000 */
[----:B------:R-:W-:Y:S02]  /*29f0*/  F2FP.BF16.PACK_AB R23, R40, R23 ;  /* 0x000000172817723e */ /* 0x000fe400000010ff */
[--C-:B---3--:R-:W-:Y:S02]  /*2a00*/  PRMT R2, RZ, 0x5410, R24.reuse ;  /* 0x00005410ff027816 */ /* 0x108fe40000000018 */
[--C-:B------:R-:W-:Y:S02]  /*2a10*/  PRMT R3, RZ, 0x5410, R25.reuse ;  /* 0x00005410ff037816 */ /* 0x100fe40000000019 */
[----:B------:R-:W-:Y:S02]  /*2a20*/  PRMT R24, RZ, 0x7610, R24 ;  /* 0x00007610ff187816 */ /* 0x000fe40000000018 */
[----:B------:R-:W-:Y:S02]  /*2a30*/  PRMT R25, RZ, 0x7610, R25 ;  /* 0x00007610ff197816 */ /* 0x000fe40000000019 */
[----:B------:R-:W-:Y:S01]  /*2a40*/  PRMT R20, RZ, 0x5410, R26 ;  /* 0x00005410ff147816 */ /* 0x000fe2000000001a */
[----:B------:R-:W-:Y:S01]  /*2a50*/  FFMA.FTZ R64, R2, R191, R64 ;  /* 0x000000bf02407223 */ /* 0x000fe20000010040 */
[----:B------:R-:W-:-:S02]  /*2a60*/  PRMT R26, RZ, 0x7610, R26 ;  /* 0x00007610ff1a7816 */ /* 0x000fc4000000001a */
[----:B------:R-:W-:Y:S01]  /*2a70*/  @P1 F2FP.BF16.PACK_AB R2, RZ, R39 ;  /* 0x00000027ff02123e */ /* 0x000fe200000010ff */
[----:B------:R-:W-:Y:S01]  /*2a80*/  FFMA.FTZ R65, R24, R192, R65 ;  /* 0x000000c018417223 */ /* 0x000fe20000010041 */
[----:B------:R-:W-:Y:S01]  /*2a90*/  PRMT R21, RZ, 0x5410, R27 ;  /* 0x00005410ff157816 */ /* 0x000fe2000000001b */
[----:B------:R-:W-:Y:S01]  /*2aa0*/  FFMA.FTZ R63, R25, R194, R63 ;  /* 0x000000c2193f7223 */ /* 0x000fe2000001003f */
[----:B------:R-:W-:Y:S01]  /*2ab0*/  PRMT R27, RZ, 0x7610, R27 ;  /* 0x00007610ff1b7816 */ /* 0x000fe2000000001b */
[----:B------:R-:W-:Y:S01]  /*2ac0*/  FFMA.FTZ R62, R3, R193, R62 ;  /* 0x000000c1033e7223 */ /* 0x000fe2000001003e */
[----:B------:R-:W-:Y:S01]  /*2ad0*/  @P1 F2FP.BF16.PACK_AB R24, RZ, R43 ;  /* 0x0000002bff18123e */ /* 0x000fe200000010ff */
[----:B------:R-:W-:Y:S01]  /*2ae0*/  FFMA.FTZ R61, R26, R198, R61 ;  /* 0x000000c61a3d7223 */ /* 0x000fe2000001003d */
[----:B------:R-:W-:Y:S01]  /*2af0*/  @P1 F2FP.BF16.PACK_AB R25, RZ, R47 ;  /* 0x0000002fff19123e */ /* 0x000fe200000010ff */
[-C--:B------:R-:W-:Y:S01]  /*2b00*/  FMUL.FTZ R26, R39, R38.reuse ;  /* 0x00000026271a7220 */ /* 0x080fe20000410000 */
[----:B------:R-:W-:Y:S01]  /*2b10*/  @P1 F2FP.BF16.PACK_AB R3, RZ, R41 ;  /* 0x00000029ff03123e */ /* 0x000fe200000010ff */
[-C--:B------:R-:W-:Y:S01]  /*2b20*/  FMUL.FTZ R43, R43, R38.reuse ;  /* 0x000000262b2b7220 */ /* 0x080fe20000410000 */
[----:B------:R-:W-:Y:S01]  /*2b30*/  @P1 PRMT R16, R2, 0x7610, R16 ;  /* 0x0000761002101816 */ /* 0x000fe20000000010 */
[----:B------:R-:W-:Y:S01]  /*2b40*/  FMUL.FTZ R47, R47, R38 ;  /* 0x000000262f2f7220 */ /* 0x000fe20000410000 */
[----:B------:R-:W-:Y:S01]  /*2b50*/  LEA R2, P0, R172, c[0x0][0x248], 0x4 ;  /* 0x00009200ac027a11 */ /* 0x000fe200078020ff */
[----:B------:R-:W-:Y:S01]  /*2b60*/  FFMA.FTZ R60, R20, R195, R60 ;  /* 0x000000c3143c7223 */ /* 0x000fe2000001003c */
[----:B------:R-:W-:Y:S01]  /*2b70*/  @P1 PRMT R17, R24, 0x7610, R17 ;  /* 0x0000761018111816 */ /* 0x000fe20000000011 */
[----:B------:R-:W-:Y:S01]  /*2b80*/  FFMA.FTZ R58, R21, R197, R58 ;  /* 0x000000c5153a7223 */ /* 0x000fe2000001003a */
[----:B------:R-:W-:Y:S01]  /*2b90*/  @P1 PRMT R18, R25, 0x7610, R18 ;  /* 0x0000761019121816 */ /* 0x000fe20000000012 */
[----:B------:R-:W-:Y:S01]  /*2ba0*/  FFMA.FTZ R59, R27, R200, R59 ;  /* 0x000000c81b3b7223 */ /* 0x000fe2000001003b */
[----:B------:R-:W-:Y:S01]  /*2bb0*/  @P1 F2FP.BF16.PACK_AB R27, RZ, R45 ;  /* 0x0000002dff1b123e */ /* 0x000fe200000010ff */
[----:B------:R-:W-:Y:S01]  /*2bc0*/  FMUL.FTZ R20, R121, R26 ;  /* 0x0000001a79147220 */ /* 0x000fe20000410000 */
[----:B------:R-:W-:Y:S01]  /*2bd0*/  @P1 PRMT R16, R16, 0x5410, R3 ;  /* 0x0000541010101816 */ /* 0x000fe20000000003 */
[----:B------:R-:W-:Y:S01]  /*2be0*/  FMUL.FTZ R21, R164, R43 ;  /* 0x0000002ba4157220 */ /* 0x000fe20000410000 */
[----:B------:R-:W-:Y:S01]  /*2bf0*/  LEA.HI.X R3, R172, c[0x0][0x24c], RZ, 0x4, P0 ;  /* 0x00009300ac037a11 */ /* 0x000fe200000f24ff */
[----:B------:R-:W-:-:S02]  /*2c00*/  FMUL.FTZ R22, R166, R47 ;  /* 0x0000002fa6167220 */ /* 0x000fc40000410000 */
[----:B------:R-:W-:Y:S02]  /*2c10*/  FMUL.FTZ R41, R169, R36 ;  /* 0x00000024a9297220 */ /* 0x000fe40000410000 */
[----:B------:R-:W-:Y:S02]  /*2c20*/  FMUL.FTZ R38, R167, R30 ;  /* 0x0000001ea7267220 */ /* 0x000fe40000410000 */
[----:B------:R-:W-:Y:S01]  /*2c30*/  FMUL.FTZ R39, R165, R28 ;  /* 0x0000001ca5277220 */ /* 0x000fe20000410000 */
[----:B------:R-:W-:Y:S01]  /*2c40*/  ISETP.GE.AND P0, PT, R163, c[0x0][0x164], PT ;  /* 0x00005900a3007a0c */ /* 0x000fe20003f06270 */
[----:B------:R-:W-:Y:S01]  /*2c50*/  @P1 IMAD.WIDE.U32 R24, R171, R182, c[0x0][0x258] ;  /* 0x00009600ab181625 */ /* 0x000fe200078e00b6 */
[----:B------:R-:W-:Y:S02]  /*2c60*/  @P1 PRMT R17, R17, 0x5410, R27 ;  /* 0x0000541011111816 */ /* 0x000fe4000000001b */
[----:B------:R-:W-:Y:S02]  /*2c70*/  @P1 PRMT R18, R18, 0x5410, R29 ;  /* 0x0000541012121816 */ /* 0x000fe4000000001d */
[----:B------:R-:W-:-:S02]  /*2c80*/  F2FP.BF16.PACK_AB R22, R41, R22 ;  /* 0x000000162916723e */ /* 0x000fc400000010ff */
[----:B------:R-:W-:Y:S02]  /*2c90*/  F2FP.BF16.PACK_AB R21, R38, R21 ;  /* 0x000000152615723e */ /* 0x000fe400000010ff */
[----:B------:R-:W-:Y:S01]  /*2ca0*/  F2FP.BF16.PACK_AB R20, R39, R20 ;  /* 0x000000142714723e */ /* 0x000fe200000010ff */
[----:B------:R4:W-:Y:S04]  /*2cb0*/  @P1 STG.E.128 [R24.64], R16 ;  /* 0x0000001018001986 */ /* 0x0009e8000c101d04 */
[----:B------:R0:W-:Y:S01]  /*2cc0*/  STG.E.128 [R2.64], R20 ;  /* 0x0000001402007986 */ /* 0x0001e2000c101d04 */
[----:B----4-:R-:W-:Y:S02]  /*2cd0*/  PRMT R25, RZ, 0x5410, R35 ;  /* 0x00005410ff197816 */ /* 0x010fe40000000023 */
[----:B0-----:R-:W-:-:S02]  /*2ce0*/  PRMT R3, RZ, 0x5410, R32 ;  /* 0x00005410ff037816 */ /* 0x001fc40000000020 */
[----:B------:R-:W-:Y:S02]  /*2cf0*/  PRMT R23, RZ, 0x5410, R34 ;  /* 0x00005410ff177816 */ /* 0x000fe40000000022 */
[----:B------:R-:W-:Y:S02]  /*2d00*/  PRMT R32, RZ, 0x7610, R32 ;  /* 0x00007610ff207816 */ /* 0x000fe40000000020 */
[--C-:B------:R-:W-:Y:S02]  /*2d10*/  PRMT R21, RZ, 0x5410, R33.reuse ;  /* 0x00005410ff157816 */ /* 0x100fe40000000021 */
[----:B------:R-:W-:Y:S02]  /*2d20*/  PRMT R2, RZ, 0x7610, R33 ;  /* 0x00007610ff027816 */ /* 0x000fe40000000021 */
[----:B------:R-:W-:Y:S02]  /*2d30*/  PRMT R34, RZ, 0x7610, R34 ;  /* 0x00007610ff227816 */ /* 0x000fe40000000022 */
[----:B------:R-:W-:Y:S01]  /*2d40*/  PRMT R20, RZ, 0x7610, R35 ;  /* 0x00007610ff147816 */ /* 0x000fe20000000023 */
[----:B------:R-:W-:-:S02]  /*2d50*/  FFMA.FTZ R56, R3, R26, R56 ;  /* 0x0000001a03387223 */ /* 0x000fc40000010038 */
[----:B------:R-:W-:Y:S02]  /*2d60*/  FFMA.FTZ R57, R32, R28, R57 ;  /* 0x0000001c20397223 */ /* 0x000fe40000010039 */
[----:B------:R-:W-:Y:S02]  /*2d70*/  FFMA.FTZ R54, R21, R43, R54 ;  /* 0x0000002b15367223 */ /* 0x000fe40000010036 */
[----:B------:R-:W-:Y:S02]  /*2d80*/  FFMA.FTZ R55, R2, R30, R55 ;  /* 0x0000001e02377223 */ /* 0x000fe40000010037 */
[----:B------:R-:W-:Y:S02]  /*2d90*/  FFMA.FTZ R52, R23, R47, R52 ;  /* 0x0000002f17347223 */ /* 0x000fe40000010034 */
[----:B------:R-:W-:Y:S02]  /*2da0*/  FFMA.FTZ R53, R34, R36, R53 ;  /* 0x0000002422357223 */ /* 0x000fe40000010035 */
[----:B------:R-:W-:-:S02]  /*2db0*/  FFMA.FTZ R50, R25, R179, R50 ;  /* 0x000000b319327223 */ /* 0x000fc40000010032 */
[----:B------:R-:W-:Y:S01]  /*2dc0*/  FFMA.FTZ R51, R20, R37, R51 ;  /* 0x0000002514337223 */ /* 0x000fe20000010033 */
[----:B------:R-:W-:Y:S01]  /*2dd0*/  @P0 CALL.REL.NOINC `(.L_x_250) ;  /* 0x0000001000000944 */ /* 0x000fe20003c00000 */
[----:B------:R-:W-:Y:S05]  /*2de0*/  BRA `(.L_x_251) ;  /* 0xffffdb2000007947 */ /* 0x000fea000383ffff */
.L_x_250:
[----:B------:R-:W-:Y:S05]  /*2df0*/  BSYNC B1 ;  /* 0x0000000000017941 */ /* 0x000fea0003800000 */
.L_x_247:
        /* <DEDUP_REMOVED lines=55> */
.L_x_246:
[----:B------:R-:W-:Y:S05]  /*3170*/  BSYNC B0 ;  /* 0x0000000000007941 */ /* 0x000fea0003800000 */
.L_x_244:
        /* <DEDUP_REMOVED lines=12> */
[----:B------:R-:W0:Y:S04]  /*3240*/  LDS R12, [R0.X4+0x400] ;  /* 0x00040000000c7984 */ /* 0x000e280000004800 */
[----:B------:R-:W1:Y:S04]  /*3250*/  LDS R13, [R0.X4+0x600] ;  /* 0x00060000000d7984 */ /* 0x000e680000004800 */
[----:B------:R-:W2:Y:S04]  /*3260*/  LDS R14, [R0.X4+0x800] ;  /* 0x00080000000e7984 */ /* 0x000ea80000004800 */
[----:B------:R-:W3:Y:S04]  /*3270*/  LDS R15, [R0.X4+0xa00] ;  /* 0x000a0000000f7984 */ /* 0x000ee80000004800 */
[----:B------:R-:W4:Y:S04]  /*3280*/  LDS R17, [R0.X4+0x1000] ;  /* 0x0010000000117984 */ /* 0x000f280000004800 */
[----:B------:R-:W5:Y:S04]  /*3290*/  LDS R16, [R0.X4+0x1200] ;  /* 0x0012000000107984 */ /* 0x000f680000004800 */
[----:B------:R-:W5:Y:S04]  /*32a0*/  LDS R19, [R0.X4+0x1400] ;  /* 0x0014000000137984 */ /* 0x000f680000004800 */
[----:B------:R-:W5:Y:S04]  /*32b0*/  LDS R18, [R0.X4+0x1600] ;  /* 0x0016000000127984 */ /* 0x000f680000004800 */
[----:B------:R-:W5:Y:S04]  /*32c0*/  LDS R3, [R0.X4] ;  /* 0x0000000000037984 */ /* 0x000f680000004800 */
        /* <DEDUP_REMOVED lines=13> */
[----:B------:R-:W-:-:S03]  /*33a0*/  FADD.FTZ R14, R14, R19 ;  /* 0x000000130e0e7221 */ /* 0x000fc60000010000 */
[----:B------:R-:W5:Y:S01]  /*33b0*/  LDS R43, [R0.X4+0x2000] ;  /* 0x00200000002b7984 */ /* 0x000f620000004800 */
[----:B------:R-:W-:-:S03]  /*33c0*/  FADD.FTZ R15, R15, R18 ;  /* 0x000000120f0f7221 */ /* 0x000fc60000010000 */
[----:B------:R-:W5:Y:S01]  /*33d0*/  LDS R44, [R0.X4+0x2200] ;  /* 0x00220000002c7984 */ /* 0x000f620000004800 */
[----:B------:R-:W-:-:S03]  /*33e0*/  FADD.FTZ R3, RZ, R3 ;  /* 0x00000003ff037221 */ /* 0x000fc60000010000 */
[----:B------:R-:W-:Y:S01]  /*33f0*/  LDS R46, [R0.X4+0x2400] ;  /* 0x00240000002e7984 */ /* 0x000fe20000004800 */
[----:B------:R-:W-:-:S03]  /*3400*/  FADD.FTZ R40, RZ, R40 ;  /* 0x00000028ff287221 */ /* 0x000fc60000010000 */
[----:B------:R-:W5:Y:S04]  /*3410*/  LDS R52, [R0.X4+0x2600] ;  /* 0x0026000000347984 */ /* 0x000f680000004800 */
[----:B------:R-:W5:Y:S01]  /*3420*/  LDS R17, [R0.X4+0x2800] ;  /* 0x0028000000117984 */ /* 0x000f620000004800 */
        /* <DEDUP_REMOVED lines=9> */
[----:B-----5:R-:W-:Y:S02]  /*34c0*/  FADD.FTZ R13, R13, R30 ;  /* 0x0000001e0d0d7221 */ /* 0x020fe40000010000 */
[----:B------:R-:W-:Y:S02]  /*34d0*/  FADD.FTZ R14, R14, R43 ;  /* 0x0000002b0e0e7221 */ /* 0x000fe40000010000 */
[----:B------:R-:W-:Y:S02]  /*34e0*/  FADD.FTZ R15, R15, R44 ;  /* 0x0000002c0f0f7221 */ /* 0x000fe40000010000 */
[----:B------:R-:W-:Y:S01]  /*34f0*/  FADD.FTZ R29, R29, R52 ;  /* 0x000000341d1d7221 */ /* 0x000fe20000010000 */
[----:B------:R-:W-:Y:S01]  /*3500*/  STS.128 [R2], R4 ;  /* 0x0000000402007388 */ /* 0x000fe20000000c00 */
[----:B------:R-:W-:-:S03]  /*3510*/  FADD.FTZ R17, R12, R17 ;  /* 0x000000110c117221 */ /* 0x000fc60000010000 */
[----:B------:R3:W-:Y:S01]  /*3520*/  STS.128 [R2+0x10], R8 ;  /* 0x0000100802007388 */ /* 0x0007e20000000c00 */
[----:B0-----:R-:W-:-:S03]  /*3530*/  FADD.FTZ R13, R13, R16 ;  /* 0x000000100d0d7221 */ /* 0x001fc60000010000 */
[----:B------:R-:W-:Y:S01]  /*3540*/  STS.128 [R2+0x400], R20 ;  /* 0x0004001402007388 */ /* 0x000fe20000000c00 */
[----:B-1----:R-:W-:-:S03]  /*3550*/  FADD.FTZ R19, R14, R19 ;  /* 0x000000130e137221 */ /* 0x002fc60000010000 */
[----:B------:R-:W-:Y:S01]  /*3560*/  STS.128 [R2+0x410], R24 ;  /* 0x0004101802007388 */ /* 0x000fe20000000c00 */
[----:B--2---:R-:W-:-:S03]  /*3570*/  FADD.FTZ R15, R15, R18 ;  /* 0x000000120f0f7221 */ /* 0x004fc60000010000 */
[----:B------:R-:W-:Y:S04]  /*3580*/  STS.128 [R2+0x800], R32 ;  /* 0x0008002002007388 */ /* 0x000fe80000000c00 */
[----:B------:R-:W-:Y:S01]  /*3590*/  STS.128 [R2+0x810], R36 ;  /* 0x0008102402007388 */ /* 0x000fe20000000c00 */
[----:B---3--:R-:W-:-:S03]  /*35a0*/  FADD.FTZ R9, R3, R46 ;  /* 0x0000002e03097221 */ /* 0x008fc60000010000 */
[----:B------:R-:W-:Y:S06]  /*35b0*/  BAR.SYNC.DEFER_BLOCKING 0x0 ;  /* 0x0000000000007b1d */ /* 0x000fec0000010000 */
[----:B------:R-:W0:Y:S04]  /*35c0*/  S2R R12, SR_CTAID.X ;  /* 0x00000000000c7919 */ /* 0x000e280000002500 */
        /* <DEDUP_REMOVED lines=19> */
[----:B-----5:R-:W-:-:S03]  /*3700*/  FADD.FTZ R11, R30, R11 ;  /* 0x0000000b1e0b7221 */ /* 0x020fc60000010000 */
[----:B------:R-:W5:Y:S01]  /*3710*/  LDS R24, [R0.X4+0x1e00] ;  /* 0x001e000000187984 */ /* 0x000f620000004800 */
        /* <DEDUP_REMOVED lines=20> */
[----:B0-----:R-:W-:Y:S02]  /*3860*/  FADD.FTZ R5, R5, R26 ;  /* 0x0000001a05057221 */ /* 0x001fe40000010000 */
[----:B------:R-:W-:Y:S02]  /*3870*/  FADD.FTZ R6, R6, R27 ;  /* 0x0000001b06067221 */ /* 0x000fe40000010000 */
[----:B------:R-:W-:Y:S02]  /*3880*/  FADD.FTZ R21, R7, R32 ;  /* 0x0000002007157221 */ /* 0x000fe40000010000 */
[----:B------:R-:W-:Y:S01]  /*3890*/  FADD.FTZ R11, R11, R34 ;  /* 0x000000220b0b7221 */ /* 0x000fe20000010000 */
[----:B------:R-:W-:Y:S01]  /*38a0*/  STS.128 [R2], R72 ;  /* 0x0000004802007388 */ /* 0x000fe20000000c00 */
[----:B------:R-:W-:-:S03]  /*38b0*/  FADD.FTZ R31, R4, R31 ;  /* 0x0000001f041f7221 */ /* 0x000fc60000010000 */
[----:B------:R-:W-:Y:S01]  /*38c0*/  STS.128 [R2+0x10], R68 ;  /* 0x0000104402007388 */ /* 0x000fe20000000c00 */
[----:B------:R-:W-:Y:S02]  /*38d0*/  FADD.FTZ R23, R3, R36 ;  /* 0x0000002403177221 */ /* 0x000fe40000010000 */
[----:B------:R-:W-:Y:S01]  /*38e0*/  IMAD R3, R12, c[0x0][0x168], RZ ;  /* 0x00005a000c037a24 */ /* 0x000fe200078e02ff */
[----:B------:R-:W-:Y:S01]  /*38f0*/  STS.128 [R2+0x400], R64 ;  /* 0x0004004002007388 */ /* 0x000fe20000000c00 */
[----:B-1----:R-:W-:-:S03]  /*3900*/  FADD.FTZ R25, R5, R38 ;  /* 0x0000002605197221 */ /* 0x002fc60000010000 */
[----:B------:R-:W-:Y:S01]  /*3910*/  STS.128 [R2+0x410], R60 ;  /* 0x0004103c02007388 */ /* 0x000fe20000000c00 */
[----:B--2---:R-:W-:Y:S01]  /*3920*/  FADD.FTZ R33, R6, R33 ;  /* 0x0000002106217221 */ /* 0x004fe20000010000 */
[----:B------:R-:W-:Y:S02]  /*3930*/  IADD3 R6, P0, R3, R0, RZ ;  /* 0x0000000003067210 */ /* 0x000fe40007f1e0ff */
[----:B------:R-:W-:Y:S02]  /*3940*/  STS.128 [R2+0x800], R56 ;  /* 0x0008003802007388 */ /* 0x000fe40000000c00 */
[----:B------:R-:W-:Y:S02]  /*3950*/  IADD3.X R3, RZ, RZ, RZ, P0, !PT ;  /* 0x000000ffff037210 */ /* 0x000fe400007fe4ff */
[----:B------:R-:W-:Y:S02]  /*3960*/  STS.128 [R2+0x810], R48 ;  /* 0x0008103002007388 */ /* 0x000fe40000000c00 */
[----:B------:R-:W-:-:S02]  /*3970*/  SHF.L.U64.HI R20, R6, 0x2, R3 ;  /* 0x0000000206147819 */ /* 0x000fc40000010203 */
[----:B------:R-:W-:Y:S01]  /*3980*/  BAR.SYNC.DEFER_BLOCKING 0x0 ;  /* 0x0000000000007b1d */ /* 0x000fe20000010000 */
[----:B------:R-:W-:-:S04]  /*3990*/  SHF.L.U32 R6, R6, 0x2, RZ ;  /* 0x0000000206067819 */ /* 0x000fc800000006ff */
[----:B------:R-:W-:-:S04]  /*39a0*/  IADD3 R4, P1, R6, c[0x0][0x220], RZ ;  /* 0x0000880006047a10 */ /* 0x000fc80007f3e0ff */
[----:B------:R-:W-:Y:S01]  /*39b0*/  IADD3.X R5, R20, c[0x0][0x224], RZ, P1, !PT ;  /* 0x0000890014057a10 */ /* 0x000fe20000ffe4ff */
        /* <DEDUP_REMOVED lines=9> */
[----:B------:R-:W5:Y:S01]  /*3a50*/  LDS R18, [R0.X4+0x2400] ;  /* 0x0024000000127984 */ /* 0x000f620000004800 */
[----:B0-----:R-:W-:-:S03]  /*3a60*/  FADD.FTZ R35, RZ, R35 ;  /* 0x00000023ff237221 */ /* 0x001fc60000010000 */
[----:B------:R-:W0:Y:S01]  /*3a70*/  LDS R14, [R0.X4+0x800] ;  /* 0x00080000000e7984 */ /* 0x000e220000004800 */
[----:B-1----:R-:W-:-:S03]  /*3a80*/  FADD.FTZ R35, R35, R16 ;  /* 0x0000001023237221 */ /* 0x002fc60000010000 */
[----:B------:R-:W1:Y:S01]  /*3a90*/  LDS R37, [R0.X4+0x1200] ;  /* 0x0012000000257984 */ /* 0x000e620000004800 */
[----:B--2---:R-:W-:-:S03]  /*3aa0*/  FADD.FTZ R35, R35, R2 ;  /* 0x0000000223237221 */ /* 0x004fc60000010000 */
[----:B------:R-:W2:Y:S01]  /*3ab0*/  LDS R45, [R0.X4+0x1c00] ;  /* 0x001c0000002d7984 */ /* 0x000ea20000004800 */
[----:B------:R-:W-:Y:S01]  /*3ac0*/  IADD3 R2, P0, R6, c[0x0][0x228], RZ ;  /* 0x00008a0006027a10 */ /* 0x000fe20007f1e0ff */
[----:B---3--:R-:W-:Y:S02]  /*3ad0*/  FADD.FTZ R8, RZ, R8 ;  /* 0x00000008ff087221 */ /* 0x008fe40000010000 */
[----:B------:R-:W3:Y:S01]  /*3ae0*/  LDS R53, [R0.X4+0x2600] ;  /* 0x0026000000357984 */ /* 0x000ee20000004800 */
[----:B------:R-:W-:Y:S01]  /*3af0*/  IADD3.X R3, R20, c[0x0][0x22c], RZ, P0, !PT ;  /* 0x00008b0014037a10 */ /* 0x000fe200007fe4ff */
[----:B----4-:R-:W-:Y:S02]  /*3b00*/  FADD.FTZ R10, RZ, R10 ;  /* 0x0000000aff0a7221 */ /* 0x010fe40000010000 */
[----:B------:R-:W4:Y:S01]  /*3b10*/  LDS R16, [R0.X4+0xa00] ;  /* 0x000a000000107984 */ /* 0x000f220000004800 */
[----:B------:R-:W-:Y:S01]  /*3b20*/  IADD3 R6, P0, R6, c[0x0][0x240], RZ ;  /* 0x0000900006067a10 */ /* 0x000fe20007f1e0ff */
[----:B-----5:R-:W-:-:S02]  /*3b30*/  FADD.FTZ R8, R8, R7 ;  /* 0x0000000708087221 */ /* 0x020fc40000010000 */
[----:B------:R-:W5:Y:S01]  /*3b40*/  LDS R39, [R0.X4+0x1400] ;  /* 0x0014000000277984 */ /* 0x000f620000004800 */
[----:B------:R-:W-:Y:S01]  /*3b50*/  IADD3.X R7, R20, c[0x0][0x244], RZ, P0, !PT ;  /* 0x0000910014077a10 */ /* 0x000fe200007fe4ff */
[----:B------:R-:W-:Y:S02]  /*3b60*/  FADD.FTZ R12, RZ, R12 ;  /* 0x0000000cff0c7221 */ /* 0x000fe40000010000 */
[----:B------:R-:W5:Y:S01]  /*3b70*/  LDS R47, [R0.X4+0x1e00] ;  /* 0x001e0000002f7984 */ /* 0x000f620000004800 */
[----:B------:R-:W-:-:S03]  /*3b80*/  FADD.FTZ R10, R10, R27 ;  /* 0x0000001b0a0a7221 */ /* 0x000fc60000010000 */
[----:B------:R-:W5:Y:S01]  /*3b90*/  LDS R55, [R0.X4+0x2800] ;  /* 0x0028000000377984 */ /* 0x000f620000004800 */
[----:B------:R-:W-:-:S03]  /*3ba0*/  FADD.FTZ R8, R8, R43 ;  /* 0x0000002b08087221 */ /* 0x000fc60000010000 */
[----:B------:R-:W5:Y:S01]  /*3bb0*/  LDS R41, [R0.X4+0x1600] ;  /* 0x0016000000297984 */ /* 0x000f620000004800 */
[----:B------:R-:W-:-:S03]  /*3bc0*/  FADD.FTZ R35, R35, R18 ;  /* 0x0000001223237221 */ /* 0x000fc60000010000 */
        /* <DEDUP_REMOVED lines=8> */
[----:B---3--:R-:W-:-:S03]  /*3c50*/  FADD.FTZ R53, R8, R53 ;  /* 0x0000003508357221 */ /* 0x008fc60000010000 */
[----:B------:R-:W-:Y:S01]  /*3c60*/  STG.E [R2.64], R21 ;  /* 0x0000001502007986 */ /* 0x000fe2000c101904 */
[----:B----4-:R-:W-:-:S03]  /*3c70*/  FADD.FTZ R16, RZ, R16 ;  /* 0x00000010ff107221 */ /* 0x010fc60000010000 */
[----:B------:R-:W-:Y:S01]  /*3c80*/  STG.E [R4.64], R9 ;  /* 0x0000000904007986 */ /* 0x000fe2000c101904 */
[----:B-----5:R-:W-:-:S03]  /*3c90*/  FADD.FTZ R14, R14, R39 ;  /* 0x000000270e0e7221 */ /* 0x020fc60000010000 */
[----:B------:R-:W-:Y:S01]  /*3ca0*/  STG.E [R6.64], R35 ;  /* 0x0000002306007986 */ /* 0x000fe2000c101904 */
[----:B------:R-:W-:-:S03]  /*3cb0*/  FADD.FTZ R12, R12, R47 ;  /* 0x0000002f0c0c7221 */ /* 0x000fc60000010000 */
[----:B------:R-:W-:Y:S01]  /*3cc0*/  STG.E [R2.64+0x200], R11 ;  /* 0x0002000b02007986 */ /* 0x000fe2000c101904 */
        /* <DEDUP_REMOVED lines=8> */
[----:B0-----:R-:W-:-:S03]  /*3d50*/  FADD.FTZ R16, R16, R51 ;  /* 0x0000003310107221 */ /* 0x001fc60000010000 */
[----:B------:R-:W-:Y:S01]  /*3d60*/  STG.E [R6.64+0x400], R55 ;  /* 0x0004003706007986 */ /* 0x000fe2000c101904 */
[----:B-1----:R-:W-:-:S03]  /*3d70*/  FADD.FTZ R59, R14, R59 ;  /* 0x0000003b0e3b7221 */ /* 0x002fc60000010000 */
[----:B------:R-:W-:Y:S01]  /*3d80*/  STG.E [R2.64+0x600], R23 ;  /* 0x0006001702007986 */ /* 0x000fe2000c101904 */
[----:B--2---:R-:W-:-:S03]  /*3d90*/  FADD.FTZ R61, R16, R61 ;  /* 0x0000003d103d7221 */ /* 0x004fc60000010000 */
        /* <DEDUP_REMOVED lines=9> */
.L_x_248:
[----:B------:R-:W-:Y:S01]  /*3e30*/  HFMA2.MMA R196, -RZ, RZ, 0, 5.9604644775390625e-08 ;  /* 0x00000001ffc47435 */ /* 0x000fe200000001ff */
[----:B------:R-:W-:-:S02]  /*3e40*/  MOV R181, R200 ;  /* 0x000000c800b57202 */ /* 0x000fc40000000f00 */
[----:B------:R-:W-:Y:S02]  /*3e50*/  MOV R187, 0x1f ;  /* 0x0000001f00bb7802 */ /* 0x000fe40000000f00 */
[----:B------:R-:W-:Y:S02]  /*3e60*/  MOV R198, 0xffffffff ;  /* 0xffffffff00c67802 */ /* 0x000fe40000000f00 */
[----:B------:R-:W-:Y:S02]  /*3e70*/  MOV R2, 0x3e90 ;  /* 0x00003e9000027802 */ /* 0x000fe40000000f00 */
[----:B-----5:R-:W-:Y:S05]  /*3e80*/  CALL.REL.NOINC `($__internal_5_$__cuda_sm70_shflsync_bfly_p) ;  /* 0x0000046000007944 */ /* 0x020fea0003c00000 */
[----:B-1----:R-:W-:Y:S01]  /*3e90*/  MOV R25, R181 ;  /* 0x000000b500197202 */ /* 0x002fe20000000f00 */
[----:B0-----:R-:W-:Y:S05]  /*3ea0*/  BRA `(.L_x_252) ;  /* 0xffffdac000007947 */ /* 0x001fea000383ffff */
.L_x_249:
[----:B------:R-:W-:Y:S01]  /*3eb0*/  HFMA2.MMA R196, -RZ, RZ, 0, 5.9604644775390625e-08 ;  /* 0x00000001ffc47435 */ /* 0x000fe200000001ff */
[----:B------:R-:W-:Y:S02]  /*3ec0*/  MOV R181, R37 ;  /* 0x0000002500b57202 */ /* 0x000fe40000000f00 */
[----:B------:R-:W-:Y:S02]  /*3ed0*/  MOV R187, 0x1f ;  /* 0x0000001f00bb7802 */ /* 0x000fe40000000f00 */
[----:B------:R-:W-:-:S02]  /*3ee0*/  MOV R198, 0xffffffff ;  /* 0xffffffff00c67802 */ /* 0x000fc40000000f00 */
[----:B------:R-:W-:Y:S02]  /*3ef0*/  MOV R2, 0x3f10 ;  /* 0x00003f1000027802 */ /* 0x000fe40000000f00 */
[----:B01---5:R-:W-:Y:S05]  /*3f00*/  CALL.REL.NOINC `($__internal_5_$__cuda_sm70_shflsync_bfly_p) ;  /* 0x000003e000007944 */ /* 0x023fea0003c00000 */
[----:B------:R-:W-:Y:S01]  /*3f10*/  FADD.FTZ R200, R200, R25 ;  /* 0x00000019c8c87221 */ /* 0x000fe20000010000 */
[----:B0-----:R-:W-:Y:S01]  /*3f20*/  HFMA2.MMA R196, -RZ, RZ, 0, 1.1920928955078125e-07 ;  /* 0x00000002ffc47435 */ /* 0x001fe200000001ff */
[----:B-1----:R-:W-:Y:S01]  /*3f30*/  FADD.FTZ R202, R37, R181 ;  /* 0x000000b525ca7221 */ /* 0x002fe20000010000 */
[----:B------:R-:W-:Y:S02]  /*3f40*/  MOV R187, 0x1f ;  /* 0x0000001f00bb7802 */ /* 0x000fe40000000f00 */
[----:B------:R-:W-:Y:S02]  /*3f50*/  MOV R198, 0xffffffff ;  /* 0xffffffff00c67802 */ /* 0x000fe40000000f00 */
[----:B------:R-:W-:Y:S02]  /*3f60*/  MOV R181, R200 ;  /* 0x000000c800b57202 */ /* 0x000fe40000000f00 */
[----:B------:R-:W-:Y:S02]  /*3f70*/  MOV R2, 0x3f90 ;  /* 0x00003f9000027802 */ /* 0x000fe40000000f00 */
[----:B------:R-:W-:Y:S05]  /*3f80*/  CALL.REL.NOINC `($__internal_5_$__cuda_sm70_shflsync_bfly_p) ;  /* 0x0000036000007944 */ /* 0x000fea0003c00000 */
[----:B0-----:R-:W-:Y:S01]  /*3f90*/  HFMA2.MMA R196, -RZ, RZ, 0, 1.1920928955078125e-07 ;  /* 0x00000002ffc47435 */ /* 0x001fe200000001ff */
[----:B-1----:R-:W-:-:S02]  /*3fa0*/  MOV R25, R181 ;  /* 0x000000b500197202 */ /* 0x002fc40000000f00 */
[----:B------:R-:W-:Y:S02]  /*3fb0*/  MOV R181, R202 ;  /* 0x000000ca00b57202 */ /* 0x000fe40000000f00 */
[----:B------:R-:W-:Y:S02]  /*3fc0*/  MOV R187, 0x1f ;  /* 0x0000001f00bb7802 */ /* 0x000fe40000000f00 */
[----:B------:R-:W-:Y:S02]  /*3fd0*/  MOV R198, 0xffffffff ;  /* 0xffffffff00c67802 */ /* 0x000fe40000000f00 */
[----:B------:R-:W-:Y:S02]  /*3fe0*/  MOV R2, 0x4000 ;  /* 0x0000400000027802 */ /* 0x000fe40000000f00 */
[----:B------:R-:W-:Y:S05]  /*3ff0*/  CALL.REL.NOINC `($__internal_5_$__cuda_sm70_shflsync_bfly_p) ;  /* 0x000002f000007944 */ /* 0x000fea0003c00000 */
[----:B------:R-:W-:Y:S01]  /*4000*/  FADD.FTZ R200, R25, R200 ;  /* 0x000000c819c87221 */ /* 0x000fe20000010000 */
[----:B0-----:R-:W-:Y:S01]  /*4010*/  HFMA2.MMA R196, -RZ, RZ, 0, 2.384185791015625e-07 ;  /* 0x00000004ffc47435 */ /* 0x001fe200000001ff */
[----:B-1----:R-:W-:Y:S01]  /*4020*/  FADD.FTZ R202, R202, R181 ;  /* 0x000000b5caca7221 */ /* 0x002fe20000010000 */
[----:B------:R-:W-:Y:S02]  /*4030*/  MOV R187, 0x1f ;  /* 0x0000001f00bb7802 */ /* 0x000fe40000000f00 */
[----:B------:R-:W-:-:S02]  /*4040*/  MOV R198, 0xffffffff ;  /* 0xffffffff00c67802 */ /* 0x000fc40000000f00 */
[----:B------:R-:W-:Y:S02]  /*4050*/  MOV R181, R200 ;  /* 0x000000c800b57202 */ /* 0x000fe40000000f00 */
[----:B------:R-:W-:Y:S02]  /*4060*/  MOV R2, 0x4080 ;  /* 0x0000408000027802 */ /* 0x000fe40000000f00 */
[----:B------:R-:W-:Y:S05]  /*4070*/  CALL.REL.NOINC `($__internal_5_$__cuda_sm70_shflsync_bfly_p) ;  /* 0x0000027000007944 */ /* 0x000fea0003c00000 */
[----:B0-----:R-:W-:Y:S01]  /*4080*/  HFMA2.MMA R196, -RZ, RZ, 0, 2.384185791015625e-07 ;  /* 0x00000004ffc47435 */ /* 0x001fe200000001ff */
[----:B-1----:R-:W-:Y:S02]  /*4090*/  MOV R25, R181 ;  /* 0x000000b500197202 */ /* 0x002fe40000000f00 */
[----:B------:R-:W-:Y:S02]  /*40a0*/  MOV R181, R202 ;  /* 0x000000ca00b57202 */ /* 0x000fe40000000f00 */
[----:B------:R-:W-:Y:S02]  /*40b0*/  MOV R187, 0x1f ;  /* 0x0000001f00bb7802 */ /* 0x000fe40000000f00 */
[----:B------:R-:W-:Y:S02]  /*40c0*/  MOV R198, 0xffffffff ;  /* 0xffffffff00c67802 */ /* 0x000fe40000000f00 */
[----:B------:R-:W-:-:S02]  /*40d0*/  MOV R2, 0x40f0 ;  /* 0x000040f000027802 */ /* 0x000fc40000000f00 */
[----:B------:R-:W-:Y:S05]  /*40e0*/  CALL.REL.NOINC `($__internal_5_$__cuda_sm70_shflsync_bfly_p) ;  /* 0x0000020000007944 */ /* 0x000fea0003c00000 */
[----:B------:R-:W-:Y:S01]  /*40f0*/  FADD.FTZ R200, R25, R200 ;  /* 0x000000c819c87221 */ /* 0x000fe20000010000 */
[----:B0-----:R-:W-:Y:S01]  /*4100*/  HFMA2.MMA R196, -RZ, RZ, 0, 4.76837158203125e-07 ;  /* 0x00000008ffc47435 */ /* 0x001fe200000001ff */
[----:B-1----:R-:W-:Y:S01]  /*4110*/  FADD.FTZ R202, R202, R181 ;  /* 0x000000b5caca7221 */ /* 0x002fe20000010000 */
[----:B------:R-:W-:-:S02]  /*4120*/  MOV R187, 0x1f ;  /* 0x0000001f00bb7802 */ /* 0x000fc40000000f00 */
[----:B------:R-:W-:Y:S02]  /*4130*/  MOV R198, 0xffffffff ;  /* 0xffffffff00c67802 */ /* 0x000fe40000000f00 */
[----:B------:R-:W-:Y:S02]  /*4140*/  MOV R181, R200 ;  /* 0x000000c800b57202 */ /* 0x000fe40000000f00 */
[----:B------:R-:W-:Y:S02]  /*4150*/  MOV R2, 0x4170 ;  /* 0x0000417000027802 */ /* 0x000fe40000000f00 */
[----:B------:R-:W-:Y:S05]  /*4160*/  CALL.REL.NOINC `($__internal_5_$__cuda_sm70_shflsync_bfly_p) ;  /* 0x0000018000007944 */ /* 0x000fea0003c00000 */
[----:B0-----:R-:W-:Y:S01]  /*4170*/  HFMA2.MMA R196, -RZ, RZ, 0, 4.76837158203125e-07 ;  /* 0x00000008ffc47435 */ /* 0x001fe200000001ff */
[----:B-1----:R-:W-:Y:S02]  /*4180*/  MOV R25, R181 ;  /* 0x000000b500197202 */ /* 0x002fe40000000f00 */
[----:B------:R-:W-:Y:S02]  /*4190*/  MOV R181, R202 ;  /* 0x000000ca00b57202 */ /* 0x000fe40000000f00 */
[----:B------:R-:W-:Y:S02]  /*41a0*/  MOV R187, 0x1f ;  /* 0x0000001f00bb7802 */ /* 0x000fe40000000f00 */
[----:B------:R-:W-:-:S02]  /*41b0*/  MOV R198, 0xffffffff ;  /* 0xffffffff00c67802 */ /* 0x000fc40000000f00 */
[----:B------:R-:W-:Y:S02]  /*41c0*/  MOV R2, 0x41e0 ;  /* 0x000041e000027802 */ /* 0x000fe40000000f00 */
[----:B------:R-:W-:Y:S05]  /*41d0*/  CALL.REL.NOINC `($__internal_5_$__cuda_sm70_shflsync_bfly_p) ;  /* 0x0000011000007944 */ /* 0x000fea0003c00000 */
[----:B------:R-:W-:Y:S01]  /*41e0*/  FADD.FTZ R31, R25, R200 ;  /* 0x000000c8191f7221 */ /* 0x000fe20000010000 */
[----:B0-----:R-:W-:Y:S01]  /*41f0*/  HFMA2.MMA R196, -RZ, RZ, 0, 9.5367431640625e-07 ;  /* 0x00000010ffc47435 */ /* 0x001fe200000001ff */
[----:B-1----:R-:W-:Y:S01]  /*4200*/  FADD.FTZ R37, R202, R181 ;  /* 0x000000b5ca257221 */ /* 0x002fe20000010000 */
[----:B------:R-:W-:Y:S02]  /*4210*/  MOV R187, 0x1f ;  /* 0x0000001f00bb7802 */ /* 0x000fe40000000f00 */
[----:B------:R-:W-:Y:S02]  /*4220*/  MOV R198, 0xffffffff ;  /* 0xffffffff00c67802 */ /* 0x000fe40000000f00 */
[----:B------:R-:W-:Y:S02]  /*4230*/  MOV R181, R31 ;  /* 0x0000001f00b57202 */ /* 0x000fe40000000f00 */
[----:B------:R-:W-:Y:S02]  /*4240*/  MOV R2, 0x4260 ;  /* 0x0000426000027802 */ /* 0x000fe40000000f00 */
[----:B------:R-:W-:Y:S05]  /*4250*/  CALL.REL.NOINC `($__internal_5_$__cuda_sm70_shflsync_bfly_p) ;  /* 0x0000009000007944 */ /* 0x000fea0003c00000 */
[----:B0-----:R-:W-:Y:S01]  /*4260*/  HFMA2.MMA R196, -RZ, RZ, 0, 9.5367431640625e-07 ;  /* 0x00000010ffc47435 */ /* 0x001fe200000001ff */
[----:B-1----:R-:W-:-:S02]  /*4270*/  MOV R200, R181 ;  /* 0x000000b500c87202 */ /* 0x002fc40000000f00 */
[----:B------:R-:W-:Y:S02]  /*4280*/  MOV R181, R37 ;  /* 0x0000002500b57202 */ /* 0x000fe40000000f00 */
[----:B------:R-:W-:Y:S02]  /*4290*/  MOV R187, 0x1f ;  /* 0x0000001f00bb7802 */ /* 0x000fe40000000f00 */
[----:B------:R-:W-:Y:S02]  /*42a0*/  MOV R198, 0xffffffff ;  /* 0xffffffff00c67802 */ /* 0x000fe40000000f00 */
[----:B------:R-:W-:Y:S02]  /*42b0*/  MOV R2, 0x42d0 ;  /* 0x000042d000027802 */ /* 0x000fe40000000f00 */
[----:B------:R-:W-:Y:S05]  /*42c0*/  CALL.REL.NOINC `($__internal_5_$__cuda_sm70_shflsync_bfly_p) ;  /* 0x0000002000007944 */ /* 0x000fea0003c00000 */
[----:B-1----:R-:W-:Y:S01]  /*42d0*/  MOV R2, R181 ;  /* 0x000000b500027202 */ /* 0x002fe20000000f00 */
[----:B0-----:R-:W-:Y:S05]  /*42e0*/  BRA `(.L_x_253) ;  /* 0xffffd7a000007947 */ /* 0x001fea000383ffff */
        .weak           $__internal_5_$__cuda_sm70_shflsync_bfly_p
        .type           $__internal_5_$__cuda_sm70_shflsync_bfly_p,@function
        .size           $__internal_5_$__cuda_sm70_shflsync_bfly_p,(.L_x_9735 - $__internal_5_$__cuda_sm70_shflsync_bfly_p)
$__internal_5_$__cuda_sm70_shflsync_bfly_p:
[----:B------:R-:W-:Y:S01]  /*42f0*/  HFMA2.MMA R3, -RZ, RZ, 0, 0 ;  /* 0x00000000ff037435 */ /* 0x000fe200000001ff */
[----:B------:R-:W-:Y:S04]  /*4300*/  WARPSYNC R198 ;  /* 0x000000c600007348 */ /* 0x000fe80003800000 */
[----:B------:R0:W1:Y:S01]  /*4310*/  SHFL.BFLY PT, R181, R181, R196, R187 ;  /* 0x0c0000c4b5b57389 */ /* 0x00006200000e00bb */
[----:B------:R-:W-:Y:S05]  /*4320*/  RET.REL.NODEC R2 `(_ZN10layer_norm13ln_bwd_kernelINS_13Kernel_traitsI13__nv_bfloat16S2_S2_S2_fjLj768ELj1ELj4ELj1ELj16ENS_18Kernel_traits_baseILj768ES2_S2_S2_S2_fjLj128EEEEELb0ELb1ELb0ELb1EEEvNS_9BwdParamsE) ;  /* 0xffffbcd002007950 */ /* 0x000fea0003c3ffff */
.L_x_254:
        /* <DEDUP_REMOVED lines=13> */
.L_x_9735:


//--------------------- .text._ZN10layer_norm13ln_bwd_kernelINS_13Kernel_traitsI13__nv_bfloat16S2_S2_S2_fjLj768ELj1ELj4ELj1ELj16ENS_18Kernel_traits_baseILj768ES2_S2_S2_S2_fjLj128EEEEELb0ELb1ELb1ELb0EEEvNS_9BwdParamsE --------------------------
	.section	.text._ZN10layer_norm13ln_bwd_kernelINS_13Kernel_traitsI13__nv_bfloat16S2_S2_S2_fjLj768ELj1ELj4ELj1ELj16ENS_18Kernel_traits_baseILj768ES2_S2_S2_S2_fjLj128EEEEELb0ELb1ELb1ELb0EEEvNS_9BwdParamsE,"ax",@progbits
	.sectioninfo	@"SHI_REGISTERS=219"
	.align	128
        .global         _ZN10layer_norm13ln_bwd_kernelINS_13Kernel_traitsI13__nv_bfloat16S2_S2_S2_fjLj768ELj1ELj4ELj1ELj16ENS_18Kernel_traits_baseILj768ES2_S2_S2_S2_fjLj128EEEEELb0ELb1ELb1ELb0EEEvNS_9BwdParamsE
        .type           _ZN10layer_norm13ln_bwd_kernelINS_13Kernel_traitsI13__nv_bfloat16S2_S2_S2_fjLj768ELj1ELj4ELj1ELj16ENS_18Kernel_traits_baseILj768ES2_S2_S2_S2_fjLj128EEEEELb0ELb1ELb1ELb0EEEvNS_9BwdParamsE,@function
        .size           _ZN10layer_norm13ln_bwd_kernelINS_13Kernel_traitsI13__nv_bfloat16S2_S2_S2_fjLj768ELj1ELj4ELj1ELj16ENS_18Kernel_traits_baseILj768ES2_S2_S2_S2_fjLj128EEEEELb0ELb1ELb1ELb0EEEvNS_9BwdParamsE,(.L_x_9736 - _ZN10layer_norm13ln_bwd_kernelINS_13Kernel_traitsI13__nv_bfloat16S2_S2_S2_fjLj768ELj1ELj4ELj1ELj16ENS_18Kernel_traits_baseILj768ES2_S2_S2_S2_fjLj128EEEEELb0ELb1ELb1ELb0EEEvNS_9BwdParamsE)
        .other          _ZN10layer_norm13ln_bwd_kernelINS_13Kernel_traitsI13__nv_bfloat16S2_S2_S2_fjLj768ELj1ELj4ELj1ELj16ENS_18Kernel_traits_baseILj768ES2_S2_S2_S2_fjLj128EEEEELb0ELb1ELb1ELb0EEEvNS_9BwdParamsE,@"STO_CUDA_ENTRY STV_DEFAULT"
_ZN10layer_norm13ln_bwd_kernelINS_13Kernel_traitsI13__nv_bfloat16S2_S2_S2_fjLj768ELj1ELj4ELj1ELj16ENS_18Kernel_traits_baseILj768ES2_S2_S2_S2_fjLj128EEEEELb0ELb1ELb1ELb0EEEvNS_9BwdParamsE:
.text._ZN10layer_norm13ln_bwd_kernelINS_13Kernel_traitsI13__nv_bfloat16S2_S2_S2_fjLj768ELj1ELj4ELj1ELj16ENS_18Kernel_traits_baseILj768ES2_S2_S2_S2_fjLj128EEEEELb0ELb1ELb1ELb0EEEvNS_9BwdParamsE:
[----:B------:R-:W-:Y:S02]  /*0000*/  MOV R1, c[0x0][0x28] ;  /* 0x00000a0000017a02 */ /* 0x000fe40000000f00 */
[----:B------:R-:W0:Y:S01]  /*0010*/  S2R R149, SR_TID.X ;  /* 0x0000000000957919 */ /* 0x000e220000002100 */
[----:B------:R-:W-:Y:S01]  /*0020*/  IMAD.MOV.U32 R0, RZ, RZ, c[0x0][0x168] ;  /* 0x00005a00ff007624 */ /* 0x000fe200078e00ff */
[----:B------:R-:W-:-:S04]  /*0030*/  ULDC.64 UR4, c[0x0][0x118] ;  /* 0x0000460000047ab9 */ /* 0x000fc80000000a00 */
[----:B------:R-:W-:-:S04]  /*0040*/  SHF.R.S32.HI R0, RZ, 0x1f, R0 ;  /* 0x0000001fff007819 */ /* 0x000fc80000011400 */
[----:B------:R-:W-:Y:S02]  /*0050*/  LEA.HI R0, R0, c[0x0][0x168], RZ, 0x3 ;  /* 0x00005a0000007a11 */ /* 0x000fe400078f18ff */
[C---:B0-----:R-:W-:Y:S02]  /*0060*/  LOP3.LUT R3, R149.reuse, 0x1f, RZ, 0xc, !PT ;  /* 0x0000001f95037812 */ /* 0x041fe400078e0cff */
[----:B------:R-:W-:Y:S02]  /*0070*/  LOP3.LUT R16, R149, 0x1f, RZ, 0xc0, !PT ;  /* 0x0000001f95107812 */ /* 0x000fe400078ec0ff */
[----:B------:R-:W-:-:S04]  /*0080*/  LEA.HI.SX32 R148, R0, R3, 0x1d ;  /* 0x0000000300947211 */ /* 0x000fc800078feaff */
[C---:B------:R-:W-:Y:S02]  /*0090*/  LOP3.LUT P0, RZ, R148.reuse, 0xffffffe0, RZ, 0xc0, !PT ;  /* 0xffffffe094ff7812 */ /* 0x040fe4000780c0ff */
[C---:B------:R-:W-:Y:S01]  /*00a0*/  ISETP.GE.U32.AND P1, PT, R148.reuse, 0x40, PT ;  /* 0x000000409400780c */ /* 0x040fe20003f26070 */
[----:B------:R-:W0:Y:S01]  /*00b0*/  S2R R23, SR_CTAID.X ;  /* 0x0000000000177919 */ /* 0x000e220000002500 */
[----:B------:R-:W-:-:S04]  /*00c0*/  ISETP.GE.U32.AND P2, PT, R148, 0x60, PT ;  /* 0x000000609400780c */ /* 0x000fc80003f46070 */
[----:B------:R-:W-:-:S05]  /*00d0*/  P2R R0, PR, RZ, 0x4 ;  /* 0x00000004ff007803 */ /* 0x000fca0000000000 */
[----:B------:R-:W-:Y:S02]  /*00e0*/  @P0 MOV R13, 0x10 ;  /* 0x00000010000d0802 */ /* 0x000fe40000000f00 */
[----:B------:R-:W-:Y:S02]  /*00f0*/  @P1 IMAD.MOV.U32 R21, RZ, RZ, 0x10 ;  /* 0x00000010ff151424 */ /* 0x000fe400078e00ff */
        /* <DEDUP_REMOVED lines=8> */
[----:B------:R1:W5:Y:S01]  /*0180*/  @P1 LDG.E.128 R72, [R18.64] ;  /* 0x0000000412481981 */ /* 0x000362000c1e1d00 */
[----:B------:R-:W-:-:S03]  /*0190*/  @P1 IADD3 R16, R16, 0x20, RZ ;  /* 0x0000002010101810 */ /* 0x000fc60007ffe0ff */
[----:B------:R1:W5:Y:S01]  /*01a0*/  @P1 LDG.E.128 R52, [R20.64] ;  /* 0x0000000414341981 */ /* 0x000362000c1e1d00 */
[----:B------:R-:W-:Y:S01]  /*01b0*/  SHF.R.U32.HI R0, RZ, 0x5, R149 ;  /* 0x00000005ff007819 */ /* 0x000fe20000011695 */
[----:B------:R-:W-:-:S04]  /*01c0*/  @P2 IMAD.WIDE.U32 R14, R16, R17, c[0x0][0x1b0] ;  /* 0x00006c00100e2625 */ /* 0x000fc800078e0011 */
[----:B------:R-:W-:Y:S01]  /*01d0*/  @P2 IMAD.WIDE.U32 R16, R16, R17, c[0x0][0x1c8] ;  /* 0x0000720010102625 */ /* 0x000fe200078e0011 */
[----:B------:R1:W5:Y:S03]  /*01e0*/  @P2 LDG.E.128 R4, [R14.64] ;  /* 0x000000040e042981 */ /* 0x000366000c1e1d00 */
[----:B0-----:R-:W-:Y:S01]  /*01f0*/  IMAD R0, R23, 0x4, R0 ;  /* 0x0000000417007824 */ /* 0x001fe200078e0200 */
[----:B------:R1:W5:Y:S04]  /*0200*/  @P2 LDG.E.128 R40, [R16.64] ;  /* 0x0000000410282981 */ /* 0x000368000c1e1d00 */
[----:B------:R-:W-:Y:S01]  /*0210*/  ISETP.GE.AND P2, PT, R0, c[0x0][0x164], PT ;  /* 0x0000590000007a0c */ /* 0x000fe20003f46270 */
        /* <DEDUP_REMOVED lines=38> */
[----:B-1----:R-:W0:Y:S01]  /*0480*/  LDC.U8 R17, c[0x0][0x1f0] ;  /* 0x00007c00ff117b82 */ /* 0x002e220000000000 */
[--C-:B-----5:R-:W-:Y:S01]  /*0490*/  PRMT R147, RZ, 0x5410, R24.reuse ;  /* 0x00005410ff937816 */ /* 0x120fe20000000018 */
[----:B------:R-:W-:Y:S01]  /*04a0*/  IMAD.MOV.U32 R45, RZ, RZ, RZ ;  /* 0x000000ffff2d7224 */ /* 0x000fe200078e00ff */
        /* <DEDUP_REMOVED lines=48> */
.L_x_356:
[----:B------:R-:W-:-:S10]  /*07b0*/  HFMA2.MMA R213, -RZ, RZ, 0, 2.384185791015625e-07 ;  /* 0x00000004ffd57435 */ /* 0x000fd400000001ff */
        /* <DEDUP_REMOVED lines=23> */
.L_x_261:
[----:B------:R-:W-:Y:S02]  /*0930*/  IADD3 R136, R158, 0x20, RZ ;  /* 0x000000209e887810 */ /* 0x000fe40007ffe0ff */
.L_x_260:
[----:B------:R-:W-:Y:S05]  /*0940*/  BSYNC B2 ;  /* 0x0000000000027941 */ /* 0x000fea0003800000 */
.L_x_259:
[----:B------:R-:W-:Y:S01]  /*0950*/  BSSY B2, `(.L_x_262) ;  /* 0x0000008000027945 */ /* 0x000fe20003800000 */
[----:B------:R-:W-:Y:S05]  /*0960*/  @!P1 BRA `(.L_x_263) ;  /* 0x0000006000009947 */ /* 0x000fea0003800000 */
[----:B------:R-:W-:-:S04]  /*0970*/  ISETP.NE.U32.AND P3, PT, RZ, c[0x0][0x218], PT ;  /* 0x00008600ff007a0c */ /* 0x000fc80003f65070 */
[----:B------:R-:W-:-:S13]  /*0980*/  ISETP.NE.AND.EX P3, PT, RZ, c[0x0][0x21c], PT, P3 ;  /* 0x00008700ff007a0c */ /* 0x000fda0003f65330 */
[----:B------:R-:W-:Y:S05]  /*0990*/  @!P3 BRA `(.L_x_264) ;  /* 0x000000200000b947 */ /* 0x000fea0003800000 */
[----:B------:R-:W-:-:S06]  /*09a0*/  IMAD.WIDE.U32 R40, R136, R211, c[0x0][0x218] ;  /* 0x0000860088287625 */ /* 0x000fcc00078e00d3 */
[----:B------:R-:W5:Y:S02]  /*09b0*/  LDG.E.128 R40, [R40.64] ;  /* 0x0000000428287981 */ /* 0x000f64000c1e1d00 */
.L_x_264:
[----:B------:R-:W-:Y:S02]  /*09c0*/  IADD3 R136, R136, 0x20, RZ ;  /* 0x0000002088887810 */ /* 0x000fe40007ffe0ff */
.L_x_263:
[----:B------:R-:W-:Y:S05]  /*09d0*/  BSYNC B2 ;  /* 0x0000000000027941 */ /* 0x000fea0003800000 */
.L_x_262:
[----:B------:R-:W-:Y:S01]  /*09e0*/  ISETP.NE.U32.AND P3, PT, RZ, c[0x0][0x218], PT ;  /* 0x00008600ff007a0c */ /* 0x000fe20003f65070 */
[----:B------:R-:W-:Y:S01]  /*09f0*/  IMAD.MOV.U32 R215, RZ, RZ, RZ ;  /* 0x000000ffffd77224 */ /* 0x000fe200078e00ff */
[----:B------:R-:W-:Y:S02]  /*0a00*/  MOV R213, RZ ;  /* 0x000000ff00d57202 */ /* 0x000fe40000000f00 */
[----:B------:R-:W-:-:S04]  /*0a10*/  ISETP.NE.AND.EX P3, PT, RZ, c[0x0][0x21c], PT, P3 ;  /* 0x00008700ff007a0c */ /* 0x000fc80003f65330 */
[----:B------:R-:W-:-:S13]  /*0a20*/  ISETP.LT.U32.OR P3, PT, R148, 0x60, !P3 ;  /* 0x000000609400780c */ /* 0x000fda0005f61470 */
[----:B------:R-:W-:Y:S05]  /*0a30*/  @P3 BRA `(.L_x_265) ;  /* 0x000010a000003947 */ /* 0x000fea0003800000 */
[----:B------:R-:W-:-:S06]  /*0a40*/  IMAD.WIDE.U32 R116, R136, R211, c[0x0][0x218] ;  /* 0x0000860088747625 */ /* 0x000fcc00078e00d3 */
[----:B------:R-:W5:Y:S01]  /*0a50*/  LDG.E.128 R116, [R116.64] ;  /* 0x0000000474747981 */ /* 0x000f62000c1e1d00 */
[----:B------:R-:W-:Y:S05]  /*0a60*/  BRA `(.L_x_265) ;  /* 0x0000107000007947 */ /* 0x000fea0003800000 */
.L_x_258:
[----:B0-----:R-:W-:-:S06]  /*0a70*/  IMAD.WIDE R136, R2, R213, c[0x0][0x1a0] ;  /* 0x0000680002887625 */ /* 0x001fcc00078e02d5 */
[----:B------:R-:W2:Y:S01]  /*0a80*/  LDG.E R136, [R136.64] ;  /* 0x0000000488887981 */ /* 0x000ea2000c1e1900 */
[----:B------:R-:W-:Y:S01]  /*0a90*/  IADD3 R138, R140, -0x1, RZ ;  /* 0xffffffff8c8a7810 */ /* 0x000fe20007ffe0ff */
[----:B------:R-:W-:Y:S01]  /*0aa0*/  BSSY B2, `(.L_x_266) ;  /* 0x000005c000027945 */ /* 0x000fe20003800000 */
[----:B------:R-:W-:Y:S01]  /*0ab0*/  ISETP.NE.AND P3, PT, R17, RZ, PT ;  /* 0x000000ff1100720c */ /* 0x000fe20003f65270 */
[----:B------:R-:W-:Y:S01]  /*0ac0*/  IMAD.MOV.U32 R215, RZ, RZ, RZ ;  /* 0x000000ffffd77224 */ /* 0x000fe200078e00ff */
[----:B------:R-:W-:Y:S01]  /*0ad0*/  MOV R213, RZ ;  /* 0x000000ff00d57202 */ /* 0x000fe20000000f00 */
[----:B------:R-:W-:Y:S02]  /*0ae0*/  IMAD R138, R138, c[0x0][0x168], RZ ;  /* 0x00005a008a8a7a24 */ /* 0x000fe400078e02ff */
[----:B------:R-:W-:-:S03]  /*0af0*/  IMAD.MOV.U32 R214, RZ, RZ, R158 ;  /* 0x000000ffffd67224 */ /* 0x000fc600078e009e */
[----:B------:R-:W-:-:S04]  /*0b00*/  SHF.R.S32.HI R139, RZ, 0x1f, R138 ;  /* 0x0000001fff8b7819 */ /* 0x000fc8000001148a */
[----:B------:R-:W-:-:S04]  /*0b10*/  LEA.HI R139, R139, R138, RZ, 0x3 ;  /* 0x0000008a8b8b7211 */ /* 0x000fc800078f18ff */
[----:B------:R-:W-:Y:S02]  /*0b20*/  LEA.HI.SX32 R212, R139, R212, 0x1d ;  /* 0x000000d48bd47211 */ /* 0x000fe400078feaff */
        /* <DEDUP_REMOVED lines=19> */
[----:B------:R-:W-:Y:S01]  /*0c60*/  FADD.FTZ R64, R64, R172 ;  /* 0x000000ac40407221 */ /* 0x000fe20000010000 */
[----:B------:R-:W-:Y:S01]  /*0c70*/  PRMT R169, RZ, 0x7610, R138 ;  /* 0x00007610ffa97816 */ /* 0x000fe2000000008a */
[C---:B------:R-:W-:Y:S01]  /*0c80*/  FADD.FTZ R138, -R210.reuse, R165 ;  /* 0x000000a5d28a7221 */ /* 0x040fe20000010100 */
[--C-:B------:R-:W-:Y:S01]  /*0c90*/  PRMT R171, RZ, 0x5410, R139.reuse ;  /* 0x00005410ffab7816 */ /* 0x100fe2000000008b */
[-C--:B------:R-:W-:Y:S01]  /*0ca0*/  FFMA.FTZ R44, R175, R172.reuse, R44 ;  /* 0x000000acaf2c7223 */ /* 0x080fe2000001002c */
[----:B------:R-:W-:Y:S01]  /*0cb0*/  PRMT R140, RZ, 0x7610, R140 ;  /* 0x00007610ff8c7816 */ /* 0x000fe2000000008c */
[----:B------:R-:W-:Y:S01]  /*0cc0*/  FMUL.FTZ R172, R147, R172 ;  /* 0x000000ac93ac7220 */ /* 0x000fe20000410000 */
[----:B------:R-:W-:Y:S01]  /*0cd0*/  PRMT R139, RZ, 0x7610, R139 ;  /* 0x00007610ff8b7816 */ /* 0x000fe2000000008b */
[C---:B------:R-:W-:Y:S01]  /*0ce0*/  FADD.FTZ R170, -R210.reuse, R137 ;  /* 0x00000089d2aa7221 */ /* 0x040fe20000010100 */
[----:B------:R-:W-:Y:S01]  /*0cf0*/  PRMT R168, RZ, 0x5410, R141 ;  /* 0x00005410ffa87816 */ /* 0x000fe2000000008d */
[----:B------:R-:W-:Y:S01]  /*0d00*/  FADD.FTZ R162, -R210, R171 ;  /* 0x000000abd2a27221 */ /* 0x000fe20000010100 */
[--C-:B------:R-:W-:Y:S01]  /*0d10*/  PRMT R166, RZ, 0x5410, R142.reuse ;  /* 0x00005410ffa67816 */ /* 0x100fe2000000008e */
[C---:B------:R-:W-:Y:S01]  /*0d20*/  FMUL.FTZ R173, R157.reuse, R138 ;  /* 0x0000008a9dad7220 */ /* 0x040fe20000410000 */
[----:B------:R-:W-:Y:S01]  /*0d30*/  PRMT R164, RZ, 0x7610, R142 ;  /* 0x00007610ffa47816 */ /* 0x000fe2000000008e */
[----:B------:R-:W-:Y:S01]  /*0d40*/  FMUL.FTZ R174, R157, R174 ;  /* 0x000000ae9dae7220 */ /* 0x000fe20000410000 */
[----:B------:R-:W-:Y:S01]  /*0d50*/  PRMT R141, RZ, 0x7610, R141 ;  /* 0x00007610ff8d7816 */ /* 0x000fe2000000008d */
[----:B------:R-:W-:Y:S01]  /*0d60*/  FMUL.FTZ R171, R146, R140 ;  /* 0x0000008c92ab7220 */ /* 0x000fe20000410000 */
[--C-:B0-----:R-:W-:Y:S01]  /*0d70*/  PRMT R178, RZ, 0x5410, R143.reuse ;  /* 0x00005410ffb27816 */ /* 0x101fe2000000008f */
[----:B------:R-:W-:Y:S01]  /*0d80*/  FADD.FTZ R136, RZ, R172 ;  /* 0x000000acff887221 */ /* 0x000fe20000010000 */
[----:B------:R-:W-:Y:S01]  /*0d90*/  PRMT R216, RZ, 0x7610, R143 ;  /* 0x00007610ffd87816 */ /* 0x000fe2000000008f */
[----:B------:R-:W-:-:S02]  /*0da0*/  FFMA.FTZ R137, R175, R172, RZ ;  /* 0x000000acaf897223 */ /* 0x000fc400000100ff */
[C---:B------:R-:W-:Y:S02]  /*0db0*/  FADD.FTZ R142, -R210.reuse, R167 ;  /* 0x000000a7d28e7221 */ /* 0x040fe40000010100 */
[----:B------:R-:W-:Y:S02]  /*0dc0*/  FADD.FTZ R214, -R210, R139 ;  /* 0x0000008bd2d67221 */ /* 0x000fe40000010100 */
[----:B------:R-:W-:Y:S02]  /*0dd0*/  FADD.FTZ R66, R66, R168 ;  /* 0x000000a842427221 */ /* 0x000fe40000010000 */
[-C--:B------:R-:W-:Y:S02]  /*0de0*/  FFMA.FTZ R46, R173, R168.reuse, R46 ;  /* 0x000000a8ad2e7223 */ /* 0x080fe4000001002e */
[----:B------:R-:W-:Y:S02]  /*0df0*/  FMUL.FTZ R168, R145, R168 ;  /* 0x000000a891a87220 */ /* 0x000fe40000410000 */
[----:B------:R-:W-:-:S02]  /*0e00*/  FADD.FTZ R139, R136, R171 ;  /* 0x000000ab888b7221 */ /* 0x000fc40000010000 */
[----:B------:R-:W-:Y:S02]  /*0e10*/  FFMA.FTZ R137, R174, R171, R137 ;  /* 0x000000abae897223 */ /* 0x000fe40000010089 */
[----:B------:R-:W-:Y:S02]  /*0e20*/  FADD.FTZ R160, -R210, R169 ;  /* 0x000000a9d2a07221 */ /* 0x000fe40000010100 */
[C---:B------:R-:W-:Y:S02]  /*0e30*/  FMUL.FTZ R169, R157.reuse, R142 ;  /* 0x0000008e9da97220 */ /* 0x040fe40000410000 */
[----:B------:R-:W-:Y:S02]  /*0e40*/  FMUL.FTZ R170, R157, R170 ;  /* 0x000000aa9daa7220 */ /* 0x000fe40000410000 */
[----:B------:R-:W-:Y:S02]  /*0e50*/  FMUL.FTZ R167, R144, R141 ;  /* 0x0000008d90a77220 */ /* 0x000fe40000410000 */
[----:B------:R-:W-:-:S02]  /*0e60*/  FADD.FTZ R136, R139, R168 ;  /* 0x000000a88b887221 */ /* 0x000fc40000010000 */
[----:B------:R-:W-:Y:S02]  /*0e70*/  FFMA.FTZ R137, R173, R168, R137 ;  /* 0x000000a8ad897223 */ /* 0x000fe40000010089 */
        /* <DEDUP_REMOVED lines=15> */
[----:B------:R-:W-:Y:S01]  /*0f70*/  FMUL.FTZ R161, R157, R214 ;  /* 0x000000d69da17220 */ /* 0x000fe20000410000 */
[----:B------:R-:W-:Y:S01]  /*0f80*/  IADD3 R214, R158, 0x20, RZ ;  /* 0x000000209ed67810 */ /* 0x000fe20007ffe0ff */
        /* <DEDUP_REMOVED lines=13> */
.L_x_267:
[----:B------:R-:W-:Y:S05]  /*1060*/  BSYNC B2 ;  /* 0x0000000000027941 */ /* 0x000fea0003800000 */
.L_x_266:
        /* <DEDUP_REMOVED lines=17> */
[C---:B------:R-:W-:Y:S01]  /*1180*/  FADD.FTZ R180, -R210.reuse, R181 ;  /* 0x000000b5d2b47221 */ /* 0x040fe20000010100 */
[--C-:B------:R-:W-:Y:S01]  /*1190*/  PRMT R185, RZ, 0x5410, R138.reuse ;  /* 0x00005410ffb97816 */ /* 0x100fe2000000008a */
[----:B-----5:R-:W-:Y:S01]  /*11a0*/  FMUL.FTZ R181, R157, R136 ;  /* 0x000000889db57220 */ /* 0x020fe20000410000 */
        /* <DEDUP_REMOVED lines=11> */
[----:B------:R-:W-:Y:S01]  /*1260*/  FADD.FTZ R142, -R210, R185 ;  /* 0x000000b9d28e7221 */ /* 0x000fe20000010100 */
[----:B------:R-:W-:Y:S01]  /*1270*/  PRMT R189, RZ, 0x5410, R139 ;  /* 0x00005410ffbd7816 */ /* 0x000fe2000000008b */
[----:B------:R-:W-:Y:S01]  /*1280*/  FMUL.FTZ R180, R157, R180 ;  /* 0x000000b49db47220 */ /* 0x000fe20000410000 */
[----:B------:R-:W-:Y:S01]  /*1290*/  PRMT R141, RZ, 0x7610, R141 ;  /* 0x00007610ff8d7816 */ /* 0x000fe2000000008d */
[----:B------:R-:W-:Y:S01]  /*12a0*/  FMUL.FTZ R185, R34, R140 ;  /* 0x0000008c22b97220 */ /* 0x000fe20000410000 */
[----:B------:R-:W-:Y:S01]  /*12b0*/  PRMT R192, RZ, 0x5410, R143 ;  /* 0x00005410ffc07816 */ /* 0x000fe2000000008f */
[----:B------:R-:W-:Y:S01]  /*12c0*/  FADD.FTZ R136, R215, R182 ;  /* 0x000000b6d7887221 */ /* 0x000fe20000010000 */
[----:B------:R-:W-:Y:S01]  /*12d0*/  PRMT R139, RZ, 0x7610, R139 ;  /* 0x00007610ff8b7816 */ /* 0x000fe2000000008b */
[----:B------:R-:W-:Y:S01]  /*12e0*/  FFMA.FTZ R213, R181, R182, R213 ;  /* 0x000000b6b5d57223 */ /* 0x000fe200000100d5 */
[----:B------:R-:W-:Y:S01]  /*12f0*/  PRMT R143, RZ, 0x7610, R143 ;  /* 0x00007610ff8f7816 */ /* 0x000fe2000000008f */
[----:B------:R-:W-:-:S02]  /*1300*/  FADD.FTZ R184, -R210, R137 ;  /* 0x00000089d2b87221 */ /* 0x000fc40000010100 */
[----:B------:R-:W-:Y:S02]  /*1310*/  FADD.FTZ R134, R134, R186 ;  /* 0x000000ba86867221 */ /* 0x000fe40000010000 */
[-C--:B------:R-:W-:Y:S02]  /*1320*/  FFMA.FTZ R122, R183, R186.reuse, R122 ;  /* 0x000000bab77a7223 */ /* 0x080fe4000001007a */
[----:B------:R-:W-:Y:S02]  /*1330*/  FMUL.FTZ R186, R33, R186 ;  /* 0x000000ba21ba7220 */ /* 0x000fe40000410000 */
[----:B------:R-:W-:Y:S02]  /*1340*/  FADD.FTZ R137, R136, R185 ;  /* 0x000000b988897221 */ /* 0x000fe40000010000 */
[----:B------:R-:W-:Y:S02]  /*1350*/  FFMA.FTZ R213, R180, R185, R213 ;  /* 0x000000b9b4d57223 */ /* 0x000fe400000100d5 */
[----:B------:R-:W-:-:S02]  /*1360*/  FADD.FTZ R190, -R210, R187 ;  /* 0x000000bbd2be7221 */ /* 0x000fc40000010100 */
[----:B------:R-:W-:Y:S02]  /*1370*/  FADD.FTZ R178, -R210, R189 ;  /* 0x000000bdd2b27221 */ /* 0x000fe40000010100 */
[C---:B------:R-:W-:Y:S02]  /*1380*/  FMUL.FTZ R187, R157.reuse, R142 ;  /* 0x0000008e9dbb7220 */ /* 0x040fe40000410000 */
[----:B------:R-:W-:Y:S02]  /*1390*/  FMUL.FTZ R184, R157, R184 ;  /* 0x000000b89db87220 */ /* 0x000fe40000410000 */
[----:B------:R-:W-:Y:S02]  /*13a0*/  FMUL.FTZ R189, R32, R141 ;  /* 0x0000008d20bd7220 */ /* 0x000fe40000410000 */
        /* <DEDUP_REMOVED lines=32> */
.L_x_269:
[----:B------:R-:W-:Y:S05]  /*15b0*/  BSYNC B2 ;  /* 0x0000000000027941 */ /* 0x000fea0003800000 */
.L_x_268:
[----:B------:R-:W-:-:S13]  /*15c0*/  ISETP.GE.U32.AND P3, PT, R148, 0x60, PT ;  /* 0x000000609400780c */ /* 0x000fda0003f66070 */
        /* <DEDUP_REMOVED lines=35> */
[----:B------:R-:W-:Y:S01]  /*1800*/  PRMT R139, RZ, 0x7610, R139 ;  /* 0x00007610ff8b7816 */ /* 0x000fe2000000008b */
[----:B------:R-:W-:Y:S01]  /*1810*/  FADD.FTZ R136, R215, R198 ;  /* 0x000000c6d7887221 */ /* 0x000fe20000010000 */
[----:B------:R-:W-:Y:S01]  /*1820*/  PRMT R143, RZ, 0x7610, R143 ;  /* 0x00007610ff8f7816 */ /* 0x000fe2000000008f */
        /* <DEDUP_REMOVED lines=20> */
[----:B------:R-:W-:Y:S02]  /*1970*/  FMUL.FTZ R205, R22, R142 ;  /* 0x0000008e16cd7220 */ /* 0x000fe40000410000 */
[----:B------:R-:W-:Y:S02]  /*1980*/  FADD.FTZ R136, R137, R204 ;  /* 0x000000cc89887221 */ /* 0x000fe40000010000 */
[----:B------:R-:W-:Y:S02]  /*1990*/  FFMA.FTZ R213, R203, R204, R213 ;  /* 0x000000cccbd57223 */ /* 0x000fe400000100d5 */
[----:B------:R-:W-:Y:S02]  /*19a0*/  FADD.FTZ R86, R86, R208 ;  /* 0x000000d056567221 */ /* 0x000fe40000010000 */
[----:B------:R-:W-:-:S02]  /*19b0*/  FFMA.FTZ R62, R207, R208, R62 ;  /* 0x000000d0cf3e7223 */ /* 0x000fc4000001003e */
[----:B------:R-:W-:Y:S02]  /*19c0*/  FADD.FTZ R210, -R210, R139 ;  /* 0x0000008bd2d27221 */ /* 0x000fe40000010100 */
[----:B------:R-:W-:Y:S02]  /*19d0*/  FMUL.FTZ R208, R21, R208 ;  /* 0x000000d015d07220 */ /* 0x000fe40000410000 */
        /* <DEDUP_REMOVED lines=16> */
.L_x_265:
[----:B------:R-:W-:Y:S05]  /*1ae0*/  BSYNC B1 ;  /* 0x0000000000017941 */ /* 0x000fea0003800000 */
.L_x_257:
[----:B------:R-:W-:Y:S05]  /*1af0*/  BRA.DIV ~URZ, `(.L_x_270) ;  /* 0x00003a427f007947 */ /* 0x000fea000b800000 */
[----:B------:R1:W2:Y:S02]  /*1b00*/  SHFL.BFLY PT, R138, R215, 0x1, 0x1f ;  /* 0x0c201f00d78a7f89 */ /* 0x0002a400000e0000 */
.L_x_367:
[----:B------:R-:W-:Y:S05]  /*1b10*/  BRA.DIV ~URZ, `(.L_x_271) ;  /* 0x00003aa27f007947 */ /* 0x000fea000b800000 */
[----:B------:R-:W3:Y:S01]  /*1b20*/  SHFL.BFLY PT, R136, R213, 0x1, 0x1f ;  /* 0x0c201f00d5887f89 */ /* 0x000ee200000e0000 */
[----:B--2---:R-:W-:-:S05]  /*1b30*/  FADD.FTZ R142, R138, R215 ;  /* 0x000000d78a8e7221 */ /* 0x004fca0000010000 */
[----:B------:R-:W2:Y:S01]  /*1b40*/  SHFL.BFLY PT, R137, R142, 0x2, 0x1f ;  /* 0x0c401f008e897f89 */ /* 0x000ea200000e0000 */
[----:B---3--:R-:W-:-:S05]  /*1b50*/  FADD.FTZ R136, R136, R213 ;  /* 0x000000d588887221 */ /* 0x008fca0000010000 */
        /* <DEDUP_REMOVED lines=10> */
[----:B------:R2:W4:Y:S01]  /*1c00*/  SHFL.BFLY PT, R142, R141, 0x10, 0x1f ;  /* 0x0e001f008d8e7f89 */ /* 0x00052200000e0000 */
[----:B---3--:R-:W-:-:S05]  /*1c10*/  FADD.FTZ R143, R140, R143 ;  /* 0x0000008f8c8f7221 */ /* 0x008fca0000010000 */
[----:B------:R2:W3:Y:S02]  /*1c20*/  SHFL.BFLY PT, R136, R143, 0x10, 0x1f ;  /* 0x0e001f008f887f89 */ /* 0x0004e400000e0000 */
.L_x_368:
[----:B-----5:R-:W-:Y:S01]  /*1c30*/  ISETP.GE.AND P3, PT, R209, 0x1, PT ;  /* 0x00000001d100780c */ /* 0x020fe20003f66270 */
[----:B------:R-:W-:Y:S01]  /*1c40*/  HFMA2.MMA R140, -RZ, RZ, 0, 0 ;  /* 0x00000000ff8c7435 */ /* 0x000fe200000001ff */
[----:B--2-4-:R-:W-:Y:S01]  /*1c50*/  FADD.FTZ R141, R142, R141 ;  /* 0x0000008d8e8d7221 */ /* 0x014fe20000010000 */
[----:B------:R-:W-:Y:S01]  /*1c60*/  BSSY B1, `(.L_x_272) ;  /* 0x00000d3000017945 */ /* 0x000fe20003800000 */
[----:B---3--:R-:W-:Y:S02]  /*1c70*/  FADD.FTZ R136, R136, R143 ;  /* 0x0000008f88887221 */ /* 0x008fe40000010000 */
[----:B------:R-:W-:Y:S02]  /*1c80*/  FMUL.FTZ R141, R141, c[0x0][0x1e0] ;  /* 0x000078008d8d7a20 */ /* 0x000fe40000410000 */
[----:B------:R-:W-:-:S05]  /*1c90*/  FMUL.FTZ R142, R136, c[0x0][0x1e0] ;  /* 0x00007800888e7a20 */ /* 0x000fca0000410000 */
[----:B------:R-:W-:Y:S02]  /*1ca0*/  @P3 IADD3 R209, R209, -0x1, RZ ;  /* 0xffffffffd1d13810 */ /* 0x000fe40007ffe0ff */
[----:B------:R-:W-:-:S03]  /*1cb0*/  @P3 LOP3.LUT R137, R149, 0x1f, RZ, 0xc0, !PT ;  /* 0x0000001f95893812 */ /* 0x000fc600078ec0ff */
[----:B------:R-:W-:-:S05]  /*1cc0*/  @P3 IMAD R209, R209, c[0x0][0x168], RZ ;  /* 0x00005a00d1d13a24 */ /* 0x000fca00078e02ff */
[----:B------:R-:W-:-:S04]  /*1cd0*/  @P3 SHF.R.S32.HI R138, RZ, 0x1f, R209 ;  /* 0x0000001fff8a3819 */ /* 0x000fc800000114d1 */
[----:B------:R-:W-:-:S04]  /*1ce0*/  @P3 LEA.HI R138, R138, R209, RZ, 0x3 ;  /* 0x000000d18a8a3211 */ /* 0x000fc800078f18ff */
[----:B------:R-:W-:Y:S01]  /*1cf0*/  @P3 LEA.HI.SX32 R140, R138, R137, 0x1d ;  /* 0x000000898a8c3211 */ /* 0x000fe200078feaff */
[----:B------:R-:W-:Y:S05]  /*1d00*/  @!P0 BRA `(.L_x_273) ;  /* 0x00000c8000008947 */ /* 0x000fea0003800000 */
[----:B------:R-:W-:Y:S01]  /*1d10*/  BSSY B2, `(.L_x_274) ;  /* 0x0000005000027945 */ /* 0x000fe20003800000 */
[----:B------:R-:W-:Y:S05]  /*1d20*/  @!P3 BRA `(.L_x_275) ;  /* 0x000000300000b947 */ /* 0x000fea0003800000 */
[----:B------:R-:W-:-:S04]  /*1d30*/  IMAD.MOV.U32 R53, RZ, RZ, 0x10 ;  /* 0x00000010ff357424 */ /* 0x000fc800078e00ff */
[----:B------:R-:W-:-:S06]  /*1d40*/  IMAD.WIDE.U32 R52, R140, R53, c[0x0][0x170] ;  /* 0x00005c008c347625 */ /* 0x000fcc00078e0035 */
[----:B------:R-:W5:Y:S02]  /*1d50*/  LDG.E.128 R52, [R52.64] ;  /* 0x0000000434347981 */ /* 0x000f64000c1e1d00 */
.L_x_275:
[----:B------:R-:W-:Y:S05]  /*1d60*/  BSYNC B2 ;  /* 0x0000000000027941 */ /* 0x000fea0003800000 */
.L_x_274:
[----:B------:R-:W-:Y:S01]  /*1d70*/  BSSY B2, `(.L_x_276) ;  /* 0x0000015000027945 */ /* 0x000fe20003800000 */
        /* <DEDUP_REMOVED lines=9> */
.L_x_277:
[----:B------:R-:W-:Y:S01]  /*1e10*/  ULDC.64 UR6, c[0x0][0x218] ;  /* 0x0000860000067ab9 */ /* 0x000fe20000000a00 */
[----:B------:R-:W-:Y:S01]  /*1e20*/  ISETP.NE.AND P4, PT, R17, RZ, PT ;  /* 0x000000ff1100720c */ /* 0x000fe20003f85270 */
[----:B------:R-:W-:-:S03]  /*1e30*/  UISETP.NE.U32.AND UP0, UPT, URZ, UR6, UPT ;  /* 0x000000063f00728c */ /* 0x000fc6000bf05070 */
[----:B------:R-:W-:Y:S01]  /*1e40*/  FSEL R136, R141, RZ, !P4 ;  /* 0x000000ff8d887208 */ /* 0x000fe20006000000 */
[----:B------:R-:W-:-:S04]  /*1e50*/  UISETP.NE.AND.EX UP0, UPT, URZ, UR7, UPT, UP0 ;  /* 0x000000073f00728c */ /* 0x000fc8000bf05300 */
[----:B------:R-:W-:Y:S02]  /*1e60*/  FFMA.FTZ R137, R175, R142, R136 ;  /* 0x0000008eaf897223 */ /* 0x000fe40000010088 */
[----:B------:R-:W-:Y:S02]  /*1e70*/  PLOP3.LUT P4, PT, PT, PT, UP0, 0x80, 0x0 ;  /* 0x000000000000781c */ /* 0x000fe40003f8f008 */
[----:B------:R-:W-:-:S04]  /*1e80*/  FADD.FTZ R136, R172, -R137 ;  /* 0x80000089ac887221 */ /* 0x000fc80000010000 */
[----:B------:R-:W-:-:S07]  /*1e90*/  FMUL.FTZ R136, R157, R136 ;  /* 0x000000889d887220 */ /* 0x000fce0000410000 */
[----:B------:R-:W-:-:S05]  /*1ea0*/  @P4 PRMT R137, RZ, 0x5410, R112 ;  /* 0x00005410ff894816 */ /* 0x000fca0000000070 */
[----:B------:R-:W-:Y:S02]  /*1eb0*/  @P4 FADD.FTZ R136, R136, R137 ;  /* 0x0000008988884221 */ /* 0x000fe40000010000 */
.L_x_278:
[----:B------:R-:W-:Y:S05]  /*1ec0*/  BSYNC B2 ;  /* 0x0000000000027941 */ /* 0x000fea0003800000 */
.L_x_276:
[----:B------:R-:W-:Y:S01]  /*1ed0*/  ISETP.NE.U32.AND P5, PT, RZ, c[0x0][0x258], PT ;  /* 0x00009600ff007a0c */ /* 0x000fe20003fa5070 */
[----:B------:R-:W-:Y:S01]  /*1ee0*/  @P3 FMUL.FTZ R137, R136, c[0x0][0x1ec] ;  /* 0x00007b0088893a20 */ /* 0x000fe20000410000 */
[----:B------:R-:W-:Y:S02]  /*1ef0*/  BSSY B2, `(.L_x_279) ;  /* 0x0000015000027945 */ /* 0x000fe40003800000 */
[----:B------:R-:W-:Y:S01]  /*1f00*/  ISETP.NE.AND.EX P5, PT, RZ, c[0x0][0x25c], PT, P5 ;  /* 0x00009700ff007a0c */ /* 0x000fe20003fa5350 */
[----:B------:R-:W-:-:S05]  /*1f10*/  @P3 FMUL.FTZ R138, R19, R137 ;  /* 0x00000089138a3220 */ /* 0x000fca0000410000 */
[----:B------:R-:W-:Y:S02]  /*1f20*/  @P3 F2FP.BF16.PACK_AB R139, RZ, R138 ;  /* 0x0000008aff8b323e */ /* 0x000fe400000010ff */
[----:B-----5:R-:W-:Y:S02]  /*1f30*/  @P3 PRMT R138, RZ, 0x5410, R52 ;  /* 0x00005410ff8a3816 */ /* 0x020fe40000000034 */
[----:B------:R-:W-:-:S03]  /*1f40*/  @P3 PRMT R72, R139, 0x7610, R72 ;  /* 0x000076108b483816 */ /* 0x000fc60000000048 */
[----:B------:R-:W-:Y:S01]  /*1f50*/  @P5 F2FP.BF16.PACK_AB R136, RZ, R136 ;  /* 0x00000088ff88523e */ /* 0x000fe200000010ff */
[----:B------:R-:W-:-:S03]  /*1f60*/  @P3 FFMA.FTZ R88, R137, R138, R88 ;  /* 0x0000008a89583223 */ /* 0x000fc60000010058 */
[----:B------:R-:W-:Y:S01]  /*1f70*/  @P5 PRMT R128, R136, 0x7610, R128 ;  /* 0x0000761088805816 */ /* 0x000fe20000000080 */
[----:B------:R-:W-:Y:S05]  /*1f80*/  @P2 BRA `(.L_x_280) ;  /* 0x0000004000002947 */ /* 0x000fea0003800000 */
[----:B------:R-:W-:Y:S01]  /*1f90*/  IMAD.MOV.U32 R136, RZ, RZ, RZ ;  /* 0x000000ffff887224 */ /* 0x000fe200078e00ff */
[----:B------:R-:W-:Y:S05]  /*1fa0*/  @!P4 BRA `(.L_x_281) ;  /* 0x000000900000c947 */ /* 0x000fea0003800000 */
[----:B------:R-:W-:Y:S01]  /*1fb0*/  PRMT R136, RZ, 0x7610, R112 ;  /* 0x00007610ff887816 */ /* 0x000fe20000000070 */
[----:B------:R-:W-:Y:S05]  /*1fc0*/  BRA `(.L_x_281) ;  /* 0x0000007000007947 */ /* 0x000fea0003800000 */
.L_x_280:
[----:B------:R-:W-:-:S04]  /*1fd0*/  ISETP.NE.AND P6, PT, R17, RZ, PT ;  /* 0x000000ff1100720c */ /* 0x000fc80003fc5270 */
[----:B------:R-:W-:-:S05]  /*1fe0*/  FSEL R137, R141, RZ, !P6 ;  /* 0x000000ff8d897208 */ /* 0x000fca0007000000 */
[----:B------:R-:W-:Y:S01]  /*1ff0*/  FFMA.FTZ R136, R174, R142, R137 ;  /* 0x0000008eae887223 */ /* 0x000fe20000010089 */
[----:B------:R-:W-:-:S03]  /*2000*/  @P4 PRMT R137, RZ, 0x7610, R112 ;  /* 0x00007610ff894816 */ /* 0x000fc60000000070 */
[----:B------:R-:W-:-:S04]  /*2010*/  FADD.FTZ R136, R171, -R136 ;  /* 0x80000088ab887221 */ /* 0x000fc80000010000 */
[----:B------:R-:W-:-:S04]  /*2020*/  FMUL.FTZ R136, R157, R136 ;  /* 0x000000889d887220 */ /* 0x000fc80000410000 */
[----:B------:R-:W-:Y:S02]  /*2030*/  @P4 FADD.FTZ R136, R136, R137 ;  /* 0x0000008988884221 */ /* 0x000fe40000010000 */
.L_x_281:
[----:B------:R-:W-:Y:S05]  /*2040*/  BSYNC B2 ;  /* 0x0000000000027941 */ /* 0x000fea0003800000 */
.L_x_279:
[----:B------:R-:W-:Y:S01]  /*2050*/  @P3 FMUL.FTZ R137, R136, c[0x0][0x1ec] ;  /* 0x00007b0088893a20 */ /* 0x000fe20000410000 */
[----:B------:R-:W-:Y:S01]  /*2060*/  @P5 F2FP.BF16.PACK_AB R136, RZ, R136 ;  /* 0x00000088ff88523e */ /* 0x000fe200000010ff */
[----:B------:R-:W-:Y:S02]  /*2070*/  BSSY B2, `(.L_x_282) ;  /* 0x0000013000027945 */ /* 0x000fe40003800000 */
[----:B------:R-:W-:Y:S01]  /*2080*/  @P3 FMUL.FTZ R138, R18, R137 ;  /* 0x00000089128a3220 */ /* 0x000fe20000410000 */
[----:B------:R-:W-:-:S04]  /*2090*/  @P5 PRMT R128, R128, 0x5410, R136 ;  /* 0x0000541080805816 */ /* 0x000fc80000000088 */
[----:B------:R-:W-:Y:S02]  /*20a0*/  @P3 F2FP.BF16.PACK_AB R139, RZ, R138 ;  /* 0x0000008aff8b323e */ /* 0x000fe400000010ff */
[----:B------:R-:W-:Y:S02]  /*20b0*/  @P3 PRMT R138, RZ, 0x7610, R52 ;  /* 0x00007610ff8a3816 */ /* 0x000fe40000000034 */
[----:B------:R-:W-:-:S03]  /*20c0*/  @P3 PRMT R72, R72, 0x5410, R139 ;  /* 0x0000541048483816 */ /* 0x000fc6000000008b */
[----:B------:R-:W-:Y:S01]  /*20d0*/  @P3 FFMA.FTZ R89, R137, R138, R89 ;  /* 0x0000008a89593223 */ /* 0x000fe20000010059 */
[----:B------:R-:W-:Y:S05]  /*20e0*/  @P2 BRA `(.L_x_283) ;  /* 0x0000004000002947 */ /* 0x000fea0003800000 */
[----:B------:R-:W-:Y:S01]  /*20f0*/  HFMA2.MMA R136, -RZ, RZ, 0, 0 ;  /* 0x00000000ff887435 */ /* 0x000fe200000001ff */
[----:B------:R-:W-:Y:S05]  /*2100*/  @!P4 BRA `(.L_x_284) ;  /* 0x000000900000c947 */ /* 0x000fea0003800000 */
[----:B------:R-:W-:Y:S01]  /*2110*/  PRMT R136, RZ, 0x5410, R113 ;  /* 0x00005410ff887816 */ /* 0x000fe20000000071 */
[----:B------:R-:W-:Y:S05]  /*2120*/  BRA `(.L_x_284) ;  /* 0x0000007000007947 */ /* 0x000fea0003800000 */
.L_x_283:
[----:B------:R-:W-:-:S04]  /*2130*/  ISETP.NE.AND P6, PT, R17, RZ, PT ;  /* 0x000000ff1100720c */ /* 0x000fc80003fc5270 */
[----:B------:R-:W-:-:S05]  /*2140*/  FSEL R137, R141, RZ, !P6 ;  /* 0x000000ff8d897208 */ /* 0x000fca0007000000 */
[----:B------:R-:W-:-:S04]  /*2150*/  FFMA.FTZ R137, R173, R142, R137 ;  /* 0x0000008ead897223 */ /* 0x000fc80000010089 */
[----:B------:R-:W-:Y:S01]  /*2160*/  FADD.FTZ R136, R168, -R137 ;  /* 0x80000089a8887221 */ /* 0x000fe20000010000 */
[----:B------:R-:W-:-:S03]  /*2170*/  @P4 PRMT R137, RZ, 0x5410, R113 ;  /* 0x00005410ff894816 */ /* 0x000fc60000000071 */
[----:B------:R-:W-:-:S04]  /*2180*/  FMUL.FTZ R136, R157, R136 ;  /* 0x000000889d887220 */ /* 0x000fc80000410000 */
[----:B------:R-:W-:Y:S02]  /*2190*/  @P4 FADD.FTZ R136, R136, R137 ;  /* 0x0000008988884221 */ /* 0x000fe40000010000 */
.L_x_284:
[----:B------:R-:W-:Y:S05]  /*21a0*/  BSYNC B2 ;  /* 0x0000000000027941 */ /* 0x000fea0003800000 */
.L_x_282:
        /* <DEDUP_REMOVED lines=10> */
[----:B------:R-:W-:Y:S01]  /*2250*/  IMAD.MOV.U32 R136, RZ, RZ, RZ ;  /* 0x000000ffff887224 */ /* 0x000fe200078e00ff */
[----:B------:R-:W-:Y:S05]  /*2260*/  @!P4 BRA `(.L_x_287) ;  /* 0x000000900000c947 */ /* 0x000fea0003800000 */
[----:B------:R-:W-:Y:S01]  /*2270*/  PRMT R136, RZ, 0x7610, R113 ;  /* 0x00007610ff887816 */ /* 0x000fe20000000071 */
[----:B------:R-:W-:Y:S05]  /*2280*/  BRA `(.L_x_287) ;  /* 0x0000007000007947 */ /* 0x000fea0003800000 */
.L_x_286:
[----:B------:R-:W-:-:S04]  /*2290*/  ISETP.NE.AND P6, PT, R17, RZ, PT ;  /* 0x000000ff1100720c */ /* 0x000fc80003fc5270 */
[----:B------:R-:W-:-:S05]  /*22a0*/  FSEL R137, R141, RZ, !P6 ;  /* 0x000000ff8d897208 */ /* 0x000fca0007000000 */
[----:B------:R-:W-:Y:S01]  /*22b0*/  FFMA.FTZ R136, R170, R142, R137 ;  /* 0x0000008eaa887223 */ /* 0x000fe20000010089 */
[----:B------:R-:W-:-:S03]  /*22c0*/  @P4 PRMT R137, RZ, 0x7610, R113 ;  /* 0x00007610ff894816 */ /* 0x000fc60000000071 */
[----:B------:R-:W-:-:S04]  /*22d0*/  FADD.FTZ R136, R167, -R136 ;  /* 0x80000088a7887221 */ /* 0x000fc80000010000 */
[----:B------:R-:W-:-:S04]  /*22e0*/  FMUL.FTZ R136, R157, R136 ;  /* 0x000000889d887220 */ /* 0x000fc80000410000 */
[----:B------:R-:W-:Y:S02]  /*22f0*/  @P4 FADD.FTZ R136, R136, R137 ;  /* 0x0000008988884221 */ /* 0x000fe40000010000 */
.L_x_287:
[----:B------:R-:W-:Y:S05]  /*2300*/  BSYNC B2 ;  /* 0x0000000000027941 */ /* 0x000fea0003800000 */
.L_x_285:
        /* <DEDUP_REMOVED lines=10> */
[----:B------:R-:W-:Y:S01]  /*23b0*/  MOV R136, RZ ;  /* 0x000000ff00887202 */ /* 0x000fe20000000f00 */
[----:B------:R-:W-:Y:S05]  /*23c0*/  @!P4 BRA `(.L_x_290) ;  /* 0x000000900000c947 */ /* 0x000fea0003800000 */
[----:B------:R-:W-:Y:S01]  /*23d0*/  PRMT R136, RZ, 0x5410, R114 ;  /* 0x00005410ff887816 */ /* 0x000fe20000000072 */
[----:B------:R-:W-:Y:S05]  /*23e0*/  BRA `(.L_x_290) ;  /* 0x0000007000007947 */ /* 0x000fea0003800000 */
.L_x_289:
[----:B------:R-:W-:-:S04]  /*23f0*/  ISETP.NE.AND P6, PT, R17, RZ, PT ;  /* 0x000000ff1100720c */ /* 0x000fc80003fc5270 */
[----:B------:R-:W-:-:S05]  /*2400*/  FSEL R137, R141, RZ, !P6 ;  /* 0x000000ff8d897208 */ /* 0x000fca0007000000 */
[----:B------:R-:W-:-:S04]  /*2410*/  FFMA.FTZ R137, R169, R142, R137 ;  /* 0x0000008ea9897223 */ /* 0x000fc80000010089 */
[----:B------:R-:W-:Y:S01]  /*2420*/  FADD.FTZ R136, R166, -R137 ;  /* 0x80000089a6887221 */ /* 0x000fe20000010000 */
[----:B------:R-:W-:-:S03]  /*2430*/  @P4 PRMT R137, RZ, 0x5410, R114 ;  /* 0x00005410ff894816 */ /* 0x000fc60000000072 */
[----:B------:R-:W-:-:S04]  /*2440*/  FMUL.FTZ R136, R157, R136 ;  /* 0x000000889d887220 */ /* 0x000fc80000410000 */
[----:B------:R-:W-:Y:S02]  /*2450*/  @P4 FADD.FTZ R136, R136, R137 ;  /* 0x0000008988884221 */ /* 0x000fe40000010000 */
.L_x_290:
[----:B------:R-:W-:Y:S05]  /*2460*/  BSYNC B2 ;  /* 0x0000000000027941 */ /* 0x000fea0003800000 */
.L_x_288:
        /* <DEDUP_REMOVED lines=14> */
.L_x_292:
[----:B------:R-:W-:-:S04]  /*2550*/  ISETP.NE.AND P6, PT, R17, RZ, PT ;  /* 0x000000ff1100720c */ /* 0x000fc80003fc5270 */
[----:B------:R-:W-:-:S05]  /*2560*/  FSEL R137, R141, RZ, !P6 ;  /* 0x000000ff8d897208 */ /* 0x000fca0007000000 */
[----:B------:R-:W-:-:S04]  /*2570*/  FFMA.FTZ R137, R165, R142, R137 ;  /* 0x0000008ea5897223 */ /* 0x000fc80000010089 */
[----:B------:R-:W-:Y:S01]  /*2580*/  FADD.FTZ R136, R164, -R137 ;  /* 0x80000089a4887221 */ /* 0x000fe20000010000 */
[----:B------:R-:W-:-:S03]  /*2590*/  @P4 PRMT R137, RZ, 0x7610, R114 ;  /* 0x00007610ff894816 */ /* 0x000fc60000000072 */
[----:B------:R-:W-:-:S04]  /*25a0*/  FMUL.FTZ R136, R157, R136 ;  /* 0x000000889d887220 */ /* 0x000fc80000410000 */
[----:B------:R-:W-:Y:S02]  /*25b0*/  @P4 FADD.FTZ R136, R136, R137 ;  /* 0x0000008988884221 */ /* 0x000fe40000010000 */
.L_x_293:
[----:B------:R-:W-:Y:S05]  /*25c0*/  BSYNC B2 ;  /* 0x0000000000027941 */ /* 0x000fea0003800000 */
.L_x_291:
        /* <DEDUP_REMOVED lines=14> */
.L_x_295:
[----:B------:R-:W-:-:S04]  /*26b0*/  ISETP.NE.AND P6, PT, R17, RZ, PT ;  /* 0x000000ff1100720c */ /* 0x000fc80003fc5270 */
[----:B------:R-:W-:-:S05]  /*26c0*/  FSEL R137, R141, RZ, !P6 ;  /* 0x000000ff8d897208 */ /* 0x000fca0007000000 */
[----:B------:R-:W-:-:S04]  /*26d0*/  FFMA.FTZ R137, R163, R142, R137 ;  /* 0x0000008ea3897223 */ /* 0x000fc80000010089 */
[----:B------:R-:W-:Y:S01]  /*26e0*/  FADD.FTZ R136, R162, -R137 ;  /* 0x80000089a2887221 */ /* 0x000fe20000010000 */
[----:B------:R-:W-:-:S03]  /*26f0*/  @P4 PRMT R137, RZ, 0x5410, R115 ;  /* 0x00005410ff894816 */ /* 0x000fc60000000073 */
[----:B------:R-:W-:-:S04]  /*2700*/  FMUL.FTZ R136, R157, R136 ;  /* 0x000000889d887220 */ /* 0x000fc80000410000 */
[----:B------:R-:W-:Y:S02]  /*2710*/  @P4 FADD.FTZ R136, R136, R137 ;  /* 0x0000008988884221 */ /* 0x000fe40000010000 */
.L_x_296:
[----:B------:R-:W-:Y:S05]  /*2720*/  BSYNC B2 ;  /* 0x0000000000027941 */ /* 0x000fea0003800000 */
.L_x_294:
        /* <DEDUP_REMOVED lines=14> */
.L_x_298:
[----:B------:R-:W-:-:S04]  /*2810*/  ISETP.NE.AND P6, PT, R17, RZ, PT ;  /* 0x000000ff1100720c */ /* 0x000fc80003fc5270 */
[----:B------:R-:W-:-:S05]  /*2820*/  FSEL R137, R141, RZ, !P6 ;  /* 0x000000ff8d897208 */ /* 0x000fca0007000000 */
[----:B------:R-:W-:-:S04]  /*2830*/  FFMA.FTZ R137, R161, R142, R137 ;  /* 0x0000008ea1897223 */ /* 0x000fc80000010089 */
[----:B------:R-:W-:Y:S01]  /*2840*/  FADD.FTZ R136, R160, -R137 ;  /* 0x80000089a0887221 */ /* 0x000fe20000010000 */
[----:B------:R-:W-:-:S03]  /*2850*/  @P4 PRMT R137, RZ, 0x7610, R115 ;  /* 0x00007610ff894816 */ /* 0x000fc60000000073 */
[----:B------:R-:W-:-:S04]  /*2860*/  FMUL.FTZ R136, R157, R136 ;  /* 0x000000889d887220 */ /* 0x000fc80000410000 */
[----:B------:R-:W-:Y:S02]  /*2870*/  @P4 FADD.FTZ R136, R136, R137 ;  /* 0x0000008988884221 */ /* 0x000fe40000010000 */
.L_x_299:
[----:B------:R-:W-:Y:S05]  /*2880*/  BSYNC B2 ;  /* 0x0000000000027941 */ /* 0x000fea0003800000 */
.L_x_297:
[----:B0-----:R-:W-:Y:S01]  /*2890*/  @P3 FMUL.FTZ R178, R136, c[0x0][0x1ec] ;  /* 0x00007b0088b23a20 */ /* 0x001fe20000410000 */
[----:B------:R-:W-:Y:S01]  /*28a0*/  @P5 MOV R137, 0x10 ;  /* 0x0000001000895802 */ /* 0x000fe20000000f00 */
[----:B------:R-:W-:Y:S01]  /*28b0*/  @P3 IMAD.MOV.U32 R139, RZ, RZ, 0x10 ;  /* 0x00000010ff8b3424 */ /* 0x000fe200078e00ff */
[----:B------:R-:W-:Y:S01]  /*28c0*/  @P5 F2FP.BF16.PACK_AB R143, RZ, R136 ;  /* 0x00000088ff8f523e */ /* 0x000fe200000010ff */
[----:B------:R-:W-:Y:S02]  /*28d0*/  @P3 FMUL.FTZ R138, R11, R178 ;  /* 0x000000b20b8a3220 */ /* 0x000fe40000410000 */
[----:B------:R-:W-:Y:S01]  /*28e0*/  @P5 IMAD.WIDE.U32 R136, R158, R137, c[0x0][0x258] ;  /* 0x000096009e885625 */ /* 0x000fe200078e0089 */
[----:B------:R-:W-:Y:S02]  /*28f0*/  @P5 PRMT R131, R131, 0x5410, R143 ;  /* 0x0000541083835816 */ /* 0x000fe4000000008f */
[----:B------:R-:W-:Y:S01]  /*2900*/  @P3 F2FP.BF16.PACK_AB R179, RZ, R138 ;  /* 0x0000008affb3323e */ /* 0x000fe200000010ff */
[----:B------:R-:W-:Y:S01]  /*2910*/  @P3 IMAD.WIDE.U32 R138, R140, R139, c[0x0][0x248] ;  /* 0x000092008c8a3625 */ /* 0x000fe200078e008b */
[----:B------:R-:W-:Y:S01]  /*2920*/  IADD3 R158, R158, 0x20, RZ ;  /* 0x000000209e9e7810 */ /* 0x000fe20007ffe0ff */
[----:B------:R0:W-:Y:S01]  /*2930*/  @P5 STG.E.128 [R136.64], R128 ;  /* 0x0000008088005986 */ /* 0x0001e2000c101d04 */
[----:B------:R-:W-:-:S02]  /*2940*/  @P3 PRMT R75, R75, 0x5410, R179 ;  /* 0x000054104b4b3816 */ /* 0x000fc400000000b3 */
[----:B------:R-:W-:-:S03]  /*2950*/  IADD3 R140, R140, 0x20, RZ ;  /* 0x000000208c8c7810 */ /* 0x000fc60007ffe0ff */
[----:B------:R2:W-:Y:S01]  /*2960*/  @P3 STG.E.128 [R138.64], R72 ;  /* 0x000000488a003986 */ /* 0x0005e2000c101d04 */
[----:B0-----:R-:W-:-:S05]  /*2970*/  @P3 PRMT R136, RZ, 0x7610, R55 ;  /* 0x00007610ff883816 */ /* 0x001fca0000000037 */
[----:B------:R-:W-:Y:S02]  /*2980*/  @P3 FFMA.FTZ R95, R178, R136, R95 ;  /* 0x00000088b25f3223 */ /* 0x000fe4000001005f */
.L_x_273:
[----:B------:R-:W-:Y:S05]  /*2990*/  BSYNC B1 ;  /* 0x0000000000017941 */ /* 0x000fea0003800000 */
.L_x_272:
[----:B------:R-:W-:Y:S01]  /*29a0*/  BSSY B1, `(.L_x_300) ;  /* 0x00000ca000017945 */ /* 0x000fe20003800000 */
[----:B------:R-:W-:Y:S05]  /*29b0*/  @!P1 BRA `(.L_x_301) ;  /* 0x00000c8000009947 */ /* 0x000fea0003800000 */
[----:B------:R-:W-:Y:S01]  /*29c0*/  BSSY B2, `(.L_x_302) ;  /* 0x0000005000027945 */ /* 0x000fe20003800000 */
[----:B------:R-:W-:Y:S05]  /*29d0*/  @!P3 BRA `(.L_x_303) ;  /* 0x000000300000b947 */ /* 0x000fea0003800000 */
[----:B------:R-:W-:-:S10]  /*29e0*/  HFMA2.MMA R53, -RZ, RZ, 0, 9.5367431640625e-07 ;  /* 0x00000010ff357435 */ /* 0x000fd400000001ff */
[----:B------:R-:W-:-:S06]  /*29f0*/  IMAD.WIDE.U32 R52, R140, R53, c[0x0][0x170] ;  /* 0x00005c008c347625 */ /* 0x000fcc00078e0035 */
[----:B------:R-:W5:Y:S02]  /*2a00*/  LDG.E.128 R52, [R52.64] ;  /* 0x0000000434347981 */ /* 0x000f64000c1e1d00 */
.L_x_303:
[----:B------:R-:W-:Y:S05]  /*2a10*/  BSYNC B2 ;  /* 0x0000000000027941 */ /* 0x000fea0003800000 */
.L_x_302:
        /* <DEDUP_REMOVED lines=10> */
.L_x_305:
        /* <DEDUP_REMOVED lines=11> */
.L_x_306:
[----:B------:R-:W-:Y:S05]  /*2b70*/  BSYNC B2 ;  /* 0x0000000000027941 */ /* 0x000fea0003800000 */
.L_x_304:
[----:B------:R-:W-:Y:S01]  /*2b80*/  ISETP.NE.U32.AND P5, PT, RZ, c[0x0][0x258], PT ;  /* 0x00009600ff007a0c */ /* 0x000fe20003fa5070 */
[----:B------:R-:W-:Y:S01]  /*2b90*/  @P3 FMUL.FTZ R137, R136, c[0x0][0x1ec] ;  /* 0x00007b0088893a20 */ /* 0x000fe20000410000 */
[----:B--2--5:R-:W-:Y:S01]  /*2ba0*/  @P3 PRMT R139, RZ, 0x5410, R52 ;  /* 0x00005410ff8b3816 */ /* 0x024fe20000000034 */
[----:B------:R-:W-:Y:S01]  /*2bb0*/  BSSY B2, `(.L_x_307) ;  /* 0x0000014000027945 */ /* 0x000fe20003800000 */
[----:B------:R-:W-:Y:S01]  /*2bc0*/  ISETP.NE.AND.EX P5, PT, RZ, c[0x0][0x25c], PT, P5 ;  /* 0x00009700ff007a0c */ /* 0x000fe20003fa5350 */
[-C--:B------:R-:W-:Y:S02]  /*2bd0*/  @P3 FMUL.FTZ R138, R10, R137.reuse ;  /* 0x000000890a8a3220 */ /* 0x080fe40000410000 */
[----:B------:R-:W-:-:S03]  /*2be0*/  @P3 FFMA.FTZ R96, R139, R137, R96 ;  /* 0x000000898b603223 */ /* 0x000fc60000010060 */
[----:B------:R-:W-:-:S04]  /*2bf0*/  @P3 F2FP.BF16.PACK_AB R138, RZ, R138 ;  /* 0x0000008aff8a323e */ /* 0x000fc800000010ff */
[----:B------:R-:W-:-:S03]  /*2c00*/  @P3 PRMT R72, R138, 0x7610, R72 ;  /* 0x000076108a483816 */ /* 0x000fc60000000048 */
[----:B------:R-:W-:-:S04]  /*2c10*/  @P5 F2FP.BF16.PACK_AB R136, RZ, R136 ;  /* 0x00000088ff88523e */ /* 0x000fc800000010ff */
[----:B------:R-:W-:Y:S01]  /*2c20*/  @P5 PRMT R128, R136, 0x7610, R128 ;  /* 0x0000761088805816 */ /* 0x000fe20000000080 */
[----:B------:R-:W-:Y:S05]  /*2c30*/  @P2 BRA `(.L_x_308) ;  /* 0x0000004000002947 */ /* 0x000fea0003800000 */
[----:B------:R-:W-:Y:S01]  /*2c40*/  IMAD.MOV.U32 R136, RZ, RZ, RZ ;  /* 0x000000ffff887224 */ /* 0x000fe200078e00ff */
[----:B------:R-:W-:Y:S05]  /*2c50*/  @!P4 BRA `(.L_x_309) ;  /* 0x000000900000c947 */ /* 0x000fea0003800000 */
[----:B------:R-:W-:Y:S01]  /*2c60*/  PRMT R136, RZ, 0x7610, R40 ;  /* 0x00007610ff887816 */ /* 0x000fe20000000028 */
[----:B------:R-:W-:Y:S05]  /*2c70*/  BRA `(.L_x_309) ;  /* 0x0000007000007947 */ /* 0x000fea0003800000 */
.L_x_308:
[----:B------:R-:W-:-:S04]  /*2c80*/  ISETP.NE.AND P6, PT, R17, RZ, PT ;  /* 0x000000ff1100720c */ /* 0x000fc80003fc5270 */
[----:B------:R-:W-:-:S05]  /*2c90*/  FSEL R137, R141, RZ, !P6 ;  /* 0x000000ff8d897208 */ /* 0x000fca0007000000 */
[----:B------:R-:W-:Y:S01]  /*2ca0*/  FFMA.FTZ R136, R180, R142, R137 ;  /* 0x0000008eb4887223 */ /* 0x000fe20000010089 */
[----:B------:R-:W-:-:S03]  /*2cb0*/  @P4 PRMT R137, RZ, 0x7610, R40 ;  /* 0x00007610ff894816 */ /* 0x000fc60000000028 */
[----:B------:R-:W-:-:S04]  /*2cc0*/  FADD.FTZ R136, R185, -R136 ;  /* 0x80000088b9887221 */ /* 0x000fc80000010000 */
[----:B------:R-:W-:-:S04]  /*2cd0*/  FMUL.FTZ R136, R157, R136 ;  /* 0x000000889d887220 */ /* 0x000fc80000410000 */
[----:B------:R-:W-:Y:S02]  /*2ce0*/  @P4 FADD.FTZ R136, R136, R137 ;  /* 0x0000008988884221 */ /* 0x000fe40000010000 */
.L_x_309:
[----:B------:R-:W-:Y:S05]  /*2cf0*/  BSYNC B2 ;  /* 0x0000000000027941 */ /* 0x000fea0003800000 */
.L_x_307:
[----:B------:R-:W-:Y:S01]  /*2d00*/  @P3 FMUL.FTZ R138, R136, c[0x0][0x1ec] ;  /* 0x00007b00888a3a20 */ /* 0x000fe20000410000 */
[----:B------:R-:W-:Y:S01]  /*2d10*/  @P3 PRMT R139, RZ, 0x7610, R52 ;  /* 0x00007610ff8b3816 */ /* 0x000fe20000000034 */
[----:B------:R-:W-:Y:S01]  /*2d20*/  BSSY B2, `(.L_x_310) ;  /* 0x0000013000027945 */ /* 0x000fe20003800000 */
[----:B------:R-:W-:Y:S01]  /*2d30*/  @P5 F2FP.BF16.PACK_AB R136, RZ, R136 ;  /* 0x00000088ff88523e */ /* 0x000fe200000010ff */
[-C--:B------:R-:W-:Y:S02]  /*2d40*/  @P3 FMUL.FTZ R137, R9, R138.reuse ;  /* 0x0000008a09893220 */ /* 0x080fe40000410000 */
[----:B------:R-:W-:Y:S01]  /*2d50*/  @P3 FFMA.FTZ R97, R139, R138, R97 ;  /* 0x0000008a8b613223 */ /* 0x000fe20000010061 */
[----:B------:R-:W-:Y:S02]  /*2d60*/  @P5 PRMT R128, R128, 0x5410, R136 ;  /* 0x0000541080805816 */ /* 0x000fe40000000088 */
[----:B------:R-:W-:-:S04]  /*2d70*/  @P3 F2FP.BF16.PACK_AB R137, RZ, R137 ;  /* 0x00000089ff89323e */ /* 0x000fc800000010ff */
[----:B------:R-:W-:Y:S01]  /*2d80*/  @P3 PRMT R72, R72, 0x5410, R137 ;  /* 0x0000541048483816 */ /* 0x000fe20000000089 */
[----:B------:R-:W-:Y:S05]  /*2d90*/  @P2 BRA `(.L_x_311) ;  /* 0x0000004000002947 */ /* 0x000fea0003800000 */
[----:B------:R-:W-:Y:S01]  /*2da0*/  HFMA2.MMA R136, -RZ, RZ, 0, 0 ;  /* 0x00000000ff887435 */ /* 0x000fe200000001ff */
[----:B------:R-:W-:Y:S05]  /*2db0*/  @!P4 BRA `(.L_x_312) ;  /* 0x000000900000c947 */ /* 0x000fea0003800000 */
[----:B------:R-:W-:Y:S01]  /*2dc0*/  PRMT R136, RZ, 0x5410, R41 ;  /* 0x00005410ff887816 */ /* 0x000fe20000000029 */
[----:B------:R-:W-:Y:S05]  /*2dd0*/  BRA `(.L_x_312) ;  /* 0x0000007000007947 */ /* 0x000fea0003800000 */
.L_x_311:
[----:B------:R-:W-:-:S04]  /*2de0*/  ISETP.NE.AND P6, PT, R17, RZ, PT ;  /* 0x000000ff1100720c */ /* 0x000fc80003fc5270 */
[----:B------:R-:W-:-:S05]  /*2df0*/  FSEL R137, R141, RZ, !P6 ;  /* 0x000000ff8d897208 */ /* 0x000fca0007000000 */
[----:B------:R-:W-:-:S04]  /*2e00*/  FFMA.FTZ R137, R183, R142, R137 ;  /* 0x0000008eb7897223 */ /* 0x000fc80000010089 */
[----:B------:R-:W-:Y:S01]  /*2e10*/  FADD.FTZ R136, R186, -R137 ;  /* 0x80000089ba887221 */ /* 0x000fe20000010000 */
[----:B------:R-:W-:-:S03]  /*2e20*/  @P4 PRMT R137, RZ, 0x5410, R41 ;  /* 0x00005410ff894816 */ /* 0x000fc60000000029 */
[----:B------:R-:W-:-:S04]  /*2e30*/  FMUL.FTZ R136, R157, R136 ;  /* 0x000000889d887220 */ /* 0x000fc80000410000 */
[----:B------:R-:W-:Y:S02]  /*2e40*/  @P4 FADD.FTZ R136, R136, R137 ;  /* 0x0000008988884221 */ /* 0x000fe40000010000 */
.L_x_312:
[----:B------:R-:W-:Y:S05]  /*2e50*/  BSYNC B2 ;  /* 0x0000000000027941 */ /* 0x000fea0003800000 */
.L_x_310:
        /* <DEDUP_REMOVED lines=10> */
[----:B------:R-:W-:Y:S01]  /*2f00*/  MOV R136, RZ ;  /* 0x000000ff00887202 */ /* 0x000fe20000000f00 */
[----:B------:R-:W-:Y:S05]  /*2f10*/  @!P4 BRA `(.L_x_315) ;  /* 0x000000900000c947 */ /* 0x000fea0003800000 */
[----:B------:R-:W-:Y:S01]  /*2f20*/  PRMT R136, RZ, 0x7610, R41 ;  /* 0x00007610ff887816 */ /* 0x000fe20000000029 */
[----:B------:R-:W-:Y:S05]  /*2f30*/  BRA `(.L_x_315) ;  /* 0x0000007000007947 */ /* 0x000fea0003800000 */
.L_x_314:
[----:B------:R-:W-:-:S04]  /*2f40*/  ISETP.NE.AND P6, PT, R17, RZ, PT ;  /* 0x000000ff1100720c */ /* 0x000fc80003fc5270 */
[----:B------:R-:W-:-:S05]  /*2f50*/  FSEL R137, R141, RZ, !P6 ;  /* 0x000000ff8d897208 */ /* 0x000fca0007000000 */
[----:B------:R-:W-:Y:S01]  /*2f60*/  FFMA.FTZ R136, R184, R142, R137 ;  /* 0x0000008eb8887223 */ /* 0x000fe20000010089 */
[----:B------:R-:W-:-:S03]  /*2f70*/  @P4 PRMT R137, RZ, 0x7610, R41 ;  /* 0x00007610ff894816 */ /* 0x000fc60000000029 */
[----:B------:R-:W-:-:S04]  /*2f80*/  FADD.FTZ R136, R189, -R136 ;  /* 0x80000088bd887221 */ /* 0x000fc80000010000 */
[----:B------:R-:W-:-:S04]  /*2f90*/  FMUL.FTZ R136, R157, R136 ;  /* 0x000000889d887220 */ /* 0x000fc80000410000 */
[----:B------:R-:W-:Y:S02]  /*2fa0*/  @P4 FADD.FTZ R136, R136, R137 ;  /* 0x0000008988884221 */ /* 0x000fe40000010000 */
.L_x_315:
[----:B------:R-:W-:Y:S05]  /*2fb0*/  BSYNC B2 ;  /* 0x0000000000027941 */ /* 0x000fea0003800000 */
.L_x_313:
        /* <DEDUP_REMOVED lines=10> */
[----:B------:R-:W-:Y:S01]  /*3060*/  IMAD.MOV.U32 R136, RZ, RZ, RZ ;  /* 0x000000ffff887224 */ /* 0x000fe200078e00ff */
[----:B------:R-:W-:Y:S05]  /*3070*/  @!P4 BRA `(.L_x_318) ;  /* 0x000000900000c947 */ /* 0x000fea0003800000 */
[----:B------:R-:W-:Y:S01]  /*3080*/  PRMT R136, RZ, 0x5410, R42 ;  /* 0x00005410ff887816 */ /* 0x000fe2000000002a */
[----:B------:R-:W-:Y:S05]  /*3090*/  BRA `(.L_x_318) ;  /* 0x0000007000007947 */ /* 0x000fea0003800000 */
.L_x_317:
[----:B------:R-:W-:-:S04]  /*30a0*/  ISETP.NE.AND P6, PT, R17, RZ, PT ;  /* 0x000000ff1100720c */ /* 0x000fc80003fc5270 */
[----:B------:R-:W-:-:S05]  /*30b0*/  FSEL R137, R141, RZ, !P6 ;  /* 0x000000ff8d897208 */ /* 0x000fca0007000000 */
[----:B------:R-:W-:-:S04]  /*30c0*/  FFMA.FTZ R137, R187, R142, R137 ;  /* 0x0000008ebb897223 */ /* 0x000fc80000010089 */
[----:B------:R-:W-:Y:S01]  /*30d0*/  FADD.FTZ R136, R188, -R137 ;  /* 0x80000089bc887221 */ /* 0x000fe20000010000 */
[----:B------:R-:W-:-:S03]  /*30e0*/  @P4 PRMT R137, RZ, 0x5410, R42 ;  /* 0x00005410ff894816 */ /* 0x000fc6000000002a */
[----:B------:R-:W-:-:S04]  /*30f0*/  FMUL.FTZ R136, R157, R136 ;  /* 0x000000889d887220 */ /* 0x000fc80000410000 */
[----:B------:R-:W-:Y:S02]  /*3100*/  @P4 FADD.FTZ R136, R136, R137 ;  /* 0x0000008988884221 */ /* 0x000fe40000010000 */
.L_x_318:
[----:B------:R-:W-:Y:S05]  /*3110*/  BSYNC B2 ;  /* 0x0000000000027941 */ /* 0x000fea0003800000 */
.L_x_316:
        /* <DEDUP_REMOVED lines=14> */
.L_x_320:
[----:B------:R-:W-:-:S04]  /*3200*/  ISETP.NE.AND P6, PT, R17, RZ, PT ;  /* 0x000000ff1100720c */ /* 0x000fc80003fc5270 */
[----:B------:R-:W-:-:S05]  /*3210*/  FSEL R137, R141, RZ, !P6 ;  /* 0x000000ff8d897208 */ /* 0x000fca0007000000 */
[----:B------:R-:W-:Y:S01]  /*3220*/  FFMA.FTZ R136, R190, R142, R137 ;  /* 0x0000008ebe887223 */ /* 0x000fe20000010089 */
[----:B------:R-:W-:-:S03]  /*3230*/  @P4 PRMT R137, RZ, 0x7610, R42 ;  /* 0x00007610ff894816 */ /* 0x000fc6000000002a */
[----:B------:R-:W-:-:S04]  /*3240*/  FADD.FTZ R136, R191, -R136 ;  /* 0x80000088bf887221 */ /* 0x000fc80000010000 */
[----:B------:R-:W-:-:S04]  /*3250*/  FMUL.FTZ R136, R157, R136 ;  /* 0x000000889d887220 */ /* 0x000fc80000410000 */
[----:B------:R-:W-:Y:S02]  /*3260*/  @P4 FADD.FTZ R136, R136, R137 ;  /* 0x0000008988884221 */ /* 0x000fe40000010000 */
.L_x_321:
[----:B------:R-:W-:Y:S05]  /*3270*/  BSYNC B2 ;  /* 0x0000000000027941 */ /* 0x000fea0003800000 */
.L_x_319:
        /* <DEDUP_REMOVED lines=14> */
.L_x_323:
[----:B------:R-:W-:-:S04]  /*3360*/  ISETP.NE.AND P6, PT, R17, RZ, PT ;  /* 0x000000ff1100720c */ /* 0x000fc80003fc5270 */
[----:B------:R-:W-:-:S05]  /*3370*/  FSEL R137, R141, RZ, !P6 ;  /* 0x000000ff8d897208 */ /* 0x000fca0007000000 */
[----:B------:R-:W-:-:S04]  /*3380*/  FFMA.FTZ R137, R193, R142, R137 ;  /* 0x0000008ec1897223 */ /* 0x000fc80000010089 */
[----:B------:R-:W-:Y:S01]  /*3390*/  FADD.FTZ R136, R192, -R137 ;  /* 0x80000089c0887221 */ /* 0x000fe20000010000 */
[----:B------:R-:W-:-:S03]  /*33a0*/  @P4 PRMT R137, RZ, 0x5410, R43 ;  /* 0x00005410ff894816 */ /* 0x000fc6000000002b */
[----:B------:R-:W-:-:S04]  /*33b0*/  FMUL.FTZ R136, R157, R136 ;  /* 0x000000889d887220 */ /* 0x000fc80000410000 */
[----:B------:R-:W-:Y:S02]  /*33c0*/  @P4 FADD.FTZ R136, R136, R137 ;  /* 0x0000008988884221 */ /* 0x000fe40000010000 */
.L_x_324:
[----:B------:R-:W-:Y:S05]  /*33d0*/  BSYNC B2 ;  /* 0x0000000000027941 */ /* 0x000fea0003800000 */
.L_x_322:
        /* <DEDUP_REMOVED lines=14> */
.L_x_326:
[----:B------:R-:W-:-:S04]  /*34c0*/  ISETP.NE.AND P6, PT, R17, RZ, PT ;  /* 0x000000ff1100720c */ /* 0x000fc80003fc5270 */
[----:B------:R-:W-:-:S05]  /*34d0*/  FSEL R137, R141, RZ, !P6 ;  /* 0x000000ff8d897208 */ /* 0x000fca0007000000 */
[----:B------:R-:W-:Y:S01]  /*34e0*/  FFMA.FTZ R136, R194, R142, R137 ;  /* 0x0000008ec2887223 */ /* 0x000fe20000010089 */
[----:B------:R-:W-:-:S03]  /*34f0*/  @P4 PRMT R137, RZ, 0x7610, R43 ;  /* 0x00007610ff894816 */ /* 0x000fc6000000002b */
[----:B------:R-:W-:-:S04]  /*3500*/  FADD.FTZ R136, R195, -R136 ;  /* 0x80000088c3887221 */ /* 0x000fc80000010000 */
[----:B------:R-:W-:-:S04]  /*3510*/  FMUL.FTZ R136, R157, R136 ;  /* 0x000000889d887220 */ /* 0x000fc80000410000 */
[----:B------:R-:W-:Y:S02]  /*3520*/  @P4 FADD.FTZ R136, R136, R137 ;  /* 0x0000008988884221 */ /* 0x000fe40000010000 */
.L_x_327:
[----:B------:R-:W-:Y:S05]  /*3530*/  BSYNC B2 ;  /* 0x0000000000027941 */ /* 0x000fea0003800000 */
.L_x_325:
[----:B0-----:R-:W-:Y:S01]  /*3540*/  @P3 FMUL.FTZ R178, R136, c[0x0][0x1ec] ;  /* 0x00007b0088b23a20 */ /* 0x001fe20000410000 */
[----:B------:R-:W-:Y:S02]  /*3550*/  @P5 MOV R137, 0x10 ;  /* 0x0000001000895802 */ /* 0x000fe40000000f00 */
[----:B------:R-:W-:Y:S01]  /*3560*/  @P3 MOV R139, 0x10 ;  /* 0x00000010008b3802 */ /* 0x000fe20000000f00 */
[----:B------:R-:W-:Y:S01]  /*3570*/  @P3 FMUL.FTZ R138, R3, R178 ;  /* 0x000000b2038a3220 */ /* 0x000fe20000410000 */
[----:B------:R-:W-:Y:S01]  /*3580*/  @P5 F2FP.BF16.PACK_AB R143, RZ, R136 ;  /* 0x00000088ff8f523e */ /* 0x000fe200000010ff */
[C---:B------:R-:W-:Y:S01]  /*3590*/  @P5 IMAD.WIDE.U32 R136, R158.reuse, R137, c[0x0][0x258] ;  /* 0x000096009e885625 */ /* 0x040fe200078e0089 */
[----:B------:R-:W-:Y:S02]  /*35a0*/  IADD3 R158, R158, 0x20, RZ ;  /* 0x000000209e9e7810 */ /* 0x000fe40007ffe0ff */
[----:B------:R-:W-:Y:S01]  /*35b0*/  @P3 F2FP.BF16.PACK_AB R179, RZ, R138 ;  /* 0x0000008affb3323e */ /* 0x000fe200000010ff */
[----:B------:R-:W-:Y:S01]  /*35c0*/  @P3 IMAD.WIDE.U32 R138, R140, R139, c[0x0][0x248] ;  /* 0x000092008c8a3625 */ /* 0x000fe200078e008b */
[----:B------:R-:W-:-:S02]  /*35d0*/  @P5 PRMT R131, R131, 0x5410, R143 ;  /* 0x0000541083835816 */ /* 0x000fc4000000008f */
[----:B------:R-:W-:Y:S02]  /*35e0*/  @P3 PRMT R75, R75, 0x5410, R179 ;  /* 0x000054104b4b3816 */ /* 0x000fe400000000b3 */
[----:B------:R-:W-:Y:S01]  /*35f0*/  IADD3 R140, R140, 0x20, RZ ;  /* 0x000000208c8c7810 */ /* 0x000fe20007ffe0ff */
[----:B------:R0:W-:Y:S04]  /*3600*/  @P5 STG.E.128 [R136.64], R128 ;  /* 0x0000008088005986 */ /* 0x0001e8000c101d04 */
[----:B------:R2:W-:Y:S01]  /*3610*/  @P3 STG.E.128 [R138.64], R72 ;  /* 0x000000488a003986 */ /* 0x0005e2000c101d04 */
[----:B0-----:R-:W-:-:S05]  /*3620*/  @P3 PRMT R136, RZ, 0x7610, R55 ;  /* 0x00007610ff883816 */ /* 0x001fca0000000037 */
[----:B------:R-:W-:Y:S02]  /*3630*/  @P3 FFMA.FTZ R103, R136, R178, R103 ;  /* 0x000000b288673223 */ /* 0x000fe40000010067 */
.L_x_301:
[----:B--2---:R-:W-:Y:S05]  /*3640*/  BSYNC B1 ;  /* 0x0000000000017941 */ /* 0x004fea0003800000 */
.L_x_300:
[----:B------:R-:W-:Y:S01]  /*3650*/  ISETP.GE.U32.AND P4, PT, R148, 0x60, PT ;  /* 0x000000609400780c */ /* 0x000fe20003f86070 */
[----:B------:R-:W-:-:S12]  /*3660*/  BSSY B1, `(.L_x_328) ;  /* 0x00000c8000017945 */ /* 0x000fd80003800000 */
[----:B------:R-:W-:Y:S05]  /*3670*/  @!P4 BRA `(.L_x_329) ;  /* 0x00000c600000c947 */ /* 0x000fea0003800000 */
[----:B------:R-:W-:Y:S01]  /*3680*/  BSSY B2, `(.L_x_330) ;  /* 0x0000005000027945 */ /* 0x000fe20003800000 */
[----:B------:R-:W-:Y:S05]  /*3690*/  @!P3 BRA `(.L_x_331) ;  /* 0x000000300000b947 */ /* 0x000fea0003800000 */
[----:B------:R-:W-:-:S04]  /*36a0*/  IMAD.MOV.U32 R53, RZ, RZ, 0x10 ;  /* 0x00000010ff357424 */ /* 0x000fc800078e00ff */
[----:B------:R-:W-:-:S06]  /*36b0*/  IMAD.WIDE.U32 R52, R140, R53, c[0x0][0x170] ;  /* 0x00005c008c347625 */ /* 0x000fcc00078e0035 */
[----:B------:R-:W5:Y:S02]  /*36c0*/  LDG.E.128 R52, [R52.64] ;  /* 0x0000000434347981 */ /* 0x000f64000c1e1d00 */
.L_x_331:
[----:B------:R-:W-:Y:S05]  /*36d0*/  BSYNC B2 ;  /* 0x0000000000027941 */ /* 0x000fea0003800000 */
.L_x_330:
[----:B------:R-:W-:Y:S01]  /*36e0*/  BSSY B2, `(.L_x_332) ;  /* 0x0000015000027945 */ /* 0x000fe20003800000 */
[----:B------:R-:W-:Y:S05]  /*36f0*/  @P2 BRA `(.L_x_333) ;  /* 0x0000008000002947 */ /* 0x000fea0003800000 */
[----:B------:R-:W-:Y:S01]  /*3700*/  ULDC.64 UR6, c[0x0][0x218] ;  /* 0x0000860000067ab9 */ /* 0x000fe20000000a00 */
[----:B------:R-:W-:Y:S01]  /*3710*/  HFMA2.MMA R136, -RZ, RZ, 0, 0 ;  /* 0x00000000ff887435 */ /* 0x000fe200000001ff */
[----:B------:R-:W-:-:S04]  /*3720*/  UISETP.NE.U32.AND UP0, UPT, URZ, UR6, UPT ;  /* 0x000000063f00728c */ /* 0x000fc8000bf05070 */
[----:B------:R-:W-:-:S06]  /*3730*/  UISETP.NE.AND.EX UP0, UPT, URZ, UR7, UPT, UP0 ;  /* 0x000000073f00728c */ /* 0x000fcc000bf05300 */
[----:B------:R-:W-:-:S13]  /*3740*/  PLOP3.LUT P4, PT, PT, PT, UP0, 0x80, 0x0 ;  /* 0x000000000000781c */ /* 0x000fda0003f8f008 */
[----:B------:R-:W-:Y:S05]  /*3750*/  @!P4 BRA `(.L_x_334) ;  /* 0x000000d00000c947 */ /* 0x000fea0003800000 */
[----:B------:R-:W-:Y:S01]  /*3760*/  PRMT R136, RZ, 0x5410, R116 ;  /* 0x00005410ff887816 */ /* 0x000fe20000000074 */
[----:B------:R-:W-:Y:S05]  /*3770*/  BRA `(.L_x_334) ;  /* 0x000000b000007947 */ /* 0x000fea0003800000 */
.L_x_333:
        /* <DEDUP_REMOVED lines=11> */
.L_x_334:
[----:B------:R-:W-:Y:S05]  /*3830*/  BSYNC B2 ;  /* 0x0000000000027941 */ /* 0x000fea0003800000 */
.L_x_332:
[----:B------:R-:W-:Y:S01]  /*3840*/  ISETP.NE.U32.AND P5, PT, RZ, c[0x0][0x258], PT ;  /* 0x00009600ff007a0c */ /* 0x000fe20003fa5070 */
[----:B------:R-:W-:Y:S01]  /*3850*/  @P3 FMUL.FTZ R137, R136, c[0x0][0x1ec] ;  /* 0x00007b0088893a20 */ /* 0x000fe20000410000 */
[----:B-----5:R-:W-:Y:S01]  /*3860*/  @P3 PRMT R139, RZ, 0x5410, R52 ;  /* 0x00005410ff8b3816 */ /* 0x020fe20000000034 */
        /* <DEDUP_REMOVED lines=9> */
[----:B------:R-:W-:Y:S01]  /*3900*/  MOV R136, RZ ;  /* 0x000000ff00887202 */ /* 0x000fe20000000f00 */
[----:B------:R-:W-:Y:S05]  /*3910*/  @!P4 BRA `(.L_x_337) ;  /* 0x000000900000c947 */ /* 0x000fea0003800000 */
[----:B------:R-:W-:Y:S01]  /*3920*/  PRMT R136, RZ, 0x7610, R116 ;  /* 0x00007610ff887816 */ /* 0x000fe20000000074 */
[----:B------:R-:W-:Y:S05]  /*3930*/  BRA `(.L_x_337) ;  /* 0x0000007000007947 */ /* 0x000fea0003800000 */
.L_x_336:
[----:B------:R-:W-:-:S04]  /*3940*/  ISETP.NE.AND P6, PT, R17, RZ, PT ;  /* 0x000000ff1100720c */ /* 0x000fc80003fc5270 */
[----:B------:R-:W-:-:S05]  /*3950*/  FSEL R137, R141, RZ, !P6 ;  /* 0x000000ff8d897208 */ /* 0x000fca0007000000 */
[----:B------:R-:W-:Y:S01]  /*3960*/  FFMA.FTZ R136, R196, R142, R137 ;  /* 0x0000008ec4887223 */ /* 0x000fe20000010089 */
[----:B------:R-:W-:-:S03]  /*3970*/  @P4 PRMT R137, RZ, 0x7610, R116 ;  /* 0x00007610ff894816 */ /* 0x000fc60000000074 */
[----:B------:R-:W-:-:S04]  /*3980*/  FADD.FTZ R136, R199, -R136 ;  /* 0x80000088c7887221 */ /* 0x000fc80000010000 */
[----:B------:R-:W-:-:S04]  /*3990*/  FMUL.FTZ R136, R157, R136 ;  /* 0x000000889d887220 */ /* 0x000fc80000410000 */
[----:B------:R-:W-:Y:S02]  /*39a0*/  @P4 FADD.FTZ R136, R136, R137 ;  /* 0x0000008988884221 */ /* 0x000fe40000010000 */
.L_x_337:
[----:B------:R-:W-:Y:S05]  /*39b0*/  BSYNC B2 ;  /* 0x0000000000027941 */ /* 0x000fea0003800000 */
.L_x_335:
        /* <DEDUP_REMOVED lines=14> */
.L_x_339:
[----:B------:R-:W-:-:S04]  /*3aa0*/  ISETP.NE.AND P6, PT, R17, RZ, PT ;  /* 0x000000ff1100720c */ /* 0x000fc80003fc5270 */
[----:B------:R-:W-:-:S05]  /*3ab0*/  FSEL R137, R141, RZ, !P6 ;  /* 0x000000ff8d897208 */ /* 0x000fca0007000000 */
[----:B------:R-:W-:-:S04]  /*3ac0*/  FFMA.FTZ R137, R197, R142, R137 ;  /* 0x0000008ec5897223 */ /* 0x000fc80000010089 */
[----:B------:R-:W-:Y:S01]  /*3ad0*/  FADD.FTZ R136, R202, -R137 ;  /* 0x80000089ca887221 */ /* 0x000fe20000010000 */
[----:B------:R-:W-:-:S03]  /*3ae0*/  @P4 PRMT R137, RZ, 0x5410, R117 ;  /* 0x00005410ff894816 */ /* 0x000fc60000000075 */
[----:B------:R-:W-:-:S04]  /*3af0*/  FMUL.FTZ R136, R157, R136 ;  /* 0x000000889d887220 */ /* 0x000fc80000410000 */
[----:B------:R-:W-:Y:S02]  /*3b00*/  @P4 FADD.FTZ R136, R136, R137 ;  /* 0x0000008988884221 */ /* 0x000fe40000010000 */
.L_x_340:
[----:B------:R-:W-:Y:S05]  /*3b10*/  BSYNC B2 ;  /* 0x0000000000027941 */ /* 0x000fea0003800000 */
.L_x_338:
        /* <DEDUP_REMOVED lines=14> */
.L_x_342:
[----:B------:R-:W-:-:S04]  /*3c00*/  ISETP.NE.AND P6, PT, R17, RZ, PT ;  /* 0x000000ff1100720c */ /* 0x000fc80003fc5270 */
[----:B------:R-:W-:-:S05]  /*3c10*/  FSEL R137, R141, RZ, !P6 ;  /* 0x000000ff8d897208 */ /* 0x000fca0007000000 */
[----:B------:R-:W-:Y:S01]  /*3c20*/  FFMA.FTZ R136, R200, R142, R137 ;  /* 0x0000008ec8887223 */ /* 0x000fe20000010089 */
[----:B------:R-:W-:-:S03]  /*3c30*/  @P4 PRMT R137, RZ, 0x7610, R117 ;  /* 0x00007610ff894816 */ /* 0x000fc60000000075 */
[----:B------:R-:W-:-:S04]  /*3c40*/  FADD.FTZ R136, R201, -R136 ;  /* 0x80000088c9887221 */ /* 0x000fc80000010000 */
[----:B------:R-:W-:-:S04]  /*3c50*/  FMUL.FTZ R136, R157, R136 ;  /* 0x000000889d887220 */ /* 0x000fc80000410000 */
[----:B------:R-:W-:Y:S02]  /*3c60*/  @P4 FADD.FTZ R136, R136, R137 ;  /* 0x0000008988884221 */ /* 0x000fe40000010000 */
.L_x_343:
[----:B------:R-:W-:Y:S05]  /*3c70*/  BSYNC B2 ;  /* 0x0000000000027941 */ /* 0x000fea0003800000 */
.L_x_341:
        /* <DEDUP_REMOVED lines=14> */
.L_x_345:
[----:B------:R-:W-:-:S04]  /*3d60*/  ISETP.NE.AND P6, PT, R17, RZ, PT ;  /* 0x000000ff1100720c */ /* 0x000fc80003fc5270 */
[----:B------:R-:W-:-:S05]  /*3d70*/  FSEL R137, R141, RZ, !P6 ;  /* 0x000000ff8d897208 */ /* 0x000fca0007000000 */
[----:B------:R-:W-:-:S04]  /*3d80*/  FFMA.FTZ R137, R203, R142, R137 ;  /* 0x0000008ecb897223 */ /* 0x000fc80000010089 */
[----:B------:R-:W-:Y:S01]  /*3d90*/  FADD.FTZ R136, R204, -R137 ;  /* 0x80000089cc887221 */ /* 0x000fe20000010000 */
[----:B------:R-:W-:-:S03]  /*3da0*/  @P4 PRMT R137, RZ, 0x5410, R118 ;  /* 0x00005410ff894816 */ /* 0x000fc60000000076 */
[----:B------:R-:W-:-:S04]  /*3db0*/  FMUL.FTZ R136, R157, R136 ;  /* 0x000000889d887220 */ /* 0x000fc80000410000 */
[----:B------:R-:W-:Y:S02]  /*3dc0*/  @P4 FADD.FTZ R136, R136, R137 ;  /* 0x0000008988884221 */ /* 0x000fe40000010000 */
.L_x_346:
[----:B------:R-:W-:Y:S05]  /*3dd0*/  BSYNC B2 ;  /* 0x0000000000027941 */ /* 0x000fea0003800000 */
.L_x_344:
        /* <DEDUP_REMOVED lines=14> */
.L_x_348:
[----:B------:R-:W-:-:S04]  /*3ec0*/  ISETP.NE.AND P6, PT, R17, RZ, PT ;  /* 0x000000ff1100720c */ /* 0x000fc80003fc5270 */
[----:B------:R-:W-:-:S05]  /*3ed0*/  FSEL R137, R141, RZ, !P6 ;  /* 0x000000ff8d897208 */ /* 0x000fca0007000000 */
[----:B------:R-:W-:Y:S01]  /*3ee0*/  FFMA.FTZ R136, R206, R142, R137 ;  /* 0x0000008ece887223 */ /* 0x000fe20000010089 */
[----:B------:R-:W-:-:S03]  /*3ef0*/  @P4 PRMT R137, RZ, 0x7610, R118 ;  /* 0x00007610ff894816 */ /* 0x000fc60000000076 */
[----:B------:R-:W-:-:S04]  /*3f00*/  FADD.FTZ R136, R205, -R136 ;  /* 0x80000088cd887221 */ /* 0x000fc80000010000 */
[----:B------:R-:W-:-:S04]  /*3f10*/  FMUL.FTZ R136, R157, R136 ;  /* 0x000000889d887220 */ /* 0x000fc80000410000 */
[----:B------:R-:W-:Y:S02]  /*3f20*/  @P4 FADD.FTZ R136, R136, R137 ;  /* 0x0000008988884221 */ /* 0x000fe40000010000 */
.L_x_349:
[----:B------:R-:W-:Y:S05]  /*3f30*/  BSYNC B2 ;  /* 0x0000000000027941 */ /* 0x000fea0003800000 */
.L_x_347:
        /* <DEDUP_REMOVED lines=14> */
.L_x_351:
[----:B------:R-:W-:-:S04]  /*4020*/  ISETP.NE.AND P6, PT, R17, RZ, PT ;  /* 0x000000ff1100720c */ /* 0x000fc80003fc5270 */
[----:B------:R-:W-:-:S05]  /*4030*/  FSEL R137, R141, RZ, !P6 ;  /* 0x000000ff8d897208 */ /* 0x000fca0007000000 */
[----:B------:R-:W-:-:S04]  /*4040*/  FFMA.FTZ R137, R207, R142, R137 ;  /* 0x0000008ecf897223 */ /* 0x000fc80000010089 */
[----:B------:R-:W-:Y:S01]  /*4050*/  FADD.FTZ R136, R208, -R137 ;  /* 0x80000089d0887221 */ /* 0x000fe20000010000 */
[----:B------:R-:W-:-:S03]  /*4060*/  @P4 PRMT R137, RZ, 0x5410, R119 ;  /* 0x00005410ff894816 */ /* 0x000fc60000000077 */
[----:B------:R-:W-:-:S04]  /*4070*/  FMUL.FTZ R136, R157, R136 ;  /* 0x000000889d887220 */ /* 0x000fc80000410000 */
[----:B------:R-:W-:Y:S02]  /*4080*/  @P4 FADD.FTZ R136, R136, R137 ;  /* 0x0000008988884221 */ /* 0x000fe40000010000 */
.L_x_352:
[----:B------:R-:W-:Y:S05]  /*4090*/  BSYNC B2 ;  /* 0x0000000000027941 */ /* 0x000fea0003800000 */
.L_x_350:
        /* <DEDUP_REMOVED lines=14> */
.L_x_354:
[----:B------:R-:W-:Y:S02]  /*4180*/  ISETP.NE.AND P2, PT, R17, RZ, PT ;  /* 0x000000ff1100720c */ /* 0x000fe40003f45270 */
[----:B------:R-:W-:Y:S02]  /*4190*/  @P4 PRMT R137, RZ, 0x7610, R119 ;  /* 0x00007610ff894816 */ /* 0x000fe40000000077 */
[----:B------:R-:W-:-:S05]  /*41a0*/  FSEL R141, R141, RZ, !P2 ;  /* 0x000000ff8d8d7208 */ /* 0x000fca0005000000 */
[----:B------:R-:W-:-:S04]  /*41b0*/  FFMA.FTZ R142, R176, R142, R141 ;  /* 0x0000008eb08e7223 */ /* 0x000fc8000001008d */
[----:B------:R-:W-:-:S04]  /*41c0*/  FADD.FTZ R142, R177, -R142 ;  /* 0x8000008eb18e7221 */ /* 0x000fc80000010000 */
[----:B------:R-:W-:-:S04]  /*41d0*/  FMUL.FTZ R142, R157, R142 ;  /* 0x0000008e9d8e7220 */ /* 0x000fc80000410000 */
[----:B------:R-:W-:Y:S02]  /*41e0*/  @P4 FADD.FTZ R142, R142, R137 ;  /* 0x000000898e8e4221 */ /* 0x000fe40000010000 */
.L_x_355:
[----:B------:R-:W-:Y:S05]  /*41f0*/  BSYNC B2 ;  /* 0x0000000000027941 */ /* 0x000fea0003800000 */
.L_x_353:
[----:B------:R-:W-:Y:S01]  /*4200*/  @P3 FMUL.FTZ R141, R142, c[0x0][0x1ec] ;  /* 0x00007b008e8d3a20 */ /* 0x000fe20000410000 */
[----:B------:R-:W-:Y:S01]  /*4210*/  @P3 MOV R139, 0x10 ;  /* 0x00000010008b3802 */ /* 0x000fe20000000f00 */
[----:B------:R-:W-:Y:S01]  /*4220*/  @P5 IMAD.MOV.U32 R137, RZ, RZ, 0x10 ;  /* 0x00000010ff895424 */ /* 0x000fe200078e00ff */
[----:B------:R-:W-:Y:S01]  /*4230*/  @P5 F2FP.BF16.PACK_AB R142, RZ, R142 ;  /* 0x0000008eff8e523e */ /* 0x000fe200000010ff */
[----:B------:R-:W-:Y:S02]  /*4240*/  @P3 FMUL.FTZ R138, R156, R141 ;  /* 0x0000008d9c8a3220 */ /* 0x000fe40000410000 */
[----:B------:R-:W-:Y:S01]  /*4250*/  @P5 IMAD.WIDE.U32 R136, R158, R137, c[0x0][0x258] ;  /* 0x000096009e885625 */ /* 0x000fe200078e0089 */
[----:B------:R-:W-:Y:S02]  /*4260*/  @P5 PRMT R131, R131, 0x5410, R142 ;  /* 0x0000541083835816 */ /* 0x000fe4000000008e */
[----:B------:R-:W-:Y:S01]  /*4270*/  @P3 F2FP.BF16.PACK_AB R143, RZ, R138 ;  /* 0x0000008aff8f323e */ /* 0x000fe200000010ff */
[----:B------:R-:W-:-:S02]  /*4280*/  @P3 IMAD.WIDE.U32 R138, R140, R139, c[0x0][0x248] ;  /* 0x000092008c8a3625 */ /* 0x000fc400078e008b */
[----:B------:R2:W-:Y:S01]  /*4290*/  @P5 STG.E.128 [R136.64], R128 ;  /* 0x0000008088005986 */ /* 0x0005e2000c101d04 */
[----:B------:R-:W-:-:S05]  /*42a0*/  @P3 PRMT R75, R75, 0x5410, R143 ;  /* 0x000054104b4b3816 */ /* 0x000fca000000008f */
[----:B------:R3:W-:Y:S01]  /*42b0*/  @P3 STG.E.128 [R138.64], R72 ;  /* 0x000000488a003986 */ /* 0x0007e2000c101d04 */
[----:B--2---:R-:W-:-:S05]  /*42c0*/  @P3 PRMT R136, RZ, 0x7610, R55 ;  /* 0x00007610ff883816 */ /* 0x004fca0000000037 */
[----:B------:R-:W-:Y:S02]  /*42d0*/  @P3 FFMA.FTZ R111, R136, R141, R111 ;  /* 0x0000008d886f3223 */ /* 0x000fe4000001006f */
.L_x_329:
[----:B------:R-:W-:Y:S05]  /*42e0*/  BSYNC B1 ;  /* 0x0000000000017941 */ /* 0x000fea0003800000 */
.L_x_328:
[----:B------:R-:W-:-:S05]  /*42f0*/  MOV R137, c[0x0][0x160] ;  /* 0x0000580000897a02 */ /* 0x000fca0000000f00 */
[----:B------:R-:W-:-:S05]  /*4300*/  IMAD R2, R137, 0x4, R2 ;  /* 0x0000000489027824 */ /* 0x000fca00078e0202 */
[----:B------:R-:W-:-:S13]  /*4310*/  ISETP.GE.AND P2, PT, R2, c[0x0][0x164], PT ;  /* 0x0000590002007a0c */ /* 0x000fda0003f46270 */
[----:B01-3--:R-:W-:Y:S01]  /*4320*/  @P2 CALL.REL.NOINC `(.L_x_256) ;  /* 0x0000001000002944 */ /* 0x00bfe20003c00000 */
[----:B------:R-:W-:Y:S05]  /*4330*/  BRA `(.L_x_356) ;  /* 0xffffc47000007947 */ /* 0x000fea000383ffff */
.L_x_256:
[----:B-1----:R-:W-:Y:S05]  /*4340*/  BSYNC B0 ;  /* 0x0000000000007941 */ /* 0x002fea0003800000 */
.L_x_255:
        /* <DEDUP_REMOVED lines=113> */
[----:B---3--:R-:W-:Y:S02]  /*4a60*/  FADD.FTZ R5, R26, R5 ;  /* 0x000000051a057221 */ /* 0x008fe40000010000 */
[----:B------:R-:W-:Y:S01]  /*4a70*/  IMAD R26, R24, c[0x0][0x168], RZ ;  /* 0x00005a00181a7a24 */ /* 0x000fe200078e02ff */
[----:B------:R-:W3:Y:S01]  /*4a80*/  LDS R33, [R149.X4+0x2e00] ;  /* 0x002e000095217984 */ /* 0x000ee20000004800 */
[----:B----4-:R-:W-:-:S03]  /*4a90*/  FADD.FTZ R4, R27, R4 ;  /* 0x000000041b047221 */ /* 0x010fc60000010000 */
[----:B------:R-:W-:Y:S01]  /*4aa0*/  BAR.SYNC.DEFER_BLOCKING 0x0 ;  /* 0x0000000000007b1d */ /* 0x000fe20000010000 */
[----:B------:R-:W-:Y:S01]  /*4ab0*/  IADD3 R26, P6, R26, R149, RZ ;  /* 0x000000951a1a7210 */ /* 0x000fe20007fde0ff */
[----:B0-----:R-:W-:Y:S02]  /*4ac0*/  FADD.FTZ R7, R28, R7 ;  /* 0x000000071c077221 */ /* 0x001fe40000010000 */
[----:B------:R-:W-:Y:S02]  /*4ad0*/  FADD.FTZ R6, R29, R6 ;  /* 0x000000061d067221 */ /* 0x000fe40000010000 */
[----:B------:R-:W-:Y:S02]  /*4ae0*/  FADD.FTZ R15, R30, R15 ;  /* 0x0000000f1e0f7221 */ /* 0x000fe40000010000 */
[----:B------:R-:W-:Y:S02]  /*4af0*/  FADD.FTZ R2, R2, R17 ;  /* 0x0000001102027221 */ /* 0x000fe40000010000 */
[----:B------:R-:W-:Y:S01]  /*4b00*/  FADD.FTZ R17, R5, R8 ;  /* 0x0000000805117221 */ /* 0x000fe20000010000 */
[----:B------:R-:W-:Y:S01]  /*4b10*/  IADD3.X R5, RZ, RZ, RZ, P6, !PT ;  /* 0x000000ffff057210 */ /* 0x000fe200037fe4ff */
[----:B------:R-:W-:-:S02]  /*4b20*/  IMAD.SHL.U32 R8, R26, 0x4, RZ ;  /* 0x000000041a087824 */ /* 0x000fc400078e00ff */
        /* <DEDUP_REMOVED lines=63> */
[----:B-1----:R-:W-:Y:S01]  /*4f20*/  MOV R3, R37 ;  /* 0x0000002500037202 */ /* 0x002fe20000000f00 */
[----:B------:R-:W-:Y:S01]  /*4f30*/  IMAD.MOV.U32 R5, RZ, RZ, R35 ;  /* 0x000000ffff057224 */ /* 0x000fe200078e0023 */
[----:B------:R-:W-:-:S02]  /*4f40*/  MOV R4, R10 ;  /* 0x0000000a00047202 */ /* 0x000fc40000000f00 */
[----:B------:R-:W-:Y:S01]  /*4f50*/  MOV R6, R8 ;  /* 0x0000000800067202 */ /* 0x000fe20000000f00 */
[----:B------:R1:W-:Y:S01]  /*4f60*/  STG.E [R2.64], R17 ;  /* 0x0000001102007986 */ /* 0x0003e2000c101904 */
[----:B------:R-:W-:Y:S02]  /*4f70*/  MOV R7, R29 ;  /* 0x0000001d00077202 */ /* 0x000fe40000000f00 */
[----:B------:R-:W-:Y:S01]  /*4f80*/  IADD3 R10, P5, R10, 0x200, RZ ;  /* 0x000002000a0a7810 */ /* 0x000fe20007fbe0ff */
[----:B------:R2:W-:Y:S03]  /*4f90*/  STG.E [R4.64], R21 ;  /* 0x0000001504007986 */ /* 0x0005e6000c101904 */
[----:B------:R-:W-:Y:S01]  /*4fa0*/  IADD3.X R35, RZ, R35, RZ, P5, !PT ;  /* 0x00000023ff237210 */ /* 0x000fe20002ffe4ff */
[----:B------:R2:W-:Y:S01]  /*4fb0*/  STG.E [R6.64], R53 ;  /* 0x0000003506007986 */ /* 0x0005e2000c101904 */
[----:B-1----:R-:W-:-:S05]  /*4fc0*/  IADD3 R2, P6, R2, 0x200, RZ ;  /* 0x0000020002027810 */ /* 0x002fca0007fde0ff */
[----:B------:R-:W-:Y:S01]  /*4fd0*/  IMAD.X R37, RZ, RZ, R37, P6 ;  /* 0x000000ffff257224 */ /* 0x000fe200030e0625 */
[----:B------:R-:W-:-:S04]  /*4fe0*/  IADD3 R8, P6, R8, 0x200, RZ ;  /* 0x0000020008087810 */ /* 0x000fc80007fde0ff */
[----:B------:R-:W-:-:S04]  /*4ff0*/  IADD3.X R29, RZ, R29, RZ, P6, !PT ;  /* 0x0000001dff1d7210 */ /* 0x000fc800037fe4ff */
.L_x_358:
[----:B-12---:R-:W-:Y:S05]  /*5000*/  BSYNC B0 ;  /* 0x0000000000007941 */ /* 0x006fea0003800000 */
.L_x_357:
[----:B------:R-:W-:Y:S01]  /*5010*/  BSSY B0, `(.L_x_359) ;  /* 0x0000011000007945 */ /* 0x000fe20003800000 */
[----:B------:R-:W-:Y:S01]  /*5020*/  FADD.FTZ R55, R16, R55 ;  /* 0x0000003710377221 */ /* 0x000fe20000010000 */
[----:B------:R-:W-:Y:S05]  /*5030*/  @!P0 BRA `(.L_x_360) ;  /* 0x000000e000008947 */ /* 0x000fea0003800000 */
[----:B------:R-:W-:Y:S01]  /*5040*/  IMAD.MOV.U32 R3, RZ, RZ, R37 ;  /* 0x000000ffff037224 */ /* 0x000fe200078e0025 */
[----:B------:R-:W-:Y:S01]  /*5050*/  MOV R4, R10 ;  /* 0x0000000a00047202 */ /* 0x000fe20000000f00 */
[----:B------:R-:W-:Y:S01]  /*5060*/  IMAD.MOV.U32 R6, RZ, RZ, R8 ;  /* 0x000000ffff067224 */ /* 0x000fe200078e0008 */
[----:B------:R-:W-:Y:S02]  /*5070*/  MOV R5, R35 ;  /* 0x0000002300057202 */ /* 0x000fe40000000f00 */
[-C--:B------:R-:W-:Y:S01]  /*5080*/  MOV R7, R29.reuse ;  /* 0x0000001d00077202 */ /* 0x080fe20000000f00 */
[----:B------:R1:W-:Y:S01]  /*5090*/  STG.E [R2.64], R19 ;  /* 0x0000001302007986 */ /* 0x0003e2000c101904 */
[----:B------:R-:W-:Y:S02]  /*50a0*/  IADD3 R10, P5, R10, 0x200, RZ ;  /* 0x000002000a0a7810 */ /* 0x000fe40007fbe0ff */
[----:B------:R-:W-:Y:S01]  /*50b0*/  IADD3 R8, P6, R8, 0x200, RZ ;  /* 0x0000020008087810 */ /* 0x000fe20007fde0ff */
[----:B------:R2:W-:Y:S02]  /*50c0*/  STG.E [R4.64], R9 ;  /* 0x0000000904007986 */ /* 0x0005e4000c101904 */
[----:B------:R-:W-:Y:S01]  /*50d0*/  IMAD.X R35, RZ, RZ, R35, P5 ;  /* 0x000000ffff237224 */ /* 0x000fe200028e0623 */
[----:B------:R-:W-:Y:S01]  /*50e0*/  IADD3.X R29, RZ, R29, RZ, P6, !PT ;  /* 0x0000001dff1d7210 */ /* 0x000fe200037fe4ff */
[----:B------:R2:W-:Y:S01]  /*50f0*/  STG.E [R6.64], R55 ;  /* 0x0000003706007986 */ /* 0x0005e2000c101904 */
[----:B-1----:R-:W-:-:S04]  /*5100*/  IADD3 R2, P0, R2, 0x200, RZ ;  /* 0x0000020002027810 */ /* 0x002fc80007f1e0ff */
[----:B------:R-:W-:-:S04]  /*5110*/  IADD3.X R37, RZ, R37, RZ, P0, !PT ;  /* 0x00000025ff257210 */ /* 0x000fc800007fe4ff */
.L_x_360:
[----:B------:R-:W-:Y:S05]  /*5120*/  BSYNC B0 ;  /* 0x0000000000007941 */ /* 0x000fea0003800000 */
.L_x_359:
[----:B------:R-:W-:Y:S01]  /*5130*/  BSSY B0, `(.L_x_361) ;  /* 0x0000011000007945 */ /* 0x000fe20003800000 */
[----:B------:R-:W-:Y:S01]  /*5140*/  FADD.FTZ R57, R18, R57 ;  /* 0x0000003912397221 */ /* 0x000fe20000010000 */
[----:B------:R-:W-:Y:S05]  /*5150*/  @!P1 BRA `(.L_x_362) ;  /* 0x000000e000009947 */ /* 0x000fea0003800000 */
[----:B------:R-:W-:Y:S01]  /*5160*/  MOV R3, R37 ;  /* 0x0000002500037202 */ /* 0x000fe20000000f00 */
[----:B--2---:R-:W-:Y:S01]  /*5170*/  IMAD.MOV.U32 R4, RZ, RZ, R10 ;  /* 0x000000ffff047224 */ /* 0x004fe200078e000a */
[-C--:B------:R-:W-:Y:S01]  /*5180*/  MOV R5, R35.reuse ;  /* 0x0000002300057202 */ /* 0x080fe20000000f00 */
[--C-:B------:R-:W-:Y:S01]  /*5190*/  IMAD.MOV.U32 R7, RZ, RZ, R29.reuse ;  /* 0x000000ffff077224 */ /* 0x100fe200078e001d */
[----:B------:R-:W-:Y:S01]  /*51a0*/  MOV R6, R8 ;  /* 0x0000000800067202 */ /* 0x000fe20000000f00 */
        /* <DEDUP_REMOVED lines=9> */
.L_x_362:
[----:B------:R-:W-:Y:S05]  /*5240*/  BSYNC B0 ;  /* 0x0000000000007941 */ /* 0x000fea0003800000 */
.L_x_361:
[----:B------:R-:W-:Y:S01]  /*5250*/  BSSY B0, `(.L_x_363) ;  /* 0x0000011000007945 */ /* 0x000fe20003800000 */
[----:B------:R-:W-:Y:S01]  /*5260*/  FADD.FTZ R59, R0, R59 ;  /* 0x0000003b003b7221 */ /* 0x000fe20000010000 */
[----:B------:R-:W-:Y:S05]  /*5270*/  @!P2 BRA `(.L_x_364) ;  /* 0x000000e00000a947 */ /* 0x000fea0003800000 */
[----:B------:R-:W-:Y:S01]  /*5280*/  MOV R3, R37 ;  /* 0x0000002500037202 */ /* 0x000fe20000000f00 */
[----:B--2---:R-:W-:Y:S01]  /*5290*/  IMAD.MOV.U32 R5, RZ, RZ, R35 ;  /* 0x000000ffff057224 */ /* 0x004fe200078e0023 */
[----:B------:R-:W-:Y:S02]  /*52a0*/  MOV R4, R10 ;  /* 0x0000000a00047202 */ /* 0x000fe40000000f00 */
[----:B------:R-:W-:Y:S01]  /*52b0*/  MOV R6, R8 ;  /* 0x0000000800067202 */ /* 0x000fe20000000f00 */
[----:B------:R1:W-:Y:S01]  /*52c0*/  STG.E [R2.64], R31 ;  /* 0x0000001f02007986 */ /* 0x0003e2000c101904 */
[----:B------:R-:W-:Y:S02]  /*52d0*/  MOV R7, R29 ;  /* 0x0000001d00077202 */ /* 0x000fe40000000f00 */
[----:B------:R-:W-:Y:S01]  /*52e0*/  IADD3 R10, P1, R10, 0x200, RZ ;  /* 0x000002000a0a7810 */ /* 0x000fe20007f3e0ff */
[----:B------:R2:W-:Y:S01]  /*52f0*/  STG.E [R4.64], R11 ;  /* 0x0000000b04007986 */ /* 0x0005e2000c101904 */
[----:B------:R-:W-:-:S02]  /*5300*/  IADD3 R8, P2, R8, 0x200, RZ ;  /* 0x0000020008087810 */ /* 0x000fc40007f5e0ff */
[----:B------:R-:W-:Y:S01]  /*5310*/  IADD3.X R35, RZ, R35, RZ, P1, !PT ;  /* 0x00000023ff237210 */ /* 0x000fe20000ffe4ff */
[----:B------:R2:W-:Y:S01]  /*5320*/  STG.E [R6.64], R59 ;  /* 0x0000003b06007986 */ /* 0x0005e2000c101904 */
[----:B------:R-:W-:Y:S02]  /*5330*/  IADD3.X R29, RZ, R29, RZ, P2, !PT ;  /* 0x0000001dff1d7210 */ /* 0x000fe400017fe4ff */
[----:B-1----:R-:W-:-:S05]  /*5340*/  IADD3 R2, P0, R2, 0x200, RZ ;  /* 0x0000020002027810 */ /* 0x002fca0007f1e0ff */
[----:B------:R-:W-:-:S03]  /*5350*/  IMAD.X R37, RZ, RZ, R37, P0 ;  /* 0x000000ffff257224 */ /* 0x000fc600000e0625 */
.L_x_364:
[----:B------:R-:W-:Y:S05]  /*5360*/  BSYNC B0 ;  /* 0x0000000000007941 */ /* 0x000fea0003800000 */
.L_x_363:
[----:B------:R-:W-:Y:S01]  /*5370*/  BSSY B0, `(.L_x_365) ;  /* 0x0000011000007945 */ /* 0x000fe20003800000 */
[----:B0-----:R-:W-:Y:S01]  /*5380*/  FADD.FTZ R61, R24, R61 ;  /* 0x0000003d183d7221 */ /* 0x001fe20000010000 */
[----:B------:R-:W-:Y:S05]  /*5390*/  @!P3 BRA `(.L_x_366) ;  /* 0x000000e00000b947 */ /* 0x000fea0003800000 */
[----:B------:R-:W-:Y:S01]  /*53a0*/  IMAD.MOV.U32 R3, RZ, RZ, R37 ;  /* 0x000000ffff037224 */ /* 0x000fe200078e0025 */
[----:B--2---:R-:W-:Y:S01]  /*53b0*/  MOV R4, R10 ;  /* 0x0000000a00047202 */ /* 0x004fe20000000f00 */
        /* <DEDUP_REMOVED lines=10> */
[----:B0-----:R-:W-:-:S04]  /*5460*/  IADD3 R2, P0, R2, 0x200, RZ ;  /* 0x0000020002027810 */ /* 0x001fc80007f1e0ff */
[----:B------:R-:W-:-:S04]  /*5470*/  IADD3.X R37, RZ, R37, RZ, P0, !PT ;  /* 0x00000025ff257210 */ /* 0x000fc800007fe4ff */
.L_x_366:
[----:B------:R-:W-:Y:S05]  /*5480*/  BSYNC B0 ;  /* 0x0000000000007941 */ /* 0x000fea0003800000 */
.L_x_365:
[----:B------:R-:W-:Y:S01]  /*5490*/  FADD.FTZ R63, R20, R63 ;  /* 0x0000003f143f7221 */ /* 0x000fe20000010000 */
[----:B------:R-:W-:Y:S01]  /*54a0*/  MOV R3, R37 ;  /* 0x0000002500037202 */ /* 0x000fe20000000f00 */
[----:B------:R-:W-:Y:S06]  /*54b0*/  @!P4 EXIT ;  /* 0x000000000000c94d */ /* 0x000fec0003800000 */
[----:B------:R0:W-:Y:S01]  /*54c0*/  STG.E [R2.64], R33 ;  /* 0x0000002102007986 */ /* 0x0001e2000c101904 */
[----:B-12---:R-:W-:Y:S01]  /*54d0*/  MOV R4, R8 ;  /* 0x0000000800047202 */ /* 0x006fe20000000f00 */
[----:B------:R-:W-:Y:S02]  /*54e0*/  IMAD.MOV.U32 R5, RZ, RZ, R29 ;  /* 0x000000ffff057224 */ /* 0x000fe400078e001d */
[----:B0-----:R-:W-:Y:S01]  /*54f0*/  IMAD.MOV.U32 R2, RZ, RZ, R10 ;  /* 0x000000ffff027224 */ /* 0x001fe200078e000a */
[----:B------:R-:W-:-:S05]  /*5500*/  MOV R3, R35 ;  /* 0x0000002300037202 */ /* 0x000fca0000000f00 */
[----:B------:R-:W-:Y:S04]  /*5510*/  STG.E [R2.64], R13 ;  /* 0x0000000d02007986 */ /* 0x000fe8000c101904 */
[----:B------:R-:W-:Y:S01]  /*5520*/  STG.E [R4.64], R63 ;  /* 0x0000003f04007986 */ /* 0x000fe2000c101904 */
[----:B------:R-:W-:Y:S05]  /*5530*/  EXIT ;  /* 0x000000000000794d */ /* 0x000fea0003800000 */
.L_x_270:
[----:B------:R-:W-:Y:S01]  /*5540*/  HFMA2.MMA R140, -RZ, RZ, 0, 5.9604644775390625e-08 ;  /* 0x00000001ff8c7435 */ /* 0x000fe200000001ff */
[----:B------:R-:W-:Y:S01]  /*5550*/  MOV R139, R215 ;  /* 0x000000d7008b7202 */ /* 0x000fe20000000f00 */
[----:B0-----:R-:W-:Y:S01]  /*5560*/  IMAD.MOV.U32 R178, RZ, RZ, 0x1f ;  /* 0x0000001fffb27424 */ /* 0x001fe200078e00ff */
[----:B------:R-:W-:Y:S02]  /*5570*/  MOV R179, 0xffffffff ;  /* 0xffffffff00b37802 */ /* 0x000fe40000000f00 */
[----:B------:R-:W-:-:S02]  /*5580*/  MOV R136, 0x55a0 ;  /* 0x000055a000887802 */ /* 0x000fc40000000f00 */
[----:B-----5:R-:W-:Y:S05]  /*5590*/  CALL.REL.NOINC `($__internal_6_$__cuda_sm70_shflsync_bfly_p) ;  /* 0x0000046000007944 */ /* 0x020fea0003c00000 */
[----:B-1----:R-:W-:Y:S01]  /*55a0*/  MOV R138, R140 ;  /* 0x0000008c008a7202 */ /* 0x002fe20000000f00 */
[----:B0-----:R-:W-:Y:S05]  /*55b0*/  BRA `(.L_x_367) ;  /* 0xffffc55000007947 */ /* 0x001fea000383ffff */
.L_x_271:
[----:B------:R-:W-:Y:S01]  /*55c0*/  HFMA2.MMA R140, -RZ, RZ, 0, 5.9604644775390625e-08 ;  /* 0x00000001ff8c7435 */ /* 0x000fe200000001ff */
[----:B------:R-:W-:Y:S01]  /*55d0*/  IMAD.MOV.U32 R139, RZ, RZ, R213 ;  /* 0x000000ffff8b7224 */ /* 0x000fe200078e00d5 */
[----:B0-----:R-:W-:Y:S01]  /*55e0*/  MOV R178, 0x1f ;  /* 0x0000001f00b27802 */ /* 0x001fe20000000f00 */
[----:B------:R-:W-:Y:S01]  /*55f0*/  IMAD.MOV.U32 R179, RZ, RZ, -0x1 ;  /* 0xffffffffffb37424 */ /* 0x000fe200078e00ff */
[----:B------:R-:W-:-:S02]  /*5600*/  MOV R136, 0x5620 ;  /* 0x0000562000887802 */ /* 0x000fc40000000f00 */
[----:B-12--5:R-:W-:Y:S05]  /*5610*/  CALL.REL.NOINC `($__internal_6_$__cuda_sm70_shflsync_bfly_p) ;  /* 0x000003e000007944 */ /* 0x026fea0003c00000 */
[----:B------:R-:W-:Y:S01]  /*5620*/  FADD.FTZ R215, R138, R215 ;  /* 0x000000d78ad77221 */ /* 0x000fe20000010000 */
[----:B0-----:R-:W-:Y:S01]  /*5630*/  MOV R178, 0x1f ;  /* 0x0000001f00b27802 */ /* 0x001fe20000000f00 */
[----:B-1----:R-:W-:Y:S01]  /*5640*/  FADD.FTZ R213, R213, R140 ;  /* 0x0000008cd5d57221 */ /* 0x002fe20000010000 */
[----:B------:R-:W-:Y:S01]  /*5650*/  HFMA2.MMA R140, -RZ, RZ, 0, 1.1920928955078125e-07 ;  /* 0x00000002ff8c7435 */ /* 0x000fe200000001ff */
[----:B------:R-:W-:Y:S01]  /*5660*/  IMAD.MOV.U32 R179, RZ, RZ, -0x1 ;  /* 0xffffffffffb37424 */ /* 0x000fe200078e00ff */
[----:B------:R-:W-:-:S02]  /*5670*/  MOV R139, R215 ;  /* 0x000000d7008b7202 */ /* 0x000fc40000000f00 */
[----:B------:R-:W-:Y:S02]  /*5680*/  MOV R136, 0x56a0 ;  /* 0x000056a000887802 */ /* 0x000fe40000000f00 */
[----:B------:R-:W-:Y:S05]  /*5690*/  CALL.REL.NOINC `($__internal_6_$__cuda_sm70_shflsync_bfly_p) ;  /* 0x0000036000007944 */ /* 0x000fea0003c00000 */
[----:B-1----:R-:W-:Y:S01]  /*56a0*/  MOV R138, R140 ;  /* 0x0000008c008a7202 */ /* 0x002fe20000000f00 */
[----:B------:R-:W-:Y:S01]  /*56b0*/  HFMA2.MMA R140, -RZ, RZ, 0, 1.1920928955078125e-07 ;  /* 0x00000002ff8c7435 */ /* 0x000fe200000001ff */
[----:B0-----:R-:W-:Y:S01]  /*56c0*/  IMAD.MOV.U32 R139, RZ, RZ, R213 ;  /* 0x000000ffff8b7224 */ /* 0x001fe200078e00d5 */
[----:B------:R-:W-:Y:S01]  /*56d0*/  MOV R178, 0x1f ;  /* 0x0000001f00b27802 */ /* 0x000fe20000000f00 */
[----:B------:R-:W-:Y:S01]  /*56e0*/  IMAD.MOV.U32 R179, RZ, RZ, -0x1 ;  /* 0xffffffffffb37424 */ /* 0x000fe200078e00ff */
[----:B------:R-:W-:Y:S02]  /*56f0*/  MOV R136, 0x5710 ;  /* 0x0000571000887802 */ /* 0x000fe40000000f00 */
[----:B------:R-:W-:Y:S05]  /*5700*/  CALL.REL.NOINC `($__internal_6_$__cuda_sm70_shflsync_bfly_p) ;  /* 0x000002f000007944 */ /* 0x000fea0003c00000 */
[----:B------:R-:W-:Y:S01]  /*5710*/  FADD.FTZ R215, R138, R215 ;  /* 0x000000d78ad77221 */ /* 0x000fe20000010000 */
[----:B0-----:R-:W-:Y:S01]  /*5720*/  MOV R178, 0x1f ;  /* 0x0000001f00b27802 */ /* 0x001fe20000000f00 */
[----:B-1----:R-:W-:Y:S01]  /*5730*/  FADD.FTZ R213, R213, R140 ;  /* 0x0000008cd5d57221 */ /* 0x002fe20000010000 */
[----:B------:R-:W-:Y:S01]  /*5740*/  HFMA2.MMA R140, -RZ, RZ, 0, 2.384185791015625e-07 ;  /* 0x00000004ff8c7435 */ /* 0x000fe200000001ff */
[----:B------:R-:W-:Y:S01]  /*5750*/  IMAD.MOV.U32 R179, RZ, RZ, -0x1 ;  /* 0xffffffffffb37424 */ /* 0x000fe200078e00ff */
[----:B------:R-:W-:-:S02]  /*5760*/  MOV R139, R215 ;  /* 0x000000d7008b7202 */ /* 0x000fc40000000f00 */
[----:B------:R-:W-:Y:S02]  /*5770*/  MOV R136, 0x5790 ;  /* 0x0000579000887802 */ /* 0x000fe40000000f00 */
[----:B------:R-:W-:Y:S05]  /*5780*/  CALL.REL.NOINC `($__internal_6_$__cuda_sm70_shflsync_bfly_p) ;  /* 0x0000027000007944 */ /* 0x000fea0003c00000 */
[----:B-1----:R-:W-:Y:S01]  /*5790*/  MOV R138, R140 ;  /* 0x0000008c008a7202 */ /* 0x002fe20000000f00 */
[----:B------:R-:W-:Y:S01]  /*57a0*/  HFMA2.MMA R140, -RZ, RZ, 0, 2.384185791015625e-07 ;  /* 0x00000004ff8c7435 */ /* 0x000fe200000001ff */
        /* <DEDUP_REMOVED lines=8> */
[----:B------:R-:W-:Y:S01]  /*5830*/  HFMA2.MMA R140, -RZ, RZ, 0, 4.76837158203125e-07 ;  /* 0x00000008ff8c7435 */ /* 0x000fe200000001ff */
[----:B------:R-:W-:Y:S01]  /*5840*/  IMAD.MOV.U32 R179, RZ, RZ, -0x1 ;  /* 0xffffffffffb37424 */ /* 0x000fe200078e00ff */
[----:B------:R-:W-:-:S02]  /*5850*/  MOV R139, R141 ;  /* 0x0000008d008b7202 */ /* 0x000fc40000000f00 */
[----:B------:R-:W-:Y:S02]  /*5860*/  MOV R136, 0x5880 ;  /* 0x0000588000887802 */ /* 0x000fe40000000f00 */
[----:B------:R-:W-:Y:S05]  /*5870*/  CALL.REL.NOINC `($__internal_6_$__cuda_sm70_shflsync_bfly_p) ;  /* 0x0000018000007944 */ /* 0x000fea0003c00000 */
[----:B-1----:R-:W-:Y:S01]  /*5880*/  MOV R138, R140 ;  /* 0x0000008c008a7202 */ /* 0x002fe20000000f00 */
[----:B------:R-:W-:Y:S01]  /*5890*/  HFMA2.MMA R140, -RZ, RZ, 0, 4.76837158203125e-07 ;  /* 0x00000008ff8c7435 */ /* 0x000fe200000001ff */
        /* <DEDUP_REMOVED lines=8> */
[----:B------:R-:W-:Y:S01]  /*5920*/  HFMA2.MMA R140, -RZ, RZ, 0, 9.5367431640625e-07 ;  /* 0x00000010ff8c7435 */ /* 0x000fe200000001ff */
[----:B------:R-:W-:Y:S01]  /*5930*/  IMAD.MOV.U32 R179, RZ, RZ, -0x1 ;  /* 0xffffffffffb37424 */ /* 0x000fe200078e00ff */
[----:B------:R-:W-:-:S02]  /*5940*/  MOV R139, R141 ;  /* 0x0000008d008b7202 */ /* 0x000fc40000000f00 */
[----:B------:R-:W-:Y:S02]  /*5950*/  MOV R136, 0x5970 ;  /* 0x0000597000887802 */ /* 0x000fe40000000f00 */
[----:B------:R-:W-:Y:S05]  /*5960*/  CALL.REL.NOINC `($__internal_6_$__cuda_sm70_shflsync_bfly_p) ;  /* 0x0000009000007944 */ /* 0x000fea0003c00000 */
[----:B-1----:R-:W-:Y:S01]  /*5970*/  MOV R142, R140 ;  /* 0x0000008c008e7202 */ /* 0x002fe20000000f00 */
[----:B------:R-:W-:Y:S01]  /*5980*/  HFMA2.MMA R140, -RZ, RZ, 0, 9.5367431640625e-07 ;  /* 0x00000010ff8c7435 */ /* 0x000fe200000001ff */
[----:B0-----:R-:W-:Y:S01]  /*5990*/  IMAD.MOV.U32 R139, RZ, RZ, R143 ;  /* 0x000000ffff8b7224 */ /* 0x001fe200078e008f */
[----:B------:R-:W-:Y:S01]  /*59a0*/  MOV R178, 0x1f ;  /* 0x0000001f00b27802 */ /* 0x000fe20000000f00 */
[----:B------:R-:W-:Y:S01]  /*59b0*/  IMAD.MOV.U32 R179, RZ, RZ, -0x1 ;  /* 0xffffffffffb37424 */ /* 0x000fe200078e00ff */
[----:B------:R-:W-:Y:S02]  /*59c0*/  MOV R136, 0x59e0 ;  /* 0x000059e000887802 */ /* 0x000fe40000000f00 */
[----:B------:R-:W-:Y:S05]  /*59d0*/  CALL.REL.NOINC `($__internal_6_$__cuda_sm70_shflsync_bfly_p) ;  /* 0x0000002000007944 */ /* 0x000fea0003c00000 */
[----:B-1----:R-:W-:Y:S01]  /*59e0*/  MOV R136, R140 ;  /* 0x0000008c00887202 */ /* 0x002fe20000000f00 */
[----:B0-----:R-:W-:Y:S05]  /*59f0*/  BRA `(.L_x_368) ;  /* 0xffffc23000007947 */ /* 0x001fea000383ffff */
        .weak           $__internal_6_$__cuda_sm70_shflsync_bfly_p
        .type           $__internal_6_$__cuda_sm70_shflsync_bfly_p,@function
        .size           $__internal_6_$__cuda_sm70_shflsync_bfly_p,(.L_x_9736 - $__internal_6_$__cuda_sm70_shflsync_bfly_p)
$__internal_6_$__cuda_sm70_shflsync_bfly_p:
[----:B------:R-:W-:Y:S01]  /*5a00*/  HFMA2.MMA R137, -RZ, RZ, 0, 0 ;  /* 0x00000000ff897435 */ /* 0x000fe200000001ff */
[----:B------:R-:W-:Y:S04]  /*5a10*/  WARPSYNC R179 ;  /* 0x000000b300007348 */ /* 0x000fe80003800000 */
[----:B------:R0:W1:Y:S01]  /*5a20*/  SHFL.BFLY PT, R140, R139, R140, R178 ;  /* 0x0c00008c8b8c7389 */ /* 0x00006200000e00b2 */
[----:B------:R-:W-:Y:S05]  /*5a30*/  RET.REL.NODEC R136 `(_ZN10layer_norm13ln_bwd_kernelINS_13Kernel_traitsI13__nv_bfloat16S2_S2_S2_fjLj768ELj1ELj4ELj1ELj16ENS_18Kernel_traits_baseILj768ES2_S2_S2_S2_fjLj128EEEEELb0ELb1ELb1ELb0EEEvNS_9BwdParamsE) ;  /* 0xffffa5c088007950 */ /* 0x000fea0003c3ffff */
.L_x_369:
        /* <DEDUP_REMOVED lines=12> */
.L_x_9736:


//--------------------- .text._ZN10layer_norm13ln_bwd_kernelINS_13Kernel_traitsI13__nv_bfloat16S2_S2_S2_fjLj768ELj1ELj4ELj1ELj16ENS_18Kernel_traits_baseILj768ES2_S2_S2_S2_fjLj128EEEEELb0ELb1ELb1ELb1EEEvNS_9BwdParamsE --------------------------
	.section	.text._ZN10layer_norm13ln_bwd_kernelINS_13Kernel_traitsI13__nv_bfloat16S2_S2_S2_fjLj768ELj1ELj4ELj1ELj16ENS_18Kernel_traits_baseILj768ES2_S2_S2_S2_fjLj128EEEEELb0ELb1ELb1ELb1EEEvNS_9BwdParamsE,"ax",@progbits
	.sectioninfo	@"SHI_REGISTERS=219"
	.align	128
        .global         _ZN10layer_norm13ln_bwd_kernelINS_13Kernel_traitsI13__nv_bfloat16S2_S2_S2_fjLj768ELj1ELj4ELj1ELj16ENS_18Kernel_traits_baseILj768ES2_S2_S2_S2_fjLj128EEEEELb0ELb1ELb1ELb1EEEvNS_9BwdParamsE
        .type           _ZN10layer_norm13ln_bwd_kernelINS_13Kernel_traitsI13__nv_bfloat16S2_S2_S2_fjLj768ELj1ELj4ELj1ELj16ENS_18Kernel_traits_baseILj768ES2_S2_S2_S2_fjLj128EEEEELb0ELb1ELb1ELb1EEEvNS_9BwdParamsE,@function
        .size           _ZN10layer_norm13ln_bwd_kernelINS_13Kernel_traitsI13__nv_bfloat16S2_S2_S2_fjLj768ELj1ELj4ELj1ELj16ENS_18Kernel_traits_baseILj768ES2_S2_S2_S2_fjLj128EEEEELb0ELb1ELb1ELb1EEEvNS_9BwdParamsE,(.L_x_9737 - _ZN10layer_norm13ln_bwd_kernelINS_13Kernel_traitsI13__nv_bfloat16S2_S2_S2_fjLj768ELj1ELj4ELj1ELj16ENS_18Kernel_traits_baseILj768ES2_S2_S2_S2_fjLj128EEEEELb0ELb1ELb1ELb1EEEvNS_9BwdParamsE)
        .other          _ZN10layer_norm13ln_bwd_kernelINS_13Kernel_traitsI13__nv_bfloat16S2_S2_S2_fjLj768ELj1ELj4ELj1ELj16ENS_18Kernel_traits_baseILj768ES2_S2_S2_S2_fjLj128EEEEELb0ELb1ELb1ELb1EEEvNS_9BwdParamsE,@"STO_CUDA_ENTRY STV_DEFAULT"
_ZN10layer_norm13ln_bwd_kernelINS_13Kernel_traitsI13__nv_bfloat16S2_S2_S2_fjLj768ELj1ELj4ELj1ELj16ENS_18Kernel_traits_baseILj768ES2_S2_S2_S2_fjLj128EEEEELb0ELb1ELb1ELb1EEEvNS_9BwdParamsE:
.text._ZN10layer_norm13ln_bwd_kernelINS_13Kernel_traitsI13__nv_bfloat16S2_S2_S2_fjLj768ELj1ELj4ELj1ELj16ENS_18Kernel_traits_baseILj768ES2_S2_S2_S2_fjLj128EEEEELb0ELb1ELb1ELb1EEEvNS_9BwdParamsE:
[----:B------:R-:W-:Y:S02]  /*0000*/  MOV R1, c[0x0][0x28] ;  /* 0x00000a0000017a02 */ /* 0x000fe40000000f00 */
[----:B------:R-:W0:Y:S01]  /*0010*/  S2R R159, SR_TID.X ;  /* 0x00000000009f7919 */ /* 0x000e220000002100 */
[----:B------:R-:W-:Y:S01]  /*0020*/  ULDC.64 UR4, c[0x0][0x118] ;  /* 0x0000460000047ab9 */ /* 0x000fe20000000a00 */
[----:B0-----:R-:W-:-:S04]  /*0030*/  SHF.L.U32 R0, R159, 0x4, RZ ;  /* 0x000000049f007819 */ /* 0x001fc800000006ff */
[----:B------:R-:W-:-:S04]  /*0040*/  LOP3.LUT R0, R0, 0x1f0, RZ, 0xc0, !PT ;  /* 0x000001f000007812 */ /* 0x000fc800078ec0ff */
[----:B------:R-:W-:-:S04]  /*0050*/  IADD3 R2, P0, R0, c[0x0][0x1c8], RZ ;  /* 0x0000720000027a10 */ /* 0x000fc80007f1e0ff */
[----:B------:R-:W-:-:S05]  /*0060*/  IADD3.X R3, RZ, c[0x0][0x1cc], RZ, P0, !PT ;  /* 0x00007300ff037a10 */ /* 0x000fca00007fe4ff */
[----:B------:R0:W5:Y:S04]  /*0070*/  LDG.E.128 R160, [R2.64] ;  /* 0x0000000402a07981 */ /* 0x000168000c1e1d00 */
[----:B------:R0:W5:Y:S04]  /*0080*/  LDG.E.128 R8, [R2.64+0x200] ;  /* 0x0002000402087981 */ /* 0x000168000c1e1d00 */
[----:B------:R0:W5:Y:S01]  /*0090*/  LDG.E.128 R4, [R2.64+0x400] ;  /* 0x0004000402047981 */ /* 0x000162000c1e1d00 */
[----:B------:R-:W-:Y:S01]  /*00a0*/  SHF.R.U32.HI R164, RZ, 0x5, R159 ;  /* 0x00000005ffa47819 */ /* 0x000fe2000001169f */
[----:B------:R-:W-:Y:S01]  /*00b0*/  BSSY B0, `(.L_x_370) ;  /* 0x00003f9000007945 */ /* 0x000fe20003800000 */
[----:B------:R-:W-:Y:S01]  /*00c0*/  LOP3.LUT R159, R159, 0x1f, RZ, 0xc0, !PT ;  /* 0x0000001f9f9f7812 */ /* 0x000fe200078ec0ff */
[----:B------:R-:W1:Y:S02]  /*00d0*/  S2R R13, SR_CTAID.X ;  /* 0x00000000000d7919 */ /* 0x000e640000002500 */
[----:B-1----:R-:W-:-:S04]  /*00e0*/  LEA R164, R13, R164, 0x2 ;  /* 0x000000a40da47211 */ /* 0x002fc800078e10ff */
[----:B------:R-:W-:-:S13]  /*00f0*/  ISETP.GE.AND P0, PT, R164, c[0x0][0x164], PT ;  /* 0x00005900a4007a0c */ /* 0x000fda0003f06270 */
[----:B------:R-:W-:Y:S05]  /*0100*/  @!P0 BRA `(.L_x_371) ;  /* 0x0000025000008947 */ /* 0x000fea0003800000 */
[----:B0-----:R-:W-:Y:S01]  /*0110*/  CS2R R42, SRZ ;  /* 0x00000000002a7805 */ /* 0x001fe2000001ff00 */
        /* <DEDUP_REMOVED lines=36> */
.L_x_371:
[----:B0-----:R-:W-:-:S04]  /*0360*/  LEA R2, P0, R159, c[0x0][0x1b0], 0x4 ;  /* 0x00006c009f027a11 */ /* 0x001fc800078020ff */
[----:B------:R-:W-:-:S05]  /*0370*/  IADD3.X R3, RZ, c[0x0][0x1b4], RZ, P0, !PT ;  /* 0x00006d00ff037a10 */ /* 0x000fca00007fe4ff */
[----:B------:R-:W2:Y:S04]  /*0380*/  LDG.E.128 R148, [R2.64] ;  /* 0x0000000402947981 */ /* 0x000ea8000c1e1d00 */
[----:B------:R-:W3:Y:S04]  /*0390*/  LDG.E.128 R140, [R2.64+0x200] ;  /* 0x00020004028c7981 */ /* 0x000ee8000c1e1d00 */
[----:B------:R-:W4:Y:S01]  /*03a0*/  LDG.E.128 R84, [R2.64+0x400] ;  /* 0x0004000402547981 */ /* 0x000f22000c1e1d00 */
[----:B------:R-:W0:Y:S01]  /*03b0*/  LDC.U8 R191, c[0x0][0x1f0] ;  /* 0x00007c00ffbf7b82 */ /* 0x000e220000000000 */
        /* <DEDUP_REMOVED lines=43> */
[--C-:B---3--:R-:W-:Y:S02]  /*0670*/  PRMT R150, RZ, 0x5410, R140.reuse ;  /* 0x00005410ff967816 */ /* 0x108fe4000000008c */
[----:B------:R-:W-:Y:S02]  /*0680*/  PRMT R149, RZ, 0x7610, R140 ;  /* 0x00007610ff957816 */ /* 0x000fe4000000008c */
[--C-:B------:R-:W-:Y:S02]  /*0690*/  PRMT R148, RZ, 0x5410, R141.reuse ;  /* 0x00005410ff947816 */ /* 0x100fe4000000008d */
[----:B------:R-:W-:Y:S02]  /*06a0*/  PRMT R147, RZ, 0x7610, R141 ;  /* 0x00007610ff937816 */ /* 0x000fe4000000008d */
[--C-:B------:R-:W-:Y:S02]  /*06b0*/  PRMT R146, RZ, 0x5410, R142.reuse ;  /* 0x00005410ff927816 */ /* 0x100fe4000000008e */
[----:B------:R-:W-:-:S02]  /*06c0*/  PRMT R145, RZ, 0x7610, R142 ;  /* 0x00007610ff917816 */ /* 0x000fc4000000008e */
[----:B------:R-:W-:Y:S02]  /*06d0*/  PRMT R144, RZ, 0x5410, R143 ;  /* 0x00005410ff907816 */ /* 0x000fe4000000008f */
[----:B------:R-:W-:Y:S02]  /*06e0*/  PRMT R151, RZ, 0x7610, R151 ;  /* 0x00007610ff977816 */ /* 0x000fe40000000097 */
        /* <DEDUP_REMOVED lines=9> */
.L_x_454:
[----:B------:R-:W-:-:S10]  /*0780*/  HFMA2.MMA R201, -RZ, RZ, 0, 2.384185791015625e-07 ;  /* 0x00000004ffc97435 */ /* 0x000fd400000001ff */
[----:B------:R-:W-:-:S06]  /*0790*/  IMAD.WIDE R110, R164, R201, c[0x0][0x1d8] ;  /* 0x00007600a46e7625 */ /* 0x000fcc00078e02c9 */
[----:B------:R-:W2:Y:S01]  /*07a0*/  LDG.E R110, [R110.64] ;  /* 0x000000046e6e7981 */ /* 0x000ea2000c1e1900 */
[----:B------:R-:W-:-:S04]  /*07b0*/  IMAD.WIDE R108, R164, R201, c[0x0][0x1a8] ;  /* 0x00006a00a46c7625 */ /* 0x000fc800078e02c9 */
[C---:B------:R-:W-:Y:S01]  /*07c0*/  IMAD R132, R164.reuse, c[0x0][0x168], RZ ;  /* 0x00005a00a4847a24 */ /* 0x040fe200078e02ff */
[----:B-----5:R0:W5:Y:S01]  /*07d0*/  LDG.E R165, [R108.64] ;  /* 0x000000046ca57981 */ /* 0x020162000c1e1900 */
[----:B------:R-:W-:-:S03]  /*07e0*/  IMAD.WIDE R2, R164, R201, c[0x0][0x1d0] ;  /* 0x00007400a4027625 */ /* 0x000fc600078e02c9 */
[----:B------:R-:W-:Y:S02]  /*07f0*/  SHF.R.S32.HI R133, RZ, 0x1f, R132 ;  /* 0x0000001fff857819 */ /* 0x000fe40000011484 */
[----:B------:R-:W-:Y:S01]  /*0800*/  MOV R203, 0x10 ;  /* 0x0000001000cb7802 */ /* 0x000fe20000000f00 */
[----:B------:R-:W-:Y:S01]  /*0810*/  BSSY B1, `(.L_x_373) ;  /* 0x0000108000017945 */ /* 0x000fe20003800000 */
[----:B------:R-:W-:Y:S01]  /*0820*/  LEA.HI R168, R133, R132, RZ, 0x3 ;  /* 0x0000008485a87211 */ /* 0x000fe200078f18ff */
[----:B------:R1:W5:Y:S03]  /*0830*/  LDG.E R169, [R2.64] ;  /* 0x0000000402a97981 */ /* 0x000366000c1e1900 */
[----:B------:R-:W-:-:S04]  /*0840*/  LEA.HI.SX32 R168, R168, R159, 0x1d ;  /* 0x0000009fa8a87211 */ /* 0x000fc800078feaff */
[C---:B------:R-:W-:Y:S02]  /*0850*/  IADD3 R167, R168.reuse, 0x20, RZ ;  /* 0x00000020a8a77810 */ /* 0x040fe40007ffe0ff */
[C---:B------:R-:W-:Y:S01]  /*0860*/  IADD3 R166, R168.reuse, 0x40, RZ ;  /* 0x00000040a8a67810 */ /* 0x040fe20007ffe0ff */
[----:B------:R-:W-:-:S04]  /*0870*/  IMAD.WIDE.U32 R134, R168, R203, c[0x0][0x218] ;  /* 0x00008600a8867625 */ /* 0x000fc800078e00cb */
[----:B------:R-:W-:-:S04]  /*0880*/  IMAD.WIDE.U32 R132, R167, R203, c[0x0][0x218] ;  /* 0x00008600a7847625 */ /* 0x000fc800078e00cb */
[----:B-1----:R-:W-:Y:S01]  /*0890*/  IMAD.WIDE.U32 R2, R166, R203, c[0x0][0x218] ;  /* 0x00008600a6027625 */ /* 0x002fe200078e00cb */
[----:B--2---:R-:W-:-:S13]  /*08a0*/  ISETP.GT.AND P1, PT, R110, RZ, PT ;  /* 0x000000ff6e00720c */ /* 0x004fda0003f24270 */
[----:B------:R-:W-:Y:S05]  /*08b0*/  @P1 BRA `(.L_x_374) ;  /* 0x0000009000001947 */ /* 0x000fea0003800000 */
[----:B0-----:R-:W-:Y:S01]  /*08c0*/  ISETP.NE.U32.AND P0, PT, RZ, c[0x0][0x218], PT ;  /* 0x00008600ff007a0c */ /* 0x001fe20003f05070 */
        /* <DEDUP_REMOVED lines=8> */
.L_x_374:
[----:B0-----:R-:W-:-:S05]  /*0950*/  IADD3 R108, R110, -0x1, RZ ;  /* 0xffffffff6e6c7810 */ /* 0x001fca0007ffe0ff */
        /* <DEDUP_REMOVED lines=9> */
[----:B------:R-:W3:Y:S02]  /*09f0*/  LDG.E R170, [R170.64] ;  /* 0x00000004aaaa7981 */ /* 0x000ee4000c1e1900 */
        /* <DEDUP_REMOVED lines=14> */
[----:B------:R1:W5:Y:S01]  /*0ae0*/  @P0 LDG.E.128 R92, [R2.64] ;  /* 0x00000004025c0981 */ /* 0x000362000c1e1d00 */
[----:B------:R-:W-:Y:S02]  /*0af0*/  ISETP.NE.AND P0, PT, R191, RZ, PT ;  /* 0x000000ffbf00720c */ /* 0x000fe40003f05270 */
[----:B--2---:R-:W-:-:S02]  /*0b00*/  PRMT R132, RZ, 0x5410, R108 ;  /* 0x00005410ff847816 */ /* 0x004fc4000000006c */
[----:B------:R-:W-:Y:S02]  /*0b10*/  PRMT R172, RZ, 0x5410, R111 ;  /* 0x00005410ffac7816 */ /* 0x000fe4000000006f */
[----:B---3--:R-:W-:Y:S02]  /*0b20*/  FSEL R216, R170, RZ, !P0 ;  /* 0x000000ffaad87208 */ /* 0x008fe40004000000 */
[----:B------:R-:W-:Y:S02]  /*0b30*/  PRMT R133, RZ, 0x7610, R108 ;  /* 0x00007610ff857816 */ /* 0x000fe4000000006c */
[--C-:B----4-:R-:W-:Y:S02]  /*0b40*/  PRMT R177, RZ, 0x5410, R113.reuse ;  /* 0x00005410ffb17816 */ /* 0x110fe40000000071 */
[----:B------:R-:W-:Y:S02]  /*0b50*/  PRMT R176, RZ, 0x7610, R113 ;  /* 0x00007610ffb07816 */ /* 0x000fe40000000071 */
[----:B------:R-:W-:-:S02]  /*0b60*/  PRMT R189, RZ, 0x5410, R119 ;  /* 0x00005410ffbd7816 */ /* 0x000fc40000000077 */
[----:B------:R-:W-:Y:S02]  /*0b70*/  PRMT R113, RZ, 0x5410, R116 ;  /* 0x00005410ff717816 */ /* 0x000fe40000000074 */
[----:B------:R-:W-:Y:S01]  /*0b80*/  PRMT R119, RZ, 0x7610, R119 ;  /* 0x00007610ff777816 */ /* 0x000fe20000000077 */
[C---:B------:R-:W-:Y:S01]  /*0b90*/  FADD.FTZ R172, -R216.reuse, R172 ;  /* 0x000000acd8ac7221 */ /* 0x040fe20000010100 */
[----:B0-----:R-:W-:Y:S02]  /*0ba0*/  PRMT R134, RZ, 0x5410, R109 ;  /* 0x00005410ff867816 */ /* 0x001fe4000000006d */
[--C-:B------:R-:W-:Y:S02]  /*0bb0*/  PRMT R175, RZ, 0x5410, R112.reuse ;  /* 0x00005410ffaf7816 */ /* 0x100fe40000000070 */
[----:B------:R-:W-:Y:S01]  /*0bc0*/  PRMT R174, RZ, 0x7610, R112 ;  /* 0x00007610ffae7816 */ /* 0x000fe20000000070 */
[----:B------:R-:W-:Y:S01]  /*0bd0*/  FADD.FTZ R112, -R216, R132 ;  /* 0x00000084d8707221 */ /* 0x000fe20000010100 */
[----:B------:R-:W-:-:S02]  /*0be0*/  PRMT R173, RZ, 0x5410, R117 ;  /* 0x00005410ffad7816 */ /* 0x000fc40000000075 */
[----:B------:R-:W-:Y:S02]  /*0bf0*/  PRMT R135, RZ, 0x7610, R109 ;  /* 0x00007610ff877816 */ /* 0x000fe4000000006d */
[--C-:B------:R-:W-:Y:S02]  /*0c00*/  PRMT R171, RZ, 0x5410, R110.reuse ;  /* 0x00005410ffab7816 */ /* 0x100fe4000000006e */
[--C-:B------:R-:W-:Y:S02]  /*0c10*/  PRMT R181, RZ, 0x5410, R115.reuse ;  /* 0x00005410ffb57816 */ /* 0x100fe40000000073 */
[----:B------:R-:W-:Y:S02]  /*0c20*/  PRMT R180, RZ, 0x7610, R115 ;  /* 0x00007610ffb47816 */ /* 0x000fe40000000073 */
[--C-:B-1----:R-:W-:Y:S02]  /*0c30*/  PRMT R3, RZ, 0x5410, R123.reuse ;  /* 0x00005410ff037816 */ /* 0x102fe4000000007b */
[----:B------:R-:W-:Y:S01]  /*0c40*/  PRMT R2, RZ, 0x7610, R123 ;  /* 0x00007610ff027816 */ /* 0x000fe2000000007b */
[----:B------:R-:W-:Y:S01]  /*0c50*/  FADD.FTZ R200, -R216, R119 ;  /* 0x00000077d8c87221 */ /* 0x000fe20000010100 */
[----:B------:R-:W-:-:S02]  /*0c60*/  PRMT R110, RZ, 0x7610, R110 ;  /* 0x00007610ff6e7816 */ /* 0x000fc4000000006e */
[--C-:B------:R-:W-:Y:S02]  /*0c70*/  PRMT R179, RZ, 0x5410, R114.reuse ;  /* 0x00005410ffb37816 */ /* 0x100fe40000000072 */
[----:B------:R-:W-:Y:S01]  /*0c80*/  PRMT R178, RZ, 0x7610, R114 ;  /* 0x00007610ffb27816 */ /* 0x000fe20000000072 */
[C---:B------:R-:W-:Y:S01]  /*0c90*/  FADD.FTZ R114, -R216.reuse, R133 ;  /* 0x00000085d8727221 */ /* 0x040fe20000010100 */
[----:B------:R-:W-:Y:S02]  /*0ca0*/  PRMT R115, RZ, 0x7610, R116 ;  /* 0x00007610ff737816 */ /* 0x000fe40000000074 */
        /* <DEDUP_REMOVED lines=8> */
[--C-:B------:R-:W-:Y:S01]  /*0d30*/  PRMT R187, RZ, 0x5410, R118.reuse ;  /* 0x00005410ffbb7816 */ /* 0x100fe20000000076 */
[C---:B-----5:R-:W-:Y:S01]  /*0d40*/  FMUL.FTZ R113, R165.reuse, R112 ;  /* 0x00000070a5717220 */ /* 0x060fe20000410000 */
[----:B------:R-:W-:Y:S01]  /*0d50*/  PRMT R188, RZ, 0x7610, R118 ;  /* 0x00007610ffbc7816 */ /* 0x000fe20000000076 */
[C---:B------:R-:W-:Y:S01]  /*0d60*/  FMUL.FTZ R119, R165.reuse, R172 ;  /* 0x000000aca5777220 */ /* 0x040fe20000410000 */
[--C-:B------:R-:W-:Y:S01]  /*0d70*/  PRMT R183, RZ, 0x5410, R120.reuse ;  /* 0x00005410ffb77816 */ /* 0x100fe20000000078 */
[----:B------:R-:W-:Y:S01]  /*0d80*/  FADD.FTZ R118, -R216, R135 ;  /* 0x00000087d8767221 */ /* 0x000fe20000010100 */
        /* <DEDUP_REMOVED lines=9> */
[----:B------:R-:W-:Y:S01]  /*0e20*/  FADD.FTZ R204, -R216, R123 ;  /* 0x0000007bd8cc7221 */ /* 0x000fe20000010100 */
[----:B------:R-:W-:Y:S01]  /*0e30*/  PRMT R121, RZ, 0x5410, R124 ;  /* 0x00005410ff797816 */ /* 0x000fe2000000007c */
[----:B------:R-:W-:-:S02]  /*0e40*/  FMUL.FTZ R112, R165, R114 ;  /* 0x00000072a5707220 */ /* 0x000fc40000410000 */
[C---:B------:R-:W-:Y:S02]  /*0e50*/  FMUL.FTZ R115, R165.reuse, R116 ;  /* 0x00000074a5737220 */ /* 0x040fe40000410000 */
[----:B------:R-:W-:Y:S02]  /*0e60*/  FMUL.FTZ R123, R165, R186 ;  /* 0x000000baa57b7220 */ /* 0x000fe40000410000 */
[----:B------:R-:W-:Y:S02]  /*0e70*/  FFMA.FTZ R80, R113, R175, R80 ;  /* 0x000000af71507223 */ /* 0x000fe40000010050 */
[----:B------:R-:W-:Y:S02]  /*0e80*/  FADD.FTZ R56, R56, R175 ;  /* 0x000000af38387221 */ /* 0x000fe40000010000 */
[C---:B------:R-:W-:Y:S02]  /*0e90*/  FADD.FTZ R124, -R216.reuse, R111 ;  /* 0x0000006fd87c7221 */ /* 0x040fe40000010100 */
[----:B------:R-:W-:-:S02]  /*0ea0*/  FADD.FTZ R192, -R216, R117 ;  /* 0x00000075d8c07221 */ /* 0x000fc40000010100 */
[----:B------:R-:W-:Y:S02]  /*0eb0*/  FADD.FTZ R194, -R216, R187 ;  /* 0x000000bbd8c27221 */ /* 0x000fe40000010100 */
[----:B------:R-:W-:Y:S02]  /*0ec0*/  FMUL.FTZ R114, R165, R118 ;  /* 0x00000076a5727220 */ /* 0x000fe40000410000 */
[----:B------:R-:W-:Y:S02]  /*0ed0*/  FMUL.FTZ R175, R157, R174 ;  /* 0x000000ae9daf7220 */ /* 0x000fe40000410000 */
[----:B------:R-:W-:Y:S02]  /*0ee0*/  FADD.FTZ R186, RZ, R172 ;  /* 0x000000acffba7221 */ /* 0x000fe40000010000 */
[----:B------:R-:W-:Y:S02]  /*0ef0*/  FMUL.FTZ R117, R165, R120 ;  /* 0x00000078a5757220 */ /* 0x000fe40000410000 */
[----:B------:R-:W-:-:S02]  /*0f00*/  FFMA.FTZ R187, R113, R172, RZ ;  /* 0x000000ac71bb7223 */ /* 0x000fc400000100ff */
[----:B------:R-:W-:Y:S02]  /*0f10*/  FMUL.FTZ R116, R165, R122 ;  /* 0x0000007aa5747220 */ /* 0x000fe40000410000 */
[----:B------:R-:W-:Y:S02]  /*0f20*/  FFMA.FTZ R81, R112, R174, R81 ;  /* 0x000000ae70517223 */ /* 0x000fe40000010051 */
[----:B------:R-:W-:Y:S02]  /*0f30*/  FADD.FTZ R57, R57, R174 ;  /* 0x000000ae39397221 */ /* 0x000fe40000010000 */
[----:B------:R-:W-:Y:S02]  /*0f40*/  FADD.FTZ R198, -R216, R189 ;  /* 0x000000bdd8c67221 */ /* 0x000fe40000010100 */
[----:B------:R-:W-:Y:S02]  /*0f50*/  FFMA.FTZ R82, R115, R177, R82 ;  /* 0x000000b173527223 */ /* 0x000fe40000010052 */
[----:B------:R-:W-:-:S02]  /*0f60*/  FADD.FTZ R58, R58, R177 ;  /* 0x000000b13a3a7221 */ /* 0x000fc40000010000 */
[----:B------:R-:W-:Y:S02]  /*0f70*/  FMUL.FTZ R174, R156, R177 ;  /* 0x000000b19cae7220 */ /* 0x000fe40000410000 */
[----:B------:R-:W-:Y:S02]  /*0f80*/  FADD.FTZ R202, -R216, R121 ;  /* 0x00000079d8ca7221 */ /* 0x000fe40000010100 */
[----:B------:R-:W-:Y:S02]  /*0f90*/  FMUL.FTZ R118, R165, R124 ;  /* 0x0000007ca5767220 */ /* 0x000fe40000410000 */
[-C--:B------:R-:W-:Y:S02]  /*0fa0*/  FFMA.FTZ R83, R114, R176.reuse, R83 ;  /* 0x000000b072537223 */ /* 0x080fe40000010053 */
[----:B------:R-:W-:Y:S02]  /*0fb0*/  FADD.FTZ R59, R59, R176 ;  /* 0x000000b03b3b7221 */ /* 0x000fe40000010000 */
[----:B------:R-:W-:-:S02]  /*0fc0*/  FMUL.FTZ R177, R155, R176 ;  /* 0x000000b09bb17220 */ /* 0x000fc40000410000 */
[----:B------:R-:W-:Y:S02]  /*0fd0*/  FADD.FTZ R189, R186, R175 ;  /* 0x000000afbabd7221 */ /* 0x000fe40000010000 */
[----:B------:R-:W-:Y:S02]  /*0fe0*/  FMUL.FTZ R121, R165, R126 ;  /* 0x0000007ea5797220 */ /* 0x000fe40000410000 */
[-C--:B------:R-:W-:Y:S02]  /*0ff0*/  FFMA.FTZ R76, R117, R179.reuse, R76 ;  /* 0x000000b3754c7223 */ /* 0x080fe4000001004c */
[----:B------:R-:W-:Y:S02]  /*1000*/  FADD.FTZ R52, R52, R179 ;  /* 0x000000b334347221 */ /* 0x000fe40000010000 */
[----:B------:R-:W-:Y:S02]  /*1010*/  FMUL.FTZ R176, R154, R179 ;  /* 0x000000b39ab07220 */ /* 0x000fe40000410000 */
[----:B------:R-:W-:-:S02]  /*1020*/  FFMA.FTZ R187, R112, R175, R187 ;  /* 0x000000af70bb7223 */ /* 0x000fc400000100bb */
[----:B------:R-:W-:Y:S02]  /*1030*/  FMUL.FTZ R120, R165, R170 ;  /* 0x000000aaa5787220 */ /* 0x000fe40000410000 */
[-C--:B------:R-:W-:Y:S02]  /*1040*/  FFMA.FTZ R77, R116, R178.reuse, R77 ;  /* 0x000000b2744d7223 */ /* 0x080fe4000001004d */
[----:B------:R-:W-:Y:S02]  /*1050*/  FADD.FTZ R53, R53, R178 ;  /* 0x000000b235357221 */ /* 0x000fe40000010000 */
[----:B------:R-:W-:Y:S02]  /*1060*/  FMUL.FTZ R179, R153, R178 ;  /* 0x000000b299b37220 */ /* 0x000fe40000410000 */
[----:B------:R-:W-:Y:S02]  /*1070*/  FFMA.FTZ R78, R119, R181, R78 ;  /* 0x000000b5774e7223 */ /* 0x000fe4000001004e */
[----:B------:R-:W-:-:S02]  /*1080*/  FADD.FTZ R54, R54, R181 ;  /* 0x000000b536367221 */ /* 0x000fc40000010000 */
[----:B------:R-:W-:Y:S02]  /*1090*/  FMUL.FTZ R178, R152, R181 ;  /* 0x000000b598b27220 */ /* 0x000fe40000410000 */
[-C--:B------:R-:W-:Y:S02]  /*10a0*/  FFMA.FTZ R79, R118, R180.reuse, R79 ;  /* 0x000000b4764f7223 */ /* 0x080fe4000001004f */
[----:B------:R-:W-:Y:S02]  /*10b0*/  FADD.FTZ R55, R55, R180 ;  /* 0x000000b437377221 */ /* 0x000fe40000010000 */
[----:B------:R-:W-:Y:S02]  /*10c0*/  FMUL.FTZ R181, R151, R180 ;  /* 0x000000b497b57220 */ /* 0x000fe40000410000 */
[----:B------:R-:W-:Y:S02]  /*10d0*/  FADD.FTZ R186, R189, R174 ;  /* 0x000000aebdba7221 */ /* 0x000fe40000010000 */
[----:B------:R-:W-:-:S02]  /*10e0*/  FFMA.FTZ R72, R121, R183, R72 ;  /* 0x000000b779487223 */ /* 0x000fc40000010048 */
[----:B------:R-:W-:Y:S02]  /*10f0*/  FADD.FTZ R48, R48, R183 ;  /* 0x000000b730307221 */ /* 0x000fe40000010000 */
[----:B------:R-:W-:Y:S02]  /*1100*/  FMUL.FTZ R180, R150, R183 ;  /* 0x000000b796b47220 */ /* 0x000fe40000410000 */
[----:B------:R-:W-:Y:S02]  /*1110*/  FFMA.FTZ R187, R115, R174, R187 ;  /* 0x000000ae73bb7223 */ /* 0x000fe400000100bb */
[-C--:B------:R-:W-:Y:S02]  /*1120*/  FFMA.FTZ R73, R120, R182.reuse, R73 ;  /* 0x000000b678497223 */ /* 0x080fe40000010049 */
[----:B------:R-:W-:Y:S02]  /*1130*/  FADD.FTZ R49, R49, R182 ;  /* 0x000000b631317221 */ /* 0x000fe40000010000 */
[----:B------:R-:W-:-:S02]  /*1140*/  FMUL.FTZ R183, R149, R182 ;  /* 0x000000b695b77220 */ /* 0x000fc40000410000 */
[-C--:B------:R-:W-:Y:S02]  /*1150*/  FFMA.FTZ R74, R123, R185.reuse, R74 ;  /* 0x000000b97b4a7223 */ /* 0x080fe4000001004a */
[----:B------:R-:W-:Y:S02]  /*1160*/  FADD.FTZ R50, R50, R185 ;  /* 0x000000b932327221 */ /* 0x000fe40000010000 */
[----:B------:R-:W-:Y:S02]  /*1170*/  FMUL.FTZ R182, R148, R185 ;  /* 0x000000b994b67220 */ /* 0x000fe40000410000 */
[----:B------:R-:W-:Y:S02]  /*1180*/  FADD.FTZ R185, R186, R177 ;  /* 0x000000b1bab97221 */ /* 0x000fe40000010000 */
[----:B------:R-:W-:Y:S01]  /*1190*/  FFMA.FTZ R187, R114, R177, R187 ;  /* 0x000000b172bb7223 */ /* 0x000fe200000100bb */
[--C-:B------:R-:W-:Y:S01]  /*11a0*/  PRMT R190, RZ, 0x5410, R125.reuse ;  /* 0x00005410ffbe7816 */ /* 0x100fe2000000007d */
[----:B------:R-:W-:Y:S01]  /*11b0*/  FADD.FTZ R186, R185, R176 ;  /* 0x000000b0b9ba7221 */ /* 0x000fe20000010000 */
[----:B------:R-:W-:Y:S01]  /*11c0*/  PRMT R125, RZ, 0x7610, R125 ;  /* 0x00007610ff7d7816 */ /* 0x000fe2000000007d */
[----:B------:R-:W-:-:S02]  /*11d0*/  FFMA.FTZ R187, R117, R176, R187 ;  /* 0x000000b075bb7223 */ /* 0x000fc400000100bb */
[----:B------:R-:W-:Y:S02]  /*11e0*/  FADD.FTZ R189, R186, R179 ;  /* 0x000000b3babd7221 */ /* 0x000fe40000010000 */
[----:B------:R-:W-:Y:S02]  /*11f0*/  FFMA.FTZ R187, R116, R179, R187 ;  /* 0x000000b374bb7223 */ /* 0x000fe400000100bb */
[C---:B------:R-:W-:Y:S02]  /*1200*/  FADD.FTZ R208, -R216.reuse, R125 ;  /* 0x0000007dd8d07221 */ /* 0x040fe40000010100 */
[C---:B------:R-:W-:Y:S01]  /*1210*/  FMUL.FTZ R122, R165.reuse, R192 ;  /* 0x000000c0a57a7220 */ /* 0x040fe20000410000 */
[--C-:B------:R-:W-:Y:S01]  /*1220*/  PRMT R197, RZ, 0x5410, R127.reuse ;  /* 0x00005410ffc57816 */ /* 0x100fe2000000007f */
[----:B------:R-:W-:Y:S02]  /*1230*/  FADD.FTZ R196, -R216, R188 ;  /* 0x000000bcd8c47221 */ /* 0x000fe40000010100 */
[----:B------:R-:W-:Y:S01]  /*1240*/  FMUL.FTZ R125, R165, R194 ;  /* 0x000000c2a57d7220 */ /* 0x000fe20000410000 */
[----:B------:R-:W-:Y:S01]  /*1250*/  PRMT R127, RZ, 0x7610, R127 ;  /* 0x00007610ff7f7816 */ /* 0x000fe2000000007f */
[----:B------:R-:W-:-:S02]  /*1260*/  FADD.FTZ R186, R189, R178 ;  /* 0x000000b2bdba7221 */ /* 0x000fc40000010000 */
[----:B------:R-:W-:Y:S02]  /*1270*/  FFMA.FTZ R187, R119, R178, R187 ;  /* 0x000000b277bb7223 */ /* 0x000fe400000100bb */
[-C--:B------:R-:W-:Y:S02]  /*1280*/  FFMA.FTZ R75, R122, R184.reuse, R75 ;  /* 0x000000b87a4b7223 */ /* 0x080fe4000001004b */
[----:B------:R-:W-:Y:S02]  /*1290*/  FADD.FTZ R51, R51, R184 ;  /* 0x000000b833337221 */ /* 0x000fe40000010000 */
[----:B------:R-:W-:Y:S02]  /*12a0*/  FMUL.FTZ R185, R147, R184 ;  /* 0x000000b893b97220 */ /* 0x000fe40000410000 */
[----:B------:R-:W-:Y:S02]  /*12b0*/  FMUL.FTZ R124, R165, R196 ;  /* 0x000000c4a57c7220 */ /* 0x000fe40000410000 */
[----:B------:R-:W-:-:S02]  /*12c0*/  FFMA.FTZ R68, R125, R109, R68 ;  /* 0x0000006d7d447223 */ /* 0x000fc40000010044 */
[----:B------:R-:W-:Y:S02]  /*12d0*/  FADD.FTZ R44, R44, R109 ;  /* 0x0000006d2c2c7221 */ /* 0x000fe40000010000 */
[----:B------:R-:W-:Y:S02]  /*12e0*/  FMUL.FTZ R184, R146, R109 ;  /* 0x0000006d92b87220 */ /* 0x000fe40000410000 */
[----:B------:R-:W-:Y:S02]  /*12f0*/  FADD.FTZ R109, R186, R181 ;  /* 0x000000b5ba6d7221 */ /* 0x000fe40000010000 */
[----:B------:R-:W-:Y:S02]  /*1300*/  FFMA.FTZ R186, R118, R181, R187 ;  /* 0x000000b576ba7223 */ /* 0x000fe400000100bb */
[----:B------:R-:W-:Y:S02]  /*1310*/  FADD.FTZ R110, -R216, R127 ;  /* 0x0000007fd86e7221 */ /* 0x000fe40000010100 */
[----:B------:R-:W-:-:S02]  /*1320*/  FMUL.FTZ R127, R165, R198 ;  /* 0x000000c6a57f7220 */ /* 0x000fc40000410000 */
[-C--:B------:R-:W-:Y:S02]  /*1330*/  FFMA.FTZ R69, R124, R108.reuse, R69 ;  /* 0x0000006c7c457223 */ /* 0x080fe40000010045 */
[----:B------:R-:W-:Y:S02]  /*1340*/  FADD.FTZ R45, R45, R108 ;  /* 0x0000006c2d2d7221 */ /* 0x000fe40000010000 */
[----:B------:R-:W-:Y:S02]  /*1350*/  FMUL.FTZ R187, R145, R108 ;  /* 0x0000006c91bb7220 */ /* 0x000fe40000410000 */
[----:B------:R-:W-:Y:S02]  /*1360*/  FADD.FTZ R108, R109, R180 ;  /* 0x000000b46d6c7221 */ /* 0x000fe40000010000 */
[----:B------:R-:W-:Y:S02]  /*1370*/  FFMA.FTZ R109, R121, R180, R186 ;  /* 0x000000b4796d7223 */ /* 0x000fe400000100ba */
[----:B------:R-:W-:-:S02]  /*1380*/  FFMA.FTZ R70, R127, R3, R70 ;  /* 0x000000037f467223 */ /* 0x000fc40000010046 */
[----:B------:R-:W-:Y:S02]  /*1390*/  FADD.FTZ R46, R46, R3 ;  /* 0x000000032e2e7221 */ /* 0x000fe40000010000 */
        /* <DEDUP_REMOVED lines=8> */
[-C--:B------:R-:W-:Y:S02]  /*1420*/  FFMA.FTZ R71, R126, R2.reuse, R71 ;  /* 0x000000027e477223 */ /* 0x080fe40000010047 */
[----:B------:R-:W-:Y:S02]  /*1430*/  FADD.FTZ R47, R47, R2 ;  /* 0x000000022f2f7221 */ /* 0x000fe40000010000 */
[----:B------:R-:W-:-:S02]  /*1440*/  FMUL.FTZ R189, R143, R2 ;  /* 0x000000028fbd7220 */ /* 0x000fc40000410000 */
[----:B------:R-:W-:Y:S02]  /*1450*/  FADD.FTZ R2, R3, R184 ;  /* 0x000000b803027221 */ /* 0x000fe40000010000 */
[----:B------:R-:W-:Y:S02]  /*1460*/  FFMA.FTZ R109, R125, R184, R109 ;  /* 0x000000b87d6d7223 */ /* 0x000fe4000001006d */
[----:B------:R-:W-:Y:S02]  /*1470*/  FADD.FTZ R3, R2, R187 ;  /* 0x000000bb02037221 */ /* 0x000fe40000010000 */
[----:B------:R-:W-:Y:S02]  /*1480*/  FFMA.FTZ R109, R124, R187, R109 ;  /* 0x000000bb7c6d7223 */ /* 0x000fe4000001006d */
[----:B------:R-:W-:Y:S01]  /*1490*/  FADD.FTZ R210, -R216, R193 ;  /* 0x000000c1d8d27221 */ /* 0x000fe20000010100 */
[----:B------:R-:W-:Y:S01]  /*14a0*/  PRMT R193, RZ, 0x5410, R128 ;  /* 0x00005410ffc17816 */ /* 0x000fe20000000080 */
[----:B------:R-:W-:-:S02]  /*14b0*/  FADD.FTZ R2, R3, R186 ;  /* 0x000000ba03027221 */ /* 0x000fc40000010000 */
[----:B------:R-:W-:Y:S01]  /*14c0*/  FFMA.FTZ R109, R127, R186, R109 ;  /* 0x000000ba7f6d7223 */ /* 0x000fe2000001006d */
[--C-:B------:R-:W-:Y:S01]  /*14d0*/  PRMT R135, RZ, 0x5410, R129.reuse ;  /* 0x00005410ff877816 */ /* 0x100fe20000000081 */
[----:B------:R-:W-:Y:S01]  /*14e0*/  FADD.FTZ R206, -R216, R190 ;  /* 0x000000bed8ce7221 */ /* 0x000fe20000010100 */
[----:B------:R-:W-:Y:S01]  /*14f0*/  PRMT R188, RZ, 0x7610, R129 ;  /* 0x00007610ffbc7816 */ /* 0x000fe20000000081 */
[----:B------:R-:W-:Y:S01]  /*1500*/  FMUL.FTZ R129, R165, R202 ;  /* 0x000000caa5817220 */ /* 0x000fe20000410000 */
[----:B------:R-:W-:Y:S01]  /*1510*/  PRMT R190, RZ, 0x7610, R128 ;  /* 0x00007610ffbe7816 */ /* 0x000fe20000000080 */
[----:B------:R-:W-:Y:S02]  /*1520*/  FMUL.FTZ R192, R142, R193 ;  /* 0x000000c18ec07220 */ /* 0x000fe40000410000 */
[----:B------:R-:W-:Y:S02]  /*1530*/  FADD.FTZ R3, R2, R189 ;  /* 0x000000bd02037221 */ /* 0x000fe40000010000 */
[----:B------:R-:W-:-:S02]  /*1540*/  FFMA.FTZ R109, R126, R189, R109 ;  /* 0x000000bd7e6d7223 */ /* 0x000fc4000001006d */
[----:B------:R-:W-:Y:S02]  /*1550*/  FMUL.FTZ R128, R165, R204 ;  /* 0x000000cca5807220 */ /* 0x000fe40000410000 */
[----:B------:R-:W-:Y:S02]  /*1560*/  FFMA.FTZ R64, R129, R193, R64 ;  /* 0x000000c181407223 */ /* 0x000fe40000010040 */
[----:B------:R-:W-:Y:S02]  /*1570*/  FADD.FTZ R40, R40, R193 ;  /* 0x000000c128287221 */ /* 0x000fe40000010000 */
[----:B------:R-:W-:Y:S02]  /*1580*/  FADD.FTZ R2, R3, R192 ;  /* 0x000000c003027221 */ /* 0x000fe40000010000 */
[----:B------:R-:W-:Y:S02]  /*1590*/  FMUL.FTZ R193, R141, R190 ;  /* 0x000000be8dc17220 */ /* 0x000fe40000410000 */
[----:B------:R-:W-:Y:S01]  /*15a0*/  FFMA.FTZ R3, R129, R192, R109 ;  /* 0x000000c081037223 */ /* 0x000fe2000001006d */
[----:B------:R-:W-:Y:S01]  /*15b0*/  PRMT R111, RZ, 0x5410, R131 ;  /* 0x00005410ff6f7816 */ /* 0x000fe20000000083 */
[----:B------:R-:W-:Y:S01]  /*15c0*/  FFMA.FTZ R65, R128, R190, R65 ;  /* 0x000000be80417223 */ /* 0x000fe20000010041 */
[----:B------:R-:W-:Y:S01]  /*15d0*/  PRMT R132, RZ, 0x7610, R131 ;  /* 0x00007610ff847816 */ /* 0x000fe20000000083 */
[----:B------:R-:W-:-:S02]  /*15e0*/  FADD.FTZ R41, R41, R190 ;  /* 0x000000be29297221 */ /* 0x000fc40000010000 */
[C---:B------:R-:W-:Y:S02]  /*15f0*/  FMUL.FTZ R131, R165.reuse, R206 ;  /* 0x000000cea5837220 */ /* 0x040fe40000410000 */
[----:B------:R-:W-:Y:S02]  /*1600*/  FMUL.FTZ R190, R140, R135 ;  /* 0x000000878cbe7220 */ /* 0x000fe40000410000 */
[----:B------:R-:W-:Y:S02]  /*1610*/  FADD.FTZ R109, R2, R193 ;  /* 0x000000c1026d7221 */ /* 0x000fe40000010000 */
[----:B------:R-:W-:Y:S01]  /*1620*/  FFMA.FTZ R3, R128, R193, R3 ;  /* 0x000000c180037223 */ /* 0x000fe20000010003 */
[--C-:B------:R-:W-:Y:S01]  /*1630*/  PRMT R133, RZ, 0x5410, R130.reuse ;  /* 0x00005410ff857816 */ /* 0x100fe20000000082 */
[----:B------:R-:W-:Y:S01]  /*1640*/  FADD.FTZ R212, -R216, R195 ;  /* 0x000000c3d8d47221 */ /* 0x000fe20000010100 */
[----:B------:R-:W-:Y:S01]  /*1650*/  PRMT R134, RZ, 0x7610, R130 ;  /* 0x00007610ff867816 */ /* 0x000fe20000000082 */
[----:B------:R-:W-:-:S02]  /*1660*/  FMUL.FTZ R130, R165, R208 ;  /* 0x000000d0a5827220 */ /* 0x000fc40000410000 */
[----:B------:R-:W-:Y:S02]  /*1670*/  FMUL.FTZ R195, R139, R188 ;  /* 0x000000bc8bc37220 */ /* 0x000fe40000410000 */
[----:B------:R-:W-:Y:S02]  /*1680*/  FADD.FTZ R2, R109, R190 ;  /* 0x000000be6d027221 */ /* 0x000fe40000010000 */
[----:B------:R-:W-:Y:S02]  /*1690*/  FFMA.FTZ R3, R131, R190, R3 ;  /* 0x000000be83037223 */ /* 0x000fe40000010003 */
[----:B------:R-:W-:Y:S02]  /*16a0*/  FFMA.FTZ R67, R130, R188, R67 ;  /* 0x000000bc82437223 */ /* 0x000fe40000010043 */
[----:B------:R-:W-:Y:S02]  /*16b0*/  FADD.FTZ R43, R43, R188 ;  /* 0x000000bc2b2b7221 */ /* 0x000fe40000010000 */
[----:B------:R-:W-:-:S02]  /*16c0*/  FMUL.FTZ R171, R165, R210 ;  /* 0x000000d2a5ab7220 */ /* 0x000fc40000410000 */
[----:B------:R-:W-:Y:S02]  /*16d0*/  FMUL.FTZ R188, R138, R133 ;  /* 0x000000858abc7220 */ /* 0x000fe40000410000 */
[----:B------:R-:W-:Y:S02]  /*16e0*/  FADD.FTZ R109, R2, R195 ;  /* 0x000000c3026d7221 */ /* 0x000fe40000010000 */
[----:B------:R-:W-:Y:S02]  /*16f0*/  FFMA.FTZ R3, R130, R195, R3 ;  /* 0x000000c382037223 */ /* 0x000fe40000010003 */
[----:B------:R-:W-:Y:S02]  /*1700*/  FADD.FTZ R214, -R216, R197 ;  /* 0x000000c5d8d67221 */ /* 0x000fe40000010100 */
[----:B------:R-:W-:Y:S02]  /*1710*/  FMUL.FTZ R170, R165, R212 ;  /* 0x000000d4a5aa7220 */ /* 0x000fe40000410000 */
[----:B------:R-:W-:-:S02]  /*1720*/  FMUL.FTZ R197, R137, R134 ;  /* 0x0000008689c57220 */ /* 0x000fc40000410000 */
[----:B------:R-:W-:Y:S02]  /*1730*/  FADD.FTZ R2, R109, R188 ;  /* 0x000000bc6d027221 */ /* 0x000fe40000010000 */
[----:B------:R-:W-:Y:S02]  /*1740*/  FFMA.FTZ R3, R171, R188, R3 ;  /* 0x000000bcab037223 */ /* 0x000fe40000010003 */
[----:B------:R-:W-:Y:S02]  /*1750*/  FMUL.FTZ R173, R165, R214 ;  /* 0x000000d6a5ad7220 */ /* 0x000fe40000410000 */
[----:B------:R-:W-:Y:S02]  /*1760*/  FMUL.FTZ R194, R136, R111 ;  /* 0x0000006f88c27220 */ /* 0x000fe40000410000 */
[----:B------:R-:W-:Y:S02]  /*1770*/  FADD.FTZ R109, R2, R197 ;  /* 0x000000c5026d7221 */ /* 0x000fe40000010000 */
[----:B------:R-:W-:-:S02]  /*1780*/  FFMA.FTZ R3, R170, R197, R3 ;  /* 0x000000c5aa037223 */ /* 0x000fc40000010003 */
[----:B------:R-:W-:Y:S02]  /*1790*/  FMUL.FTZ R199, R165, R110 ;  /* 0x0000006ea5c77220 */ /* 0x000fe40000410000 */
[----:B------:R-:W-:Y:S02]  /*17a0*/  FMUL.FTZ R196, R0, R132 ;  /* 0x0000008400c47220 */ /* 0x000fe40000410000 */
[----:B------:R-:W-:Y:S02]  /*17b0*/  FADD.FTZ R109, R109, R194 ;  /* 0x000000c26d6d7221 */ /* 0x000fe40000010000 */
[----:B------:R-:W-:Y:S02]  /*17c0*/  FFMA.FTZ R3, R173, R194, R3 ;  /* 0x000000c2ad037223 */ /* 0x000fe40000010003 */
        /* <DEDUP_REMOVED lines=10> */
[----:B------:R-:W-:Y:S02]  /*1870*/  FADD.FTZ R109, R109, R196 ;  /* 0x000000c46d6d7221 */ /* 0x000fe40000010000 */
[----:B------:R-:W-:Y:S02]  /*1880*/  FFMA.FTZ R108, R199, R196, R3 ;  /* 0x000000c4c76c7223 */ /* 0x000fe40000010003 */
.L_x_375:
[----:B------:R-:W-:Y:S05]  /*1890*/  BSYNC B1 ;  /* 0x0000000000017941 */ /* 0x000fea0003800000 */
.L_x_373:
[----:B------:R-:W-:Y:S05]  /*18a0*/  BRA.DIV ~URZ, `(.L_x_376) ;  /* 0x000034527f007947 */ /* 0x000fea000b800000 */
[----:B------:R1:W2:Y:S02]  /*18b0*/  SHFL.BFLY PT, R110, R109, 0x1, 0x1f ;  /* 0x0c201f006d6e7f89 */ /* 0x0002a400000e0000 */
.L_x_455:
[----:B------:R-:W-:Y:S05]  /*18c0*/  BRA.DIV ~URZ, `(.L_x_377) ;  /* 0x000034b27f007947 */ /* 0x000fea000b800000 */
[----:B0-----:R-:W0:Y:S01]  /*18d0*/  SHFL.BFLY PT, R3, R108, 0x1, 0x1f ;  /* 0x0c201f006c037f89 */ /* 0x001e2200000e0000 */
[----:B--2---:R-:W-:-:S05]  /*18e0*/  FADD.FTZ R133, R110, R109 ;  /* 0x0000006d6e857221 */ /* 0x004fca0000010000 */
[----:B------:R-:W2:Y:S01]  /*18f0*/  SHFL.BFLY PT, R2, R133, 0x2, 0x1f ;  /* 0x0c401f0085027f89 */ /* 0x000ea200000e0000 */
[----:B0-----:R-:W-:-:S05]  /*1900*/  FADD.FTZ R3, R3, R108 ;  /* 0x0000006c03037221 */ /* 0x001fca0000010000 */
[----:B------:R-:W0:Y:S01]  /*1910*/  SHFL.BFLY PT, R110, R3, 0x2, 0x1f ;  /* 0x0c401f00036e7f89 */ /* 0x000e2200000e0000 */
[----:B--2---:R-:W-:-:S05]  /*1920*/  FADD.FTZ R2, R2, R133 ;  /* 0x0000008502027221 */ /* 0x004fca0000010000 */
[----:B-1----:R-:W1:Y:S01]  /*1930*/  SHFL.BFLY PT, R109, R2, 0x4, 0x1f ;  /* 0x0c801f00026d7f89 */ /* 0x002e6200000e0000 */
[----:B0-----:R-:W-:-:S05]  /*1940*/  FADD.FTZ R110, R3, R110 ;  /* 0x0000006e036e7221 */ /* 0x001fca0000010000 */
[----:B------:R-:W0:Y:S01]  /*1950*/  SHFL.BFLY PT, R111, R110, 0x4, 0x1f ;  /* 0x0c801f006e6f7f89 */ /* 0x000e2200000e0000 */
[----:B-1----:R-:W-:-:S05]  /*1960*/  FADD.FTZ R109, R2, R109 ;  /* 0x0000006d026d7221 */ /* 0x002fca0000010000 */
[----:B------:R-:W1:Y:S01]  /*1970*/  SHFL.BFLY PT, R108, R109, 0x8, 0x1f ;  /* 0x0d001f006d6c7f89 */ /* 0x000e6200000e0000 */
[----:B0-----:R-:W-:-:S05]  /*1980*/  FADD.FTZ R111, R110, R111 ;  /* 0x0000006f6e6f7221 */ /* 0x001fca0000010000 */
[----:B------:R-:W0:Y:S01]  /*1990*/  SHFL.BFLY PT, R132, R111, 0x8, 0x1f ;  /* 0x0d001f006f847f89 */ /* 0x000e2200000e0000 */
[----:B-1----:R-:W-:-:S05]  /*19a0*/  FADD.FTZ R108, R109, R108 ;  /* 0x0000006c6d6c7221 */ /* 0x002fca0000010000 */
[----:B------:R1:W2:Y:S01]  /*19b0*/  SHFL.BFLY PT, R133, R108, 0x10, 0x1f ;  /* 0x0e001f006c857f89 */ /* 0x0002a200000e0000 */
[----:B0-----:R-:W-:-:S05]  /*19c0*/  FADD.FTZ R132, R111, R132 ;  /* 0x000000846f847221 */ /* 0x001fca0000010000 */
[----:B------:R1:W0:Y:S02]  /*19d0*/  SHFL.BFLY PT, R135, R132, 0x10, 0x1f ;  /* 0x0e001f0084877f89 */ /* 0x00022400000e0000 */
.L_x_456:
[----:B-----5:R-:W-:Y:S01]  /*19e0*/  ISETP.GE.AND P2, PT, R169, 0x1, PT ;  /* 0x00000001a900780c */ /* 0x020fe20003f46270 */
[----:B------:R-:W-:-:S12]  /*19f0*/  HFMA2.MMA R110, -RZ, RZ, 0, 0 ;  /* 0x00000000ff6e7435 */ /* 0x000fd800000001ff */
[----:B------:R-:W-:Y:S02]  /*1a00*/  @P2 IADD3 R169, R169, -0x1, RZ ;  /* 0xffffffffa9a92810 */ /* 0x000fe40007ffe0ff */
[----:B------:R-:W-:-:S03]  /*1a10*/  @P2 MOV R3, 0x10 ;  /* 0x0000001000032802 */ /* 0x000fc60000000f00 */
[----:B------:R-:W-:-:S05]  /*1a20*/  @P2 IMAD R169, R169, c[0x0][0x168], RZ ;  /* 0x00005a00a9a92a24 */ /* 0x000fca00078e02ff */
[----:B------:R-:W-:-:S04]  /*1a30*/  @P2 SHF.R.S32.HI R2, RZ, 0x1f, R169 ;  /* 0x0000001fff022819 */ /* 0x000fc800000114a9 */
[----:B------:R-:W-:-:S04]  /*1a40*/  @P2 LEA.HI R2, R2, R169, RZ, 0x3 ;  /* 0x000000a902022211 */ /* 0x000fc800078f18ff */
[----:B------:R-:W-:-:S05]  /*1a50*/  @P2 LEA.HI.SX32 R110, R2, R159, 0x1d ;  /* 0x0000009f026e2211 */ /* 0x000fca00078feaff */
[----:B------:R-:W-:-:S05]  /*1a60*/  @P2 IMAD.WIDE.U32 R2, R110, R3, c[0x0][0x170] ;  /* 0x00005c006e022625 */ /* 0x000fca00078e0003 */
[----:B------:R3:W5:Y:S01]  /*1a70*/  @P2 LDG.E.128 R96, [R2.64] ;  /* 0x0000000402602981 */ /* 0x000762000c1e1d00 */
[----:B--2---:R-:W-:Y:S01]  /*1a80*/  FADD.FTZ R111, R133, R108 ;  /* 0x0000006c856f7221 */ /* 0x004fe20000010000 */
[----:B------:R-:W-:Y:S01]  /*1a90*/  BSSY B1, `(.L_x_378) ;  /* 0x0000018000017945 */ /* 0x000fe20003800000 */
[----:B01----:R-:W-:Y:S02]  /*1aa0*/  FADD.FTZ R132, R135, R132 ;  /* 0x0000008487847221 */ /* 0x003fe40000010000 */
[----:B------:R-:W-:Y:S02]  /*1ab0*/  FMUL.FTZ R111, R111, c[0x0][0x1e0] ;  /* 0x000078006f6f7a20 */ /* 0x000fe40000410000 */
[----:B------:R-:W-:Y:S01]  /*1ac0*/  FMUL.FTZ R132, R132, c[0x0][0x1e0] ;  /* 0x0000780084847a20 */ /* 0x000fe20000410000 */
[----:B------:R-:W-:Y:S05]  /*1ad0*/  @P1 BRA `(.L_x_379) ;  /* 0x0000008000001947 */ /* 0x000fea0003800000 */
[----:B------:R-:W-:Y:S01]  /*1ae0*/  ULDC.64 UR6, c[0x0][0x218] ;  /* 0x0000860000067ab9 */ /* 0x000fe20000000a00 */
[----:B---3--:R-:W-:Y:S01]  /*1af0*/  MOV R2, RZ ;  /* 0x000000ff00027202 */ /* 0x008fe20000000f00 */
[----:B------:R-:W-:-:S04]  /*1b00*/  UISETP.NE.U32.AND UP0, UPT, URZ, UR6, UPT ;  /* 0x000000063f00728c */ /* 0x000fc8000bf05070 */
[----:B------:R-:W-:-:S06]  /*1b10*/  UISETP.NE.AND.EX UP0, UPT, URZ, UR7, UPT, UP0 ;  /* 0x000000073f00728c */ /* 0x000fcc000bf05300 */
[----:B------:R-:W-:-:S13]  /*1b20*/  PLOP3.LUT P3, PT, PT, PT, UP0, 0x80, 0x0 ;  /* 0x000000000000781c */ /* 0x000fda0003f6f008 */
[----:B------:R-:W-:Y:S05]  /*1b30*/  @!P3 BRA `(.L_x_380) ;  /* 0x000000d00000b947 */ /* 0x000fea0003800000 */
[----:B------:R-:W-:Y:S01]  /*1b40*/  PRMT R2, RZ, 0x5410, R84 ;  /* 0x00005410ff027816 */ /* 0x000fe20000000054 */
[----:B------:R-:W-:Y:S05]  /*1b50*/  BRA `(.L_x_380) ;  /* 0x000000b000007947 */ /* 0x000fea0003800000 */
.L_x_379:
[----:B------:R-:W-:Y:S01]  /*1b60*/  ULDC.64 UR6, c[0x0][0x218] ;  /* 0x0000860000067ab9 */ /* 0x000fe20000000a00 */
[----:B------:R-:W-:Y:S01]  /*1b70*/  ISETP.NE.AND P0, PT, R191, RZ, PT ;  /* 0x000000ffbf00720c */ /* 0x000fe20003f05270 */
[----:B------:R-:W-:-:S03]  /*1b80*/  UISETP.NE.U32.AND UP0, UPT, URZ, UR6, UPT ;  /* 0x000000063f00728c */ /* 0x000fc6000bf05070 */
[----:B---3--:R-:W-:Y:S01]  /*1b90*/  FSEL R2, R111, RZ, !P0 ;  /* 0x000000ff6f027208 */ /* 0x008fe20004000000 */
[----:B------:R-:W-:-:S04]  /*1ba0*/  UISETP.NE.AND.EX UP0, UPT, URZ, UR7, UPT, UP0 ;  /* 0x000000073f00728c */ /* 0x000fc8000bf05300 */
[----:B------:R-:W-:Y:S02]  /*1bb0*/  FFMA.FTZ R3, R113, R132, R2 ;  /* 0x0000008471037223 */ /* 0x000fe40000010002 */
[----:B------:R-:W-:Y:S02]  /*1bc0*/  PLOP3.LUT P3, PT, PT, PT, UP0, 0x80, 0x0 ;  /* 0x000000000000781c */ /* 0x000fe40003f6f008 */
[----:B------:R-:W-:-:S04]  /*1bd0*/  FADD.FTZ R2, R172, -R3 ;  /* 0x80000003ac027221 */ /* 0x000fc80000010000 */
[----:B------:R-:W-:-:S07]  /*1be0*/  FMUL.FTZ R2, R165, R2 ;  /* 0x00000002a5027220 */ /* 0x000fce0000410000 */
[----:B------:R-:W-:-:S05]  /*1bf0*/  @P3 PRMT R3, RZ, 0x5410, R84 ;  /* 0x00005410ff033816 */ /* 0x000fca0000000054 */
[----:B------:R-:W-:Y:S02]  /*1c00*/  @P3 FADD.FTZ R2, R2, R3 ;  /* 0x0000000302023221 */ /* 0x000fe40000010000 */
.L_x_380:
[----:B------:R-:W-:Y:S05]  /*1c10*/  BSYNC B1 ;  /* 0x0000000000017941 */ /* 0x000fea0003800000 */
.L_x_378:
[----:B------:R-:W-:Y:S01]  /*1c20*/  ISETP.NE.U32.AND P0, PT, RZ, c[0x0][0x258], PT ;  /* 0x00009600ff007a0c */ /* 0x000fe20003f05070 */
[----:B------:R-:W-:Y:S01]  /*1c30*/  @P2 FMUL.FTZ R3, R2, c[0x0][0x1ec] ;  /* 0x00007b0002032a20 */ /* 0x000fe20000410000 */
[----:B------:R-:W-:Y:S01]  /*1c40*/  @P2 PRMT R108, RZ, 0x5410, R160 ;  /* 0x00005410ff6c2816 */ /* 0x000fe200000000a0 */
[----:B------:R-:W-:Y:S01]  /*1c50*/  BSSY B1, `(.L_x_381) ;  /* 0x0000015000017945 */ /* 0x000fe20003800000 */
[----:B------:R-:W-:-:S03]  /*1c60*/  ISETP.NE.AND.EX P0, PT, RZ, c[0x0][0x25c], PT, P0 ;  /* 0x00009700ff007a0c */ /* 0x000fc60003f05300 */
[----:B------:R-:W-:-:S05]  /*1c70*/  @P2 FMUL.FTZ R108, R3, R108 ;  /* 0x0000006c036c2220 */ /* 0x000fca0000410000 */
[----:B------:R-:W-:Y:S02]  /*1c80*/  @P2 F2FP.BF16.PACK_AB R109, RZ, R108 ;  /* 0x0000006cff6d223e */ /* 0x000fe400000010ff */
[----:B-----5:R-:W-:Y:S02]  /*1c90*/  @P2 PRMT R108, RZ, 0x5410, R96 ;  /* 0x00005410ff6c2816 */ /* 0x020fe40000000060 */
[----:B------:R-:W-:Y:S02]  /*1ca0*/  @P2 PRMT R104, R109, 0x7610, R104 ;  /* 0x000076106d682816 */ /* 0x000fe40000000068 */
[----:B------:R-:W-:Y:S01]  /*1cb0*/  @P0 F2FP.BF16.PACK_AB R2, RZ, R2 ;  /* 0x00000002ff02023e */ /* 0x000fe200000010ff */
[----:B------:R-:W-:-:S03]  /*1cc0*/  @P2 FFMA.FTZ R16, R3, R108, R16 ;  /* 0x0000006c03102223 */ /* 0x000fc60000010010 */
[----:B------:R-:W-:Y:S01]  /*1cd0*/  @P0 PRMT R100, R2, 0x7610, R100 ;  /* 0x0000761002640816 */ /* 0x000fe20000000064 */
[----:B------:R-:W-:Y:S05]  /*1ce0*/  @P1 BRA `(.L_x_382) ;  /* 0x0000004000001947 */ /* 0x000fea0003800000 */
[----:B------:R-:W-:Y:S01]  /*1cf0*/  HFMA2.MMA R2, -RZ, RZ, 0, 0 ;  /* 0x00000000ff027435 */ /* 0x000fe200000001ff */
[----:B------:R-:W-:Y:S05]  /*1d00*/  @!P3 BRA `(.L_x_383) ;  /* 0x000000900000b947 */ /* 0x000fea0003800000 */
[----:B------:R-:W-:Y:S01]  /*1d10*/  PRMT R2, RZ, 0x7610, R84 ;  /* 0x00007610ff027816 */ /* 0x000fe20000000054 */
[----:B------:R-:W-:Y:S05]  /*1d20*/  BRA `(.L_x_383) ;  /* 0x0000007000007947 */ /* 0x000fea0003800000 */
.L_x_382:
[----:B------:R-:W-:-:S04]  /*1d30*/  ISETP.NE.AND P4, PT, R191, RZ, PT ;  /* 0x000000ffbf00720c */ /* 0x000fc80003f85270 */
[----:B------:R-:W-:-:S05]  /*1d40*/  FSEL R3, R111, RZ, !P4 ;  /* 0x000000ff6f037208 */ /* 0x000fca0006000000 */
[----:B------:R-:W-:Y:S01]  /*1d50*/  FFMA.FTZ R2, R112, R132, R3 ;  /* 0x0000008470027223 */ /* 0x000fe20000010003 */
[----:B------:R-:W-:-:S03]  /*1d60*/  @P3 PRMT R3, RZ, 0x7610, R84 ;  /* 0x00007610ff033816 */ /* 0x000fc60000000054 */
[----:B------:R-:W-:-:S04]  /*1d70*/  FADD.FTZ R2, R175, -R2 ;  /* 0x80000002af027221 */ /* 0x000fc80000010000 */
[----:B------:R-:W-:-:S04]  /*1d80*/  FMUL.FTZ R2, R165, R2 ;  /* 0x00000002a5027220 */ /* 0x000fc80000410000 */
[----:B------:R-:W-:Y:S02]  /*1d90*/  @P3 FADD.FTZ R2, R2, R3 ;  /* 0x0000000302023221 */ /* 0x000fe40000010000 */
.L_x_383:
[----:B------:R-:W-:Y:S05]  /*1da0*/  BSYNC B1 ;  /* 0x0000000000017941 */ /* 0x000fea0003800000 */
.L_x_381:
[----:B------:R-:W-:Y:S01]  /*1db0*/  @P2 PRMT R3, RZ, 0x7610, R160 ;  /* 0x00007610ff032816 */ /* 0x000fe200000000a0 */
        /* <DEDUP_REMOVED lines=14> */
.L_x_385:
[----:B------:R-:W-:-:S04]  /*1ea0*/  ISETP.NE.AND P4, PT, R191, RZ, PT ;  /* 0x000000ffbf00720c */ /* 0x000fc80003f85270 */
[----:B------:R-:W-:-:S05]  /*1eb0*/  FSEL R3, R111, RZ, !P4 ;  /* 0x000000ff6f037208 */ /* 0x000fca0006000000 */
[----:B------:R-:W-:-:S04]  /*1ec0*/  FFMA.FTZ R3, R115, R132, R3 ;  /* 0x0000008473037223 */ /* 0x000fc80000010003 */
[----:B------:R-:W-:Y:S01]  /*1ed0*/  FADD.FTZ R2, R174, -R3 ;  /* 0x80000003ae027221 */ /* 0x000fe20000010000 */
[----:B------:R-:W-:-:S03]  /*1ee0*/  @P3 PRMT R3, RZ, 0x5410, R85 ;  /* 0x00005410ff033816 */ /* 0x000fc60000000055 */
[----:B------:R-:W-:-:S04]  /*1ef0*/  FMUL.FTZ R2, R165, R2 ;  /* 0x00000002a5027220 */ /* 0x000fc80000410000 */
[----:B------:R-:W-:Y:S02]  /*1f00*/  @P3 FADD.FTZ R2, R2, R3 ;  /* 0x0000000302023221 */ /* 0x000fe40000010000 */
.L_x_386:
[----:B------:R-:W-:Y:S05]  /*1f10*/  BSYNC B1 ;  /* 0x0000000000017941 */ /* 0x000fea0003800000 */
.L_x_384:
        /* <DEDUP_REMOVED lines=15> */
.L_x_388:
[----:B------:R-:W-:-:S04]  /*2010*/  ISETP.NE.AND P4, PT, R191, RZ, PT ;  /* 0x000000ffbf00720c */ /* 0x000fc80003f85270 */
[----:B------:R-:W-:-:S05]  /*2020*/  FSEL R3, R111, RZ, !P4 ;  /* 0x000000ff6f037208 */ /* 0x000fca0006000000 */
[----:B------:R-:W-:Y:S01]  /*2030*/  FFMA.FTZ R2, R114, R132, R3 ;  /* 0x0000008472027223 */ /* 0x000fe20000010003 */
[----:B------:R-:W-:-:S03]  /*2040*/  @P3 PRMT R3, RZ, 0x7610, R85 ;  /* 0x00007610ff033816 */ /* 0x000fc60000000055 */
[----:B------:R-:W-:-:S04]  /*2050*/  FADD.FTZ R2, R177, -R2 ;  /* 0x80000002b1027221 */ /* 0x000fc80000010000 */
[----:B------:R-:W-:-:S04]  /*2060*/  FMUL.FTZ R2, R165, R2 ;  /* 0x00000002a5027220 */ /* 0x000fc80000410000 */
[----:B------:R-:W-:Y:S02]  /*2070*/  @P3 FADD.FTZ R2, R2, R3 ;  /* 0x0000000302023221 */ /* 0x000fe40000010000 */
.L_x_389:
[----:B------:R-:W-:Y:S05]  /*2080*/  BSYNC B1 ;  /* 0x0000000000017941 */ /* 0x000fea0003800000 */
.L_x_387:
        /* <DEDUP_REMOVED lines=15> */
.L_x_391:
[----:B------:R-:W-:-:S04]  /*2180*/  ISETP.NE.AND P4, PT, R191, RZ, PT ;  /* 0x000000ffbf00720c */ /* 0x000fc80003f85270 */
[----:B------:R-:W-:-:S05]  /*2190*/  FSEL R3, R111, RZ, !P4 ;  /* 0x000000ff6f037208 */ /* 0x000fca0006000000 */
[----:B------:R-:W-:-:S04]  /*21a0*/  FFMA.FTZ R3, R117, R132, R3 ;  /* 0x0000008475037223 */ /* 0x000fc80000010003 */
[----:B------:R-:W-:Y:S01]  /*21b0*/  FADD.FTZ R2, R176, -R3 ;  /* 0x80000003b0027221 */ /* 0x000fe20000010000 */
[----:B------:R-:W-:-:S03]  /*21c0*/  @P3 PRMT R3, RZ, 0x5410, R86 ;  /* 0x00005410ff033816 */ /* 0x000fc60000000056 */
[----:B------:R-:W-:-:S04]  /*21d0*/  FMUL.FTZ R2, R165, R2 ;  /* 0x00000002a5027220 */ /* 0x000fc80000410000 */
[----:B------:R-:W-:Y:S02]  /*21e0*/  @P3 FADD.FTZ R2, R2, R3 ;  /* 0x0000000302023221 */ /* 0x000fe40000010000 */
.L_x_392:
[----:B------:R-:W-:Y:S05]  /*21f0*/  BSYNC B1 ;  /* 0x0000000000017941 */ /* 0x000fea0003800000 */
.L_x_390:
        /* <DEDUP_REMOVED lines=15> */
.L_x_394:
[----:B------:R-:W-:-:S04]  /*22f0*/  ISETP.NE.AND P4, PT, R191, RZ, PT ;  /* 0x000000ffbf00720c */ /* 0x000fc80003f85270 */
[----:B------:R-:W-:-:S05]  /*2300*/  FSEL R3, R111, RZ, !P4 ;  /* 0x000000ff6f037208 */ /* 0x000fca0006000000 */
[----:B------:R-:W-:Y:S01]  /*2310*/  FFMA.FTZ R2, R116, R132, R3 ;  /* 0x0000008474027223 */ /* 0x000fe20000010003 */
[----:B------:R-:W-:-:S03]  /*2320*/  @P3 PRMT R3, RZ, 0x7610, R86 ;  /* 0x00007610ff033816 */ /* 0x000fc60000000056 */
[----:B------:R-:W-:-:S04]  /*2330*/  FADD.FTZ R2, R179, -R2 ;  /* 0x80000002b3027221 */ /* 0x000fc80000010000 */
[----:B------:R-:W-:-:S04]  /*2340*/  FMUL.FTZ R2, R165, R2 ;  /* 0x00000002a5027220 */ /* 0x000fc80000410000 */
[----:B------:R-:W-:Y:S02]  /*2350*/  @P3 FADD.FTZ R2, R2, R3 ;  /* 0x0000000302023221 */ /* 0x000fe40000010000 */
.L_x_395:
[----:B------:R-:W-:Y:S05]  /*2360*/  BSYNC B1 ;  /* 0x0000000000017941 */ /* 0x000fea0003800000 */
.L_x_393:
        /* <DEDUP_REMOVED lines=15> */
.L_x_397:
[----:B------:R-:W-:-:S04]  /*2460*/  ISETP.NE.AND P4, PT, R191, RZ, PT ;  /* 0x000000ffbf00720c */ /* 0x000fc80003f85270 */
[----:B------:R-:W-:-:S05]  /*2470*/  FSEL R3, R111, RZ, !P4 ;  /* 0x000000ff6f037208 */ /* 0x000fca0006000000 */
[----:B------:R-:W-:-:S04]  /*2480*/  FFMA.FTZ R3, R119, R132, R3 ;  /* 0x0000008477037223 */ /* 0x000fc80000010003 */
[----:B------:R-:W-:Y:S01]  /*2490*/  FADD.FTZ R2, R178, -R3 ;  /* 0x80000003b2027221 */ /* 0x000fe20000010000 */
[----:B------:R-:W-:-:S03]  /*24a0*/  @P3 PRMT R3, RZ, 0x5410, R87 ;  /* 0x00005410ff033816 */ /* 0x000fc60000000057 */
[----:B------:R-:W-:-:S04]  /*24b0*/  FMUL.FTZ R2, R165, R2 ;  /* 0x00000002a5027220 */ /* 0x000fc80000410000 */
[----:B------:R-:W-:Y:S02]  /*24c0*/  @P3 FADD.FTZ R2, R2, R3 ;  /* 0x0000000302023221 */ /* 0x000fe40000010000 */
.L_x_398:
[----:B------:R-:W-:Y:S05]  /*24d0*/  BSYNC B1 ;  /* 0x0000000000017941 */ /* 0x000fea0003800000 */
.L_x_396:
        /* <DEDUP_REMOVED lines=15> */
.L_x_400:
[----:B------:R-:W-:-:S04]  /*25d0*/  ISETP.NE.AND P4, PT, R191, RZ, PT ;  /* 0x000000ffbf00720c */ /* 0x000fc80003f85270 */
[----:B------:R-:W-:-:S05]  /*25e0*/  FSEL R3, R111, RZ, !P4 ;  /* 0x000000ff6f037208 */ /* 0x000fca0006000000 */
[----:B------:R-:W-:Y:S01]  /*25f0*/  FFMA.FTZ R2, R118, R132, R3 ;  /* 0x0000008476027223 */ /* 0x000fe20000010003 */
[----:B------:R-:W-:-:S03]  /*2600*/  @P3 PRMT R3, RZ, 0x7610, R87 ;  /* 0x00007610ff033816 */ /* 0x000fc60000000057 */
[----:B------:R-:W-:-:S04]  /*2610*/  FADD.FTZ R2, R181, -R2 ;  /* 0x80000002b5027221 */ /* 0x000fc80000010000 */
[----:B------:R-:W-:-:S04]  /*2620*/  FMUL.FTZ R2, R165, R2 ;  /* 0x00000002a5027220 */ /* 0x000fc80000410000 */
[----:B------:R-:W-:Y:S02]  /*2630*/  @P3 FADD.FTZ R2, R2, R3 ;  /* 0x0000000302023221 */ /* 0x000fe40000010000 */
.L_x_401:
[----:B------:R-:W-:Y:S05]  /*2640*/  BSYNC B1 ;  /* 0x0000000000017941 */ /* 0x000fea0003800000 */
.L_x_399:
[----:B------:R-:W-:Y:S01]  /*2650*/  @P2 PRMT R3, RZ, 0x7610, R163 ;  /* 0x00007610ff032816 */ /* 0x000fe200000000a3 */
[----:B------:R-:W-:Y:S01]  /*2660*/  @P2 FMUL.FTZ R134, R2, c[0x0][0x1ec] ;  /* 0x00007b0002862a20 */ /* 0x000fe20000410000 */
[----:B------:R-:W-:Y:S01]  /*2670*/  @P0 MOV R109, 0x10 ;  /* 0x00000010006d0802 */ /* 0x000fe20000000f00 */
[----:B------:R-:W-:Y:S01]  /*2680*/  BSSY B1, `(.L_x_402) ;  /* 0x0000011000017945 */ /* 0x000fe20003800000 */
[----:B------:R-:W-:Y:S01]  /*2690*/  @P2 MOV R169, 0x10 ;  /* 0x0000001000a92802 */ /* 0x000fe20000000f00 */
[----:B------:R-:W-:Y:S01]  /*26a0*/  @P2 FMUL.FTZ R108, R134, R3 ;  /* 0x00000003866c2220 */ /* 0x000fe20000410000 */
[----:B------:R-:W-:Y:S01]  /*26b0*/  @P0 F2FP.BF16.PACK_AB R133, RZ, R2 ;  /* 0x00000002ff85023e */ /* 0x000fe200000010ff */
[----:B------:R-:W-:-:S03]  /*26c0*/  @P0 IMAD.WIDE.U32 R2, R168, R109, c[0x0][0x258] ;  /* 0x00009600a8020625 */ /* 0x000fc600078e006d */
[----:B------:R-:W-:Y:S01]  /*26d0*/  @P2 F2FP.BF16.PACK_AB R135, RZ, R108 ;  /* 0x0000006cff87223e */ /* 0x000fe200000010ff */
[----:B------:R-:W-:Y:S01]  /*26e0*/  @P2 IMAD.WIDE.U32 R108, R110, R169, c[0x0][0x248] ;  /* 0x000092006e6c2625 */ /* 0x000fe200078e00a9 */
[----:B------:R-:W-:Y:S02]  /*26f0*/  @P0 PRMT R103, R103, 0x5410, R133 ;  /* 0x0000541067670816 */ /* 0x000fe40000000085 */
[----:B------:R-:W-:-:S03]  /*2700*/  @P2 PRMT R107, R107, 0x5410, R135 ;  /* 0x000054106b6b2816 */ /* 0x000fc60000000087 */
[----:B------:R0:W-:Y:S04]  /*2710*/  @P0 STG.E.128 [R2.64], R100 ;  /* 0x0000006402000986 */ /* 0x0001e8000c101d04 */
[----:B------:R1:W-:Y:S01]  /*2720*/  @P2 STG.E.128 [R108.64], R104 ;  /* 0x000000686c002986 */ /* 0x0003e2000c101d04 */
[----:B0-----:R-:W-:Y:S01]  /*2730*/  @P2 PRMT R2, RZ, 0x7610, R99 ;  /* 0x00007610ff022816 */ /* 0x001fe20000000063 */
[----:B------:R-:W-:Y:S05]  /*2740*/  @!P2 BRA `(.L_x_403) ;  /* 0x000000400000a947 */ /* 0x000fea0003800000 */
[----:B------:R-:W-:Y:S01]  /*2750*/  HFMA2.MMA R97, -RZ, RZ, 0, 9.5367431640625e-07 ;  /* 0x00000010ff617435 */ /* 0x000fe200000001ff */
[----:B------:R-:W-:-:S09]  /*2760*/  IADD3 R96, R110, 0x20, RZ ;  /* 0x000000206e607810 */ /* 0x000fd20007ffe0ff */
[----:B------:R-:W-:-:S06]  /*2770*/  IMAD.WIDE.U32 R96, R96, R97, c[0x0][0x170] ;  /* 0x00005c0060607625 */ /* 0x000fcc00078e0061 */
[----:B------:R-:W5:Y:S02]  /*2780*/  LDG.E.128 R96, [R96.64] ;  /* 0x0000000460607981 */ /* 0x000f64000c1e1d00 */
.L_x_403:
[----:B------:R-:W-:Y:S05]  /*2790*/  BSYNC B1 ;  /* 0x0000000000017941 */ /* 0x000fea0003800000 */
.L_x_402:
[----:B------:R-:W-:Y:S01]  /*27a0*/  BSSY B1, `(.L_x_404) ;  /* 0x000000e000017945 */ /* 0x000fe20003800000 */
[----:B------:R-:W-:Y:S01]  /*27b0*/  @P2 FFMA.FTZ R23, R134, R2, R23 ;  /* 0x0000000286172223 */ /* 0x000fe20000010017 */
[----:B------:R-:W-:Y:S05]  /*27c0*/  @P1 BRA `(.L_x_405) ;  /* 0x0000004000001947 */ /* 0x000fea0003800000 */
[----:B------:R-:W-:Y:S01]  /*27d0*/  MOV R2, RZ ;  /* 0x000000ff00027202 */ /* 0x000fe20000000f00 */
[----:B------:R-:W-:Y:S05]  /*27e0*/  @!P3 BRA `(.L_x_406) ;  /* 0x000000900000b947 */ /* 0x000fea0003800000 */
[----:B------:R-:W-:Y:S01]  /*27f0*/  PRMT R2, RZ, 0x5410, R88 ;  /* 0x00005410ff027816 */ /* 0x000fe20000000058 */
[----:B------:R-:W-:Y:S05]  /*2800*/  BRA `(.L_x_406) ;  /* 0x0000007000007947 */ /* 0x000fea0003800000 */
.L_x_405:
[----:B------:R-:W-:-:S04]  /*2810*/  ISETP.NE.AND P4, PT, R191, RZ, PT ;  /* 0x000000ffbf00720c */ /* 0x000fc80003f85270 */
[----:B------:R-:W-:-:S05]  /*2820*/  FSEL R3, R111, RZ, !P4 ;  /* 0x000000ff6f037208 */ /* 0x000fca0006000000 */
[----:B------:R-:W-:-:S04]  /*2830*/  FFMA.FTZ R3, R121, R132, R3 ;  /* 0x0000008479037223 */ /* 0x000fc80000010003 */
[----:B------:R-:W-:Y:S01]  /*2840*/  FADD.FTZ R2, R180, -R3 ;  /* 0x80000003b4027221 */ /* 0x000fe20000010000 */
[----:B------:R-:W-:-:S03]  /*2850*/  @P3 PRMT R3, RZ, 0x5410, R88 ;  /* 0x00005410ff033816 */ /* 0x000fc60000000058 */
[----:B------:R-:W-:-:S04]  /*2860*/  FMUL.FTZ R2, R165, R2 ;  /* 0x00000002a5027220 */ /* 0x000fc80000410000 */
[----:B------:R-:W-:Y:S02]  /*2870*/  @P3 FADD.FTZ R2, R2, R3 ;  /* 0x0000000302023221 */ /* 0x000fe40000010000 */
.L_x_406:
[----:B------:R-:W-:Y:S05]  /*2880*/  BSYNC B1 ;  /* 0x0000000000017941 */ /* 0x000fea0003800000 */
.L_x_404:
[----:B-1----:R-:W-:Y:S01]  /*2890*/  @P2 PRMT R108, RZ, 0x5410, R8 ;  /* 0x00005410ff6c2816 */ /* 0x002fe20000000008 */
[----:B------:R-:W-:Y:S01]  /*28a0*/  @P2 FMUL.FTZ R3, R2, c[0x0][0x1ec] ;  /* 0x00007b0002032a20 */ /* 0x000fe20000410000 */
[----:B-----5:R-:W-:Y:S01]  /*28b0*/  @P2 PRMT R109, RZ, 0x5410, R96 ;  /* 0x00005410ff6d2816 */ /* 0x020fe20000000060 */
[----:B------:R-:W-:Y:S01]  /*28c0*/  BSSY B1, `(.L_x_407) ;  /* 0x0000013000017945 */ /* 0x000fe20003800000 */
[----:B------:R-:W-:Y:S01]  /*28d0*/  @P0 F2FP.BF16.PACK_AB R2, RZ, R2 ;  /* 0x00000002ff02023e */ /* 0x000fe200000010ff */
[----:B------:R-:W-:Y:S02]  /*28e0*/  @P2 FMUL.FTZ R108, R3, R108 ;  /* 0x0000006c036c2220 */ /* 0x000fe40000410000 */
        /* <DEDUP_REMOVED lines=9> */
.L_x_408:
[----:B------:R-:W-:-:S04]  /*2980*/  ISETP.NE.AND P4, PT, R191, RZ, PT ;  /* 0x000000ffbf00720c */ /* 0x000fc80003f85270 */
[----:B------:R-:W-:-:S05]  /*2990*/  FSEL R3, R111, RZ, !P4 ;  /* 0x000000ff6f037208 */ /* 0x000fca0006000000 */
[----:B------:R-:W-:Y:S01]  /*29a0*/  FFMA.FTZ R2, R120, R132, R3 ;  /* 0x0000008478027223 */ /* 0x000fe20000010003 */
[----:B------:R-:W-:-:S03]  /*29b0*/  @P3 PRMT R3, RZ, 0x7610, R88 ;  /* 0x00007610ff033816 */ /* 0x000fc60000000058 */
[----:B------:R-:W-:-:S04]  /*29c0*/  FADD.FTZ R2, R183, -R2 ;  /* 0x80000002b7027221 */ /* 0x000fc80000010000 */
[----:B------:R-:W-:-:S04]  /*29d0*/  FMUL.FTZ R2, R165, R2 ;  /* 0x00000002a5027220 */ /* 0x000fc80000410000 */
[----:B------:R-:W-:Y:S02]  /*29e0*/  @P3 FADD.FTZ R2, R2, R3 ;  /* 0x0000000302023221 */ /* 0x000fe40000010000 */
.L_x_409:
[----:B------:R-:W-:Y:S05]  /*29f0*/  BSYNC B1 ;  /* 0x0000000000017941 */ /* 0x000fea0003800000 */
.L_x_407:
[----:B------:R-:W-:Y:S01]  /*2a00*/  @P2 PRMT R3, RZ, 0x7610, R8 ;  /* 0x00007610ff032816 */ /* 0x000fe20000000008 */
[----:B------:R-:W-:Y:S01]  /*2a10*/  @P2 FMUL.FTZ R108, R2, c[0x0][0x1ec] ;  /* 0x00007b00026c2a20 */ /* 0x000fe20000410000 */
[----:B------:R-:W-:Y:S01]  /*2a20*/  @P2 PRMT R109, RZ, 0x7610, R96 ;  /* 0x00007610ff6d2816 */ /* 0x000fe20000000060 */
        /* <DEDUP_REMOVED lines=12> */
.L_x_411:
[----:B------:R-:W-:-:S04]  /*2af0*/  ISETP.NE.AND P4, PT, R191, RZ, PT ;  /* 0x000000ffbf00720c */ /* 0x000fc80003f85270 */
[----:B------:R-:W-:-:S05]  /*2b00*/  FSEL R3, R111, RZ, !P4 ;  /* 0x000000ff6f037208 */ /* 0x000fca0006000000 */
[----:B------:R-:W-:-:S04]  /*2b10*/  FFMA.FTZ R3, R123, R132, R3 ;  /* 0x000000847b037223 */ /* 0x000fc80000010003 */
[----:B------:R-:W-:Y:S01]  /*2b20*/  FADD.FTZ R2, R182, -R3 ;  /* 0x80000003b6027221 */ /* 0x000fe20000010000 */
[----:B------:R-:W-:-:S03]  /*2b30*/  @P3 PRMT R3, RZ, 0x5410, R89 ;  /* 0x00005410ff033816 */ /* 0x000fc60000000059 */
[----:B------:R-:W-:-:S04]  /*2b40*/  FMUL.FTZ R2, R165, R2 ;  /* 0x00000002a5027220 */ /* 0x000fc80000410000 */
[----:B------:R-:W-:Y:S02]  /*2b50*/  @P3 FADD.FTZ R2, R2, R3 ;  /* 0x0000000302023221 */ /* 0x000fe40000010000 */
.L_x_412:
[----:B------:R-:W-:Y:S05]  /*2b60*/  BSYNC B1 ;  /* 0x0000000000017941 */ /* 0x000fea0003800000 */
.L_x_410:
        /* <DEDUP_REMOVED lines=15> */
.L_x_414:
[----:B------:R-:W-:-:S04]  /*2c60*/  ISETP.NE.AND P4, PT, R191, RZ, PT ;  /* 0x000000ffbf00720c */ /* 0x000fc80003f85270 */
[----:B------:R-:W-:-:S05]  /*2c70*/  FSEL R3, R111, RZ, !P4 ;  /* 0x000000ff6f037208 */ /* 0x000fca0006000000 */
[----:B------:R-:W-:Y:S01]  /*2c80*/  FFMA.FTZ R2, R122, R132, R3 ;  /* 0x000000847a027223 */ /* 0x000fe20000010003 */
[----:B------:R-:W-:-:S03]  /*2c90*/  @P3 PRMT R3, RZ, 0x7610, R89 ;  /* 0x00007610ff033816 */ /* 0x000fc60000000059 */
[----:B------:R-:W-:-:S04]  /*2ca0*/  FADD.FTZ R2, R185, -R2 ;  /* 0x80000002b9027221 */ /* 0x000fc80000010000 */
[----:B------:R-:W-:-:S04]  /*2cb0*/  FMUL.FTZ R2, R165, R2 ;  /* 0x00000002a5027220 */ /* 0x000fc80000410000 */
[----:B------:R-:W-:Y:S02]  /*2cc0*/  @P3 FADD.FTZ R2, R2, R3 ;  /* 0x0000000302023221 */ /* 0x000fe40000010000 */
.L_x_415:
[----:B------:R-:W-:Y:S05]  /*2cd0*/  BSYNC B1 ;  /* 0x0000000000017941 */ /* 0x000fea0003800000 */
.L_x_413:
        /* <DEDUP_REMOVED lines=15> */
.L_x_417:
[----:B------:R-:W-:-:S04]  /*2dd0*/  ISETP.NE.AND P4, PT, R191, RZ, PT ;  /* 0x000000ffbf00720c */ /* 0x000fc80003f85270 */
[----:B------:R-:W-:-:S05]  /*2de0*/  FSEL R3, R111, RZ, !P4 ;  /* 0x000000ff6f037208 */ /* 0x000fca0006000000 */
[----:B------:R-:W-:-:S04]  /*2df0*/  FFMA.FTZ R3, R125, R132, R3 ;  /* 0x000000847d037223 */ /* 0x000fc80000010003 */
[----:B------:R-:W-:Y:S01]  /*2e00*/  FADD.FTZ R2, R184, -R3 ;  /* 0x80000003b8027221 */ /* 0x000fe20000010000 */
[----:B------:R-:W-:-:S03]  /*2e10*/  @P3 PRMT R3, RZ, 0x5410, R90 ;  /* 0x00005410ff033816 */ /* 0x000fc6000000005a */
[----:B------:R-:W-:-:S04]  /*2e20*/  FMUL.FTZ R2, R165, R2 ;  /* 0x00000002a5027220 */ /* 0x000fc80000410000 */
[----:B------:R-:W-:Y:S02]  /*2e30*/  @P3 FADD.FTZ R2, R2, R3 ;  /* 0x0000000302023221 */ /* 0x000fe40000010000 */
.L_x_418:
[----:B------:R-:W-:Y:S05]  /*2e40*/  BSYNC B1 ;  /* 0x0000000000017941 */ /* 0x000fea0003800000 */
.L_x_416:
        /* <DEDUP_REMOVED lines=15> */
.L_x_420:
[----:B------:R-:W-:-:S04]  /*2f40*/  ISETP.NE.AND P4, PT, R191, RZ, PT ;  /* 0x000000ffbf00720c */ /* 0x000fc80003f85270 */
[----:B------:R-:W-:-:S05]  /*2f50*/  FSEL R3, R111, RZ, !P4 ;  /* 0x000000ff6f037208 */ /* 0x000fca0006000000 */
[----:B------:R-:W-:Y:S01]  /*2f60*/  FFMA.FTZ R2, R124, R132, R3 ;  /* 0x000000847c027223 */ /* 0x000fe20000010003 */
[----:B------:R-:W-:-:S03]  /*2f70*/  @P3 PRMT R3, RZ, 0x7610, R90 ;  /* 0x00007610ff033816 */ /* 0x000fc6000000005a */
[----:B------:R-:W-:-:S04]  /*2f80*/  FADD.FTZ R2, R187, -R2 ;  /* 0x80000002bb027221 */ /* 0x000fc80000010000 */
[----:B------:R-:W-:-:S04]  /*2f90*/  FMUL.FTZ R2, R165, R2 ;  /* 0x00000002a5027220 */ /* 0x000fc80000410000 */
[----:B------:R-:W-:Y:S02]  /*2fa0*/  @P3 FADD.FTZ R2, R2, R3 ;  /* 0x0000000302023221 */ /* 0x000fe40000010000 */
.L_x_421:
[----:B------:R-:W-:Y:S05]  /*2fb0*/  BSYNC B1 ;  /* 0x0000000000017941 */ /* 0x000fea0003800000 */
.L_x_419:
        /* <DEDUP_REMOVED lines=15> */
.L_x_423:
[----:B------:R-:W-:-:S04]  /*30b0*/  ISETP.NE.AND P4, PT, R191, RZ, PT ;  /* 0x000000ffbf00720c */ /* 0x000fc80003f85270 */
[----:B------:R-:W-:-:S05]  /*30c0*/  FSEL R3, R111, RZ, !P4 ;  /* 0x000000ff6f037208 */ /* 0x000fca0006000000 */
[----:B------:R-:W-:-:S04]  /*30d0*/  FFMA.FTZ R3, R127, R132, R3 ;  /* 0x000000847f037223 */ /* 0x000fc80000010003 */
[----:B------:R-:W-:Y:S01]  /*30e0*/  FADD.FTZ R2, R186, -R3 ;  /* 0x80000003ba027221 */ /* 0x000fe20000010000 */
[----:B------:R-:W-:-:S03]  /*30f0*/  @P3 PRMT R3, RZ, 0x5410, R91 ;  /* 0x00005410ff033816 */ /* 0x000fc6000000005b */
[----:B------:R-:W-:-:S04]  /*3100*/  FMUL.FTZ R2, R165, R2 ;  /* 0x00000002a5027220 */ /* 0x000fc80000410000 */
[----:B------:R-:W-:Y:S02]  /*3110*/  @P3 FADD.FTZ R2, R2, R3 ;  /* 0x0000000302023221 */ /* 0x000fe40000010000 */
.L_x_424:
[----:B------:R-:W-:Y:S05]  /*3120*/  BSYNC B1 ;  /* 0x0000000000017941 */ /* 0x000fea0003800000 */
.L_x_422:
        /* <DEDUP_REMOVED lines=15> */
.L_x_426:
[----:B------:R-:W-:-:S04]  /*3220*/  ISETP.NE.AND P4, PT, R191, RZ, PT ;  /* 0x000000ffbf00720c */ /* 0x000fc80003f85270 */
[----:B------:R-:W-:-:S05]  /*3230*/  FSEL R3, R111, RZ, !P4 ;  /* 0x000000ff6f037208 */ /* 0x000fca0006000000 */
[----:B------:R-:W-:Y:S01]  /*3240*/  FFMA.FTZ R2, R126, R132, R3 ;  /* 0x000000847e027223 */ /* 0x000fe20000010003 */
[----:B------:R-:W-:-:S03]  /*3250*/  @P3 PRMT R3, RZ, 0x7610, R91 ;  /* 0x00007610ff033816 */ /* 0x000fc6000000005b */
[----:B------:R-:W-:-:S04]  /*3260*/  FADD.FTZ R2, R189, -R2 ;  /* 0x80000002bd027221 */ /* 0x000fc80000010000 */
[----:B------:R-:W-:-:S04]  /*3270*/  FMUL.FTZ R2, R165, R2 ;  /* 0x00000002a5027220 */ /* 0x000fc80000410000 */
[----:B------:R-:W-:Y:S02]  /*3280*/  @P3 FADD.FTZ R2, R2, R3 ;  /* 0x0000000302023221 */ /* 0x000fe40000010000 */
.L_x_427:
[----:B------:R-:W-:Y:S05]  /*3290*/  BSYNC B1 ;  /* 0x0000000000017941 */ /* 0x000fea0003800000 */
.L_x_425:
[----:B------:R-:W-:Y:S01]  /*32a0*/  @P2 PRMT R3, RZ, 0x7610, R11 ;  /* 0x00007610ff032816 */ /* 0x000fe2000000000b */
[----:B------:R-:W-:Y:S01]  /*32b0*/  @P2 FMUL.FTZ R134, R2, c[0x0][0x1ec] ;  /* 0x00007b0002862a20 */ /* 0x000fe20000410000 */
[----:B------:R-:W-:Y:S01]  /*32c0*/  @P0 MOV R168, 0x10 ;  /* 0x0000001000a80802 */ /* 0x000fe20000000f00 */
[----:B------:R-:W-:Y:S01]  /*32d0*/  BSSY B1, `(.L_x_428) ;  /* 0x0000012000017945 */ /* 0x000fe20003800000 */
[----:B------:R-:W-:Y:S01]  /*32e0*/  @P2 IADD3 R109, R110, 0x20, RZ ;  /* 0x000000206e6d2810 */ /* 0x000fe20007ffe0ff */
[----:B------:R-:W-:Y:S01]  /*32f0*/  @P2 FMUL.FTZ R108, R134, R3 ;  /* 0x00000003866c2220 */ /* 0x000fe20000410000 */
[----:B------:R-:W-:Y:S02]  /*3300*/  @P2 MOV R198, 0x10 ;  /* 0x0000001000c62802 */ /* 0x000fe40000000f00 */
[----:B------:R-:W-:Y:S01]  /*3310*/  @P0 F2FP.BF16.PACK_AB R133, RZ, R2 ;  /* 0x00000002ff85023e */ /* 0x000fe200000010ff */
[----:B------:R-:W-:Y:S01]  /*3320*/  @P0 IMAD.WIDE.U32 R2, R167, R168, c[0x0][0x258] ;  /* 0x00009600a7020625 */ /* 0x000fe200078e00a8 */
[----:B------:R-:W-:-:S02]  /*3330*/  @P2 F2FP.BF16.PACK_AB R135, RZ, R108 ;  /* 0x0000006cff87223e */ /* 0x000fc400000010ff */
[----:B------:R-:W-:Y:S01]  /*3340*/  @P0 PRMT R103, R103, 0x5410, R133 ;  /* 0x0000541067670816 */ /* 0x000fe20000000085 */
[----:B------:R-:W-:Y:S01]  /*3350*/  @P2 IMAD.WIDE.U32 R108, R109, R198, c[0x0][0x248] ;  /* 0x000092006d6c2625 */ /* 0x000fe200078e00c6 */
[----:B------:R-:W-:Y:S02]  /*3360*/  @P2 PRMT R107, R107, 0x5410, R135 ;  /* 0x000054106b6b2816 */ /* 0x000fe40000000087 */
[----:B------:R-:W-:Y:S01]  /*3370*/  IADD3 R110, R110, 0x40, RZ ;  /* 0x000000406e6e7810 */ /* 0x000fe20007ffe0ff */
[----:B------:R0:W-:Y:S04]  /*3380*/  @P0 STG.E.128 [R2.64], R100 ;  /* 0x0000006402000986 */ /* 0x0001e8000c101d04 */
[----:B------:R1:W-:Y:S01]  /*3390*/  @P2 STG.E.128 [R108.64], R104 ;  /* 0x000000686c002986 */ /* 0x0003e2000c101d04 */
[----:B0-----:R-:W-:Y:S01]  /*33a0*/  @P2 PRMT R2, RZ, 0x7610, R99 ;  /* 0x00007610ff022816 */ /* 0x001fe20000000063 */
[----:B------:R-:W-:Y:S05]  /*33b0*/  @!P2 BRA `(.L_x_429) ;  /* 0x000000300000a947 */ /* 0x000fea0003800000 */
[----:B------:R-:W-:-:S10]  /*33c0*/  HFMA2.MMA R97, -RZ, RZ, 0, 9.5367431640625e-07 ;  /* 0x00000010ff617435 */ /* 0x000fd400000001ff */
[----:B------:R-:W-:-:S06]  /*33d0*/  IMAD.WIDE.U32 R96, R110, R97, c[0x0][0x170] ;  /* 0x00005c006e607625 */ /* 0x000fcc00078e0061 */
[----:B------:R-:W5:Y:S02]  /*33e0*/  LDG.E.128 R96, [R96.64] ;  /* 0x0000000460607981 */ /* 0x000f64000c1e1d00 */
.L_x_429:
[----:B------:R-:W-:Y:S05]  /*33f0*/  BSYNC B1 ;  /* 0x0000000000017941 */ /* 0x000fea0003800000 */
.L_x_428:
[----:B------:R-:W-:Y:S01]  /*3400*/  BSSY B1, `(.L_x_430) ;  /* 0x000000e000017945 */ /* 0x000fe20003800000 */
[----:B------:R-:W-:Y:S01]  /*3410*/  @P2 FFMA.FTZ R31, R2, R134, R31 ;  /* 0x00000086021f2223 */ /* 0x000fe2000001001f */
[----:B------:R-:W-:Y:S05]  /*3420*/  @P1 BRA `(.L_x_431) ;  /* 0x0000004000001947 */ /* 0x000fea0003800000 */
[----:B------:R-:W-:Y:S01]  /*3430*/  MOV R2, RZ ;  /* 0x000000ff00027202 */ /* 0x000fe20000000f00 */
[----:B------:R-:W-:Y:S05]  /*3440*/  @!P3 BRA `(.L_x_432) ;  /* 0x000000900000b947 */ /* 0x000fea0003800000 */
[----:B------:R-:W-:Y:S01]  /*3450*/  PRMT R2, RZ, 0x5410, R92 ;  /* 0x00005410ff027816 */ /* 0x000fe2000000005c */
[----:B------:R-:W-:Y:S05]  /*3460*/  BRA `(.L_x_432) ;  /* 0x0000007000007947 */ /* 0x000fea0003800000 */
.L_x_431:
[----:B------:R-:W-:-:S04]  /*3470*/  ISETP.NE.AND P4, PT, R191, RZ, PT ;  /* 0x000000ffbf00720c */ /* 0x000fc80003f85270 */
[----:B------:R-:W-:-:S05]  /*3480*/  FSEL R3, R111, RZ, !P4 ;  /* 0x000000ff6f037208 */ /* 0x000fca0006000000 */
[----:B------:R-:W-:-:S04]  /*3490*/  FFMA.FTZ R3, R129, R132, R3 ;  /* 0x0000008481037223 */ /* 0x000fc80000010003 */
[----:B------:R-:W-:Y:S01]  /*34a0*/  FADD.FTZ R2, R192, -R3 ;  /* 0x80000003c0027221 */ /* 0x000fe20000010000 */
[----:B------:R-:W-:-:S03]  /*34b0*/  @P3 PRMT R3, RZ, 0x5410, R92 ;  /* 0x00005410ff033816 */ /* 0x000fc6000000005c */
[----:B------:R-:W-:-:S04]  /*34c0*/  FMUL.FTZ R2, R165, R2 ;  /* 0x00000002a5027220 */ /* 0x000fc80000410000 */
[----:B------:R-:W-:Y:S02]  /*34d0*/  @P3 FADD.FTZ R2, R2, R3 ;  /* 0x0000000302023221 */ /* 0x000fe40000010000 */
.L_x_432:
[----:B------:R-:W-:Y:S05]  /*34e0*/  BSYNC B1 ;  /* 0x0000000000017941 */ /* 0x000fea0003800000 */
.L_x_430:
        /* <DEDUP_REMOVED lines=15> */
.L_x_434:
[----:B------:R-:W-:-:S04]  /*35e0*/  ISETP.NE.AND P4, PT, R191, RZ, PT ;  /* 0x000000ffbf00720c */ /* 0x000fc80003f85270 */
[----:B------:R-:W-:-:S05]  /*35f0*/  FSEL R3, R111, RZ, !P4 ;  /* 0x000000ff6f037208 */ /* 0x000fca0006000000 */
[----:B------:R-:W-:Y:S01]  /*3600*/  FFMA.FTZ R2, R128, R132, R3 ;  /* 0x0000008480027223 */ /* 0x000fe20000010003 */
[----:B------:R-:W-:-:S03]  /*3610*/  @P3 PRMT R3, RZ, 0x7610, R92 ;  /* 0x00007610ff033816 */ /* 0x000fc6000000005c */
[----:B------:R-:W-:-:S04]  /*3620*/  FADD.FTZ R2, R193, -R2 ;  /* 0x80000002c1027221 */ /* 0x000fc80000010000 */
[----:B------:R-:W-:-:S04]  /*3630*/  FMUL.FTZ R2, R165, R2 ;  /* 0x00000002a5027220 */ /* 0x000fc80000410000 */
[----:B------:R-:W-:Y:S02]  /*3640*/  @P3 FADD.FTZ R2, R2, R3 ;  /* 0x0000000302023221 */ /* 0x000fe40000010000 */
.L_x_435:
[----:B------:R-:W-:Y:S05]  /*3650*/  BSYNC B1 ;  /* 0x0000000000017941 */ /* 0x000fea0003800000 */
.L_x_433:
        /* <DEDUP_REMOVED lines=15> */
.L_x_437:
[----:B------:R-:W-:-:S04]  /*3750*/  ISETP.NE.AND P4, PT, R191, RZ, PT ;  /* 0x000000ffbf00720c */ /* 0x000fc80003f85270 */
[----:B------:R-:W-:-:S05]  /*3760*/  FSEL R3, R111, RZ, !P4 ;  /* 0x000000ff6f037208 */ /* 0x000fca0006000000 */
[----:B------:R-:W-:-:S04]  /*3770*/  FFMA.FTZ R3, R131, R132, R3 ;  /* 0x0000008483037223 */ /* 0x000fc80000010003 */
[----:B------:R-:W-:Y:S01]  /*3780*/  FADD.FTZ R2, R190, -R3 ;  /* 0x80000003be027221 */ /* 0x000fe20000010000 */
[----:B------:R-:W-:-:S03]  /*3790*/  @P3 PRMT R3, RZ, 0x5410, R93 ;  /* 0x00005410ff033816 */ /* 0x000fc6000000005d */
[----:B------:R-:W-:-:S04]  /*37a0*/  FMUL.FTZ R2, R165, R2 ;  /* 0x00000002a5027220 */ /* 0x000fc80000410000 */
[----:B------:R-:W-:Y:S02]  /*37b0*/  @P3 FADD.FTZ R2, R2, R3 ;  /* 0x0000000302023221 */ /* 0x000fe40000010000 */
.L_x_438:
[----:B------:R-:W-:Y:S05]  /*37c0*/  BSYNC B1 ;  /* 0x0000000000017941 */ /* 0x000fea0003800000 */
.L_x_436:
        /* <DEDUP_REMOVED lines=15> */
.L_x_440:
[----:B------:R-:W-:-:S04]  /*38c0*/  ISETP.NE.AND P4, PT, R191, RZ, PT ;  /* 0x000000ffbf00720c */ /* 0x000fc80003f85270 */
[----:B------:R-:W-:-:S05]  /*38d0*/  FSEL R3, R111, RZ, !P4 ;  /* 0x000000ff6f037208 */ /* 0x000fca0006000000 */
[----:B------:R-:W-:Y:S01]  /*38e0*/  FFMA.FTZ R2, R130, R132, R3 ;  /* 0x0000008482027223 */ /* 0x000fe20000010003 */
[----:B------:R-:W-:-:S03]  /*38f0*/  @P3 PRMT R3, RZ, 0x7610, R93 ;  /* 0x00007610ff033816 */ /* 0x000fc6000000005d */
[----:B------:R-:W-:-:S04]  /*3900*/  FADD.FTZ R2, R195, -R2 ;  /* 0x80000002c3027221 */ /* 0x000fc80000010000 */
[----:B------:R-:W-:-:S04]  /*3910*/  FMUL.FTZ R2, R165, R2 ;  /* 0x00000002a5027220 */ /* 0x000fc80000410000 */
[----:B------:R-:W-:Y:S02]  /*3920*/  @P3 FADD.FTZ R2, R2, R3 ;  /* 0x0000000302023221 */ /* 0x000fe40000010000 */
.L_x_441:
[----:B------:R-:W-:Y:S05]  /*3930*/  BSYNC B1 ;  /* 0x0000000000017941 */ /* 0x000fea0003800000 */
.L_x_439:
        /* <DEDUP_REMOVED lines=15> */
.L_x_443:
[----:B------:R-:W-:-:S04]  /*3a30*/  ISETP.NE.AND P4, PT, R191, RZ, PT ;  /* 0x000000ffbf00720c */ /* 0x000fc80003f85270 */
[----:B------:R-:W-:-:S05]  /*3a40*/  FSEL R3, R111, RZ, !P4 ;  /* 0x000000ff6f037208 */ /* 0x000fca0006000000 */
[----:B------:R-:W-:-:S04]  /*3a50*/  FFMA.FTZ R3, R171, R132, R3 ;  /* 0x00000084ab037223 */ /* 0x000fc80000010003 */
[----:B------:R-:W-:Y:S01]  /*3a60*/  FADD.FTZ R2, R188, -R3 ;  /* 0x80000003bc027221 */ /* 0x000fe20000010000 */
[----:B------:R-:W-:-:S03]  /*3a70*/  @P3 PRMT R3, RZ, 0x5410, R94 ;  /* 0x00005410ff033816 */ /* 0x000fc6000000005e */
[----:B------:R-:W-:-:S04]  /*3a80*/  FMUL.FTZ R2, R165, R2 ;  /* 0x00000002a5027220 */ /* 0x000fc80000410000 */
[----:B------:R-:W-:Y:S02]  /*3a90*/  @P3 FADD.FTZ R2, R2, R3 ;  /* 0x0000000302023221 */ /* 0x000fe40000010000 */
.L_x_444:
[----:B------:R-:W-:Y:S05]  /*3aa0*/  BSYNC B1 ;  /* 0x0000000000017941 */ /* 0x000fea0003800000 */
.L_x_442:
        /* <DEDUP_REMOVED lines=15> */
.L_x_446:
[----:B------:R-:W-:-:S04]  /*3ba0*/  ISETP.NE.AND P4, PT, R191, RZ, PT ;  /* 0x000000ffbf00720c */ /* 0x000fc80003f85270 */
[----:B------:R-:W-:-:S05]  /*3bb0*/  FSEL R3, R111, RZ, !P4 ;  /* 0x000000ff6f037208 */ /* 0x000fca0006000000 */
[----:B------:R-:W-:Y:S01]  /*3bc0*/  FFMA.FTZ R2, R170, R132, R3 ;  /* 0x00000084aa027223 */ /* 0x000fe20000010003 */
[----:B------:R-:W-:-:S03]  /*3bd0*/  @P3 PRMT R3, RZ, 0x7610, R94 ;  /* 0x00007610ff033816 */ /* 0x000fc6000000005e */
[----:B------:R-:W-:-:S04]  /*3be0*/  FADD.FTZ R2, R197, -R2 ;  /* 0x80000002c5027221 */ /* 0x000fc80000010000 */
[----:B------:R-:W-:-:S04]  /*3bf0*/  FMUL.FTZ R2, R165, R2 ;  /* 0x00000002a5027220 */ /* 0x000fc80000410000 */
[----:B------:R-:W-:Y:S02]  /*3c00*/  @P3 FADD.FTZ R2, R2, R3 ;  /* 0x0000000302023221 */ /* 0x000fe40000010000 */
.L_x_447:
[----:B------:R-:W-:Y:S05]  /*3c10*/  BSYNC B1 ;  /* 0x0000000000017941 */ /* 0x000fea0003800000 */
.L_x_445:
        /* <DEDUP_REMOVED lines=15> */
.L_x_449:
[----:B------:R-:W-:-:S04]  /*3d10*/  ISETP.NE.AND P4, PT, R191, RZ, PT ;  /* 0x000000ffbf00720c */ /* 0x000fc80003f85270 */
[----:B------:R-:W-:-:S05]  /*3d20*/  FSEL R3, R111, RZ, !P4 ;  /* 0x000000ff6f037208 */ /* 0x000fca0006000000 */
[----:B------:R-:W-:-:S04]  /*3d30*/  FFMA.FTZ R3, R173, R132, R3 ;  /* 0x00000084ad037223 */ /* 0x000fc80000010003 */
[----:B------:R-:W-:Y:S01]  /*3d40*/  FADD.FTZ R2, R194, -R3 ;  /* 0x80000003c2027221 */ /* 0x000fe20000010000 */
[----:B------:R-:W-:-:S03]  /*3d50*/  @P3 PRMT R3, RZ, 0x5410, R95 ;  /* 0x00005410ff033816 */ /* 0x000fc6000000005f */
[----:B------:R-:W-:-:S04]  /*3d60*/  FMUL.FTZ R2, R165, R2 ;  /* 0x00000002a5027220 */ /* 0x000fc80000410000 */
[----:B------:R-:W-:Y:S02]  /*3d70*/  @P3 FADD.FTZ R2, R2, R3 ;  /* 0x0000000302023221 */ /* 0x000fe40000010000 */
.L_x_450:
[----:B------:R-:W-:Y:S05]  /*3d80*/  BSYNC B1 ;  /* 0x0000000000017941 */ /* 0x000fea0003800000 */
.L_x_448:
        /* <DEDUP_REMOVED lines=15> */
.L_x_452:
[----:B------:R-:W-:-:S04]  /*3e80*/  ISETP.NE.AND P1, PT, R191, RZ, PT ;  /* 0x000000ffbf00720c */ /* 0x000fc80003f25270 */
[----:B------:R-:W-:-:S05]  /*3e90*/  FSEL R3, R111, RZ, !P1 ;  /* 0x000000ff6f037208 */ /* 0x000fca0004800000 */
[----:B------:R-:W-:-:S04]  /*3ea0*/  FFMA.FTZ R3, R199, R132, R3 ;  /* 0x00000084c7037223 */ /* 0x000fc80000010003 */
[----:B------:R-:W-:Y:S01]  /*3eb0*/  FADD.FTZ R2, R196, -R3 ;  /* 0x80000003c4027221 */ /* 0x000fe20000010000 */
[----:B------:R-:W-:-:S03]  /*3ec0*/  @P3 PRMT R3, RZ, 0x7610, R95 ;  /* 0x00007610ff033816 */ /* 0x000fc6000000005f */
[----:B------:R-:W-:-:S04]  /*3ed0*/  FMUL.FTZ R2, R165, R2 ;  /* 0x00000002a5027220 */ /* 0x000fc80000410000 */
[----:B------:R-:W-:Y:S02]  /*3ee0*/  @P3 FADD.FTZ R2, R2, R3 ;  /* 0x0000000302023221 */ /* 0x000fe40000010000 */
.L_x_453:
[----:B------:R-:W-:Y:S05]  /*3ef0*/  BSYNC B1 ;  /* 0x0000000000017941 */ /* 0x000fea0003800000 */
.L_x_451:
[----:B------:R-:W-:Y:S01]  /*3f00*/  @P2 PRMT R3, RZ, 0x7610, R7 ;  /* 0x00007610ff032816 */ /* 0x000fe20000000007 */
[----:B------:R-:W-:Y:S01]  /*3f10*/  @P2 FMUL.FTZ R132, R2, c[0x0][0x1ec] ;  /* 0x00007b0002842a20 */ /* 0x000fe20000410000 */
[----:B------:R-:W-:Y:S02]  /*3f20*/  @P0 MOV R167, 0x10 ;  /* 0x0000001000a70802 */ /* 0x000fe40000000f00 */
[----:B------:R-:W-:Y:S01]  /*3f30*/  @P0 F2FP.BF16.PACK_AB R108, RZ, R2 ;  /* 0x00000002ff6c023e */ /* 0x000fe200000010ff */
[----:B------:R-:W-:Y:S01]  /*3f40*/  @P2 FMUL.FTZ R3, R132, R3 ;  /* 0x0000000384032220 */ /* 0x000fe20000410000 */
[----:B------:R-:W-:Y:S01]  /*3f50*/  @P2 MOV R111, 0x10 ;  /* 0x00000010006f2802 */ /* 0x000fe20000000f00 */
[----:B------:R-:W-:Y:S01]  /*3f60*/  @P0 IMAD.WIDE.U32 R166, R166, R167, c[0x0][0x258] ;  /* 0x00009600a6a60625 */ /* 0x000fe200078e00a7 */
[----:B------:R-:W-:Y:S02]  /*3f70*/  @P0 PRMT R103, R103, 0x5410, R108 ;  /* 0x0000541067670816 */ /* 0x000fe4000000006c */
[----:B------:R-:W-:Y:S01]  /*3f80*/  @P2 F2FP.BF16.PACK_AB R109, RZ, R3 ;  /* 0x00000003ff6d223e */ /* 0x000fe200000010ff */
[----:B------:R-:W-:-:S02]  /*3f90*/  @P2 IMAD.WIDE.U32 R2, R110, R111, c[0x0][0x248] ;  /* 0x000092006e022625 */ /* 0x000fc400078e006f */
[----:B------:R-:W-:Y:S01]  /*3fa0*/  @P0 STG.E.128 [R166.64], R100 ;  /* 0x00000064a6000986 */ /* 0x000fe2000c101d04 */
[----:B------:R-:W-:Y:S02]  /*3fb0*/  @P2 PRMT R107, R107, 0x5410, R109 ;  /* 0x000054106b6b2816 */ /* 0x000fe4000000006d */
[----:B------:R-:W-:-:S03]  /*3fc0*/  MOV R109, c[0x0][0x160] ;  /* 0x00005800006d7a02 */ /* 0x000fc60000000f00 */
[----:B------:R0:W-:Y:S01]  /*3fd0*/  @P2 STG.E.128 [R2.64], R104 ;  /* 0x0000006802002986 */ /* 0x0001e2000c101d04 */
[----:B------:R-:W-:-:S04]  /*3fe0*/  LEA R164, R109, R164, 0x2 ;  /* 0x000000a46da47211 */ /* 0x000fc800078e10ff */
[----:B------:R-:W-:Y:S02]  /*3ff0*/  ISETP.GE.AND P0, PT, R164, c[0x0][0x164], PT ;  /* 0x00005900a4007a0c */ /* 0x000fe40003f06270 */
[----:B0-----:R-:W-:-:S05]  /*4000*/  @P2 PRMT R2, RZ, 0x7610, R99 ;  /* 0x00007610ff022816 */ /* 0x001fca0000000063 */
[----:B------:R-:W-:-:S06]  /*4010*/  @P2 FFMA.FTZ R39, R2, R132, R39 ;  /* 0x0000008402272223 */ /* 0x000fcc0000010027 */
[----:B------:R-:W-:Y:S01]  /*4020*/  @P0 CALL.REL.NOINC `(.L_x_372) ;  /* 0x0000001000000944 */ /* 0x000fe20003c00000 */
[----:B------:R-:W-:Y:S05]  /*4030*/  BRA `(.L_x_454) ;  /* 0xffffc74000007947 */ /* 0x000fea000383ffff */
.L_x_372:
[----:B------:R-:W-:Y:S05]  /*4040*/  BSYNC B0 ;  /* 0x0000000000007941 */ /* 0x000fea0003800000 */
.L_x_370:
[----:B------:R-:W0:Y:S01]  /*4050*/  S2R R84, SR_TID.X ;  /* 0x0000000000547919 */ /* 0x000e220000002100 */
[----:B------:R-:W-:Y:S01]  /*4060*/  WARPSYNC 0xffffffff ;  /* 0xffffffff00007948 */ /* 0x000fe20003800000 */
[----:B0-----:R-:W-:-:S05]  /*4070*/  SHF.R.U32.HI R0, RZ, 0x5, R84 ;  /* 0x00000005ff007819 */ /* 0x001fca0000011654 */
        /* <DEDUP_REMOVED lines=9> */
[----:B------:R-:W0:Y:S04]  /*4110*/  LDS R0, [R84.X4] ;  /* 0x0000000054007984 */ /* 0x000e280000004800 */
[----:B-----5:R-:W1:Y:S04]  /*4120*/  LDS R7, [R84.X4+0xc00] ;  /* 0x000c000054077984 */ /* 0x020e680000004800 */
        /* <DEDUP_REMOVED lines=14> */
[----:B---3--:R-:W-:-:S03]  /*4210*/  FADD.FTZ R5, RZ, R5 ;  /* 0x00000005ff057221 */ /* 0x008fc60000010000 */
[----:B------:R-:W3:Y:S01]  /*4220*/  LDS R41, [R84.X4+0x1a00] ;  /* 0x001a000054297984 */ /* 0x000ee20000004800 */
[----:B----4-:R-:W-:-:S03]  /*4230*/  FADD.FTZ R3, R3, R8 ;  /* 0x0000000803037221 */ /* 0x010fc60000010000 */
[----:B------:R-:W4:Y:S01]  /*4240*/  LDS R12, [R84.X4+0x1c00] ;  /* 0x001c0000540c7984 */ /* 0x000f220000004800 */
[----:B------:R-:W-:-:S03]  /*4250*/  FADD.FTZ R5, R5, R10 ;  /* 0x0000000a05057221 */ /* 0x000fc60000010000 */
        /* <DEDUP_REMOVED lines=8> */
[----:B------:R-:W4:Y:S04]  /*42e0*/  LDS R49, [R84.X4+0x2600] ;  /* 0x0026000054317984 */ /* 0x000f280000004800 */
[----:B------:R-:W4:Y:S01]  /*42f0*/  LDS R8, [R84.X4+0x2800] ;  /* 0x0028000054087984 */ /* 0x000f220000004800 */
[----:B0-----:R-:W-:-:S03]  /*4300*/  FADD.FTZ R6, RZ, R6 ;  /* 0x00000006ff067221 */ /* 0x001fc60000010000 */
        /* <DEDUP_REMOVED lines=22> */
[----:B------:R-:W-:Y:S04]  /*4470*/  STS.128 [R159+0x810], R60 ;  /* 0x0008103c9f007388 */ /* 0x000fe80000000c00 */
[----:B------:R-:W-:Y:S06]  /*4480*/  BAR.SYNC.DEFER_BLOCKING 0x0 ;  /* 0x0000000000007b1d */ /* 0x000fec0000010000 */
[----:B------:R-:W0:Y:S04]  /*4490*/  S2R R5, SR_CTAID.X ;  /* 0x0000000000057919 */ /* 0x000e280000002500 */
[----:B------:R-:W1:Y:S04]  /*44a0*/  LDS R12, [R84.X4] ;  /* 0x00000000540c7984 */ /* 0x000e680000004800 */
[----:B------:R-:W2:Y:S01]  /*44b0*/  LDS R14, [R84.X4+0x200] ;  /* 0x00020000540e7984 */ /* 0x000ea20000004800 */
[----:B0-----:R-:W-:-:S03]  /*44c0*/  IMAD R5, R5, c[0x0][0x168], RZ ;  /* 0x00005a0005057a24 */ /* 0x001fc600078e02ff */
[----:B------:R-:W0:Y:S02]  /*44d0*/  LDS R43, [R84.X4+0xc00] ;  /* 0x000c0000542b7984 */ /* 0x000e240000004800 */
[----:B------:R-:W-:Y:S02]  /*44e0*/  IADD3 R6, P0, R5, R84, RZ ;  /* 0x0000005405067210 */ /* 0x000fe40007f1e0ff */
[----:B------:R-:W3:Y:S02]  /*44f0*/  LDS R40, [R84.X4+0x400] ;  /* 0x0004000054287984 */ /* 0x000ee40000004800 */
[----:B------:R-:W-:Y:S02]  /*4500*/  IADD3.X R5, RZ, RZ, RZ, P0, !PT ;  /* 0x000000ffff057210 */ /* 0x000fe400007fe4ff */
[----:B------:R-:W4:Y:S04]  /*4510*/  LDS R45, [R84.X4+0xe00] ;  /* 0x000e0000542d7984 */ /* 0x000f280000004800 */
[----:B------:R-:W4:Y:S04]  /*4520*/  LDS R0, [R84.X4+0x600] ;  /* 0x0006000054007984 */ /* 0x000f280000004800 */
[----:B------:R-:W4:Y:S04]  /*4530*/  LDS R51, [R84.X4+0x1000] ;  /* 0x0010000054337984 */ /* 0x000f280000004800 */
[----:B------:R-:W4:Y:S04]  /*4540*/  LDS R41, [R84.X4+0x800] ;  /* 0x0008000054297984 */ /* 0x000f280000004800 */
[----:B------:R-:W4:Y:S04]  /*4550*/  LDS R42, [R84.X4+0xa00] ;  /* 0x000a0000542a7984 */ /* 0x000f280000004800 */
[----:B------:R-:W4:Y:S04]  /*4560*/  LDS R53, [R84.X4+0x1200] ;  /* 0x0012000054357984 */ /* 0x000f280000004800 */
[----:B------:R-:W4:Y:S01]  /*4570*/  LDS R2, [R84.X4+0x1400] ;  /* 0x0014000054027984 */ /* 0x000f220000004800 */
[----:B-1----:R-:W-:-:S03]  /*4580*/  FADD.FTZ R12, RZ, R12 ;  /* 0x0000000cff0c7221 */ /* 0x002fc60000010000 */
[----:B------:R-:W1:Y:S01]  /*4590*/  LDS R55, [R84.X4+0x1600] ;  /* 0x0016000054377984 */ /* 0x000e620000004800 */
[----:B--2---:R-:W-:-:S03]  /*45a0*/  FADD.FTZ R14, RZ, R14 ;  /* 0x0000000eff0e7221 */ /* 0x004fc60000010000 */
[----:B------:R-:W2:Y:S01]  /*45b0*/  LDS R57, [R84.X4+0x1800] ;  /* 0x0018000054397984 */ /* 0x000ea20000004800 */
[----:B0-----:R-:W-:-:S03]  /*45c0*/  FADD.FTZ R12, R12, R43 ;  /* 0x0000002b0c0c7221 */ /* 0x001fc60000010000 */
[----:B------:R-:W0:Y:S01]  /*45d0*/  LDS R59, [R84.X4+0x1a00] ;  /* 0x001a0000543b7984 */ /* 0x000e220000004800 */
[----:B---3--:R-:W-:-:S03]  /*45e0*/  FADD.FTZ R40, RZ, R40 ;  /* 0x00000028ff287221 */ /* 0x008fc60000010000 */
[----:B------:R-:W3:Y:S01]  /*45f0*/  LDS R61, [R84.X4+0x1c00] ;  /* 0x001c0000543d7984 */ /* 0x000ee20000004800 */
[----:B----4-:R-:W-:-:S03]  /*4600*/  FADD.FTZ R14, R14, R45 ;  /* 0x0000002d0e0e7221 */ /* 0x010fc60000010000 */
[----:B------:R-:W4:Y:S01]  /*4610*/  LDS R63, [R84.X4+0x1e00] ;  /* 0x001e0000543f7984 */ /* 0x000f220000004800 */
[----:B------:R-:W-:-:S03]  /*4620*/  FADD.FTZ R0, RZ, R0 ;  /* 0x00000000ff007221 */ /* 0x000fc60000010000 */
[----:B------:R-:W4:Y:S01]  /*4630*/  LDS R65, [R84.X4+0x2000] ;  /* 0x0020000054417984 */ /* 0x000f220000004800 */
[----:B------:R-:W-:-:S03]  /*4640*/  FADD.FTZ R40, R40, R51 ;  /* 0x0000003328287221 */ /* 0x000fc60000010000 */
[----:B------:R-:W4:Y:S01]  /*4650*/  LDS R67, [R84.X4+0x2200] ;  /* 0x0022000054437984 */ /* 0x000f220000004800 */
[----:B------:R-:W-:-:S03]  /*4660*/  FADD.FTZ R41, RZ, R41 ;  /* 0x00000029ff297221 */ /* 0x000fc60000010000 */
[----:B------:R-:W4:Y:S01]  /*4670*/  LDS R69, [R84.X4+0x2400] ;  /* 0x0024000054457984 */ /* 0x000f220000004800 */
[----:B------:R-:W-:-:S03]  /*4680*/  FADD.FTZ R42, RZ, R42 ;  /* 0x0000002aff2a7221 */ /* 0x000fc60000010000 */
[----:B------:R-:W4:Y:S01]  /*4690*/  LDS R71, [R84.X4+0x2600] ;  /* 0x0026000054477984 */ /* 0x000f220000004800 */
[----:B------:R-:W-:-:S03]  /*46a0*/  FADD.FTZ R0, R0, R53 ;  /* 0x0000003500007221 */ /* 0x000fc60000010000 */
[----:B------:R-:W4:Y:S01]  /*46b0*/  LDS R73, [R84.X4+0x2800] ;  /* 0x0028000054497984 */ /* 0x000f220000004800 */
[----:B------:R-:W-:-:S03]  /*46c0*/  FADD.FTZ R2, R41, R2 ;  /* 0x0000000229027221 */ /* 0x000fc60000010000 */
[----:B------:R-:W4:Y:S01]  /*46d0*/  LDS R75, [R84.X4+0x2a00] ;  /* 0x002a0000544b7984 */ /* 0x000f220000004800 */
[----:B-1----:R-:W-:-:S03]  /*46e0*/  FADD.FTZ R42, R42, R55 ;  /* 0x000000372a2a7221 */ /* 0x002fc60000010000 */
[----:B------:R-:W1:Y:S01]  /*46f0*/  LDS R77, [R84.X4+0x2c00] ;  /* 0x002c0000544d7984 */ /* 0x000e620000004800 */
[----:B--2---:R-:W-:-:S03]  /*4700*/  FADD.FTZ R12, R12, R57 ;  /* 0x000000390c0c7221 */ /* 0x004fc60000010000 */
[----:B------:R-:W2:Y:S01]  /*4710*/  LDS R79, [R84.X4+0x2e00] ;  /* 0x002e0000544f7984 */ /* 0x000ea20000004800 */
[----:B0-----:R-:W-:-:S03]  /*4720*/  FADD.FTZ R14, R14, R59 ;  /* 0x0000003b0e0e7221 */ /* 0x001fc60000010000 */
[----:B------:R-:W-:Y:S01]  /*4730*/  BAR.SYNC.DEFER_BLOCKING 0x0 ;  /* 0x0000000000007b1d */ /* 0x000fe20000010000 */
[----:B---3--:R-:W-:Y:S02]  /*4740*/  FADD.FTZ R40, R40, R61 ;  /* 0x0000003d28287221 */ /* 0x008fe40000010000 */
[----:B----4-:R-:W-:Y:S02]  /*4750*/  FADD.FTZ R0, R0, R63 ;  /* 0x0000003f00007221 */ /* 0x010fe40000010000 */
[----:B------:R-:W-:Y:S02]  /*4760*/  FADD.FTZ R2, R2, R65 ;  /* 0x0000004102027221 */ /* 0x000fe40000010000 */
[----:B------:R-:W-:Y:S02]  /*4770*/  FADD.FTZ R42, R42, R67 ;  /* 0x000000432a2a7221 */ /* 0x000fe40000010000 */
[----:B------:R-:W-:Y:S02]  /*4780*/  FADD.FTZ R69, R12, R69 ;  /* 0x000000450c457221 */ /* 0x000fe40000010000 */
[----:B------:R-:W-:Y:S01]  /*4790*/  FADD.FTZ R71, R14, R71 ;  /* 0x000000470e477221 */ /* 0x000fe20000010000 */
[----:B------:R0:W-:Y:S01]  /*47a0*/  STS.128 [R159], R16 ;  /* 0x000000109f007388 */ /* 0x0001e20000000c00 */
[----:B------:R-:W-:-:S03]  /*47b0*/  FADD.FTZ R73, R40, R73 ;  /* 0x0000004928497221 */ /* 0x000fc60000010000 */
[----:B------:R-:W-:Y:S01]  /*47c0*/  STS.128 [R159+0x10], R20 ;  /* 0x000010149f007388 */ /* 0x000fe20000000c00 */
[----:B------:R-:W-:-:S03]  /*47d0*/  FADD.FTZ R75, R0, R75 ;  /* 0x0000004b004b7221 */ /* 0x000fc60000010000 */
[----:B------:R-:W-:Y:S01]  /*47e0*/  STS.128 [R159+0x400], R24 ;  /* 0x000400189f007388 */ /* 0x000fe20000000c00 */
[----:B-1----:R-:W-:-:S03]  /*47f0*/  FADD.FTZ R77, R2, R77 ;  /* 0x0000004d024d7221 */ /* 0x002fc60000010000 */
[----:B------:R-:W-:Y:S01]  /*4800*/  STS.128 [R159+0x410], R28 ;  /* 0x0004101c9f007388 */ /* 0x000fe20000000c00 */
[----:B--2---:R-:W-:-:S03]  /*4810*/  FADD.FTZ R79, R42, R79 ;  /* 0x0000004f2a4f7221 */ /* 0x004fc60000010000 */
[----:B------:R-:W-:Y:S01]  /*4820*/  STS.128 [R159+0x800], R32 ;  /* 0x000800209f007388 */ /* 0x000fe20000000c00 */
[C---:B0-----:R-:W-:Y:S01]  /*4830*/  SHF.L.U64.HI R18, R6.reuse, 0x2, R5 ;  /* 0x0000000206127819 */ /* 0x041fe20000010205 */
[----:B------:R-:W-:Y:S02]  /*4840*/  IMAD.SHL.U32 R6, R6, 0x4, RZ ;  /* 0x0000000406067824 */ /* 0x000fe400078e00ff */
[----:B------:R-:W-:Y:S04]  /*4850*/  STS.128 [R159+0x810], R36 ;  /* 0x000810249f007388 */ /* 0x000fe80000000c00 */
[----:B------:R-:W-:Y:S01]  /*4860*/  BAR.SYNC.DEFER_BLOCKING 0x0 ;  /* 0x0000000000007b1d */ /* 0x000fe20000010000 */
[----:B------:R-:W-:-:S05]  /*4870*/  IADD3 R2, P0, R6, c[0x0][0x228], RZ ;  /* 0x00008a0006027a10 */ /* 0x000fca0007f1e0ff */
        /* <DEDUP_REMOVED lines=17> */
[----:B---3--:R-:W-:Y:S01]  /*4990*/  FADD.FTZ R16, R3, R4 ;  /* 0x0000000403107221 */ /* 0x008fe20000010000 */
[----:B------:R-:W-:Y:S02]  /*49a0*/  IADD3 R4, P1, R6, c[0x0][0x220], RZ ;  /* 0x0000880006047a10 */ /* 0x000fe40007f3e0ff */
[----:B------:R-:W3:Y:S01]  /*49b0*/  LDS R12, [R84.X4+0xa00] ;  /* 0x000a0000540c7984 */ /* 0x000ee20000004800 */
[----:B----4-:R-:W-:Y:S01]  /*49c0*/  FADD.FTZ R0, RZ, R0 ;  /* 0x00000000ff007221 */ /* 0x010fe20000010000 */
[----:B------:R-:W-:Y:S02]  /*49d0*/  IADD3.X R3, R18, c[0x0][0x22c], RZ, P0, !PT ;  /* 0x00008b0012037a10 */ /* 0x000fe400007fe4ff */
[----:B------:R-:W4:Y:S01]  /*49e0*/  LDS R21, [R84.X4+0x1400] ;  /* 0x0014000054157984 */ /* 0x000f220000004800 */
[----:B------:R-:W-:Y:S01]  /*49f0*/  FADD.FTZ R14, R7, R14 ;  /* 0x0000000e070e7221 */ /* 0x000fe20000010000 */
[----:B------:R-:W-:-:S02]  /*4a00*/  IADD3 R6, P0, R6, c[0x0][0x240], RZ ;  /* 0x0000900006067a10 */ /* 0x000fc40007f1e0ff */
[----:B------:R-:W4:Y:S01]  /*4a10*/  LDS R29, [R84.X4+0x1e00] ;  /* 0x001e0000541d7984 */ /* 0x000f220000004800 */
[----:B------:R-:W-:Y:S01]  /*4a20*/  FADD.FTZ R8, RZ, R8 ;  /* 0x00000008ff087221 */ /* 0x000fe20000010000 */
[----:B------:R-:W-:Y:S02]  /*4a30*/  IADD3.X R5, R18, c[0x0][0x224], RZ, P1, !PT ;  /* 0x0000890012057a10 */ /* 0x000fe40000ffe4ff */
[----:B------:R-:W4:Y:S01]  /*4a40*/  LDS R39, [R84.X4+0x2800] ;  /* 0x0028000054277984 */ /* 0x000f220000004800 */
[----:B------:R-:W-:Y:S01]  /*4a50*/  FADD.FTZ R0, R0, R17 ;  /* 0x0000001100007221 */ /* 0x000fe20000010000 */
[----:B------:R-:W-:Y:S02]  /*4a60*/  IADD3.X R7, R18, c[0x0][0x244], RZ, P0, !PT ;  /* 0x0000910012077a10 */ /* 0x000fe400007fe4ff */
[----:B------:R-:W4:Y:S01]  /*4a70*/  LDS R23, [R84.X4+0x1600] ;  /* 0x0016000054177984 */ /* 0x000f220000004800 */
[----:B------:R-:W-:-:S03]  /*4a80*/  FADD.FTZ R14, R14, R25 ;  /* 0x000000190e0e7221 */ /* 0x000fc60000010000 */
        /* <DEDUP_REMOVED lines=10> */
[----:B------:R-:W-:Y:S01]  /*4b30*/  STG.E [R2.64], R69 ;  /* 0x0000004502007986 */ /* 0x000fe2000c101904 */
[----:B---3--:R-:W-:-:S03]  /*4b40*/  FADD.FTZ R12, RZ, R12 ;  /* 0x0000000cff0c7221 */ /* 0x008fc60000010000 */
[----:B------:R-:W-:Y:S01]  /*4b50*/  STG.E [R4.64], R47 ;  /* 0x0000002f04007986 */ /* 0x000fe2000c101904 */
[----:B----4-:R-:W-:-:S03]  /*4b60*/  FADD.FTZ R10, R10, R21 ;  /* 0x000000150a0a7221 */ /* 0x010fc60000010000 */
        /* <DEDUP_REMOVED lines=25> */
.L_x_376:
[----:B0-----:R-:W-:Y:S01]  /*4d00*/  HFMA2.MMA R134, -RZ, RZ, 0, 5.9604644775390625e-08 ;  /* 0x00000001ff867435 */ /* 0x001fe200000001ff */
[----:B------:R-:W-:-:S02]  /*4d10*/  MOV R111, R109 ;  /* 0x0000006d006f7202 */ /* 0x000fc40000000f00 */
[----:B------:R-:W-:Y:S02]  /*4d20*/  MOV R135, 0x1f ;  /* 0x0000001f00877802 */ /* 0x000fe40000000f00 */
[----:B------:R-:W-:Y:S02]  /*4d30*/  MOV R198, 0xffffffff ;  /* 0xffffffff00c67802 */ /* 0x000fe40000000f00 */
[----:B------:R-:W-:Y:S02]  /*4d40*/  MOV R2, 0x4d60 ;  /* 0x00004d6000027802 */ /* 0x000fe40000000f00 */
[----:B-----5:R-:W-:Y:S05]  /*4d50*/  CALL.REL.NOINC `($__internal_7_$__cuda_sm70_shflsync_bfly_p) ;  /* 0x0000045000007944 */ /* 0x020fea0003c00000 */
[----:B-1----:R-:W-:Y:S01]  /*4d60*/  MOV R110, R135 ;  /* 0x00000087006e7202 */ /* 0x002fe20000000f00 */
[----:B0-----:R-:W-:Y:S05]  /*4d70*/  BRA `(.L_x_455) ;  /* 0xffffcb4000007947 */ /* 0x001fea000383ffff */
.L_x_377:
[----:B0-----:R-:W-:Y:S01]  /*4d80*/  HFMA2.MMA R134, -RZ, RZ, 0, 5.9604644775390625e-08 ;  /* 0x00000001ff867435 */ /* 0x001fe200000001ff */
[----:B------:R-:W-:Y:S02]  /*4d90*/  MOV R111, R108 ;  /* 0x0000006c006f7202 */ /* 0x000fe40000000f00 */
[----:B------:R-:W-:Y:S02]  /*4da0*/  MOV R135, 0x1f ;  /* 0x0000001f00877802 */ /* 0x000fe40000000f00 */
[----:B------:R-:W-:-:S02]  /*4db0*/  MOV R198, 0xffffffff ;  /* 0xffffffff00c67802 */ /* 0x000fc40000000f00 */
[----:B------:R-:W-:Y:S02]  /*4dc0*/  MOV R2, 0x4de0 ;  /* 0x00004de000027802 */ /* 0x000fe40000000f00 */
[----:B-12--5:R-:W-:Y:S05]  /*4dd0*/  CALL.REL.NOINC `($__internal_7_$__cuda_sm70_shflsync_bfly_p) ;  /* 0x000003d000007944 */ /* 0x026fea0003c00000 */
[----:B------:R-:W-:Y:S01]  /*4de0*/  FADD.FTZ R109, R110, R109 ;  /* 0x0000006d6e6d7221 */ /* 0x000fe20000010000 */
[----:B0-----:R-:W-:Y:S01]  /*4df0*/  HFMA2.MMA R134, -RZ, RZ, 0, 1.1920928955078125e-07 ;  /* 0x00000002ff867435 */ /* 0x001fe200000001ff */
[----:B-1----:R-:W-:Y:S01]  /*4e00*/  FADD.FTZ R110, R108, R135 ;  /* 0x000000876c6e7221 */ /* 0x002fe20000010000 */
[----:B------:R-:W-:Y:S02]  /*4e10*/  MOV R135, 0x1f ;  /* 0x0000001f00877802 */ /* 0x000fe40000000f00 */
[----:B------:R-:W-:Y:S02]  /*4e20*/  MOV R198, 0xffffffff ;  /* 0xffffffff00c67802 */ /* 0x000fe40000000f00 */
[----:B------:R-:W-:Y:S02]  /*4e30*/  MOV R111, R109 ;  /* 0x0000006d006f7202 */ /* 0x000fe40000000f00 */
[----:B------:R-:W-:Y:S02]  /*4e40*/  MOV R2, 0x4e60 ;  /* 0x00004e6000027802 */ /* 0x000fe40000000f00 */
[----:B------:R-:W-:Y:S05]  /*4e50*/  CALL.REL.NOINC `($__internal_7_$__cuda_sm70_shflsync_bfly_p) ;  /* 0x0000035000007944 */ /* 0x000fea0003c00000 */
[----:B0-----:R-:W-:Y:S01]  /*4e60*/  HFMA2.MMA R134, -RZ, RZ, 0, 1.1920928955078125e-07 ;  /* 0x00000002ff867435 */ /* 0x001fe200000001ff */
[----:B-1----:R-:W-:-:S02]  /*4e70*/  MOV R108, R135 ;  /* 0x00000087006c7202 */ /* 0x002fc40000000f00 */
[----:B------:R-:W-:Y:S02]  /*4e80*/  MOV R111, R110 ;  /* 0x0000006e006f7202 */ /* 0x000fe40000000f00 */
[----:B------:R-:W-:Y:S02]  /*4e90*/  MOV R135, 0x1f ;  /* 0x0000001f00877802 */ /* 0x000fe40000000f00 */
[----:B------:R-:W-:Y:S02]  /*4ea0*/  MOV R198, 0xffffffff ;  /* 0xffffffff00c67802 */ /* 0x000fe40000000f00 */
[----:B------:R-:W-:Y:S02]  /*4eb0*/  MOV R2, 0x4ed0 ;  /* 0x00004ed000027802 */ /* 0x000fe40000000f00 */
[----:B------:R-:W-:Y:S05]  /*4ec0*/  CALL.REL.NOINC `($__internal_7_$__cuda_sm70_shflsync_bfly_p) ;  /* 0x000002e000007944 */ /* 0x000fea0003c00000 */
[----:B------:R-:W-:Y:S01]  /*4ed0*/  FADD.FTZ R109, R108, R109 ;  /* 0x0000006d6c6d7221 */ /* 0x000fe20000010000 */
[----:B0-----:R-:W-:Y:S01]  /*4ee0*/  HFMA2.MMA R134, -RZ, RZ, 0, 2.384185791015625e-07 ;  /* 0x00000004ff867435 */ /* 0x001fe200000001ff */
[----:B-1----:R-:W-:Y:S01]  /*4ef0*/  FADD.FTZ R110, R110, R135 ;  /* 0x000000876e6e7221 */ /* 0x002fe20000010000 */
[----:B------:R-:W-:Y:S02]  /*4f00*/  MOV R135, 0x1f ;  /* 0x0000001f00877802 */ /* 0x000fe40000000f00 */
[----:B------:R-:W-:-:S02]  /*4f10*/  MOV R198, 0xffffffff ;  /* 0xffffffff00c67802 */ /* 0x000fc40000000f00 */
[----:B------:R-:W-:Y:S02]  /*4f20*/  MOV R111, R109 ;  /* 0x0000006d006f7202 */ /* 0x000fe40000000f00 */
[----:B------:R-:W-:Y:S02]  /*4f30*/  MOV R2, 0x4f50 ;  /* 0x00004f5000027802 */ /* 0x000fe40000000f00 */
[----:B------:R-:W-:Y:S05]  /*4f40*/  CALL.REL.NOINC `($__internal_7_$__cuda_sm70_shflsync_bfly_p) ;  /* 0x0000026000007944 */ /* 0x000fea0003c00000 */
[----:B0-----:R-:W-:Y:S01]  /*4f50*/  HFMA2.MMA R134, -RZ, RZ, 0, 2.384185791015625e-07 ;  /* 0x00000004ff867435 */ /* 0x001fe200000001ff */
[----:B-1----:R-:W-:Y:S01]  /*4f60*/  IMAD.MOV.U32 R108, RZ, RZ, R135 ;  /* 0x000000ffff6c7224 */ /* 0x002fe200078e0087 */
[----:B------:R-:W-:Y:S02]  /*4f70*/  MOV R111, R110 ;  /* 0x0000006e006f7202 */ /* 0x000fe40000000f00 */
[----:B------:R-:W-:Y:S02]  /*4f80*/  MOV R135, 0x1f ;  /* 0x0000001f00877802 */ /* 0x000fe40000000f00 */
[----:B------:R-:W-:Y:S02]  /*4f90*/  MOV R198, 0xffffffff ;  /* 0xffffffff00c67802 */ /* 0x000fe40000000f00 */
[----:B------:R-:W-:-:S02]  /*4fa0*/  MOV R2, 0x4fc0 ;  /* 0x00004fc000027802 */ /* 0x000fc40000000f00 */
[----:B------:R-:W-:Y:S05]  /*4fb0*/  CALL.REL.NOINC `($__internal_7_$__cuda_sm70_shflsync_bfly_p) ;  /* 0x000001f000007944 */ /* 0x000fea0003c00000 */
[----:B------:R-:W-:Y:S01]  /*4fc0*/  FADD.FTZ R109, R108, R109 ;  /* 0x0000006d6c6d7221 */ /* 0x000fe20000010000 */
[----:B0-----:R-:W-:Y:S01]  /*4fd0*/  HFMA2.MMA R134, -RZ, RZ, 0, 4.76837158203125e-07 ;  /* 0x00000008ff867435 */ /* 0x001fe200000001ff */
[----:B-1----:R-:W-:Y:S01]  /*4fe0*/  FADD.FTZ R110, R110, R135 ;  /* 0x000000876e6e7221 */ /* 0x002fe20000010000 */
[----:B------:R-:W-:-:S02]  /*4ff0*/  MOV R135, 0x1f ;  /* 0x0000001f00877802 */ /* 0x000fc40000000f00 */
[----:B------:R-:W-:Y:S02]  /*5000*/  MOV R198, 0xffffffff ;  /* 0xffffffff00c67802 */ /* 0x000fe40000000f00 */
[----:B------:R-:W-:Y:S02]  /*5010*/  MOV R111, R109 ;  /* 0x0000006d006f7202 */ /* 0x000fe40000000f00 */
[----:B------:R-:W-:Y:S02]  /*5020*/  MOV R2, 0x5040 ;  /* 0x0000504000027802 */ /* 0x000fe40000000f00 */
[----:B------:R-:W-:Y:S05]  /*5030*/  CALL.REL.NOINC `($__internal_7_$__cuda_sm70_shflsync_bfly_p) ;  /* 0x0000017000007944 */ /* 0x000fea0003c00000 */
[----:B0-----:R-:W-:Y:S01]  /*5040*/  HFMA2.MMA R134, -RZ, RZ, 0, 4.76837158203125e-07 ;  /* 0x00000008ff867435 */ /* 0x001fe200000001ff */
[----:B-1----:R-:W-:Y:S02]  /*5050*/  MOV R108, R135 ;  /* 0x00000087006c7202 */ /* 0x002fe40000000f00 */
[----:B------:R-:W-:Y:S02]  /*5060*/  MOV R111, R110 ;  /* 0x0000006e006f7202 */ /* 0x000fe40000000f00 */
[----:B------:R-:W-:Y:S02]  /*5070*/  MOV R135, 0x1f ;  /* 0x0000001f00877802 */ /* 0x000fe40000000f00 */
[----:B------:R-:W-:-:S02]  /*5080*/  MOV R198, 0xffffffff ;  /* 0xffffffff00c67802 */ /* 0x000fc40000000f00 */
[----:B------:R-:W-:Y:S02]  /*5090*/  MOV R2, 0x50b0 ;  /* 0x000050b000027802 */ /* 0x000fe40000000f00 */
[----:B------:R-:W-:Y:S05]  /*50a0*/  CALL.REL.NOINC `($__internal_7_$__cuda_sm70_shflsync_bfly_p) ;  /* 0x0000010000007944 */ /* 0x000fea0003c00000 */
[----:B------:R-:W-:Y:S01]  /*50b0*/  FADD.FTZ R108, R108, R109 ;  /* 0x0000006d6c6c7221 */ /* 0x000fe20000010000 */
[----:B0-----:R-:W-:Y:S01]  /*50c0*/  HFMA2.MMA R134, -RZ, RZ, 0, 9.5367431640625e-07 ;  /* 0x00000010ff867435 */ /* 0x001fe200000001ff */
[----:B-1----:R-:W-:Y:S01]  /*50d0*/  FADD.FTZ R132, R110, R135 ;  /* 0x000000876e847221 */ /* 0x002fe20000010000 */
[----:B------:R-:W-:Y:S02]  /*50e0*/  MOV R135, 0x1f ;  /* 0x0000001f00877802 */ /* 0x000fe40000000f00 */
[----:B------:R-:W-:Y:S02]  /*50f0*/  MOV R198, 0xffffffff ;  /* 0xffffffff00c67802 */ /* 0x000fe40000000f00 */
[----:B------:R-:W-:Y:S02]  /*5100*/  MOV R111, R108 ;  /* 0x0000006c006f7202 */ /* 0x000fe40000000f00 */
[----:B------:R-:W-:Y:S02]  /*5110*/  MOV R2, 0x5130 ;  /* 0x0000513000027802 */ /* 0x000fe40000000f00 */
[----:B------:R-:W-:Y:S05]  /*5120*/  CALL.REL.NOINC `($__internal_7_$__cuda_sm70_shflsync_bfly_p) ;  /* 0x0000008000007944 */ /* 0x000fea0003c00000 */
[----:B0-----:R-:W-:Y:S01]  /*5130*/  HFMA2.MMA R134, -RZ, RZ, 0, 9.5367431640625e-07 ;  /* 0x00000010ff867435 */ /* 0x001fe200000001ff */
[----:B-1----:R-:W-:-:S02]  /*5140*/  MOV R133, R135 ;  /* 0x0000008700857202 */ /* 0x002fc40000000f00 */
[----:B------:R-:W-:Y:S02]  /*5150*/  MOV R111, R132 ;  /* 0x00000084006f7202 */ /* 0x000fe40000000f00 */
[----:B------:R-:W-:Y:S02]  /*5160*/  MOV R135, 0x1f ;  /* 0x0000001f00877802 */ /* 0x000fe40000000f00 */
[----:B------:R-:W-:Y:S02]  /*5170*/  MOV R198, 0xffffffff ;  /* 0xffffffff00c67802 */ /* 0x000fe40000000f00 */
[----:B------:R-:W-:Y:S02]  /*5180*/  MOV R2, 0x51a0 ;  /* 0x000051a000027802 */ /* 0x000fe40000000f00 */
[----:B------:R-:W-:Y:S05]  /*5190*/  CALL.REL.NOINC `($__internal_7_$__cuda_sm70_shflsync_bfly_p) ;  /* 0x0000001000007944 */ /* 0x000fea0003c00000 */
[----:B01----:R-:W-:Y:S05]  /*51a0*/  BRA `(.L_x_456) ;  /* 0xffffc83000007947 */ /* 0x003fea000383ffff */
        .weak           $__internal_7_$__cuda_sm70_shflsync_bfly_p
        .type           $__internal_7_$__cuda_sm70_shflsync_bfly_p,@function
        .size           $__internal_7_$__cuda_sm70_shflsync_bfly_p,(.L_x_9737 - $__internal_7_$__cuda_sm70_shflsync_bfly_p)
$__internal_7_$__cuda_sm70_shflsync_bfly_p:
[----:B------:R-:W-:Y:S01]  /*51b0*/  HFMA2.MMA R3, -RZ, RZ, 0, 0 ;  /* 0x00000000ff037435 */ /* 0x000fe200000001ff */
[----:B------:R-:W-:Y:S04]  /*51c0*/  WARPSYNC R198 ;  /* 0x000000c600007348 */ /* 0x000fe80003800000 */
[----:B------:R0:W1:Y:S01]  /*51d0*/  SHFL.BFLY PT, R135, R111, R134, R135 ;  /* 0x0c0000866f877389 */ /* 0x00006200000e0087 */
[----:B------:R-:W-:Y:S05]  /*51e0*/  RET.REL.NODEC R2 `(_ZN10layer_norm13ln_bwd_kernelINS_13Kernel_traitsI13__nv_bfloat16S2_S2_S2_fjLj768ELj1ELj4ELj1ELj16ENS_18Kernel_traits_baseILj768ES2_S2_S2_S2_fjLj128EEEEELb0ELb1ELb1ELb1EEEvNS_9BwdParamsE) ;  /* 0xffffae1002007950 */ /* 0x000fea0003c3ffff */
.L_x_457:
        /* <DEDUP_REMOVED lines=9> */
.L_x_9737:


//--------------------- .text._ZN10layer_norm13ln_bwd_kernelINS_13Kernel_traitsI13__nv_bfloat16S2_S2_S2_fjLj768ELj1ELj4ELj1ELj16ENS_18Kernel_traits_baseILj768ES2_S2_S2_S2_fjLj128EEEEELb1ELb0ELb0ELb0EEEvNS_9BwdParamsE --------------------------
	.section	.text._ZN10layer_norm13ln_bwd_kernelINS_13Kernel_traitsI13__nv_bfloat16S2_S2_S2_fjLj768ELj1ELj4ELj1ELj16ENS_18Kernel_traits_baseILj768ES2_S2_S2_S2_fjLj128EEEEELb1ELb0ELb0ELb0EEEvNS_9BwdParamsE,"ax",@progbits
	.sectioninfo	@"SHI_REGISTERS=167"
	.align	128
        .global         _ZN10layer_norm13ln_bwd_kernelINS_13Kernel_traitsI13__nv_bfloat16S2_S2_S2_fjLj768ELj1ELj4ELj1ELj16ENS_18Kernel_traits_baseILj768ES2_S2_S2_S2_fjLj128EEEEELb1ELb0ELb0ELb0EEEvNS_9BwdParamsE
        .type           _ZN10layer_norm13ln_bwd_kernelINS_13Kernel_traitsI13__nv_bfloat16S2_S2_S2_fjLj768ELj1ELj4ELj1ELj16ENS_18Kernel_traits_baseILj768ES2_S2_S2_S2_fjLj128EEEEELb1ELb0ELb0ELb0EEEvNS_9BwdParamsE,@function
        .size           _ZN10layer_norm13ln_bwd_kernelINS_13Kernel_traitsI13__nv_bfloat16S2_S2_S2_fjLj768ELj1ELj4ELj1ELj16ENS_18Kernel_traits_baseILj768ES2_S2_S2_S2_fjLj128EEEEELb1ELb0ELb0ELb0EEEvNS_9BwdParamsE,(.L_x_9738 - _ZN10layer_norm13ln_bwd_kernelINS_13Kernel_traitsI13__nv_bfloat16S2_S2_S2_fjLj768ELj1ELj4ELj1ELj16ENS_18Kernel_traits_baseILj768ES2_S2_S2_S2_fjLj128EEEEELb1ELb0ELb0ELb0EEEvNS_9BwdParamsE)
        .other          _ZN10layer_norm13ln_bwd_kernelINS_13Kernel_traitsI13__nv_bfloat16S2_S2_S2_fjLj768ELj1ELj4ELj1ELj16ENS_18Kernel_traits_baseILj768ES2_S2_S2_S2_fjLj128EEEEELb1ELb0ELb0ELb0EEEvNS_9BwdParamsE,@"STO_CUDA_ENTRY STV_DEFAULT"
_ZN10layer_norm13ln_bwd_kernelINS_13Kernel_traitsI13__nv_bfloat16S2_S2_S2_fjLj768ELj1ELj4ELj1ELj16ENS_18Kernel_traits_baseILj768ES2_S2_S2_S2_fjLj128EEEEELb1ELb0ELb0ELb0EEEvNS_9BwdParamsE:
.text._ZN10layer_norm13ln_bwd_kernelINS_13Kernel_traitsI13__nv_bfloat16S2_S2_S2_fjLj768ELj1ELj4ELj1ELj16ENS_18Kernel_traits_baseILj768ES2_S2_S2_S2_fjLj128EEEEELb1ELb0ELb0ELb0EEEvNS_9BwdParamsE:
        /* <DEDUP_REMOVED lines=80> */
.L_x_474:
[----:B------:R-:W-:Y:S02]  /*0500*/  ISETP.NE.U32.AND P0, PT, RZ, c[0x0][0x1c0], PT ;  /* 0x00007000ff007a0c */ /* 0x000fe40003f05070 */
[----:B------:R-:W-:-:S02]  /*0510*/  SHF.R.S32.HI R89, RZ, 0x1f, R10 ;  /* 0x0000001fff597819 */ /* 0x000fc4000001140a */
[----:B------:R-:W-:Y:S01]  /*0520*/  ISETP.NE.AND.EX P0, PT, RZ, c[0x0][0x1c4], PT, P0 ;  /* 0x00007100ff007a0c */ /* 0x000fe20003f05300 */
[----:B------:R-:W-:-:S04]  /*0530*/  IMAD.MOV.U32 R91, RZ, RZ, 0x4 ;  /* 0x00000004ff5b7424 */ /* 0x000fc800078e00ff */
[----:B------:R-:W-:-:S08]  /*0540*/  IMAD.WIDE R92, R10, R91, c[0x0][0x1a0] ;  /* 0x000068000a5c7625 */ /* 0x000fd000078e025b */
[C---:B------:R-:W-:Y:S01]  /*0550*/  @P0 LEA R88, P1, R10.reuse, c[0x0][0x1c0], 0x1 ;  /* 0x000070000a580a11 */ /* 0x040fe200078208ff */
[C---:B------:R-:W-:Y:S01]  /*0560*/  IMAD.WIDE R90, R10.reuse, R91, c[0x0][0x1a8] ;  /* 0x00006a000a5a7625 */ /* 0x040fe200078e025b */
[----:B------:R-:W2:Y:S02]  /*0570*/  LDG.E R92, [R92.64] ;  /* 0x000000045c5c7981 */ /* 0x000ea4000c1e1900 */
[C---:B------:R-:W-:Y:S02]  /*0580*/  @P0 LEA.HI.X R89, R10.reuse, c[0x0][0x1c4], R89, 0x1, P1 ;  /* 0x000071000a590a11 */ /* 0x040fe400008f0c59 */
[----:B------:R0:W5:Y:S04]  /*0590*/  LDG.E R102, [R90.64] ;  /* 0x000000045a667981 */ /* 0x000168000c1e1900 */
[----:B------:R1:W3:Y:S01]  /*05a0*/  @P0 LDG.E.U16 R88, [R88.64] ;  /* 0x0000000458580981 */ /* 0x0002e2000c1e1500 */
[----:B------:R-:W-:-:S05]  /*05b0*/  IMAD R0, R10, c[0x0][0x168], RZ ;  /* 0x00005a000a007a24 */ /* 0x000fca00078e02ff */
[----:B------:R-:W-:-:S04]  /*05c0*/  SHF.R.S32.HI R95, RZ, 0x1f, R0 ;  /* 0x0000001fff5f7819 */ /* 0x000fc80000011400 */
[----:B------:R-:W-:Y:S02]  /*05d0*/  LEA.HI R0, R95, R0, RZ, 0x3 ;  /* 0x000000005f007211 */ /* 0x000fe400078f18ff */
[----:B-1----:R-:W-:Y:S01]  /*05e0*/  LOP3.LUT R89, R100, 0x1f, RZ, 0xc0, !PT ;  /* 0x0000001f64597812 */ /* 0x002fe200078ec0ff */
[----:B------:R-:W-:Y:S01]  /*05f0*/  BSSY B1, `(.L_x_460) ;  /* 0x0000061000017945 */ /* 0x000fe20003800000 */
[----:B------:R-:W-:Y:S02]  /*0600*/  ISETP.NE.AND P1, PT, R97, RZ, PT ;  /* 0x000000ff6100720c */ /* 0x000fe40003f25270 */
[----:B------:R-:W-:Y:S02]  /*0610*/  LEA.HI.SX32 R0, R0, R89, 0x1d ;  /* 0x0000005900007211 */ /* 0x000fe400078feaff */
[----:B------:R-:W-:Y:S02]  /*0620*/  MOV R101, 0x3f800000 ;  /* 0x3f80000000657802 */ /* 0x000fe40000000f00 */
[----:B------:R-:W-:-:S02]  /*0630*/  MOV R157, RZ ;  /* 0x000000ff009d7202 */ /* 0x000fc40000000f00 */
[----:B------:R-:W-:Y:S02]  /*0640*/  MOV R155, RZ ;  /* 0x000000ff009b7202 */ /* 0x000fe40000000f00 */
[----:B------:R-:W-:Y:S02]  /*0650*/  MOV R154, R0 ;  /* 0x00000000009a7202 */ /* 0x000fe40000000f00 */
[----:B--2---:R-:W-:Y:S02]  /*0660*/  FSEL R151, R92, RZ, !P1 ;  /* 0x000000ff5c977208 */ /* 0x004fe40004800000 */
[----:B---3--:R-:W-:Y:S01]  /*0670*/  @P0 PRMT R101, RZ, 0x5410, R88 ;  /* 0x00005410ff650816 */ /* 0x008fe20000000058 */
[----:B------:R-:W-:Y:S05]  /*0680*/  @!P2 BRA `(.L_x_461) ;  /* 0x000005700000a947 */ /* 0x000fea0003800000 */
[C---:B0-----:R-:W-:Y:S02]  /*0690*/  LEA R88, P0, R0.reuse, c[0x0][0x188], 0x4 ;  /* 0x0000620000587a11 */ /* 0x041fe400078020ff */
[----:B------:R-:W-:Y:S02]  /*06a0*/  MOV R93, 0x10 ;  /* 0x00000010005d7802 */ /* 0x000fe40000000f00 */
[----:B------:R-:W-:-:S03]  /*06b0*/  LEA.HI.X R89, R0, c[0x0][0x18c], RZ, 0x4, P0 ;  /* 0x0000630000597a11 */ /* 0x000fc600000f24ff */
[----:B------:R-:W-:-:S03]  /*06c0*/  IMAD.WIDE.U32 R92, R0, R93, c[0x0][0x208] ;  /* 0x00008200005c7625 */ /* 0x000fc600078e005d */
[----:B------:R-:W2:Y:S04]  /*06d0*/  LDG.E.128 R88, [R88.64] ;  /* 0x0000000458587981 */ /* 0x000ea8000c1e1d00 */
[----:B------:R-:W3:Y:S01]  /*06e0*/  LDG.E.128 R92, [R92.64] ;  /* 0x000000045c5c7981 */ /* 0x000ee2000c1e1d00 */
[C---:B------:R-:W-:Y:S02]  /*06f0*/  LEA R160, P6, R0.reuse, c[0x0][0x190], 0x3 ;  /* 0x0000640000a07a11 */ /* 0x040fe400078c18ff */
[----:B------:R-:W-:Y:S02]  /*0700*/  ISETP.NE.U32.AND P0, PT, RZ, c[0x0][0x218], PT ;  /* 0x00008600ff007a0c */ /* 0x000fe40003f05070 */
[----:B------:R-:W-:Y:S02]  /*0710*/  LEA.HI.X R161, R0, c[0x0][0x194], RZ, 0x3, P6 ;  /* 0x0000650000a17a11 */ /* 0x000fe400030f1cff */
[----:B------:R-:W-:-:S04]  /*0720*/  ISETP.NE.AND.EX P0, PT, RZ, c[0x0][0x21c], PT, P0 ;  /* 0x00008700ff007a0c */ /* 0x000fc80003f05300 */
[----:B------:R-:W5:Y:S09]  /*0730*/  LDG.E.64 R160, [R160.64] ;  /* 0x00000004a0a07981 */ /* 0x000f72000c1e1b00 */
[----:B------:R-:W-:-:S04]  /*0740*/  @P0 LEA R106, P5, R0, c[0x0][0x218], 0x4 ;  /* 0x00008600006a0a11 */ /* 0x000fc800078a20ff */
[----:B------:R-:W-:-:S05]  /*0750*/  @P0 LEA.HI.X R107, R0, c[0x0][0x21c], RZ, 0x4, P5 ;  /* 0x00008700006b0a11 */ /* 0x000fca00028f24ff */
[----:B------:R3:W5:Y:S01]  /*0760*/  @P0 LDG.E.128 R68, [R106.64] ;  /* 0x000000046a440981 */ /* 0x000762000c1e1d00 */
[----:B--2---:R-:W-:Y:S02]  /*0770*/  PRMT R110, RZ, 0x5410, R89 ;  /* 0x00005410ff6e7816 */ /* 0x004fe40000000059 */
[----:B------:R-:W-:-:S03]  /*0780*/  PRMT R104, RZ, 0x5410, R88 ;  /* 0x00005410ff687816 */ /* 0x000fc60000000058 */
[C---:B------:R-:W-:Y:S01]  /*0790*/  FADD.FTZ R145, -R151.reuse, R110 ;  /* 0x0000006e97917221 */ /* 0x040fe20000010100 */
[--C-:B---3--:R-:W-:Y:S02]  /*07a0*/  PRMT R107, RZ, 0x5410, R93.reuse ;  /* 0x00005410ff6b7816 */ /* 0x108fe4000000005d */
[----:B------:R-:W-:Y:S01]  /*07b0*/  PRMT R106, RZ, 0x7610, R88 ;  /* 0x00007610ff6a7816 */ /* 0x000fe20000000058 */
[----:B-----5:R-:W-:Y:S01]  /*07c0*/  FMUL.FTZ R145, R102, R145 ;  /* 0x0000009166917220 */ /* 0x020fe20000410000 */
[----:B------:R-:W-:Y:S02]  /*07d0*/  PRMT R154, RZ, 0x5410, R90 ;  /* 0x00005410ff9a7816 */ /* 0x000fe4000000005a */
        /* <DEDUP_REMOVED lines=9> */
[----:B------:R-:W-:Y:S01]  /*0870*/  FMUL.FTZ R150, R102, R93 ;  /* 0x0000005d66967220 */ /* 0x000fe20000410000 */
[----:B------:R-:W-:Y:S01]  /*0880*/  PRMT R92, RZ, 0x7610, R95 ;  /* 0x00007610ff5c7816 */ /* 0x000fe2000000005f */
[C---:B------:R-:W-:Y:S01]  /*0890*/  FADD.FTZ R95, -R151.reuse, R106 ;  /* 0x0000006a975f7221 */ /* 0x040fe20000010100 */
[----:B------:R-:W-:Y:S01]  /*08a0*/  PRMT R108, RZ, 0x7610, R90 ;  /* 0x00007610ff6c7816 */ /* 0x000fe2000000005a */
[C---:B------:R-:W-:Y:S01]  /*08b0*/  FADD.FTZ R107, -R151.reuse, R154 ;  /* 0x0000009a976b7221 */ /* 0x040fe20000010100 */
[--C-:B------:R-:W-:Y:S01]  /*08c0*/  PRMT R90, RZ, 0x5410, R91.reuse ;  /* 0x00005410ff5a7816 */ /* 0x100fe2000000005b */
[----:B------:R-:W-:Y:S01]  /*08d0*/  FADD.FTZ R93, -R151, R112 ;  /* 0x00000070975d7221 */ /* 0x000fe20000010100 */
[----:B------:R-:W-:Y:S01]  /*08e0*/  PRMT R88, RZ, 0x7610, R91 ;  /* 0x00007610ff587816 */ /* 0x000fe2000000005b */
[----:B------:R-:W-:Y:S01]  /*08f0*/  FADD.FTZ R48, R48, R149 ;  /* 0x0000009530307221 */ /* 0x000fe20000010000 */
[----:B------:R-:W-:Y:S01]  /*0900*/  PRMT R91, RZ, 0x5410, R94 ;  /* 0x00005410ff5b7816 */ /* 0x000fe2000000005e */
[----:B------:R-:W-:-:S02]  /*0910*/  FMUL.FTZ R148, R102, R95 ;  /* 0x0000005f66947220 */ /* 0x000fc40000410000 */
        /* <DEDUP_REMOVED lines=10> */
[----:B------:R-:W-:Y:S02]  /*09c0*/  FMUL.FTZ R147, R98, R147 ;  /* 0x0000009362937220 */ /* 0x000fe40000410000 */
[----:B------:R-:W-:-:S02]  /*09d0*/  FADD.FTZ R112, RZ, R149 ;  /* 0x00000095ff707221 */ /* 0x000fc40000010000 */
[----:B------:R-:W-:Y:S02]  /*09e0*/  FFMA.FTZ R91, R150, R149, RZ ;  /* 0x00000095965b7223 */ /* 0x000fe400000100ff */
[----:B------:R-:W-:Y:S02]  /*09f0*/  FMUL.FTZ R108, R102, R93 ;  /* 0x0000005d666c7220 */ /* 0x000fe40000410000 */
[----:B------:R-:W-:Y:S02]  /*0a00*/  FADD.FTZ R93, R112, R147 ;  /* 0x00000093705d7221 */ /* 0x000fe40000010000 */
[----:B------:R-:W-:Y:S02]  /*0a10*/  FFMA.FTZ R91, R148, R147, R91 ;  /* 0x00000093945b7223 */ /* 0x000fe4000001005b */
[----:B------:R-:W-:Y:S02]  /*0a20*/  FADD.FTZ R113, -R151, R90 ;  /* 0x0000005a97717221 */ /* 0x000fe40000010100 */
[----:B------:R-:W-:-:S02]  /*0a30*/  FMUL.FTZ R109, R23, R114 ;  /* 0x00000072176d7220 */ /* 0x000fc40000410000 */
[----:B------:R-:W-:Y:S02]  /*0a40*/  FADD.FTZ R90, R93, R104 ;  /* 0x000000685d5a7221 */ /* 0x000fe40000010000 */
[----:B------:R-:W-:Y:S01]  /*0a50*/  FFMA.FTZ R91, R145, R104, R91 ;  /* 0x00000068915b7223 */ /* 0x000fe2000001005b */
[----:B------:R-:W-:Y:S01]  /*0a60*/  PRMT R94, RZ, 0x7610, R94 ;  /* 0x00007610ff5e7816 */ /* 0x000fe2000000005e */
[----:B------:R-:W-:Y:S02]  /*0a70*/  FADD.FTZ R93, R90, R109 ;  /* 0x0000006d5a5d7221 */ /* 0x000fe40000010000 */
[----:B------:R-:W-:Y:S02]  /*0a80*/  FFMA.FTZ R91, R106, R109, R91 ;  /* 0x0000006d6a5b7223 */ /* 0x000fe4000001005b */
[----:B------:R-:W-:Y:S02]  /*0a90*/  FMUL.FTZ R113, R102, R113 ;  /* 0x0000007166717220 */ /* 0x000fe40000410000 */
[----:B------:R-:W-:-:S02]  /*0aa0*/  FADD.FTZ R95, -R151, R88 ;  /* 0x00000058975f7221 */ /* 0x000fc40000010100 */
[----:B------:R-:W-:Y:S02]  /*0ab0*/  FMUL.FTZ R111, R21, R94 ;  /* 0x0000005e156f7220 */ /* 0x000fe40000410000 */
[----:B------:R-:W-:Y:S02]  /*0ac0*/  FADD.FTZ R88, R93, R110 ;  /* 0x0000006e5d587221 */ /* 0x000fe40000010000 */
[----:B------:R-:W-:Y:S02]  /*0ad0*/  FFMA.FTZ R91, R107, R110, R91 ;  /* 0x0000006e6b5b7223 */ /* 0x000fe4000001005b */
[----:B------:R-:W-:Y:S02]  /*0ae0*/  FADD.FTZ R54, R54, R89 ;  /* 0x0000005936367221 */ /* 0x000fe40000010000 */
[-C--:B------:R-:W-:Y:S02]  /*0af0*/  FFMA.FTZ R34, R113, R89.reuse, R34 ;  /* 0x0000005971227223 */ /* 0x080fe40000010022 */
[----:B------:R-:W-:-:S02]  /*0b00*/  FMUL.FTZ R112, R20, R89 ;  /* 0x0000005914707220 */ /* 0x000fc40000410000 */
[----:B------:R-:W-:Y:S02]  /*0b10*/  FADD.FTZ R89, R88, R111 ;  /* 0x0000006f58597221 */ /* 0x000fe40000010000 */
[----:B------:R-:W-:Y:S02]  /*0b20*/  FFMA.FTZ R91, R108, R111, R91 ;  /* 0x0000006f6c5b7223 */ /* 0x000fe4000001005b */
[----:B------:R-:W-:Y:S02]  /*0b30*/  FADD.FTZ R51, R51, R114 ;  /* 0x0000007233337221 */ /* 0x000fe40000010000 */
[----:B------:R-:W-:Y:S02]  /*0b40*/  FFMA.FTZ R31, R106, R114, R31 ;  /* 0x000000726a1f7223 */ /* 0x000fe4000001001f */
[----:B------:R-:W-:Y:S02]  /*0b50*/  FMUL.FTZ R114, R102, R95 ;  /* 0x0000005f66727220 */ /* 0x000fe40000410000 */
[----:B------:R-:W-:-:S02]  /*0b60*/  FMUL.FTZ R115, R19, R92 ;  /* 0x0000005c13737220 */ /* 0x000fc40000410000 */
[----:B------:R-:W-:Y:S02]  /*0b70*/  FADD.FTZ R88, R89, R112 ;  /* 0x0000007059587221 */ /* 0x000fe40000010000 */
[----:B------:R-:W-:Y:S01]  /*0b80*/  FFMA.FTZ R91, R113, R112, R91 ;  /* 0x00000070715b7223 */ /* 0x000fe2000001005b */
[----:B------:R-:W-:Y:S01]  /*0b90*/  IADD3 R154, R0, 0x20, RZ ;  /* 0x00000020009a7810 */ /* 0x000fe20007ffe0ff */
[----:B------:R-:W-:Y:S02]  /*0ba0*/  FADD.FTZ R53, R53, R94 ;  /* 0x0000005e35357221 */ /* 0x000fe40000010000 */
[----:B------:R-:W-:Y:S02]  /*0bb0*/  FFMA.FTZ R33, R108, R94, R33 ;  /* 0x0000005e6c217223 */ /* 0x000fe40000010021 */
[----:B------:R-:W-:Y:S02]  /*0bc0*/  FADD.FTZ R55, R55, R92 ;  /* 0x0000005c37377221 */ /* 0x000fe40000010000 */
[----:B------:R-:W-:-:S02]  /*0bd0*/  FFMA.FTZ R35, R114, R92, R35 ;  /* 0x0000005c72237223 */ /* 0x000fc40000010023 */
[----:B------:R-:W-:Y:S02]  /*0be0*/  FADD.FTZ R157, R88, R115 ;  /* 0x00000073589d7221 */ /* 0x000fe40000010000 */
[----:B------:R-:W-:Y:S02]  /*0bf0*/  FFMA.FTZ R155, R114, R115, R91 ;  /* 0x00000073729b7223 */ /* 0x000fe4000001005b */
.L_x_461:
[----:B0-----:R-:W-:Y:S05]  /*0c00*/  BSYNC B1 ;  /* 0x0000000000017941 */ /* 0x001fea0003800000 */
.L_x_460:
[----:B------:R-:W-:Y:S01]  /*0c10*/  BSSY B1, `(.L_x_462) ;  /* 0x0000059000017945 */ /* 0x000fe20003800000 */
[----:B------:R-:W-:Y:S05]  /*0c20*/  @!P3 BRA `(.L_x_463) ;  /* 0x000005700000b947 */ /* 0x000fea0003800000 */
[----:B------:R-:W-:Y:S01]  /*0c30*/  HFMA2.MMA R93, -RZ, RZ, 0, 9.5367431640625e-07 ;  /* 0x00000010ff5d7435 */ /* 0x000fe200000001ff */
[----:B------:R-:W-:-:S04]  /*0c40*/  LEA R88, P0, R154, c[0x0][0x188], 0x4 ;  /* 0x000062009a587a11 */ /* 0x000fc800078020ff */
[----:B------:R-:W-:-:S05]  /*0c50*/  LEA.HI.X R89, R154, c[0x0][0x18c], RZ, 0x4, P0 ;  /* 0x000063009a597a11 */ /* 0x000fca00000f24ff */
[C---:B------:R-:W-:Y:S01]  /*0c60*/  IMAD.WIDE.U32 R92, R154.reuse, R93, c[0x0][0x208] ;  /* 0x000082009a5c7625 */ /* 0x040fe200078e005d */
[----:B------:R-:W2:Y:S05]  /*0c70*/  LDG.E.128 R88, [R88.64] ;  /* 0x0000000458587981 */ /* 0x000eaa000c1e1d00 */
[----:B------:R-:W3:Y:S01]  /*0c80*/  LDG.E.128 R92, [R92.64] ;  /* 0x000000045c5c7981 */ /* 0x000ee2000c1e1d00 */
[C---:B------:R-:W-:Y:S02]  /*0c90*/  LEA R158, P6, R154.reuse, c[0x0][0x190], 0x3 ;  /* 0x000064009a9e7a11 */ /* 0x040fe400078c18ff */
[----:B------:R-:W-:Y:S02]  /*0ca0*/  ISETP.NE.U32.AND P0, PT, RZ, c[0x0][0x218], PT ;  /* 0x00008600ff007a0c */ /* 0x000fe40003f05070 */
[----:B------:R-:W-:-:S02]  /*0cb0*/  LEA.HI.X R159, R154, c[0x0][0x194], RZ, 0x3, P6 ;  /* 0x000065009a9f7a11 */ /* 0x000fc400030f1cff */
[----:B------:R-:W-:-:S04]  /*0cc0*/  ISETP.NE.AND.EX P0, PT, RZ, c[0x0][0x21c], PT, P0 ;  /* 0x00008700ff007a0c */ /* 0x000fc80003f05300 */
[----:B------:R-:W5:Y:S09]  /*0cd0*/  LDG.E.64 R158, [R158.64] ;  /* 0x000000049e9e7981 */ /* 0x000f72000c1e1b00 */
[----:B------:R-:W-:-:S04]  /*0ce0*/  @P0 LEA R116, P5, R154, c[0x0][0x218], 0x4 ;  /* 0x000086009a740a11 */ /* 0x000fc800078a20ff */
[----:B------:R-:W-:-:S05]  /*0cf0*/  @P0 LEA.HI.X R117, R154, c[0x0][0x21c], RZ, 0x4, P5 ;  /* 0x000087009a750a11 */ /* 0x000fca00028f24ff */
[----:B------:R2:W5:Y:S01]  /*0d00*/  @P0 LDG.E.128 R24, [R116.64] ;  /* 0x0000000474180981 */ /* 0x000562000c1e1d00 */
[----:B------:R-:W-:Y:S02]  /*0d10*/  IADD3 R154, R154, 0x20, RZ ;  /* 0x000000209a9a7810 */ /* 0x000fe40007ffe0ff */
[--C-:B--2---:R-:W-:Y:S02]  /*0d20*/  PRMT R116, RZ, 0x5410, R88.reuse ;  /* 0x00005410ff747816 */ /* 0x104fe40000000058 */
[----:B------:R-:W-:Y:S02]  /*0d30*/  PRMT R118, RZ, 0x7610, R88 ;  /* 0x00007610ff767816 */ /* 0x000fe40000000058 */
[----:B------:R-:W-:Y:S01]  /*0d40*/  PRMT R128, RZ, 0x5410, R89 ;  /* 0x00005410ff807816 */ /* 0x000fe20000000059 */
[C---:B------:R-:W-:Y:S01]  /*0d50*/  FADD.FTZ R105, -R151.reuse, R116 ;  /* 0x0000007497697221 */ /* 0x040fe20000010100 */
[--C-:B---3--:R-:W-:Y:S02]  /*0d60*/  PRMT R121, RZ, 0x5410, R93.reuse ;  /* 0x00005410ff797816 */ /* 0x108fe4000000005d */
[----:B------:R-:W-:Y:S01]  /*0d70*/  PRMT R126, RZ, 0x7610, R93 ;  /* 0x00007610ff7e7816 */ /* 0x000fe2000000005d */
[C---:B------:R-:W-:Y:S01]  /*0d80*/  FADD.FTZ R93, -R151.reuse, R118 ;  /* 0x00000076975d7221 */ /* 0x040fe20000010100 */
[----:B------:R-:W-:Y:S01]  /*0d90*/  PRMT R120, RZ, 0x5410, R90 ;  /* 0x00005410ff787816 */ /* 0x000fe2000000005a */
[----:B------:R-:W-:Y:S01]  /*0da0*/  FADD.FTZ R119, -R151, R128 ;  /* 0x0000008097777221 */ /* 0x000fe20000010100 */
[--C-:B------:R-:W-:Y:S01]  /*0db0*/  PRMT R117, RZ, 0x5410, R92.reuse ;  /* 0x00005410ff757816 */ /* 0x100fe2000000005c */
[C---:B-----5:R-:W-:Y:S01]  /*0dc0*/  FMUL.FTZ R105, R102.reuse, R105 ;  /* 0x0000006966697220 */ /* 0x060fe20000410000 */
[----:B------:R-:W-:Y:S01]  /*0dd0*/  PRMT R130, RZ, 0x7610, R89 ;  /* 0x00007610ff827816 */ /* 0x000fe20000000059 */
[C---:B------:R-:W-:Y:S01]  /*0de0*/  FMUL.FTZ R116, R102.reuse, R93 ;  /* 0x0000005d66747220 */ /* 0x040fe20000410000 */
[----:B------:R-:W-:Y:S01]  /*0df0*/  PRMT R122, RZ, 0x7610, R92 ;  /* 0x00007610ff7a7816 */ /* 0x000fe2000000005c */
[----:B------:R-:W-:Y:S01]  /*0e00*/  FMUL.FTZ R119, R102, R119 ;  /* 0x0000007766777220 */ /* 0x000fe20000410000 */
[----:B------:R-:W-:-:S02]  /*0e10*/  PRMT R89, RZ, 0x5410, R95 ;  /* 0x00005410ff597816 */ /* 0x000fc4000000005f */
        /* <DEDUP_REMOVED lines=9> */
[----:B------:R-:W-:Y:S02]  /*0eb0*/  FADD.FTZ R37, R37, R122 ;  /* 0x0000007a25257221 */ /* 0x000fe40000010000 */
[----:B------:R-:W-:-:S02]  /*0ec0*/  FFMA.FTZ R77, R116, R122, R77 ;  /* 0x0000007a744d7223 */ /* 0x000fc4000001004d */
[----:B------:R-:W-:Y:S02]  /*0ed0*/  FMUL.FTZ R117, R17, R122 ;  /* 0x0000007a11757220 */ /* 0x000fe40000410000 */
[----:B------:R-:W-:Y:S02]  /*0ee0*/  FADD.FTZ R93, -R151, R130 ;  /* 0x00000082975d7221 */ /* 0x000fe40000010100 */
[----:B------:R-:W-:Y:S02]  /*0ef0*/  FADD.FTZ R38, R38, R121 ;  /* 0x0000007926267221 */ /* 0x000fe40000010000 */
[-C--:B------:R-:W-:Y:S02]  /*0f00*/  FFMA.FTZ R78, R119, R121.reuse, R78 ;  /* 0x00000079774e7223 */ /* 0x080fe4000001004e */
[----:B------:R-:W-:Y:S02]  /*0f10*/  FMUL.FTZ R122, R16, R121 ;  /* 0x00000079107a7220 */ /* 0x000fe40000410000 */
[----:B------:R-:W-:-:S02]  /*0f20*/  FMUL.FTZ R121, R102, R95 ;  /* 0x0000005f66797220 */ /* 0x000fc40000410000 */
[----:B------:R-:W-:Y:S02]  /*0f30*/  FADD.FTZ R128, R157, R118 ;  /* 0x000000769d807221 */ /* 0x000fe40000010000 */
[----:B------:R-:W-:Y:S02]  /*0f40*/  FFMA.FTZ R155, R105, R118, R155 ;  /* 0x00000076699b7223 */ /* 0x000fe4000001009b */
[----:B------:R-:W-:Y:S02]  /*0f50*/  FMUL.FTZ R120, R102, R93 ;  /* 0x0000005d66787220 */ /* 0x000fe40000410000 */
[----:B------:R-:W-:Y:S02]  /*0f60*/  FADD.FTZ R93, -R151, R124 ;  /* 0x0000007c975d7221 */ /* 0x000fe40000010100 */
[----:B------:R-:W-:Y:S02]  /*0f70*/  FADD.FTZ R80, R80, R91 ;  /* 0x0000005b50507221 */ /* 0x000fe40000010000 */
[----:B------:R-:W-:-:S02]  /*0f80*/  FFMA.FTZ R56, R121, R91, R56 ;  /* 0x0000005b79387223 */ /* 0x000fc40000010038 */
[----:B------:R-:W-:Y:S02]  /*0f90*/  FMUL.FTZ R124, R14, R91 ;  /* 0x0000005b0e7c7220 */ /* 0x000fe40000410000 */
[----:B------:R-:W-:Y:S02]  /*0fa0*/  FADD.FTZ R91, R128, R117 ;  /* 0x00000075805b7221 */ /* 0x000fe40000010000 */
[----:B------:R-:W-:Y:S02]  /*0fb0*/  FFMA.FTZ R155, R116, R117, R155 ;  /* 0x00000075749b7223 */ /* 0x000fe4000001009b */
[----:B------:R-:W-:Y:S02]  /*0fc0*/  FADD.FTZ R127, -R151, R90 ;  /* 0x0000005a977f7221 */ /* 0x000fe40000010100 */
[----:B------:R-:W-:Y:S02]  /*0fd0*/  FMUL.FTZ R123, R15, R126 ;  /* 0x0000007e0f7b7220 */ /* 0x000fe40000410000 */
[----:B------:R-:W-:-:S02]  /*0fe0*/  FADD.FTZ R90, R91, R122 ;  /* 0x0000007a5b5a7221 */ /* 0x000fc40000010000 */
[----:B------:R-:W-:Y:S01]  /*0ff0*/  FFMA.FTZ R155, R119, R122, R155 ;  /* 0x0000007a779b7223 */ /* 0x000fe2000001009b */
[----:B------:R-:W-:Y:S01]  /*1000*/  PRMT R94, RZ, 0x7610, R94 ;  /* 0x00007610ff5e7816 */ /* 0x000fe2000000005e */
[----:B------:R-:W-:Y:S02]  /*1010*/  FADD.FTZ R91, R90, R123 ;  /* 0x0000007b5a5b7221 */ /* 0x000fe40000010000 */
[C---:B------:R-:W-:Y:S02]  /*1020*/  FFMA.FTZ R155, R120.reuse, R123, R155 ;  /* 0x0000007b789b7223 */ /* 0x040fe4000001009b */
[----:B------:R-:W-:Y:S02]  /*1030*/  FADD.FTZ R39, R39, R126 ;  /* 0x0000007e27277221 */ /* 0x000fe40000010000 */
[----:B------:R-:W-:Y:S02]  /*1040*/  FFMA.FTZ R79, R120, R126, R79 ;  /* 0x0000007e784f7223 */ /* 0x000fe4000001004f */
[----:B------:R-:W-:-:S02]  /*1050*/  FMUL.FTZ R126, R102, R93 ;  /* 0x0000005d667e7220 */ /* 0x000fc40000410000 */
[----:B------:R-:W-:Y:S02]  /*1060*/  FMUL.FTZ R127, R102, R127 ;  /* 0x0000007f667f7220 */ /* 0x000fe40000410000 */
[----:B------:R-:W-:Y:S02]  /*1070*/  FADD.FTZ R93, -R151, R88 ;  /* 0x00000058975d7221 */ /* 0x000fe40000010100 */
        /* <DEDUP_REMOVED lines=18> */
.L_x_463:
[----:B------:R-:W-:Y:S05]  /*11a0*/  BSYNC B1 ;  /* 0x0000000000017941 */ /* 0x000fea0003800000 */
.L_x_462:
        /* <DEDUP_REMOVED lines=15> */
[----:B------:R2:W5:Y:S02]  /*12a0*/  @P0 LDG.E.128 R84, [R132.64] ;  /* 0x0000000484540981 */ /* 0x000564000c1e1d00 */
[----:B--2---:R-:W-:Y:S02]  /*12b0*/  PRMT R132, RZ, 0x5410, R88 ;  /* 0x00005410ff847816 */ /* 0x004fe40000000058 */
[----:B------:R-:W-:-:S03]  /*12c0*/  PRMT R134, RZ, 0x5410, R89 ;  /* 0x00005410ff867816 */ /* 0x000fc60000000059 */
[C---:B------:R-:W-:Y:S02]  /*12d0*/  FADD.FTZ R103, -R151.reuse, R132 ;  /* 0x0000008497677221 */ /* 0x040fe40000010100 */
[----:B------:R-:W-:Y:S01]  /*12e0*/  FADD.FTZ R131, -R151, R134 ;  /* 0x0000008697837221 */ /* 0x000fe20000010100 */
[----:B---3--:R-:W-:Y:S01]  /*12f0*/  PRMT R134, RZ, 0x5410, R92 ;  /* 0x00005410ff867816 */ /* 0x008fe2000000005c */
[----:B-----5:R-:W-:Y:S01]  /*1300*/  FMUL.FTZ R103, R102, R103 ;  /* 0x0000006766677220 */ /* 0x020fe20000410000 */
[----:B------:R-:W-:Y:S02]  /*1310*/  PRMT R88, RZ, 0x7610, R88 ;  /* 0x00007610ff587816 */ /* 0x000fe40000000058 */
[----:B------:R-:W-:Y:S01]  /*1320*/  PRMT R138, RZ, 0x5410, R90 ;  /* 0x00005410ff8a7816 */ /* 0x000fe2000000005a */
[----:B------:R-:W-:Y:S01]  /*1330*/  FADD.FTZ R60, R60, R134 ;  /* 0x000000863c3c7221 */ /* 0x000fe20000010000 */
[----:B------:R-:W-:Y:S01]  /*1340*/  PRMT R90, RZ, 0x7610, R90 ;  /* 0x00007610ff5a7816 */ /* 0x000fe2000000005a */
[-C--:B------:R-:W-:Y:S01]  /*1350*/  FFMA.FTZ R40, R103, R134.reuse, R40 ;  /* 0x0000008667287223 */ /* 0x080fe20000010028 */
[--C-:B------:R-:W-:Y:S01]  /*1360*/  PRMT R140, RZ, 0x5410, R91.reuse ;  /* 0x00005410ff8c7816 */ /* 0x100fe2000000005b */
[----:B------:R-:W-:Y:S01]  /*1370*/  FMUL.FTZ R134, R9, R134 ;  /* 0x0000008609867220 */ /* 0x000fe20000410000 */
        /* <DEDUP_REMOVED lines=8> */
[----:B------:R-:W-:Y:S02]  /*1400*/  FMUL.FTZ R132, R102, R91 ;  /* 0x0000005b66847220 */ /* 0x000fe40000410000 */
[----:B------:R-:W-:Y:S02]  /*1410*/  FMUL.FTZ R133, R8, R92 ;  /* 0x0000005c08857220 */ /* 0x000fe40000410000 */
[----:B------:R-:W-:Y:S02]  /*1420*/  FADD.FTZ R88, R157, R134 ;  /* 0x000000869d587221 */ /* 0x000fe40000010000 */
[----:B------:R-:W-:Y:S02]  /*1430*/  FFMA.FTZ R155, R103, R134, R155 ;  /* 0x00000086679b7223 */ /* 0x000fe4000001009b */
[C---:B------:R-:W-:Y:S02]  /*1440*/  FADD.FTZ R135, -R151.reuse, R136 ;  /* 0x0000008897877221 */ /* 0x040fe40000010100 */
[C---:B------:R-:W-:Y:S01]  /*1450*/  FADD.FTZ R141, -R151.reuse, R140 ;  /* 0x0000008c978d7221 */ /* 0x040fe20000010100 */
[----:B------:R-:W-:Y:S01]  /*1460*/  PRMT R93, RZ, 0x7610, R93 ;  /* 0x00007610ff5d7816 */ /* 0x000fe2000000005d */
[----:B------:R-:W-:-:S02]  /*1470*/  FADD.FTZ R151, -R151, R142 ;  /* 0x0000008e97977221 */ /* 0x000fc40000010100 */
[----:B------:R-:W-:Y:S02]  /*1480*/  FADD.FTZ R62, R62, R138 ;  /* 0x0000008a3e3e7221 */ /* 0x000fe40000010000 */
[-C--:B------:R-:W-:Y:S02]  /*1490*/  FFMA.FTZ R42, R131, R138.reuse, R42 ;  /* 0x0000008a832a7223 */ /* 0x080fe4000001002a */
[----:B------:R-:W-:Y:S02]  /*14a0*/  FMUL.FTZ R142, R102, R89 ;  /* 0x00000059668e7220 */ /* 0x000fe40000410000 */
        /* <DEDUP_REMOVED lines=10> */
[----:B------:R-:W-:Y:S02]  /*1550*/  FADD.FTZ R64, R64, R140 ;  /* 0x0000008c40407221 */ /* 0x000fe40000010000 */
[----:B------:R-:W-:-:S02]  /*1560*/  FFMA.FTZ R44, R135, R140, R44 ;  /* 0x0000008c872c7223 */ /* 0x000fc4000001002c */
[----:B------:R-:W-:Y:S02]  /*1570*/  FMUL.FTZ R140, R5, R140 ;  /* 0x0000008c058c7220 */ /* 0x000fe40000410000 */
[----:B------:R-:W-:Y:S02]  /*1580*/  FADD.FTZ R89, R88, R137 ;  /* 0x0000008958597221 */ /* 0x000fe40000010000 */
[----:B------:R-:W-:Y:S01]  /*1590*/  FFMA.FTZ R155, R136, R137, R155 ;  /* 0x00000089889b7223 */ /* 0x000fe2000001009b */
[----:B------:R-:W-:Y:S01]  /*15a0*/  PRMT R144, RZ, 0x5410, R95 ;  /* 0x00005410ff907816 */ /* 0x000fe2000000005f */
[----:B------:R-:W-:Y:S02]  /*15b0*/  FMUL.FTZ R141, R102, R141 ;  /* 0x0000008d668d7220 */ /* 0x000fe40000410000 */
[----:B------:R-:W-:Y:S02]  /*15c0*/  FMUL.FTZ R139, R4, R94 ;  /* 0x0000005e048b7220 */ /* 0x000fe40000410000 */
[----:B------:R-:W-:-:S02]  /*15d0*/  FADD.FTZ R88, R89, R140 ;  /* 0x0000008c59587221 */ /* 0x000fc40000010000 */
[----:B------:R-:W-:Y:S01]  /*15e0*/  FFMA.FTZ R155, R135, R140, R155 ;  /* 0x0000008c879b7223 */ /* 0x000fe2000001009b */
[----:B------:R-:W-:Y:S01]  /*15f0*/  PRMT R95, RZ, 0x7610, R95 ;  /* 0x00007610ff5f7816 */ /* 0x000fe2000000005f */
        /* <DEDUP_REMOVED lines=19> */
.L_x_465:
[----:B------:R-:W-:Y:S05]  /*1730*/  BSYNC B1 ;  /* 0x0000000000017941 */ /* 0x000fea0003800000 */
.L_x_464:
[----:B------:R-:W-:Y:S05]  /*1740*/  BRA.DIV ~URZ, `(.L_x_466) ;  /* 0x000022127f007947 */ /* 0x000fea000b800000 */
[----:B------:R0:W1:Y:S02]  /*1750*/  SHFL.BFLY PT, R94, R157, 0x1, 0x1f ;  /* 0x0c201f009d5e7f89 */ /* 0x00006400000e0000 */
.L_x_475:
        /* <DEDUP_REMOVED lines=18> */
.L_x_476:
[----:B---3--:R-:W-:Y:S01]  /*1880*/  FADD.FTZ R151, R151, R94 ;  /* 0x0000005e97977221 */ /* 0x008fe20000010000 */
[----:B------:R-:W-:Y:S01]  /*1890*/  BSSY B1, `(.L_x_468) ;  /* 0x000006f000017945 */ /* 0x000fe20003800000 */
[----:B-12---:R-:W-:Y:S02]  /*18a0*/  FADD.FTZ R95, R88, R95 ;  /* 0x0000005f585f7221 */ /* 0x006fe40000010000 */
[----:B------:R-:W-:Y:S02]  /*18b0*/  FMUL.FTZ R94, R151, c[0x0][0x1e0] ;  /* 0x00007800975e7a20 */ /* 0x000fe40000410000 */
[----:B------:R-:W-:-:S03]  /*18c0*/  FMUL.FTZ R95, R95, c[0x0][0x1e0] ;  /* 0x000078005f5f7a20 */ /* 0x000fc60000410000 */
[----:B------:R-:W-:Y:S01]  /*18d0*/  FSEL R94, R94, RZ, !P1 ;  /* 0x000000ff5e5e7208 */ /* 0x000fe20004800000 */
[----:B------:R-:W-:Y:S05]  /*18e0*/  @!P2 BRA `(.L_x_469) ;  /* 0x000006900000a947 */ /* 0x000fea0003800000 */
[----:B------:R-:W-:Y:S01]  /*18f0*/  ISETP.NE.U32.AND P0, PT, RZ, c[0x0][0x218], PT ;  /* 0x00008600ff007a0c */ /* 0x000fe20003f05070 */
[-CC-:B------:R-:W-:Y:S01]  /*1900*/  FFMA.FTZ R89, R145, R95.reuse, R94.reuse ;  /* 0x0000005f91597223 */ /* 0x180fe2000001005e */
[----:B------:R-:W-:Y:S01]  /*1910*/  LOP3.LUT P5, RZ, R161, 0xff00, RZ, 0xc0, !PT ;  /* 0x0000ff00a1ff7812 */ /* 0x000fe200078ac0ff */
[----:B------:R-:W-:Y:S01]  /*1920*/  FFMA.FTZ R91, R107, R95, R94 ;  /* 0x0000005f6b5b7223 */ /* 0x000fe2000001005e */
[----:B------:R-:W-:Y:S01]  /*1930*/  ISETP.NE.AND.EX P1, PT, RZ, c[0x0][0x21c], PT, P0 ;  /* 0x00008700ff007a0c */ /* 0x000fe20003f25300 */
[----:B------:R-:W-:Y:S01]  /*1940*/  FADD.FTZ R89, R104, -R89 ;  /* 0x8000005968597221 */ /* 0x000fe20000010000 */
[----:B------:R-:W-:Y:S01]  /*1950*/  ISETP.NE.U32.AND P0, PT, RZ, c[0x0][0x258], PT ;  /* 0x00009600ff007a0c */ /* 0x000fe20003f05070 */
[----:B------:R-:W-:Y:S02]  /*1960*/  FADD.FTZ R91, R110, -R91 ;  /* 0x8000005b6e5b7221 */ /* 0x000fe40000010000 */
[C---:B-----5:R-:W-:Y:S01]  /*1970*/  FMUL.FTZ R90, R102.reuse, R89 ;  /* 0x00000059665a7220 */ /* 0x060fe20000410000 */
[----:B------:R-:W-:Y:S01]  /*1980*/  ISETP.NE.AND.EX P0, PT, RZ, c[0x0][0x25c], PT, P0 ;  /* 0x00009700ff007a0c */ /* 0x000fe20003f05300 */
[----:B------:R-:W-:-:S02]  /*1990*/  FMUL.FTZ R156, R102, R91 ;  /* 0x0000005b669c7220 */ /* 0x000fc40000410000 */
[-CC-:B------:R-:W-:Y:S02]  /*19a0*/  FFMA.FTZ R91, R113, R95.reuse, R94.reuse ;  /* 0x0000005f715b7223 */ /* 0x180fe4000001005e */
[-C--:B------:R-:W-:Y:S02]  /*19b0*/  FFMA.FTZ R162, R108, R95.reuse, R94 ;  /* 0x0000005f6ca27223 */ /* 0x080fe4000001005e */
[----:B------:R-:W-:Y:S01]  /*19c0*/  @P1 PRMT R89, RZ, 0x5410, R70 ;  /* 0x00005410ff591816 */ /* 0x000fe20000000046 */
[----:B------:R-:W-:Y:S02]  /*19d0*/  FADD.FTZ R91, R112, -R91 ;  /* 0x8000005b705b7221 */ /* 0x000fe40000010000 */
[----:B------:R-:W-:Y:S02]  /*19e0*/  FFMA.FTZ R93, R114, R95, R94 ;  /* 0x0000005f725d7223 */ /* 0x000fe4000001005e */
[----:B------:R-:W-:Y:S01]  /*19f0*/  @P1 FADD.FTZ R156, R156, R89 ;  /* 0x000000599c9c1221 */ /* 0x000fe20000010000 */
[----:B------:R-:W-:Y:S01]  /*1a00*/  @P1 PRMT R89, RZ, 0x5410, R69 ;  /* 0x00005410ff591816 */ /* 0x000fe20000000045 */
[----:B------:R-:W-:-:S02]  /*1a10*/  FMUL.FTZ R154, R102, R91 ;  /* 0x0000005b669a7220 */ /* 0x000fc40000410000 */
[----:B------:R-:W-:Y:S02]  /*1a20*/  FADD.FTZ R91, R111, -R162 ;  /* 0x800000a26f5b7221 */ /* 0x000fe40000010000 */
[----:B------:R-:W-:Y:S01]  /*1a30*/  @P1 FADD.FTZ R90, R90, R89 ;  /* 0x000000595a5a1221 */ /* 0x000fe20000010000 */
[----:B------:R-:W-:Y:S01]  /*1a40*/  @P0 F2FP.BF16.PACK_AB R89, RZ, R156 ;  /* 0x0000009cff59023e */ /* 0x000fe200000010ff */
[----:B------:R-:W-:Y:S02]  /*1a50*/  FFMA.FTZ R162, R106, R95, R94 ;  /* 0x0000005f6aa27223 */ /* 0x000fe4000001005e */
[----:B------:R-:W-:Y:S01]  /*1a60*/  FADD.FTZ R93, R115, -R93 ;  /* 0x8000005d735d7221 */ /* 0x000fe20000010000 */
[----:B------:R-:W-:Y:S01]  /*1a70*/  @P0 F2FP.BF16.PACK_AB R88, RZ, R90 ;  /* 0x0000005aff58023e */ /* 0x000fe200000010ff */
[----:B------:R-:W-:Y:S01]  /*1a80*/  FADD.FTZ R151, R109, -R162 ;  /* 0x800000a26d977221 */ /* 0x000fe20000010000 */
[----:B------:R-:W-:Y:S01]  /*1a90*/  @P0 PRMT R74, R89, 0x7610, R74 ;  /* 0x00007610594a0816 */ /* 0x000fe2000000004a */
[----:B------:R-:W-:Y:S01]  /*1aa0*/  FMUL.FTZ R162, R102, R93 ;  /* 0x0000005d66a27220 */ /* 0x000fe20000410000 */
[----:B------:R-:W-:Y:S01]  /*1ab0*/  @P0 PRMT R73, R88, 0x7610, R73 ;  /* 0x0000761058490816 */ /* 0x000fe20000000049 */
[----:B------:R-:W-:Y:S01]  /*1ac0*/  FFMA.FTZ R88, R150, R95, R94 ;  /* 0x0000005f96587223 */ /* 0x000fe2000001005e */
[----:B------:R-:W-:Y:S01]  /*1ad0*/  @P1 PRMT R93, RZ, 0x7610, R69 ;  /* 0x00007610ff5d1816 */ /* 0x000fe20000000045 */
[----:B------:R-:W-:-:S02]  /*1ae0*/  FMUL.FTZ R151, R102, R151 ;  /* 0x0000009766977220 */ /* 0x000fc40000410000 */
[----:B------:R-:W-:Y:S02]  /*1af0*/  FADD.FTZ R89, R149, -R88 ;  /* 0x8000005895597221 */ /* 0x000fe40000010000 */
[----:B------:R-:W-:Y:S02]  /*1b00*/  FFMA.FTZ R88, R148, R95, R94 ;  /* 0x0000005f94587223 */ /* 0x000fe4000001005e */
[C---:B------:R-:W-:Y:S01]  /*1b10*/  FMUL.FTZ R92, R102.reuse, R89 ;  /* 0x00000059665c7220 */ /* 0x040fe20000410000 */
[----:B------:R-:W-:Y:S01]  /*1b20*/  @P1 PRMT R89, RZ, 0x5410, R68 ;  /* 0x00005410ff591816 */ /* 0x000fe20000000044 */
[----:B------:R-:W-:Y:S02]  /*1b30*/  FMUL.FTZ R91, R102, R91 ;  /* 0x0000005b665b7220 */ /* 0x000fe40000410000 */
[----:B------:R-:W-:Y:S01]  /*1b40*/  @P1 FADD.FTZ R151, R151, R93 ;  /* 0x0000005d97971221 */ /* 0x000fe20000010000 */
[----:B------:R-:W-:Y:S01]  /*1b50*/  @P1 PRMT R93, RZ, 0x7610, R71 ;  /* 0x00007610ff5d1816 */ /* 0x000fe20000000047 */
[----:B------:R-:W-:Y:S01]  /*1b60*/  @P1 FADD.FTZ R92, R92, R89 ;  /* 0x000000595c5c1221 */ /* 0x000fe20000010000 */
[----:B------:R-:W-:Y:S01]  /*1b70*/  @P1 PRMT R89, RZ, 0x5410, R71 ;  /* 0x00005410ff591816 */ /* 0x000fe20000000047 */
[----:B------:R-:W-:-:S02]  /*1b80*/  FMUL.FTZ R156, R156, R101 ;  /* 0x000000659c9c7220 */ /* 0x000fc40000410000 */
[----:B------:R-:W-:Y:S02]  /*1b90*/  @P1 FADD.FTZ R162, R162, R93 ;  /* 0x0000005da2a21221 */ /* 0x000fe40000010000 */
[----:B------:R-:W-:Y:S02]  /*1ba0*/  @P1 FADD.FTZ R154, R154, R89 ;  /* 0x000000599a9a1221 */ /* 0x000fe40000010000 */
[----:B------:R-:W-:Y:S01]  /*1bb0*/  FADD.FTZ R89, R147, -R88 ;  /* 0x8000005893597221 */ /* 0x000fe20000010000 */
[----:B------:R-:W-:Y:S01]  /*1bc0*/  @P1 PRMT R88, RZ, 0x7610, R70 ;  /* 0x00007610ff581816 */ /* 0x000fe20000000046 */
[----:B------:R-:W-:Y:S01]  /*1bd0*/  FMUL.FTZ R156, R156, c[0x0][0x1e8] ;  /* 0x00007a009c9c7a20 */ /* 0x000fe20000410000 */
[----:B------:R-:W-:Y:S01]  /*1be0*/  @P0 F2FP.BF16.PACK_AB R155, RZ, R162 ;  /* 0x000000a2ff9b023e */ /* 0x000fe200000010ff */
[----:B------:R-:W-:Y:S01]  /*1bf0*/  FMUL.FTZ R164, R102, R89 ;  /* 0x0000005966a47220 */ /* 0x000fe20000410000 */
[----:B------:R-:W-:Y:S01]  /*1c00*/  @P1 PRMT R89, RZ, 0x7610, R68 ;  /* 0x00007610ff591816 */ /* 0x000fe20000000044 */
[----:B------:R-:W-:Y:S01]  /*1c10*/  @P1 FADD.FTZ R91, R91, R88 ;  /* 0x000000585b5b1221 */ /* 0x000fe20000010000 */
[----:B------:R-:W-:Y:S01]  /*1c20*/  @P0 F2FP.BF16.PACK_AB R88, RZ, R154 ;  /* 0x0000009aff58023e */ /* 0x000fe200000010ff */
[----:B------:R-:W-:-:S02]  /*1c30*/  FMUL.FTZ R90, R90, R101 ;  /* 0x000000655a5a7220 */ /* 0x000fc40000410000 */
[----:B------:R-:W-:Y:S01]  /*1c40*/  @P1 FADD.FTZ R164, R164, R89 ;  /* 0x00000059a4a41221 */ /* 0x000fe20000010000 */
[----:B------:R-:W-:Y:S01]  /*1c50*/  ISETP.NE.U32.AND P1, PT, RZ, c[0x0][0x258], PT ;  /* 0x00009600ff007a0c */ /* 0x000fe20003f25070 */
[----:B------:R-:W-:Y:S01]  /*1c60*/  FMUL.FTZ R90, R90, c[0x0][0x1e8] ;  /* 0x00007a005a5a7a20 */ /* 0x000fe20000410000 */
[----:B------:R-:W-:Y:S01]  /*1c70*/  @P0 F2FP.BF16.PACK_AB R93, RZ, R91 ;  /* 0x0000005bff5d023e */ /* 0x000fe200000010ff */
[-C--:B------:R-:W-:Y:S01]  /*1c80*/  FMUL.FTZ R91, R91, R101.reuse ;  /* 0x000000655b5b7220 */ /* 0x080fe20000410000 */
[----:B------:R-:W-:Y:S01]  /*1c90*/  ISETP.NE.AND.EX P1, PT, RZ, c[0x0][0x25c], PT, P1 ;  /* 0x00009700ff007a0c */ /* 0x000fe20003f25310 */
[-C--:B------:R-:W-:Y:S01]  /*1ca0*/  FMUL.FTZ R154, R154, R101.reuse ;  /* 0x000000659a9a7220 */ /* 0x080fe20000410000 */
[----:B------:R-:W-:Y:S01]  /*1cb0*/  @P0 PRMT R74, R74, 0x5410, R93 ;  /* 0x000054104a4a0816 */ /* 0x000fe2000000005d */
[----:B------:R-:W-:Y:S01]  /*1cc0*/  HFMA2.MMA R93, -RZ, RZ, 0, 9.5367431640625e-07 ;  /* 0x00000010ff5d7435 */ /* 0x000fe200000001ff */
[----:B------:R-:W-:Y:S01]  /*1cd0*/  @P0 F2FP.BF16.PACK_AB R89, RZ, R92 ;  /* 0x0000005cff59023e */ /* 0x000fe200000010ff */
[----:B------:R-:W-:Y:S01]  /*1ce0*/  FMUL.FTZ R92, R92, R101 ;  /* 0x000000655c5c7220 */ /* 0x000fe20000410000 */
[----:B------:R-:W-:Y:S01]  /*1cf0*/  @P0 PRMT R75, R88, 0x7610, R75 ;  /* 0x00007610584b0816 */ /* 0x000fe2000000004b */
[----:B------:R-:W-:Y:S01]  /*1d00*/  FMUL.FTZ R91, R91, c[0x0][0x1e8] ;  /* 0x00007a005b5b7a20 */ /* 0x000fe20000410000 */
[----:B------:R-:W-:Y:S01]  /*1d10*/  @P0 PRMT R72, R89, 0x7610, R72 ;  /* 0x0000761059480816 */ /* 0x000fe20000000048 */
[----:B------:R-:W-:Y:S01]  /*1d20*/  FMUL.FTZ R92, R92, c[0x0][0x1e8] ;  /* 0x00007a005c5c7a20 */ /* 0x000fe20000410000 */
[----:B------:R-:W-:Y:S01]  /*1d30*/  @P0 F2FP.BF16.PACK_AB R89, RZ, R151 ;  /* 0x00000097ff59023e */ /* 0x000fe200000010ff */
[-C--:B------:R-:W-:Y:S01]  /*1d40*/  FMUL.FTZ R151, R151, R101.reuse ;  /* 0x0000006597977220 */ /* 0x080fe20000410000 */
[----:B------:R-:W-:Y:S01]  /*1d50*/  @P0 F2FP.BF16.PACK_AB R88, RZ, R164 ;  /* 0x000000a4ff58023e */ /* 0x000fe200000010ff */
[----:B------:R-:W-:Y:S01]  /*1d60*/  FMUL.FTZ R164, R164, R101 ;  /* 0x00000065a4a47220 */ /* 0x000fe20000410000 */
[----:B------:R-:W-:Y:S01]  /*1d70*/  @P0 PRMT R73, R73, 0x5410, R89 ;  /* 0x0000541049490816 */ /* 0x000fe20000000059 */
[----:B------:R-:W-:Y:S01]  /*1d80*/  FMUL.FTZ R151, R151, c[0x0][0x1e8] ;  /* 0x00007a0097977a20 */ /* 0x000fe20000410000 */
[----:B------:R-:W-:Y:S01]  /*1d90*/  @P0 PRMT R72, R72, 0x5410, R88 ;  /* 0x0000541048480816 */ /* 0x000fe20000000058 */
[----:B------:R-:W-:Y:S01]  /*1da0*/  @P1 IMAD.WIDE.U32 R88, R0, R93, c[0x0][0x258] ;  /* 0x0000960000581625 */ /* 0x000fe200078e005d */
[----:B------:R-:W-:-:S02]  /*1db0*/  @P0 PRMT R75, R75, 0x5410, R155 ;  /* 0x000054104b4b0816 */ /* 0x000fc4000000009b */
[----:B------:R-:W-:Y:S01]  /*1dc0*/  LOP3.LUT P0, RZ, R160, 0xff0000, RZ, 0xc0, !PT ;  /* 0x00ff0000a0ff7812 */ /* 0x000fe2000780c0ff */
[----:B------:R-:W-:Y:S01]  /*1dd0*/  FMUL.FTZ R162, R162, R101 ;  /* 0x00000065a2a27220 */ /* 0x000fe20000410000 */
[----:B------:R-:W-:Y:S01]  /*1de0*/  FSEL R91, R91, RZ, P5 ;  /* 0x000000ff5b5b7208 */ /* 0x000fe20002800000 */
[----:B------:R1:W-:Y:S01]  /*1df0*/  @P1 STG.E.128 [R88.64], R72 ;  /* 0x0000004858001986 */ /* 0x0003e2000c101d04 */
[C---:B------:R-:W-:Y:S01]  /*1e00*/  LOP3.LUT P1, RZ, R161.reuse, 0xff, RZ, 0xc0, !PT ;  /* 0x000000ffa1ff7812 */ /* 0x040fe2000782c0ff */
[----:B------:R-:W-:Y:S01]  /*1e10*/  FMUL.FTZ R164, R164, c[0x0][0x1e8] ;  /* 0x00007a00a4a47a20 */ /* 0x000fe20000410000 */
[----:B------:R-:W-:Y:S01]  /*1e20*/  LOP3.LUT P5, RZ, R161, 0xff0000, RZ, 0xc0, !PT ;  /* 0x00ff0000a1ff7812 */ /* 0x000fe200078ac0ff */
[----:B------:R-:W-:Y:S01]  /*1e30*/  FMUL.FTZ R154, R154, c[0x0][0x1e8] ;  /* 0x00007a009a9a7a20 */ /* 0x000fe20000410000 */
[----:B------:R-:W-:Y:S01]  /*1e40*/  FSEL R156, R156, RZ, P1 ;  /* 0x000000ff9c9c7208 */ /* 0x000fe20000800000 */
[----:B------:R-:W-:Y:S01]  /*1e50*/  FMUL.FTZ R162, R162, c[0x0][0x1e8] ;  /* 0x00007a00a2a27a20 */ /* 0x000fe20000410000 */
[----:B------:R-:W-:-:S02]  /*1e60*/  LOP3.LUT P1, RZ, R160, 0xff000000, RZ, 0xc0, !PT ;  /* 0xff000000a0ff7812 */ /* 0x000fc4000782c0ff */
[----:B------:R-:W-:Y:S02]  /*1e70*/  FSEL R154, R154, RZ, P5 ;  /* 0x000000ff9a9a7208 */ /* 0x000fe40002800000 */
[----:B-1----:R-:W-:Y:S02]  /*1e80*/  FSEL R89, R90, RZ, P0 ;  /* 0x000000ff5a597208 */ /* 0x002fe40000000000 */
[----:B------:R-:W-:Y:S02]  /*1e90*/  FSEL R88, R151, RZ, P1 ;  /* 0x000000ff97587208 */ /* 0x000fe40000800000 */
[----:B------:R-:W-:Y:S02]  /*1ea0*/  LOP3.LUT P1, RZ, R160, 0xff00, RZ, 0xc0, !PT ;  /* 0x0000ff00a0ff7812 */ /* 0x000fe4000782c0ff */
[----:B------:R-:W-:Y:S01]  /*1eb0*/  F2FP.BF16.PACK_AB R89, R88, R89 ;  /* 0x000000595859723e */ /* 0x000fe200000010ff */
[----:B------:R-:W-:Y:S01]  /*1ec0*/  IMAD.MOV.U32 R88, RZ, RZ, R160 ;  /* 0x000000ffff587224 */ /* 0x000fe200078e00a0 */
[----:B------:R-:W-:-:S02]  /*1ed0*/  F2FP.BF16.PACK_AB R90, R91, R156 ;  /* 0x0000009c5b5a723e */ /* 0x000fc400000010ff */
[----:B------:R-:W-:Y:S02]  /*1ee0*/  FSEL R91, R164, RZ, P1 ;  /* 0x000000ffa45b7208 */ /* 0x000fe40000800000 */
[----:B------:R-:W-:-:S04]  /*1ef0*/  LOP3.LUT P0, RZ, R88, 0xff, RZ, 0xc0, !PT ;  /* 0x000000ff58ff7812 */ /* 0x000fc8000780c0ff */
[----:B------:R-:W-:Y:S01]  /*1f00*/  FSEL R88, R92, RZ, P0 ;  /* 0x000000ff5c587208 */ /* 0x000fe20000000000 */
[----:B------:R-:W-:Y:S01]  /*1f10*/  IMAD.WIDE.U32 R92, R0, R93, c[0x0][0x248] ;  /* 0x00009200005c7625 */ /* 0x000fe200078e005d */
[----:B------:R-:W-:Y:S02]  /*1f20*/  LOP3.LUT P0, RZ, R161, 0xff000000, RZ, 0xc0, !PT ;  /* 0xff000000a1ff7812 */ /* 0x000fe4000780c0ff */
[----:B------:R-:W-:Y:S02]  /*1f30*/  F2FP.BF16.PACK_AB R88, R91, R88 ;  /* 0x000000585b58723e */ /* 0x000fe400000010ff */
[----:B------:R-:W-:Y:S02]  /*1f40*/  FSEL R151, R162, RZ, P0 ;  /* 0x000000ffa2977208 */ /* 0x000fe40000000000 */
[----:B------:R-:W-:Y:S02]  /*1f50*/  IADD3 R0, R0, 0x20, RZ ;  /* 0x0000002000007810 */ /* 0x000fe40007ffe0ff */
[----:B------:R-:W-:-:S05]  /*1f60*/  F2FP.BF16.PACK_AB R91, R151, R154 ;  /* 0x0000009a975b723e */ /* 0x000fca00000010ff */
[----:B------:R1:W-:Y:S02]  /*1f70*/  STG.E.128 [R92.64], R88 ;  /* 0x000000585c007986 */ /* 0x0003e4000c101d04 */
.L_x_469:
[----:B------:R-:W-:Y:S05]  /*1f80*/  BSYNC B1 ;  /* 0x0000000000017941 */ /* 0x000fea0003800000 */
.L_x_468:
[----:B------:R-:W-:Y:S01]  /*1f90*/  BSSY B1, `(.L_x_470) ;  /* 0x000006b000017945 */ /* 0x000fe20003800000 */
[----:B------:R-:W-:Y:S05]  /*1fa0*/  @!P3 BRA `(.L_x_471) ;  /* 0x000006900000b947 */ /* 0x000fea0003800000 */
[----:B------:R-:W-:Y:S01]  /*1fb0*/  ISETP.NE.U32.AND P0, PT, RZ, c[0x0][0x218], PT ;  /* 0x00008600ff007a0c */ /* 0x000fe20003f05070 */
[-CC-:B-1----:R-:W-:Y:S01]  /*1fc0*/  FFMA.FTZ R89, R119, R95.reuse, R94.reuse ;  /* 0x0000005f77597223 */ /* 0x182fe2000001005e */
[----:B------:R-:W-:Y:S01]  /*1fd0*/  ISETP.NE.U32.AND P1, PT, RZ, c[0x0][0x258], PT ;  /* 0x00009600ff007a0c */ /* 0x000fe20003f25070 */
[----:B------:R-:W-:Y:S01]  /*1fe0*/  FFMA.FTZ R91, R121, R95, R94 ;  /* 0x0000005f795b7223 */ /* 0x000fe2000001005e */
[----:B------:R-:W-:Y:S01]  /*1ff0*/  ISETP.NE.AND.EX P0, PT, RZ, c[0x0][0x21c], PT, P0 ;  /* 0x00008700ff007a0c */ /* 0x000fe20003f05300 */
[----:B------:R-:W-:Y:S01]  /*2000*/  FADD.FTZ R89, R122, -R89 ;  /* 0x800000597a597221 */ /* 0x000fe20000010000 */
[----:B------:R-:W-:Y:S01]  /*2010*/  ISETP.NE.AND.EX P1, PT, RZ, c[0x0][0x25c], PT, P1 ;  /* 0x00009700ff007a0c */ /* 0x000fe20003f25310 */
[----:B------:R-:W-:Y:S01]  /*2020*/  FADD.FTZ R91, R124, -R91 ;  /* 0x8000005b7c5b7221 */ /* 0x000fe20000010000 */
[----:B------:R-:W-:Y:S01]  /*2030*/  LOP3.LUT P5, RZ, R159, 0xff00, RZ, 0xc0, !PT ;  /* 0x0000ff009fff7812 */ /* 0x000fe200078ac0ff */
[----:B-----5:R-:W-:-:S02]  /*2040*/  FMUL.FTZ R90, R102, R89 ;  /* 0x00000059665a7220 */ /* 0x020fc40000410000 */
[----:B------:R-:W-:Y:S02]  /*2050*/  FMUL.FTZ R156, R102, R91 ;  /* 0x0000005b669c7220 */ /* 0x000fe40000410000 */
        /* <DEDUP_REMOVED lines=11> */
[-C--:B------:R-:W-:Y:S02]  /*2110*/  FFMA.FTZ R162, R120, R95.reuse, R94 ;  /* 0x0000005f78a27223 */ /* 0x080fe4000001005e */
[----:B------:R-:W-:Y:S01]  /*2120*/  FADD.FTZ R93, R129, -R93 ;  /* 0x8000005d815d7221 */ /* 0x000fe20000010000 */
[----:B------:R-:W-:Y:S01]  /*2130*/  @P1 PRMT R74, R89, 0x7610, R74 ;  /* 0x00007610594a1816 */ /* 0x000fe2000000004a */
[----:B------:R-:W-:Y:S01]  /*2140*/  FFMA.FTZ R89, R105, R95, R94 ;  /* 0x0000005f69597223 */ /* 0x000fe2000001005e */
[----:B------:R-:W-:Y:S01]  /*2150*/  @P1 F2FP.BF16.PACK_AB R88, RZ, R90 ;  /* 0x0000005aff58123e */ /* 0x000fe200000010ff */
[----:B------:R-:W-:-:S02]  /*2160*/  FADD.FTZ R151, R123, -R162 ;  /* 0x800000a27b977221 */ /* 0x000fc40000010000 */
[----:B------:R-:W-:Y:S01]  /*2170*/  FADD.FTZ R89, R118, -R89 ;  /* 0x8000005976597221 */ /* 0x000fe20000010000 */
[----:B------:R-:W-:Y:S01]  /*2180*/  @P1 PRMT R73, R88, 0x7610, R73 ;  /* 0x0000761058491816 */ /* 0x000fe20000000049 */
[----:B------:R-:W-:Y:S02]  /*2190*/  FFMA.FTZ R88, R116, R95, R94 ;  /* 0x0000005f74587223 */ /* 0x000fe4000001005e */
[C---:B------:R-:W-:Y:S01]  /*21a0*/  FMUL.FTZ R92, R102.reuse, R89 ;  /* 0x00000059665c7220 */ /* 0x040fe20000410000 */
[----:B------:R-:W-:Y:S01]  /*21b0*/  @P0 PRMT R89, RZ, 0x5410, R24 ;  /* 0x00005410ff590816 */ /* 0x000fe20000000018 */
        /* <DEDUP_REMOVED lines=9> */
[----:B------:R-:W-:Y:S01]  /*2250*/  FADD.FTZ R89, R117, -R88 ;  /* 0x8000005875597221 */ /* 0x000fe20000010000 */
[----:B------:R-:W-:Y:S01]  /*2260*/  @P0 PRMT R88, RZ, 0x7610, R26 ;  /* 0x00007610ff580816 */ /* 0x000fe2000000001a */
[----:B------:R-:W-:Y:S02]  /*2270*/  @P0 FADD.FTZ R162, R162, R93 ;  /* 0x0000005da2a20221 */ /* 0x000fe40000010000 */
[----:B------:R-:W-:Y:S01]  /*2280*/  FMUL.FTZ R164, R102, R89 ;  /* 0x0000005966a47220 */ /* 0x000fe20000410000 */
[----:B------:R-:W-:Y:S01]  /*2290*/  @P0 PRMT R89, RZ, 0x7610, R24 ;  /* 0x00007610ff590816 */ /* 0x000fe20000000018 */
[----:B------:R-:W-:Y:S01]  /*22a0*/  @P0 FADD.FTZ R91, R91, R88 ;  /* 0x000000585b5b0221 */ /* 0x000fe20000010000 */
[----:B------:R-:W-:Y:S01]  /*22b0*/  @P1 F2FP.BF16.PACK_AB R88, RZ, R154 ;  /* 0x0000009aff58123e */ /* 0x000fe200000010ff */
[-C--:B------:R-:W-:Y:S01]  /*22c0*/  FMUL.FTZ R156, R156, R101.reuse ;  /* 0x000000659c9c7220 */ /* 0x080fe20000410000 */
[----:B------:R-:W-:Y:S01]  /*22d0*/  @P1 F2FP.BF16.PACK_AB R155, RZ, R162 ;  /* 0x000000a2ff9b123e */ /* 0x000fe200000010ff */
[----:B------:R-:W-:Y:S01]  /*22e0*/  @P0 FADD.FTZ R164, R164, R89 ;  /* 0x00000059a4a40221 */ /* 0x000fe20000010000 */
[----:B------:R-:W-:Y:S01]  /*22f0*/  ISETP.NE.U32.AND P0, PT, RZ, c[0x0][0x258], PT ;  /* 0x00009600ff007a0c */ /* 0x000fe20003f05070 */
[----:B------:R-:W-:Y:S01]  /*2300*/  FMUL.FTZ R156, R156, c[0x0][0x1e8] ;  /* 0x00007a009c9c7a20 */ /* 0x000fe20000410000 */
[----:B------:R-:W-:Y:S01]  /*2310*/  @P1 F2FP.BF16.PACK_AB R89, RZ, R92 ;  /* 0x0000005cff59123e */ /* 0x000fe200000010ff */
[-C--:B------:R-:W-:Y:S01]  /*2320*/  FMUL.FTZ R90, R90, R101.reuse ;  /* 0x000000655a5a7220 */ /* 0x080fe20000410000 */
[----:B------:R-:W-:Y:S01]  /*2330*/  ISETP.NE.AND.EX P0, PT, RZ, c[0x0][0x25c], PT, P0 ;  /* 0x00009700ff007a0c */ /* 0x000fe20003f05300 */
[----:B------:R-:W-:Y:S01]  /*2340*/  FMUL.FTZ R92, R92, R101 ;  /* 0x000000655c5c7220 */ /* 0x000fe20000410000 */
[----:B------:R-:W-:Y:S01]  /*2350*/  @P1 F2FP.BF16.PACK_AB R93, RZ, R91 ;  /* 0x0000005bff5d123e */ /* 0x000fe200000010ff */
[----:B------:R-:W-:Y:S01]  /*2360*/  FMUL.FTZ R90, R90, c[0x0][0x1e8] ;  /* 0x00007a005a5a7a20 */ /* 0x000fe20000410000 */
[----:B------:R-:W-:Y:S01]  /*2370*/  @P1 PRMT R72, R89, 0x7610, R72 ;  /* 0x0000761059481816 */ /* 0x000fe20000000048 */
        /* <DEDUP_REMOVED lines=8> */
[-C--:B------:R-:W-:Y:S01]  /*2400*/  FMUL.FTZ R164, R164, R101.reuse ;  /* 0x00000065a4a47220 */ /* 0x080fe20000410000 */
[----:B------:R-:W-:Y:S01]  /*2410*/  MOV R93, 0x10 ;  /* 0x00000010005d7802 */ /* 0x000fe20000000f00 */
[----:B------:R-:W-:Y:S01]  /*2420*/  FMUL.FTZ R151, R151, c[0x0][0x1e8] ;  /* 0x00007a0097977a20 */ /* 0x000fe20000410000 */
[----:B------:R-:W-:Y:S01]  /*2430*/  @P1 PRMT R73, R73, 0x5410, R89 ;  /* 0x0000541049491816 */ /* 0x000fe20000000059 */
[----:B------:R-:W-:Y:S01]  /*2440*/  FMUL.FTZ R154, R154, R101 ;  /* 0x000000659a9a7220 */ /* 0x000fe20000410000 */
[----:B------:R-:W-:Y:S01]  /*2450*/  @P1 PRMT R72, R72, 0x5410, R88 ;  /* 0x0000541048481816 */ /* 0x000fe20000000058 */
[----:B------:R-:W-:Y:S01]  /*2460*/  @P0 IMAD.WIDE.U32 R88, R0, R93, c[0x0][0x258] ;  /* 0x0000960000580625 */ /* 0x000fe200078e005d */
[----:B------:R-:W-:-:S02]  /*2470*/  @P1 PRMT R75, R75, 0x5410, R155 ;  /* 0x000054104b4b1816 */ /* 0x000fc4000000009b */
[----:B------:R-:W-:Y:S01]  /*2480*/  LOP3.LUT P1, RZ, R159, 0xff, RZ, 0xc0, !PT ;  /* 0x000000ff9fff7812 */ /* 0x000fe2000782c0ff */
[----:B------:R-:W-:Y:S01]  /*2490*/  FMUL.FTZ R162, R162, R101 ;  /* 0x00000065a2a27220 */ /* 0x000fe20000410000 */
[----:B------:R-:W-:Y:S01]  /*24a0*/  FSEL R91, R91, RZ, P5 ;  /* 0x000000ff5b5b7208 */ /* 0x000fe20002800000 */
[----:B------:R1:W-:Y:S01]  /*24b0*/  @P0 STG.E.128 [R88.64], R72 ;  /* 0x0000004858000986 */ /* 0x0003e2000c101d04 */
[----:B------:R-:W-:Y:S01]  /*24c0*/  FSEL R156, R156, RZ, P1 ;  /* 0x000000ff9c9c7208 */ /* 0x000fe20000800000 */
[----:B------:R-:W-:Y:S01]  /*24d0*/  FMUL.FTZ R164, R164, c[0x0][0x1e8] ;  /* 0x00007a00a4a47a20 */ /* 0x000fe20000410000 */
[----:B------:R-:W-:Y:S01]  /*24e0*/  LOP3.LUT P0, RZ, R158, 0xff0000, RZ, 0xc0, !PT ;  /* 0x00ff00009eff7812 */ /* 0x000fe2000780c0ff */
[----:B------:R-:W-:Y:S01]  /*24f0*/  FMUL.FTZ R154, R154, c[0x0][0x1e8] ;  /* 0x00007a009a9a7a20 */ /* 0x000fe20000410000 */
[----:B------:R-:W-:Y:S01]  /*2500*/  LOP3.LUT P1, RZ, R158, 0xff000000, RZ, 0xc0, !PT ;  /* 0xff0000009eff7812 */ /* 0x000fe2000782c0ff */
[----:B------:R-:W-:Y:S01]  /*2510*/  FMUL.FTZ R162, R162, c[0x0][0x1e8] ;  /* 0x00007a00a2a27a20 */ /* 0x000fe20000410000 */
[----:B------:R-:W-:-:S04]  /*2520*/  LOP3.LUT P5, RZ, R159, 0xff0000, RZ, 0xc0, !PT ;  /* 0x00ff00009fff7812 */ /* 0x000fc800078ac0ff */
[----:B------:R-:W-:Y:S02]  /*2530*/  FSEL R154, R154, RZ, P5 ;  /* 0x000000ff9a9a7208 */ /* 0x000fe40002800000 */
[----:B-1----:R-:W-:Y:S02]  /*2540*/  FSEL R89, R90, RZ, P0 ;  /* 0x000000ff5a597208 */ /* 0x002fe40000000000 */
[----:B------:R-:W-:Y:S02]  /*2550*/  FSEL R88, R151, RZ, P1 ;  /* 0x000000ff97587208 */ /* 0x000fe40000800000 */
[----:B------:R-:W-:Y:S02]  /*2560*/  LOP3.LUT P1, RZ, R158, 0xff00, RZ, 0xc0, !PT ;  /* 0x0000ff009eff7812 */ /* 0x000fe4000782c0ff */
[----:B------:R-:W-:Y:S02]  /*2570*/  F2FP.BF16.PACK_AB R89, R88, R89 ;  /* 0x000000595859723e */ /* 0x000fe400000010ff */
[----:B------:R-:W-:-:S02]  /*2580*/  MOV R88, R158 ;  /* 0x0000009e00587202 */ /* 0x000fc40000000f00 */
[----:B------:R-:W-:Y:S02]  /*2590*/  F2FP.BF16.PACK_AB R90, R91, R156 ;  /* 0x0000009c5b5a723e */ /* 0x000fe400000010ff */
[----:B------:R-:W-:Y:S02]  /*25a0*/  LOP3.LUT P0, RZ, R88, 0xff, RZ, 0xc0, !PT ;  /* 0x000000ff58ff7812 */ /* 0x000fe4000780c0ff */
[----:B------:R-:W-:Y:S02]  /*25b0*/  FSEL R91, R164, RZ, P1 ;  /* 0x000000ffa45b7208 */ /* 0x000fe40000800000 */
[----:B------:R-:W-:Y:S01]  /*25c0*/  FSEL R88, R92, RZ, P0 ;  /* 0x000000ff5c587208 */ /* 0x000fe20000000000 */
[----:B------:R-:W-:Y:S01]  /*25d0*/  IMAD.WIDE.U32 R92, R0, R93, c[0x0][0x248] ;  /* 0x00009200005c7625 */ /* 0x000fe200078e005d */
[----:B------:R-:W-:Y:S02]  /*25e0*/  LOP3.LUT P0, RZ, R159, 0xff000000, RZ, 0xc0, !PT ;  /* 0xff0000009fff7812 */ /* 0x000fe4000780c0ff */
[----:B------:R-:W-:-:S02]  /*25f0*/  F2FP.BF16.PACK_AB R88, R91, R88 ;  /* 0x000000585b58723e */ /* 0x000fc400000010ff */
[----:B------:R-:W-:Y:S02]  /*2600*/  FSEL R151, R162, RZ, P0 ;  /* 0x000000ffa2977208 */ /* 0x000fe40000000000 */
[----:B------:R-:W-:Y:S02]  /*2610*/  IADD3 R0, R0, 0x20, RZ ;  /* 0x0000002000007810 */ /* 0x000fe40007ffe0ff */
[----:B------:R-:W-:-:S05]  /*2620*/  F2FP.BF16.PACK_AB R91, R151, R154 ;  /* 0x0000009a975b723e */ /* 0x000fca00000010ff */
[----:B------:R1:W-:Y:S02]  /*2630*/  STG.E.128 [R92.64], R88 ;  /* 0x000000585c007986 */ /* 0x0003e4000c101d04 */
.L_x_471:
[----:B------:R-:W-:Y:S05]  /*2640*/  BSYNC B1 ;  /* 0x0000000000017941 */ /* 0x000fea0003800000 */
.L_x_470:
        /* <DEDUP_REMOVED lines=17> */
[-C--:B------:R-:W-:Y:S02]  /*2760*/  FFMA.FTZ R154, R136, R95.reuse, R94 ;  /* 0x0000005f889a7223 */ /* 0x080fe4000001005e */
[----:B------:R-:W-:Y:S01]  /*2770*/  @P0 FADD.FTZ R90, R90, R91 ;  /* 0x0000005b5a5a0221 */ /* 0x000fe20000010000 */
[----:B------:R-:W-:Y:S01]  /*2780*/  @P0 PRMT R91, RZ, 0x5410, R84 ;  /* 0x00005410ff5b0816 */ /* 0x000fe20000000054 */
[----:B------:R-:W-:-:S02]  /*2790*/  FFMA.FTZ R88, R142, R95, R94 ;  /* 0x0000005f8e587223 */ /* 0x000fc4000001005e */
[-CC-:B------:R-:W-:Y:S02]  /*27a0*/  FFMA.FTZ R89, R141, R95.reuse, R94.reuse ;  /* 0x0000005f8d597223 */ /* 0x180fe4000001005e */
[----:B------:R-:W-:Y:S01]  /*27b0*/  @P0 FADD.FTZ R92, R92, R91 ;  /* 0x0000005b5c5c0221 */ /* 0x000fe20000010000 */
[----:B------:R-:W-:Y:S01]  /*27c0*/  @P0 PRMT R91, RZ, 0x5410, R85 ;  /* 0x00005410ff5b0816 */ /* 0x000fe20000000055 */
[----:B------:R-:W-:Y:S02]  /*27d0*/  FFMA.FTZ R156, R146, R95, R94 ;  /* 0x0000005f929c7223 */ /* 0x000fe4000001005e */
[----:B------:R-:W-:Y:S02]  /*27e0*/  FMUL.FTZ R94, R102, R93 ;  /* 0x0000005d665e7220 */ /* 0x000fe40000410000 */
[----:B------:R-:W-:Y:S02]  /*27f0*/  FADD.FTZ R89, R144, -R89 ;  /* 0x8000005990597221 */ /* 0x000fe40000010000 */
[----:B------:R-:W-:-:S02]  /*2800*/  @P0 FADD.FTZ R94, R94, R91 ;  /* 0x0000005b5e5e0221 */ /* 0x000fc40000010000 */
[----:B------:R-:W-:Y:S02]  /*2810*/  FADD.FTZ R93, R137, -R154 ;  /* 0x8000009a895d7221 */ /* 0x000fe40000010000 */
[C---:B------:R-:W-:Y:S01]  /*2820*/  FMUL.FTZ R154, R102.reuse, R89 ;  /* 0x00000059669a7220 */ /* 0x040fe20000410000 */
[----:B------:R-:W-:Y:S01]  /*2830*/  @P1 F2FP.BF16.PACK_AB R89, RZ, R94 ;  /* 0x0000005eff59123e */ /* 0x000fe200000010ff */
[----:B------:R-:W-:Y:S01]  /*2840*/  FADD.FTZ R95, R139, -R88 ;  /* 0x800000588b5f7221 */ /* 0x000fe20000010000 */
[----:B------:R-:W-:Y:S01]  /*2850*/  @P1 F2FP.BF16.PACK_AB R88, RZ, R92 ;  /* 0x0000005cff58123e */ /* 0x000fe200000010ff */
[----:B------:R-:W-:Y:S01]  /*2860*/  FADD.FTZ R91, R133, -R162 ;  /* 0x800000a2855b7221 */ /* 0x000fe20000010000 */
[----:B------:R-:W-:Y:S01]  /*2870*/  @P1 PRMT R73, R89, 0x7610, R73 ;  /* 0x0000761059491816 */ /* 0x000fe20000000049 */
[----:B------:R-:W-:Y:S01]  /*2880*/  FMUL.FTZ R164, R102, R95 ;  /* 0x0000005f66a47220 */ /* 0x000fe20000410000 */
[----:B------:R-:W-:Y:S01]  /*2890*/  @P0 PRMT R89, RZ, 0x7610, R86 ;  /* 0x00007610ff590816 */ /* 0x000fe20000000056 */
[----:B------:R-:W-:Y:S01]  /*28a0*/  FADD.FTZ R151, R143, -R156 ;  /* 0x8000009c8f977221 */ /* 0x000fe20000010000 */
[----:B------:R-:W-:Y:S01]  /*28b0*/  @P1 PRMT R72, R88, 0x7610, R72 ;  /* 0x0000761058481816 */ /* 0x000fe20000000048 */
[----:B------:R-:W-:Y:S01]  /*28c0*/  FMUL.FTZ R156, R102, R91 ;  /* 0x0000005b669c7220 */ /* 0x000fe20000410000 */
[----:B------:R-:W-:Y:S01]  /*28d0*/  @P1 F2FP.BF16.PACK_AB R91, RZ, R90 ;  /* 0x0000005aff5b123e */ /* 0x000fe200000010ff */
[----:B------:R-:W-:Y:S01]  /*28e0*/  @P0 FADD.FTZ R164, R164, R89 ;  /* 0x00000059a4a40221 */ /* 0x000fe20000010000 */
[----:B------:R-:W-:Y:S01]  /*28f0*/  @P0 PRMT R89, RZ, 0x7610, R84 ;  /* 0x00007610ff590816 */ /* 0x000fe20000000054 */
[C---:B------:R-:W-:Y:S01]  /*2900*/  FMUL.FTZ R162, R102.reuse, R93 ;  /* 0x0000005d66a27220 */ /* 0x040fe20000410000 */
[----:B------:R-:W-:Y:S01]  /*2910*/  @P1 PRMT R74, R91, 0x7610, R74 ;  /* 0x000076105b4a1816 */ /* 0x000fe2000000004a */
        /* <DEDUP_REMOVED lines=10> */
[----:B------:R-:W-:Y:S01]  /*29c0*/  FMUL.FTZ R90, R90, c[0x0][0x1e8] ;  /* 0x00007a005a5a7a20 */ /* 0x000fe20000410000 */
[----:B------:R-:W-:Y:S01]  /*29d0*/  @P1 PRMT R72, R72, 0x5410, R88 ;  /* 0x0000541048481816 */ /* 0x000fe20000000058 */
[----:B------:R-:W-:-:S02]  /*29e0*/  FMUL.FTZ R164, R164, R101 ;  /* 0x00000065a4a47220 */ /* 0x000fc40000410000 */
[----:B------:R-:W-:Y:S01]  /*29f0*/  @P0 FADD.FTZ R154, R154, R89 ;  /* 0x000000599a9a0221 */ /* 0x000fe20000010000 */
[----:B------:R-:W-:Y:S01]  /*2a00*/  @P0 PRMT R89, RZ, 0x7610, R87 ;  /* 0x00007610ff590816 */ /* 0x000fe20000000057 */
[----:B------:R-:W-:Y:S02]  /*2a10*/  FMUL.FTZ R94, R94, c[0x0][0x1e8] ;  /* 0x00007a005e5e7a20 */ /* 0x000fe40000410000 */
[-C--:B------:R-:W-:Y:S01]  /*2a20*/  FMUL.FTZ R92, R92, R101.reuse ;  /* 0x000000655c5c7220 */ /* 0x080fe20000410000 */
[----:B------:R-:W-:Y:S01]  /*2a30*/  @P1 F2FP.BF16.PACK_AB R93, RZ, R154 ;  /* 0x0000009aff5d123e */ /* 0x000fe200000010ff */
[----:B------:R-:W-:Y:S01]  /*2a40*/  @P0 FADD.FTZ R102, R102, R89 ;  /* 0x0000005966660221 */ /* 0x000fe20000010000 */
[----:B------:R-:W-:Y:S01]  /*2a50*/  ISETP.NE.U32.AND P0, PT, RZ, c[0x0][0x258], PT ;  /* 0x00009600ff007a0c */ /* 0x000fe20003f05070 */
[----:B------:R-:W-:Y:S01]  /*2a60*/  FMUL.FTZ R164, R164, c[0x0][0x1e8] ;  /* 0x00007a00a4a47a20 */ /* 0x000fe20000410000 */
[----:B------:R-:W-:Y:S01]  /*2a70*/  @P1 PRMT R75, R93, 0x7610, R75 ;  /* 0x000076105d4b1816 */ /* 0x000fe2000000004b */
[----:B------:R-:W-:Y:S01]  /*2a80*/  HFMA2.MMA R93, -RZ, RZ, 0, 9.5367431640625e-07 ;  /* 0x00000010ff5d7435 */ /* 0x000fe200000001ff */
[----:B------:R-:W-:Y:S01]  /*2a90*/  ISETP.NE.AND.EX P0, PT, RZ, c[0x0][0x25c], PT, P0 ;  /* 0x00009700ff007a0c */ /* 0x000fe20003f05300 */
[-C--:B------:R-:W-:Y:S01]  /*2aa0*/  FMUL.FTZ R156, R156, R101.reuse ;  /* 0x000000659c9c7220 */ /* 0x080fe20000410000 */
[----:B------:R-:W-:Y:S01]  /*2ab0*/  @P1 F2FP.BF16.PACK_AB R89, RZ, R162 ;  /* 0x000000a2ff59123e */ /* 0x000fe200000010ff */
[-C--:B------:R-:W-:Y:S01]  /*2ac0*/  FMUL.FTZ R162, R162, R101.reuse ;  /* 0x00000065a2a27220 */ /* 0x080fe20000410000 */
[----:B------:R-:W-:Y:S01]  /*2ad0*/  @P1 F2FP.BF16.PACK_AB R95, RZ, R102 ;  /* 0x00000066ff5f123e */ /* 0x000fe200000010ff */
[-C--:B------:R-:W-:Y:S01]  /*2ae0*/  FMUL.FTZ R154, R154, R101.reuse ;  /* 0x000000659a9a7220 */ /* 0x080fe20000410000 */
[----:B------:R-:W-:Y:S01]  /*2af0*/  @P1 PRMT R73, R73, 0x5410, R89 ;  /* 0x0000541049491816 */ /* 0x000fe20000000059 */
[----:B------:R-:W-:Y:S01]  /*2b00*/  FMUL.FTZ R162, R162, c[0x0][0x1e8] ;  /* 0x00007a00a2a27a20 */ /* 0x000fe20000410000 */
[----:B------:R-:W-:Y:S01]  /*2b10*/  @P1 PRMT R75, R75, 0x5410, R95 ;  /* 0x000054104b4b1816 */ /* 0x000fe2000000005f */
[----:B------:R-:W-:Y:S01]  /*2b20*/  FMUL.FTZ R92, R92, c[0x0][0x1e8] ;  /* 0x00007a005c5c7a20 */ /* 0x000fe20000410000 */
[----:B------:R-:W-:Y:S01]  /*2b30*/  LOP3.LUT P1, RZ, R153, 0xff, RZ, 0xc0, !PT ;  /* 0x000000ff99ff7812 */ /* 0x000fe2000782c0ff */
[----:B------:R-:W-:Y:S01]  /*2b40*/  FMUL.FTZ R101, R102, R101 ;  /* 0x0000006566657220 */ /* 0x000fe20000410000 */
[----:B------:R-:W-:Y:S01]  /*2b50*/  FSEL R91, R164, RZ, P5 ;  /* 0x000000ffa45b7208 */ /* 0x000fe20002800000 */
[----:B------:R-:W-:Y:S01]  /*2b60*/  @P0 IMAD.WIDE.U32 R88, R0, R93, c[0x0][0x258] ;  /* 0x0000960000580625 */ /* 0x000fe200078e005d */
[----:B------:R-:W-:-:S02]  /*2b70*/  FSEL R90, R90, RZ, P1 ;  /* 0x000000ff5a5a7208 */ /* 0x000fc40000800000 */
[----:B------:R-:W-:Y:S01]  /*2b80*/  LOP3.LUT P1, RZ, R152, 0xff000000, RZ, 0xc0, !PT ;  /* 0xff00000098ff7812 */ /* 0x000fe2000782c0ff */
[----:B------:R-:W-:Y:S01]  /*2b90*/  FMUL.FTZ R156, R156, c[0x0][0x1e8] ;  /* 0x00007a009c9c7a20 */ /* 0x000fe20000410000 */
[----:B------:R1:W-:Y:S01]  /*2ba0*/  @P0 STG.E.128 [R88.64], R72 ;  /* 0x0000004858000986 */ /* 0x0003e2000c101d04 */
[----:B------:R-:W-:Y:S01]  /*2bb0*/  LOP3.LUT P0, RZ, R152, 0xff0000, RZ, 0xc0, !PT ;  /* 0x00ff000098ff7812 */ /* 0x000fe2000780c0ff */
[----:B------:R-:W-:Y:S01]  /*2bc0*/  FMUL.FTZ R154, R154, c[0x0][0x1e8] ;  /* 0x00007a009a9a7a20 */ /* 0x000fe20000410000 */
[----:B------:R-:W-:Y:S01]  /*2bd0*/  FSEL R162, R162, RZ, P1 ;  /* 0x000000ffa2a27208 */ /* 0x000fe20000800000 */
[----:B------:R-:W-:Y:S01]  /*2be0*/  FMUL.FTZ R101, R101, c[0x0][0x1e8] ;  /* 0x00007a0065657a20 */ /* 0x000fe20000410000 */
[----:B------:R-:W-:Y:S02]  /*2bf0*/  LOP3.LUT P1, RZ, R152, 0xff00, RZ, 0xc0, !PT ;  /* 0x0000ff0098ff7812 */ /* 0x000fe4000782c0ff */
[----:B------:R-:W-:Y:S02]  /*2c00*/  LOP3.LUT P5, RZ, R153, 0xff0000, RZ, 0xc0, !PT ;  /* 0x00ff000099ff7812 */ /* 0x000fe400078ac0ff */
[----:B------:R-:W-:-:S02]  /*2c10*/  F2FP.BF16.PACK_AB R90, R91, R90 ;  /* 0x0000005a5b5a723e */ /* 0x000fc400000010ff */
[----:B------:R-:W-:Y:S02]  /*2c20*/  FSEL R91, R156, RZ, P1 ;  /* 0x000000ff9c5b7208 */ /* 0x000fe40000800000 */
[----:B------:R-:W-:Y:S02]  /*2c30*/  FSEL R154, R154, RZ, P5 ;  /* 0x000000ff9a9a7208 */ /* 0x000fe40002800000 */
[----:B-1----:R-:W-:Y:S02]  /*2c40*/  MOV R88, R152 ;  /* 0x0000009800587202 */ /* 0x002fe40000000f00 */
[----:B------:R-:W-:Y:S02]  /*2c50*/  FSEL R89, R94, RZ, P0 ;  /* 0x000000ff5e597208 */ /* 0x000fe40000000000 */
[----:B------:R-:W-:Y:S02]  /*2c60*/  LOP3.LUT P0, RZ, R88, 0xff, RZ, 0xc0, !PT ;  /* 0x000000ff58ff7812 */ /* 0x000fe4000780c0ff */
[----:B------:R-:W-:-:S02]  /*2c70*/  F2FP.BF16.PACK_AB R89, R162, R89 ;  /* 0x00000059a259723e */ /* 0x000fc400000010ff */
[----:B------:R-:W-:Y:S01]  /*2c80*/  FSEL R88, R92, RZ, P0 ;  /* 0x000000ff5c587208 */ /* 0x000fe20000000000 */
[----:B------:R-:W-:Y:S01]  /*2c90*/  IMAD.WIDE.U32 R92, R0, R93, c[0x0][0x248] ;  /* 0x00009200005c7625 */ /* 0x000fe200078e005d */
[----:B------:R-:W-:Y:S02]  /*2ca0*/  LOP3.LUT P0, RZ, R153, 0xff000000, RZ, 0xc0, !PT ;  /* 0xff00000099ff7812 */ /* 0x000fe4000780c0ff */
[----:B------:R-:W-:Y:S02]  /*2cb0*/  F2FP.BF16.PACK_AB R88, R91, R88 ;  /* 0x000000585b58723e */ /* 0x000fe400000010ff */
[----:B------:R-:W-:-:S04]  /*2cc0*/  FSEL R101, R101, RZ, P0 ;  /* 0x000000ff65657208 */ /* 0x000fc80000000000 */
[----:B------:R-:W-:-:S05]  /*2cd0*/  F2FP.BF16.PACK_AB R91, R101, R154 ;  /* 0x0000009a655b723e */ /* 0x000fca00000010ff */
[----:B------:R1:W-:Y:S02]  /*2ce0*/  STG.E.128 [R92.64], R88 ;  /* 0x000000585c007986 */ /* 0x0003e4000c101d04 */
.L_x_473:
[----:B------:R-:W-:Y:S05]  /*2cf0*/  BSYNC B1 ;  /* 0x0000000000017941 */ /* 0x000fea0003800000 */
.L_x_472:
[----:B-1----:R-:W-:-:S04]  /*2d00*/  MOV R89, c[0x0][0x160] ;  /* 0x0000580000597a02 */ /* 0x002fc80000000f00 */
[----:B------:R-:W-:-:S04]  /*2d10*/  LEA R10, R89, R10, 0x2 ;  /* 0x0000000a590a7211 */ /* 0x000fc800078e10ff */
[----:B------:R-:W-:-:S13]  /*2d20*/  ISETP.GE.AND P0, PT, R10, c[0x0][0x164], PT ;  /* 0x000059000a007a0c */ /* 0x000fda0003f06270 */
[----:B0----5:R-:W-:Y:S01]  /*2d30*/  @P0 CALL.REL.NOINC `(.L_x_459) ;  /* 0x0000001000000944 */ /* 0x021fe20003c00000 */
[----:B------:R-:W-:Y:S05]  /*2d40*/  BRA `(.L_x_474) ;  /* 0xffffd7b000007947 */ /* 0x000fea000383ffff */
.L_x_459:
[----:B0-----:R-:W-:Y:S05]  /*2d50*/  BSYNC B0 ;  /* 0x0000000000007941 */ /* 0x001fea0003800000 */
.L_x_458:
        /* <DEDUP_REMOVED lines=80> */
[C---:B------:R-:W-:Y:S01]  /*3260*/  SHF.L.U64.HI R45, R26.reuse, 0x2, R45 ;  /* 0x000000021a2d7819 */ /* 0x040fe2000001022d */
[----:B------:R-:W-:-:S05]  /*3270*/  IMAD.SHL.U32 R26, R26, 0x4, RZ ;  /* 0x000000041a1a7824 */ /* 0x000fca00078e00ff */
        /* <DEDUP_REMOVED lines=19> */
[----:B------:R-:W-:Y:S01]  /*33b0*/  @P4 MOV R6, R28 ;  /* 0x0000001c00064202 */ /* 0x000fe20000000f00 */
[----:B------:R-:W-:Y:S01]  /*33c0*/  @P4 IMAD.MOV.U32 R8, RZ, RZ, R26 ;  /* 0x000000ffff084224 */ /* 0x000fe200078e001a */
[----:B------:R-:W-:Y:S01]  /*33d0*/  @P4 IADD3 R28, P6, R28, 0x200, RZ ;  /* 0x000002001c1c4810 */ /* 0x000fe20007fde0ff */
[----:B------:R-:W4:Y:S01]  /*33e0*/  LDS R9, [R100.X4+0x1800] ;  /* 0x0018000064097984 */ /* 0x000f220000004800 */
[-C--:B------:R-:W-:Y:S02]  /*33f0*/  @P4 MOV R7, R47.reuse ;  /* 0x0000002f00074202 */ /* 0x080fe40000000f00 */
[----:B------:R-:W-:Y:S01]  /*3400*/  @P4 IADD3.X R47, RZ, R47, RZ, P6, !PT ;  /* 0x0000002fff2f4210 */ /* 0x000fe200037fe4ff */
[----:B------:R-:W4:Y:S01]  /*3410*/  LDS R37, [R100.X4+0x1c00] ;  /* 0x001c000064257984 */ /* 0x000f220000004800 */
[----:B------:R-:W-:-:S03]  /*3420*/  @P4 IADD3 R26, P6, R26, 0x200, RZ ;  /* 0x000002001a1a4810 */ /* 0x000fc60007fde0ff */
        /* <DEDUP_REMOVED lines=28> */
[----:B0-----:R-:W-:Y:S01]  /*35f0*/  FADD.FTZ R0, R0, R11 ;  /* 0x0000000b00007221 */ /* 0x001fe20000010000 */
[----:B------:R-:W-:Y:S02]  /*3600*/  @P3 MOV R11, R47 ;  /* 0x0000002f000b3202 */ /* 0x000fe40000000f00 */
[----:B------:R-:W0:Y:S01]  /*3610*/  LDS R27, [R100.X4+0x2200] ;  /* 0x00220000641b7984 */ /* 0x000e220000004800 */
[----:B-1----:R-:W-:Y:S01]  /*3620*/  FADD.FTZ R39, R12, R39 ;  /* 0x000000270c277221 */ /* 0x002fe20000010000 */
[----:B------:R-:W-:-:S02]  /*3630*/  @P3 MOV R12, R26 ;  /* 0x0000001a000c3202 */ /* 0x000fc40000000f00 */
[----:B------:R-:W1:Y:S01]  /*3640*/  LDS R31, [R100.X4+0x2e00] ;  /* 0x002e0000641f7984 */ /* 0x000e620000004800 */
[----:B--2---:R-:W-:Y:S01]  /*3650*/  FADD.FTZ R13, R13, R16 ;  /* 0x000000100d0d7221 */ /* 0x004fe20000010000 */
[----:B------:R-:W-:Y:S01]  /*3660*/  @P3 IADD3.X R47, RZ, R47, RZ, P6, !PT ;  /* 0x0000002fff2f3210 */ /* 0x000fe200037fe4ff */
[----:B---3--:R-:W-:Y:S01]  /*3670*/  FADD.FTZ R41, R24, R41 ;  /* 0x0000002918297221 */ /* 0x008fe20000010000 */
[----:B------:R-:W-:Y:S01]  /*3680*/  @P3 IADD3 R26, P6, R26, 0x200, RZ ;  /* 0x000002001a1a3810 */ /* 0x000fe20007fde0ff */
[----:B----4-:R-:W-:Y:S01]  /*3690*/  FADD.FTZ R18, R13, R18 ;  /* 0x000000120d127221 */ /* 0x010fe20000010000 */
[----:B------:R-:W-:Y:S02]  /*36a0*/  @P3 MOV R13, R45 ;  /* 0x0000002d000d3202 */ /* 0x000fe40000000f00 */
[----:B------:R2:W-:Y:S01]  /*36b0*/  @P5 STG.E [R2.64], R41 ;  /* 0x0000002902005986 */ /* 0x0005e2000c101904 */
[----:B------:R-:W-:Y:S02]  /*36c0*/  @P3 IMAD.X R45, RZ, RZ, R45, P6 ;  /* 0x000000ffff2d3224 */ /* 0x000fe400030e062d */
[----:B------:R-:W-:Y:S01]  /*36d0*/  FADD.FTZ R43, R0, R43 ;  /* 0x0000002b002b7221 */ /* 0x000fe20000010000 */
[----:B------:R3:W-:Y:S01]  /*36e0*/  @P5 STG.E [R4.64], R21 ;  /* 0x0000001504005986 */ /* 0x0007e2000c101904 */
[----:B------:R-:W-:-:S03]  /*36f0*/  FADD.FTZ R37, R37, R20 ;  /* 0x0000001425257221 */ /* 0x000fc60000010000 */
[----:B------:R-:W-:Y:S01]  /*3700*/  @P4 STG.E [R6.64], R43 ;  /* 0x0000002b06004986 */ /* 0x000fe2000c101904 */
[----:B------:R-:W-:Y:S01]  /*3710*/  FADD.FTZ R14, RZ, R14 ;  /* 0x0000000eff0e7221 */ /* 0x000fe20000010000 */
[----:B--2---:R-:W-:Y:S02]  /*3720*/  @P2 MOV R2, R28 ;  /* 0x0000001c00022202 */ /* 0x004fe40000000f00 */
[----:B------:R2:W-:Y:S01]  /*3730*/  @P4 STG.E [R8.64], R15 ;  /* 0x0000000f08004986 */ /* 0x0005e2000c101904 */
[----:B------:R-:W-:Y:S01]  /*3740*/  @P2 IADD3 R28, P5, R28, 0x200, RZ ;  /* 0x000002001c1c2810 */ /* 0x000fe20007fbe0ff */
[----:B------:R-:W-:Y:S01]  /*3750*/  FADD.FTZ R39, R39, R22 ;  /* 0x0000001627277221 */ /* 0x000fe20000010000 */
[----:B---3--:R-:W-:Y:S01]  /*3760*/  @P2 MOV R4, R26 ;  /* 0x0000001a00042202 */ /* 0x008fe20000000f00 */
[----:B------:R-:W-:Y:S01]  /*3770*/  @P3 STG.E [R10.64], R37 ;  /* 0x000000250a003986 */ /* 0x000fe2000c101904 */
[----:B------:R-:W-:Y:S01]  /*3780*/  @P2 IADD3 R26, P6, R26, 0x200, RZ ;  /* 0x000002001a1a2810 */ /* 0x000fe20007fde0ff */
[----:B------:R-:W-:Y:S01]  /*3790*/  FADD.FTZ R29, R18, R29 ;  /* 0x0000001d121d7221 */ /* 0x000fe20000010000 */
[----:B------:R-:W-:Y:S01]  /*37a0*/  @P2 MOV R3, R47 ;  /* 0x0000002f00032202 */ /* 0x000fe20000000f00 */
[----:B------:R-:W-:Y:S01]  /*37b0*/  @P3 STG.E [R12.64], R17 ;  /* 0x000000110c003986 */ /* 0x000fe2000c101904 */
[----:B------:R-:W-:Y:S01]  /*37c0*/  @P2 MOV R5, R45 ;  /* 0x0000002d00052202 */ /* 0x000fe20000000f00 */
[----:B------:R-:W-:Y:S01]  /*37d0*/  FADD.FTZ R14, R14, R35 ;  /* 0x000000230e0e7221 */ /* 0x000fe20000010000 */
[----:B------:R-:W-:Y:S01]  /*37e0*/  @P2 IADD3.X R47, RZ, R47, RZ, P5, !PT ;  /* 0x0000002fff2f2210 */ /* 0x000fe20002ffe4ff */
[----:B--2---:R-:W-:Y:S01]  /*37f0*/  @P1 IMAD.MOV.U32 R8, RZ, RZ, R26 ;  /* 0x000000ffff081224 */ /* 0x004fe200078e001a */
[----:B------:R-:W-:Y:S01]  /*3800*/  @P2 IADD3.X R45, RZ, R45, RZ, P6, !PT ;  /* 0x0000002dff2d2210 */ /* 0x000fe200037fe4ff */
[----:B------:R2:W-:Y:S01]  /*3810*/  @P2 STG.E [R2.64], R39 ;  /* 0x0000002702002986 */ /* 0x0005e2000c101904 */
[----:B------:R-:W-:Y:S01]  /*3820*/  @P1 MOV R6, R28 ;  /* 0x0000001c00061202 */ /* 0x000fe20000000f00 */
[----:B0-----:R-:W-:Y:S01]  /*3830*/  FADD.FTZ R14, R14, R27 ;  /* 0x0000001b0e0e7221 */ /* 0x001fe20000010000 */
[----:B------:R-:W-:Y:S01]  /*3840*/  @P1 MOV R7, R47 ;  /* 0x0000002f00071202 */ /* 0x000fe20000000f00 */
        /* <DEDUP_REMOVED lines=9> */
[----:B--2---:R-:W-:Y:S02]  /*38e0*/  MOV R2, R28 ;  /* 0x0000001c00027202 */ /* 0x004fe40000000f00 */
[----:B------:R-:W-:Y:S02]  /*38f0*/  MOV R3, R47 ;  /* 0x0000002f00037202 */ /* 0x000fe40000000f00 */
[----:B0-----:R-:W-:Y:S02]  /*3900*/  MOV R4, R26 ;  /* 0x0000001a00047202 */ /* 0x001fe40000000f00 */
[----:B------:R-:W-:Y:S01]  /*3910*/  MOV R5, R45 ;  /* 0x0000002d00057202 */ /* 0x000fe20000000f00 */
[----:B------:R-:W-:Y:S06]  /*3920*/  @!P0 EXIT ;  /* 0x000000000000894d */ /* 0x000fec0003800000 */
[----:B------:R-:W-:Y:S04]  /*3930*/  STG.E [R2.64], R31 ;  /* 0x0000001f02007986 */ /* 0x000fe8000c101904 */
[----:B------:R-:W-:Y:S01]  /*3940*/  STG.E [R4.64], R25 ;  /* 0x0000001904007986 */ /* 0x000fe2000c101904 */
[----:B------:R-:W-:Y:S05]  /*3950*/  EXIT ;  /* 0x000000000000794d */ /* 0x000fea0003800000 */
.L_x_466:
[----:B------:R-:W-:Y:S01]  /*3960*/  HFMA2.MMA R91, -RZ, RZ, 0, 1.847743988037109375e-06 ;  /* 0x0000001fff5b7435 */ /* 0x000fe200000001ff */
[----:B------:R-:W-:Y:S01]  /*3970*/  MOV R93, R157 ;  /* 0x0000009d005d7202 */ /* 0x000fe20000000f00 */
[----:B------:R-:W-:Y:S01]  /*3980*/  IMAD.MOV.U32 R92, RZ, RZ, 0x1 ;  /* 0x00000001ff5c7424 */ /* 0x000fe200078e00ff */
[----:B------:R-:W-:-:S02]  /*3990*/  MOV R90, 0xffffffff ;  /* 0xffffffff005a7802 */ /* 0x000fc40000000f00 */
[----:B------:R-:W-:Y:S02]  /*39a0*/  MOV R88, 0x39c0 ;  /* 0x000039c000587802 */ /* 0x000fe40000000f00 */
[----:B-----5:R-:W-:Y:S05]  /*39b0*/  CALL.REL.NOINC `($__internal_8_$__cuda_sm70_shflsync_bfly_p) ;  /* 0x0000046000007944 */ /* 0x020fea0003c00000 */
[----:B-1----:R-:W-:Y:S01]  /*39c0*/  MOV R94, R90 ;  /* 0x0000005a005e7202 */ /* 0x002fe20000000f00 */
[----:B0-----:R-:W-:Y:S05]  /*39d0*/  BRA `(.L_x_475) ;  /* 0xffffdd8000007947 */ /* 0x001fea000383ffff */
.L_x_467:
[----:B------:R-:W-:Y:S01]  /*39e0*/  HFMA2.MMA R92, -RZ, RZ, 0, 5.9604644775390625e-08 ;  /* 0x00000001ff5c7435 */ /* 0x000fe200000001ff */
[----:B------:R-:W-:Y:S02]  /*39f0*/  MOV R93, R155 ;  /* 0x0000009b005d7202 */ /* 0x000fe40000000f00 */
[----:B------:R-:W-:Y:S02]  /*3a00*/  MOV R91, 0x1f ;  /* 0x0000001f005b7802 */ /* 0x000fe40000000f00 */
[----:B------:R-:W-:Y:S02]  /*3a10*/  MOV R90, 0xffffffff ;  /* 0xffffffff005a7802 */ /* 0x000fe40000000f00 */
[----:B------:R-:W-:Y:S02]  /*3a20*/  MOV R88, 0x3a40 ;  /* 0x00003a4000587802 */ /* 0x000fe40000000f00 */
[----:B01---5:R-:W-:Y:S05]  /*3a30*/  CALL.REL.NOINC `($__internal_8_$__cuda_sm70_shflsync_bfly_p) ;  /* 0x000003e000007944 */ /* 0x023fea0003c00000 */
[----:B------:R-:W-:Y:S01]  /*3a40*/  FADD.FTZ R157, R94, R157 ;  /* 0x0000009d5e9d7221 */ /* 0x000fe20000010000 */
[----:B0-----:R-:W-:Y:S01]  /*3a50*/  HFMA2.MMA R92, -RZ, RZ, 0, 1.1920928955078125e-07 ;  /* 0x00000002ff5c7435 */ /* 0x001fe200000001ff */
[----:B-1----:R-:W-:Y:S01]  /*3a60*/  FADD.FTZ R155, R155, R90 ;  /* 0x0000005a9b9b7221 */ /* 0x002fe20000010000 */
[----:B------:R-:W-:Y:S01]  /*3a70*/  MOV R90, 0xffffffff ;  /* 0xffffffff005a7802 */ /* 0x000fe20000000f00 */
[----:B------:R-:W-:Y:S01]  /*3a80*/  IMAD.MOV.U32 R91, RZ, RZ, 0x1f ;  /* 0x0000001fff5b7424 */ /* 0x000fe200078e00ff */
[----:B------:R-:W-:-:S02]  /*3a90*/  MOV R93, R157 ;  /* 0x0000009d005d7202 */ /* 0x000fc40000000f00 */
[----:B------:R-:W-:Y:S02]  /*3aa0*/  MOV R88, 0x3ac0 ;  /* 0x00003ac000587802 */ /* 0x000fe40000000f00 */
[----:B------:R-:W-:Y:S05]  /*3ab0*/  CALL.REL.NOINC `($__internal_8_$__cuda_sm70_shflsync_bfly_p) ;  /* 0x0000036000007944 */ /* 0x000fea0003c00000 */
[----:B0-----:R-:W-:Y:S01]  /*3ac0*/  HFMA2.MMA R92, -RZ, RZ, 0, 1.1920928955078125e-07 ;  /* 0x00000002ff5c7435 */ /* 0x001fe200000001ff */
[----:B-1----:R-:W-:Y:S02]  /*3ad0*/  MOV R94, R90 ;  /* 0x0000005a005e7202 */ /* 0x002fe40000000f00 */
[----:B------:R-:W-:Y:S02]  /*3ae0*/  MOV R93, R155 ;  /* 0x0000009b005d7202 */ /* 0x000fe40000000f00 */
[----:B------:R-:W-:Y:S02]  /*3af0*/  MOV R91, 0x1f ;  /* 0x0000001f005b7802 */ /* 0x000fe40000000f00 */
[----:B------:R-:W-:Y:S02]  /*3b00*/  MOV R90, 0xffffffff ;  /* 0xffffffff005a7802 */ /* 0x000fe40000000f00 */
[----:B------:R-:W-:Y:S02]  /*3b10*/  MOV R88, 0x3b30 ;  /* 0x00003b3000587802 */ /* 0x000fe40000000f00 */
[----:B------:R-:W-:Y:S05]  /*3b20*/  CALL.REL.NOINC `($__internal_8_$__cuda_sm70_shflsync_bfly_p) ;  /* 0x000002f000007944 */ /* 0x000fea0003c00000 */
[----:B------:R-:W-:Y:S01]  /*3b30*/  FADD.FTZ R157, R94, R157 ;  /* 0x0000009d5e9d7221 */ /* 0x000fe20000010000 */
[----:B0-----:R-:W-:Y:S01]  /*3b40*/  HFMA2.MMA R92, -RZ, RZ, 0, 2.384185791015625e-07 ;  /* 0x00000004ff5c7435 */ /* 0x001fe200000001ff */
[----:B-1----:R-:W-:Y:S01]  /*3b50*/  FADD.FTZ R155, R155, R90 ;  /* 0x0000005a9b9b7221 */ /* 0x002fe20000010000 */
[----:B------:R-:W-:Y:S01]  /*3b60*/  MOV R90, 0xffffffff ;  /* 0xffffffff005a7802 */ /* 0x000fe20000000f00 */
[----:B------:R-:W-:Y:S01]  /*3b70*/  IMAD.MOV.U32 R91, RZ, RZ, 0x1f ;  /* 0x0000001fff5b7424 */ /* 0x000fe200078e00ff */
[----:B------:R-:W-:-:S02]  /*3b80*/  MOV R93, R157 ;  /* 0x0000009d005d7202 */ /* 0x000fc40000000f00 */
[----:B------:R-:W-:Y:S02]  /*3b90*/  MOV R88, 0x3bb0 ;  /* 0x00003bb000587802 */ /* 0x000fe40000000f00 */
[----:B------:R-:W-:Y:S05]  /*3ba0*/  CALL.REL.NOINC `($__internal_8_$__cuda_sm70_shflsync_bfly_p) ;  /* 0x0000027000007944 */ /* 0x000fea0003c00000 */
[----:B0-----:R-:W-:Y:S01]  /*3bb0*/  HFMA2.MMA R92, -RZ, RZ, 0, 2.384185791015625e-07 ;  /* 0x00000004ff5c7435 */ /* 0x001fe200000001ff */
[----:B-1----:R-:W-:Y:S02]  /*3bc0*/  MOV R94, R90 ;  /* 0x0000005a005e7202 */ /* 0x002fe40000000f00 */
[----:B------:R-:W-:Y:S02]  /*3bd0*/  MOV R93, R155 ;  /* 0x0000009b005d7202 */ /* 0x000fe40000000f00 */
[----:B------:R-:W-:Y:S02]  /*3be0*/  MOV R91, 0x1f ;  /* 0x0000001f005b7802 */ /* 0x000fe40000000f00 */
[----:B------:R-:W-:Y:S02]  /*3bf0*/  MOV R90, 0xffffffff ;  /* 0xffffffff005a7802 */ /* 0x000fe40000000f00 */
[----:B------:R-:W-:Y:S02]  /*3c00*/  MOV R88, 0x3c20 ;  /* 0x00003c2000587802 */ /* 0x000fe40000000f00 */
[----:B------:R-:W-:Y:S05]  /*3c10*/  CALL.REL.NOINC `($__internal_8_$__cuda_sm70_shflsync_bfly_p) ;  /* 0x0000020000007944 */ /* 0x000fea0003c00000 */
[----:B------:R-:W-:Y:S01]  /*3c20*/  FADD.FTZ R157, R94, R157 ;  /* 0x0000009d5e9d7221 */ /* 0x000fe20000010000 */
[----:B0-----:R-:W-:Y:S01]  /*3c30*/  HFMA2.MMA R92, -RZ, RZ, 0, 4.76837158203125e-07 ;  /* 0x00000008ff5c7435 */ /* 0x001fe200000001ff */
[----:B-1----:R-:W-:Y:S01]  /*3c40*/  FADD.FTZ R95, R155, R90 ;  /* 0x0000005a9b5f7221 */ /* 0x002fe20000010000 */
[----:B------:R-:W-:Y:S01]  /*3c50*/  MOV R90, 0xffffffff ;  /* 0xffffffff005a7802 */ /* 0x000fe20000000f00 */
[----:B------:R-:W-:Y:S01]  /*3c60*/  IMAD.MOV.U32 R91, RZ, RZ, 0x1f ;  /* 0x0000001fff5b7424 */ /* 0x000fe200078e00ff */
[----:B------:R-:W-:-:S02]  /*3c70*/  MOV R93, R157 ;  /* 0x0000009d005d7202 */ /* 0x000fc40000000f00 */
[----:B------:R-:W-:Y:S02]  /*3c80*/  MOV R88, 0x3ca0 ;  /* 0x00003ca000587802 */ /* 0x000fe40000000f00 */
[----:B------:R-:W-:Y:S05]  /*3c90*/  CALL.REL.NOINC `($__internal_8_$__cuda_sm70_shflsync_bfly_p) ;  /* 0x0000018000007944 */ /* 0x000fea0003c00000 */
[----:B0-----:R-:W-:Y:S01]  /*3ca0*/  HFMA2.MMA R92, -RZ, RZ, 0, 4.76837158203125e-07 ;  /* 0x00000008ff5c7435 */ /* 0x001fe200000001ff */
[----:B-1----:R-:W-:Y:S02]  /*3cb0*/  MOV R94, R90 ;  /* 0x0000005a005e7202 */ /* 0x002fe40000000f00 */
[----:B------:R-:W-:Y:S02]  /*3cc0*/  MOV R93, R95 ;  /* 0x0000005f005d7202 */ /* 0x000fe40000000f00 */
[----:B------:R-:W-:Y:S02]  /*3cd0*/  MOV R91, 0x1f ;  /* 0x0000001f005b7802 */ /* 0x000fe40000000f00 */
[----:B------:R-:W-:Y:S02]  /*3ce0*/  MOV R90, 0xffffffff ;  /* 0xffffffff005a7802 */ /* 0x000fe40000000f00 */
[----:B------:R-:W-:Y:S02]  /*3cf0*/  MOV R88, 0x3d10 ;  /* 0x00003d1000587802 */ /* 0x000fe40000000f00 */
[----:B------:R-:W-:Y:S05]  /*3d00*/  CALL.REL.NOINC `($__internal_8_$__cuda_sm70_shflsync_bfly_p) ;  /* 0x0000011000007944 */ /* 0x000fea0003c00000 */
[----:B------:R-:W-:Y:S01]  /*3d10*/  FADD.FTZ R94, R94, R157 ;  /* 0x0000009d5e5e7221 */ /* 0x000fe20000010000 */
[----:B0-----:R-:W-:Y:S01]  /*3d20*/  HFMA2.MMA R92, -RZ, RZ, 0, 9.5367431640625e-07 ;  /* 0x00000010ff5c7435 */ /* 0x001fe200000001ff */
[----:B-1----:R-:W-:Y:S01]  /*3d30*/  FADD.FTZ R95, R95, R90 ;  /* 0x0000005a5f5f7221 */ /* 0x002fe20000010000 */
[----:B------:R-:W-:Y:S01]  /*3d40*/  MOV R90, 0xffffffff ;  /* 0xffffffff005a7802 */ /* 0x000fe20000000f00 */
[----:B------:R-:W-:Y:S01]  /*3d50*/  IMAD.MOV.U32 R91, RZ, RZ, 0x1f ;  /* 0x0000001fff5b7424 */ /* 0x000fe200078e00ff */
[----:B------:R-:W-:-:S02]  /*3d60*/  MOV R93, R94 ;  /* 0x0000005e005d7202 */ /* 0x000fc40000000f00 */
[----:B------:R-:W-:Y:S02]  /*3d70*/  MOV R88, 0x3d90 ;  /* 0x00003d9000587802 */ /* 0x000fe40000000f00 */
[----:B------:R-:W-:Y:S05]  /*3d80*/  CALL.REL.NOINC `($__internal_8_$__cuda_sm70_shflsync_bfly_p) ;  /* 0x0000009000007944 */ /* 0x000fea0003c00000 */
[----:B0-----:R-:W-:Y:S01]  /*3d90*/  HFMA2.MMA R92, -RZ, RZ, 0, 9.5367431640625e-07 ;  /* 0x00000010ff5c7435 */ /* 0x001fe200000001ff */
[----:B-1----:R-:W-:Y:S02]  /*3da0*/  MOV R151, R90 ;  /* 0x0000005a00977202 */ /* 0x002fe40000000f00 */
[----:B------:R-:W-:Y:S02]  /*3db0*/  MOV R93, R95 ;  /* 0x0000005f005d7202 */ /* 0x000fe40000000f00 */
[----:B------:R-:W-:Y:S02]  /*3dc0*/  MOV R91, 0x1f ;  /* 0x0000001f005b7802 */ /* 0x000fe40000000f00 */
[----:B------:R-:W-:Y:S02]  /*3dd0*/  MOV R90, 0xffffffff ;  /* 0xffffffff005a7802 */ /* 0x000fe40000000f00 */
[----:B------:R-:W-:Y:S02]  /*3de0*/  MOV R88, 0x3e00 ;  /* 0x00003e0000587802 */ /* 0x000fe40000000f00 */
[----:B------:R-:W-:Y:S05]  /*3df0*/  CALL.REL.NOINC `($__internal_8_$__cuda_sm70_shflsync_bfly_p) ;  /* 0x0000002000007944 */ /* 0x000fea0003c00000 */
[----:B-1----:R-:W-:Y:S01]  /*3e00*/  MOV R88, R90 ;  /* 0x0000005a00587202 */ /* 0x002fe20000000f00 */
[----:B0-----:R-:W-:Y:S05]  /*3e10*/  BRA `(.L_x_476) ;  /* 0xffffda6000007947 */ /* 0x001fea000383ffff */
        .weak           $__internal_8_$__cuda_sm70_shflsync_bfly_p
        .type           $__internal_8_$__cuda_sm70_shflsync_bfly_p,@function
        .size           $__internal_8_$__cuda_sm70_shflsync_bfly_p,(.L_x_9738 - $__internal_8_$__cuda_sm70_shflsync_bfly_p)
$__internal_8_$__cuda_sm70_shflsync_bfly_p:
[----:B------:R-:W-:Y:S01]  /*3e20*/  HFMA2.MMA R89, -RZ, RZ, 0, 0 ;  /* 0x00000000ff597435 */ /* 0x000fe200000001ff */
[----:B------:R-:W-:Y:S04]  /*3e30*/  WARPSYNC R90 ;  /* 0x0000005a00007348 */ /* 0x000fe80003800000 */
[----:B------:R0:W1:Y:S01]  /*3e40*/  SHFL.BFLY PT, R90, R93, R92, R91 ;  /* 0x0c00005c5d5a7389 */ /* 0x00006200000e005b */
[----:B------:R-:W-:Y:S05]  /*3e50*/  RET.REL.NODEC R88 `(_ZN10layer_norm13ln_bwd_kernelINS_13Kernel_traitsI13__nv_bfloat16S2_S2_S2_fjLj768ELj1ELj4ELj1ELj16ENS_18Kernel_traits_baseILj768ES2_S2_S2_S2_fjLj128EEEEELb1ELb0ELb0ELb0EEEvNS_9BwdParamsE) ;  /* 0xffffc1a058007950 */ /* 0x000fea0003c3ffff */
.L_x_477:
        /* <DEDUP_REMOVED lines=10> */
.L_x_9738:


//--------------------- .text._ZN10layer_norm13ln_bwd_kernelINS_13Kernel_traitsI13__nv_bfloat16S2_S2_S2_fjLj768ELj1ELj4ELj1ELj16ENS_18Kernel_traits_baseILj768ES2_S2_S2_S2_fjLj128EEEEELb1ELb0ELb0ELb1EEEvNS_9BwdParamsE --------------------------
	.section	.text._ZN10layer_norm13ln_bwd_kernelINS_13Kernel_traitsI13__nv_bfloat16S2_S2_S2_fjLj768ELj1ELj4ELj1ELj16ENS_18Kernel_traits_baseILj768ES2_S2_S2_S2_fjLj128EEEEELb1ELb0ELb0ELb1EEEvNS_9BwdParamsE,"ax",@progbits
	.sectioninfo	@"SHI_REGISTERS=168"
	.align	128
        .global         _ZN10layer_norm13ln_bwd_kernelINS_13Kernel_traitsI13__nv_bfloat16S2_S2_S2_fjLj768ELj1ELj4ELj1ELj16ENS_18Kernel_traits_baseILj768ES2_S2_S2_S2_fjLj128EEEEELb1ELb0ELb0ELb1EEEvNS_9BwdParamsE
        .type           _ZN10layer_norm13ln_bwd_kernelINS_13Kernel_traitsI13__nv_bfloat16S2_S2_S2_fjLj768ELj1ELj4ELj1ELj16ENS_18Kernel_traits_baseILj768ES2_S2_S2_S2_fjLj128EEEEELb1ELb0ELb0ELb1EEEvNS_9BwdParamsE,@function
        .size           _ZN10layer_norm13ln_bwd_kernelINS_13Kernel_traitsI13__nv_bfloat16S2_S2_S2_fjLj768ELj1ELj4ELj1ELj16ENS_18Kernel_traits_baseILj768ES2_S2_S2_S2_fjLj128EEEEELb1ELb0ELb0ELb1EEEvNS_9BwdParamsE,(.L_x_9739 - _ZN10layer_norm13ln_bwd_kernelINS_13Kernel_traitsI13__nv_bfloat16S2_S2_S2_fjLj768ELj1ELj4ELj1ELj16ENS_18Kernel_traits_baseILj768ES2_S2_S2_S2_fjLj128EEEEELb1ELb0ELb0ELb1EEEvNS_9BwdParamsE)
        .other          _ZN10layer_norm13ln_bwd_kernelINS_13Kernel_traitsI13__nv_bfloat16S2_S2_S2_fjLj768ELj1ELj4ELj1ELj16ENS_18Kernel_traits_baseILj768ES2_S2_S2_S2_fjLj128EEEEELb1ELb0ELb0ELb1EEEvNS_9BwdParamsE,@"STO_CUDA_ENTRY STV_DEFAULT"
_ZN10layer_norm13ln_bwd_kernelINS_13Kernel_traitsI13__nv_bfloat16S2_S2_S2_fjLj768ELj1ELj4ELj1ELj16ENS_18Kernel_traits_baseILj768ES2_S2_S2_S2_fjLj128EEEEELb1ELb0ELb0ELb1EEEvNS_9BwdParamsE:
.text._ZN10layer_norm13ln_bwd_kernelINS_13Kernel_traitsI13__nv_bfloat16S2_S2_S2_fjLj768ELj1ELj4ELj1ELj16ENS_18Kernel_traits_baseILj768ES2_S2_S2_S2_fjLj128EEEEELb1ELb0ELb0ELb1EEEvNS_9BwdParamsE:
        /* <DEDUP_REMOVED lines=34> */
.L_x_479:
[----:B------:R-:W-:-:S04]  /*0220*/  SHF.L.U32 R2, R0, 0x4, RZ ;  /* 0x0000000400027819 */ /* 0x000fc800000006ff */
[----:B------:R-:W-:-:S04]  /*0230*/  LOP3.LUT R2, R2, 0x1f0, RZ, 0xc0, !PT ;  /* 0x000001f002027812 */ /* 0x000fc800078ec0ff */
[----:B------:R-:W-:-:S04]  /*0240*/  IADD3 R2, P0, R2, c[0x0][0x1b0], RZ ;  /* 0x00006c0002027a10 */ /* 0x000fc80007f1e0ff */
[----:B------:R-:W-:-:S05]  /*0250*/  IADD3.X R3, RZ, c[0x0][0x1b4], RZ, P0, !PT ;  /* 0x00006d00ff037a10 */ /* 0x000fca00007fe4ff */
[----:B------:R0:W2:Y:S04]  /*0260*/  LDG.E.128 R4, [R2.64] ;  /* 0x0000000402047981 */ /* 0x0000a8000c1e1d00 */
[----:B------:R0:W3:Y:S04]  /*0270*/  LDG.E.128 R8, [R2.64+0x200] ;  /* 0x0002000402087981 */ /* 0x0000e8000c1e1d00 */
[----:B------:R0:W4:Y:S01]  /*0280*/  LDG.E.128 R32, [R2.64+0x400] ;  /* 0x0004000402207981 */ /* 0x000122000c1e1d00 */
[----:B------:R-:W1:Y:S01]  /*0290*/  LDC.U8 R91, c[0x0][0x1f0] ;  /* 0x00007c00ff5b7b82 */ /* 0x000e620000000000 */
[----:B------:R-:W-:Y:S01]  /*02a0*/  HFMA2.MMA R88, -RZ, RZ, 0, 0 ;  /* 0x00000000ff587435 */ /* 0x000fe200000001ff */
        /* <DEDUP_REMOVED lines=18> */
[----:B0-----:R-:W-:Y:S01]  /*03d0*/  CS2R R2, SRZ ;  /* 0x0000000000027805 */ /* 0x001fe2000001ff00 */
[----:B------:R-:W-:Y:S01]  /*03e0*/  CS2R R20, SRZ ;  /* 0x0000000000147805 */ /* 0x000fe2000001ff00 */
[----:B------:R-:W-:-:S02]  /*03f0*/  MOV R90, RZ ;  /* 0x000000ff005a7202 */ /* 0x000fc40000000f00 */
[--C-:B--2---:R-:W-:Y:S02]  /*0400*/  PRMT R119, RZ, 0x5410, R4.reuse ;  /* 0x00005410ff777816 */ /* 0x104fe40000000004 */
[----:B------:R-:W-:Y:S02]  /*0410*/  PRMT R118, RZ, 0x7610, R4 ;  /* 0x00007610ff767816 */ /* 0x000fe40000000004 */
[--C-:B------:R-:W-:Y:S02]  /*0420*/  PRMT R117, RZ, 0x5410, R5.reuse ;  /* 0x00005410ff757816 */ /* 0x100fe40000000005 */
[----:B------:R-:W-:Y:S02]  /*0430*/  PRMT R116, RZ, 0x7610, R5 ;  /* 0x00007610ff747816 */ /* 0x000fe40000000005 */
[--C-:B------:R-:W-:Y:S01]  /*0440*/  PRMT R115, RZ, 0x5410, R6.reuse ;  /* 0x00005410ff737816 */ /* 0x100fe20000000006 */
[----:B------:R-:W-:Y:S01]  /*0450*/  CS2R R4, SRZ ;  /* 0x0000000000047805 */ /* 0x000fe2000001ff00 */
[----:B------:R-:W-:-:S02]  /*0460*/  PRMT R114, RZ, 0x7610, R6 ;  /* 0x00007610ff727816 */ /* 0x000fc40000000006 */
[--C-:B------:R-:W-:Y:S02]  /*0470*/  PRMT R111, RZ, 0x5410, R7.reuse ;  /* 0x00005410ff6f7816 */ /* 0x100fe40000000007 */
[----:B------:R-:W-:Y:S02]  /*0480*/  PRMT R110, RZ, 0x7610, R7 ;  /* 0x00007610ff6e7816 */ /* 0x000fe40000000007 */
[--C-:B---3--:R-:W-:Y:S01]  /*0490*/  PRMT R109, RZ, 0x5410, R8.reuse ;  /* 0x00005410ff6d7816 */ /* 0x108fe20000000008 */
[----:B------:R-:W-:Y:S01]  /*04a0*/  CS2R R6, SRZ ;  /* 0x0000000000067805 */ /* 0x000fe2000001ff00 */
[----:B------:R-:W-:Y:S02]  /*04b0*/  PRMT R108, RZ, 0x7610, R8 ;  /* 0x00007610ff6c7816 */ /* 0x000fe40000000008 */
[--C-:B------:R-:W-:Y:S02]  /*04c0*/  PRMT R97, RZ, 0x5410, R9.reuse ;  /* 0x00005410ff617816 */ /* 0x100fe40000000009 */
[----:B------:R-:W-:-:S02]  /*04d0*/  PRMT R96, RZ, 0x7610, R9 ;  /* 0x00007610ff607816 */ /* 0x000fc40000000009 */
[--C-:B------:R-:W-:Y:S01]  /*04e0*/  PRMT R95, RZ, 0x5410, R10.reuse ;  /* 0x00005410ff5f7816 */ /* 0x100fe2000000000a */
[----:B------:R-:W-:Y:S01]  /*04f0*/  CS2R R8, SRZ ;  /* 0x0000000000087805 */ /* 0x000fe2000001ff00 */
[----:B------:R-:W-:Y:S02]  /*0500*/  PRMT R94, RZ, 0x7610, R10 ;  /* 0x00007610ff5e7816 */ /* 0x000fe4000000000a */
[--C-:B------:R-:W-:Y:S02]  /*0510*/  PRMT R93, RZ, 0x5410, R11.reuse ;  /* 0x00005410ff5d7816 */ /* 0x100fe4000000000b */
[----:B------:R-:W-:Y:S02]  /*0520*/  PRMT R92, RZ, 0x7610, R11 ;  /* 0x00007610ff5c7816 */ /* 0x000fe4000000000b */
[----:B------:R-:W-:Y:S01]  /*0530*/  CS2R R10, SRZ ;  /* 0x00000000000a7805 */ /* 0x000fe2000001ff00 */
[--C-:B----4-:R-:W-:Y:S02]  /*0540*/  PRMT R89, RZ, 0x5410, R32.reuse ;  /* 0x00005410ff597816 */ /* 0x110fe40000000020 */
[----:B------:R-:W-:-:S02]  /*0550*/  PRMT R122, RZ, 0x7610, R32 ;  /* 0x00007610ff7a7816 */ /* 0x000fc40000000020 */
[--C-:B------:R-:W-:Y:S02]  /*0560*/  PRMT R121, RZ, 0x5410, R33.reuse ;  /* 0x00005410ff797816 */ /* 0x100fe40000000021 */
[----:B------:R-:W-:Y:S02]  /*0570*/  PRMT R124, RZ, 0x7610, R33 ;  /* 0x00007610ff7c7816 */ /* 0x000fe40000000021 */
[--C-:B------:R-:W-:Y:S02]  /*0580*/  PRMT R123, RZ, 0x5410, R34.reuse ;  /* 0x00005410ff7b7816 */ /* 0x100fe40000000022 */
[----:B------:R-:W-:Y:S02]  /*0590*/  PRMT R125, RZ, 0x7610, R34 ;  /* 0x00007610ff7d7816 */ /* 0x000fe40000000022 */
[--C-:B------:R-:W-:Y:S02]  /*05a0*/  PRMT R126, RZ, 0x5410, R35.reuse ;  /* 0x00005410ff7e7816 */ /* 0x100fe40000000023 */
[----:B-1----:R-:W-:-:S02]  /*05b0*/  PRMT R127, RZ, 0x7610, R35 ;  /* 0x00007610ff7f7816 */ /* 0x002fc40000000023 */
.L_x_485:
[----:B------:R-:W-:Y:S01]  /*05c0*/  ISETP.NE.U32.AND P1, PT, RZ, c[0x0][0x1c0], PT ;  /* 0x00007000ff007a0c */ /* 0x000fe20003f25070 */
[----:B------:R-:W-:Y:S01]  /*05d0*/  IMAD R48, R120, c[0x0][0x168], RZ ;  /* 0x00005a0078307a24 */ /* 0x000fe200078e02ff */
[----:B------:R-:W-:-:S02]  /*05e0*/  LOP3.LUT R128, R0, 0x1f, RZ, 0xc0, !PT ;  /* 0x0000001f00807812 */ /* 0x000fc400078ec0ff */
[----:B------:R-:W-:Y:S02]  /*05f0*/  ISETP.NE.AND.EX P1, PT, RZ, c[0x0][0x1c4], PT, P1 ;  /* 0x00007100ff007a0c */ /* 0x000fe40003f25310 */
[----:B------:R-:W-:Y:S02]  /*0600*/  SHF.R.S32.HI R49, RZ, 0x1f, R48 ;  /* 0x0000001fff317819 */ /* 0x000fe40000011430 */
[----:B------:R-:W-:Y:S02]  /*0610*/  MOV R69, 0x10 ;  /* 0x0000001000457802 */ /* 0x000fe40000000f00 */
[----:B------:R-:W-:-:S04]  /*0620*/  LEA.HI R49, R49, R48, RZ, 0x3 ;  /* 0x0000003031317211 */ /* 0x000fc800078f18ff */
[----:B------:R-:W-:Y:S02]  /*0630*/  LEA.HI.SX32 R128, R49, R128, 0x1d ;  /* 0x0000008031807211 */ /* 0x000fe400078feaff */
[----:B------:R-:W-:Y:S02]  /*0640*/  SHF.R.S32.HI R49, RZ, 0x1f, R120 ;  /* 0x0000001fff317819 */ /* 0x000fe40000011478 */
[----:B------:R-:W-:Y:S02]  /*0650*/  @P1 LEA R62, P0, R120, c[0x0][0x1c0], 0x1 ;  /* 0x00007000783e1a11 */ /* 0x000fe400078008ff */
[C---:B------:R-:W-:Y:S02]  /*0660*/  IADD3 R132, R128.reuse, 0x20, RZ ;  /* 0x0000002080847810 */ /* 0x040fe40007ffe0ff */
[----:B------:R-:W-:Y:S02]  /*0670*/  LEA R48, P2, R128, c[0x0][0x188], 0x4 ;  /* 0x0000620080307a11 */ /* 0x000fe400078420ff */
[----:B------:R-:W-:-:S02]  /*0680*/  @P1 LEA.HI.X R63, R120, c[0x0][0x1c4], R49, 0x1, P0 ;  /* 0x00007100783f1a11 */ /* 0x000fc400000f0c31 */
[----:B------:R-:W-:Y:S02]  /*0690*/  MOV R107, 0x4 ;  /* 0x00000004006b7802 */ /* 0x000fe40000000f00 */
[----:B------:R-:W-:Y:S01]  /*06a0*/  LEA R56, P0, R132, c[0x0][0x188], 0x4 ;  /* 0x0000620084387a11 */ /* 0x000fe200078020ff */
[----:B------:R0:W2:Y:S01]  /*06b0*/  @P1 LDG.E.U16 R131, [R62.64] ;  /* 0x000000043e831981 */ /* 0x0000a2000c1e1500 */
[----:B------:R-:W-:Y:S01]  /*06c0*/  LEA.HI.X R49, R128, c[0x0][0x18c], RZ, 0x4, P2 ;  /* 0x0000630080317a11 */ /* 0x000fe200010f24ff */
[----:B------:R-:W-:Y:S01]  /*06d0*/  IMAD.WIDE R100, R120, R107, c[0x0][0x1a0] ;  /* 0x0000680078647625 */ /* 0x000fe200078e026b */
[----:B------:R-:W-:Y:S02]  /*06e0*/  IADD3 R134, R128, 0x40, RZ ;  /* 0x0000004080867810 */ /* 0x000fe40007ffe0ff */
[----:B------:R-:W-:Y:S01]  /*06f0*/  LEA.HI.X R57, R132, c[0x0][0x18c], RZ, 0x4, P0 ;  /* 0x0000630084397a11 */ /* 0x000fe200000f24ff */
[-C--:B------:R-:W-:Y:S01]  /*0700*/  IMAD.WIDE.U32 R52, R128, R69.reuse, c[0x0][0x208] ;  /* 0x0000820080347625 */ /* 0x080fe200078e0045 */
[----:B------:R-:W-:Y:S01]  /*0710*/  LEA R64, P0, R134, c[0x0][0x188], 0x4 ;  /* 0x0000620086407a11 */ /* 0x000fe200078020ff */
[----:B------:R-:W3:Y:S02]  /*0720*/  LDG.E.128 R48, [R48.64] ;  /* 0x0000000430307981 */ /* 0x000ee4000c1e1d00 */
[----:B------:R-:W-:-:S02]  /*0730*/  IMAD.WIDE.U32 R60, R132, R69, c[0x0][0x208] ;  /* 0x00008200843c7625 */ /* 0x000fc400078e0045 */
[----:B------:R1:W4:Y:S01]  /*0740*/  LDG.E R130, [R100.64] ;  /* 0x0000000464827981 */ /* 0x000322000c1e1900 */
[----:B------:R-:W-:Y:S01]  /*0750*/  LEA.HI.X R65, R134, c[0x0][0x18c], RZ, 0x4, P0 ;  /* 0x0000630086417a11 */ /* 0x000fe200000f24ff */
[----:B------:R-:W-:Y:S02]  /*0760*/  IMAD.WIDE R106, R120, R107, c[0x0][0x1a8] ;  /* 0x00006a00786a7625 */ /* 0x000fe400078e026b */
[----:B------:R-:W4:Y:S04]  /*0770*/  LDG.E.128 R52, [R52.64] ;  /* 0x0000000434347981 */ /* 0x000f28000c1e1d00 */
[----:B------:R-:W4:Y:S01]  /*0780*/  LDG.E.128 R56, [R56.64] ;  /* 0x0000000438387981 */ /* 0x000f22000c1e1d00 */
[----:B------:R-:W-:-:S03]  /*0790*/  IMAD.WIDE.U32 R68, R134, R69, c[0x0][0x208] ;  /* 0x0000820086447625 */ /* 0x000fc600078e0045 */
[----:B0-----:R-:W4:Y:S04]  /*07a0*/  LDG.E.128 R60, [R60.64] ;  /* 0x000000043c3c7981 */ /* 0x001f28000c1e1d00 */
[----:B------:R-:W4:Y:S04]  /*07b0*/  LDG.E.128 R64, [R64.64] ;  /* 0x0000000440407981 */ /* 0x000f28000c1e1d00 */
[----:B------:R0:W4:Y:S04]  /*07c0*/  LDG.E R129, [R106.64] ;  /* 0x000000046a817981 */ /* 0x000128000c1e1900 */
[----:B------:R-:W4:Y:S01]  /*07d0*/  LDG.E.128 R68, [R68.64] ;  /* 0x0000000444447981 */ /* 0x000f22000c1e1d00 */
[----:B------:R-:W-:-:S04]  /*07e0*/  ISETP.NE.U32.AND P0, PT, RZ, c[0x0][0x218], PT ;  /* 0x00008600ff007a0c */ /* 0x000fc80003f05070 */
[----:B------:R-:W-:Y:S02]  /*07f0*/  ISETP.NE.AND.EX P0, PT, RZ, c[0x0][0x21c], PT, P0 ;  /* 0x00008700ff007a0c */ /* 0x000fe40003f05300 */
[----:B------:R-:W-:-:S11]  /*0800*/  LEA R104, P3, R132, c[0x0][0x190], 0x3 ;  /* 0x0000640084687a11 */ /* 0x000fd600078618ff */
[----:B------:R-:W-:-:S04]  /*0810*/  @P0 LEA R112, P2, R128, c[0x0][0x218], 0x4 ;  /* 0x0000860080700a11 */ /* 0x000fc800078420ff */
[----:B------:R-:W-:Y:S02]  /*0820*/  @P0 LEA.HI.X R113, R128, c[0x0][0x21c], RZ, 0x4, P2 ;  /* 0x0000870080710a11 */ /* 0x000fe400010f24ff */
[----:B------:R-:W-:Y:S02]  /*0830*/  @P0 LEA R98, P2, R132, c[0x0][0x218], 0x4 ;  /* 0x0000860084620a11 */ /* 0x000fe400078420ff */
[----:B0-----:R-:W-:Y:S01]  /*0840*/  LEA R106, P5, R134, c[0x0][0x190], 0x3 ;  /* 0x00006400866a7a11 */ /* 0x001fe200078a18ff */
[----:B------:R0:W5:Y:S01]  /*0850*/  @P0 LDG.E.128 R32, [R112.64] ;  /* 0x0000000470200981 */ /* 0x000162000c1e1d00 */
[----:B------:R-:W-:Y:S02]  /*0860*/  @P0 LEA.HI.X R99, R132, c[0x0][0x21c], RZ, 0x4, P2 ;  /* 0x0000870084630a11 */ /* 0x000fe400010f24ff */
[----:B------:R-:W-:Y:S02]  /*0870*/  LEA R102, P2, R128, c[0x0][0x190], 0x3 ;  /* 0x0000640080667a11 */ /* 0x000fe400078418ff */
[----:B------:R-:W-:Y:S01]  /*0880*/  LEA.HI.X R105, R132, c[0x0][0x194], RZ, 0x3, P3 ;  /* 0x0000650084697a11 */ /* 0x000fe200018f1cff */
[----:B------:R0:W5:Y:S01]  /*0890*/  @P0 LDG.E.128 R36, [R98.64] ;  /* 0x0000000462240981 */ /* 0x000162000c1e1d00 */
[----:B------:R-:W-:-:S02]  /*08a0*/  LEA.HI.X R103, R128, c[0x0][0x194], RZ, 0x3, P2 ;  /* 0x0000650080677a11 */ /* 0x000fc400010f1cff */
[C---:B------:R-:W-:Y:S02]  /*08b0*/  LEA.HI.X R107, R134.reuse, c[0x0][0x194], RZ, 0x3, P5 ;  /* 0x00006500866b7a11 */ /* 0x040fe400028f1cff */
[----:B------:R-:W5:Y:S04]  /*08c0*/  LDG.E.64 R104, [R104.64] ;  /* 0x0000000468687981 */ /* 0x000f68000c1e1b00 */
[----:B------:R-:W5:Y:S04]  /*08d0*/  LDG.E.64 R102, [R102.64] ;  /* 0x0000000466667981 */ /* 0x000f68000c1e1b00 */
[----:B------:R-:W5:Y:S01]  /*08e0*/  LDG.E.64 R106, [R106.64] ;  /* 0x000000046a6a7981 */ /* 0x000f62000c1e1b00 */
[----:B-1----:R-:W-:-:S02]  /*08f0*/  @P0 LEA R100, P4, R134, c[0x0][0x218], 0x4 ;  /* 0x0000860086640a11 */ /* 0x002fc400078820ff */
[----:B0-----:R-:W-:Y:S02]  /*0900*/  MOV R112, 0x3f800000 ;  /* 0x3f80000000707802 */ /* 0x001fe40000000f00 */
[----:B------:R-:W-:-:S05]  /*0910*/  @P0 LEA.HI.X R101, R134, c[0x0][0x21c], RZ, 0x4, P4 ;  /* 0x0000870086650a11 */ /* 0x000fca00020f24ff */
[----:B------:R0:W5:Y:S01]  /*0920*/  @P0 LDG.E.128 R40, [R100.64] ;  /* 0x0000000464280981 */ /* 0x000162000c1e1d00 */
[----:B--2---:R-:W-:Y:S02]  /*0930*/  @P1 PRMT R112, RZ, 0x5410, R131 ;  /* 0x00005410ff701816 */ /* 0x004fe40000000083 */
[----:B------:R-:W-:Y:S02]  /*0940*/  ISETP.NE.AND P1, PT, R91, RZ, PT ;  /* 0x000000ff5b00720c */ /* 0x000fe40003f25270 */
[--C-:B---3--:R-:W-:Y:S02]  /*0950*/  PRMT R165, RZ, 0x7610, R48.reuse ;  /* 0x00007610ffa57816 */ /* 0x108fe40000000030 */
[----:B0-----:R-:W-:Y:S02]  /*0960*/  PRMT R100, RZ, 0x5410, R48 ;  /* 0x00005410ff647816 */ /* 0x001fe40000000030 */
[----:B----4-:R-:W-:Y:S02]  /*0970*/  FSEL R138, R130, RZ, !P1 ;  /* 0x000000ff828a7208 */ /* 0x010fe40004800000 */
[----:B------:R-:W-:-:S02]  /*0980*/  PRMT R155, RZ, 0x5410, R49 ;  /* 0x00005410ff9b7816 */ /* 0x000fc40000000031 */
[--C-:B------:R-:W-:Y:S02]  /*0990*/  PRMT R98, RZ, 0x5410, R55.reuse ;  /* 0x00005410ff627816 */ /* 0x100fe40000000037 */
[----:B------:R-:W-:Y:S02]  /*09a0*/  PRMT R99, RZ, 0x7610, R55 ;  /* 0x00007610ff637816 */ /* 0x000fe40000000037 */
[--C-:B------:R-:W-:Y:S02]  /*09b0*/  PRMT R133, RZ, 0x5410, R53.reuse ;  /* 0x00005410ff857816 */ /* 0x100fe40000000035 */
[----:B------:R-:W-:Y:S02]  /*09c0*/  PRMT R131, RZ, 0x7610, R53 ;  /* 0x00007610ff837816 */ /* 0x000fe40000000035 */
[----:B------:R-:W-:Y:S02]  /*09d0*/  PRMT R55, RZ, 0x5410, R58 ;  /* 0x00005410ff377816 */ /* 0x000fe4000000003a */
[----:B------:R-:W-:-:S02]  /*09e0*/  PRMT R113, RZ, 0x5410, R54 ;  /* 0x00005410ff717816 */ /* 0x000fc40000000036 */
[----:B------:R-:W-:Y:S01]  /*09f0*/  PRMT R101, RZ, 0x7610, R54 ;  /* 0x00007610ff657816 */ /* 0x000fe20000000036 */
[C---:B------:R-:W-:Y:S01]  /*0a00*/  FADD.FTZ R54, -R138.reuse, R165 ;  /* 0x000000a58a367221 */ /* 0x040fe20000010100 */
[----:B------:R-:W-:Y:S02]  /*0a10*/  PRMT R53, RZ, 0x5410, R59 ;  /* 0x00005410ff357816 */ /* 0x000fe4000000003b */
[----:B------:R-:W-:Y:S02]  /*0a20*/  PRMT R157, RZ, 0x7610, R49 ;  /* 0x00007610ff9d7816 */ /* 0x000fe40000000031 */
[----:B------:R-:W-:Y:S01]  /*0a30*/  PRMT R141, RZ, 0x7610, R58 ;  /* 0x00007610ff8d7816 */ /* 0x000fe2000000003a */
[C---:B------:R-:W-:Y:S01]  /*0a40*/  FADD.FTZ R58, -R138.reuse, R100 ;  /* 0x000000648a3a7221 */ /* 0x040fe20000010100 */
[----:B------:R-:W-:Y:S01]  /*0a50*/  PRMT R151, RZ, 0x5410, R57 ;  /* 0x00005410ff977816 */ /* 0x000fe20000000039 */
[----:B------:R-:W-:Y:S01]  /*0a60*/  FADD.FTZ R154, -R138, R55 ;  /* 0x000000378a9a7221 */ /* 0x000fe20000010100 */
[----:B------:R-:W-:-:S02]  /*0a70*/  PRMT R135, RZ, 0x5410, R52 ;  /* 0x00005410ff877816 */ /* 0x000fc40000000034 */
[----:B------:R-:W-:Y:S01]  /*0a80*/  PRMT R153, RZ, 0x7610, R57 ;  /* 0x00007610ff997816 */ /* 0x000fe20000000039 */
[----:B------:R-:W-:Y:S01]  /*0a90*/  FMUL.FTZ R55, R129, R54 ;  /* 0x0000003681377220 */ /* 0x000fe20000410000 */
[----:B------:R-:W-:Y:S02]  /*0aa0*/  PRMT R143, RZ, 0x5410, R50 ;  /* 0x00005410ff8f7816 */ /* 0x000fe40000000032 */
[----:B------:R-:W-:Y:S02]  /*0ab0*/  PRMT R52, RZ, 0x7610, R52 ;  /* 0x00007610ff347816 */ /* 0x000fe40000000034 */
[--C-:B------:R-:W-:Y:S02]  /*0ac0*/  PRMT R163, RZ, 0x5410, R56.reuse ;  /* 0x00005410ffa37816 */ /* 0x100fe40000000038 */
[----:B------:R-:W-:Y:S01]  /*0ad0*/  PRMT R164, RZ, 0x7610, R56 ;  /* 0x00007610ffa47816 */ /* 0x000fe20000000038 */
[----:B------:R-:W-:Y:S01]  /*0ae0*/  FADD.FTZ R56, -R138, R155 ;  /* 0x0000009b8a387221 */ /* 0x000fe20000010100 */
[----:B------:R-:W-:-:S02]  /*0af0*/  PRMT R142, RZ, 0x5410, R60 ;  /* 0x00005410ff8e7816 */ /* 0x000fc4000000003c */
[----:B------:R-:W-:Y:S01]  /*0b00*/  PRMT R57, RZ, 0x7610, R60 ;  /* 0x00007610ff397816 */ /* 0x000fe2000000003c */
[C---:B------:R-:W-:Y:S01]  /*0b10*/  FADD.FTZ R60, -R138.reuse, R53 ;  /* 0x000000358a3c7221 */ /* 0x040fe20000010100 */
[----:B------:R-:W-:Y:S01]  /*0b20*/  PRMT R137, RZ, 0x7610, R51 ;  /* 0x00007610ff897816 */ /* 0x000fe20000000033 */
[----:B------:R-:W-:Y:S01]  /*0b30*/  FMUL.FTZ R53, R129, R58 ;  /* 0x0000003a81357220 */ /* 0x000fe20000410000 */
[--C-:B------:R-:W-:Y:S02]  /*0b40*/  PRMT R130, RZ, 0x5410, R65.reuse ;  /* 0x00005410ff827816 */ /* 0x100fe40000000041 */
[----:B------:R-:W-:Y:S01]  /*0b50*/  PRMT R132, RZ, 0x7610, R65 ;  /* 0x00007610ff847816 */ /* 0x000fe20000000041 */
[C---:B------:R-:W-:Y:S01]  /*0b60*/  FADD.FTZ R65, -R138.reuse, R157 ;  /* 0x0000009d8a417221 */ /* 0x040fe20000010100 */
[----:B------:R-:W-:Y:S01]  /*0b70*/  PRMT R147, RZ, 0x5410, R67 ;  /* 0x00005410ff937816 */ /* 0x000fe20000000043 */
[C---:B------:R-:W-:Y:S01]  /*0b80*/  FADD.FTZ R160, -R138.reuse, R151 ;  /* 0x000000978aa07221 */ /* 0x040fe20000010100 */
[----:B------:R-:W-:Y:S01]  /*0b90*/  PRMT R149, RZ, 0x7610, R67 ;  /* 0x00007610ff957816 */ /* 0x000fe20000000043 */
[----:B------:R-:W-:Y:S01]  /*0ba0*/  FADD.FTZ R67, -R138, R143 ;  /* 0x0000008f8a437221 */ /* 0x000fe20000010100 */
[----:B------:R-:W-:Y:S01]  /*0bb0*/  PRMT R48, RZ, 0x5410, R61 ;  /* 0x00005410ff307816 */ /* 0x000fe2000000003d */
[----:B------:R-:W-:-:S02]  /*0bc0*/  FADD.FTZ R86, R52, R86 ;  /* 0x0000005634567221 */ /* 0x000fc40000010000 */
[----:B------:R-:W-:Y:S02]  /*0bd0*/  FMUL.FTZ R56, R129, R56 ;  /* 0x0000003881387220 */ /* 0x000fe40000410000 */
[-C--:B------:R-:W-:Y:S02]  /*0be0*/  FFMA.FTZ R87, R55, R52.reuse, R87 ;  /* 0x0000003437577223 */ /* 0x080fe40000010057 */
[----:B------:R-:W-:Y:S02]  /*0bf0*/  FMUL.FTZ R54, R118, R52 ;  /* 0x0000003476367220 */ /* 0x000fe40000410000 */
[C---:B------:R-:W-:Y:S02]  /*0c00*/  FADD.FTZ R158, -R138.reuse, R137 ;  /* 0x000000898a9e7221 */ /* 0x040fe40000010100 */
[----:B------:R-:W-:Y:S02]  /*0c10*/  FADD.FTZ R164, -R138, R164 ;  /* 0x000000a48aa47221 */ /* 0x000fe40000010100 */
[----:B------:R-:W-:-:S02]  /*0c20*/  FADD.FTZ R88, R135, R88 ;  /* 0x0000005887587221 */ /* 0x000fc40000010000 */
[-C--:B------:R-:W-:Y:S02]  /*0c30*/  FFMA.FTZ R90, R53, R135.reuse, R90 ;  /* 0x00000087355a7223 */ /* 0x080fe4000001005a */
[----:B------:R-:W-:Y:S02]  /*0c40*/  FMUL.FTZ R58, R119, R135 ;  /* 0x00000087773a7220 */ /* 0x000fe40000410000 */
[C---:B------:R-:W-:Y:S01]  /*0c50*/  FMUL.FTZ R52, R129.reuse, R65 ;  /* 0x0000004181347220 */ /* 0x040fe20000410000 */
[--C-:B------:R-:W-:Y:S01]  /*0c60*/  PRMT R146, RZ, 0x5410, R70.reuse ;  /* 0x00005410ff927816 */ /* 0x100fe20000000046 */
[----:B------:R-:W-:Y:S01]  /*0c70*/  FADD.FTZ R137, -R138, R163 ;  /* 0x000000a38a897221 */ /* 0x000fe20000010100 */
[----:B------:R-:W-:Y:S01]  /*0c80*/  PRMT R148, RZ, 0x7610, R70 ;  /* 0x00007610ff947816 */ /* 0x000fe20000000046 */
[----:B------:R-:W-:Y:S02]  /*0c90*/  FMUL.FTZ R135, R129, R160 ;  /* 0x000000a081877220 */ /* 0x000fe40000410000 */
[----:B------:R-:W-:-:S02]  /*0ca0*/  FADD.FTZ R84, R133, R84 ;  /* 0x0000005485547221 */ /* 0x000fc40000010000 */
[-C--:B------:R-:W-:Y:S02]  /*0cb0*/  FFMA.FTZ R85, R56, R133.reuse, R85 ;  /* 0x0000008538557223 */ /* 0x080fe40000010055 */
[----:B------:R-:W-:Y:S02]  /*0cc0*/  FMUL.FTZ R65, R117, R133 ;  /* 0x0000008575417220 */ /* 0x000fe40000410000 */
[----:B------:R-:W-:Y:S02]  /*0cd0*/  FMUL.FTZ R70, R129, R67 ;  /* 0x0000004381467220 */ /* 0x000fe40000410000 */
[----:B------:R-:W-:Y:S02]  /*0ce0*/  FADD.FTZ R82, R131, R82 ;  /* 0x0000005283527221 */ /* 0x000fe40000010000 */
[-C--:B------:R-:W-:Y:S02]  /*0cf0*/  FFMA.FTZ R83, R52, R131.reuse, R83 ;  /* 0x0000008334537223 */ /* 0x080fe40000010053 */
[----:B------:R-:W-:-:S02]  /*0d00*/  FMUL.FTZ R67, R116, R131 ;  /* 0x0000008374437220 */ /* 0x000fc40000410000 */
[C---:B------:R-:W-:Y:S02]  /*0d10*/  FMUL.FTZ R133, R129.reuse, R164 ;  /* 0x000000a481857220 */ /* 0x040fe40000410000 */
[----:B------:R-:W-:Y:S02]  /*0d20*/  FMUL.FTZ R131, R129, R137 ;  /* 0x0000008981837220 */ /* 0x000fe40000410000 */
[----:B------:R-:W-:Y:S02]  /*0d30*/  FADD.FTZ R26, R48, R26 ;  /* 0x0000001a301a7221 */ /* 0x000fe40000010000 */
[-C--:B------:R-:W-:Y:S02]  /*0d40*/  FFMA.FTZ R23, R135, R48.reuse, R23 ;  /* 0x0000003087177223 */ /* 0x080fe40000010017 */
[----:B------:R-:W-:Y:S02]  /*0d50*/  FMUL.FTZ R164, R97, R48 ;  /* 0x0000003061a47220 */ /* 0x000fe40000410000 */
[----:B------:R-:W-:-:S02]  /*0d60*/  FADD.FTZ R137, RZ, R58 ;  /* 0x0000003aff897221 */ /* 0x000fc40000010000 */
[----:B------:R-:W-:Y:S01]  /*0d70*/  FFMA.FTZ R48, R53, R58, RZ ;  /* 0x0000003a35307223 */ /* 0x000fe200000100ff */
[----:B------:R-:W-:Y:S01]  /*0d80*/  PRMT R145, RZ, 0x7610, R50 ;  /* 0x00007610ff917816 */ /* 0x000fe20000000032 */
[----:B------:R-:W-:Y:S02]  /*0d90*/  FADD.FTZ R137, R137, R54 ;  /* 0x0000003689897221 */ /* 0x000fe40000010000 */
[----:B------:R-:W-:Y:S01]  /*0da0*/  FFMA.FTZ R48, R55, R54, R48 ;  /* 0x0000003637307223 */ /* 0x000fe20000010030 */
[----:B------:R-:W-:Y:S01]  /*0db0*/  PRMT R139, RZ, 0x5410, R51 ;  /* 0x00005410ff8b7816 */ /* 0x000fe20000000033 */
[----:B------:R-:W-:Y:S01]  /*0dc0*/  FADD.FTZ R152, -R138, R145 ;  /* 0x000000918a987221 */ /* 0x000fe20000010100 */
[----:B------:R-:W-:Y:S01]  /*0dd0*/  PRMT R49, RZ, 0x5410, R62 ;  /* 0x00005410ff317816 */ /* 0x000fe2000000003e */
[----:B------:R-:W-:Y:S02]  /*0de0*/  FMUL.FTZ R154, R129, R154 ;  /* 0x0000009a819a7220 */ /* 0x000fe40000410000 */
[----:B------:R-:W-:-:S02]  /*0df0*/  FADD.FTZ R137, R137, R65 ;  /* 0x0000004189897221 */ /* 0x000fc40000010000 */
[----:B------:R-:W-:Y:S01]  /*0e00*/  FFMA.FTZ R48, R56, R65, R48 ;  /* 0x0000004138307223 */ /* 0x000fe20000010030 */
[----:B------:R-:W-:Y:S01]  /*0e10*/  PRMT R50, RZ, 0x5410, R63 ;  /* 0x00005410ff327816 */ /* 0x000fe2000000003f */
[----:B------:R-:W-:Y:S02]  /*0e20*/  FADD.FTZ R22, R57, R22 ;  /* 0x0000001639167221 */ /* 0x000fe40000010000 */
[-C--:B------:R-:W-:Y:S02]  /*0e30*/  FFMA.FTZ R24, R133, R57.reuse, R24 ;  /* 0x0000003985187223 */ /* 0x080fe40000010018 */
[----:B------:R-:W-:Y:S02]  /*0e40*/  FMUL.FTZ R160, R108, R57 ;  /* 0x000000396ca07220 */ /* 0x000fe40000410000 */
[----:B------:R-:W-:Y:S02]  /*0e50*/  FADD.FTZ R139, -R138, R139 ;  /* 0x0000008b8a8b7221 */ /* 0x000fe40000010100 */
        /* <DEDUP_REMOVED lines=9> */
[----:B------:R-:W-:Y:S01]  /*0ef0*/  FFMA.FTZ R48, R52, R67, R48 ;  /* 0x0000004334307223 */ /* 0x000fe20000010030 */
[--C-:B------:R-:W-:Y:S01]  /*0f00*/  PRMT R150, RZ, 0x5410, R71.reuse ;  /* 0x00005410ff967816 */ /* 0x100fe20000000047 */
[----:B------:R-:W-:Y:S01]  /*0f10*/  FADD.FTZ R78, R101, R78 ;  /* 0x0000004e654e7221 */ /* 0x000fe20000010000 */
[----:B------:R-:W-:Y:S01]  /*0f20*/  PRMT R156, RZ, 0x7610, R71 ;  /* 0x00007610ff9c7816 */ /* 0x000fe20000000047 */
[----:B------:R-:W-:Y:S02]  /*0f30*/  FMUL.FTZ R71, R129, R139 ;  /* 0x0000008b81477220 */ /* 0x000fe40000410000 */
        /* <DEDUP_REMOVED lines=8> */
[----:B------:R-:W-:Y:S02]  /*0fc0*/  FMUL.FTZ R158, R129, R158 ;  /* 0x0000009e819e7220 */ /* 0x000fe40000410000 */
        /* <DEDUP_REMOVED lines=14> */
[----:B------:R-:W-:Y:S02]  /*10b0*/  FADD.FTZ R162, -R138, R153 ;  /* 0x000000998aa27221 */ /* 0x000fe40000010100 */
[----:B------:R-:W-:-:S02]  /*10c0*/  FADD.FTZ R49, R49, R142 ;  /* 0x0000008e31317221 */ /* 0x000fc40000010000 */
[----:B------:R-:W-:Y:S01]  /*10d0*/  FFMA.FTZ R48, R131, R142, R48 ;  /* 0x0000008e83307223 */ /* 0x000fe20000010030 */
[----:B------:R-:W-:Y:S01]  /*10e0*/  PRMT R61, RZ, 0x7610, R61 ;  /* 0x00007610ff3d7816 */ /* 0x000fe2000000003d */
[----:B------:R-:W-:Y:S02]  /*10f0*/  FMUL.FTZ R162, R129, R162 ;  /* 0x000000a281a27220 */ /* 0x000fe40000410000 */
[----:B------:R-:W-:Y:S02]  /*1100*/  FADD.FTZ R49, R49, R160 ;  /* 0x000000a031317221 */ /* 0x000fe40000010000 */
[----:B------:R-:W-:Y:S02]  /*1110*/  FFMA.FTZ R48, R133, R160, R48 ;  /* 0x000000a085307223 */ /* 0x000fe40000010030 */
[----:B------:R-:W-:Y:S02]  /*1120*/  FADD.FTZ R144, -R138, R141 ;  /* 0x0000008d8a907221 */ /* 0x000fe40000010100 */
[----:B------:R-:W-:-:S02]  /*1130*/  FADD.FTZ R14, R61, R14 ;  /* 0x0000000e3d0e7221 */ /* 0x000fc40000010000 */
[-C--:B------:R-:W-:Y:S02]  /*1140*/  FFMA.FTZ R29, R162, R61.reuse, R29 ;  /* 0x0000003da21d7223 */ /* 0x080fe4000001001d */
[----:B------:R-:W-:Y:S02]  /*1150*/  FMUL.FTZ R61, R96, R61 ;  /* 0x0000003d603d7220 */ /* 0x000fe40000410000 */
[----:B------:R-:W-:Y:S02]  /*1160*/  FADD.FTZ R50, R49, R164 ;  /* 0x000000a431327221 */ /* 0x000fe40000010000 */
[----:B------:R-:W-:Y:S01]  /*1170*/  FFMA.FTZ R48, R135, R164, R48 ;  /* 0x000000a487307223 */ /* 0x000fe20000010030 */
[----:B------:R-:W-:Y:S01]  /*1180*/  PRMT R59, RZ, 0x7610, R59 ;  /* 0x00007610ff3b7816 */ /* 0x000fe2000000003b */
        /* <DEDUP_REMOVED lines=9> */
[----:B------:R-:W-:Y:S01]  /*1220*/  FFMA.FTZ R48, R154, R57, R48 ;  /* 0x000000399a307223 */ /* 0x000fe20000010030 */
[----:B------:R-:W-:Y:S01]  /*1230*/  PRMT R63, RZ, 0x7610, R63 ;  /* 0x00007610ff3f7816 */ /* 0x000fe2000000003f */
[----:B------:R-:W-:Y:S01]  /*1240*/  FMUL.FTZ R62, R129, R62 ;  /* 0x0000003e813e7220 */ /* 0x000fe20000410000 */
[--C-:B------:R-:W-:Y:S01]  /*1250*/  PRMT R136, RZ, 0x7610, R64.reuse ;  /* 0x00007610ff887816 */ /* 0x100fe20000000040 */
[----:B------:R-:W-:Y:S01]  /*1260*/  FADD.FTZ R50, R50, R51 ;  /* 0x0000003332327221 */ /* 0x000fe20000010000 */
[----:B------:R-:W-:Y:S01]  /*1270*/  PRMT R134, RZ, 0x5410, R64 ;  /* 0x00005410ff867816 */ /* 0x000fe20000000040 */
[----:B------:R-:W-:Y:S01]  /*1280*/  FFMA.FTZ R48, R144, R51, R48 ;  /* 0x0000003390307223 */ /* 0x000fe20000010030 */
[--C-:B------:R-:W-:Y:S01]  /*1290*/  PRMT R159, RZ, 0x5410, R66.reuse ;  /* 0x00005410ff9f7816 */ /* 0x100fe20000000042 */
[----:B------:R-:W-:Y:S01]  /*12a0*/  FADD.FTZ R17, R63, R17 ;  /* 0x000000113f117221 */ /* 0x000fe20000010000 */
[----:B------:R-:W-:Y:S01]  /*12b0*/  PRMT R161, RZ, 0x7610, R66 ;  /* 0x00007610ffa17816 */ /* 0x000fe20000000042 */
[----:B------:R-:W-:Y:S01]  /*12c0*/  FADD.FTZ R66, -R138, R136 ;  /* 0x000000888a427221 */ /* 0x000fe20000010100 */
[----:B------:R-:W-:Y:S01]  /*12d0*/  PRMT R140, RZ, 0x5410, R68 ;  /* 0x00005410ff8c7816 */ /* 0x000fe20000000044 */
[----:B------:R-:W-:-:S02]  /*12e0*/  FFMA.FTZ R8, R62, R63, R8 ;  /* 0x0000003f3e087223 */ /* 0x000fc40000010008 */
[----:B------:R-:W-:Y:S02]  /*12f0*/  FADD.FTZ R64, -R138, R134 ;  /* 0x000000868a407221 */ /* 0x000fe40000010100 */
[----:B------:R-:W-:Y:S02]  /*1300*/  FMUL.FTZ R63, R92, R63 ;  /* 0x0000003f5c3f7220 */ /* 0x000fe40000410000 */
[----:B------:R-:W-:Y:S02]  /*1310*/  FADD.FTZ R50, R50, R137 ;  /* 0x0000008932327221 */ /* 0x000fe40000010000 */
[----:B------:R-:W-:Y:S01]  /*1320*/  FFMA.FTZ R48, R60, R137, R48 ;  /* 0x000000893c307223 */ /* 0x000fe20000010030 */
[----:B------:R-:W-:Y:S01]  /*1330*/  PRMT R59, RZ, 0x7610, R68 ;  /* 0x00007610ff3b7816 */ /* 0x000fe20000000044 */
[C---:B------:R-:W-:Y:S02]  /*1340*/  FMUL.FTZ R66, R129.reuse, R66 ;  /* 0x0000004281427220 */ /* 0x040fe40000410000 */
[----:B------:R-:W-:-:S02]  /*1350*/  FMUL.FTZ R64, R129, R64 ;  /* 0x0000004081407220 */ /* 0x000fc40000410000 */
[----:B------:R-:W-:Y:S02]  /*1360*/  FMUL.FTZ R139, R89, R140 ;  /* 0x0000008c598b7220 */ /* 0x000fe40000410000 */
[----:B------:R-:W-:Y:S02]  /*1370*/  FADD.FTZ R50, R50, R63 ;  /* 0x0000003f32327221 */ /* 0x000fe40000010000 */
[----:B------:R-:W-:Y:S01]  /*1380*/  FFMA.FTZ R49, R62, R63, R48 ;  /* 0x0000003f3e317223 */ /* 0x000fe20000010030 */
[----:B------:R-:W-:Y:S01]  /*1390*/  PRMT R68, RZ, 0x5410, R69 ;  /* 0x00005410ff447816 */ /* 0x000fe20000000045 */
[C---:B------:R-:W-:Y:S02]  /*13a0*/  FADD.FTZ R100, -R138.reuse, R130 ;  /* 0x000000828a647221 */ /* 0x040fe40000010100 */
[----:B------:R-:W-:Y:S02]  /*13b0*/  FADD.FTZ R130, -R138, R132 ;  /* 0x000000848a827221 */ /* 0x000fe40000010100 */
[----:B------:R-:W-:-:S02]  /*13c0*/  FADD.FTZ R30, R59, R30 ;  /* 0x0000001e3b1e7221 */ /* 0x000fc40000010000 */
[-C--:B------:R-:W-:Y:S02]  /*13d0*/  FFMA.FTZ R6, R66, R59.reuse, R6 ;  /* 0x0000003b42067223 */ /* 0x080fe40000010006 */
        /* <DEDUP_REMOVED lines=8> */
[----:B------:R-:W-:Y:S02]  /*1460*/  FFMA.FTZ R49, R66, R59, R49 ;  /* 0x0000003b42317223 */ /* 0x000fe40000010031 */
[----:B------:R-:W-:Y:S02]  /*1470*/  FADD.FTZ R134, -R138, R161 ;  /* 0x000000a18a867221 */ /* 0x000fe40000010100 */
[----:B------:R-:W-:Y:S02]  /*1480*/  FADD.FTZ R15, R69, R15 ;  /* 0x0000000f450f7221 */ /* 0x000fe40000010000 */
[----:B------:R-:W-:-:S02]  /*1490*/  FFMA.FTZ R4, R130, R69, R4 ;  /* 0x0000004582047223 */ /* 0x000fc40000010004 */
[----:B------:R-:W-:Y:S02]  /*14a0*/  FADD.FTZ R132, -R138, R159 ;  /* 0x0000009f8a847221 */ /* 0x000fe40000010100 */
[----:B------:R-:W-:Y:S02]  /*14b0*/  FMUL.FTZ R69, R124, R69 ;  /* 0x000000457c457220 */ /* 0x000fe40000410000 */
[----:B------:R-:W-:Y:S02]  /*14c0*/  FADD.FTZ R48, R48, R141 ;  /* 0x0000008d30307221 */ /* 0x000fe40000010000 */
[----:B------:R-:W-:Y:S02]  /*14d0*/  FFMA.FTZ R49, R100, R141, R49 ;  /* 0x0000008d64317223 */ /* 0x000fe40000010031 */
[C---:B------:R-:W-:Y:S02]  /*14e0*/  FMUL.FTZ R145, R129.reuse, R134 ;  /* 0x0000008681917220 */ /* 0x040fe40000410000 */
[----:B------:R-:W-:-:S02]  /*14f0*/  FMUL.FTZ R132, R129, R132 ;  /* 0x0000008481847220 */ /* 0x000fc40000410000 */
[----:B------:R-:W-:Y:S02]  /*1500*/  FMUL.FTZ R143, R123, R146 ;  /* 0x000000927b8f7220 */ /* 0x000fe40000410000 */
[----:B------:R-:W-:Y:S02]  /*1510*/  FADD.FTZ R48, R48, R69 ;  /* 0x0000004530307221 */ /* 0x000fe40000010000 */
[----:B------:R-:W-:Y:S02]  /*1520*/  FFMA.FTZ R49, R130, R69, R49 ;  /* 0x0000004582317223 */ /* 0x000fe40000010031 */
[C---:B------:R-:W-:Y:S02]  /*1530*/  FADD.FTZ R136, -R138.reuse, R147 ;  /* 0x000000938a887221 */ /* 0x040fe40000010100 */
[----:B------:R-:W-:Y:S02]  /*1540*/  FADD.FTZ R138, -R138, R149 ;  /* 0x000000958a8a7221 */ /* 0x000fe40000010100 */
[----:B------:R-:W-:-:S02]  /*1550*/  FADD.FTZ R25, R148, R25 ;  /* 0x0000001994197221 */ /* 0x000fc40000010000 */
[-C--:B------:R-:W-:Y:S02]  /*1560*/  FFMA.FTZ R2, R145, R148.reuse, R2 ;  /* 0x0000009491027223 */ /* 0x080fe40000010002 */
        /* <DEDUP_REMOVED lines=22> */
[----:B------:R-:W-:Y:S01]  /*16d0*/  FFMA.FTZ R157, R149, R156, R49 ;  /* 0x0000009c959d7223 */ /* 0x000fe20000010031 */
[----:B------:R-:W-:Y:S05]  /*16e0*/  BRA.DIV ~URZ, `(.L_x_482) ;  /* 0x000020027f007947 */ /* 0x000fea000b800000 */
[----:B------:R0:W1:Y:S02]  /*16f0*/  SHFL.BFLY PT, R134, R155, 0x1, 0x1f ;  /* 0x0c201f009b867f89 */ /* 0x00006400000e0000 */
.L_x_486:
        /* <DEDUP_REMOVED lines=18> */
.L_x_487:
[----:B--2---:R-:W-:Y:S01]  /*1820*/  FADD.FTZ R157, R157, R134 ;  /* 0x000000869d9d7221 */ /* 0x004fe20000010000 */
[----:B-----5:R-:W-:Y:S01]  /*1830*/  MOV R50, R102 ;  /* 0x0000006600327202 */ /* 0x020fe20000000f00 */
[----:B0-----:R-:W-:Y:S01]  /*1840*/  FADD.FTZ R48, R48, R155 ;  /* 0x0000009b30307221 */ /* 0x001fe20000010000 */
[----:B------:R-:W-:Y:S01]  /*1850*/  LOP3.LUT P5, RZ, R102, 0xff00, RZ, 0xc0, !PT ;  /* 0x0000ff0066ff7812 */ /* 0x000fe200078ac0ff */
[----:B------:R-:W-:Y:S01]  /*1860*/  FMUL.FTZ R49, R157, c[0x0][0x1e0] ;  /* 0x000078009d317a20 */ /* 0x000fe20000410000 */
[----:B------:R-:W-:Y:S01]  /*1870*/  LOP3.LUT P4, RZ, R50, 0xff, RZ, 0xc0, !PT ;  /* 0x000000ff32ff7812 */ /* 0x000fe2000788c0ff */
[----:B------:R-:W-:Y:S01]  /*1880*/  FMUL.FTZ R48, R48, c[0x0][0x1e0] ;  /* 0x0000780030307a20 */ /* 0x000fe20000410000 */
[----:B------:R-:W-:Y:S02]  /*1890*/  @P0 PRMT R50, RZ, 0x5410, R32 ;  /* 0x00005410ff320816 */ /* 0x000fe40000000020 */
[----:B------:R-:W-:Y:S02]  /*18a0*/  FSEL R49, R49, RZ, !P1 ;  /* 0x000000ff31317208 */ /* 0x000fe40004800000 */
[----:B------:R-:W-:-:S02]  /*18b0*/  LOP3.LUT P1, RZ, R102, 0xff0000, RZ, 0xc0, !PT ;  /* 0x00ff000066ff7812 */ /* 0x000fc4000782c0ff */
[----:B------:R-:W-:Y:S01]  /*18c0*/  LOP3.LUT P2, RZ, R102, 0xff000000, RZ, 0xc0, !PT ;  /* 0xff00000066ff7812 */ /* 0x000fe2000784c0ff */
[-CC-:B------:R-:W-:Y:S01]  /*18d0*/  FFMA.FTZ R53, R53, R48.reuse, R49.reuse ;  /* 0x0000003035357223 */ /* 0x180fe20000010031 */
[----:B------:R-:W-:Y:S01]  /*18e0*/  LOP3.LUT P3, RZ, R103, 0xff, RZ, 0xc0, !PT ;  /* 0x000000ff67ff7812 */ /* 0x000fe2000786c0ff */
[----:B------:R-:W-:Y:S01]  /*18f0*/  FFMA.FTZ R55, R55, R48, R49 ;  /* 0x0000003037377223 */ /* 0x000fe20000010031 */
[----:B------:R-:W-:Y:S01]  /*1900*/  LOP3.LUT P6, RZ, R103, 0xff00, RZ, 0xc0, !PT ;  /* 0x0000ff0067ff7812 */ /* 0x000fe200078cc0ff */
[----:B------:R-:W-:Y:S02]  /*1910*/  FADD.FTZ R58, R58, -R53 ;  /* 0x800000353a3a7221 */ /* 0x000fe40000010000 */
[----:B------:R-:W-:Y:S02]  /*1920*/  FADD.FTZ R54, R54, -R55 ;  /* 0x8000003736367221 */ /* 0x000fe40000010000 */
[----:B------:R-:W-:Y:S01]  /*1930*/  FMUL.FTZ R55, R129, R58 ;  /* 0x0000003a81377220 */ /* 0x000fe20000410000 */
[----:B------:R-:W-:Y:S01]  /*1940*/  MOV R58, R104 ;  /* 0x00000068003a7202 */ /* 0x000fe20000000f00 */
[----:B------:R-:W-:-:S02]  /*1950*/  FFMA.FTZ R56, R56, R48, R49 ;  /* 0x0000003038387223 */ /* 0x000fc40000010031 */
[----:B------:R-:W-:Y:S01]  /*1960*/  @P0 FADD.FTZ R55, R55, R50 ;  /* 0x0000003237370221 */ /* 0x000fe20000010000 */
[----:B------:R-:W-:Y:S01]  /*1970*/  @P0 PRMT R50, RZ, 0x7610, R32 ;  /* 0x00007610ff320816 */ /* 0x000fe20000000020 */
[----:B------:R-:W-:Y:S02]  /*1980*/  FMUL.FTZ R151, R129, R54 ;  /* 0x0000003681977220 */ /* 0x000fe40000410000 */
[----:B------:R-:W-:Y:S02]  /*1990*/  FADD.FTZ R56, R65, -R56 ;  /* 0x8000003841387221 */ /* 0x000fe40000010000 */
[----:B------:R-:W-:Y:S01]  /*19a0*/  @P0 FADD.FTZ R151, R151, R50 ;  /* 0x0000003297970221 */ /* 0x000fe20000010000 */
[----:B------:R-:W-:Y:S01]  /*19b0*/  @P0 PRMT R50, RZ, 0x5410, R33 ;  /* 0x00005410ff320816 */ /* 0x000fe20000000021 */
[----:B------:R-:W-:Y:S02]  /*19c0*/  FMUL.FTZ R65, R129, R56 ;  /* 0x0000003881417220 */ /* 0x000fe40000410000 */
[----:B------:R-:W-:-:S02]  /*19d0*/  FFMA.FTZ R56, R52, R48, R49 ;  /* 0x0000003034387223 */ /* 0x000fc40000010031 */
[----:B------:R-:W-:Y:S02]  /*19e0*/  @P0 FADD.FTZ R65, R65, R50 ;  /* 0x0000003241410221 */ /* 0x000fe40000010000 */
[----:B------:R-:W-:Y:S02]  /*19f0*/  FMUL.FTZ R50, R55, R112 ;  /* 0x0000007037327220 */ /* 0x000fe40000410000 */
[-CC-:B------:R-:W-:Y:S02]  /*1a00*/  FFMA.FTZ R70, R70, R48.reuse, R49.reuse ;  /* 0x0000003046467223 */ /* 0x180fe40000010031 */
[----:B------:R-:W-:Y:S02]  /*1a10*/  FMUL.FTZ R50, R50, c[0x0][0x1e8] ;  /* 0x00007a0032327a20 */ /* 0x000fe40000410000 */
[----:B------:R-:W-:Y:S02]  /*1a20*/  FADD.FTZ R56, R67, -R56 ;  /* 0x8000003843387221 */ /* 0x000fe40000010000 */
[----:B------:R-:W-:Y:S01]  /*1a30*/  FFMA.FTZ R162, R162, R48, R49 ;  /* 0x00000030a2a27223 */ /* 0x000fe20000010031 */
[----:B------:R-:W-:Y:S01]  /*1a40*/  FSEL R54, R50, RZ, P4 ;  /* 0x000000ff32367208 */ /* 0x000fe20002000000 */
[----:B------:R-:W-:Y:S01]  /*1a50*/  FMUL.FTZ R50, R65, R112 ;  /* 0x0000007041327220 */ /* 0x000fe20000410000 */
[----:B------:R-:W-:Y:S01]  /*1a60*/  LOP3.LUT P4, RZ, R103, 0xff0000, RZ, 0xc0, !PT ;  /* 0x00ff000067ff7812 */ /* 0x000fe2000788c0ff */
[----:B------:R-:W-:-:S02]  /*1a70*/  FADD.FTZ R70, R113, -R70 ;  /* 0x8000004671467221 */ /* 0x000fc40000010000 */
[----:B------:R-:W-:Y:S02]  /*1a80*/  FMUL.FTZ R50, R50, c[0x0][0x1e8] ;  /* 0x00007a0032327a20 */ /* 0x000fe40000410000 */
[----:B------:R-:W-:Y:S02]  /*1a90*/  FFMA.FTZ R145, R145, R48, R49 ;  /* 0x0000003091917223 */ /* 0x000fe40000010031 */
[----:B------:R-:W-:Y:S01]  /*1aa0*/  FMUL.FTZ R113, R129, R56 ;  /* 0x0000003881717220 */ /* 0x000fe20000410000 */
[----:B------:R-:W-:Y:S01]  /*1ab0*/  FSEL R52, R50, RZ, P1 ;  /* 0x000000ff32347208 */ /* 0x000fe20000800000 */
[----:B------:R-:W-:Y:S01]  /*1ac0*/  FADD.FTZ R162, R61, -R162 ;  /* 0x800000a23da27221 */ /* 0x000fe20000010000 */
[----:B------:R-:W-:Y:S01]  /*1ad0*/  @P0 PRMT R50, RZ, 0x7610, R33 ;  /* 0x00007610ff320816 */ /* 0x000fe20000000021 */
[-CC-:B------:R-:W-:Y:S01]  /*1ae0*/  FFMA.FTZ R152, R152, R48.reuse, R49.reuse ;  /* 0x0000003098987223 */ /* 0x180fe20000010031 */
[----:B------:R-:W-:Y:S01]  /*1af0*/  @P0 PRMT R56, RZ, 0x7610, R36 ;  /* 0x00007610ff380816 */ /* 0x000fe20000000024 */
[-CC-:B------:R-:W-:Y:S01]  /*1b00*/  FFMA.FTZ R71, R71, R48.reuse, R49.reuse ;  /* 0x0000003047477223 */ /* 0x180fe20000010031 */
[----:B------:R-:W-:Y:S01]  /*1b10*/  LOP3.LUT P1, RZ, R58, 0xff, RZ, 0xc0, !PT ;  /* 0x000000ff3aff7812 */ /* 0x000fe2000782c0ff */
[-C--:B------:R-:W-:Y:S01]  /*1b20*/  FFMA.FTZ R158, R158, R48.reuse, R49 ;  /* 0x000000309e9e7223 */ /* 0x080fe20000010031 */
[----:B------:R-:W-:Y:S01]  /*1b30*/  @P0 PRMT R58, RZ, 0x5410, R37 ;  /* 0x00005410ff3a0816 */ /* 0x000fe20000000025 */
        /* <DEDUP_REMOVED lines=14> */
[----:B------:R-:W-:Y:S01]  /*1c20*/  @P0 PRMT R48, RZ, 0x7610, R37 ;  /* 0x00007610ff300816 */ /* 0x000fe20000000025 */
[----:B------:R-:W-:Y:S02]  /*1c30*/  FADD.FTZ R148, R148, -R145 ;  /* 0x8000009194947221 */ /* 0x000fe40000010000 */
[----:B------:R-:W-:Y:S01]  /*1c40*/  @P0 FADD.FTZ R113, R113, R50 ;  /* 0x0000003271710221 */ /* 0x000fe20000010000 */
[----:B------:R-:W-:Y:S01]  /*1c50*/  @P0 PRMT R50, RZ, 0x5410, R34 ;  /* 0x00005410ff320816 */ /* 0x000fe20000000022 */
[C---:B------:R-:W-:Y:S02]  /*1c60*/  FMUL.FTZ R145, R129.reuse, R162 ;  /* 0x000000a281917220 */ /* 0x040fe40000410000 */
[----:B------:R-:W-:Y:S02]  /*1c70*/  FADD.FTZ R160, R160, -R133 ;  /* 0x80000085a0a07221 */ /* 0x000fe40000010000 */
[----:B------:R-:W-:-:S02]  /*1c80*/  FMUL.FTZ R133, R129, R70 ;  /* 0x0000004681857220 */ /* 0x000fc40000410000 */
[----:B------:R-:W-:Y:S02]  /*1c90*/  FADD.FTZ R154, R57, -R154 ;  /* 0x8000009a399a7221 */ /* 0x000fe40000010000 */
[----:B------:R-:W-:Y:S02]  /*1ca0*/  FADD.FTZ R152, R101, -R152 ;  /* 0x8000009865987221 */ /* 0x000fe40000010000 */
[----:B------:R-:W-:Y:S01]  /*1cb0*/  @P0 FADD.FTZ R145, R145, R48 ;  /* 0x0000003091910221 */ /* 0x000fe20000010000 */
[----:B------:R-:W-:Y:S01]  /*1cc0*/  @P0 PRMT R48, RZ, 0x5410, R38 ;  /* 0x00005410ff300816 */ /* 0x000fe20000000026 */
[----:B------:R-:W-:Y:S02]  /*1cd0*/  FADD.FTZ R132, R143, -R132 ;  /* 0x800000848f847221 */ /* 0x000fe40000010000 */
[----:B------:R-:W-:Y:S01]  /*1ce0*/  @P0 FADD.FTZ R133, R133, R50 ;  /* 0x0000003285850221 */ /* 0x000fe20000010000 */
[----:B------:R-:W-:Y:S01]  /*1cf0*/  @P0 PRMT R50, RZ, 0x7610, R34 ;  /* 0x00007610ff320816 */ /* 0x000fe20000000022 */
[----:B------:R-:W-:-:S02]  /*1d00*/  FMUL.FTZ R143, R129, R154 ;  /* 0x0000009a818f7220 */ /* 0x000fc40000410000 */
[----:B------:R-:W-:Y:S02]  /*1d10*/  FMUL.FTZ R157, R129, R152 ;  /* 0x00000098819d7220 */ /* 0x000fe40000410000 */
[----:B------:R-:W-:Y:S02]  /*1d20*/  FADD.FTZ R144, R51, -R144 ;  /* 0x8000009033907221 */ /* 0x000fe40000010000 */
[----:B------:R-:W-:Y:S02]  /*1d30*/  FADD.FTZ R98, R98, -R71 ;  /* 0x8000004762627221 */ /* 0x000fe40000010000 */
[----:B------:R-:W-:Y:S01]  /*1d40*/  @P0 FADD.FTZ R143, R143, R48 ;  /* 0x000000308f8f0221 */ /* 0x000fe20000010000 */
[----:B------:R-:W-:Y:S01]  /*1d50*/  @P0 PRMT R48, RZ, 0x7610, R38 ;  /* 0x00007610ff300816 */ /* 0x000fe20000000026 */
[----:B------:R-:W-:Y:S01]  /*1d60*/  @P0 FADD.FTZ R157, R157, R50 ;  /* 0x000000329d9d0221 */ /* 0x000fe20000010000 */
[----:B------:R-:W-:Y:S01]  /*1d70*/  @P0 PRMT R50, RZ, 0x5410, R35 ;  /* 0x00005410ff320816 */ /* 0x000fe20000000023 */
[----:B------:R-:W-:-:S02]  /*1d80*/  FMUL.FTZ R159, R129, R144 ;  /* 0x00000090819f7220 */ /* 0x000fc40000410000 */
[----:B------:R-:W-:Y:S02]  /*1d90*/  FADD.FTZ R164, R164, -R135 ;  /* 0x80000087a4a47221 */ /* 0x000fe40000010000 */
[----:B------:R-:W-:Y:S01]  /*1da0*/  FMUL.FTZ R135, R129, R98 ;  /* 0x0000006281877220 */ /* 0x000fe20000410000 */
[----:B------:R-:W-:Y:S01]  /*1db0*/  MOV R98, R106 ;  /* 0x0000006a00627202 */ /* 0x000fe20000000f00 */
[----:B------:R-:W-:Y:S02]  /*1dc0*/  FADD.FTZ R60, R137, -R60 ;  /* 0x8000003c893c7221 */ /* 0x000fe40000010000 */
[----:B------:R-:W-:Y:S02]  /*1dd0*/  FADD.FTZ R158, R99, -R158 ;  /* 0x8000009e639e7221 */ /* 0x000fe40000010000 */
[----:B------:R-:W-:Y:S01]  /*1de0*/  @P0 FADD.FTZ R159, R159, R48 ;  /* 0x000000309f9f0221 */ /* 0x000fe20000010000 */
[----:B------:R-:W-:Y:S01]  /*1df0*/  @P0 PRMT R48, RZ, 0x5410, R39 ;  /* 0x00005410ff300816 */ /* 0x000fe20000000027 */
[----:B------:R-:W-:-:S02]  /*1e00*/  FADD.FTZ R136, R147, -R136 ;  /* 0x8000008893887221 */ /* 0x000fc40000010000 */
[----:B------:R-:W-:Y:S01]  /*1e10*/  @P0 FADD.FTZ R135, R135, R50 ;  /* 0x0000003287870221 */ /* 0x000fe20000010000 */
[----:B------:R-:W-:Y:S01]  /*1e20*/  @P0 PRMT R50, RZ, 0x7610, R35 ;  /* 0x00007610ff320816 */ /* 0x000fe20000000023 */
[C---:B------:R-:W-:Y:S01]  /*1e30*/  FMUL.FTZ R147, R129.reuse, R60 ;  /* 0x0000003c81937220 */ /* 0x040fe20000410000 */
[----:B------:R-:W-:Y:S01]  /*1e40*/  @P0 PRMT R60, RZ, 0x5410, R43 ;  /* 0x00005410ff3c0816 */ /* 0x000fe2000000002b */
[----:B-1----:R-:W-:Y:S02]  /*1e50*/  FMUL.FTZ R155, R129, R158 ;  /* 0x0000009e819b7220 */ /* 0x002fe40000410000 */
[----:B------:R-:W-:Y:S02]  /*1e60*/  FADD.FTZ R62, R63, -R62 ;  /* 0x8000003e3f3e7221 */ /* 0x000fe40000010000 */
[----:B------:R-:W-:Y:S02]  /*1e70*/  FADD.FTZ R142, R142, -R131 ;  /* 0x800000838e8e7221 */ /* 0x000fe40000010000 */
[----:B------:R-:W-:Y:S01]  /*1e80*/  @P0 FADD.FTZ R147, R147, R48 ;  /* 0x0000003093930221 */ /* 0x000fe20000010000 */
[----:B------:R-:W-:Y:S01]  /*1e90*/  @P0 PRMT R48, RZ, 0x7610, R39 ;  /* 0x00007610ff300816 */ /* 0x000fe20000000027 */
[----:B------:R-:W-:Y:S01]  /*1ea0*/  @P0 FADD.FTZ R155, R155, R50 ;  /* 0x000000329b9b0221 */ /* 0x000fe20000010000 */
[----:B------:R-:W-:Y:S01]  /*1eb0*/  @P0 PRMT R50, RZ, 0x5410, R36 ;  /* 0x00005410ff320816 */ /* 0x000fe20000000024 */
[----:B------:R-:W-:-:S02]  /*1ec0*/  FMUL.FTZ R149, R129, R62 ;  /* 0x0000003e81957220 */ /* 0x000fc40000410000 */
[----:B------:R-:W-:Y:S02]  /*1ed0*/  FMUL.FTZ R101, R129, R142 ;  /* 0x0000008e81657220 */ /* 0x000fe40000410000 */
[----:B------:R-:W-:Y:S02]  /*1ee0*/  FADD.FTZ R64, R139, -R64 ;  /* 0x800000408b407221 */ /* 0x000fe40000010000 */
[----:B------:R-:W-:Y:S02]  /*1ef0*/  FMUL.FTZ R71, R129, R160 ;  /* 0x000000a081477220 */ /* 0x000fe40000410000 */
[----:B------:R-:W-:Y:S01]  /*1f00*/  @P0 FADD.FTZ R149, R149, R48 ;  /* 0x0000003095950221 */ /* 0x000fe20000010000 */
[----:B------:R-:W-:Y:S01]  /*1f10*/  @P0 PRMT R48, RZ, 0x5410, R40 ;  /* 0x00005410ff300816 */ /* 0x000fe20000000028 */
[----:B------:R-:W-:Y:S02]  /*1f20*/  FMUL.FTZ R53, R151, R112 ;  /* 0x0000007097357220 */ /* 0x000fe40000410000 */
[----:B------:R-:W-:-:S02]  /*1f30*/  FADD.FTZ R100, R141, -R100 ;  /* 0x800000648d647221 */ /* 0x000fc40000010000 */
[----:B------:R-:W-:Y:S02]  /*1f40*/  @P0 FADD.FTZ R101, R101, R50 ;  /* 0x0000003265650221 */ /* 0x000fe40000010000 */
[----:B------:R-:W-:Y:S02]  /*1f50*/  FMUL.FTZ R141, R129, R64 ;  /* 0x00000040818d7220 */ /* 0x000fe40000410000 */
[----:B------:R-:W-:Y:S02]  /*1f60*/  FMUL.FTZ R50, R113, R112 ;  /* 0x0000007071327220 */ /* 0x000fe40000410000 */
[----:B------:R-:W-:Y:S02]  /*1f70*/  @P0 FADD.FTZ R71, R71, R56 ;  /* 0x0000003847470221 */ /* 0x000fe40000010000 */
[----:B------:R-:W-:Y:S02]  /*1f80*/  FMUL.FTZ R99, R129, R164 ;  /* 0x000000a481637220 */ /* 0x000fe40000410000 */
[----:B------:R-:W-:-:S02]  /*1f90*/  FADD.FTZ R66, R59, -R66 ;  /* 0x800000423b427221 */ /* 0x000fc40000010000 */
[----:B------:R-:W-:Y:S02]  /*1fa0*/  FMUL.FTZ R53, R53, c[0x0][0x1e8] ;  /* 0x00007a0035357a20 */ /* 0x000fe40000410000 */
[-C--:B------:R-:W-:Y:S02]  /*1fb0*/  FMUL.FTZ R56, R133, R112.reuse ;  /* 0x0000007085387220 */ /* 0x080fe40000410000 */
[----:B------:R-:W-:Y:S01]  /*1fc0*/  FMUL.FTZ R67, R135, R112 ;  /* 0x0000007087437220 */ /* 0x000fe20000410000 */
[----:B------:R-:W-:Y:S01]  /*1fd0*/  FSEL R53, R53, RZ, P5 ;  /* 0x000000ff35357208 */ /* 0x000fe20002800000 */
[----:B------:R-:W-:Y:S01]  /*1fe0*/  @P0 FADD.FTZ R141, R141, R48 ;  /* 0x000000308d8d0221 */ /* 0x000fe20000010000 */
[----:B------:R-:W-:Y:S01]  /*1ff0*/  @P0 PRMT R48, RZ, 0x7610, R40 ;  /* 0x00007610ff300816 */ /* 0x000fe20000000028 */
[----:B------:R-:W-:Y:S01]  /*2000*/  FMUL.FTZ R50, R50, c[0x0][0x1e8] ;  /* 0x00007a0032327a20 */ /* 0x000fe20000410000 */
[----:B------:R-:W-:Y:S01]  /*2010*/  LOP3.LUT P5, RZ, R103, 0xff000000, RZ, 0xc0, !PT ;  /* 0xff00000067ff7812 */ /* 0x000fe200078ac0ff */
[----:B------:R-:W-:-:S02]  /*2020*/  @P0 FADD.FTZ R99, R99, R58 ;  /* 0x0000003a63630221 */ /* 0x000fc40000010000 */
[----:B------:R-:W-:Y:S01]  /*2030*/  FMUL.FTZ R139, R129, R66 ;  /* 0x00000042818b7220 */ /* 0x000fe20000410000 */
[----:B------:R-:W-:Y:S01]  /*2040*/  FSEL R103, R50, RZ, P2 ;  /* 0x000000ff32677208 */ /* 0x000fe20001000000 */
[-C--:B------:R-:W-:Y:S01]  /*2050*/  FMUL.FTZ R58, R157, R112.reuse ;  /* 0x000000709d3a7220 */ /* 0x080fe20000410000 */
[----:B------:R-:W-:Y:S01]  /*2060*/  LOP3.LUT P2, RZ, R104, 0xff00, RZ, 0xc0, !PT ;  /* 0x0000ff0068ff7812 */ /* 0x000fe2000784c0ff */
[----:B------:R-:W-:Y:S02]  /*2070*/  FMUL.FTZ R56, R56, c[0x0][0x1e8] ;  /* 0x00007a0038387a20 */ /* 0x000fe40000410000 */
[----:B------:R-:W-:Y:S02]  /*2080*/  FMUL.FTZ R67, R67, c[0x0][0x1e8] ;  /* 0x00007a0043437a20 */ /* 0x000fe40000410000 */
[----:B------:R-:W-:Y:S01]  /*2090*/  @P0 FADD.FTZ R139, R139, R48 ;  /* 0x000000308b8b0221 */ /* 0x000fe20000010000 */
[--C-:B------:R-:W-:Y:S01]  /*20a0*/  @P0 PRMT R48, RZ, 0x5410, R41.reuse ;  /* 0x00005410ff300816 */ /* 0x100fe20000000029 */
[----:B------:R-:W-:Y:S01]  /*20b0*/  FMUL.FTZ R50, R58, c[0x0][0x1e8] ;  /* 0x00007a003a327a20 */ /* 0x000fe20000410000 */
[----:B------:R-:W-:Y:S01]  /*20c0*/  FSEL R131, R56, RZ, P3 ;  /* 0x000000ff38837208 */ /* 0x000fe20001800000 */
[----:B------:R-:W-:Y:S01]  /*20d0*/  FMUL.FTZ R58, R101, R112 ;  /* 0x00000070653a7220 */ /* 0x000fe20000410000 */
[----:B------:R-:W-:Y:S01]  /*20e0*/  FSEL R153, R67, RZ, P4 ;  /* 0x000000ff43997208 */ /* 0x000fe20002000000 */
[----:B------:R-:W-:Y:S01]  /*20f0*/  FMUL.FTZ R137, R129, R100 ;  /* 0x0000006481897220 */ /* 0x000fe20000410000 */
[----:B------:R-:W-:Y:S01]  /*2100*/  LOP3.LUT P4, RZ, R105, 0xff, RZ, 0xc0, !PT ;  /* 0x000000ff69ff7812 */ /* 0x000fe2000788c0ff */
[-C--:B------:R-:W-:Y:S01]  /*2110*/  FMUL.FTZ R56, R155, R112.reuse ;  /* 0x000000709b387220 */ /* 0x080fe20000410000 */
[----:B------:R-:W-:Y:S01]  /*2120*/  FSEL R50, R50, RZ, P6 ;  /* 0x000000ff32327208 */ /* 0x000fe20003000000 */
[----:B------:R-:W-:Y:S01]  /*2130*/  FMUL.FTZ R67, R71, R112 ;  /* 0x0000007047437220 */ /* 0x000fe20000410000 */
[C---:B------:R-:W-:Y:S01]  /*2140*/  LOP3.LUT P6, RZ, R104.reuse, 0xff000000, RZ, 0xc0, !PT ;  /* 0xff00000068ff7812 */ /* 0x040fe200078cc0ff */
[----:B------:R-:W-:Y:S01]  /*2150*/  FADD.FTZ R130, R69, -R130 ;  /* 0x8000008245827221 */ /* 0x000fe20000010000 */
[----:B------:R-:W-:Y:S01]  /*2160*/  LOP3.LUT P3, RZ, R104, 0xff0000, RZ, 0xc0, !PT ;  /* 0x00ff000068ff7812 */ /* 0x000fe2000786c0ff */
[----:B------:R-:W-:Y:S01]  /*2170*/  FMUL.FTZ R58, R58, c[0x0][0x1e8] ;  /* 0x00007a003a3a7a20 */ /* 0x000fe20000410000 */
[----:B------:R-:W-:Y:S01]  /*2180*/  F2FP.BF16.PACK_AB R50, R50, R131 ;  /* 0x000000833232723e */ /* 0x000fe200000010ff */
[----:B------:R-:W-:Y:S01]  /*2190*/  @P0 FADD.FTZ R137, R137, R48 ;  /* 0x0000003089890221 */ /* 0x000fe20000010000 */
[----:B------:R-:W-:Y:S01]  /*21a0*/  @P0 PRMT R48, RZ, 0x7610, R41 ;  /* 0x00007610ff300816 */ /* 0x000fe20000000029 */
[----:B------:R-:W-:-:S02]  /*21b0*/  FMUL.FTZ R56, R56, c[0x0][0x1e8] ;  /* 0x00007a0038387a20 */ /* 0x000fc40000410000 */
[----:B------:R-:W-:Y:S01]  /*21c0*/  FMUL.FTZ R68, R67, c[0x0][0x1e8] ;  /* 0x00007a0043447a20 */ /* 0x000fe20000410000 */
[----:B------:R-:W-:Y:S01]  /*21d0*/  FSEL R67, R58, RZ, P1 ;  /* 0x000000ff3a437208 */ /* 0x000fe20000800000 */
[C---:B------:R-:W-:Y:S01]  /*21e0*/  FMUL.FTZ R69, R129.reuse, R130 ;  /* 0x0000008281457220 */ /* 0x040fe20000410000 */
[----:B------:R-:W-:Y:S01]  /*21f0*/  FSEL R56, R56, RZ, P5 ;  /* 0x000000ff38387208 */ /* 0x000fe20002800000 */
[----:B------:R-:W-:Y:S01]  /*2200*/  FMUL.FTZ R61, R129, R132 ;  /* 0x00000084813d7220 */ /* 0x000fe20000410000 */
[----:B------:R-:W-:Y:S01]  /*2210*/  FSEL R58, R68, RZ, P2 ;  /* 0x000000ff443a7208 */ /* 0x000fe20001000000 */
[----:B------:R-:W-:Y:S01]  /*2220*/  @P0 FADD.FTZ R69, R69, R48 ;  /* 0x0000003045450221 */ /* 0x000fe20000010000 */
[C---:B------:R-:W-:Y:S01]  /*2230*/  LOP3.LUT P5, RZ, R105.reuse, 0xff00, RZ, 0xc0, !PT ;  /* 0x0000ff0069ff7812 */ /* 0x040fe200078ac0ff */
[----:B------:R-:W-:Y:S01]  /*2240*/  FADD.FTZ R156, R156, -R49 ;  /* 0x800000319c9c7221 */ /* 0x000fe20000010000 */
[----:B------:R-:W-:Y:S01]  /*2250*/  LOP3.LUT P1, RZ, R105, 0xff0000, RZ, 0xc0, !PT ;  /* 0x00ff000069ff7812 */ /* 0x000fe2000782c0ff */
[----:B------:R-:W-:Y:S01]  /*2260*/  FMUL.FTZ R63, R129, R148 ;  /* 0x00000094813f7220 */ /* 0x000fe20000410000 */
[----:B------:R-:W-:Y:S01]  /*2270*/  LOP3.LUT P2, RZ, R105, 0xff000000, RZ, 0xc0, !PT ;  /* 0xff00000069ff7812 */ /* 0x000fe2000784c0ff */
[C---:B------:R-:W-:Y:S01]  /*2280*/  FMUL.FTZ R105, R129.reuse, R136 ;  /* 0x0000008881697220 */ /* 0x040fe20000410000 */
[----:B------:R-:W-:Y:S01]  /*2290*/  @P0 PRMT R48, RZ, 0x5410, R42 ;  /* 0x00005410ff300816 */ /* 0x000fe2000000002a */
[----:B------:R-:W-:-:S02]  /*22a0*/  FMUL.FTZ R129, R129, R156 ;  /* 0x0000009c81817220 */ /* 0x000fc40000410000 */
[----:B------:R-:W-:Y:S01]  /*22b0*/  @P0 FADD.FTZ R105, R105, R60 ;  /* 0x0000003c69690221 */ /* 0x000fe20000010000 */
[----:B------:R-:W-:Y:S01]  /*22c0*/  @P0 PRMT R60, RZ, 0x7610, R43 ;  /* 0x00007610ff3c0816 */ /* 0x000fe2000000002b */
[----:B------:R-:W-:Y:S01]  /*22d0*/  @P0 FADD.FTZ R61, R61, R48 ;  /* 0x000000303d3d0221 */ /* 0x000fe20000010000 */
[----:B------:R-:W-:Y:S01]  /*22e0*/  @P0 PRMT R48, RZ, 0x7610, R42 ;  /* 0x00007610ff300816 */ /* 0x000fe2000000002a */
[-C--:B------:R-:W-:Y:S02]  /*22f0*/  FMUL.FTZ R51, R159, R112.reuse ;  /* 0x000000709f337220 */ /* 0x080fe40000410000 */
[----:B------:R-:W-:Y:S02]  /*2300*/  @P0 FADD.FTZ R129, R129, R60 ;  /* 0x0000003c81810221 */ /* 0x000fe40000010000 */
[----:B------:R-:W-:Y:S01]  /*2310*/  @P0 FADD.FTZ R63, R63, R48 ;  /* 0x000000303f3f0221 */ /* 0x000fe20000010000 */
[----:B------:R-:W-:Y:S01]  /*2320*/  ISETP.NE.U32.AND P0, PT, RZ, c[0x0][0x258], PT ;  /* 0x00009600ff007a0c */ /* 0x000fe20003f05070 */
[----:B------:R-:W-:-:S02]  /*2330*/  FMUL.FTZ R48, R145, R112 ;  /* 0x0000007091307220 */ /* 0x000fc40000410000 */
[-C--:B------:R-:W-:Y:S01]  /*2340*/  FMUL.FTZ R49, R143, R112.reuse ;  /* 0x000000708f317220 */ /* 0x080fe20000410000 */
[----:B------:R-:W-:Y:S01]  /*2350*/  ISETP.NE.AND.EX P0, PT, RZ, c[0x0][0x25c], PT, P0 ;  /* 0x00009700ff007a0c */ /* 0x000fe20003f05300 */
[----:B------:R-:W-:Y:S02]  /*2360*/  FMUL.FTZ R51, R51, c[0x0][0x1e8] ;  /* 0x00007a0033337a20 */ /* 0x000fe40000410000 */
[-C--:B------:R-:W-:Y:S02]  /*2370*/  FMUL.FTZ R70, R99, R112.reuse ;  /* 0x0000007063467220 */ /* 0x080fe40000410000 */
[----:B------:R-:W-:Y:S01]  /*2380*/  FMUL.FTZ R48, R48, c[0x0][0x1e8] ;  /* 0x00007a0030307a20 */ /* 0x000fe20000410000 */
[----:B------:R-:W-:Y:S01]  /*2390*/  FSEL R163, R51, RZ, P5 ;  /* 0x000000ff33a37208 */ /* 0x000fe20002800000 */
[----:B------:R-:W-:Y:S01]  /*23a0*/  FMUL.FTZ R49, R49, c[0x0][0x1e8] ;  /* 0x00007a0031317a20 */ /* 0x000fe20000410000 */
[----:B------:R-:W-:Y:S01]  /*23b0*/  LOP3.LUT P5, RZ, R106, 0xff0000, RZ, 0xc0, !PT ;  /* 0x00ff00006aff7812 */ /* 0x000fe200078ac0ff */
[----:B------:R-:W-:Y:S01]  /*23c0*/  FMUL.FTZ R70, R70, c[0x0][0x1e8] ;  /* 0x00007a0046467a20 */ /* 0x000fe20000410000 */
[----:B------:R-:W-:Y:S01]  /*23d0*/  FSEL R161, R48, RZ, P6 ;  /* 0x000000ff30a17208 */ /* 0x000fe20003000000 */
[-C--:B------:R-:W-:Y:S01]  /*23e0*/  FMUL.FTZ R51, R141, R112.reuse ;  /* 0x000000708d337220 */ /* 0x080fe20000410000 */
[----:B------:R-:W-:Y:S01]  /*23f0*/  FSEL R62, R49, RZ, P4 ;  /* 0x000000ff313e7208 */ /* 0x000fe20002000000 */
[-C--:B------:R-:W-:Y:S01]  /*2400*/  FMUL.FTZ R48, R147, R112.reuse ;  /* 0x0000007093307220 */ /* 0x080fe20000410000 */
[----:B------:R-:W-:Y:S01]  /*2410*/  @P0 F2FP.BF16.PACK_AB R65, RZ, R65 ;  /* 0x00000041ff41023e */ /* 0x000fe200000010ff */
[-C--:B------:R-:W-:Y:S01]  /*2420*/  FMUL.FTZ R49, R149, R112.reuse ;  /* 0x0000007095317220 */ /* 0x080fe20000410000 */
[----:B------:R-:W-:Y:S01]  /*2430*/  @P0 F2FP.BF16.PACK_AB R55, RZ, R55 ;  /* 0x00000037ff37023e */ /* 0x000fe200000010ff */
[----:B------:R-:W-:Y:S01]  /*2440*/  FMUL.FTZ R57, R137, R112 ;  /* 0x0000007089397220 */ /* 0x000fe20000410000 */
[----:B------:R-:W-:Y:S01]  /*2450*/  @P0 PRMT R45, R65, 0x7610, R45 ;  /* 0x00007610412d0816 */ /* 0x000fe2000000002d */
[----:B------:R-:W-:Y:S01]  /*2460*/  HFMA2.MMA R65, -RZ, RZ, 0, 9.5367431640625e-07 ;  /* 0x00000010ff417435 */ /* 0x000fe200000001ff */
[----:B------:R-:W-:Y:S01]  /*2470*/  @P0 F2FP.BF16.PACK_AB R133, RZ, R133 ;  /* 0x00000085ff85023e */ /* 0x000fe200000010ff */
[----:B------:R-:W-:Y:S01]  /*2480*/  FMUL.FTZ R51, R51, c[0x0][0x1e8] ;  /* 0x00007a0033337a20 */ /* 0x000fe20000410000 */
[----:B------:R-:W-:Y:S01]  /*2490*/  @P0 F2FP.BF16.PACK_AB R135, RZ, R135 ;  /* 0x00000087ff87023e */ /* 0x000fe200000010ff */
[----:B------:R-:W-:Y:S01]  /*24a0*/  FMUL.FTZ R48, R48, c[0x0][0x1e8] ;  /* 0x00007a0030307a20 */ /* 0x000fe20000410000 */
[----:B------:R-:W-:Y:S01]  /*24b0*/  FSEL R68, R70, RZ, P3 ;  /* 0x000000ff46447208 */ /* 0x000fe20001800000 */
[----:B------:R-:W-:Y:S01]  /*24c0*/  FMUL.FTZ R49, R49, c[0x0][0x1e8] ;  /* 0x00007a0031317a20 */ /* 0x000fe20000410000 */
[----:B------:R-:W-:Y:S01]  /*24d0*/  LOP3.LUT P3, RZ, R98, 0xff, RZ, 0xc0, !PT ;  /* 0x000000ff62ff7812 */ /* 0x000fe2000786c0ff */
[----:B------:R-:W-:Y:S01]  /*24e0*/  FMUL.FTZ R57, R57, c[0x0][0x1e8] ;  /* 0x00007a0039397a20 */ /* 0x000fe20000410000 */
[----:B------:R-:W-:-:S02]  /*24f0*/  @P0 F2FP.BF16.PACK_AB R151, RZ, R151 ;  /* 0x00000097ff97023e */ /* 0x000fc400000010ff */
[----:B------:R-:W-:Y:S02]  /*2500*/  @P0 F2FP.BF16.PACK_AB R113, RZ, R113 ;  /* 0x00000071ff71023e */ /* 0x000fe400000010ff */
[----:B------:R-:W-:Y:S02]  /*2510*/  @P0 F2FP.BF16.PACK_AB R157, RZ, R157 ;  /* 0x0000009dff9d023e */ /* 0x000fe400000010ff */
[----:B------:R-:W-:Y:S02]  /*2520*/  @P0 F2FP.BF16.PACK_AB R155, RZ, R155 ;  /* 0x0000009bff9b023e */ /* 0x000fe400000010ff */
[----:B------:R-:W-:Y:S02]  /*2530*/  @P0 PRMT R44, R55, 0x7610, R44 ;  /* 0x00007610372c0816 */ /* 0x000fe4000000002c */
[----:B------:R-:W-:Y:S02]  /*2540*/  @P0 PRMT R46, R133, 0x7610, R46 ;  /* 0x00007610852e0816 */ /* 0x000fe4000000002e */
[----:B------:R-:W-:-:S02]  /*2550*/  @P0 PRMT R47, R135, 0x7610, R47 ;  /* 0x00007610872f0816 */ /* 0x000fc4000000002f */
[----:B------:R-:W-:Y:S02]  /*2560*/  FSEL R59, R51, RZ, P3 ;  /* 0x000000ff333b7208 */ /* 0x000fe40001800000 */
[----:B------:R-:W-:Y:S02]  /*2570*/  FSEL R64, R48, RZ, P1 ;  /* 0x000000ff30407208 */ /* 0x000fe40000800000 */
[----:B------:R-:W-:Y:S02]  /*2580*/  FSEL R165, R49, RZ, P2 ;  /* 0x000000ff31a57208 */ /* 0x000fe40001000000 */
[----:B------:R-:W-:Y:S02]  /*2590*/  FSEL R60, R57, RZ, P5 ;  /* 0x000000ff393c7208 */ /* 0x000fe40002800000 */
[----:B------:R-:W-:Y:S01]  /*25a0*/  F2FP.BF16.PACK_AB R51, R56, R153 ;  /* 0x000000993833723e */ /* 0x000fe200000010ff */
[----:B------:R-:W-:Y:S01]  /*25b0*/  @P0 IMAD.WIDE.U32 R56, R128, R65, c[0x0][0x258] ;  /* 0x0000960080380625 */ /* 0x000fe200078e0041 */
[----:B------:R-:W-:-:S02]  /*25c0*/  @P0 PRMT R44, R44, 0x5410, R151 ;  /* 0x000054102c2c0816 */ /* 0x000fc40000000097 */
[----:B------:R-:W-:Y:S02]  /*25d0*/  F2FP.BF16.PACK_AB R49, R103, R52 ;  /* 0x000000346731723e */ /* 0x000fe400000010ff */
[----:B------:R-:W-:Y:S01]  /*25e0*/  F2FP.BF16.PACK_AB R48, R53, R54 ;  /* 0x000000363530723e */ /* 0x000fe200000010ff */
[----:B------:R-:W-:Y:S01]  /*25f0*/  IMAD.WIDE.U32 R52, R128, R65, c[0x0][0x248] ;  /* 0x0000920080347625 */ /* 0x000fe200078e0041 */
[----:B------:R-:W-:Y:S02]  /*2600*/  @P0 PRMT R45, R45, 0x5410, R113 ;  /* 0x000054102d2d0816 */ /* 0x000fe40000000071 */
[----:B------:R-:W-:Y:S02]  /*2610*/  @P0 PRMT R46, R46, 0x5410, R157 ;  /* 0x000054102e2e0816 */ /* 0x000fe4000000009d */
[----:B------:R-:W-:Y:S02]  /*2620*/  @P0 PRMT R47, R47, 0x5410, R155 ;  /* 0x000054102f2f0816 */ /* 0x000fe4000000009b */
[----:B------:R-:W-:-:S02]  /*2630*/  @P0 F2FP.BF16.PACK_AB R101, RZ, R101 ;  /* 0x00000065ff65023e */ /* 0x000fc400000010ff */
[----:B------:R-:W-:Y:S01]  /*2640*/  @P0 F2FP.BF16.PACK_AB R99, RZ, R99 ;  /* 0x00000063ff63023e */ /* 0x000fe200000010ff */
[----:B------:R0:W-:Y:S01]  /*2650*/  @P0 STG.E.128 [R56.64], R44 ;  /* 0x0000002c38000986 */ /* 0x0001e2000c101d04 */
[----:B------:R-:W-:Y:S02]  /*2660*/  @P0 F2FP.BF16.PACK_AB R143, RZ, R143 ;  /* 0x0000008fff8f023e */ /* 0x000fe400000010ff */
[----:B------:R-:W-:Y:S01]  /*2670*/  @P0 F2FP.BF16.PACK_AB R147, RZ, R147 ;  /* 0x00000093ff93023e */ /* 0x000fe200000010ff */
[----:B------:R1:W-:Y:S01]  /*2680*/  STG.E.128 [R52.64], R48 ;  /* 0x0000003034007986 */ /* 0x0003e2000c101d04 */
[----:B------:R-:W-:Y:S02]  /*2690*/  @P0 F2FP.BF16.PACK_AB R71, RZ, R71 ;  /* 0x00000047ff47023e */ /* 0x000fe400000010ff */
[----:B------:R-:W-:Y:S02]  /*26a0*/  @P0 F2FP.BF16.PACK_AB R145, RZ, R145 ;  /* 0x00000091ff91023e */ /* 0x000fe400000010ff */
[----:B------:R-:W-:-:S02]  /*26b0*/  @P0 F2FP.BF16.PACK_AB R159, RZ, R159 ;  /* 0x0000009fff9f023e */ /* 0x000fc400000010ff */
[----:B------:R-:W-:Y:S02]  /*26c0*/  @P0 F2FP.BF16.PACK_AB R149, RZ, R149 ;  /* 0x00000095ff95023e */ /* 0x000fe400000010ff */
[----:B------:R-:W-:Y:S02]  /*26d0*/  F2FP.BF16.PACK_AB R55, R165, R64 ;  /* 0x00000040a537723e */ /* 0x000fe400000010ff */
[----:B------:R-:W-:Y:S02]  /*26e0*/  F2FP.BF16.PACK_AB R54, R163, R62 ;  /* 0x0000003ea336723e */ /* 0x000fe400000010ff */
[----:B------:R-:W-:Y:S01]  /*26f0*/  @P0 F2FP.BF16.PACK_AB R62, RZ, R63 ;  /* 0x0000003fff3e023e */ /* 0x000fe200000010ff */
[----:B------:R-:W-:Y:S01]  /*2700*/  FMUL.FTZ R63, R63, R112 ;  /* 0x000000703f3f7220 */ /* 0x000fe20000410000 */
[----:B0-----:R-:W-:Y:S02]  /*2710*/  @P0 PRMT R44, R101, 0x7610, R44 ;  /* 0x00007610652c0816 */ /* 0x001fe4000000002c */
[----:B------:R-:W-:Y:S01]  /*2720*/  @P0 PRMT R45, R99, 0x7610, R45 ;  /* 0x00007610632d0816 */ /* 0x000fe2000000002d */
[----:B------:R-:W-:Y:S01]  /*2730*/  FMUL.FTZ R63, R63, c[0x0][0x1e8] ;  /* 0x00007a003f3f7a20 */ /* 0x000fe20000410000 */
[----:B-1----:R-:W-:-:S02]  /*2740*/  IADD3 R50, R128, 0x20, RZ ;  /* 0x0000002080327810 */ /* 0x002fc40007ffe0ff */
[----:B------:R-:W-:Y:S02]  /*2750*/  @P0 PRMT R46, R143, 0x7610, R46 ;  /* 0x000076108f2e0816 */ /* 0x000fe4000000002e */
[----:B------:R-:W-:Y:S01]  /*2760*/  @P0 PRMT R47, R147, 0x7610, R47 ;  /* 0x00007610932f0816 */ /* 0x000fe2000000002f */
[----:B------:R-:W-:Y:S01]  /*2770*/  @P0 IMAD.WIDE.U32 R48, R65, R50, c[0x0][0x258] ;  /* 0x0000960041300625 */ /* 0x000fe200078e0032 */
[----:B------:R-:W-:Y:S02]  /*2780*/  F2FP.BF16.PACK_AB R52, R58, R67 ;  /* 0x000000433a34723e */ /* 0x000fe400000010ff */
[----:B------:R-:W-:Y:S01]  /*2790*/  @P0 F2FP.BF16.PACK_AB R56, RZ, R139 ;  /* 0x0000008bff38023e */ /* 0x000fe200000010ff */
[-C--:B------:R-:W-:Y:S01]  /*27a0*/  FMUL.FTZ R139, R139, R112.reuse ;  /* 0x000000708b8b7220 */ /* 0x080fe20000410000 */
[----:B------:R-:W-:Y:S01]  /*27b0*/  @P0 F2FP.BF16.PACK_AB R57, RZ, R69 ;  /* 0x00000045ff39023e */ /* 0x000fe200000010ff */
[-C--:B------:R-:W-:Y:S01]  /*27c0*/  FMUL.FTZ R69, R69, R112.reuse ;  /* 0x0000007045457220 */ /* 0x080fe20000410000 */
[----:B------:R-:W-:Y:S01]  /*27d0*/  @P0 F2FP.BF16.PACK_AB R58, RZ, R61 ;  /* 0x0000003dff3a023e */ /* 0x000fe200000010ff */
[-C--:B------:R-:W-:Y:S01]  /*27e0*/  FMUL.FTZ R61, R61, R112.reuse ;  /* 0x000000703d3d7220 */ /* 0x080fe20000410000 */
[----:B------:R-:W-:Y:S01]  /*27f0*/  @P0 F2FP.BF16.PACK_AB R64, RZ, R105 ;  /* 0x00000069ff40023e */ /* 0x000fe200000010ff */
[-C--:B------:R-:W-:Y:S01]  /*2800*/  FMUL.FTZ R105, R105, R112.reuse ;  /* 0x0000007069697220 */ /* 0x080fe20000410000 */
[----:B------:R-:W-:Y:S01]  /*2810*/  @P0 PRMT R44, R44, 0x5410, R71 ;  /* 0x000054102c2c0816 */ /* 0x000fe20000000047 */
[----:B------:R-:W-:Y:S01]  /*2820*/  FMUL.FTZ R112, R129, R112 ;  /* 0x0000007081707220 */ /* 0x000fe20000410000 */
[----:B------:R-:W-:Y:S01]  /*2830*/  @P0 PRMT R45, R45, 0x5410, R145 ;  /* 0x000054102d2d0816 */ /* 0x000fe20000000091 */
[----:B------:R-:W-:Y:S01]  /*2840*/  IMAD.WIDE.U32 R50, R65, R50, c[0x0][0x248] ;  /* 0x0000920041327625 */ /* 0x000fe200078e0032 */
[----:B------:R-:W-:-:S02]  /*2850*/  @P0 PRMT R46, R46, 0x5410, R159 ;  /* 0x000054102e2e0816 */ /* 0x000fc4000000009f */
[----:B------:R-:W-:Y:S01]  /*2860*/  @P0 PRMT R47, R47, 0x5410, R149 ;  /* 0x000054102f2f0816 */ /* 0x000fe20000000095 */
[----:B------:R-:W-:Y:S01]  /*2870*/  FMUL.FTZ R139, R139, c[0x0][0x1e8] ;  /* 0x00007a008b8b7a20 */ /* 0x000fe20000410000 */
[----:B------:R-:W-:Y:S01]  /*2880*/  F2FP.BF16.PACK_AB R53, R161, R68 ;  /* 0x00000044a135723e */ /* 0x000fe200000010ff */
[----:B------:R-:W-:Y:S01]  /*2890*/  FMUL.FTZ R61, R61, c[0x0][0x1e8] ;  /* 0x00007a003d3d7a20 */ /* 0x000fe20000410000 */
[----:B------:R-:W-:Y:S01]  /*28a0*/  @P0 F2FP.BF16.PACK_AB R141, RZ, R141 ;  /* 0x0000008dff8d023e */ /* 0x000fe200000010ff */
[----:B------:R-:W-:Y:S01]  /*28b0*/  FMUL.FTZ R105, R105, c[0x0][0x1e8] ;  /* 0x00007a0069697a20 */ /* 0x000fe20000410000 */
[----:B------:R-:W-:Y:S01]  /*28c0*/  @P0 F2FP.BF16.PACK_AB R137, RZ, R137 ;  /* 0x00000089ff89023e */ /* 0x000fe200000010ff */
[----:B------:R-:W-:Y:S01]  /*28d0*/  FMUL.FTZ R112, R112, c[0x0][0x1e8] ;  /* 0x00007a0070707a20 */ /* 0x000fe20000410000 */
[C---:B------:R-:W-:Y:S01]  /*28e0*/  LOP3.LUT P4, RZ, R106.reuse, 0xff00, RZ, 0xc0, !PT ;  /* 0x0000ff006aff7812 */ /* 0x040fe2000788c0ff */
[----:B------:R-:W-:Y:S01]  /*28f0*/  FMUL.FTZ R69, R69, c[0x0][0x1e8] ;  /* 0x00007a0045457a20 */ /* 0x000fe20000410000 */
[----:B------:R-:W-:Y:S01]  /*2900*/  LOP3.LUT P1, RZ, R106, 0xff000000, RZ, 0xc0, !PT ;  /* 0xff0000006aff7812 */ /* 0x000fe2000782c0ff */
[----:B------:R0:W-:Y:S01]  /*2910*/  @P0 STG.E.128 [R48.64], R44 ;  /* 0x0000002c30000986 */ /* 0x0001e2000c101d04 */
[----:B------:R-:W-:-:S02]  /*2920*/  LOP3.LUT P6, RZ, R107, 0xff, RZ, 0xc0, !PT ;  /* 0x000000ff6bff7812 */ /* 0x000fc400078cc0ff */
[C---:B------:R-:W-:Y:S01]  /*2930*/  LOP3.LUT P2, RZ, R107.reuse, 0xff00, RZ, 0xc0, !PT ;  /* 0x0000ff006bff7812 */ /* 0x040fe2000784c0ff */
[----:B------:R1:W-:Y:S01]  /*2940*/  STG.E.128 [R50.64], R52 ;  /* 0x0000003432007986 */ /* 0x0003e2000c101d04 */
[C---:B------:R-:W-:Y:S02]  /*2950*/  LOP3.LUT P3, RZ, R107.reuse, 0xff0000, RZ, 0xc0, !PT ;  /* 0x00ff00006bff7812 */ /* 0x040fe4000786c0ff */
[----:B------:R-:W-:Y:S02]  /*2960*/  LOP3.LUT P5, RZ, R107, 0xff000000, RZ, 0xc0, !PT ;  /* 0xff0000006bff7812 */ /* 0x000fe400078ac0ff */
[----:B------:R-:W-:Y:S02]  /*2970*/  @P0 F2FP.BF16.PACK_AB R129, RZ, R129 ;  /* 0x00000081ff81023e */ /* 0x000fe400000010ff */
[----:B------:R-:W-:Y:S02]  /*2980*/  FSEL R112, R112, RZ, P5 ;  /* 0x000000ff70707208 */ /* 0x000fe40002800000 */
[----:B------:R-:W-:-:S02]  /*2990*/  FSEL R63, R63, RZ, P2 ;  /* 0x000000ff3f3f7208 */ /* 0x000fc40001000000 */
[----:B0-----:R-:W-:Y:S02]  /*29a0*/  @P0 PRMT R44, R141, 0x7610, R44 ;  /* 0x000076108d2c0816 */ /* 0x001fe4000000002c */
[----:B------:R-:W-:Y:S02]  /*29b0*/  @P0 PRMT R45, R137, 0x7610, R45 ;  /* 0x00007610892d0816 */ /* 0x000fe4000000002d */
[----:B-1----:R-:W-:Y:S02]  /*29c0*/  IADD3 R52, R128, 0x40, RZ ;  /* 0x0000004080347810 */ /* 0x002fe40007ffe0ff */
[----:B------:R-:W-:Y:S02]  /*29d0*/  @P0 PRMT R46, R58, 0x7610, R46 ;  /* 0x000076103a2e0816 */ /* 0x000fe4000000002e */
[----:B------:R-:W-:Y:S01]  /*29e0*/  @P0 PRMT R47, R64, 0x7610, R47 ;  /* 0x00007610402f0816 */ /* 0x000fe2000000002f */
[----:B------:R-:W-:Y:S01]  /*29f0*/  @P0 IMAD.WIDE.U32 R54, R65, R52, c[0x0][0x258] ;  /* 0x0000960041360625 */ /* 0x000fe200078e0034 */
[----:B------:R-:W-:-:S02]  /*2a00*/  FSEL R50, R61, RZ, P6 ;  /* 0x000000ff3d327208 */ /* 0x000fc40003000000 */
[----:B------:R-:W-:Y:S01]  /*2a10*/  FSEL R51, R105, RZ, P3 ;  /* 0x000000ff69337208 */ /* 0x000fe20001800000 */
[----:B------:R-:W-:Y:S01]  /*2a20*/  IMAD.WIDE.U32 R52, R65, R52, c[0x0][0x248] ;  /* 0x0000920041347625 */ /* 0x000fe200078e0034 */
[----:B------:R-:W-:Y:S02]  /*2a30*/  FSEL R49, R69, RZ, P1 ;  /* 0x000000ff45317208 */ /* 0x000fe40000800000 */
[----:B------:R-:W-:Y:S02]  /*2a40*/  FSEL R48, R139, RZ, P4 ;  /* 0x000000ff8b307208 */ /* 0x000fe40002000000 */
[----:B------:R-:W-:Y:S02]  /*2a50*/  @P0 PRMT R44, R44, 0x5410, R56 ;  /* 0x000054102c2c0816 */ /* 0x000fe40000000038 */
[----:B------:R-:W-:Y:S02]  /*2a60*/  @P0 PRMT R45, R45, 0x5410, R57 ;  /* 0x000054102d2d0816 */ /* 0x000fe40000000039 */
[----:B------:R-:W-:-:S02]  /*2a70*/  @P0 PRMT R46, R46, 0x5410, R62 ;  /* 0x000054102e2e0816 */ /* 0x000fc4000000003e */
[----:B------:R-:W-:Y:S02]  /*2a80*/  @P0 PRMT R47, R47, 0x5410, R129 ;  /* 0x000054102f2f0816 */ /* 0x000fe40000000081 */
[----:B------:R-:W-:Y:S02]  /*2a90*/  F2FP.BF16.PACK_AB R51, R112, R51 ;  /* 0x000000337033723e */ /* 0x000fe400000010ff */
[----:B------:R-:W-:Y:S01]  /*2aa0*/  F2FP.BF16.PACK_AB R50, R63, R50 ;  /* 0x000000323f32723e */ /* 0x000fe200000010ff */
[----:B------:R0:W-:Y:S01]  /*2ab0*/  @P0 STG.E.128 [R54.64], R44 ;  /* 0x0000002c36000986 */ /* 0x0001e2000c101d04 */
[----:B------:R-:W-:Y:S02]  /*2ac0*/  F2FP.BF16.PACK_AB R49, R49, R60 ;  /* 0x0000003c3131723e */ /* 0x000fe400000010ff */
[----:B------:R-:W-:Y:S02]  /*2ad0*/  F2FP.BF16.PACK_AB R48, R48, R59 ;  /* 0x0000003b3030723e */ /* 0x000fe400000010ff */
[----:B------:R-:W-:-:S03]  /*2ae0*/  MOV R57, c[0x0][0x160] ;  /* 0x0000580000397a02 */ /* 0x000fc60000000f00 */
[----:B------:R0:W-:Y:S01]  /*2af0*/  STG.E.128 [R52.64], R48 ;  /* 0x0000003034007986 */ /* 0x0001e2000c101d04 */
[----:B------:R-:W-:-:S04]  /*2b00*/  LEA R120, R57, R120, 0x2 ;  /* 0x0000007839787211 */ /* 0x000fc800078e10ff */
[----:B------:R-:W-:-:S13]  /*2b10*/  ISETP.GE.AND P0, PT, R120, c[0x0][0x164], PT ;  /* 0x0000590078007a0c */ /* 0x000fda0003f06270 */
[----:B0-----:R-:W-:Y:S01]  /*2b20*/  @P0 CALL.REL.NOINC `(.L_x_484) ;  /* 0x0000001000000944 */ /* 0x001fe20003c00000 */
[----:B------:R-:W-:Y:S05]  /*2b30*/  BRA `(.L_x_485) ;  /* 0xffffda8000007947 */ /* 0x000fea000383ffff */
.L_x_484:
[----:B------:R-:W-:Y:S05]  /*2b40*/  BSYNC B1 ;  /* 0x0000000000017941 */ /* 0x000fea0003800000 */
.L_x_481:
        /* <DEDUP_REMOVED lines=46> */
.L_x_480:
[----:B------:R-:W-:Y:S05]  /*2e30*/  BSYNC B0 ;  /* 0x0000000000007941 */ /* 0x000fea0003800000 */
.L_x_478:
[----:B------:R-:W-:Y:S01]  /*2e40*/  SHF.R.U32.HI R2, RZ, 0x5, R0 ;  /* 0x00000005ff027819 */ /* 0x000fe20000011600 */
[----:B------:R-:W-:Y:S01]  /*2e50*/  WARPSYNC 0xffffffff ;  /* 0xffffffff00007948 */ /* 0x000fe20003800000 */
[----:B------:R-:W-:-:S05]  /*2e60*/  LOP3.LUT R3, R0, 0x1f, RZ, 0xc0, !PT ;  /* 0x0000001f00037812 */ /* 0x000fca00078ec0ff */
[----:B------:R-:W-:-:S05]  /*2e70*/  IMAD R2, R2, 0x60, R3 ;  /* 0x0000006002027824 */ /* 0x000fca00078e0203 */
[----:B------:R-:W-:-:S05]  /*2e80*/  SHF.L.U32 R2, R2, 0x5, RZ ;  /* 0x0000000502027819 */ /* 0x000fca00000006ff */
[----:B------:R0:W-:Y:S04]  /*2e90*/  STS.128 [R2], R40 ;  /* 0x0000002802007388 */ /* 0x0001e80000000c00 */
[----:B------:R-:W-:Y:S04]  /*2ea0*/  STS.128 [R2+0x10], R44 ;  /* 0x0000102c02007388 */ /* 0x000fe80000000c00 */
[----:B------:R-:W-:Y:S04]  /*2eb0*/  STS.128 [R2+0x400], R52 ;  /* 0x0004003402007388 */ /* 0x000fe80000000c00 */
[----:B------:R-:W-:Y:S04]  /*2ec0*/  STS.128 [R2+0x410], R60 ;  /* 0x0004103c02007388 */ /* 0x000fe80000000c00 */
[----:B------:R-:W-:Y:S04]  /*2ed0*/  STS.128 [R2+0x800], R12 ;  /* 0x0008000c02007388 */ /* 0x000fe80000000c00 */
[----:B------:R-:W-:Y:S04]  /*2ee0*/  STS.128 [R2+0x810], R24 ;  /* 0x0008101802007388 */ /* 0x000fe80000000c00 */
[----:B------:R-:W-:Y:S06]  /*2ef0*/  BAR.SYNC.DEFER_BLOCKING 0x0 ;  /* 0x0000000000007b1d */ /* 0x000fec0000010000 */
[----:B0-----:R-:W0:Y:S04]  /*2f00*/  S2R R41, SR_CTAID.X ;  /* 0x0000000000297919 */ /* 0x001e280000002500 */
[----:B------:R-:W1:Y:S04]  /*2f10*/  LDS R17, [R0.X4+0x400] ;  /* 0x0004000000117984 */ /* 0x000e680000004800 */
[----:B------:R-:W2:Y:S04]  /*2f20*/  LDS R18, [R0.X4+0x600] ;  /* 0x0006000000127984 */ /* 0x000ea80000004800 */
[----:B------:R-:W3:Y:S04]  /*2f30*/  LDS R3, [R0.X4] ;  /* 0x0000000000037984 */ /* 0x000ee80000004800 */
        /* <DEDUP_REMOVED lines=14> */
[----:B------:R-:W-:Y:S01]  /*3020*/  LDS R24, [R0.X4+0x2400] ;  /* 0x0024000000187984 */ /* 0x000fe20000004800 */
[----:B-----5:R-:W-:-:S03]  /*3030*/  FADD.FTZ R19, RZ, R19 ;  /* 0x00000013ff137221 */ /* 0x020fc60000010000 */
[----:B------:R-:W-:Y:S01]  /*3040*/  LDS R25, [R0.X4+0x2600] ;  /* 0x0026000000197984 */ /* 0x000fe20000004800 */
[----:B0-----:R-:W-:-:S03]  /*3050*/  FADD.FTZ R3, R3, R20 ;  /* 0x0000001403037221 */ /* 0x001fc60000010000 */
[----:B------:R-:W-:Y:S01]  /*3060*/  LDS R27, [R0.X4+0x2800] ;  /* 0x00280000001b7984 */ /* 0x000fe20000004800 */
[----:B------:R-:W-:-:S03]  /*3070*/  FADD.FTZ R16, R16, R21 ;  /* 0x0000001510107221 */ /* 0x000fc60000010000 */
[----:B------:R-:W0:Y:S01]  /*3080*/  LDS R20, [R0.X4+0x1800] ;  /* 0x0018000000147984 */ /* 0x000e220000004800 */
        /* <DEDUP_REMOVED lines=10> */
[----:B------:R-:W2:Y:S01]  /*3130*/  LDS R28, [R0.X4+0x2c00] ;  /* 0x002c0000001c7984 */ /* 0x000ea20000004800 */
[----:B---3--:R-:W-:-:S03]  /*3140*/  FADD.FTZ R12, R12, R23 ;  /* 0x000000170c0c7221 */ /* 0x008fc60000010000 */
[----:B------:R-:W3:Y:S04]  /*3150*/  LDS R29, [R0.X4+0x2e00] ;  /* 0x002e0000001d7984 */ /* 0x000ee80000004800 */
[----:B------:R-:W-:Y:S01]  /*3160*/  BAR.SYNC.DEFER_BLOCKING 0x0 ;  /* 0x0000000000007b1d */ /* 0x000fe20000010000 */
[----:B0-----:R-:W-:Y:S02]  /*3170*/  FADD.FTZ R3, R3, R20 ;  /* 0x0000001403037221 */ /* 0x001fe40000010000 */
[----:B----4-:R-:W-:Y:S02]  /*3180*/  FADD.FTZ R14, R14, R21 ;  /* 0x000000150e0e7221 */ /* 0x010fe40000010000 */
[----:B-----5:R-:W-:Y:S02]  /*3190*/  FADD.FTZ R16, R16, R17 ;  /* 0x0000001110107221 */ /* 0x020fe40000010000 */
[----:B------:R-:W-:-:S02]  /*31a0*/  FADD.FTZ R27, R14, R27 ;  /* 0x0000001b0e1b7221 */ /* 0x000fc40000010000 */
        /* <DEDUP_REMOVED lines=9> */
[----:B---3--:R-:W-:-:S03]  /*3240*/  FADD.FTZ R29, R12, R29 ;  /* 0x0000001d0c1d7221 */ /* 0x008fc60000010000 */
[----:B------:R-:W-:Y:S04]  /*3250*/  STS.128 [R2+0x800], R8 ;  /* 0x0008000802007388 */ /* 0x000fe80000000c00 */
[----:B------:R0:W-:Y:S04]  /*3260*/  STS.128 [R2+0x810], R4 ;  /* 0x0008100402007388 */ /* 0x0001e80000000c00 */
[----:B------:R-:W-:Y:S01]  /*3270*/  BAR.SYNC.DEFER_BLOCKING 0x0 ;  /* 0x0000000000007b1d */ /* 0x000fe20000010000 */
[----:B0-----:R-:W-:Y:S02]  /*3280*/  FADD.FTZ R7, R3, R24 ;  /* 0x0000001803077221 */ /* 0x001fe40000010000 */
[----:B------:R-:W-:-:S05]  /*3290*/  IMAD R3, R41, c[0x0][0x168], RZ ;  /* 0x00005a0029037a24 */ /* 0x000fca00078e02ff */
[----:B------:R-:W-:Y:S01]  /*32a0*/  IADD3 R3, P0, R3, R0, RZ ;  /* 0x0000000003037210 */ /* 0x000fe20007f1e0ff */
        /* <DEDUP_REMOVED lines=68> */
.L_x_482:
[----:B------:R-:W-:Y:S01]  /*36f0*/  HFMA2.MMA R68, -RZ, RZ, 0, 5.9604644775390625e-08 ;  /* 0x00000001ff447435 */ /* 0x000fe200000001ff */
[----:B------:R-:W-:-:S02]  /*3700*/  MOV R153, R155 ;  /* 0x0000009b00997202 */ /* 0x000fc40000000f00 */
[----:B------:R-:W-:Y:S02]  /*3710*/  MOV R151, 0x1f ;  /* 0x0000001f00977802 */ /* 0x000fe40000000f00 */
[----:B------:R-:W-:Y:S02]  /*3720*/  MOV R50, 0xffffffff ;  /* 0xffffffff00327802 */ /* 0x000fe40000000f00 */
[----:B------:R-:W-:Y:S02]  /*3730*/  MOV R48, 0x3750 ;  /* 0x0000375000307802 */ /* 0x000fe40000000f00 */
[----:B-----5:R-:W-:Y:S05]  /*3740*/  CALL.REL.NOINC `($__internal_9_$__cuda_sm70_shflsync_bfly_p) ;  /* 0x0000046000007944 */ /* 0x020fea0003c00000 */
[----:B-1----:R-:W-:Y:S01]  /*3750*/  MOV R134, R50 ;  /* 0x0000003200867202 */ /* 0x002fe20000000f00 */
[----:B0-----:R-:W-:Y:S05]  /*3760*/  BRA `(.L_x_486) ;  /* 0xffffdf9000007947 */ /* 0x001fea000383ffff */
.L_x_483:
[----:B------:R-:W-:Y:S01]  /*3770*/  HFMA2.MMA R68, -RZ, RZ, 0, 5.9604644775390625e-08 ;  /* 0x00000001ff447435 */ /* 0x000fe200000001ff */
[----:B------:R-:W-:Y:S02]  /*3780*/  MOV R153, R157 ;  /* 0x0000009d00997202 */ /* 0x000fe40000000f00 */
[----:B------:R-:W-:Y:S02]  /*3790*/  MOV R151, 0x1f ;  /* 0x0000001f00977802 */ /* 0x000fe40000000f00 */
[----:B------:R-:W-:-:S02]  /*37a0*/  MOV R50, 0xffffffff ;  /* 0xffffffff00327802 */ /* 0x000fc40000000f00 */
[----:B------:R-:W-:Y:S02]  /*37b0*/  MOV R48, 0x37d0 ;  /* 0x000037d000307802 */ /* 0x000fe40000000f00 */
[----:B01---5:R-:W-:Y:S05]  /*37c0*/  CALL.REL.NOINC `($__internal_9_$__cuda_sm70_shflsync_bfly_p) ;  /* 0x000003e000007944 */ /* 0x023fea0003c00000 */
[----:B------:R-:W-:Y:S01]  /*37d0*/  FADD.FTZ R155, R155, R134 ;  /* 0x000000869b9b7221 */ /* 0x000fe20000010000 */
[----:B0-----:R-:W-:Y:S01]  /*37e0*/  HFMA2.MMA R68, -RZ, RZ, 0, 1.1920928955078125e-07 ;  /* 0x00000002ff447435 */ /* 0x001fe200000001ff */
[----:B-1----:R-:W-:Y:S01]  /*37f0*/  FADD.FTZ R157, R157, R50 ;  /* 0x000000329d9d7221 */ /* 0x002fe20000010000 */
[----:B------:R-:W-:Y:S02]  /*3800*/  MOV R151, 0x1f ;  /* 0x0000001f00977802 */ /* 0x000fe40000000f00 */
[----:B------:R-:W-:Y:S02]  /*3810*/  MOV R50, 0xffffffff ;  /* 0xffffffff00327802 */ /* 0x000fe40000000f00 */
[----:B------:R-:W-:Y:S02]  /*3820*/  MOV R153, R155 ;  /* 0x0000009b00997202 */ /* 0x000fe40000000f00 */
[----:B------:R-:W-:Y:S02]  /*3830*/  MOV R48, 0x3850 ;  /* 0x0000385000307802 */ /* 0x000fe40000000f00 */
[----:B------:R-:W-:Y:S05]  /*3840*/  CALL.REL.NOINC `($__internal_9_$__cuda_sm70_shflsync_bfly_p) ;  /* 0x0000036000007944 */ /* 0x000fea0003c00000 */
[----:B0-----:R-:W-:Y:S01]  /*3850*/  HFMA2.MMA R68, -RZ, RZ, 0, 1.1920928955078125e-07 ;  /* 0x00000002ff447435 */ /* 0x001fe200000001ff */
[----:B-1----:R-:W-:-:S02]  /*3860*/  MOV R134, R50 ;  /* 0x0000003200867202 */ /* 0x002fc40000000f00 */
[----:B------:R-:W-:Y:S02]  /*3870*/  MOV R153, R157 ;  /* 0x0000009d00997202 */ /* 0x000fe40000000f00 */
[----:B------:R-:W-:Y:S02]  /*3880*/  MOV R151, 0x1f ;  /* 0x0000001f00977802 */ /* 0x000fe40000000f00 */
[----:B------:R-:W-:Y:S02]  /*3890*/  MOV R50, 0xffffffff ;  /* 0xffffffff00327802 */ /* 0x000fe40000000f00 */
[----:B------:R-:W-:Y:S02]  /*38a0*/  MOV R48, 0x38c0 ;  /* 0x000038c000307802 */ /* 0x000fe40000000f00 */
[----:B------:R-:W-:Y:S05]  /*38b0*/  CALL.REL.NOINC `($__internal_9_$__cuda_sm70_shflsync_bfly_p) ;  /* 0x000002f000007944 */ /* 0x000fea0003c00000 */
[----:B------:R-:W-:Y:S01]  /*38c0*/  FADD.FTZ R155, R134, R155 ;  /* 0x0000009b869b7221 */ /* 0x000fe20000010000 */
[----:B0-----:R-:W-:Y:S01]  /*38d0*/  HFMA2.MMA R68, -RZ, RZ, 0, 2.384185791015625e-07 ;  /* 0x00000004ff447435 */ /* 0x001fe200000001ff */
[----:B-1----:R-:W-:Y:S01]  /*38e0*/  FADD.FTZ R157, R157, R50 ;  /* 0x000000329d9d7221 */ /* 0x002fe20000010000 */
[----:B------:R-:W-:Y:S02]  /*38f0*/  MOV R151, 0x1f ;  /* 0x0000001f00977802 */ /* 0x000fe40000000f00 */
[----:B------:R-:W-:-:S02]  /*3900*/  MOV R50, 0xffffffff ;  /* 0xffffffff00327802 */ /* 0x000fc40000000f00 */
[----:B------:R-:W-:Y:S02]  /*3910*/  MOV R153, R155 ;  /* 0x0000009b00997202 */ /* 0x000fe40000000f00 */
[----:B------:R-:W-:Y:S02]  /*3920*/  MOV R48, 0x3940 ;  /* 0x0000394000307802 */ /* 0x000fe40000000f00 */
[----:B------:R-:W-:Y:S05]  /*3930*/  CALL.REL.NOINC `($__internal_9_$__cuda_sm70_shflsync_bfly_p) ;  /* 0x0000027000007944 */ /* 0x000fea0003c00000 */
[----:B0-----:R-:W-:Y:S01]  /*3940*/  HFMA2.MMA R68, -RZ, RZ, 0, 2.384185791015625e-07 ;  /* 0x00000004ff447435 */ /* 0x001fe200000001ff */
[----:B-1----:R-:W-:Y:S02]  /*3950*/  MOV R134, R50 ;  /* 0x0000003200867202 */ /* 0x002fe40000000f00 */
[----:B------:R-:W-:Y:S02]  /*3960*/  MOV R153, R157 ;  /* 0x0000009d00997202 */ /* 0x000fe40000000f00 */
[----:B------:R-:W-:Y:S02]  /*3970*/  MOV R151, 0x1f ;  /* 0x0000001f00977802 */ /* 0x000fe40000000f00 */
[----:B------:R-:W-:Y:S02]  /*3980*/  MOV R50, 0xffffffff ;  /* 0xffffffff00327802 */ /* 0x000fe40000000f00 */
[----:B------:R-:W-:-:S02]  /*3990*/  MOV R48, 0x39b0 ;  /* 0x000039b000307802 */ /* 0x000fc40000000f00 */
[----:B------:R-:W-:Y:S05]  /*39a0*/  CALL.REL.NOINC `($__internal_9_$__cuda_sm70_shflsync_bfly_p) ;  /* 0x0000020000007944 */ /* 0x000fea0003c00000 */
[----:B------:R-:W-:Y:S01]  /*39b0*/  FADD.FTZ R155, R134, R155 ;  /* 0x0000009b869b7221 */ /* 0x000fe20000010000 */
[----:B0-----:R-:W-:Y:S01]  /*39c0*/  HFMA2.MMA R68, -RZ, RZ, 0, 4.76837158203125e-07 ;  /* 0x00000008ff447435 */ /* 0x001fe200000001ff */
[----:B-1----:R-:W-:Y:S01]  /*39d0*/  FADD.FTZ R157, R157, R50 ;  /* 0x000000329d9d7221 */ /* 0x002fe20000010000 */
[----:B------:R-:W-:-:S02]  /*39e0*/  MOV R151, 0x1f ;  /* 0x0000001f00977802 */ /* 0x000fc40000000f00 */
[----:B------:R-:W-:Y:S02]  /*39f0*/  MOV R50, 0xffffffff ;  /* 0xffffffff00327802 */ /* 0x000fe40000000f00 */
[----:B------:R-:W-:Y:S02]  /*3a00*/  MOV R153, R155 ;  /* 0x0000009b00997202 */ /* 0x000fe40000000f00 */
[----:B------:R-:W-:Y:S02]  /*3a10*/  MOV R48, 0x3a30 ;  /* 0x00003a3000307802 */ /* 0x000fe40000000f00 */
[----:B------:R-:W-:Y:S05]  /*3a20*/  CALL.REL.NOINC `($__internal_9_$__cuda_sm70_shflsync_bfly_p) ;  /* 0x0000018000007944 */ /* 0x000fea0003c00000 */
[----:B0-----:R-:W-:Y:S01]  /*3a30*/  HFMA2.MMA R68, -RZ, RZ, 0, 4.76837158203125e-07 ;  /* 0x00000008ff447435 */ /* 0x001fe200000001ff */
[----:B-1----:R-:W-:Y:S02]  /*3a40*/  MOV R134, R50 ;  /* 0x0000003200867202 */ /* 0x002fe40000000f00 */
[----:B------:R-:W-:Y:S02]  /*3a50*/  MOV R153, R157 ;  /* 0x0000009d00997202 */ /* 0x000fe40000000f00 */
[----:B------:R-:W-:Y:S02]  /*3a60*/  MOV R151, 0x1f ;  /* 0x0000001f00977802 */ /* 0x000fe40000000f00 */
[----:B------:R-:W-:-:S02]  /*3a70*/  MOV R50, 0xffffffff ;  /* 0xffffffff00327802 */ /* 0x000fc40000000f00 */
[----:B------:R-:W-:Y:S02]  /*3a80*/  MOV R48, 0x3aa0 ;  /* 0x00003aa000307802 */ /* 0x000fe40000000f00 */
[----:B------:R-:W-:Y:S05]  /*3a90*/  CALL.REL.NOINC `($__internal_9_$__cuda_sm70_shflsync_bfly_p) ;  /* 0x0000011000007944 */ /* 0x000fea0003c00000 */
[----:B------:R-:W-:Y:S01]  /*3aa0*/  FADD.FTZ R134, R134, R155 ;  /* 0x0000009b86867221 */ /* 0x000fe20000010000 */
[----:B0-----:R-:W-:Y:S01]  /*3ab0*/  HFMA2.MMA R68, -RZ, RZ, 0, 9.5367431640625e-07 ;  /* 0x00000010ff447435 */ /* 0x001fe200000001ff */
[----:B-1----:R-:W-:Y:S01]  /*3ac0*/  FADD.FTZ R155, R157, R50 ;  /* 0x000000329d9b7221 */ /* 0x002fe20000010000 */
[----:B------:R-:W-:Y:S02]  /*3ad0*/  MOV R151, 0x1f ;  /* 0x0000001f00977802 */ /* 0x000fe40000000f00 */
[----:B------:R-:W-:Y:S02]  /*3ae0*/  MOV R50, 0xffffffff ;  /* 0xffffffff00327802 */ /* 0x000fe40000000f00 */
[----:B------:R-:W-:Y:S02]  /*3af0*/  MOV R153, R134 ;  /* 0x0000008600997202 */ /* 0x000fe40000000f00 */
[----:B------:R-:W-:Y:S02]  /*3b00*/  MOV R48, 0x3b20 ;  /* 0x00003b2000307802 */ /* 0x000fe40000000f00 */
[----:B------:R-:W-:Y:S05]  /*3b10*/  CALL.REL.NOINC `($__internal_9_$__cuda_sm70_shflsync_bfly_p) ;  /* 0x0000009000007944 */ /* 0x000fea0003c00000 */
[----:B0-----:R-:W-:Y:S01]  /*3b20*/  HFMA2.MMA R68, -RZ, RZ, 0, 9.5367431640625e-07 ;  /* 0x00000010ff447435 */ /* 0x001fe200000001ff */
[----:B-1----:R-:W-:-:S02]  /*3b30*/  MOV R157, R50 ;  /* 0x00000032009d7202 */ /* 0x002fc40000000f00 */
[----:B------:R-:W-:Y:S02]  /*3b40*/  MOV R153, R155 ;  /* 0x0000009b00997202 */ /* 0x000fe40000000f00 */
[----:B------:R-:W-:Y:S02]  /*3b50*/  MOV R151, 0x1f ;  /* 0x0000001f00977802 */ /* 0x000fe40000000f00 */
[----:B------:R-:W-:Y:S02]  /*3b60*/  MOV R50, 0xffffffff ;  /* 0xffffffff00327802 */ /* 0x000fe40000000f00 */
[----:B------:R-:W-:Y:S02]  /*3b70*/  MOV R48, 0x3b90 ;  /* 0x00003b9000307802 */ /* 0x000fe40000000f00 */
[----:B------:R-:W-:Y:S05]  /*3b80*/  CALL.REL.NOINC `($__internal_9_$__cuda_sm70_shflsync_bfly_p) ;  /* 0x0000002000007944 */ /* 0x000fea0003c00000 */
[----:B-1----:R-:W-:Y:S01]  /*3b90*/  MOV R48, R50 ;  /* 0x0000003200307202 */ /* 0x002fe20000000f00 */
[----:B0-----:R-:W-:Y:S05]  /*3ba0*/  BRA `(.L_x_487) ;  /* 0xffffdc7000007947 */ /* 0x001fea000383ffff */
        .weak           $__internal_9_$__cuda_sm70_shflsync_bfly_p
        .type           $__internal_9_$__cuda_sm70_shflsync_bfly_p,@function
        .size           $__internal_9_$__cuda_sm70_shflsync_bfly_p,(.L_x_9739 - $__internal_9_$__cuda_sm70_shflsync_bfly_p)
$__internal_9_$__cuda_sm70_shflsync_bfly_p:
[----:B------:R-:W-:Y:S01]  /*3bb0*/  HFMA2.MMA R49, -RZ, RZ, 0, 0 ;  /* 0x00000000ff317435 */ /* 0x000fe200000001ff */
[----:B------:R-:W-:Y:S04]  /*3bc0*/  WARPSYNC R50 ;  /* 0x0000003200007348 */ /* 0x000fe80003800000 */
[----:B------:R0:W1:Y:S01]  /*3bd0*/  SHFL.BFLY PT, R50, R153, R68, R151 ;  /* 0x0c00004499327389 */ /* 0x00006200000e0097 */
[----:B------:R-:W-:Y:S05]  /*3be0*/  RET.REL.NODEC R48 `(_ZN10layer_norm13ln_bwd_kernelINS_13Kernel_traitsI13__nv_bfloat16S2_S2_S2_fjLj768ELj1ELj4ELj1ELj16ENS_18Kernel_traits_baseILj768ES2_S2_S2_S2_fjLj128EEEEELb1ELb0ELb0ELb1EEEvNS_9BwdParamsE) ;  /* 0xffffc41030007950 */ /* 0x000fea0003c3ffff */
.L_x_488:
        /* <DEDUP_REMOVED lines=9> */
.L_x_9739:


//--------------------- .text._ZN10layer_norm22ln_bwd_finalize_kernelINS_22Kernel_traits_finalizeILj768E13__nv_bfloat16S2_S2_S2_fjLb0ELj1024ELj4ENS_18Kernel_traits_baseILj768ES2_S2_S2_S2_fjLj1024EEEEELb0ELb0EEEvNS_9BwdParamsE --------------------------
	.section	.text._ZN10layer_norm22ln_bwd_finalize_kernelINS_22Kernel_traits_finalizeILj768E13__nv_bfloat16S2_S2_S2_fjLb0ELj1024ELj4ENS_18Kernel_traits_baseILj768ES2_S2_S2_S2_fjLj1024EEEEELb0ELb0EEEvNS_9BwdParamsE,"ax",@progbits
	.sectioninfo	@"SHI_REGISTERS=30"
	.align	128
        .global         _ZN10layer_norm22ln_bwd_finalize_kernelINS_22Kernel_traits_finalizeILj768E13__nv_bfloat16S2_S2_S2_fjLb0ELj1024ELj4ENS_18Kernel_traits_baseILj768ES2_S2_S2_S2_fjLj1024EEEEELb0ELb0EEEvNS_9BwdParamsE
        .type           _ZN10layer_norm22ln_bwd_finalize_kernelINS_22Kernel_traits_finalizeILj768E13__nv_bfloat16S2_S2_S2_fjLb0ELj1024ELj4ENS_18Kernel_traits_baseILj768ES2_S2_S2_S2_fjLj1024EEEEELb0ELb0EEEvNS_9BwdParamsE,@function
        .size           _ZN10layer_norm22ln_bwd_finalize_kernelINS_22Kernel_traits_finalizeILj768E13__nv_bfloat16S2_S2_S2_fjLb0ELj1024ELj4ENS_18Kernel_traits_baseILj768ES2_S2_S2_S2_fjLj1024EEEEELb0ELb0EEEvNS_9BwdParamsE,(.L_x_9740 - _ZN10layer_norm22ln_bwd_finalize_kernelINS_22Kernel_traits_finalizeILj768E13__nv_bfloat16S2_S2_S2_fjLb0ELj1024ELj4ENS_18Kernel_traits_baseILj768ES2_S2_S2_S2_fjLj1024EEEEELb0ELb0EEEvNS_9BwdParamsE)
        .other          _ZN10layer_norm22ln_bwd_finalize_kernelINS_22Kernel_traits_finalizeILj768E13__nv_bfloat16S2_S2_S2_fjLb0ELj1024ELj4ENS_18Kernel_traits_baseILj768ES2_S2_S2_S2_fjLj1024EEEEELb0ELb0EEEvNS_9BwdParamsE,@"STO_CUDA_ENTRY STV_DEFAULT"
_ZN10layer_norm22ln_bwd_finalize_kernelINS_22Kernel_traits_finalizeILj768E13__nv_bfloat16S2_S2_S2_fjLb0ELj1024ELj4ENS_18Kernel_traits_baseILj768ES2_S2_S2_S2_fjLj1024EEEEELb0ELb0EEEvNS_9BwdParamsE:
.text._ZN10layer_norm22ln_bwd_finalize_kernelINS_22Kernel_traits_finalizeILj768E13__nv_bfloat16S2_S2_S2_fjLb0ELj1024ELj4ENS_18Kernel_traits_baseILj768ES2_S2_S2_S2_fjLj1024EEEEELb0ELb0EEEvNS_9BwdParamsE:
[----:B------:R-:W-:Y:S02]  /*0000*/  MOV R1, c[0x0][0x28] ;  /* 0x00000a0000017a02 */ /* 0x000fe40000000f00 */
[----:B------:R-:W0:Y:S04]  /*0010*/  S2R R2, SR_CTAID.X ;  /* 0x0000000000027919 */ /* 0x000e280000002500 */
[----:B------:R-:W1:Y:S01]  /*0020*/  S2R R0, SR_TID.X ;  /* 0x0000000000007919 */ /* 0x000e620000002100 */
[----:B0-----:R-:W-:Y:S01]  /*0030*/  IMAD.SHL.U32 R3, R2, 0x20, RZ ;  /* 0x0000002002037824 */ /* 0x001fe200078e00ff */
[----:B-1----:R-:W-:-:S04]  /*0040*/  LOP3.LUT R16, R0, 0x1f, RZ, 0xc0, !PT ;  /* 0x0000001f00107812 */ /* 0x002fc800078ec0ff */
[----:B------:R-:W-:-:S04]  /*0050*/  LOP3.LUT R18, R3, 0xffffffe0, R16, 0xe2, !PT ;  /* 0xffffffe003127812 */ /* 0x000fc800078ee210 */
[----:B------:R-:W-:-:S13]  /*0060*/  ISETP.GT.U32.AND P0, PT, R18, 0x2ff, PT ;  /* 0x000002ff1200780c */ /* 0x000fda0003f04070 */
[----:B------:R-:W-:Y:S05]  /*0070*/  @P0 EXIT ;  /* 0x000000000000094d */ /* 0x000fea0003800000 */
[--C-:B------:R-:W-:Y:S01]  /*0080*/  SHF.R.U32.HI R17, RZ, 0x5, R0.reuse ;  /* 0x00000005ff117819 */ /* 0x100fe20000011600 */
[----:B------:R-:W-:Y:S01]  /*0090*/  ULDC.64 UR4, c[0x0][0x118] ;  /* 0x0000460000047ab9 */ /* 0x000fe20000000a00 */
[----:B------:R-:W-:Y:S02]  /*00a0*/  SHF.L.U32 R2, R2, 0x4, RZ ;  /* 0x0000000402027819 */ /* 0x000fe400000006ff */
[----:B------:R-:W-:Y:S02]  /*00b0*/  LOP3.LUT R20, R0, 0x3fffffe0, RZ, 0xc0, !PT ;  /* 0x3fffffe000147812 */ /* 0x000fe400078ec0ff */
[----:B------:R-:W-:Y:S02]  /*00c0*/  LOP3.LUT R19, R2, 0x7ffffff0, RZ, 0xc0, !PT ;  /* 0x7ffffff002137812 */ /* 0x000fe400078ec0ff */
[C---:B------:R-:W-:Y:S02]  /*00d0*/  LOP3.LUT R21, R17.reuse, 0x1f, R0, 0x78, !PT ;  /* 0x0000001f11157812 */ /* 0x040fe400078e7800 */
[----:B------:R-:W-:Y:S01]  /*00e0*/  ISETP.NE.AND P0, PT, R17, 0x1f, PT ;  /* 0x0000001f1100780c */ /* 0x000fe20003f05270 */
[----:B------:R-:W-:Y:S01]  /*00f0*/  IMAD.IADD R19, R16, 0x1, R19 ;  /* 0x0000000110137824 */ /* 0x000fe200078e0213 */
[----:B------:R-:W-:Y:S01]  /*0100*/  IADD3 R20, R20, R21, RZ ;  /* 0x0000001514147210 */ /* 0x000fe20007ffe0ff */
[C---:B------:R-:W-:Y:S01]  /*0110*/  IMAD R21, R16.reuse, 0x20, R21 ;  /* 0x0000002010157824 */ /* 0x040fe200078e0215 */
[----:B------:R-:W-:-:S02]  /*0120*/  ISETP.GT.U32.OR P0, PT, R16, 0xf, P0 ;  /* 0x0000000f1000780c */ /* 0x000fc40000704470 */
.L_x_502:
[----:B------:R-:W-:Y:S01]  /*0130*/  ISETP.GE.U32.AND P1, PT, R17, c[0x0][0x160], PT ;  /* 0x0000580011007a0c */ /* 0x000fe20003f26070 */
[----:B------:R-:W-:Y:S01]  /*0140*/  BSSY B0, `(.L_x_489) ;  /* 0x0000063000007945 */ /* 0x000fe20003800000 */
[----:B------:R-:W-:Y:S01]  /*0150*/  HFMA2.MMA R24, -RZ, RZ, 0, 0 ;  /* 0x00000000ff187435 */ /* 0x000fe200000001ff */
[----:B------:R-:W-:Y:S01]  /*0160*/  IMAD.MOV.U32 R23, RZ, RZ, RZ ;  /* 0x000000ffff177224 */ /* 0x000fe200078e00ff */
[----:B------:R-:W-:-:S13]  /*0170*/  ISETP.GE.U32.OR P1, PT, R18, c[0x0][0x168], P1 ;  /* 0x00005a0012007a0c */ /* 0x000fda0000f26470 */
[----:B------:R-:W-:Y:S05]  /*0180*/  @P1 BRA `(.L_x_490) ;  /* 0x000005e000001947 */ /* 0x000fea0003800000 */
[----:B------:R-:W-:Y:S02]  /*0190*/  ISETP.GE.U32.AND P2, PT, R17, c[0x0][0x160], PT ;  /* 0x0000580011007a0c */ /* 0x000fe40003f46070 */
[----:B------:R-:W-:-:S11]  /*01a0*/  MOV R25, R17 ;  /* 0x0000001100197202 */ /* 0x000fd60000000f00 */
[----:B------:R-:W-:Y:S02]  /*01b0*/  @P2 IMAD.MOV.U32 R3, RZ, RZ, 0x4 ;  /* 0x00000004ff032424 */ /* 0x000fe400078e00ff */
[----:B------:R-:W-:-:S04]  /*01c0*/  @P2 IMAD R2, R25, c[0x0][0x168], R18 ;  /* 0x00005a0019022a24 */ /* 0x000fc800078e0212 */
[----:B------:R-:W-:-:S04]  /*01d0*/  @P2 IMAD.WIDE.U32 R4, R2, R3, c[0x0][0x228] ;  /* 0x00008a0002042625 */ /* 0x000fc800078e0003 */
[----:B------:R-:W-:Y:S02]  /*01e0*/  @P2 IMAD.WIDE.U32 R2, R2, R3, c[0x0][0x220] ;  /* 0x0000880002022625 */ /* 0x000fe400078e0003 */
[----:B------:R-:W2:Y:S04]  /*01f0*/  @P2 LDG.E R5, [R4.64] ;  /* 0x0000000404052981 */ /* 0x000ea8000c1e1900 */
[----:B------:R-:W3:Y:S01]  /*0200*/  @P2 LDG.E R2, [R2.64] ;  /* 0x0000000402022981 */ /* 0x000ee2000c1e1900 */
[----:B------:R-:W-:Y:S01]  /*0210*/  @P2 IADD3 R25, R25, 0x20, RZ ;  /* 0x0000002019192810 */ /* 0x000fe20007ffe0ff */
[----:B------:R-:W-:Y:S01]  /*0220*/  IMAD.MOV.U32 R23, RZ, RZ, RZ ;  /* 0x000000ffff177224 */ /* 0x000fe200078e00ff */
[----:B------:R-:W-:Y:S01]  /*0230*/  MOV R24, RZ ;  /* 0x000000ff00187202 */ /* 0x000fe20000000f00 */
[----:B------:R-:W-:Y:S01]  /*0240*/  BSSY B1, `(.L_x_491) ;  /* 0x000002e000017945 */ /* 0x000fe20003800000 */
[----:B------:R-:W-:-:S02]  /*0250*/  ISETP.GE.U32.AND P1, PT, R25, c[0x0][0x160], PT ;  /* 0x0000580019007a0c */ /* 0x000fc40003f26070 */
[----:B------:R-:W-:-:S04]  /*0260*/  IADD3 R6, -R25, c[0x0][0x160], RZ ;  /* 0x0000580019067a10 */ /* 0x000fc80007ffe1ff */
[----:B------:R-:W-:Y:S01]  /*0270*/  ISETP.LE.U32.OR P1, PT, R6, 0x60, P1 ;  /* 0x000000600600780c */ /* 0x000fe20000f23470 */
[----:B--2---:R-:W-:Y:S02]  /*0280*/  @P2 FADD.FTZ R24, R24, R5 ;  /* 0x0000000518182221 */ /* 0x004fe40000010000 */
[----:B---3--:R-:W-:Y:S01]  /*0290*/  @P2 FADD.FTZ R23, R23, R2 ;  /* 0x0000000217172221 */ /* 0x008fe20000010000 */
[----:B------:R-:W-:-:S09]  /*02a0*/  PLOP3.LUT P2, PT, P2, PT, PT, 0x8, 0x0 ;  /* 0x000000000000781c */ /* 0x000fd2000174e170 */
[----:B------:R-:W-:Y:S05]  /*02b0*/  @P1 BRA `(.L_x_492) ;  /* 0x0000026000001947 */ /* 0x000fea0003800000 */
[----:B------:R-:W-:Y:S02]  /*02c0*/  MOV R22, c[0x0][0x160] ;  /* 0x0000580000167a02 */ /* 0x000fe40000000f00 */
[----:B------:R-:W-:Y:S02]  /*02d0*/  PLOP3.LUT P2, PT, PT, PT, PT, 0x8, 0x0 ;  /* 0x000000000000781c */ /* 0x000fe40003f4e170 */
[----:B------:R-:W-:Y:S02]  /*02e0*/  IADD3 R22, R22, -0x60, RZ ;  /* 0xffffffa016167810 */ /* 0x000fe40007ffe0ff */
.L_x_493:
[----:B------:R-:W-:Y:S01]  /*02f0*/  IMAD.MOV.U32 R14, RZ, RZ, 0x4 ;  /* 0x00000004ff0e7424 */ /* 0x000fe200078e00ff */
[C---:B------:R-:W-:Y:S01]  /*0300*/  IADD3 R3, R25.reuse, 0x20, RZ ;  /* 0x0000002019037810 */ /* 0x040fe20007ffe0ff */
[C---:B------:R-:W-:Y:S01]  /*0310*/  IMAD R13, R25.reuse, c[0x0][0x168], R18 ;  /* 0x00005a00190d7a24 */ /* 0x040fe200078e0212 */
[----:B------:R-:W-:-:S03]  /*0320*/  IADD3 R5, R25, 0x40, RZ ;  /* 0x0000004019057810 */ /* 0x000fc60007ffe0ff */
[----:B------:R-:W-:Y:S01]  /*0330*/  IMAD.WIDE.U32 R26, R13, R14, c[0x0][0x220] ;  /* 0x000088000d1a7625 */ /* 0x000fe200078e000e */
[----:B------:R-:W-:-:S03]  /*0340*/  IADD3 R15, R25, 0x60, RZ ;  /* 0x00000060190f7810 */ /* 0x000fc60007ffe0ff */
[--C-:B------:R-:W-:Y:S02]  /*0350*/  IMAD R3, R3, c[0x0][0x168], R18.reuse ;  /* 0x00005a0003037a24 */ /* 0x100fe400078e0212 */
[-C--:B------:R-:W-:Y:S01]  /*0360*/  IMAD.WIDE.U32 R12, R13, R14.reuse, c[0x0][0x228] ;  /* 0x00008a000d0c7625 */ /* 0x080fe200078e000e */
[----:B------:R-:W2:Y:S03]  /*0370*/  LDG.E R26, [R26.64] ;  /* 0x000000041a1a7981 */ /* 0x000ea6000c1e1900 */
[----:B------:R-:W-:Y:S02]  /*0380*/  IMAD R11, R5, c[0x0][0x168], R18 ;  /* 0x00005a00050b7a24 */ /* 0x000fe400078e0212 */
[CC--:B------:R-:W-:Y:S01]  /*0390*/  IMAD.WIDE.U32 R4, R3.reuse, R14.reuse, c[0x0][0x220] ;  /* 0x0000880003047625 */ /* 0x0c0fe200078e000e */
[----:B------:R-:W3:Y:S03]  /*03a0*/  LDG.E R13, [R12.64] ;  /* 0x000000040c0d7981 */ /* 0x000ee6000c1e1900 */
[----:B------:R-:W-:-:S02]  /*03b0*/  IMAD.WIDE.U32 R6, R3, R14, c[0x0][0x228] ;  /* 0x00008a0003067625 */ /* 0x000fc400078e000e */
[----:B------:R-:W4:Y:S02]  /*03c0*/  LDG.E R4, [R4.64] ;  /* 0x0000000404047981 */ /* 0x000f24000c1e1900 */
[----:B------:R-:W-:Y:S02]  /*03d0*/  IMAD R15, R15, c[0x0][0x168], R18 ;  /* 0x00005a000f0f7a24 */ /* 0x000fe400078e0212 */
[CC--:B------:R-:W-:Y:S01]  /*03e0*/  IMAD.WIDE.U32 R8, R11.reuse, R14.reuse, c[0x0][0x220] ;  /* 0x000088000b087625 */ /* 0x0c0fe200078e000e */
[----:B------:R-:W5:Y:S03]  /*03f0*/  LDG.E R6, [R6.64] ;  /* 0x0000000406067981 */ /* 0x000f66000c1e1900 */
[-C--:B------:R-:W-:Y:S02]  /*0400*/  IMAD.WIDE.U32 R2, R11, R14.reuse, c[0x0][0x228] ;  /* 0x00008a000b027625 */ /* 0x080fe400078e000e */
[----:B------:R-:W5:Y:S02]  /*0410*/  LDG.E R8, [R8.64] ;  /* 0x0000000408087981 */ /* 0x000f64000c1e1900 */
[----:B------:R-:W-:-:S02]  /*0420*/  IMAD.WIDE.U32 R10, R15, R14, c[0x0][0x220] ;  /* 0x000088000f0a7625 */ /* 0x000fc400078e000e */
[----:B------:R-:W5:Y:S02]  /*0430*/  LDG.E R3, [R2.64] ;  /* 0x0000000402037981 */ /* 0x000f64000c1e1900 */
[----:B------:R-:W-:Y:S02]  /*0440*/  IMAD.WIDE.U32 R14, R15, R14, c[0x0][0x228] ;  /* 0x00008a000f0e7625 */ /* 0x000fe400078e000e */
[----:B------:R-:W5:Y:S04]  /*0450*/  LDG.E R10, [R10.64] ;  /* 0x000000040a0a7981 */ /* 0x000f68000c1e1900 */
[----:B------:R-:W5:Y:S01]  /*0460*/  LDG.E R15, [R14.64] ;  /* 0x000000040e0f7981 */ /* 0x000f62000c1e1900 */
[----:B------:R-:W-:-:S04]  /*0470*/  IADD3 R25, R25, 0x80, RZ ;  /* 0x0000008019197810 */ /* 0x000fc80007ffe0ff */
[----:B------:R-:W-:Y:S01]  /*0480*/  ISETP.GE.U32.AND P1, PT, R25, R22, PT ;  /* 0x000000161900720c */ /* 0x000fe20003f26070 */
[----:B--2---:R-:W-:Y:S02]  /*0490*/  FADD.FTZ R23, R26, R23 ;  /* 0x000000171a177221 */ /* 0x004fe40000010000 */
[----:B---3--:R-:W-:Y:S02]  /*04a0*/  FADD.FTZ R13, R13, R24 ;  /* 0x000000180d0d7221 */ /* 0x008fe40000010000 */
[----:B----4-:R-:W-:Y:S02]  /*04b0*/  FADD.FTZ R23, R23, R4 ;  /* 0x0000000417177221 */ /* 0x010fe40000010000 */
[----:B-----5:R-:W-:Y:S02]  /*04c0*/  FADD.FTZ R6, R13, R6 ;  /* 0x000000060d067221 */ /* 0x020fe40000010000 */
[----:B------:R-:W-:Y:S02]  /*04d0*/  FADD.FTZ R23, R23, R8 ;  /* 0x0000000817177221 */ /* 0x000fe40000010000 */
[----:B------:R-:W-:-:S02]  /*04e0*/  FADD.FTZ R6, R6, R3 ;  /* 0x0000000306067221 */ /* 0x000fc40000010000 */
[----:B------:R-:W-:Y:S02]  /*04f0*/  FADD.FTZ R23, R23, R10 ;  /* 0x0000000a17177221 */ /* 0x000fe40000010000 */
[----:B------:R-:W-:Y:S01]  /*0500*/  FADD.FTZ R24, R6, R15 ;  /* 0x0000000f06187221 */ /* 0x000fe20000010000 */
[----:B------:R-:W-:Y:S05]  /*0510*/  @!P1 BRA `(.L_x_493) ;  /* 0xfffffdd000009947 */ /* 0x000fea000383ffff */
.L_x_492:
[----:B------:R-:W-:Y:S05]  /*0520*/  BSYNC B1 ;  /* 0x0000000000017941 */ /* 0x000fea0003800000 */
.L_x_491:
[C---:B------:R-:W-:Y:S01]  /*0530*/  ISETP.GE.U32.AND P1, PT, R25.reuse, c[0x0][0x160], PT ;  /* 0x0000580019007a0c */ /* 0x040fe20003f26070 */
[----:B------:R-:W-:Y:S01]  /*0540*/  BSSY B1, `(.L_x_494) ;  /* 0x0000016000017945 */ /* 0x000fe20003800000 */
[----:B------:R-:W-:-:S04]  /*0550*/  IADD3 R2, -R25, c[0x0][0x160], RZ ;  /* 0x0000580019027a10 */ /* 0x000fc80007ffe1ff */
[----:B------:R-:W-:-:S13]  /*0560*/  ISETP.LE.U32.OR P1, PT, R2, 0x20, P1 ;  /* 0x000000200200780c */ /* 0x000fda0000f23470 */
[----:B------:R-:W-:Y:S05]  /*0570*/  @P1 BRA `(.L_x_495) ;  /* 0x0000012000001947 */ /* 0x000fea0003800000 */
[----:B------:R-:W-:Y:S01]  /*0580*/  HFMA2.MMA R7, -RZ, RZ, 0, 2.384185791015625e-07 ;  /* 0x00000004ff077435 */ /* 0x000fe200000001ff */
[C---:B------:R-:W-:Y:S01]  /*0590*/  IADD3 R3, R25.reuse, 0x20, RZ ;  /* 0x0000002019037810 */ /* 0x040fe20007ffe0ff */
[----:B------:R-:W-:-:S04]  /*05a0*/  IMAD R2, R25, c[0x0][0x168], R18 ;  /* 0x00005a0019027a24 */ /* 0x000fc800078e0212 */
[----:B------:R-:W-:-:S04]  /*05b0*/  IMAD R6, R3, c[0x0][0x168], R18 ;  /* 0x00005a0003067a24 */ /* 0x000fc800078e0212 */
[----:B------:R-:W-:-:S04]  /*05c0*/  IMAD.WIDE.U32 R8, R2, R7, c[0x0][0x220] ;  /* 0x0000880002087625 */ /* 0x000fc800078e0007 */
[-C--:B------:R-:W-:Y:S02]  /*05d0*/  IMAD.WIDE.U32 R2, R2, R7.reuse, c[0x0][0x228] ;  /* 0x00008a0002027625 */ /* 0x080fe400078e0007 */
[----:B------:R-:W2:Y:S02]  /*05e0*/  LDG.E R8, [R8.64] ;  /* 0x0000000408087981 */ /* 0x000ea4000c1e1900 */
[CC--:B------:R-:W-:Y:S02]  /*05f0*/  IMAD.WIDE.U32 R4, R6.reuse, R7.reuse, c[0x0][0x220] ;  /* 0x0000880006047625 */ /* 0x0c0fe400078e0007 */
[----:B------:R-:W3:Y:S02]  /*0600*/  LDG.E R3, [R2.64] ;  /* 0x0000000402037981 */ /* 0x000ee4000c1e1900 */
[----:B------:R-:W-:Y:S02]  /*0610*/  IMAD.WIDE.U32 R6, R6, R7, c[0x0][0x228] ;  /* 0x00008a0006067625 */ /* 0x000fe400078e0007 */
[----:B------:R-:W4:Y:S04]  /*0620*/  LDG.E R4, [R4.64] ;  /* 0x0000000404047981 */ /* 0x000f28000c1e1900 */
[----:B------:R-:W5:Y:S01]  /*0630*/  LDG.E R7, [R6.64] ;  /* 0x0000000406077981 */ /* 0x000f62000c1e1900 */
[----:B------:R-:W-:-:S02]  /*0640*/  PLOP3.LUT P2, PT, PT, PT, PT, 0x8, 0x0 ;  /* 0x000000000000781c */ /* 0x000fc40003f4e170 */
[----:B------:R-:W-:Y:S01]  /*0650*/  IADD3 R25, R25, 0x40, RZ ;  /* 0x0000004019197810 */ /* 0x000fe20007ffe0ff */
[----:B--2---:R-:W-:Y:S02]  /*0660*/  FADD.FTZ R23, R23, R8 ;  /* 0x0000000817177221 */ /* 0x004fe40000010000 */
[----:B---3--:R-:W-:Y:S02]  /*0670*/  FADD.FTZ R24, R24, R3 ;  /* 0x0000000318187221 */ /* 0x008fe40000010000 */
[----:B----4-:R-:W-:Y:S02]  /*0680*/  FADD.FTZ R23, R23, R4 ;  /* 0x0000000417177221 */ /* 0x010fe40000010000 */
[----:B-----5:R-:W-:Y:S02]  /*0690*/  FADD.FTZ R24, R24, R7 ;  /* 0x0000000718187221 */ /* 0x020fe40000010000 */
.L_x_495:
[----:B------:R-:W-:Y:S05]  /*06a0*/  BSYNC B1 ;  /* 0x0000000000017941 */ /* 0x000fea0003800000 */
.L_x_494:
[----:B------:R-:W-:Y:S01]  /*06b0*/  ISETP.LT.U32.OR P2, PT, R25, c[0x0][0x160], P2 ;  /* 0x0000580019007a0c */ /* 0x000fe20001741470 */
[----:B------:R-:W-:-:S12]  /*06c0*/  BSSY B1, `(.L_x_490) ;  /* 0x000000a000017945 */ /* 0x000fd80003800000 */
[----:B------:R-:W-:Y:S05]  /*06d0*/  @!P2 BRA `(.L_x_496) ;  /* 0x000000800000a947 */ /* 0x000fea0003800000 */
[----:B------:R-:W-:Y:S02]  /*06e0*/  IMAD.MOV.U32 R3, RZ, RZ, 0x4 ;  /* 0x00000004ff037424 */ /* 0x000fe400078e00ff */
[----:B------:R-:W-:-:S04]  /*06f0*/  IMAD R2, R25, c[0x0][0x168], R18 ;  /* 0x00005a0019027a24 */ /* 0x000fc800078e0212 */
[----:B------:R-:W-:-:S04]  /*0700*/  IMAD.WIDE.U32 R4, R2, R3, c[0x0][0x228] ;  /* 0x00008a0002047625 */ /* 0x000fc800078e0003 */
[----:B------:R-:W-:Y:S02]  /*0710*/  IMAD.WIDE.U32 R2, R2, R3, c[0x0][0x220] ;  /* 0x0000880002027625 */ /* 0x000fe400078e0003 */
[----:B------:R-:W2:Y:S04]  /*0720*/  LDG.E R5, [R4.64] ;  /* 0x0000000404057981 */ /* 0x000ea8000c1e1900 */
[----:B------:R-:W3:Y:S01]  /*0730*/  LDG.E R2, [R2.64] ;  /* 0x0000000402027981 */ /* 0x000ee2000c1e1900 */
[----:B--2---:R-:W-:Y:S02]  /*0740*/  FADD.FTZ R24, R24, R5 ;  /* 0x0000000518187221 */ /* 0x004fe40000010000 */
[----:B---3--:R-:W-:Y:S02]  /*0750*/  FADD.FTZ R23, R23, R2 ;  /* 0x0000000217177221 */ /* 0x008fe40000010000 */
.L_x_496:
[----:B------:R-:W-:Y:S05]  /*0760*/  BSYNC B1 ;  /* 0x0000000000017941 */ /* 0x000fea0003800000 */
.L_x_490:
[----:B------:R-:W-:Y:S05]  /*0770*/  BSYNC B0 ;  /* 0x0000000000007941 */ /* 0x000fea0003800000 */
.L_x_489:
[----:B------:R-:W-:Y:S01]  /*0780*/  ISETP.GT.U32.AND P1, PT, R0, 0x3ff, PT ;  /* 0x000003ff0000780c */ /* 0x000fe20003f24070 */
[----:B------:R0:W-:Y:S01]  /*0790*/  STS [R20.X4], R24 ;  /* 0x0000001814007388 */ /* 0x0001e20000004800 */
[----:B------:R-:W-:Y:S03]  /*07a0*/  WARPSYNC 0xffffffff ;  /* 0xffffffff00007948 */ /* 0x000fe60003800000 */
[----:B------:R0:W-:Y:S04]  /*07b0*/  STS [R20.X4+0x1000], R23 ;  /* 0x0010001714007388 */ /* 0x0001e80000004800 */
[----:B------:R-:W-:Y:S06]  /*07c0*/  BAR.SYNC.DEFER_BLOCKING 0x0 ;  /* 0x0000000000007b1d */ /* 0x000fec0000010000 */
[----:B------:R-:W-:Y:S05]  /*07d0*/  @P1 BRA `(.L_x_497) ;  /* 0x000001b000001947 */ /* 0x000fea0003800000 */
[----:B0-----:R0:W1:Y:S01]  /*07e0*/  LDS R4, [R21.X4] ;  /* 0x0000000015047984 */ /* 0x0010620000004800 */
[----:B------:R-:W-:-:S03]  /*07f0*/  ISETP.NE.AND P1, PT, R16, RZ, PT ;  /* 0x000000ff1000720c */ /* 0x000fc60003f25270 */
[----:B------:R0:W2:Y:S01]  /*0800*/  LDS R5, [R21.X4+0x1000] ;  /* 0x0010000015057984 */ /* 0x0000a20000004800 */
[----:B------:R-:W-:Y:S07]  /*0810*/  BRA.DIV ~URZ, `(.L_x_498) ;  /* 0x000002e27f007947 */ /* 0x000fee000b800000 */
[----:B--2---:R2:W3:Y:S02]  /*0820*/  SHFL.BFLY PT, R2, R5, 0x1, 0x1f ;  /* 0x0c201f0005027f89 */ /* 0x0044e400000e0000 */
.L_x_503:
[----:B---3--:R-:W-:Y:S01]  /*0830*/  FADD.FTZ R9, R5, R2 ;  /* 0x0000000205097221 */ /* 0x008fe20000010000 */
[----:B------:R-:W-:Y:S05]  /*0840*/  BRA.DIV ~URZ, `(.L_x_499) ;  /* 0x000003327f007947 */ /* 0x000fea000b800000 */
[----:B-1----:R-:W1:Y:S04]  /*0850*/  SHFL.BFLY PT, R3, R4, 0x1, 0x1f ;  /* 0x0c201f0004037f89 */ /* 0x002e6800000e0000 */
[----:B------:R-:W3:Y:S01]  /*0860*/  SHFL.BFLY PT, R2, R9, 0x2, 0x1f ;  /* 0x0c401f0009027f89 */ /* 0x000ee200000e0000 */
[----:B-12---:R-:W-:Y:S02]  /*0870*/  FADD.FTZ R5, R4, R3 ;  /* 0x0000000304057221 */ /* 0x006fe40000010000 */
[----:B---3--:R-:W-:-:S03]  /*0880*/  FADD.FTZ R2, R9, R2 ;  /* 0x0000000209027221 */ /* 0x008fc60000010000 */
[----:B------:R-:W1:Y:S04]  /*0890*/  SHFL.BFLY PT, R6, R5, 0x2, 0x1f ;  /* 0x0c401f0005067f89 */ /* 0x000e6800000e0000 */
[----:B------:R-:W2:Y:S01]  /*08a0*/  SHFL.BFLY PT, R3, R2, 0x4, 0x1f ;  /* 0x0c801f0002037f89 */ /* 0x000ea200000e0000 */
[----:B-1----:R-:W-:Y:S02]  /*08b0*/  FADD.FTZ R7, R5, R6 ;  /* 0x0000000605077221 */ /* 0x002fe40000010000 */
[----:B--2---:R-:W-:-:S03]  /*08c0*/  FADD.FTZ R3, R2, R3 ;  /* 0x0000000302037221 */ /* 0x004fc60000010000 */
[----:B------:R-:W1:Y:S02]  /*08d0*/  SHFL.BFLY PT, R6, R7, 0x4, 0x1f ;  /* 0x0c801f0007067f89 */ /* 0x000e6400000e0000 */
[----:B-1----:R-:W-:Y:S02]  /*08e0*/  FADD.FTZ R8, R7, R6 ;  /* 0x0000000607087221 */ /* 0x002fe40000010000 */
[----:B------:R-:W1:Y:S04]  /*08f0*/  SHFL.BFLY PT, R6, R3, 0x8, 0x1f ;  /* 0x0d001f0003067f89 */ /* 0x000e6800000e0000 */
[----:B------:R-:W2:Y:S01]  /*0900*/  SHFL.BFLY PT, R9, R8, 0x8, 0x1f ;  /* 0x0d001f0008097f89 */ /* 0x000ea200000e0000 */
[----:B-1----:R-:W-:Y:S02]  /*0910*/  FADD.FTZ R6, R3, R6 ;  /* 0x0000000603067221 */ /* 0x002fe40000010000 */
[----:B--2---:R-:W-:-:S03]  /*0920*/  FADD.FTZ R9, R8, R9 ;  /* 0x0000000908097221 */ /* 0x004fc60000010000 */
[----:B------:R1:W2:Y:S04]  /*0930*/  SHFL.BFLY PT, R5, R6, 0x10, 0x1f ;  /* 0x0e001f0006057f89 */ /* 0x0002a800000e0000 */
[----:B------:R1:W3:Y:S02]  /*0940*/  SHFL.BFLY PT, R4, R9, 0x10, 0x1f ;  /* 0x0e001f0009047f89 */ /* 0x0002e400000e0000 */
.L_x_504:
[----:B---3--:R-:W-:Y:S02]  /*0950*/  FADD.FTZ R4, R4, R9 ;  /* 0x0000000904047221 */ /* 0x008fe40000010000 */
[----:B-12---:R-:W-:-:S03]  /*0960*/  FADD.FTZ R6, R5, R6 ;  /* 0x0000000605067221 */ /* 0x006fc60000010000 */
[----:B------:R1:W-:Y:S04]  /*0970*/  @!P1 STS [R17.X4+0x2000], R4 ;  /* 0x0020000411009388 */ /* 0x0003e80000004800 */
[----:B------:R1:W-:Y:S02]  /*0980*/  @!P1 STS [R17.X4+0x2080], R6 ;  /* 0x0020800611009388 */ /* 0x0003e40000004800 */
.L_x_497:
[----:B0-----:R-:W-:Y:S01]  /*0990*/  SHF.L.U32 R2, R19, 0x1, RZ ;  /* 0x0000000113027819 */ /* 0x001fe200000006ff */
[----:B------:R-:W-:Y:S01]  /*09a0*/  WARPSYNC 0xffffffff ;  /* 0xffffffff00007948 */ /* 0x000fe20003800000 */
[----:B------:R-:W-:Y:S02]  /*09b0*/  BAR.SYNC.DEFER_BLOCKING 0x0 ;  /* 0x0000000000007b1d */ /* 0x000fe40000010000 */
[----:B------:R-:W-:-:S04]  /*09c0*/  ISETP.GE.U32.OR P1, PT, R2, c[0x0][0x168], P0 ;  /* 0x00005a0002007a0c */ /* 0x000fc80000726470 */
[----:B------:R-:W-:Y:S09]  /*09d0*/  BSSY B0, `(.L_x_500) ;  /* 0x000000d000007945 */ /* 0x000ff20003800000 */
[----:B------:R-:W-:Y:S05]  /*09e0*/  @P1 BRA `(.L_x_501) ;  /* 0x000000b000001947 */ /* 0x000fea0003800000 */
[----:B------:R-:W-:Y:S01]  /*09f0*/  IMAD.SHL.U32 R2, R0, 0x8, RZ ;  /* 0x0000000800027824 */ /* 0x000fe200078e00ff */
[----:B------:R-:W-:-:S04]  /*0a00*/  HFMA2.MMA R10, -RZ, RZ, 0, 2.384185791015625e-07 ;  /* 0x00000004ff0a7435 */ /* 0x000fc800000001ff */
[----:B-1----:R-:W-:-:S05]  /*0a10*/  LOP3.LUT R6, R2, 0xf8, RZ, 0xc0, !PT ;  /* 0x000000f802067812 */ /* 0x002fca00078ec0ff */
[----:B------:R-:W0:Y:S01]  /*0a20*/  LDS.64 R4, [R6+0x2000] ;  /* 0x0020000006047984 */ /* 0x000e220000000a00 */
[----:B------:R-:W-:-:S03]  /*0a30*/  IMAD.WIDE.U32 R2, R19, R10, c[0x0][0x268] ;  /* 0x00009a0013027625 */ /* 0x000fc600078e000a */
[----:B------:R-:W1:Y:S01]  /*0a40*/  LDS.64 R8, [R6+0x2080] ;  /* 0x0020800006087984 */ /* 0x000e620000000a00 */
[----:B0-----:R-:W-:Y:S01]  /*0a50*/  F2FP.BF16.PACK_AB R7, R5, R4 ;  /* 0x000000040507723e */ /* 0x001fe200000010ff */
[----:B------:R-:W-:Y:S01]  /*0a60*/  IMAD.WIDE.U32 R4, R19, R10, c[0x0][0x260] ;  /* 0x0000980013047625 */ /* 0x000fe200078e000a */
[----:B-1----:R-:W-:-:S03]  /*0a70*/  F2FP.BF16.PACK_AB R9, R9, R8 ;  /* 0x000000080909723e */ /* 0x002fc600000010ff */
[----:B------:R0:W-:Y:S04]  /*0a80*/  STG.E [R2.64], R7 ;  /* 0x0000000702007986 */ /* 0x0001e8000c101904 */
[----:B------:R0:W-:Y:S02]  /*0a90*/  STG.E [R4.64], R9 ;  /* 0x0000000904007986 */ /* 0x0001e4000c101904 */
.L_x_501:
[----:B------:R-:W-:Y:S05]  /*0aa0*/  BSYNC B0 ;  /* 0x0000000000007941 */ /* 0x000fea0003800000 */
.L_x_500:
[C---:B------:R-:W-:Y:S02]  /*0ab0*/  ISETP.GT.U32.AND P1, PT, R18.reuse, -0x301, PT ;  /* 0xfffffcff1200780c */ /* 0x040fe40003f24070 */
[----:B------:R-:W-:Y:S02]  /*0ac0*/  IADD3 R18, R18, 0x300, RZ ;  /* 0x0000030012127810 */ /* 0x000fe40007ffe0ff */
[----:B------:R-:W-:-:S09]  /*0ad0*/  IADD3 R19, R19, 0x180, RZ ;  /* 0x0000018013137810 */ /* 0x000fd20007ffe0ff */
[----:B01----:R-:W-:Y:S05]  /*0ae0*/  @P1 BRA `(.L_x_502) ;  /* 0xfffff64000001947 */ /* 0x003fea000383ffff */
[----:B------:R-:W-:Y:S05]  /*0af0*/  EXIT ;  /* 0x000000000000794d */ /* 0x000fea0003800000 */
.L_x_498:
[----:B--2---:R-:W-:Y:S01]  /*0b00*/  IMAD.MOV.U32 R9, RZ, RZ, R5 ;  /* 0x000000ffff097224 */ /* 0x004fe200078e0005 */
[----:B------:R-:W-:Y:S01]  /*0b10*/  MOV R8, 0x1 ;  /* 0x0000000100087802 */ /* 0x000fe20000000f00 */
[----:B------:R-:W-:Y:S01]  /*0b20*/  IMAD.MOV.U32 R7, RZ, RZ, 0x1f ;  /* 0x0000001fff077424 */ /* 0x000fe200078e00ff */
[----:B------:R-:W-:Y:S02]  /*0b30*/  MOV R10, 0xffffffff ;  /* 0xffffffff000a7802 */ /* 0x000fe40000000f00 */
[----:B------:R-:W-:Y:S02]  /*0b40*/  MOV R2, 0xb60 ;  /* 0x00000b6000027802 */ /* 0x000fe40000000f00 */
[----:B01----:R-:W-:Y:S05]  /*0b50*/  CALL.REL.NOINC `($__internal_10_$__cuda_sm70_shflsync_bfly_p) ;  /* 0x000003b000007944 */ /* 0x003fea0003c00000 */
[----:B-1----:R-:W-:Y:S01]  /*0b60*/  IMAD.MOV.U32 R2, RZ, RZ, R7 ;  /* 0x000000ffff027224 */ /* 0x002fe200078e0007 */
[----:B0-----:R-:W-:Y:S05]  /*0b70*/  BRA `(.L_x_503) ;  /* 0xfffffcb000007947 */ /* 0x001fea000383ffff */
.L_x_499:
[----:B------:R-:W-:Y:S01]  /*0b80*/  HFMA2.MMA R8, -RZ, RZ, 0, 1.1920928955078125e-07 ;  /* 0x00000002ff087435 */ /* 0x000fe200000001ff */
[----:B------:R-:W-:Y:S01]  /*0b90*/  IMAD.MOV.U32 R7, RZ, RZ, 0x1f ;  /* 0x0000001fff077424 */ /* 0x000fe200078e00ff */
[----:B------:R-:W-:Y:S02]  /*0ba0*/  MOV R10, 0xffffffff ;  /* 0xffffffff000a7802 */ /* 0x000fe40000000f00 */
[----:B------:R-:W-:-:S02]  /*0bb0*/  MOV R2, 0xbd0 ;  /* 0x00000bd000027802 */ /* 0x000fc40000000f00 */
[----:B012---:R-:W-:Y:S05]  /*0bc0*/  CALL.REL.NOINC `($__internal_10_$__cuda_sm70_shflsync_bfly_p) ;  /* 0x0000034000007944 */ /* 0x007fea0003c00000 */
[----:B01----:R-:W-:Y:S01]  /*0bd0*/  FADD.FTZ R9, R9, R7 ;  /* 0x0000000709097221 */ /* 0x003fe20000010000 */
[----:B------:R-:W-:Y:S01]  /*0be0*/  HFMA2.MMA R7, -RZ, RZ, 0, 1.847743988037109375e-06 ;  /* 0x0000001fff077435 */ /* 0x000fe200000001ff */
[----:B------:R-:W-:Y:S01]  /*0bf0*/  IMAD.MOV.U32 R8, RZ, RZ, 0x4 ;  /* 0x00000004ff087424 */ /* 0x000fe200078e00ff */
[----:B------:R-:W-:Y:S01]  /*0c00*/  MOV R2, 0xc30 ;  /* 0x00000c3000027802 */ /* 0x000fe20000000f00 */
[----:B------:R-:W-:-:S03]  /*0c10*/  IMAD.MOV.U32 R10, RZ, RZ, -0x1 ;  /* 0xffffffffff0a7424 */ /* 0x000fc600078e00ff */
[----:B------:R-:W-:Y:S05]  /*0c20*/  CALL.REL.NOINC `($__internal_10_$__cuda_sm70_shflsync_bfly_p) ;  /* 0x000002e000007944 */ /* 0x000fea0003c00000 */
[----:B01----:R-:W-:Y:S01]  /*0c30*/  FADD.FTZ R9, R9, R7 ;  /* 0x0000000709097221 */ /* 0x003fe20000010000 */
[----:B------:R-:W-:Y:S01]  /*0c40*/  HFMA2.MMA R7, -RZ, RZ, 0, 1.847743988037109375e-06 ;  /* 0x0000001fff077435 */ /* 0x000fe200000001ff */
[----:B------:R-:W-:Y:S01]  /*0c50*/  MOV R8, 0x8 ;  /* 0x0000000800087802 */ /* 0x000fe20000000f00 */
[----:B------:R-:W-:Y:S01]  /*0c60*/  IMAD.MOV.U32 R10, RZ, RZ, -0x1 ;  /* 0xffffffffff0a7424 */ /* 0x000fe200078e00ff */
[----:B------:R-:W-:-:S03]  /*0c70*/  MOV R2, 0xc90 ;  /* 0x00000c9000027802 */ /* 0x000fc60000000f00 */
[----:B------:R-:W-:Y:S05]  /*0c80*/  CALL.REL.NOINC `($__internal_10_$__cuda_sm70_shflsync_bfly_p) ;  /* 0x0000028000007944 */ /* 0x000fea0003c00000 */
[----:B-1----:R-:W-:Y:S01]  /*0c90*/  FADD.FTZ R6, R9, R7 ;  /* 0x0000000709067221 */ /* 0x002fe20000010000 */
[----:B------:R-:W-:Y:S01]  /*0ca0*/  HFMA2.MMA R7, -RZ, RZ, 0, 1.847743988037109375e-06 ;  /* 0x0000001fff077435 */ /* 0x000fe200000001ff */
[----:B0-----:R-:W-:Y:S01]  /*0cb0*/  MOV R8, 0x10 ;  /* 0x0000001000087802 */ /* 0x001fe20000000f00 */
[----:B------:R-:W-:Y:S01]  /*0cc0*/  IMAD.MOV.U32 R10, RZ, RZ, -0x1 ;  /* 0xffffffffff0a7424 */ /* 0x000fe200078e00ff */
[----:B------:R-:W-:-:S02]  /*0cd0*/  MOV R2, 0xd00 ;  /* 0x00000d0000027802 */ /* 0x000fc40000000f00 */
[----:B------:R-:W-:Y:S02]  /*0ce0*/  MOV R9, R6 ;  /* 0x0000000600097202 */ /* 0x000fe40000000f00 */
[----:B------:R-:W-:Y:S05]  /*0cf0*/  CALL.REL.NOINC `($__internal_10_$__cuda_sm70_shflsync_bfly_p) ;  /* 0x0000021000007944 */ /* 0x000fea0003c00000 */
[----:B0-----:R-:W-:Y:S01]  /*0d00*/  HFMA2.MMA R8, -RZ, RZ, 0, 5.9604644775390625e-08 ;  /* 0x00000001ff087435 */ /* 0x001fe200000001ff */
[----:B-1----:R-:W-:Y:S01]  /*0d10*/  MOV R5, R7 ;  /* 0x0000000700057202 */ /* 0x002fe20000000f00 */
[----:B------:R-:W-:Y:S01]  /*0d20*/  IMAD.MOV.U32 R9, RZ, RZ, R4 ;  /* 0x000000ffff097224 */ /* 0x000fe200078e0004 */
[----:B------:R-:W-:Y:S01]  /*0d30*/  MOV R7, 0x1f ;  /* 0x0000001f00077802 */ /* 0x000fe20000000f00 */
[----:B------:R-:W-:Y:S01]  /*0d40*/  IMAD.MOV.U32 R10, RZ, RZ, -0x1 ;  /* 0xffffffffff0a7424 */ /* 0x000fe200078e00ff */
[----:B------:R-:W-:Y:S02]  /*0d50*/  MOV R2, 0xd70 ;  /* 0x00000d7000027802 */ /* 0x000fe40000000f00 */
[----:B------:R-:W-:Y:S05]  /*0d60*/  CALL.REL.NOINC `($__internal_10_$__cuda_sm70_shflsync_bfly_p) ;  /* 0x000001a000007944 */ /* 0x000fea0003c00000 */
[----:B0-----:R-:W-:Y:S01]  /*0d70*/  HFMA2.MMA R8, -RZ, RZ, 0, 1.1920928955078125e-07 ;  /* 0x00000002ff087435 */ /* 0x001fe200000001ff */
[----:B-1----:R-:W-:Y:S01]  /*0d80*/  FADD.FTZ R9, R4, R7 ;  /* 0x0000000704097221 */ /* 0x002fe20000010000 */
[----:B------:R-:W-:Y:S01]  /*0d90*/  MOV R7, 0x1f ;  /* 0x0000001f00077802 */ /* 0x000fe20000000f00 */
[----:B------:R-:W-:Y:S01]  /*0da0*/  IMAD.MOV.U32 R10, RZ, RZ, -0x1 ;  /* 0xffffffffff0a7424 */ /* 0x000fe200078e00ff */
[----:B------:R-:W-:Y:S02]  /*0db0*/  MOV R2, 0xdd0 ;  /* 0x00000dd000027802 */ /* 0x000fe40000000f00 */
[----:B------:R-:W-:Y:S05]  /*0dc0*/  CALL.REL.NOINC `($__internal_10_$__cuda_sm70_shflsync_bfly_p) ;  /* 0x0000014000007944 */ /* 0x000fea0003c00000 */
[----:B0-----:R-:W-:Y:S01]  /*0dd0*/  HFMA2.MMA R8, -RZ, RZ, 0, 2.384185791015625e-07 ;  /* 0x00000004ff087435 */ /* 0x001fe200000001ff */
[----:B-1----:R-:W-:Y:S01]  /*0de0*/  FADD.FTZ R9, R9, R7 ;  /* 0x0000000709097221 */ /* 0x002fe20000010000 */
[----:B------:R-:W-:Y:S01]  /*0df0*/  MOV R7, 0x1f ;  /* 0x0000001f00077802 */ /* 0x000fe20000000f00 */
[----:B------:R-:W-:Y:S01]  /*0e00*/  IMAD.MOV.U32 R10, RZ, RZ, -0x1 ;  /* 0xffffffffff0a7424 */ /* 0x000fe200078e00ff */
[----:B------:R-:W-:-:S02]  /*0e10*/  MOV R2, 0xe30 ;  /* 0x00000e3000027802 */ /* 0x000fc40000000f00 */
[----:B------:R-:W-:Y:S05]  /*0e20*/  CALL.REL.NOINC `($__internal_10_$__cuda_sm70_shflsync_bfly_p) ;  /* 0x000000e000007944 */ /* 0x000fea0003c00000 */
[----:B0-----:R-:W-:Y:S01]  /*0e30*/  HFMA2.MMA R8, -RZ, RZ, 0, 4.76837158203125e-07 ;  /* 0x00000008ff087435 */ /* 0x001fe200000001ff */
[----:B-1----:R-:W-:Y:S01]  /*0e40*/  FADD.FTZ R9, R9, R7 ;  /* 0x0000000709097221 */ /* 0x002fe20000010000 */
[----:B------:R-:W-:Y:S01]  /*0e50*/  MOV R7, 0x1f ;  /* 0x0000001f00077802 */ /* 0x000fe20000000f00 */
[----:B------:R-:W-:Y:S01]  /*0e60*/  IMAD.MOV.U32 R10, RZ, RZ, -0x1 ;  /* 0xffffffffff0a7424 */ /* 0x000fe200078e00ff */
[----:B------:R-:W-:-:S02]  /*0e70*/  MOV R2, 0xe90 ;  /* 0x00000e9000027802 */ /* 0x000fc40000000f00 */
[----:B------:R-:W-:Y:S05]  /*0e80*/  CALL.REL.NOINC `($__internal_10_$__cuda_sm70_shflsync_bfly_p) ;  /* 0x0000008000007944 */ /* 0x000fea0003c00000 */
[----:B0-----:R-:W-:Y:S01]  /*0e90*/  HFMA2.MMA R8, -RZ, RZ, 0, 9.5367431640625e-07 ;  /* 0x00000010ff087435 */ /* 0x001fe200000001ff */
[----:B-1----:R-:W-:Y:S01]  /*0ea0*/  FADD.FTZ R9, R9, R7 ;  /* 0x0000000709097221 */ /* 0x002fe20000010000 */
[----:B------:R-:W-:Y:S01]  /*0eb0*/  MOV R7, 0x1f ;  /* 0x0000001f00077802 */ /* 0x000fe20000000f00 */
[----:B------:R-:W-:Y:S01]  /*0ec0*/  IMAD.MOV.U32 R10, RZ, RZ, -0x1 ;  /* 0xffffffffff0a7424 */ /* 0x000fe200078e00ff */
[----:B------:R-:W-:-:S02]  /*0ed0*/  MOV R2, 0xef0 ;  /* 0x00000ef000027802 */ /* 0x000fc40000000f00 */
[----:B------:R-:W-:Y:S05]  /*0ee0*/  CALL.REL.NOINC `($__internal_10_$__cuda_sm70_shflsync_bfly_p) ;  /* 0x0000002000007944 */ /* 0x000fea0003c00000 */
[----:B-1----:R-:W-:Y:S01]  /*0ef0*/  MOV R4, R7 ;  /* 0x0000000700047202 */ /* 0x002fe20000000f00 */
[----:B0-----:R-:W-:Y:S05]  /*0f00*/  BRA `(.L_x_504) ;  /* 0xfffffa4000007947 */ /* 0x001fea000383ffff */
        .weak           $__internal_10_$__cuda_sm70_shflsync_bfly_p
        .type           $__internal_10_$__cuda_sm70_shflsync_bfly_p,@function
        .size           $__internal_10_$__cuda_sm70_shflsync_bfly_p,(.L_x_9740 - $__internal_10_$__cuda_sm70_shflsync_bfly_p)
$__internal_10_$__cuda_sm70_shflsync_bfly_p:
[----:B------:R-:W-:Y:S01]  /*0f10*/  HFMA2.MMA R3, -RZ, RZ, 0, 0 ;  /* 0x00000000ff037435 */ /* 0x000fe200000001ff */
[----:B------:R-:W-:Y:S04]  /*0f20*/  WARPSYNC R10 ;  /* 0x0000000a00007348 */ /* 0x000fe80003800000 */
[----:B------:R0:W1:Y:S01]  /*0f30*/  SHFL.BFLY PT, R7, R9, R8, R7 ;  /* 0x0c00000809077389 */ /* 0x00006200000e0007 */
[----:B------:R-:W-:Y:S05]  /*0f40*/  RET.REL.NODEC R2 `(_ZN10layer_norm22ln_bwd_finalize_kernelINS_22Kernel_traits_finalizeILj768E13__nv_bfloat16S2_S2_S2_fjLb0ELj1024ELj4ENS_18Kernel_traits_baseILj768ES2_S2_S2_S2_fjLj1024EEEEELb0ELb0EEEvNS_9BwdParamsE) ;  /* 0xfffff0b002007950 */ /* 0x000fea0003c3ffff */
.L_x_505:
        /* <DEDUP_REMOVED lines=11> */
.L_x_9740:


//--------------------- .text._ZN10layer_norm13ln_bwd_kernelINS_13Kernel_traitsI13__nv_bfloat16S2_S2_S2_fjLj768ELj1ELj4ELj1ELj16ENS_18Kernel_traits_baseILj768ES2_S2_S2_S2_fjLj128EEEEELb1ELb0ELb1ELb0EEEvNS_9BwdParamsE --------------------------
	.section	.text._ZN10layer_norm13ln_bwd_kernelINS_13Kernel_traitsI13__nv_bfloat16S2_S2_S2_fjLj768ELj1ELj4ELj1ELj16ENS_18Kernel_traits_baseILj768ES2_S2_S2_S2_fjLj128EEEEELb1ELb0ELb1ELb0EEEvNS_9BwdParamsE,"ax",@progbits
	.sectioninfo	@"SHI_REGISTERS=168"
	.align	128
        .global         _ZN10layer_norm13ln_bwd_kernelINS_13Kernel_traitsI13__nv_bfloat16S2_S2_S2_fjLj768ELj1ELj4ELj1ELj16ENS_18Kernel_traits_baseILj768ES2_S2_S2_S2_fjLj128EEEEELb1ELb0ELb1ELb0EEEvNS_9BwdParamsE
        .type           _ZN10layer_norm13ln_bwd_kernelINS_13Kernel_traitsI13__nv_bfloat16S2_S2_S2_fjLj768ELj1ELj4ELj1ELj16ENS_18Kernel_traits_baseILj768ES2_S2_S2_S2_fjLj128EEEEELb1ELb0ELb1ELb0EEEvNS_9BwdParamsE,@function
        .size           _ZN10layer_norm13ln_bwd_kernelINS_13Kernel_traitsI13__nv_bfloat16S2_S2_S2_fjLj768ELj1ELj4ELj1ELj16ENS_18Kernel_traits_baseILj768ES2_S2_S2_S2_fjLj128EEEEELb1ELb0ELb1ELb0EEEvNS_9BwdParamsE,(.L_x_9741 - _ZN10layer_norm13ln_bwd_kernelINS_13Kernel_traitsI13__nv_bfloat16S2_S2_S2_fjLj768ELj1ELj4ELj1ELj16ENS_18Kernel_traits_baseILj768ES2_S2_S2_S2_fjLj128EEEEELb1ELb0ELb1ELb0EEEvNS_9BwdParamsE)
        .other          _ZN10layer_norm13ln_bwd_kernelINS_13Kernel_traitsI13__nv_bfloat16S2_S2_S2_fjLj768ELj1ELj4ELj1ELj16ENS_18Kernel_traits_baseILj768ES2_S2_S2_S2_fjLj128EEEEELb1ELb0ELb1ELb0EEEvNS_9BwdParamsE,@"STO_CUDA_ENTRY STV_DEFAULT"
_ZN10layer_norm13ln_bwd_kernelINS_13Kernel_traitsI13__nv_bfloat16S2_S2_S2_fjLj768ELj1ELj4ELj1ELj16ENS_18Kernel_traits_baseILj768ES2_S2_S2_S2_fjLj128EEEEELb1ELb0ELb1ELb0EEEvNS_9BwdParamsE:
.text._ZN10layer_norm13ln_bwd_kernelINS_13Kernel_traitsI13__nv_bfloat16S2_S2_S2_fjLj768ELj1ELj4ELj1ELj16ENS_18Kernel_traits_baseILj768ES2_S2_S2_S2_fjLj128EEEEELb1ELb0ELb1ELb0EEEvNS_9BwdParamsE:
[----:B------:R-:W-:Y:S02]  /*0000*/  IMAD.MOV.U32 R1, RZ, RZ, c[0x0][0x28] ;  /* 0x00000a00ff017624 */ /* 0x000fe400078e00ff */
        /* <DEDUP_REMOVED lines=15> */
[----:B------:R-:W-:Y:S02]  /*0100*/  @P2 IMAD.MOV.U32 R15, RZ, RZ, 0x10 ;  /* 0x00000010ff0f2424 */ /* 0x000fe400078e00ff */
[C---:B------:R-:W-:Y:S01]  /*0110*/  @P0 IMAD.WIDE.U32 R12, R14.reuse, R13, c[0x0][0x1b0] ;  /* 0x00006c000e0c0625 */ /* 0x040fe200078e000d */
[----:B------:R-:W-:-:S04]  /*0120*/  @P0 LOP3.LUT R14, R14, 0x20, RZ, 0xfc, !PT ;  /* 0x000000200e0e0812 */ /* 0x000fc800078efcff */
[----:B------:R1:W5:Y:S01]  /*0130*/  @P0 LDG.E.128 R20, [R12.64] ;  /* 0x000000040c140981 */ /* 0x000362000c1e1d00 */
[C---:B------:R-:W-:Y:S01]  /*0140*/  @P1 IMAD.WIDE.U32 R16, R14.reuse, R17, c[0x0][0x1b0] ;  /* 0x00006c000e101625 */ /* 0x040fe200078e0011 */
[----:B------:R-:W-:-:S04]  /*0150*/  @P1 IADD3 R14, R14, 0x20, RZ ;  /* 0x000000200e0e1810 */ /* 0x000fc80007ffe0ff */
[----:B------:R1:W5:Y:S01]  /*0160*/  @P1 LDG.E.128 R8, [R16.64] ;  /* 0x0000000410081981 */ /* 0x000362000c1e1d00 */
[----:B------:R-:W-:Y:S01]  /*0170*/  SHF.R.U32.HI R0, RZ, 0x5, R164 ;  /* 0x00000005ff007819 */ /* 0x000fe200000116a4 */
[----:B------:R-:W-:-:S03]  /*0180*/  @P2 IMAD.WIDE.U32 R14, R14, R15, c[0x0][0x1b0] ;  /* 0x00006c000e0e2625 */ /* 0x000fc600078e000f */
[----:B0-----:R-:W-:Y:S02]  /*0190*/  LEA R0, R3, R0, 0x2 ;  /* 0x0000000003007211 */ /* 0x001fe400078e10ff */
[----:B------:R1:W5:Y:S02]  /*01a0*/  @P2 LDG.E.128 R4, [R14.64] ;  /* 0x000000040e042981 */ /* 0x000364000c1e1d00 */
        /* <DEDUP_REMOVED lines=52> */
[----:B0-----:R-:W-:Y:S02]  /*04f0*/  PRMT R137, RZ, 0x7610, R7 ;  /* 0x00007610ff897816 */ /* 0x001fe40000000007 */
.L_x_599:
[----:B------:R-:W-:-:S04]  /*0500*/  IMAD.MOV.U32 R98, RZ, RZ, 0x4 ;  /* 0x00000004ff627424 */ /* 0x000fc800078e00ff */
[----:B------:R-:W-:-:S05]  /*0510*/  IMAD.WIDE R96, R0, R98, c[0x0][0x1d8] ;  /* 0x0000760000607625 */ /* 0x000fca00078e0262 */
[----:B------:R0:W2:Y:S01]  /*0520*/  LDG.E R99, [R96.64] ;  /* 0x0000000460637981 */ /* 0x0000a2000c1e1900 */
[----:B------:R-:W-:Y:S01]  /*0530*/  IMAD R130, R0, c[0x0][0x168], RZ ;  /* 0x00005a0000827a24 */ /* 0x000fe200078e02ff */
[----:B------:R-:W-:-:S04]  /*0540*/  HFMA2.MMA R163, -RZ, RZ, 0, 9.5367431640625e-07 ;  /* 0x00000010ffa37435 */ /* 0x000fc800000001ff */
[----:B------:R-:W-:Y:S01]  /*0550*/  SHF.R.S32.HI R133, RZ, 0x1f, R130 ;  /* 0x0000001fff857819 */ /* 0x000fe20000011482 */
[----:B0-----:R-:W-:-:S03]  /*0560*/  IMAD.WIDE R96, R0, R98, c[0x0][0x1a8] ;  /* 0x00006a0000607625 */ /* 0x001fc600078e0262 */
[----:B------:R-:W-:Y:S02]  /*0570*/  LEA.HI R130, R133, R130, RZ, 0x3 ;  /* 0x0000008285827211 */ /* 0x000fe400078f18ff */
[----:B------:R-:W-:Y:S01]  /*0580*/  LOP3.LUT R133, R164, 0x1f, RZ, 0xc0, !PT ;  /* 0x0000001fa4857812 */ /* 0x000fe200078ec0ff */
[----:B------:R0:W5:Y:S03]  /*0590*/  LDG.E R3, [R96.64] ;  /* 0x0000000460037981 */ /* 0x000166000c1e1900 */
[----:B------:R-:W-:Y:S01]  /*05a0*/  LEA.HI.SX32 R130, R130, R133, 0x1d ;  /* 0x0000008582827211 */ /* 0x000fe200078feaff */
[----:B------:R-:W-:Y:S01]  /*05b0*/  BSSY B1, `(.L_x_508) ;  /* 0x000014b000017945 */ /* 0x000fe20003800000 */
[----:B0-----:R-:W-:-:S05]  /*05c0*/  IMAD.WIDE R96, R0, R98, c[0x0][0x1d0] ;  /* 0x0000740000607625 */ /* 0x001fca00078e0262 */
[----:B------:R0:W5:Y:S02]  /*05d0*/  LDG.E R131, [R96.64] ;  /* 0x0000000460837981 */ /* 0x000164000c1e1900 */
[----:B0-----:R-:W-:Y:S01]  /*05e0*/  IMAD.WIDE.U32 R96, R130, R163, c[0x0][0x218] ;  /* 0x0000860082607625 */ /* 0x001fe200078e00a3 */
[----:B--2---:R-:W-:-:S13]  /*05f0*/  ISETP.GT.AND P2, PT, R99, RZ, PT ;  /* 0x000000ff6300720c */ /* 0x004fda0003f44270 */
[----:B------:R-:W-:Y:S05]  /*0600*/  @P2 BRA `(.L_x_509) ;  /* 0x000002c000002947 */ /* 0x000fea0003800000 */
[----:B-----5:R-:W-:Y:S01]  /*0610*/  ISETP.GE.AND P3, PT, R131, 0x1, PT ;  /* 0x000000018300780c */ /* 0x020fe20003f66270 */
[----:B------:R-:W-:-:S12]  /*0620*/  BSSY B2, `(.L_x_510) ;  /* 0x0000011000027945 */ /* 0x000fd80003800000 */
[----:B------:R-:W-:-:S05]  /*0630*/  @P3 IADD3 R98, R131, -0x1, RZ ;  /* 0xffffffff83623810 */ /* 0x000fca0007ffe0ff */
[----:B------:R-:W-:-:S05]  /*0640*/  @P3 IMAD R98, R98, c[0x0][0x168], RZ ;  /* 0x00005a0062623a24 */ /* 0x000fca00078e02ff */
[----:B------:R-:W-:-:S04]  /*0650*/  @P3 SHF.R.S32.HI R99, RZ, 0x1f, R98 ;  /* 0x0000001fff633819 */ /* 0x000fc80000011462 */
[----:B------:R-:W-:Y:S01]  /*0660*/  @P3 LEA.HI R132, R99, R98, RZ, 0x3 ;  /* 0x0000006263843211 */ /* 0x000fe200078f18ff */
[----:B------:R-:W-:-:S03]  /*0670*/  IMAD.MOV.U32 R98, RZ, RZ, RZ ;  /* 0x000000ffff627224 */ /* 0x000fc600078e00ff */
[----:B------:R-:W-:Y:S01]  /*0680*/  @P3 LEA.HI.SX32 R98, R132, R133, 0x1d ;  /* 0x0000008584623211 */ /* 0x000fe200078feaff */
[----:B------:R-:W-:Y:S01]  /*0690*/  IMAD.MOV.U32 R132, RZ, RZ, R130 ;  /* 0x000000ffff847224 */ /* 0x000fe200078e0082 */
[----:B------:R-:W-:Y:S05]  /*06a0*/  @!P0 BRA `(.L_x_511) ;  /* 0x0000008000008947 */ /* 0x000fea0003800000 */
[----:B------:R-:W-:Y:S02]  /*06b0*/  ISETP.NE.U32.AND P3, PT, RZ, c[0x0][0x218], PT ;  /* 0x00008600ff007a0c */ /* 0x000fe40003f65070 */
[----:B------:R-:W-:Y:S02]  /*06c0*/  MOV R111, 0x8 ;  /* 0x00000008006f7802 */ /* 0x000fe40000000f00 */
[----:B------:R-:W-:-:S03]  /*06d0*/  ISETP.NE.AND.EX P3, PT, RZ, c[0x0][0x21c], PT, P3 ;  /* 0x00008700ff007a0c */ /* 0x000fc60003f65330 */
[----:B------:R-:W-:-:S06]  /*06e0*/  IMAD.WIDE.U32 R110, R98, R111, c[0x0][0x190] ;  /* 0x00006400626e7625 */ /* 0x000fcc00078e006f */
[----:B------:R-:W5:Y:S04]  /*06f0*/  LDG.E.64 R110, [R110.64] ;  /* 0x000000046e6e7981 */ /* 0x000f68000c1e1b00 */
[----:B------:R0:W5:Y:S01]  /*0700*/  @P3 LDG.E.128 R32, [R96.64] ;  /* 0x0000000460203981 */ /* 0x000162000c1e1d00 */
[----:B------:R-:W-:Y:S02]  /*0710*/  IADD3 R98, R98, 0x20, RZ ;  /* 0x0000002062627810 */ /* 0x000fe40007ffe0ff */
[----:B------:R-:W-:Y:S02]  /*0720*/  IADD3 R132, R130, 0x20, RZ ;  /* 0x0000002082847810 */ /* 0x000fe40007ffe0ff */
.L_x_511:
[----:B------:R-:W-:Y:S05]  /*0730*/  BSYNC B2 ;  /* 0x0000000000027941 */ /* 0x000fea0003800000 */
.L_x_510:
[----:B------:R-:W-:Y:S01]  /*0740*/  BSSY B2, `(.L_x_512) ;  /* 0x000000b000027945 */ /* 0x000fe20003800000 */
[----:B------:R-:W-:Y:S05]  /*0750*/  @!P1 BRA `(.L_x_513) ;  /* 0x0000009000009947 */ /* 0x000fea0003800000 */
[----:B------:R-:W-:-:S04]  /*0760*/  ISETP.NE.U32.AND P3, PT, RZ, c[0x0][0x218], PT ;  /* 0x00008600ff007a0c */ /* 0x000fc80003f65070 */
[----:B------:R-:W-:Y:S01]  /*0770*/  ISETP.NE.AND.EX P3, PT, RZ, c[0x0][0x21c], PT, P3 ;  /* 0x00008700ff007a0c */ /* 0x000fe20003f65330 */
[----:B------:R-:W-:-:S04]  /*0780*/  IMAD.MOV.U32 R113, RZ, RZ, 0x8 ;  /* 0x00000008ff717424 */ /* 0x000fc800078e00ff */
[----:B------:R-:W-:-:S06]  /*0790*/  IMAD.WIDE.U32 R112, R98, R113, c[0x0][0x190] ;  /* 0x0000640062707625 */ /* 0x000fcc00078e0071 */
[----:B------:R-:W5:Y:S02]  /*07a0*/  LDG.E.64 R112, [R112.64] ;  /* 0x0000000470707981 */ /* 0x000f64000c1e1b00 */
[----:B0-----:R-:W-:-:S05]  /*07b0*/  @P3 IMAD.WIDE.U32 R96, R132, R163, c[0x0][0x218] ;  /* 0x0000860084603625 */ /* 0x001fca00078e00a3 */
[----:B------:R0:W5:Y:S01]  /*07c0*/  @P3 LDG.E.128 R28, [R96.64] ;  /* 0x00000004601c3981 */ /* 0x000162000c1e1d00 */
[----:B------:R-:W-:Y:S02]  /*07d0*/  IADD3 R98, R98, 0x20, RZ ;  /* 0x0000002062627810 */ /* 0x000fe40007ffe0ff */
[----:B------:R-:W-:Y:S02]  /*07e0*/  IADD3 R132, R132, 0x20, RZ ;  /* 0x0000002084847810 */ /* 0x000fe40007ffe0ff */
.L_x_513:
[----:B------:R-:W-:Y:S05]  /*07f0*/  BSYNC B2 ;  /* 0x0000000000027941 */ /* 0x000fea0003800000 */
.L_x_512:
[----:B------:R-:W-:Y:S01]  /*0800*/  ISETP.GE.U32.AND P3, PT, R2, 0x60, PT ;  /* 0x000000600200780c */ /* 0x000fe20003f66070 */
[----:B------:R-:W-:Y:S01]  /*0810*/  HFMA2.MMA R135, -RZ, RZ, 0, 0 ;  /* 0x00000000ff877435 */ /* 0x000fe200000001ff */
[----:B------:R-:W-:-:S11]  /*0820*/  IMAD.MOV.U32 R133, RZ, RZ, RZ ;  /* 0x000000ffff857224 */ /* 0x000fd600078e00ff */
        /* <DEDUP_REMOVED lines=8> */
[----:B------:R-:W-:Y:S01]  /*08b0*/  IMAD.MOV.U32 R135, RZ, RZ, RZ ;  /* 0x000000ffff877224 */ /* 0x000fe200078e00ff */
[----:B------:R-:W-:Y:S05]  /*08c0*/  BRA `(.L_x_514) ;  /* 0x0000119000007947 */ /* 0x000fea0003800000 */
.L_x_509:
[----:B------:R-:W-:Y:S02]  /*08d0*/  IADD3 R99, R99, -0x1, RZ ;  /* 0xffffffff63637810 */ /* 0x000fe40007ffe0ff */
[----:B-----5:R-:W-:-:S03]  /*08e0*/  ISETP.GE.AND P3, PT, R131, 0x1, PT ;  /* 0x000000018300780c */ /* 0x020fc60003f66270 */
[----:B------:R-:W-:-:S05]  /*08f0*/  IMAD R99, R99, c[0x0][0x168], RZ ;  /* 0x00005a0063637a24 */ /* 0x000fca00078e02ff */
[----:B------:R-:W-:-:S04]  /*0900*/  SHF.R.S32.HI R132, RZ, 0x1f, R99 ;  /* 0x0000001fff847819 */ /* 0x000fc80000011463 */
[----:B------:R-:W-:Y:S02]  /*0910*/  LEA.HI R136, R132, R99, RZ, 0x3 ;  /* 0x0000006384887211 */ /* 0x000fe400078f18ff */
[----:B------:R-:W-:Y:S01]  /*0920*/  @P3 IADD3 R99, R131, -0x1, RZ ;  /* 0xffffffff83633810 */ /* 0x000fe20007ffe0ff */
[----:B------:R-:W-:Y:S01]  /*0930*/  BSSY B2, `(.L_x_515) ;  /* 0x0000064000027945 */ /* 0x000fe20003800000 */
[----:B------:R-:W-:-:S03]  /*0940*/  LEA.HI.SX32 R136, R136, R133, 0x1d ;  /* 0x0000008588887211 */ /* 0x000fc600078feaff */
[----:B------:R-:W-:-:S05]  /*0950*/  @P3 IMAD R99, R99, c[0x0][0x168], RZ ;  /* 0x00005a0063633a24 */ /* 0x000fca00078e02ff */
[----:B------:R-:W-:-:S04]  /*0960*/  @P3 SHF.R.S32.HI R132, RZ, 0x1f, R99 ;  /* 0x0000001fff843819 */ /* 0x000fc80000011463 */
[----:B------:R-:W-:Y:S01]  /*0970*/  @P3 LEA.HI R134, R132, R99, RZ, 0x3 ;  /* 0x0000006384863211 */ /* 0x000fe200078f18ff */
[----:B------:R-:W-:Y:S01]  /*0980*/  IMAD.WIDE R98, R0, R98, c[0x0][0x1a0] ;  /* 0x0000680000627625 */ /* 0x000fe200078e0262 */
[----:B------:R-:W-:Y:S02]  /*0990*/  MOV R132, RZ ;  /* 0x000000ff00847202 */ /* 0x000fe40000000f00 */
[----:B------:R-:W-:-:S03]  /*09a0*/  @P3 LEA.HI.SX32 R132, R134, R133, 0x1d ;  /* 0x0000008586843211 */ /* 0x000fc600078feaff */
[----:B------:R-:W2:Y:S01]  /*09b0*/  LDG.E R98, [R98.64] ;  /* 0x0000000462627981 */ /* 0x000ea2000c1e1900 */
[----:B------:R-:W-:Y:S01]  /*09c0*/  ISETP.NE.AND P3, PT, R162, RZ, PT ;  /* 0x000000ffa200720c */ /* 0x000fe20003f65270 */
[----:B------:R-:W-:Y:S01]  /*09d0*/  IMAD.MOV.U32 R133, RZ, RZ, RZ ;  /* 0x000000ffff857224 */ /* 0x000fe200078e00ff */
[----:B------:R-:W-:Y:S01]  /*09e0*/  MOV R138, R130 ;  /* 0x00000082008a7202 */ /* 0x000fe20000000f00 */
[----:B------:R-:W-:Y:S01]  /*09f0*/  IMAD.MOV.U32 R135, RZ, RZ, RZ ;  /* 0x000000ffff877224 */ /* 0x000fe200078e00ff */
[----:B--2---:R-:W-:Y:S01]  /*0a00*/  FSEL R134, R98, RZ, !P3 ;  /* 0x000000ff62867208 */ /* 0x004fe20005800000 */
[----:B------:R-:W-:Y:S05]  /*0a10*/  @!P0 BRA `(.L_x_516) ;  /* 0x0000055000008947 */ /* 0x000fea0003800000 */
[----:B------:R-:W-:-:S04]  /*0a20*/  IMAD.WIDE.U32 R4, R130, R163, c[0x0][0x188] ;  /* 0x0000620082047625 */ /* 0x000fc800078e00a3 */
[----:B------:R-:W-:Y:S02]  /*0a30*/  IMAD.WIDE.U32 R8, R136, R163, c[0x0][0x208] ;  /* 0x0000820088087625 */ /* 0x000fe400078e00a3 */
[----:B------:R-:W2:Y:S04]  /*0a40*/  LDG.E.128 R4, [R4.64] ;  /* 0x0000000404047981 */ /* 0x000ea8000c1e1d00 */
[----:B------:R-:W3:Y:S01]  /*0a50*/  LDG.E.128 R8, [R8.64] ;  /* 0x0000000408087981 */ /* 0x000ee2000c1e1d00 */
[----:B------:R-:W-:Y:S01]  /*0a60*/  IMAD.MOV.U32 R111, RZ, RZ, 0x8 ;  /* 0x00000008ff6f7424 */ /* 0x000fe200078e00ff */
[----:B------:R-:W-:-:S03]  /*0a70*/  ISETP.NE.U32.AND P3, PT, RZ, c[0x0][0x218], PT ;  /* 0x00008600ff007a0c */ /* 0x000fc60003f65070 */
[----:B------:R-:W-:Y:S01]  /*0a80*/  IMAD.WIDE.U32 R110, R132, R111, c[0x0][0x190] ;  /* 0x00006400846e7625 */ /* 0x000fe200078e006f */
[----:B------:R-:W-:-:S05]  /*0a90*/  ISETP.NE.AND.EX P3, PT, RZ, c[0x0][0x21c], PT, P3 ;  /* 0x00008700ff007a0c */ /* 0x000fca0003f65330 */
[----:B------:R-:W5:Y:S08]  /*0aa0*/  LDG.E.64 R110, [R110.64] ;  /* 0x000000046e6e7981 */ /* 0x000f70000c1e1b00 */
[----:B------:R2:W5:Y:S01]  /*0ab0*/  @P3 LDG.E.128 R32, [R96.64] ;  /* 0x0000000460203981 */ /* 0x000562000c1e1d00 */
[----:B------:R-:W-:Y:S02]  /*0ac0*/  IADD3 R136, R136, 0x20, RZ ;  /* 0x0000002088887810 */ /* 0x000fe40007ffe0ff */
[----:B------:R-:W-:-:S02]  /*0ad0*/  IADD3 R132, R132, 0x20, RZ ;  /* 0x0000002084847810 */ /* 0x000fc40007ffe0ff */
[--C-:B--2---:R-:W-:Y:S02]  /*0ae0*/  PRMT R97, RZ, 0x5410, R4.reuse ;  /* 0x00005410ff617816 */ /* 0x104fe40000000004 */
[----:B------:R-:W-:Y:S02]  /*0af0*/  PRMT R16, RZ, 0x7610, R4 ;  /* 0x00007610ff107816 */ /* 0x000fe40000000004 */
[----:B------:R-:W-:Y:S02]  /*0b00*/  PRMT R4, RZ, 0x5410, R5 ;  /* 0x00005410ff047816 */ /* 0x000fe40000000005 */
[--C-:B------:R-:W-:Y:S02]  /*0b10*/  PRMT R135, RZ, 0x5410, R6.reuse ;  /* 0x00005410ff877816 */ /* 0x100fe40000000006 */
[----:B------:R-:W-:Y:S01]  /*0b20*/  PRMT R133, RZ, 0x7610, R6 ;  /* 0x00007610ff857816 */ /* 0x000fe20000000006 */
[C---:B------:R-:W-:Y:S01]  /*0b30*/  FADD.FTZ R6, -R134.reuse, R97 ;  /* 0x0000006186067221 */ /* 0x040fe20000010100 */
[----:B------:R-:W-:Y:S01]  /*0b40*/  PRMT R165, RZ, 0x7610, R5 ;  /* 0x00007610ffa57816 */ /* 0x000fe20000000005 */
[----:B------:R-:W-:Y:S01]  /*0b50*/  FADD.FTZ R138, -R134, R4 ;  /* 0x00000004868a7221 */ /* 0x000fe20000010100 */
[----:B------:R-:W-:-:S02]  /*0b60*/  PRMT R99, RZ, 0x5410, R7 ;  /* 0x00005410ff637816 */ /* 0x000fc40000000007 */
[----:B------:R-:W-:Y:S01]  /*0b70*/  PRMT R5, RZ, 0x7610, R7 ;  /* 0x00007610ff057816 */ /* 0x000fe20000000007 */
[----:B------:R-:W-:Y:S01]  /*0b80*/  FMUL.FTZ R4, R3, R6 ;  /* 0x0000000603047220 */ /* 0x000fe20000410000 */
[----:B---3--:R-:W-:Y:S02]  /*0b90*/  PRMT R7, RZ, 0x5410, R8 ;  /* 0x00005410ff077816 */ /* 0x008fe40000000008 */
[--C-:B------:R-:W-:Y:S02]  /*0ba0*/  PRMT R14, RZ, 0x5410, R9.reuse ;  /* 0x00005410ff0e7816 */ /* 0x100fe40000000009 */
[----:B------:R-:W-:Y:S01]  /*0bb0*/  PRMT R12, RZ, 0x7610, R9 ;  /* 0x00007610ff0c7816 */ /* 0x000fe20000000009 */
[----:B------:R-:W-:Y:S01]  /*0bc0*/  FADD.FTZ R9, -R134, R16 ;  /* 0x0000001086097221 */ /* 0x000fe20000010100 */
[--C-:B------:R-:W-:Y:S01]  /*0bd0*/  PRMT R13, RZ, 0x5410, R10.reuse ;  /* 0x00005410ff0d7816 */ /* 0x100fe2000000000a */
[----:B------:R-:W-:Y:S01]  /*0be0*/  FADD.FTZ R56, R56, R7 ;  /* 0x0000000738387221 */ /* 0x000fe20000010000 */
[----:B------:R-:W-:Y:S01]  /*0bf0*/  PRMT R15, RZ, 0x7610, R10 ;  /* 0x00007610ff0f7816 */ /* 0x000fe2000000000a */
[----:B------:R-:W-:Y:S01]  /*0c00*/  FADD.FTZ R10, -R134, R165 ;  /* 0x000000a5860a7221 */ /* 0x000fe20000010100 */
[----:B------:R-:W-:Y:S01]  /*0c10*/  PRMT R8, RZ, 0x7610, R8 ;  /* 0x00007610ff087816 */ /* 0x000fe20000000008 */
[----:B------:R-:W-:-:S02]  /*0c20*/  FFMA.FTZ R80, R4, R7, R80 ;  /* 0x0000000704507223 */ /* 0x000fc40000010050 */
[----:B------:R-:W-:Y:S02]  /*0c30*/  FMUL.FTZ R6, R161, R7 ;  /* 0x00000007a1067220 */ /* 0x000fe40000410000 */
[C---:B------:R-:W-:Y:S02]  /*0c40*/  FADD.FTZ R18, -R134.reuse, R5 ;  /* 0x0000000586127221 */ /* 0x040fe40000010100 */
[C---:B------:R-:W-:Y:S02]  /*0c50*/  FMUL.FTZ R7, R3.reuse, R138 ;  /* 0x0000008a03077220 */ /* 0x040fe40000410000 */
[----:B------:R-:W-:Y:S02]  /*0c60*/  FADD.FTZ R96, -R134, R133 ;  /* 0x0000008586607221 */ /* 0x000fe40000010100 */
[C---:B------:R-:W-:Y:S02]  /*0c70*/  FMUL.FTZ R5, R3.reuse, R9 ;  /* 0x0000000903057220 */ /* 0x040fe40000410000 */
[----:B------:R-:W-:-:S02]  /*0c80*/  FMUL.FTZ R9, R3, R10 ;  /* 0x0000000a03097220 */ /* 0x000fc40000410000 */
[----:B------:R-:W-:Y:S02]  /*0c90*/  FADD.FTZ R58, R58, R14 ;  /* 0x0000000e3a3a7221 */ /* 0x000fe40000010000 */
[-C--:B------:R-:W-:Y:S02]  /*0ca0*/  FFMA.FTZ R82, R7, R14.reuse, R82 ;  /* 0x0000000e07527223 */ /* 0x080fe40000010052 */
[----:B------:R-:W-:Y:S02]  /*0cb0*/  FMUL.FTZ R10, R159, R14 ;  /* 0x0000000e9f0a7220 */ /* 0x000fe40000410000 */
[----:B------:R-:W-:Y:S02]  /*0cc0*/  FADD.FTZ R57, R57, R8 ;  /* 0x0000000839397221 */ /* 0x000fe40000010000 */
[----:B------:R-:W-:Y:S02]  /*0cd0*/  FFMA.FTZ R81, R5, R8, R81 ;  /* 0x0000000805517223 */ /* 0x000fe40000010051 */
[----:B------:R-:W-:-:S02]  /*0ce0*/  FMUL.FTZ R14, R3, R96 ;  /* 0x00000060030e7220 */ /* 0x000fc40000410000 */
[----:B------:R-:W-:Y:S02]  /*0cf0*/  FMUL.FTZ R8, R160, R8 ;  /* 0x00000008a0087220 */ /* 0x000fe40000410000 */
[----:B------:R-:W-:Y:S02]  /*0d00*/  FADD.FTZ R97, RZ, R6 ;  /* 0x00000006ff617221 */ /* 0x000fe40000010000 */
[----:B------:R-:W-:Y:S02]  /*0d10*/  FFMA.FTZ R96, R4, R6, RZ ;  /* 0x0000000604607223 */ /* 0x000fe400000100ff */
[----:B------:R-:W-:Y:S02]  /*0d20*/  FADD.FTZ R98, -R134, R135 ;  /* 0x0000008786627221 */ /* 0x000fe40000010100 */
[----:B------:R-:W-:Y:S02]  /*0d30*/  FADD.FTZ R97, R97, R8 ;  /* 0x0000000861617221 */ /* 0x000fe40000010000 */
[----:B------:R-:W-:Y:S01]  /*0d40*/  FFMA.FTZ R96, R5, R8, R96 ;  /* 0x0000000805607223 */ /* 0x000fe20000010060 */
[--C-:B------:R-:W-:Y:S01]  /*0d50*/  PRMT R17, RZ, 0x5410, R11.reuse ;  /* 0x00005410ff117816 */ /* 0x100fe2000000000b */
[----:B------:R-:W-:Y:S01]  /*0d60*/  FADD.FTZ R59, R59, R12 ;  /* 0x0000000c3b3b7221 */ /* 0x000fe20000010000 */
[----:B------:R-:W-:Y:S01]  /*0d70*/  PRMT R19, RZ, 0x7610, R11 ;  /* 0x00007610ff137816 */ /* 0x000fe2000000000b */
[----:B------:R-:W-:-:S02]  /*0d80*/  FMUL.FTZ R11, R3, R98 ;  /* 0x00000062030b7220 */ /* 0x000fc40000410000 */
[-C--:B------:R-:W-:Y:S02]  /*0d90*/  FFMA.FTZ R83, R9, R12.reuse, R83 ;  /* 0x0000000c09537223 */ /* 0x080fe40000010053 */
        /* <DEDUP_REMOVED lines=25> */
[----:B------:R-:W-:Y:S01]  /*0f30*/  FFMA.FTZ R96, R16, R17, R96 ;  /* 0x0000001110607223 */ /* 0x000fe20000010060 */
[----:B------:R-:W-:Y:S01]  /*0f40*/  IADD3 R138, R130, 0x20, RZ ;  /* 0x00000020828a7810 */ /* 0x000fe20007ffe0ff */
[----:B------:R-:W-:Y:S02]  /*0f50*/  FADD.FTZ R133, R98, R19 ;  /* 0x0000001362857221 */ /* 0x000fe40000010000 */
[----:B------:R-:W-:Y:S02]  /*0f60*/  FFMA.FTZ R135, R18, R19, R96 ;  /* 0x0000001312877223 */ /* 0x000fe40000010060 */
.L_x_516:
[----:B------:R-:W-:Y:S05]  /*0f70*/  BSYNC B2 ;  /* 0x0000000000027941 */ /* 0x000fea0003800000 */
.L_x_515:
[----:B------:R-:W-:Y:S01]  /*0f80*/  BSSY B2, `(.L_x_517) ;  /* 0x0000058000027945 */ /* 0x000fe20003800000 */
        /* <DEDUP_REMOVED lines=10> */
[----:B------:R-:W-:-:S05]  /*1030*/  @P3 IMAD.WIDE.U32 R100, R138, R163, c[0x0][0x218] ;  /* 0x000086008a643625 */ /* 0x000fca00078e00a3 */
[----:B------:R2:W5:Y:S01]  /*1040*/  @P3 LDG.E.128 R28, [R100.64] ;  /* 0x00000004641c3981 */ /* 0x000562000c1e1d00 */
[----:B------:R-:W-:Y:S02]  /*1050*/  IADD3 R136, R136, 0x20, RZ ;  /* 0x0000002088887810 */ /* 0x000fe40007ffe0ff */
[----:B------:R-:W-:Y:S02]  /*1060*/  IADD3 R132, R132, 0x20, RZ ;  /* 0x0000002084847810 */ /* 0x000fe40007ffe0ff */
[----:B------:R-:W-:Y:S02]  /*1070*/  IADD3 R138, R138, 0x20, RZ ;  /* 0x000000208a8a7810 */ /* 0x000fe40007ffe0ff */
[--C-:B--2---:R-:W-:Y:S02]  /*1080*/  PRMT R100, RZ, 0x5410, R20.reuse ;  /* 0x00005410ff647816 */ /* 0x104fe40000000014 */
[----:B------:R-:W-:Y:S02]  /*1090*/  PRMT R101, RZ, 0x7610, R20 ;  /* 0x00007610ff657816 */ /* 0x000fe40000000014 */
[----:B------:R-:W-:Y:S01]  /*10a0*/  PRMT R20, RZ, 0x5410, R21 ;  /* 0x00005410ff147816 */ /* 0x000fe20000000015 */
[----:B------:R-:W-:Y:S01]  /*10b0*/  FADD.FTZ R104, -R134, R100 ;  /* 0x0000006486687221 */ /* 0x000fe20000010100 */
[----:B------:R-:W-:-:S02]  /*10c0*/  PRMT R103, RZ, 0x5410, R22 ;  /* 0x00005410ff677816 */ /* 0x000fc40000000016 */
[----:B------:R-:W-:Y:S02]  /*10d0*/  PRMT R106, RZ, 0x7610, R22 ;  /* 0x00007610ff6a7816 */ /* 0x000fe40000000016 */
[--C-:B------:R-:W-:Y:S02]  /*10e0*/  PRMT R108, RZ, 0x5410, R23.reuse ;  /* 0x00005410ff6c7816 */ /* 0x100fe40000000017 */
[----:B------:R-:W-:Y:S01]  /*10f0*/  PRMT R116, RZ, 0x7610, R23 ;  /* 0x00007610ff747816 */ /* 0x000fe20000000017 */
[C---:B------:R-:W-:Y:S01]  /*1100*/  FADD.FTZ R23, -R134.reuse, R20 ;  /* 0x0000001486177221 */ /* 0x040fe20000010100 */
[--C-:B---3--:R-:W-:Y:S01]  /*1110*/  PRMT R22, RZ, 0x5410, R96.reuse ;  /* 0x00005410ff167816 */ /* 0x108fe20000000060 */
[----:B------:R-:W-:Y:S01]  /*1120*/  FMUL.FTZ R20, R3, R104 ;  /* 0x0000006803147220 */ /* 0x000fe20000410000 */
[----:B------:R-:W-:Y:S01]  /*1130*/  PRMT R21, RZ, 0x7610, R21 ;  /* 0x00007610ff157816 */ /* 0x000fe20000000015 */
[----:B------:R-:W-:Y:S01]  /*1140*/  FADD.FTZ R100, -R134, R101 ;  /* 0x0000006586647221 */ /* 0x000fe20000010100 */
[----:B------:R-:W-:Y:S01]  /*1150*/  PRMT R96, RZ, 0x7610, R96 ;  /* 0x00007610ff607816 */ /* 0x000fe20000000060 */
[----:B------:R-:W-:-:S02]  /*1160*/  FADD.FTZ R48, R48, R22 ;  /* 0x0000001630307221 */ /* 0x000fc40000010000 */
[-C--:B------:R-:W-:Y:S02]  /*1170*/  FFMA.FTZ R72, R20, R22.reuse, R72 ;  /* 0x0000001614487223 */ /* 0x080fe40000010048 */
[----:B------:R-:W-:Y:S01]  /*1180*/  FMUL.FTZ R22, R153, R22 ;  /* 0x0000001699167220 */ /* 0x000fe20000410000 */
[----:B------:R-:W-:Y:S01]  /*1190*/  PRMT R102, RZ, 0x5410, R97 ;  /* 0x00005410ff667816 */ /* 0x000fe20000000061 */
[----:B------:R-:W-:Y:S02]  /*11a0*/  FADD.FTZ R101, -R134, R21 ;  /* 0x0000001586657221 */ /* 0x000fe40000010100 */
[C---:B------:R-:W-:Y:S02]  /*11b0*/  FMUL.FTZ R21, R3.reuse, R100 ;  /* 0x0000006403157220 */ /* 0x040fe40000410000 */
[----:B------:R-:W-:Y:S02]  /*11c0*/  FMUL.FTZ R23, R3, R23 ;  /* 0x0000001703177220 */ /* 0x000fe40000410000 */
[----:B------:R-:W-:-:S02]  /*11d0*/  FMUL.FTZ R100, R152, R96 ;  /* 0x0000006098647220 */ /* 0x000fc40000410000 */
[----:B------:R-:W-:Y:S02]  /*11e0*/  FADD.FTZ R133, R133, R22 ;  /* 0x0000001685857221 */ /* 0x000fe40000010000 */
[----:B------:R-:W-:Y:S01]  /*11f0*/  FFMA.FTZ R135, R20, R22, R135 ;  /* 0x0000001614877223 */ /* 0x000fe20000010087 */
[----:B------:R-:W-:Y:S01]  /*1200*/  PRMT R97, RZ, 0x7610, R97 ;  /* 0x00007610ff617816 */ /* 0x000fe20000000061 */
[C---:B------:R-:W-:Y:S02]  /*1210*/  FADD.FTZ R103, -R134.reuse, R103 ;  /* 0x0000006786677221 */ /* 0x040fe40000010100 */
[----:B------:R-:W-:Y:S02]  /*1220*/  FADD.FTZ R106, -R134, R106 ;  /* 0x0000006a866a7221 */ /* 0x000fe40000010100 */
[----:B------:R-:W-:Y:S02]  /*1230*/  FADD.FTZ R50, R50, R102 ;  /* 0x0000006632327221 */ /* 0x000fe40000010000 */
[-C--:B------:R-:W-:Y:S01]  /*1240*/  FFMA.FTZ R74, R23, R102.reuse, R74 ;  /* 0x00000066174a7223 */ /* 0x080fe2000001004a */
[----:B------:R-:W-:Y:S01]  /*1250*/  PRMT R105, RZ, 0x5410, R98 ;  /* 0x00005410ff697816 */ /* 0x000fe20000000062 */
[----:B------:R-:W-:-:S02]  /*1260*/  FMUL.FTZ R102, R151, R102 ;  /* 0x0000006697667220 */ /* 0x000fc40000410000 */
[----:B------:R-:W-:Y:S02]  /*1270*/  FADD.FTZ R133, R133, R100 ;  /* 0x0000006485857221 */ /* 0x000fe40000010000 */
[----:B------:R-:W-:Y:S01]  /*1280*/  FFMA.FTZ R135, R21, R100, R135 ;  /* 0x0000006415877223 */ /* 0x000fe20000010087 */
[----:B------:R-:W-:Y:S01]  /*1290*/  PRMT R98, RZ, 0x7610, R98 ;  /* 0x00007610ff627816 */ /* 0x000fe20000000062 */
[C---:B------:R-:W-:Y:S02]  /*12a0*/  FMUL.FTZ R103, R3.reuse, R103 ;  /* 0x0000006703677220 */ /* 0x040fe40000410000 */
        /* <DEDUP_REMOVED lines=37> */
.L_x_518:
[----:B------:R-:W-:Y:S05]  /*1500*/  BSYNC B2 ;  /* 0x0000000000027941 */ /* 0x000fea0003800000 */
.L_x_517:
[----:B------:R-:W-:-:S13]  /*1510*/  ISETP.GE.U32.AND P3, PT, R2, 0x60, PT ;  /* 0x000000600200780c */ /* 0x000fda0003f66070 */
[----:B------:R-:W-:Y:S05]  /*1520*/  @!P3 BRA `(.L_x_514) ;  /* 0x000005300000b947 */ /* 0x000fea0003800000 */
[----:B------:R-:W-:-:S04]  /*1530*/  IMAD.WIDE.U32 R92, R138, R163, c[0x0][0x188] ;  /* 0x000062008a5c7625 */ /* 0x000fc800078e00a3 */
[----:B------:R-:W-:Y:S02]  /*1540*/  IMAD.WIDE.U32 R96, R136, R163, c[0x0][0x208] ;  /* 0x0000820088607625 */ /* 0x000fe400078e00a3 */
[----:B------:R-:W2:Y:S04]  /*1550*/  LDG.E.128 R92, [R92.64] ;  /* 0x000000045c5c7981 */ /* 0x000ea8000c1e1d00 */
[----:B------:R-:W3:Y:S01]  /*1560*/  LDG.E.128 R96, [R96.64] ;  /* 0x0000000460607981 */ /* 0x000ee2000c1e1d00 */
[----:B------:R-:W-:Y:S02]  /*1570*/  ISETP.NE.U32.AND P3, PT, RZ, c[0x0][0x218], PT ;  /* 0x00008600ff007a0c */ /* 0x000fe40003f65070 */
[----:B------:R-:W-:Y:S02]  /*1580*/  MOV R119, 0x8 ;  /* 0x0000000800777802 */ /* 0x000fe40000000f00 */
[----:B------:R-:W-:-:S03]  /*1590*/  ISETP.NE.AND.EX P3, PT, RZ, c[0x0][0x21c], PT, P3 ;  /* 0x00008700ff007a0c */ /* 0x000fc60003f65330 */
[----:B------:R-:W-:-:S10]  /*15a0*/  IMAD.WIDE.U32 R118, R132, R119, c[0x0][0x190] ;  /* 0x0000640084767625 */ /* 0x000fd400078e0077 */
[----:B------:R-:W-:-:S05]  /*15b0*/  @P3 IMAD.WIDE.U32 R114, R138, R163, c[0x0][0x218] ;  /* 0x000086008a723625 */ /* 0x000fca00078e00a3 */
[----:B------:R0:W5:Y:S04]  /*15c0*/  @P3 LDG.E.128 R24, [R114.64] ;  /* 0x0000000472183981 */ /* 0x000168000c1e1d00 */
[----:B0-----:R0:W5:Y:S01]  /*15d0*/  LDG.E.64 R114, [R118.64] ;  /* 0x0000000476727981 */ /* 0x001162000c1e1b00 */
[--C-:B--2---:R-:W-:Y:S02]  /*15e0*/  PRMT R129, RZ, 0x5410, R95.reuse ;  /* 0x00005410ff817816 */ /* 0x104fe4000000005f */
[--C-:B0-----:R-:W-:Y:S02]  /*15f0*/  PRMT R119, RZ, 0x5410, R92.reuse ;  /* 0x00005410ff777816 */ /* 0x101fe4000000005c */
[----:B------:R-:W-:Y:S01]  /*1600*/  PRMT R95, RZ, 0x7610, R95 ;  /* 0x00007610ff5f7816 */ /* 0x000fe2000000005f */
[C---:B------:R-:W-:Y:S01]  /*1610*/  FADD.FTZ R126, -R134.reuse, R129 ;  /* 0x00000081867e7221 */ /* 0x040fe20000010100 */
[----:B------:R-:W-:Y:S01]  /*1620*/  PRMT R121, RZ, 0x7610, R92 ;  /* 0x00007610ff797816 */ /* 0x000fe2000000005c */
[C---:B------:R-:W-:Y:S01]  /*1630*/  FADD.FTZ R92, -R134.reuse, R119 ;  /* 0x00000077865c7221 */ /* 0x040fe20000010100 */
[----:B------:R-:W-:Y:S01]  /*1640*/  PRMT R123, RZ, 0x5410, R93 ;  /* 0x00005410ff7b7816 */ /* 0x000fe2000000005d */
[C---:B------:R-:W-:Y:S01]  /*1650*/  FADD.FTZ R128, -R134.reuse, R95 ;  /* 0x0000005f86807221 */ /* 0x040fe20000010100 */
[----:B------:R-:W-:Y:S01]  /*1660*/  PRMT R93, RZ, 0x7610, R93 ;  /* 0x00007610ff5d7816 */ /* 0x000fe2000000005d */
[C---:B------:R-:W-:Y:S01]  /*1670*/  FMUL.FTZ R92, R3.reuse, R92 ;  /* 0x0000005c035c7220 */ /* 0x040fe20000410000 */
[--C-:B------:R-:W-:Y:S01]  /*1680*/  PRMT R125, RZ, 0x5410, R94.reuse ;  /* 0x00005410ff7d7816 */ /* 0x100fe2000000005e */
[C---:B------:R-:W-:Y:S01]  /*1690*/  FADD.FTZ R118, -R134.reuse, R123 ;  /* 0x0000007b86767221 */ /* 0x040fe20000010100 */
[----:B------:R-:W-:Y:S01]  /*16a0*/  PRMT R127, RZ, 0x7610, R94 ;  /* 0x00007610ff7f7816 */ /* 0x000fe2000000005e */
[C---:B------:R-:W-:Y:S01]  /*16b0*/  FADD.FTZ R94, -R134.reuse, R121 ;  /* 0x00000079865e7221 */ /* 0x040fe20000010100 */
[--C-:B---3--:R-:W-:Y:S01]  /*16c0*/  PRMT R95, RZ, 0x5410, R96.reuse ;  /* 0x00005410ff5f7816 */ /* 0x108fe20000000060 */
[C---:B------:R-:W-:Y:S01]  /*16d0*/  FADD.FTZ R120, -R134.reuse, R93 ;  /* 0x0000005d86787221 */ /* 0x040fe20000010100 */
[----:B------:R-:W-:Y:S01]  /*16e0*/  PRMT R121, RZ, 0x5410, R97 ;  /* 0x00005410ff797816 */ /* 0x000fe20000000061 */
[C---:B------:R-:W-:Y:S01]  /*16f0*/  FADD.FTZ R122, -R134.reuse, R125 ;  /* 0x0000007d867a7221 */ /* 0x040fe20000010100 */
[----:B------:R-:W-:Y:S01]  /*1700*/  PRMT R132, RZ, 0x7610, R97 ;  /* 0x00007610ff847816 */ /* 0x000fe20000000061 */
[----:B------:R-:W-:Y:S01]  /*1710*/  FADD.FTZ R124, -R134, R127 ;  /* 0x0000007f867c7221 */ /* 0x000fe20000010100 */
[----:B------:R-:W-:Y:S01]  /*1720*/  PRMT R134, RZ, 0x7610, R96 ;  /* 0x00007610ff867816 */ /* 0x000fe20000000060 */
[----:B------:R-:W-:Y:S01]  /*1730*/  FMUL.FTZ R93, R3, R94 ;  /* 0x0000005e035d7220 */ /* 0x000fe20000410000 */
[--C-:B------:R-:W-:Y:S01]  /*1740*/  PRMT R123, RZ, 0x5410, R98.reuse ;  /* 0x00005410ff7b7816 */ /* 0x100fe20000000062 */
[-C--:B------:R-:W-:Y:S01]  /*1750*/  FMUL.FTZ R94, R145, R95.reuse ;  /* 0x0000005f915e7220 */ /* 0x080fe20000410000 */
[----:B------:R-:W-:Y:S01]  /*1760*/  PRMT R98, RZ, 0x7610, R98 ;  /* 0x00007610ff627816 */ /* 0x000fe20000000062 */
[----:B------:R-:W-:Y:S01]  /*1770*/  FADD.FTZ R40, R40, R95 ;  /* 0x0000005f28287221 */ /* 0x000fe20000010000 */
[--C-:B------:R-:W-:Y:S01]  /*1780*/  PRMT R127, RZ, 0x5410, R99.reuse ;  /* 0x00005410ff7f7816 */ /* 0x100fe20000000063 */
[----:B------:R-:W-:Y:S01]  /*1790*/  FFMA.FTZ R64, R92, R95, R64 ;  /* 0x0000005f5c407223 */ /* 0x000fe20000010040 */
[----:B------:R-:W-:Y:S01]  /*17a0*/  PRMT R96, RZ, 0x7610, R99 ;  /* 0x00007610ff607816 */ /* 0x000fe20000000063 */
        /* <DEDUP_REMOVED lines=43> */
.L_x_514:
[----:B------:R-:W-:Y:S05]  /*1a60*/  BSYNC B1 ;  /* 0x0000000000017941 */ /* 0x000fea0003800000 */
.L_x_508:
[----:B------:R-:W-:Y:S05]  /*1a70*/  BRA.DIV ~URZ, `(.L_x_519) ;  /* 0x000033327f007947 */ /* 0x000fea000b800000 */
[----:B------:R1:W2:Y:S02]  /*1a80*/  SHFL.BFLY PT, R99, R133, 0x1, 0x1f ;  /* 0x0c201f0085637f89 */ /* 0x0002a400000e0000 */
.L_x_600:
[----:B------:R-:W-:Y:S05]  /*1a90*/  BRA.DIV ~URZ, `(.L_x_520) ;  /* 0x000033927f007947 */ /* 0x000fea000b800000 */
[----:B0-----:R-:W0:Y:S01]  /*1aa0*/  SHFL.BFLY PT, R96, R135, 0x1, 0x1f ;  /* 0x0c201f0087607f89 */ /* 0x001e2200000e0000 */
[----:B--2---:R-:W-:-:S05]  /*1ab0*/  FADD.FTZ R136, R99, R133 ;  /* 0x0000008563887221 */ /* 0x004fca0000010000 */
[----:B------:R-:W2:Y:S01]  /*1ac0*/  SHFL.BFLY PT, R97, R136, 0x2, 0x1f ;  /* 0x0c401f0088617f89 */ /* 0x000ea200000e0000 */
[----:B0-----:R-:W-:-:S05]  /*1ad0*/  FADD.FTZ R96, R96, R135 ;  /* 0x0000008760607221 */ /* 0x001fca0000010000 */
[----:B------:R-:W0:Y:S01]  /*1ae0*/  SHFL.BFLY PT, R99, R96, 0x2, 0x1f ;  /* 0x0c401f0060637f89 */ /* 0x000e2200000e0000 */
        /* <DEDUP_REMOVED lines=9> */
[----:B------:R1:W2:Y:S01]  /*1b80*/  SHFL.BFLY PT, R99, R133, 0x10, 0x1f ;  /* 0x0e001f0085637f89 */ /* 0x0002a200000e0000 */
[----:B0-----:R-:W-:-:S05]  /*1b90*/  FADD.FTZ R135, R134, R135 ;  /* 0x0000008786877221 */ /* 0x001fca0000010000 */
[----:B------:R1:W0:Y:S02]  /*1ba0*/  SHFL.BFLY PT, R96, R135, 0x10, 0x1f ;  /* 0x0e001f0087607f89 */ /* 0x00022400000e0000 */
.L_x_601:
[----:B------:R-:W-:Y:S01]  /*1bb0*/  ISETP.GE.AND P3, PT, R131, 0x1, PT ;  /* 0x000000018300780c */ /* 0x000fe20003f66270 */
[----:B--2---:R-:W-:Y:S01]  /*1bc0*/  FADD.FTZ R99, R99, R133 ;  /* 0x0000008563637221 */ /* 0x004fe20000010000 */
[----:B------:R-:W-:Y:S01]  /*1bd0*/  BSSY B1, `(.L_x_521) ;  /* 0x00000ce000017945 */ /* 0x000fe20003800000 */
[----:B0-----:R-:W-:Y:S02]  /*1be0*/  FADD.FTZ R96, R96, R135 ;  /* 0x0000008760607221 */ /* 0x001fe40000010000 */
[----:B------:R-:W-:-:S08]  /*1bf0*/  FMUL.FTZ R99, R99, c[0x0][0x1e0] ;  /* 0x0000780063637a20 */ /* 0x000fd00000410000 */
[----:B------:R-:W-:Y:S02]  /*1c00*/  @P3 IADD3 R131, R131, -0x1, RZ ;  /* 0xffffffff83833810 */ /* 0x000fe40007ffe0ff */
[----:B------:R-:W-:-:S03]  /*1c10*/  @P3 LOP3.LUT R97, R164, 0x1f, RZ, 0xc0, !PT ;  /* 0x0000001fa4613812 */ /* 0x000fc600078ec0ff */
[----:B------:R-:W-:-:S05]  /*1c20*/  @P3 IMAD R131, R131, c[0x0][0x168], RZ ;  /* 0x00005a0083833a24 */ /* 0x000fca00078e02ff */
[----:B------:R-:W-:-:S04]  /*1c30*/  @P3 SHF.R.S32.HI R98, RZ, 0x1f, R131 ;  /* 0x0000001fff623819 */ /* 0x000fc80000011483 */
[----:B------:R-:W-:Y:S01]  /*1c40*/  @P3 LEA.HI R132, R98, R131, RZ, 0x3 ;  /* 0x0000008362843211 */ /* 0x000fe200078f18ff */
[----:B------:R-:W-:Y:S02]  /*1c50*/  IMAD.MOV.U32 R98, RZ, RZ, RZ ;  /* 0x000000ffff627224 */ /* 0x000fe400078e00ff */
[----:B------:R-:W-:Y:S01]  /*1c60*/  FMUL.FTZ R131, R96, c[0x0][0x1e0] ;  /* 0x0000780060837a20 */ /* 0x000fe20000410000 */
        /* <DEDUP_REMOVED lines=10> */
[----:B-----5:R-:W-:Y:S01]  /*1d10*/  PRMT R96, RZ, 0x5410, R32 ;  /* 0x00005410ff607816 */ /* 0x020fe20000000020 */
[----:B------:R-:W-:Y:S05]  /*1d20*/  BRA `(.L_x_525) ;  /* 0x000000b000007947 */ /* 0x000fea0003800000 */
.L_x_524:
        /* <DEDUP_REMOVED lines=9> */
[----:B-----5:R-:W-:-:S05]  /*1dc0*/  @P4 PRMT R97, RZ, 0x5410, R32 ;  /* 0x00005410ff614816 */ /* 0x020fca0000000020 */
[----:B------:R-:W-:Y:S02]  /*1dd0*/  @P4 FADD.FTZ R96, R96, R97 ;  /* 0x0000006160604221 */ /* 0x000fe40000010000 */
.L_x_525:
[----:B------:R-:W-:Y:S05]  /*1de0*/  BSYNC B2 ;  /* 0x0000000000027941 */ /* 0x000fea0003800000 */
.L_x_523:
[----:B------:R-:W-:Y:S01]  /*1df0*/  @P3 FMUL.FTZ R97, R96, c[0x0][0x1ec] ;  /* 0x00007b0060613a20 */ /* 0x000fe20000410000 */
[----:B-----5:R-:W-:Y:S01]  /*1e00*/  @P3 LOP3.LUT P5, RZ, R110, 0xff, RZ, 0xc0, !PT ;  /* 0x000000ff6eff3812 */ /* 0x020fe200078ac0ff */
[----:B------:R-:W-:Y:S02]  /*1e10*/  BSSY B2, `(.L_x_526) ;  /* 0x0000015000027945 */ /* 0x000fe40003800000 */
[----:B------:R-:W-:-:S05]  /*1e20*/  @P3 FMUL.FTZ R97, R97, c[0x0][0x1e8] ;  /* 0x00007a0061613a20 */ /* 0x000fca0000410000 */
[----:B------:R-:W-:Y:S02]  /*1e30*/  @P3 FSEL R97, R97, RZ, P5 ;  /* 0x000000ff61613208 */ /* 0x000fe40002800000 */
[----:B------:R-:W-:Y:S02]  /*1e40*/  ISETP.NE.U32.AND P5, PT, RZ, c[0x0][0x258], PT ;  /* 0x00009600ff007a0c */ /* 0x000fe40003fa5070 */
[----:B------:R-:W-:Y:S02]  /*1e50*/  @P3 F2FP.BF16.PACK_AB R97, RZ, R97 ;  /* 0x00000061ff61323e */ /* 0x000fe400000010ff */
[----:B------:R-:W-:Y:S02]  /*1e60*/  ISETP.NE.AND.EX P5, PT, RZ, c[0x0][0x25c], PT, P5 ;  /* 0x00009700ff007a0c */ /* 0x000fe40003fa5350 */
[----:B------:R-:W-:-:S11]  /*1e70*/  @P3 PRMT R88, R97, 0x7610, R88 ;  /* 0x0000761061583816 */ /* 0x000fd60000000058 */
[----:B------:R-:W-:-:S04]  /*1e80*/  @P5 F2FP.BF16.PACK_AB R96, RZ, R96 ;  /* 0x00000060ff60523e */ /* 0x000fc800000010ff */
[----:B------:R-:W-:Y:S01]  /*1e90*/  @P5 PRMT R84, R96, 0x7610, R84 ;  /* 0x0000761060545816 */ /* 0x000fe20000000054 */
[----:B------:R-:W-:Y:S05]  /*1ea0*/  @P2 BRA `(.L_x_527) ;  /* 0x0000004000002947 */ /* 0x000fea0003800000 */
[----:B------:R-:W-:Y:S01]  /*1eb0*/  HFMA2.MMA R96, -RZ, RZ, 0, 0 ;  /* 0x00000000ff607435 */ /* 0x000fe200000001ff */
[----:B------:R-:W-:Y:S05]  /*1ec0*/  @!P4 BRA `(.L_x_528) ;  /* 0x000000900000c947 */ /* 0x000fea0003800000 */
[----:B------:R-:W-:Y:S01]  /*1ed0*/  PRMT R96, RZ, 0x7610, R32 ;  /* 0x00007610ff607816 */ /* 0x000fe20000000020 */
[----:B------:R-:W-:Y:S05]  /*1ee0*/  BRA `(.L_x_528) ;  /* 0x0000007000007947 */ /* 0x000fea0003800000 */
.L_x_527:
[----:B------:R-:W-:-:S04]  /*1ef0*/  ISETP.NE.AND P6, PT, R162, RZ, PT ;  /* 0x000000ffa200720c */ /* 0x000fc80003fc5270 */
[----:B------:R-:W-:-:S05]  /*1f00*/  FSEL R96, R99, RZ, !P6 ;  /* 0x000000ff63607208 */ /* 0x000fca0007000000 */
[----:B------:R-:W-:-:S04]  /*1f10*/  FFMA.FTZ R97, R5, R131, R96 ;  /* 0x0000008305617223 */ /* 0x000fc80000010060 */
[----:B------:R-:W-:Y:S01]  /*1f20*/  FADD.FTZ R96, R8, -R97 ;  /* 0x8000006108607221 */ /* 0x000fe20000010000 */
[----:B------:R-:W-:-:S03]  /*1f30*/  @P4 PRMT R97, RZ, 0x7610, R32 ;  /* 0x00007610ff614816 */ /* 0x000fc60000000020 */
[----:B------:R-:W-:-:S04]  /*1f40*/  FMUL.FTZ R96, R3, R96 ;  /* 0x0000006003607220 */ /* 0x000fc80000410000 */
[----:B------:R-:W-:Y:S02]  /*1f50*/  @P4 FADD.FTZ R96, R96, R97 ;  /* 0x0000006160604221 */ /* 0x000fe40000010000 */
.L_x_528:
[----:B------:R-:W-:Y:S05]  /*1f60*/  BSYNC B2 ;  /* 0x0000000000027941 */ /* 0x000fea0003800000 */
.L_x_526:
[----:B------:R-:W-:Y:S01]  /*1f70*/  @P3 FMUL.FTZ R97, R96, c[0x0][0x1ec] ;  /* 0x00007b0060613a20 */ /* 0x000fe20000410000 */
[----:B------:R-:W-:Y:S01]  /*1f80*/  @P3 LOP3.LUT P6, RZ, R110, 0xff00, RZ, 0xc0, !PT ;  /* 0x0000ff006eff3812 */ /* 0x000fe200078cc0ff */
[----:B------:R-:W-:Y:S01]  /*1f90*/  BSSY B2, `(.L_x_529) ;  /* 0x0000013000027945 */ /* 0x000fe20003800000 */
[----:B------:R-:W-:Y:S01]  /*1fa0*/  @P5 F2FP.BF16.PACK_AB R96, RZ, R96 ;  /* 0x00000060ff60523e */ /* 0x000fe200000010ff */
[----:B------:R-:W-:-:S03]  /*1fb0*/  @P3 FMUL.FTZ R97, R97, c[0x0][0x1e8] ;  /* 0x00007a0061613a20 */ /* 0x000fc60000410000 */
[----:B------:R-:W-:Y:S02]  /*1fc0*/  @P5 PRMT R84, R84, 0x5410, R96 ;  /* 0x0000541054545816 */ /* 0x000fe40000000060 */
[----:B------:R-:W-:-:S04]  /*1fd0*/  @P3 FSEL R97, R97, RZ, P6 ;  /* 0x000000ff61613208 */ /* 0x000fc80003000000 */
[----:B------:R-:W-:-:S04]  /*1fe0*/  @P3 F2FP.BF16.PACK_AB R97, RZ, R97 ;  /* 0x00000061ff61323e */ /* 0x000fc800000010ff */
[----:B------:R-:W-:Y:S01]  /*1ff0*/  @P3 PRMT R88, R88, 0x5410, R97 ;  /* 0x0000541058583816 */ /* 0x000fe20000000061 */
[----:B------:R-:W-:Y:S05]  /*2000*/  @P2 BRA `(.L_x_530) ;  /* 0x0000004000002947 */ /* 0x000fea0003800000 */
[----:B------:R-:W-:Y:S01]  /*2010*/  IMAD.MOV.U32 R96, RZ, RZ, RZ ;  /* 0x000000ffff607224 */ /* 0x000fe200078e00ff */
[----:B------:R-:W-:Y:S05]  /*2020*/  @!P4 BRA `(.L_x_531) ;  /* 0x000000900000c947 */ /* 0x000fea0003800000 */
[----:B------:R-:W-:Y:S01]  /*2030*/  PRMT R96, RZ, 0x5410, R33 ;  /* 0x00005410ff607816 */ /* 0x000fe20000000021 */
[----:B------:R-:W-:Y:S05]  /*2040*/  BRA `(.L_x_531) ;  /* 0x0000007000007947 */ /* 0x000fea0003800000 */
.L_x_530:
[----:B------:R-:W-:-:S04]  /*2050*/  ISETP.NE.AND P6, PT, R162, RZ, PT ;  /* 0x000000ffa200720c */ /* 0x000fc80003fc5270 */
[----:B------:R-:W-:-:S05]  /*2060*/  FSEL R96, R99, RZ, !P6 ;  /* 0x000000ff63607208 */ /* 0x000fca0007000000 */
[----:B------:R-:W-:-:S04]  /*2070*/  FFMA.FTZ R97, R7, R131, R96 ;  /* 0x0000008307617223 */ /* 0x000fc80000010060 */
[----:B------:R-:W-:Y:S01]  /*2080*/  FADD.FTZ R96, R10, -R97 ;  /* 0x800000610a607221 */ /* 0x000fe20000010000 */
[----:B------:R-:W-:-:S03]  /*2090*/  @P4 PRMT R97, RZ, 0x5410, R33 ;  /* 0x00005410ff614816 */ /* 0x000fc60000000021 */
[----:B------:R-:W-:-:S04]  /*20a0*/  FMUL.FTZ R96, R3, R96 ;  /* 0x0000006003607220 */ /* 0x000fc80000410000 */
[----:B------:R-:W-:Y:S02]  /*20b0*/  @P4 FADD.FTZ R96, R96, R97 ;  /* 0x0000006160604221 */ /* 0x000fe40000010000 */
.L_x_531:
[----:B------:R-:W-:Y:S05]  /*20c0*/  BSYNC B2 ;  /* 0x0000000000027941 */ /* 0x000fea0003800000 */
.L_x_529:
        /* <DEDUP_REMOVED lines=14> */
.L_x_533:
[----:B------:R-:W-:-:S04]  /*21b0*/  ISETP.NE.AND P6, PT, R162, RZ, PT ;  /* 0x000000ffa200720c */ /* 0x000fc80003fc5270 */
[----:B------:R-:W-:-:S05]  /*21c0*/  FSEL R96, R99, RZ, !P6 ;  /* 0x000000ff63607208 */ /* 0x000fca0007000000 */
[----:B------:R-:W-:-:S04]  /*21d0*/  FFMA.FTZ R97, R9, R131, R96 ;  /* 0x0000008309617223 */ /* 0x000fc80000010060 */
[----:B------:R-:W-:Y:S01]  /*21e0*/  FADD.FTZ R96, R12, -R97 ;  /* 0x800000610c607221 */ /* 0x000fe20000010000 */
[----:B------:R-:W-:-:S03]  /*21f0*/  @P4 PRMT R97, RZ, 0x7610, R33 ;  /* 0x00007610ff614816 */ /* 0x000fc60000000021 */
[----:B------:R-:W-:-:S04]  /*2200*/  FMUL.FTZ R96, R3, R96 ;  /* 0x0000006003607220 */ /* 0x000fc80000410000 */
[----:B------:R-:W-:Y:S02]  /*2210*/  @P4 FADD.FTZ R96, R96, R97 ;  /* 0x0000006160604221 */ /* 0x000fe40000010000 */
.L_x_534:
[----:B------:R-:W-:Y:S05]  /*2220*/  BSYNC B2 ;  /* 0x0000000000027941 */ /* 0x000fea0003800000 */
.L_x_532:
        /* <DEDUP_REMOVED lines=10> */
[----:B------:R-:W-:Y:S01]  /*22d0*/  MOV R96, RZ ;  /* 0x000000ff00607202 */ /* 0x000fe20000000f00 */
[----:B------:R-:W-:Y:S05]  /*22e0*/  @!P4 BRA `(.L_x_537) ;  /* 0x000000900000c947 */ /* 0x000fea0003800000 */
[----:B------:R-:W-:Y:S01]  /*22f0*/  PRMT R96, RZ, 0x5410, R34 ;  /* 0x00005410ff607816 */ /* 0x000fe20000000022 */
[----:B------:R-:W-:Y:S05]  /*2300*/  BRA `(.L_x_537) ;  /* 0x0000007000007947 */ /* 0x000fea0003800000 */
.L_x_536:
[----:B------:R-:W-:Y:S02]  /*2310*/  ISETP.NE.AND P6, PT, R162, RZ, PT ;  /* 0x000000ffa200720c */ /* 0x000fe40003fc5270 */
[----:B------:R-:W-:Y:S02]  /*2320*/  @P4 PRMT R97, RZ, 0x5410, R34 ;  /* 0x00005410ff614816 */ /* 0x000fe40000000022 */
[----:B------:R-:W-:-:S05]  /*2330*/  FSEL R96, R99, RZ, !P6 ;  /* 0x000000ff63607208 */ /* 0x000fca0007000000 */
[----:B------:R-:W-:-:S04]  /*2340*/  FFMA.FTZ R96, R11, R131, R96 ;  /* 0x000000830b607223 */ /* 0x000fc80000010060 */
[----:B------:R-:W-:-:S04]  /*2350*/  FADD.FTZ R96, R13, -R96 ;  /* 0x800000600d607221 */ /* 0x000fc80000010000 */
[----:B------:R-:W-:-:S04]  /*2360*/  FMUL.FTZ R96, R3, R96 ;  /* 0x0000006003607220 */ /* 0x000fc80000410000 */
[----:B------:R-:W-:Y:S02]  /*2370*/  @P4 FADD.FTZ R96, R96, R97 ;  /* 0x0000006160604221 */ /* 0x000fe40000010000 */
.L_x_537:
[----:B------:R-:W-:Y:S05]  /*2380*/  BSYNC B2 ;  /* 0x0000000000027941 */ /* 0x000fea0003800000 */
.L_x_535:
        /* <DEDUP_REMOVED lines=14> */
.L_x_539:
[----:B------:R-:W-:Y:S02]  /*2470*/  ISETP.NE.AND P6, PT, R162, RZ, PT ;  /* 0x000000ffa200720c */ /* 0x000fe40003fc5270 */
[----:B------:R-:W-:Y:S02]  /*2480*/  @P4 PRMT R97, RZ, 0x7610, R34 ;  /* 0x00007610ff614816 */ /* 0x000fe40000000022 */
[----:B------:R-:W-:-:S05]  /*2490*/  FSEL R96, R99, RZ, !P6 ;  /* 0x000000ff63607208 */ /* 0x000fca0007000000 */
[----:B------:R-:W-:-:S04]  /*24a0*/  FFMA.FTZ R96, R14, R131, R96 ;  /* 0x000000830e607223 */ /* 0x000fc80000010060 */
[----:B------:R-:W-:-:S04]  /*24b0*/  FADD.FTZ R96, R15, -R96 ;  /* 0x800000600f607221 */ /* 0x000fc80000010000 */
[----:B------:R-:W-:-:S04]  /*24c0*/  FMUL.FTZ R96, R3, R96 ;  /* 0x0000006003607220 */ /* 0x000fc80000410000 */
[----:B------:R-:W-:Y:S02]  /*24d0*/  @P4 FADD.FTZ R96, R96, R97 ;  /* 0x0000006160604221 */ /* 0x000fe40000010000 */
.L_x_540:
[----:B------:R-:W-:Y:S05]  /*24e0*/  BSYNC B2 ;  /* 0x0000000000027941 */ /* 0x000fea0003800000 */
.L_x_538:
        /* <DEDUP_REMOVED lines=14> */
.L_x_542:
[----:B------:R-:W-:Y:S02]  /*25d0*/  ISETP.NE.AND P6, PT, R162, RZ, PT ;  /* 0x000000ffa200720c */ /* 0x000fe40003fc5270 */
[----:B------:R-:W-:Y:S02]  /*25e0*/  @P4 PRMT R97, RZ, 0x5410, R35 ;  /* 0x00005410ff614816 */ /* 0x000fe40000000023 */
[----:B------:R-:W-:-:S05]  /*25f0*/  FSEL R96, R99, RZ, !P6 ;  /* 0x000000ff63607208 */ /* 0x000fca0007000000 */
[----:B------:R-:W-:-:S04]  /*2600*/  FFMA.FTZ R96, R16, R131, R96 ;  /* 0x0000008310607223 */ /* 0x000fc80000010060 */
[----:B------:R-:W-:-:S04]  /*2610*/  FADD.FTZ R96, R17, -R96 ;  /* 0x8000006011607221 */ /* 0x000fc80000010000 */
[----:B------:R-:W-:-:S04]  /*2620*/  FMUL.FTZ R96, R3, R96 ;  /* 0x0000006003607220 */ /* 0x000fc80000410000 */
[----:B------:R-:W-:Y:S02]  /*2630*/  @P4 FADD.FTZ R96, R96, R97 ;  /* 0x0000006160604221 */ /* 0x000fe40000010000 */
.L_x_543:
[----:B------:R-:W-:Y:S05]  /*2640*/  BSYNC B2 ;  /* 0x0000000000027941 */ /* 0x000fea0003800000 */
.L_x_541:
        /* <DEDUP_REMOVED lines=10> */
[----:B------:R-:W-:Y:S01]  /*26f0*/  HFMA2.MMA R96, -RZ, RZ, 0, 0 ;  /* 0x00000000ff607435 */ /* 0x000fe200000001ff */
[----:B------:R-:W-:Y:S05]  /*2700*/  @!P4 BRA `(.L_x_546) ;  /* 0x000000900000c947 */ /* 0x000fea0003800000 */
[----:B------:R-:W-:Y:S01]  /*2710*/  PRMT R96, RZ, 0x7610, R35 ;  /* 0x00007610ff607816 */ /* 0x000fe20000000023 */
[----:B------:R-:W-:Y:S05]  /*2720*/  BRA `(.L_x_546) ;  /* 0x0000007000007947 */ /* 0x000fea0003800000 */
.L_x_545:
[----:B------:R-:W-:Y:S02]  /*2730*/  ISETP.NE.AND P6, PT, R162, RZ, PT ;  /* 0x000000ffa200720c */ /* 0x000fe40003fc5270 */
[----:B------:R-:W-:Y:S02]  /*2740*/  @P4 PRMT R97, RZ, 0x7610, R35 ;  /* 0x00007610ff614816 */ /* 0x000fe40000000023 */
[----:B------:R-:W-:-:S05]  /*2750*/  FSEL R96, R99, RZ, !P6 ;  /* 0x000000ff63607208 */ /* 0x000fca0007000000 */
[----:B------:R-:W-:-:S04]  /*2760*/  FFMA.FTZ R96, R18, R131, R96 ;  /* 0x0000008312607223 */ /* 0x000fc80000010060 */
[----:B------:R-:W-:-:S04]  /*2770*/  FADD.FTZ R96, R19, -R96 ;  /* 0x8000006013607221 */ /* 0x000fc80000010000 */
[----:B------:R-:W-:-:S04]  /*2780*/  FMUL.FTZ R96, R3, R96 ;  /* 0x0000006003607220 */ /* 0x000fc80000410000 */
[----:B------:R-:W-:Y:S02]  /*2790*/  @P4 FADD.FTZ R96, R96, R97 ;  /* 0x0000006160604221 */ /* 0x000fe40000010000 */
.L_x_546:
[----:B------:R-:W-:Y:S05]  /*27a0*/  BSYNC B2 ;  /* 0x0000000000027941 */ /* 0x000fea0003800000 */
.L_x_544:
[----:B------:R-:W-:Y:S01]  /*27b0*/  @P3 FMUL.FTZ R97, R96, c[0x0][0x1ec] ;  /* 0x00007b0060613a20 */ /* 0x000fe20000410000 */
[----:B------:R-:W-:Y:S02]  /*27c0*/  @P3 LOP3.LUT P4, RZ, R111, 0xff000000, RZ, 0xc0, !PT ;  /* 0xff0000006fff3812 */ /* 0x000fe4000788c0ff */
[----:B------:R-:W-:Y:S01]  /*27d0*/  @P5 F2FP.BF16.PACK_AB R132, RZ, R96 ;  /* 0x00000060ff84523e */ /* 0x000fe200000010ff */
[----:B------:R-:W-:-:S03]  /*27e0*/  @P3 FMUL.FTZ R97, R97, c[0x0][0x1e8] ;  /* 0x00007a0061613a20 */ /* 0x000fc60000410000 */
[----:B------:R-:W-:Y:S02]  /*27f0*/  @P5 PRMT R87, R87, 0x5410, R132 ;  /* 0x0000541057575816 */ /* 0x000fe40000000084 */
[----:B------:R-:W-:-:S04]  /*2800*/  @P3 FSEL R97, R97, RZ, P4 ;  /* 0x000000ff61613208 */ /* 0x000fc80002000000 */
[----:B-1----:R-:W-:Y:S01]  /*2810*/  @P3 F2FP.BF16.PACK_AB R133, RZ, R97 ;  /* 0x00000061ff85323e */ /* 0x002fe200000010ff */
[----:B------:R-:W-:-:S03]  /*2820*/  @P5 IMAD.MOV.U32 R97, RZ, RZ, 0x10 ;  /* 0x00000010ff615424 */ /* 0x000fc600078e00ff */
[----:B------:R-:W-:Y:S01]  /*2830*/  @P3 PRMT R91, R91, 0x5410, R133 ;  /* 0x000054105b5b3816 */ /* 0x000fe20000000085 */
[C---:B------:R-:W-:Y:S01]  /*2840*/  @P5 IMAD.WIDE.U32 R96, R130.reuse, R97, c[0x0][0x258] ;  /* 0x0000960082605625 */ /* 0x040fe200078e0061 */
[----:B------:R-:W-:Y:S02]  /*2850*/  @P3 MOV R133, 0x10 ;  /* 0x0000001000853802 */ /* 0x000fe40000000f00 */
[----:B------:R-:W-:Y:S02]  /*2860*/  IADD3 R130, R130, 0x20, RZ ;  /* 0x0000002082827810 */ /* 0x000fe40007ffe0ff */
[----:B------:R0:W-:Y:S02]  /*2870*/  @P5 STG.E.128 [R96.64], R84 ;  /* 0x0000005460005986 */ /* 0x0001e4000c101d04 */
[C---:B0-----:R-:W-:Y:S01]  /*2880*/  @P3 IMAD.WIDE.U32 R96, R98.reuse, R133, c[0x0][0x248] ;  /* 0x0000920062603625 */ /* 0x041fe200078e0085 */
[----:B------:R-:W-:-:S04]  /*2890*/  IADD3 R98, R98, 0x20, RZ ;  /* 0x0000002062627810 */ /* 0x000fc80007ffe0ff */
[----:B------:R0:W-:Y:S03]  /*28a0*/  @P3 STG.E.128 [R96.64], R88 ;  /* 0x0000005860003986 */ /* 0x0001e6000c101d04 */
.L_x_522:
[----:B------:R-:W-:Y:S05]  /*28b0*/  BSYNC B1 ;  /* 0x0000000000017941 */ /* 0x000fea0003800000 */
.L_x_521:
[----:B------:R-:W-:Y:S01]  /*28c0*/  BSSY B1, `(.L_x_547) ;  /* 0x00000c4000017945 */ /* 0x000fe20003800000 */
[----:B------:R-:W-:Y:S05]  /*28d0*/  @!P1 BRA `(.L_x_548) ;  /* 0x00000c2000009947 */ /* 0x000fea0003800000 */
[----:B------:R-:W-:Y:S01]  /*28e0*/  BSSY B2, `(.L_x_549) ;  /* 0x0000015000027945 */ /* 0x000fe20003800000 */
[----:B------:R-:W-:Y:S05]  /*28f0*/  @P2 BRA `(.L_x_550) ;  /* 0x0000008000002947 */ /* 0x000fea0003800000 */
[----:B------:R-:W-:Y:S01]  /*2900*/  ULDC.64 UR6, c[0x0][0x218] ;  /* 0x0000860000067ab9 */ /* 0x000fe20000000a00 */
[----:B0-----:R-:W-:Y:S01]  /*2910*/  IMAD.MOV.U32 R96, RZ, RZ, RZ ;  /* 0x000000ffff607224 */ /* 0x001fe200078e00ff */
[----:B------:R-:W-:-:S04]  /*2920*/  UISETP.NE.U32.AND UP0, UPT, URZ, UR6, UPT ;  /* 0x000000063f00728c */ /* 0x000fc8000bf05070 */
[----:B------:R-:W-:-:S06]  /*2930*/  UISETP.NE.AND.EX UP0, UPT, URZ, UR7, UPT, UP0 ;  /* 0x000000073f00728c */ /* 0x000fcc000bf05300 */
[----:B------:R-:W-:-:S13]  /*2940*/  PLOP3.LUT P4, PT, PT, PT, UP0, 0x80, 0x0 ;  /* 0x000000000000781c */ /* 0x000fda0003f8f008 */
[----:B------:R-:W-:Y:S05]  /*2950*/  @!P4 BRA `(.L_x_551) ;  /* 0x000000d00000c947 */ /* 0x000fea0003800000 */
[----:B-----5:R-:W-:Y:S01]  /*2960*/  PRMT R96, RZ, 0x5410, R28 ;  /* 0x00005410ff607816 */ /* 0x020fe2000000001c */
[----:B------:R-:W-:Y:S05]  /*2970*/  BRA `(.L_x_551) ;  /* 0x000000b000007947 */ /* 0x000fea0003800000 */
.L_x_550:
[----:B------:R-:W-:Y:S01]  /*2980*/  ULDC.64 UR6, c[0x0][0x218] ;  /* 0x0000860000067ab9 */ /* 0x000fe20000000a00 */
[----:B------:R-:W-:Y:S01]  /*2990*/  ISETP.NE.AND P4, PT, R162, RZ, PT ;  /* 0x000000ffa200720c */ /* 0x000fe20003f85270 */
[----:B------:R-:W-:-:S03]  /*29a0*/  UISETP.NE.U32.AND UP0, UPT, URZ, UR6, UPT ;  /* 0x000000063f00728c */ /* 0x000fc6000bf05070 */
[----:B0-----:R-:W-:Y:S01]  /*29b0*/  FSEL R97, R99, RZ, !P4 ;  /* 0x000000ff63617208 */ /* 0x001fe20006000000 */
[----:B------:R-:W-:-:S04]  /*29c0*/  UISETP.NE.AND.EX UP0, UPT, URZ, UR7, UPT, UP0 ;  /* 0x000000073f00728c */ /* 0x000fc8000bf05300 */
[----:B------:R-:W-:Y:S02]  /*29d0*/  FFMA.FTZ R97, R20, R131, R97 ;  /* 0x0000008314617223 */ /* 0x000fe40000010061 */
[----:B------:R-:W-:Y:S02]  /*29e0*/  PLOP3.LUT P4, PT, PT, PT, UP0, 0x80, 0x0 ;  /* 0x000000000000781c */ /* 0x000fe40003f8f008 */
[----:B------:R-:W-:-:S04]  /*29f0*/  FADD.FTZ R96, R22, -R97 ;  /* 0x8000006116607221 */ /* 0x000fc80000010000 */
[----:B------:R-:W-:-:S07]  /*2a00*/  FMUL.FTZ R96, R3, R96 ;  /* 0x0000006003607220 */ /* 0x000fce0000410000 */
[----:B-----5:R-:W-:-:S05]  /*2a10*/  @P4 PRMT R97, RZ, 0x5410, R28 ;  /* 0x00005410ff614816 */ /* 0x020fca000000001c */
[----:B------:R-:W-:Y:S02]  /*2a20*/  @P4 FADD.FTZ R96, R96, R97 ;  /* 0x0000006160604221 */ /* 0x000fe40000010000 */
.L_x_551:
[----:B------:R-:W-:Y:S05]  /*2a30*/  BSYNC B2 ;  /* 0x0000000000027941 */ /* 0x000fea0003800000 */
.L_x_549:
        /* <DEDUP_REMOVED lines=16> */
.L_x_553:
[----:B------:R-:W-:-:S04]  /*2b40*/  ISETP.NE.AND P6, PT, R162, RZ, PT ;  /* 0x000000ffa200720c */ /* 0x000fc80003fc5270 */
[----:B------:R-:W-:-:S05]  /*2b50*/  FSEL R96, R99, RZ, !P6 ;  /* 0x000000ff63607208 */ /* 0x000fca0007000000 */
[----:B------:R-:W-:-:S04]  /*2b60*/  FFMA.FTZ R97, R21, R131, R96 ;  /* 0x0000008315617223 */ /* 0x000fc80000010060 */
[----:B------:R-:W-:Y:S01]  /*2b70*/  FADD.FTZ R96, R100, -R97 ;  /* 0x8000006164607221 */ /* 0x000fe20000010000 */
[----:B------:R-:W-:-:S03]  /*2b80*/  @P4 PRMT R97, RZ, 0x7610, R28 ;  /* 0x00007610ff614816 */ /* 0x000fc6000000001c */
[----:B------:R-:W-:-:S04]  /*2b90*/  FMUL.FTZ R96, R3, R96 ;  /* 0x0000006003607220 */ /* 0x000fc80000410000 */
[----:B------:R-:W-:Y:S02]  /*2ba0*/  @P4 FADD.FTZ R96, R96, R97 ;  /* 0x0000006160604221 */ /* 0x000fe40000010000 */
.L_x_554:
[----:B------:R-:W-:Y:S05]  /*2bb0*/  BSYNC B2 ;  /* 0x0000000000027941 */ /* 0x000fea0003800000 */
.L_x_552:
        /* <DEDUP_REMOVED lines=14> */
.L_x_556:
[----:B------:R-:W-:-:S04]  /*2ca0*/  ISETP.NE.AND P6, PT, R162, RZ, PT ;  /* 0x000000ffa200720c */ /* 0x000fc80003fc5270 */
[----:B------:R-:W-:-:S05]  /*2cb0*/  FSEL R96, R99, RZ, !P6 ;  /* 0x000000ff63607208 */ /* 0x000fca0007000000 */
[----:B------:R-:W-:-:S04]  /*2cc0*/  FFMA.FTZ R97, R23, R131, R96 ;  /* 0x0000008317617223 */ /* 0x000fc80000010060 */
[----:B------:R-:W-:Y:S01]  /*2cd0*/  FADD.FTZ R96, R102, -R97 ;  /* 0x8000006166607221 */ /* 0x000fe20000010000 */
[----:B------:R-:W-:-:S03]  /*2ce0*/  @P4 PRMT R97, RZ, 0x5410, R29 ;  /* 0x00005410ff614816 */ /* 0x000fc6000000001d */
[----:B------:R-:W-:-:S04]  /*2cf0*/  FMUL.FTZ R96, R3, R96 ;  /* 0x0000006003607220 */ /* 0x000fc80000410000 */
[----:B------:R-:W-:Y:S02]  /*2d00*/  @P4 FADD.FTZ R96, R96, R97 ;  /* 0x0000006160604221 */ /* 0x000fe40000010000 */
.L_x_557:
[----:B------:R-:W-:Y:S05]  /*2d10*/  BSYNC B2 ;  /* 0x0000000000027941 */ /* 0x000fea0003800000 */
.L_x_555:
        /* <DEDUP_REMOVED lines=14> */
.L_x_559:
[----:B------:R-:W-:-:S04]  /*2e00*/  ISETP.NE.AND P6, PT, R162, RZ, PT ;  /* 0x000000ffa200720c */ /* 0x000fc80003fc5270 */
[----:B------:R-:W-:-:S05]  /*2e10*/  FSEL R96, R99, RZ, !P6 ;  /* 0x000000ff63607208 */ /* 0x000fca0007000000 */
[----:B------:R-:W-:-:S04]  /*2e20*/  FFMA.FTZ R97, R101, R131, R96 ;  /* 0x0000008365617223 */ /* 0x000fc80000010060 */
[----:B------:R-:W-:Y:S01]  /*2e30*/  FADD.FTZ R96, R104, -R97 ;  /* 0x8000006168607221 */ /* 0x000fe20000010000 */
[----:B------:R-:W-:-:S03]  /*2e40*/  @P4 PRMT R97, RZ, 0x7610, R29 ;  /* 0x00007610ff614816 */ /* 0x000fc6000000001d */
[----:B------:R-:W-:-:S04]  /*2e50*/  FMUL.FTZ R96, R3, R96 ;  /* 0x0000006003607220 */ /* 0x000fc80000410000 */
[----:B------:R-:W-:Y:S02]  /*2e60*/  @P4 FADD.FTZ R96, R96, R97 ;  /* 0x0000006160604221 */ /* 0x000fe40000010000 */
.L_x_560:
[----:B------:R-:W-:Y:S05]  /*2e70*/  BSYNC B2 ;  /* 0x0000000000027941 */ /* 0x000fea0003800000 */
.L_x_558:
        /* <DEDUP_REMOVED lines=14> */
.L_x_562:
[----:B------:R-:W-:Y:S02]  /*2f60*/  ISETP.NE.AND P6, PT, R162, RZ, PT ;  /* 0x000000ffa200720c */ /* 0x000fe40003fc5270 */
[----:B------:R-:W-:Y:S02]  /*2f70*/  @P4 PRMT R97, RZ, 0x5410, R30 ;  /* 0x00005410ff614816 */ /* 0x000fe4000000001e */
[----:B------:R-:W-:-:S05]  /*2f80*/  FSEL R96, R99, RZ, !P6 ;  /* 0x000000ff63607208 */ /* 0x000fca0007000000 */
[----:B------:R-:W-:-:S04]  /*2f90*/  FFMA.FTZ R96, R103, R131, R96 ;  /* 0x0000008367607223 */ /* 0x000fc80000010060 */
[----:B------:R-:W-:-:S04]  /*2fa0*/  FADD.FTZ R96, R105, -R96 ;  /* 0x8000006069607221 */ /* 0x000fc80000010000 */
[----:B------:R-:W-:-:S04]  /*2fb0*/  FMUL.FTZ R96, R3, R96 ;  /* 0x0000006003607220 */ /* 0x000fc80000410000 */
[----:B------:R-:W-:Y:S02]  /*2fc0*/  @P4 FADD.FTZ R96, R96, R97 ;  /* 0x0000006160604221 */ /* 0x000fe40000010000 */
.L_x_563:
[----:B------:R-:W-:Y:S05]  /*2fd0*/  BSYNC B2 ;  /* 0x0000000000027941 */ /* 0x000fea0003800000 */
.L_x_561:
        /* <DEDUP_REMOVED lines=14> */
.L_x_565:
[----:B------:R-:W-:Y:S02]  /*30c0*/  ISETP.NE.AND P6, PT, R162, RZ, PT ;  /* 0x000000ffa200720c */ /* 0x000fe40003fc5270 */
[----:B------:R-:W-:Y:S02]  /*30d0*/  @P4 PRMT R97, RZ, 0x7610, R30 ;  /* 0x00007610ff614816 */ /* 0x000fe4000000001e */
[----:B------:R-:W-:-:S05]  /*30e0*/  FSEL R96, R99, RZ, !P6 ;  /* 0x000000ff63607208 */ /* 0x000fca0007000000 */
[----:B------:R-:W-:-:S04]  /*30f0*/  FFMA.FTZ R96, R106, R131, R96 ;  /* 0x000000836a607223 */ /* 0x000fc80000010060 */
[----:B------:R-:W-:-:S04]  /*3100*/  FADD.FTZ R96, R107, -R96 ;  /* 0x800000606b607221 */ /* 0x000fc80000010000 */
[----:B------:R-:W-:-:S04]  /*3110*/  FMUL.FTZ R96, R3, R96 ;  /* 0x0000006003607220 */ /* 0x000fc80000410000 */
[----:B------:R-:W-:Y:S02]  /*3120*/  @P4 FADD.FTZ R96, R96, R97 ;  /* 0x0000006160604221 */ /* 0x000fe40000010000 */
.L_x_566:
[----:B------:R-:W-:Y:S05]  /*3130*/  BSYNC B2 ;  /* 0x0000000000027941 */ /* 0x000fea0003800000 */
.L_x_564:
        /* <DEDUP_REMOVED lines=14> */
.L_x_568:
[----:B------:R-:W-:Y:S02]  /*3220*/  ISETP.NE.AND P6, PT, R162, RZ, PT ;  /* 0x000000ffa200720c */ /* 0x000fe40003fc5270 */
[----:B------:R-:W-:Y:S02]  /*3230*/  @P4 PRMT R97, RZ, 0x5410, R31 ;  /* 0x00005410ff614816 */ /* 0x000fe4000000001f */
[----:B------:R-:W-:-:S05]  /*3240*/  FSEL R96, R99, RZ, !P6 ;  /* 0x000000ff63607208 */ /* 0x000fca0007000000 */
[----:B------:R-:W-:-:S04]  /*3250*/  FFMA.FTZ R96, R108, R131, R96 ;  /* 0x000000836c607223 */ /* 0x000fc80000010060 */
[----:B------:R-:W-:-:S04]  /*3260*/  FADD.FTZ R96, R109, -R96 ;  /* 0x800000606d607221 */ /* 0x000fc80000010000 */
[----:B------:R-:W-:-:S04]  /*3270*/  FMUL.FTZ R96, R3, R96 ;  /* 0x0000006003607220 */ /* 0x000fc80000410000 */
[----:B------:R-:W-:Y:S02]  /*3280*/  @P4 FADD.FTZ R96, R96, R97 ;  /* 0x0000006160604221 */ /* 0x000fe40000010000 */
.L_x_569:
[----:B------:R-:W-:Y:S05]  /*3290*/  BSYNC B2 ;  /* 0x0000000000027941 */ /* 0x000fea0003800000 */
.L_x_567:
        /* <DEDUP_REMOVED lines=14> */
.L_x_571:
[----:B------:R-:W-:Y:S02]  /*3380*/  ISETP.NE.AND P6, PT, R162, RZ, PT ;  /* 0x000000ffa200720c */ /* 0x000fe40003fc5270 */
[----:B------:R-:W-:Y:S02]  /*3390*/  @P4 PRMT R97, RZ, 0x7610, R31 ;  /* 0x00007610ff614816 */ /* 0x000fe4000000001f */
[----:B------:R-:W-:-:S05]  /*33a0*/  FSEL R96, R99, RZ, !P6 ;  /* 0x000000ff63607208 */ /* 0x000fca0007000000 */
[----:B------:R-:W-:-:S04]  /*33b0*/  FFMA.FTZ R96, R116, R131, R96 ;  /* 0x0000008374607223 */ /* 0x000fc80000010060 */
[----:B------:R-:W-:-:S04]  /*33c0*/  FADD.FTZ R96, R117, -R96 ;  /* 0x8000006075607221 */ /* 0x000fc80000010000 */
[----:B------:R-:W-:-:S04]  /*33d0*/  FMUL.FTZ R96, R3, R96 ;  /* 0x0000006003607220 */ /* 0x000fc80000410000 */
[----:B------:R-:W-:Y:S02]  /*33e0*/  @P4 FADD.FTZ R96, R96, R97 ;  /* 0x0000006160604221 */ /* 0x000fe40000010000 */
.L_x_572:
[----:B------:R-:W-:Y:S05]  /*33f0*/  BSYNC B2 ;  /* 0x0000000000027941 */ /* 0x000fea0003800000 */
.L_x_570:
        /* <DEDUP_REMOVED lines=16> */
.L_x_548:
[----:B------:R-:W-:Y:S05]  /*3500*/  BSYNC B1 ;  /* 0x0000000000017941 */ /* 0x000fea0003800000 */
.L_x_547:
[----:B------:R-:W-:Y:S01]  /*3510*/  ISETP.GE.U32.AND P4, PT, R2, 0x60, PT ;  /* 0x000000600200780c */ /* 0x000fe20003f86070 */
[----:B------:R-:W-:-:S12]  /*3520*/  BSSY B1, `(.L_x_573) ;  /* 0x00000c2000017945 */ /* 0x000fd80003800000 */
        /* <DEDUP_REMOVED lines=11> */
.L_x_576:
        /* <DEDUP_REMOVED lines=11> */
.L_x_577:
[----:B------:R-:W-:Y:S05]  /*3690*/  BSYNC B2 ;  /* 0x0000000000027941 */ /* 0x000fea0003800000 */
.L_x_575:
        /* <DEDUP_REMOVED lines=16> */
.L_x_579:
[----:B------:R-:W-:-:S04]  /*37a0*/  ISETP.NE.AND P6, PT, R162, RZ, PT ;  /* 0x000000ffa200720c */ /* 0x000fc80003fc5270 */
[----:B------:R-:W-:-:S05]  /*37b0*/  FSEL R96, R99, RZ, !P6 ;  /* 0x000000ff63607208 */ /* 0x000fca0007000000 */
[----:B------:R-:W-:-:S04]  /*37c0*/  FFMA.FTZ R97, R93, R131, R96 ;  /* 0x000000835d617223 */ /* 0x000fc80000010060 */
[----:B------:R-:W-:Y:S01]  /*37d0*/  FADD.FTZ R96, R118, -R97 ;  /* 0x8000006176607221 */ /* 0x000fe20000010000 */
[----:B------:R-:W-:-:S03]  /*37e0*/  @P4 PRMT R97, RZ, 0x7610, R24 ;  /* 0x00007610ff614816 */ /* 0x000fc60000000018 */
[----:B------:R-:W-:-:S04]  /*37f0*/  FMUL.FTZ R96, R3, R96 ;  /* 0x0000006003607220 */ /* 0x000fc80000410000 */
[----:B------:R-:W-:Y:S02]  /*3800*/  @P4 FADD.FTZ R96, R96, R97 ;  /* 0x0000006160604221 */ /* 0x000fe40000010000 */
.L_x_580:
[----:B------:R-:W-:Y:S05]  /*3810*/  BSYNC B2 ;  /* 0x0000000000027941 */ /* 0x000fea0003800000 */
.L_x_578:
        /* <DEDUP_REMOVED lines=14> */
.L_x_582:
[----:B------:R-:W-:-:S04]  /*3900*/  ISETP.NE.AND P6, PT, R162, RZ, PT ;  /* 0x000000ffa200720c */ /* 0x000fc80003fc5270 */
[----:B------:R-:W-:-:S05]  /*3910*/  FSEL R96, R99, RZ, !P6 ;  /* 0x000000ff63607208 */ /* 0x000fca0007000000 */
[----:B------:R-:W-:-:S04]  /*3920*/  FFMA.FTZ R97, R95, R131, R96 ;  /* 0x000000835f617223 */ /* 0x000fc80000010060 */
[----:B------:R-:W-:Y:S01]  /*3930*/  FADD.FTZ R96, R120, -R97 ;  /* 0x8000006178607221 */ /* 0x000fe20000010000 */
[----:B------:R-:W-:-:S03]  /*3940*/  @P4 PRMT R97, RZ, 0x5410, R25 ;  /* 0x00005410ff614816 */ /* 0x000fc60000000019 */
[----:B------:R-:W-:-:S04]  /*3950*/  FMUL.FTZ R96, R3, R96 ;  /* 0x0000006003607220 */ /* 0x000fc80000410000 */
[----:B------:R-:W-:Y:S02]  /*3960*/  @P4 FADD.FTZ R96, R96, R97 ;  /* 0x0000006160604221 */ /* 0x000fe40000010000 */
.L_x_583:
[----:B------:R-:W-:Y:S05]  /*3970*/  BSYNC B2 ;  /* 0x0000000000027941 */ /* 0x000fea0003800000 */
.L_x_581:
        /* <DEDUP_REMOVED lines=14> */
.L_x_585:
[----:B------:R-:W-:-:S04]  /*3a60*/  ISETP.NE.AND P6, PT, R162, RZ, PT ;  /* 0x000000ffa200720c */ /* 0x000fc80003fc5270 */
[----:B------:R-:W-:-:S05]  /*3a70*/  FSEL R96, R99, RZ, !P6 ;  /* 0x000000ff63607208 */ /* 0x000fca0007000000 */
[----:B------:R-:W-:-:S04]  /*3a80*/  FFMA.FTZ R97, R119, R131, R96 ;  /* 0x0000008377617223 */ /* 0x000fc80000010060 */
[----:B------:R-:W-:Y:S01]  /*3a90*/  FADD.FTZ R96, R122, -R97 ;  /* 0x800000617a607221 */ /* 0x000fe20000010000 */
[----:B------:R-:W-:-:S03]  /*3aa0*/  @P4 PRMT R97, RZ, 0x7610, R25 ;  /* 0x00007610ff614816 */ /* 0x000fc60000000019 */
[----:B------:R-:W-:-:S04]  /*3ab0*/  FMUL.FTZ R96, R3, R96 ;  /* 0x0000006003607220 */ /* 0x000fc80000410000 */
[----:B------:R-:W-:Y:S02]  /*3ac0*/  @P4 FADD.FTZ R96, R96, R97 ;  /* 0x0000006160604221 */ /* 0x000fe40000010000 */
.L_x_586:
[----:B------:R-:W-:Y:S05]  /*3ad0*/  BSYNC B2 ;  /* 0x0000000000027941 */ /* 0x000fea0003800000 */
.L_x_584:
        /* <DEDUP_REMOVED lines=14> */
.L_x_588:
[----:B------:R-:W-:Y:S02]  /*3bc0*/  ISETP.NE.AND P6, PT, R162, RZ, PT ;  /* 0x000000ffa200720c */ /* 0x000fe40003fc5270 */
[----:B------:R-:W-:Y:S02]  /*3bd0*/  @P4 PRMT R97, RZ, 0x5410, R26 ;  /* 0x00005410ff614816 */ /* 0x000fe4000000001a */
[----:B------:R-:W-:-:S05]  /*3be0*/  FSEL R96, R99, RZ, !P6 ;  /* 0x000000ff63607208 */ /* 0x000fca0007000000 */
[----:B------:R-:W-:-:S04]  /*3bf0*/  FFMA.FTZ R96, R121, R131, R96 ;  /* 0x0000008379607223 */ /* 0x000fc80000010060 */
[----:B------:R-:W-:-:S04]  /*3c00*/  FADD.FTZ R96, R123, -R96 ;  /* 0x800000607b607221 */ /* 0x000fc80000010000 */
[----:B------:R-:W-:-:S04]  /*3c10*/  FMUL.FTZ R96, R3, R96 ;  /* 0x0000006003607220 */ /* 0x000fc80000410000 */
[----:B------:R-:W-:Y:S02]  /*3c20*/  @P4 FADD.FTZ R96, R96, R97 ;  /* 0x0000006160604221 */ /* 0x000fe40000010000 */
.L_x_589:
[----:B------:R-:W-:Y:S05]  /*3c30*/  BSYNC B2 ;  /* 0x0000000000027941 */ /* 0x000fea0003800000 */
.L_x_587:
        /* <DEDUP_REMOVED lines=14> */
.L_x_591:
[----:B------:R-:W-:Y:S02]  /*3d20*/  ISETP.NE.AND P6, PT, R162, RZ, PT ;  /* 0x000000ffa200720c */ /* 0x000fe40003fc5270 */
[----:B------:R-:W-:Y:S02]  /*3d30*/  @P4 PRMT R97, RZ, 0x7610, R26 ;  /* 0x00007610ff614816 */ /* 0x000fe4000000001a */
[----:B------:R-:W-:-:S05]  /*3d40*/  FSEL R96, R99, RZ, !P6 ;  /* 0x000000ff63607208 */ /* 0x000fca0007000000 */
[----:B------:R-:W-:-:S04]  /*3d50*/  FFMA.FTZ R96, R124, R131, R96 ;  /* 0x000000837c607223 */ /* 0x000fc80000010060 */
[----:B------:R-:W-:-:S04]  /*3d60*/  FADD.FTZ R96, R125, -R96 ;  /* 0x800000607d607221 */ /* 0x000fc80000010000 */
[----:B------:R-:W-:-:S04]  /*3d70*/  FMUL.FTZ R96, R3, R96 ;  /* 0x0000006003607220 */ /* 0x000fc80000410000 */
[----:B------:R-:W-:Y:S02]  /*3d80*/  @P4 FADD.FTZ R96, R96, R97 ;  /* 0x0000006160604221 */ /* 0x000fe40000010000 */
.L_x_592:
[----:B------:R-:W-:Y:S05]  /*3d90*/  BSYNC B2 ;  /* 0x0000000000027941 */ /* 0x000fea0003800000 */
.L_x_590:
        /* <DEDUP_REMOVED lines=14> */
.L_x_594:
[----:B------:R-:W-:Y:S02]  /*3e80*/  ISETP.NE.AND P6, PT, R162, RZ, PT ;  /* 0x000000ffa200720c */ /* 0x000fe40003fc5270 */
[----:B------:R-:W-:Y:S02]  /*3e90*/  @P4 PRMT R97, RZ, 0x5410, R27 ;  /* 0x00005410ff614816 */ /* 0x000fe4000000001b */
[----:B------:R-:W-:-:S05]  /*3ea0*/  FSEL R96, R99, RZ, !P6 ;  /* 0x000000ff63607208 */ /* 0x000fca0007000000 */
[----:B------:R-:W-:-:S04]  /*3eb0*/  FFMA.FTZ R96, R126, R131, R96 ;  /* 0x000000837e607223 */ /* 0x000fc80000010060 */
[----:B------:R-:W-:-:S04]  /*3ec0*/  FADD.FTZ R96, R127, -R96 ;  /* 0x800000607f607221 */ /* 0x000fc80000010000 */
[----:B------:R-:W-:-:S04]  /*3ed0*/  FMUL.FTZ R96, R3, R96 ;  /* 0x0000006003607220 */ /* 0x000fc80000410000 */
[----:B------:R-:W-:Y:S02]  /*3ee0*/  @P4 FADD.FTZ R96, R96, R97 ;  /* 0x0000006160604221 */ /* 0x000fe40000010000 */
.L_x_595:
[----:B------:R-:W-:Y:S05]  /*3ef0*/  BSYNC B2 ;  /* 0x0000000000027941 */ /* 0x000fea0003800000 */
.L_x_593:
        /* <DEDUP_REMOVED lines=14> */
.L_x_597:
[----:B------:R-:W-:-:S04]  /*3fe0*/  ISETP.NE.AND P2, PT, R162, RZ, PT ;  /* 0x000000ffa200720c */ /* 0x000fc80003f45270 */
[----:B------:R-:W-:-:S05]  /*3ff0*/  FSEL R96, R99, RZ, !P2 ;  /* 0x000000ff63607208 */ /* 0x000fca0005000000 */
[----:B------:R-:W-:-:S04]  /*4000*/  FFMA.FTZ R96, R128, R131, R96 ;  /* 0x0000008380607223 */ /* 0x000fc80000010060 */
[----:B------:R-:W-:-:S04]  /*4010*/  FADD.FTZ R96, R129, -R96 ;  /* 0x8000006081607221 */ /* 0x000fc80000010000 */
[----:B------:R-:W-:Y:S01]  /*4020*/  FMUL.FTZ R3, R3, R96 ;  /* 0x0000006003037220 */ /* 0x000fe20000410000 */
[----:B------:R-:W-:-:S05]  /*4030*/  @P4 PRMT R96, RZ, 0x7610, R27 ;  /* 0x00007610ff604816 */ /* 0x000fca000000001b */
[----:B------:R-:W-:Y:S02]  /*4040*/  @P4 FADD.FTZ R3, R3, R96 ;  /* 0x0000006003034221 */ /* 0x000fe40000010000 */
.L_x_598:
[----:B------:R-:W-:Y:S05]  /*4050*/  BSYNC B2 ;  /* 0x0000000000027941 */ /* 0x000fea0003800000 */
.L_x_596:
[----:B------:R-:W-:Y:S01]  /*4060*/  @P5 F2FP.BF16.PACK_AB R99, RZ, R3 ;  /* 0x00000003ff63523e */ /* 0x000fe200000010ff */
[----:B------:R-:W-:Y:S01]  /*4070*/  @P3 FMUL.FTZ R3, R3, c[0x0][0x1ec] ;  /* 0x00007b0003033a20 */ /* 0x000fe20000410000 */
[----:B------:R-:W-:Y:S01]  /*4080*/  @P3 LOP3.LUT P2, RZ, R115, 0xff000000, RZ, 0xc0, !PT ;  /* 0xff00000073ff3812 */ /* 0x000fe2000784c0ff */
[----:B------:R-:W-:Y:S01]  /*4090*/  @P5 IMAD.MOV.U32 R97, RZ, RZ, 0x10 ;  /* 0x00000010ff615424 */ /* 0x000fe200078e00ff */
[----:B------:R-:W-:Y:S01]  /*40a0*/  @P5 PRMT R87, R87, 0x5410, R99 ;  /* 0x0000541057575816 */ /* 0x000fe20000000063 */
[----:B------:R-:W-:Y:S01]  /*40b0*/  @P3 FMUL.FTZ R3, R3, c[0x0][0x1e8] ;  /* 0x00007a0003033a20 */ /* 0x000fe20000410000 */
[----:B------:R-:W-:Y:S01]  /*40c0*/  @P3 MOV R99, 0x10 ;  /* 0x0000001000633802 */ /* 0x000fe20000000f00 */
[----:B------:R-:W-:-:S03]  /*40d0*/  @P5 IMAD.WIDE.U32 R96, R130, R97, c[0x0][0x258] ;  /* 0x0000960082605625 */ /* 0x000fc600078e0061 */
[----:B------:R-:W-:Y:S02]  /*40e0*/  @P3 FSEL R3, R3, RZ, P2 ;  /* 0x000000ff03033208 */ /* 0x000fe40001000000 */
[----:B------:R0:W-:Y:S02]  /*40f0*/  @P5 STG.E.128 [R96.64], R84 ;  /* 0x0000005460005986 */ /* 0x0001e4000c101d04 */
[----:B------:R-:W-:-:S04]  /*4100*/  @P3 F2FP.BF16.PACK_AB R3, RZ, R3 ;  /* 0x00000003ff03323e */ /* 0x000fc800000010ff */
[----:B------:R-:W-:Y:S01]  /*4110*/  @P3 PRMT R91, R91, 0x5410, R3 ;  /* 0x000054105b5b3816 */ /* 0x000fe20000000003 */
[----:B0-----:R-:W-:-:S05]  /*4120*/  @P3 IMAD.WIDE.U32 R96, R98, R99, c[0x0][0x248] ;  /* 0x0000920062603625 */ /* 0x001fca00078e0063 */
[----:B------:R0:W-:Y:S02]  /*4130*/  @P3 STG.E.128 [R96.64], R88 ;  /* 0x0000005860003986 */ /* 0x0001e4000c101d04 */
.L_x_574:
[----:B------:R-:W-:Y:S05]  /*4140*/  BSYNC B1 ;  /* 0x0000000000017941 */ /* 0x000fea0003800000 */
.L_x_573:
[----:B------:R-:W-:-:S05]  /*4150*/  IMAD.MOV.U32 R3, RZ, RZ, c[0x0][0x160] ;  /* 0x00005800ff037624 */ /* 0x000fca00078e00ff */
[----:B------:R-:W-:-:S04]  /*4160*/  LEA R0, R3, R0, 0x2 ;  /* 0x0000000003007211 */ /* 0x000fc800078e10ff */
[----:B------:R-:W-:-:S13]  /*4170*/  ISETP.GE.AND P2, PT, R0, c[0x0][0x164], PT ;  /* 0x0000590000007a0c */ /* 0x000fda0003f46270 */
[----:B01---5:R-:W-:Y:S01]  /*4180*/  @P2 CALL.REL.NOINC `(.L_x_507) ;  /* 0x0000001000002944 */ /* 0x023fe20003c00000 */
[----:B------:R-:W-:Y:S05]  /*4190*/  BRA `(.L_x_599) ;  /* 0xffffc36000007947 */ /* 0x000fea000383ffff */
.L_x_507:
[----:B-1----:R-:W-:Y:S05]  /*41a0*/  BSYNC B0 ;  /* 0x0000000000007941 */ /* 0x002fea0003800000 */
.L_x_506:
[----:B------:R-:W-:Y:S01]  /*41b0*/  SHF.R.U32.HI R0, RZ, 0x5, R164 ;  /* 0x00000005ff007819 */ /* 0x000fe200000116a4 */
[----:B------:R-:W-:Y:S01]  /*41c0*/  WARPSYNC 0xffffffff ;  /* 0xffffffff00007948 */ /* 0x000fe20003800000 */
[C---:B------:R-:W-:Y:S01]  /*41d0*/  LOP3.LUT R3, R164.reuse, 0x1f, RZ, 0xc0, !PT ;  /* 0x0000001fa4037812 */ /* 0x040fe200078ec0ff */
[----:B-----5:R-:W0:Y:S01]  /*41e0*/  S2R R23, SR_CTAID.X ;  /* 0x0000000000177919 */ /* 0x020e220000002500 */
[----:B------:R-:W-:-:S03]  /*41f0*/  IADD3 R6, -R164, 0x7f, RZ ;  /* 0x0000007fa4067810 */ /* 0x000fc60007ffe1ff */
[----:B------:R-:W-:Y:S01]  /*4200*/  IMAD R0, R0, 0x60, R3 ;  /* 0x0000006000007824 */ /* 0x000fe200078e0203 */
[----:B------:R-:W-:-:S03]  /*4210*/  IADD3 R20, R6, c[0x0][0x168], RZ ;  /* 0x00005a0006147a10 */ /* 0x000fc60007ffe0ff */
[----:B------:R-:W-:Y:S01]  /*4220*/  IMAD.SHL.U32 R0, R0, 0x20, RZ ;  /* 0x0000002000007824 */ /* 0x000fe200078e00ff */
[C---:B------:R-:W-:Y:S02]  /*4230*/  LOP3.LUT P5, RZ, R20.reuse, 0xffffff80, RZ, 0xc0, !PT ;  /* 0xffffff8014ff7812 */ /* 0x040fe400078ac0ff */
[C---:B------:R-:W-:Y:S02]  /*4240*/  ISETP.GE.U32.AND P4, PT, R20.reuse, 0x100, PT ;  /* 0x000001001400780c */ /* 0x040fe40003f86070 */
        /* <DEDUP_REMOVED lines=8> */
[----:B------:R0:W-:Y:S04]  /*42d0*/  STS.128 [R0+0x410], R44 ;  /* 0x0004102c00007388 */ /* 0x0001e80000000c00 */
[----:B------:R-:W-:Y:S01]  /*42e0*/  STS.128 [R0+0x800], R40 ;  /* 0x0008002800007388 */ /* 0x000fe20000000c00 */
[----:B------:R-:W-:-:S03]  /*42f0*/  IADD3 R26, P6, R23, R164, RZ ;  /* 0x000000a4171a7210 */ /* 0x000fc60007fde0ff */
[----:B------:R-:W-:Y:S04]  /*4300*/  STS.128 [R0+0x810], R36 ;  /* 0x0008102400007388 */ /* 0x000fe80000000c00 */
[----:B------:R-:W-:Y:S01]  /*4310*/  BAR.SYNC.DEFER_BLOCKING 0x0 ;  /* 0x0000000000007b1d */ /* 0x000fe20000010000 */
[----:B0-----:R-:W-:-:S04]  /*4320*/  IADD3.X R45, RZ, RZ, RZ, P6, !PT ;  /* 0x000000ffff2d7210 */ /* 0x001fc800037fe4ff */
[C---:B------:R-:W-:Y:S01]  /*4330*/  SHF.L.U64.HI R45, R26.reuse, 0x2, R45 ;  /* 0x000000021a2d7819 */ /* 0x040fe2000001022d */
[----:B------:R-:W-:-:S05]  /*4340*/  IMAD.SHL.U32 R26, R26, 0x4, RZ ;  /* 0x000000041a1a7824 */ /* 0x000fca00078e00ff */
[----:B------:R-:W-:-:S04]  /*4350*/  IADD3 R28, P6, R26, c[0x0][0x228], RZ ;  /* 0x00008a001a1c7a10 */ /* 0x000fc80007fde0ff */
[C---:B------:R-:W-:Y:S02]  /*4360*/  IADD3.X R47, R45.reuse, c[0x0][0x22c], RZ, P6, !PT ;  /* 0x00008b002d2f7a10 */ /* 0x040fe400037fe4ff */
[----:B------:R-:W-:Y:S01]  /*4370*/  IADD3 R26, P6, R26, c[0x0][0x220], RZ ;  /* 0x000088001a1a7a10 */ /* 0x000fe20007fde0ff */
[----:B------:R-:W0:Y:S03]  /*4380*/  LDS R2, [R164.X4] ;  /* 0x00000000a4027984 */ /* 0x000e260000004800 */
[----:B------:R-:W-:Y:S01]  /*4390*/  IADD3.X R45, R45, c[0x0][0x224], RZ, P6, !PT ;  /* 0x000089002d2d7a10 */ /* 0x000fe200037fe4ff */
        /* <DEDUP_REMOVED lines=42> */
[----:B------:R-:W-:Y:S01]  /*4640*/  FADD.FTZ R21, R2, R21 ;  /* 0x0000001502157221 */ /* 0x000fe20000010000 */
[----:B------:R-:W-:-:S02]  /*4650*/  @P5 MOV R2, R28 ;  /* 0x0000001c00025202 */ /* 0x000fc40000000f00 */
[----:B------:R-:W-:Y:S01]  /*4660*/  @P5 IADD3 R28, P6, R28, 0x200, RZ ;  /* 0x000002001c1c5810 */ /* 0x000fe20007fde0ff */
[----:B------:R-:W-:Y:S02]  /*4670*/  FADD.FTZ R15, R3, R8 ;  /* 0x00000008030f7221 */ /* 0x000fe40000010000 */
[----:B------:R-:W-:Y:S01]  /*4680*/  @P5 IMAD.MOV.U32 R3, RZ, RZ, R47 ;  /* 0x000000ffff035224 */ /* 0x000fe200078e002f */
[----:B------:R-:W-:Y:S01]  /*4690*/  @P5 IADD3.X R47, RZ, R47, RZ, P6, !PT ;  /* 0x0000002fff2f5210 */ /* 0x000fe200037fe4ff */
[----:B------:R-:W-:Y:S01]  /*46a0*/  STS.128 [R0], R80 ;  /* 0x0000005000007388 */ /* 0x000fe20000000c00 */
[----:B------:R-:W-:Y:S01]  /*46b0*/  FADD.FTZ R17, R4, R9 ;  /* 0x0000000904117221 */ /* 0x000fe20000010000 */
[----:B------:R-:W-:Y:S02]  /*46c0*/  @P5 MOV R4, R26 ;  /* 0x0000001a00045202 */ /* 0x000fe40000000f00 */
[----:B------:R-:W-:Y:S01]  /*46d0*/  STS.128 [R0+0x10], R76 ;  /* 0x0000104c00007388 */ /* 0x000fe20000000c00 */
[----:B0-----:R-:W-:Y:S01]  /*46e0*/  FADD.FTZ R19, R5, R20 ;  /* 0x0000001405137221 */ /* 0x001fe20000010000 */
[----:B------:R-:W-:Y:S01]  /*46f0*/  @P5 IADD3 R26, P6, R26, 0x200, RZ ;  /* 0x000002001a1a5810 */ /* 0x000fe20007fde0ff */
[----:B------:R-:W-:Y:S01]  /*4700*/  @P5 IMAD.MOV.U32 R5, RZ, RZ, R45 ;  /* 0x000000ffff055224 */ /* 0x000fe200078e002d */
[----:B------:R-:W-:Y:S01]  /*4710*/  STS.128 [R0+0x400], R72 ;  /* 0x0004004800007388 */ /* 0x000fe20000000c00 */
[----:B-1----:R-:W-:Y:S01]  /*4720*/  FADD.FTZ R23, R6, R11 ;  /* 0x0000000b06177221 */ /* 0x002fe20000010000 */
[----:B------:R-:W-:Y:S01]  /*4730*/  @P4 MOV R6, R28 ;  /* 0x0000001c00064202 */ /* 0x000fe20000000f00 */
[----:B------:R-:W-:Y:S01]  /*4740*/  @P5 IMAD.X R45, RZ, RZ, R45, P6 ;  /* 0x000000ffff2d5224 */ /* 0x000fe200030e062d */
[----:B------:R-:W-:Y:S01]  /*4750*/  STS.128 [R0+0x410], R68 ;  /* 0x0004104400007388 */ /* 0x000fe20000000c00 */
[----:B--2---:R-:W-:Y:S01]  /*4760*/  FADD.FTZ R25, R7, R22 ;  /* 0x0000001607197221 */ /* 0x004fe20000010000 */
[----:B------:R-:W-:Y:S01]  /*4770*/  @P4 IADD3 R28, P6, R28, 0x200, RZ ;  /* 0x000002001c1c4810 */ /* 0x000fe20007fde0ff */
[----:B------:R-:W-:Y:S01]  /*4780*/  @P4 IMAD.MOV.U32 R7, RZ, RZ, R47 ;  /* 0x000000ffff074224 */ /* 0x000fe200078e002f */
[----:B------:R-:W-:Y:S01]  /*4790*/  STS.128 [R0+0x800], R64 ;  /* 0x0008004000007388 */ /* 0x000fe20000000c00 */
[----:B------:R-:W-:-:S02]  /*47a0*/  @P4 MOV R8, R26 ;  /* 0x0000001a00084202 */ /* 0x000fc40000000f00 */
[----:B------:R-:W-:Y:S01]  /*47b0*/  @P4 IADD3.X R47, RZ, R47, RZ, P6, !PT ;  /* 0x0000002fff2f4210 */ /* 0x000fe200037fe4ff */
[----:B------:R-:W-:Y:S04]  /*47c0*/  STS.128 [R0+0x810], R60 ;  /* 0x0008103c00007388 */ /* 0x000fe80000000c00 */
[----:B------:R-:W-:Y:S01]  /*47d0*/  BAR.SYNC.DEFER_BLOCKING 0x0 ;  /* 0x0000000000007b1d */ /* 0x000fe20000010000 */
[----:B------:R-:W-:-:S05]  /*47e0*/  @P4 IADD3 R26, P6, R26, 0x200, RZ ;  /* 0x000002001a1a4810 */ /* 0x000fca0007fde0ff */
[----:B------:R-:W0:Y:S04]  /*47f0*/  LDS R0, [R164.X4+0x200] ;  /* 0x00020000a4007984 */ /* 0x000e280000004800 */
        /* <DEDUP_REMOVED lines=28> */
[----:B------:R-:W-:Y:S01]  /*49c0*/  @P3 MOV R10, R28 ;  /* 0x0000001c000a3202 */ /* 0x000fe20000000f00 */
[----:B------:R-:W-:Y:S01]  /*49d0*/  @P4 IMAD.X R45, RZ, RZ, R45, P6 ;  /* 0x000000ffff2d4224 */ /* 0x000fe200030e062d */
[----:B------:R-:W4:Y:S01]  /*49e0*/  LDS R22, [R164.X4+0x2a00] ;  /* 0x002a0000a4167984 */ /* 0x000f220000004800 */
[----:B------:R-:W-:Y:S01]  /*49f0*/  FADD.FTZ R12, R12, R33 ;  /* 0x000000210c0c7221 */ /* 0x000fe20000010000 */
[----:B------:R-:W-:-:S02]  /*4a00*/  @P3 IADD3 R28, P6, R28, 0x200, RZ ;  /* 0x000002001c1c3810 */ /* 0x000fc40007fde0ff */
[----:B------:R-:W4:Y:S01]  /*4a10*/  LDS R29, [R164.X4+0x2c00] ;  /* 0x002c0000a41d7984 */ /* 0x000f220000004800 */
[----:B------:R-:W-:-:S03]  /*4a20*/  FADD.FTZ R13, RZ, R13 ;  /* 0x0000000dff0d7221 */ /* 0x000fc60000010000 */
[----:B------:R-:W4:Y:S01]  /*4a30*/  LDS R35, [R164.X4+0x1600] ;  /* 0x00160000a4237984 */ /* 0x000f220000004800 */
[----:B0-----:R-:W-:Y:S02]  /*4a40*/  FADD.FTZ R0, R0, R11 ;  /* 0x0000000b00007221 */ /* 0x001fe40000010000 */
[----:B------:R-:W-:Y:S01]  /*4a50*/  @P3 IMAD.MOV.U32 R11, RZ, RZ, R47 ;  /* 0x000000ffff0b3224 */ /* 0x000fe200078e002f */
[----:B------:R-:W0:Y:S01]  /*4a60*/  LDS R27, [R164.X4+0x2200] ;  /* 0x00220000a41b7984 */ /* 0x000e220000004800 */
[----:B-1----:R-:W-:Y:S01]  /*4a70*/  FADD.FTZ R39, R12, R39 ;  /* 0x000000270c277221 */ /* 0x002fe20000010000 */
[----:B------:R-:W-:Y:S02]  /*4a80*/  @P3 MOV R12, R26 ;  /* 0x0000001a000c3202 */ /* 0x000fe40000000f00 */
[----:B------:R-:W1:Y:S01]  /*4a90*/  LDS R31, [R164.X4+0x2e00] ;  /* 0x002e0000a41f7984 */ /* 0x000e620000004800 */
[----:B--2---:R-:W-:Y:S01]  /*4aa0*/  FADD.FTZ R41, R24, R41 ;  /* 0x0000002918297221 */ /* 0x004fe20000010000 */
[----:B------:R-:W-:Y:S01]  /*4ab0*/  @P3 IADD3.X R47, RZ, R47, RZ, P6, !PT ;  /* 0x0000002fff2f3210 */ /* 0x000fe200037fe4ff */
[----:B---3--:R-:W-:Y:S01]  /*4ac0*/  FADD.FTZ R13, R13, R16 ;  /* 0x000000100d0d7221 */ /* 0x008fe20000010000 */
[----:B------:R-:W-:-:S02]  /*4ad0*/  @P3 IADD3 R26, P6, R26, 0x200, RZ ;  /* 0x000002001a1a3810 */ /* 0x000fc40007fde0ff */
[----:B------:R2:W-:Y:S01]  /*4ae0*/  @P5 STG.E [R2.64], R41 ;  /* 0x0000002902005986 */ /* 0x0005e2000c101904 */
[----:B----4-:R-:W-:Y:S02]  /*4af0*/  FADD.FTZ R18, R13, R18 ;  /* 0x000000120d127221 */ /* 0x010fe40000010000 */
[----:B------:R-:W-:Y:S01]  /*4b00*/  @P3 IMAD.MOV.U32 R13, RZ, RZ, R45 ;  /* 0x000000ffff0d3224 */ /* 0x000fe200078e002d */
[----:B------:R3:W-:Y:S01]  /*4b10*/  @P5 STG.E [R4.64], R21 ;  /* 0x0000001504005986 */ /* 0x0007e2000c101904 */
[----:B------:R-:W-:Y:S02]  /*4b20*/  FADD.FTZ R43, R0, R43 ;  /* 0x0000002b002b7221 */ /* 0x000fe40000010000 */
[----:B------:R-:W-:Y:S02]  /*4b30*/  @P3 IMAD.X R45, RZ, RZ, R45, P6 ;  /* 0x000000ffff2d3224 */ /* 0x000fe400030e062d */
[----:B------:R-:W-:Y:S01]  /*4b40*/  FADD.FTZ R37, R37, R20 ;  /* 0x0000001425257221 */ /* 0x000fe20000010000 */
[----:B------:R4:W-:Y:S01]  /*4b50*/  @P4 STG.E [R6.64], R43 ;  /* 0x0000002b06004986 */ /* 0x0009e2000c101904 */
[----:B--2---:R-:W-:Y:S01]  /*4b60*/  @P2 MOV R2, R28 ;  /* 0x0000001c00022202 */ /* 0x004fe20000000f00 */
[----:B------:R-:W-:Y:S01]  /*4b70*/  @P2 IMAD.MOV.U32 R3, RZ, RZ, R47 ;  /* 0x000000ffff032224 */ /* 0x000fe200078e002f */
[----:B------:R-:W-:Y:S01]  /*4b80*/  @P2 IADD3 R28, P5, R28, 0x200, RZ ;  /* 0x000002001c1c2810 */ /* 0x000fe20007fbe0ff */
[----:B------:R-:W-:Y:S01]  /*4b90*/  FADD.FTZ R14, RZ, R14 ;  /* 0x0000000eff0e7221 */ /* 0x000fe20000010000 */
[----:B------:R2:W-:Y:S01]  /*4ba0*/  @P4 STG.E [R8.64], R15 ;  /* 0x0000000f08004986 */ /* 0x0005e2000c101904 */
[----:B---3--:R-:W-:Y:S01]  /*4bb0*/  @P2 MOV R4, R26 ;  /* 0x0000001a00042202 */ /* 0x008fe20000000f00 */
[--C-:B------:R-:W-:Y:S01]  /*4bc0*/  @P2 IMAD.MOV.U32 R5, RZ, RZ, R45.reuse ;  /* 0x000000ffff052224 */ /* 0x100fe200078e002d */
[----:B------:R-:W-:Y:S01]  /*4bd0*/  @P2 IADD3 R26, P6, R26, 0x200, RZ ;  /* 0x000002001a1a2810 */ /* 0x000fe20007fde0ff */
[----:B------:R-:W-:Y:S01]  /*4be0*/  @P3 STG.E [R10.64], R37 ;  /* 0x000000250a003986 */ /* 0x000fe2000c101904 */
[----:B------:R-:W-:Y:S01]  /*4bf0*/  @P2 IADD3.X R47, RZ, R47, RZ, P5, !PT ;  /* 0x0000002fff2f2210 */ /* 0x000fe20002ffe4ff */
[----:B------:R-:W-:Y:S01]  /*4c00*/  FADD.FTZ R39, R39, R22 ;  /* 0x0000001627277221 */ /* 0x000fe20000010000 */
[----:B----4-:R-:W-:Y:S01]  /*4c10*/  @P1 MOV R6, R28 ;  /* 0x0000001c00061202 */ /* 0x010fe20000000f00 */
[----:B------:R-:W-:Y:S01]  /*4c20*/  @P2 IMAD.X R45, RZ, RZ, R45, P6 ;  /* 0x000000ffff2d2224 */ /* 0x000fe200030e062d */
[----:B------:R-:W-:Y:S01]  /*4c30*/  @P3 STG.E [R12.64], R17 ;  /* 0x000000110c003986 */ /* 0x000fe2000c101904 */
[----:B------:R-:W-:Y:S01]  /*4c40*/  FADD.FTZ R29, R18, R29 ;  /* 0x0000001d121d7221 */ /* 0x000fe20000010000 */
[----:B------:R-:W-:Y:S01]  /*4c50*/  @P1 IADD3 R28, P3, R28, 0x200, RZ ;  /* 0x000002001c1c1810 */ /* 0x000fe20007f7e0ff */
[----:B------:R-:W-:Y:S01]  /*4c60*/  @P1 IMAD.MOV.U32 R7, RZ, RZ, R47 ;  /* 0x000000ffff071224 */ /* 0x000fe200078e002f */
[----:B--2---:R-:W-:Y:S01]  /*4c70*/  @P1 MOV R8, R26 ;  /* 0x0000001a00081202 */ /* 0x004fe20000000f00 */
[----:B------:R-:W-:Y:S01]  /*4c80*/  FADD.FTZ R14, R14, R35 ;  /* 0x000000230e0e7221 */ /* 0x000fe20000010000 */
[----:B------:R-:W-:Y:S01]  /*4c90*/  @P1 IADD3 R26, P4, R26, 0x200, RZ ;  /* 0x000002001a1a1810 */ /* 0x000fe20007f9e0ff */
[----:B------:R-:W-:Y:S01]  /*4ca0*/  @P1 IMAD.MOV.U32 R9, RZ, RZ, R45 ;  /* 0x000000ffff091224 */ /* 0x000fe200078e002d */
[----:B------:R2:W-:Y:S01]  /*4cb0*/  @P2 STG.E [R2.64], R39 ;  /* 0x0000002702002986 */ /* 0x0005e2000c101904 */
[----:B------:R-:W-:Y:S01]  /*4cc0*/  @P1 IADD3.X R47, RZ, R47, RZ, P3, !PT ;  /* 0x0000002fff2f1210 */ /* 0x000fe20001ffe4ff */
[----:B0-----:R-:W-:-:S02]  /*4cd0*/  FADD.FTZ R14, R14, R27 ;  /* 0x0000001b0e0e7221 */ /* 0x001fc40000010000 */
[----:B------:R0:W-:Y:S01]  /*4ce0*/  @P2 STG.E [R4.64], R19 ;  /* 0x0000001304002986 */ /* 0x0001e2000c101904 */
[----:B------:R-:W-:Y:S02]  /*4cf0*/  @P1 IMAD.X R45, RZ, RZ, R45, P4 ;  /* 0x000000ffff2d1224 */ /* 0x000fe400020e062d */
[----:B-1----:R-:W-:Y:S01]  /*4d00*/  FADD.FTZ R31, R14, R31 ;  /* 0x0000001f0e1f7221 */ /* 0x002fe20000010000 */
[----:B------:R1:W-:Y:S04]  /*4d10*/  @P1 STG.E [R6.64], R29 ;  /* 0x0000001d06001986 */ /* 0x0003e8000c101904 */
[----:B------:R1:W-:Y:S01]  /*4d20*/  @P1 STG.E [R8.64], R23 ;  /* 0x0000001708001986 */ /* 0x0003e2000c101904 */
[----:B--2---:R-:W-:Y:S01]  /*4d30*/  MOV R2, R28 ;  /* 0x0000001c00027202 */ /* 0x004fe20000000f00 */
[----:B------:R-:W-:Y:S01]  /*4d40*/  IMAD.MOV.U32 R3, RZ, RZ, R47 ;  /* 0x000000ffff037224 */ /* 0x000fe200078e002f */
[----:B0-----:R-:W-:Y:S01]  /*4d50*/  MOV R4, R26 ;  /* 0x0000001a00047202 */ /* 0x001fe20000000f00 */
[----:B------:R-:W-:Y:S01]  /*4d60*/  IMAD.MOV.U32 R5, RZ, RZ, R45 ;  /* 0x000000ffff057224 */ /* 0x000fe200078e002d */
[----:B------:R-:W-:Y:S06]  /*4d70*/  @!P0 EXIT ;  /* 0x000000000000894d */ /* 0x000fec0003800000 */
[----:B------:R-:W-:Y:S04]  /*4d80*/  STG.E [R2.64], R31 ;  /* 0x0000001f02007986 */ /* 0x000fe8000c101904 */
[----:B------:R-:W-:Y:S01]  /*4d90*/  STG.E [R4.64], R25 ;  /* 0x0000001904007986 */ /* 0x000fe2000c101904 */
[----:B------:R-:W-:Y:S05]  /*4da0*/  EXIT ;  /* 0x000000000000794d */ /* 0x000fea0003800000 */
.L_x_519:
[----:B------:R-:W-:Y:S01]  /*4db0*/  HFMA2.MMA R163, -RZ, RZ, 0, 1.847743988037109375e-06 ;  /* 0x0000001fffa37435 */ /* 0x000fe200000001ff */
[----:B0-----:R-:W-:Y:S01]  /*4dc0*/  MOV R97, R133 ;  /* 0x0000008500617202 */ /* 0x001fe20000000f00 */
[----:B------:R-:W-:Y:S01]  /*4dd0*/  IMAD.MOV.U32 R98, RZ, RZ, 0x1 ;  /* 0x00000001ff627424 */ /* 0x000fe200078e00ff */
[----:B------:R-:W-:Y:S01]  /*4de0*/  MOV R96, 0x4e10 ;  /* 0x00004e1000607802 */ /* 0x000fe20000000f00 */
[----:B------:R-:W-:-:S02]  /*4df0*/  IMAD.MOV.U32 R132, RZ, RZ, -0x1 ;  /* 0xffffffffff847424 */ /* 0x000fc400078e00ff */
[----:B-----5:R-:W-:Y:S05]  /*4e00*/  CALL.REL.NOINC `($__internal_11_$__cuda_sm70_shflsync_bfly_p) ;  /* 0x0000046000007944 */ /* 0x020fea0003c00000 */
[----:B-1----:R-:W-:Y:S01]  /*4e10*/  MOV R99, R98 ;  /* 0x0000006200637202 */ /* 0x002fe20000000f00 */
[----:B------:R-:W-:Y:S05]  /*4e20*/  BRA `(.L_x_600) ;  /* 0xffffcc6000007947 */ /* 0x000fea000383ffff */
.L_x_520:
[----:B------:R-:W-:Y:S01]  /*4e30*/  HFMA2.MMA R98, -RZ, RZ, 0, 5.9604644775390625e-08 ;  /* 0x00000001ff627435 */ /* 0x000fe200000001ff */
[----:B0-----:R-:W-:Y:S01]  /*4e40*/  IMAD.MOV.U32 R97, RZ, RZ, R135 ;  /* 0x000000ffff617224 */ /* 0x001fe200078e0087 */
[----:B------:R-:W-:Y:S01]  /*4e50*/  MOV R132, 0xffffffff ;  /* 0xffffffff00847802 */ /* 0x000fe20000000f00 */
[----:B------:R-:W-:Y:S01]  /*4e60*/  IMAD.MOV.U32 R163, RZ, RZ, 0x1f ;  /* 0x0000001fffa37424 */ /* 0x000fe200078e00ff */
[----:B------:R-:W-:-:S02]  /*4e70*/  MOV R96, 0x4e90 ;  /* 0x00004e9000607802 */ /* 0x000fc40000000f00 */
[----:B-12--5:R-:W-:Y:S05]  /*4e80*/  CALL.REL.NOINC `($__internal_11_$__cuda_sm70_shflsync_bfly_p) ;  /* 0x000003e000007944 */ /* 0x026fea0003c00000 */
[----:B------:R-:W-:Y:S01]  /*4e90*/  FADD.FTZ R133, R99, R133 ;  /* 0x0000008563857221 */ /* 0x000fe20000010000 */
[----:B------:R-:W-:Y:S01]  /*4ea0*/  HFMA2.MMA R163, -RZ, RZ, 0, 1.847743988037109375e-06 ;  /* 0x0000001fffa37435 */ /* 0x000fe200000001ff */
[----:B-1----:R-:W-:Y:S01]  /*4eb0*/  FADD.FTZ R135, R135, R98 ;  /* 0x0000006287877221 */ /* 0x002fe20000010000 */
[----:B------:R-:W-:Y:S01]  /*4ec0*/  MOV R96, 0x4f10 ;  /* 0x00004f1000607802 */ /* 0x000fe20000000f00 */
[----:B------:R-:W-:Y:S01]  /*4ed0*/  IMAD.MOV.U32 R98, RZ, RZ, 0x2 ;  /* 0x00000002ff627424 */ /* 0x000fe200078e00ff */
[----:B------:R-:W-:Y:S01]  /*4ee0*/  MOV R97, R133 ;  /* 0x0000008500617202 */ /* 0x000fe20000000f00 */
[----:B------:R-:W-:-:S02]  /*4ef0*/  IMAD.MOV.U32 R132, RZ, RZ, -0x1 ;  /* 0xffffffffff847424 */ /* 0x000fc400078e00ff */
[----:B------:R-:W-:Y:S05]  /*4f00*/  CALL.REL.NOINC `($__internal_11_$__cuda_sm70_shflsync_bfly_p) ;  /* 0x0000036000007944 */ /* 0x000fea0003c00000 */
[----:B------:R-:W-:Y:S01]  /*4f10*/  HFMA2.MMA R163, -RZ, RZ, 0, 1.847743988037109375e-06 ;  /* 0x0000001fffa37435 */ /* 0x000fe200000001ff */
[----:B-1----:R-:W-:Y:S01]  /*4f20*/  IMAD.MOV.U32 R99, RZ, RZ, R98 ;  /* 0x000000ffff637224 */ /* 0x002fe200078e0062 */
[----:B------:R-:W-:Y:S01]  /*4f30*/  MOV R97, R135 ;  /* 0x0000008700617202 */ /* 0x000fe20000000f00 */
[----:B------:R-:W-:Y:S01]  /*4f40*/  IMAD.MOV.U32 R98, RZ, RZ, 0x2 ;  /* 0x00000002ff627424 */ /* 0x000fe200078e00ff */
[----:B------:R-:W-:Y:S01]  /*4f50*/  MOV R96, 0x4f80 ;  /* 0x00004f8000607802 */ /* 0x000fe20000000f00 */
[----:B------:R-:W-:-:S02]  /*4f60*/  IMAD.MOV.U32 R132, RZ, RZ, -0x1 ;  /* 0xffffffffff847424 */ /* 0x000fc400078e00ff */
[----:B------:R-:W-:Y:S05]  /*4f70*/  CALL.REL.NOINC `($__internal_11_$__cuda_sm70_shflsync_bfly_p) ;  /* 0x000002f000007944 */ /* 0x000fea0003c00000 */
[----:B------:R-:W-:Y:S01]  /*4f80*/  FADD.FTZ R133, R99, R133 ;  /* 0x0000008563857221 */ /* 0x000fe20000010000 */
[----:B------:R-:W-:Y:S01]  /*4f90*/  MOV R132, 0xffffffff ;  /* 0xffffffff00847802 */ /* 0x000fe20000000f00 */
[----:B-1----:R-:W-:Y:S01]  /*4fa0*/  FADD.FTZ R135, R135, R98 ;  /* 0x0000006287877221 */ /* 0x002fe20000010000 */
[----:B------:R-:W-:Y:S01]  /*4fb0*/  MOV R98, 0x4 ;  /* 0x0000000400627802 */ /* 0x000fe20000000f00 */
[----:B------:R-:W-:Y:S01]  /*4fc0*/  IMAD.MOV.U32 R163, RZ, RZ, 0x1f ;  /* 0x0000001fffa37424 */ /* 0x000fe200078e00ff */
[----:B------:R-:W-:Y:S01]  /*4fd0*/  MOV R96, 0x5000 ;  /* 0x0000500000607802 */ /* 0x000fe20000000f00 */
[----:B------:R-:W-:-:S02]  /*4fe0*/  IMAD.MOV.U32 R97, RZ, RZ, R133 ;  /* 0x000000ffff617224 */ /* 0x000fc400078e0085 */
[----:B------:R-:W-:Y:S05]  /*4ff0*/  CALL.REL.NOINC `($__internal_11_$__cuda_sm70_shflsync_bfly_p) ;  /* 0x0000027000007944 */ /* 0x000fea0003c00000 */
[----:B-1----:R-:W-:Y:S01]  /*5000*/  MOV R99, R98 ;  /* 0x0000006200637202 */ /* 0x002fe20000000f00 */
[----:B------:R-:W-:Y:S01]  /*5010*/  HFMA2.MMA R98, -RZ, RZ, 0, 2.384185791015625e-07 ;  /* 0x00000004ff627435 */ /* 0x000fe200000001ff */
[----:B------:R-:W-:Y:S01]  /*5020*/  IMAD.MOV.U32 R97, RZ, RZ, R135 ;  /* 0x000000ffff617224 */ /* 0x000fe200078e0087 */
[----:B------:R-:W-:Y:S01]  /*5030*/  MOV R132, 0xffffffff ;  /* 0xffffffff00847802 */ /* 0x000fe20000000f00 */
[----:B------:R-:W-:Y:S01]  /*5040*/  IMAD.MOV.U32 R163, RZ, RZ, 0x1f ;  /* 0x0000001fffa37424 */ /* 0x000fe200078e00ff */
[----:B------:R-:W-:-:S02]  /*5050*/  MOV R96, 0x5070 ;  /* 0x0000507000607802 */ /* 0x000fc40000000f00 */
[----:B------:R-:W-:Y:S05]  /*5060*/  CALL.REL.NOINC `($__internal_11_$__cuda_sm70_shflsync_bfly_p) ;  /* 0x0000020000007944 */ /* 0x000fea0003c00000 */
        /* <DEDUP_REMOVED lines=24> */
[----:B------:R-:W-:Y:S01]  /*51f0*/  HFMA2.MMA R98, -RZ, RZ, 0, 9.5367431640625e-07 ;  /* 0x00000010ff627435 */ /* 0x000fe200000001ff */
[----:B------:R-:W-:Y:S01]  /*5200*/  IMAD.MOV.U32 R97, RZ, RZ, R135 ;  /* 0x000000ffff617224 */ /* 0x000fe200078e0087 */
[----:B------:R-:W-:Y:S01]  /*5210*/  MOV R132, 0xffffffff ;  /* 0xffffffff00847802 */ /* 0x000fe20000000f00 */
[----:B------:R-:W-:Y:S01]  /*5220*/  IMAD.MOV.U32 R163, RZ, RZ, 0x1f ;  /* 0x0000001fffa37424 */ /* 0x000fe200078e00ff */
[----:B------:R-:W-:-:S02]  /*5230*/  MOV R96, 0x5250 ;  /* 0x0000525000607802 */ /* 0x000fc40000000f00 */
[----:B------:R-:W-:Y:S05]  /*5240*/  CALL.REL.NOINC `($__internal_11_$__cuda_sm70_shflsync_bfly_p) ;  /* 0x0000002000007944 */ /* 0x000fea0003c00000 */
[----:B-1----:R-:W-:Y:S01]  /*5250*/  IMAD.MOV.U32 R96, RZ, RZ, R98 ;  /* 0x000000ffff607224 */ /* 0x002fe200078e0062 */
[----:B------:R-:W-:Y:S05]  /*5260*/  BRA `(.L_x_601) ;  /* 0xffffc94000007947 */ /* 0x000fea000383ffff */
        .weak           $__internal_11_$__cuda_sm70_shflsync_bfly_p
        .type           $__internal_11_$__cuda_sm70_shflsync_bfly_p,@function
        .size           $__internal_11_$__cuda_sm70_shflsync_bfly_p,(.L_x_9741 - $__internal_11_$__cuda_sm70_shflsync_bfly_p)
$__internal_11_$__cuda_sm70_shflsync_bfly_p:
[----:B------:R-:W-:Y:S04]  /*5270*/  WARPSYNC R132 ;  /* 0x0000008400007348 */ /* 0x000fe80003800000 */
[----:B------:R0:W1:Y:S02]  /*5280*/  SHFL.BFLY PT, R98, R97, R98, R163 ;  /* 0x0c00006261627389 */ /* 0x00006400000e00a3 */
[----:B0-----:R-:W-:-:S06]  /*5290*/  HFMA2.MMA R97, -RZ, RZ, 0, 0 ;  /* 0x00000000ff617435 */ /* 0x001fcc00000001ff */
[----:B------:R-:W-:Y:S05]  /*52a0*/  RET.REL.NODEC R96 `(_ZN10layer_norm13ln_bwd_kernelINS_13Kernel_traitsI13__nv_bfloat16S2_S2_S2_fjLj768ELj1ELj4ELj1ELj16ENS_18Kernel_traits_baseILj768ES2_S2_S2_S2_fjLj128EEEEELb1ELb0ELb1ELb0EEEvNS_9BwdParamsE) ;  /* 0xffffad5060007950 */ /* 0x000fea0003c3ffff */
.L_x_602:
        /* <DEDUP_REMOVED lines=13> */
.L_x_9741:


//--------------------- .text._ZN10layer_norm22ln_bwd_finalize_kernelINS_22Kernel_traits_finalizeILj768E13__nv_bfloat16S2_S2_S2_fjLb0ELj1024ELj4ENS_18Kernel_traits_baseILj768ES2_S2_S2_S2_fjLj1024EEEEELb0ELb1EEEvNS_9BwdParamsE --------------------------
	.section	.text._ZN10layer_norm22ln_bwd_finalize_kernelINS_22Kernel_traits_finalizeILj768E13__nv_bfloat16S2_S2_S2_fjLb0ELj1024ELj4ENS_18Kernel_traits_baseILj768ES2_S2_S2_S2_fjLj1024EEEEELb0ELb1EEEvNS_9BwdParamsE,"ax",@progbits
	.sectioninfo	@"SHI_REGISTERS=32"
	.align	128
        .global         _ZN10layer_norm22ln_bwd_finalize_kernelINS_22Kernel_traits_finalizeILj768E13__nv_bfloat16S2_S2_S2_fjLb0ELj1024ELj4ENS_18Kernel_traits_baseILj768ES2_S2_S2_S2_fjLj1024EEEEELb0ELb1EEEvNS_9BwdParamsE
        .type           _ZN10layer_norm22ln_bwd_finalize_kernelINS_22Kernel_traits_finalizeILj768E13__nv_bfloat16S2_S2_S2_fjLb0ELj1024ELj4ENS_18Kernel_traits_baseILj768ES2_S2_S2_S2_fjLj1024EEEEELb0ELb1EEEvNS_9BwdParamsE,@function
        .size           _ZN10layer_norm22ln_bwd_finalize_kernelINS_22Kernel_traits_finalizeILj768E13__nv_bfloat16S2_S2_S2_fjLb0ELj1024ELj4ENS_18Kernel_traits_baseILj768ES2_S2_S2_S2_fjLj1024EEEEELb0ELb1EEEvNS_9BwdParamsE,(.L_x_9742 - _ZN10layer_norm22ln_bwd_finalize_kernelINS_22Kernel_traits_finalizeILj768E13__nv_bfloat16S2_S2_S2_fjLb0ELj1024ELj4ENS_18Kernel_traits_baseILj768ES2_S2_S2_S2_fjLj1024EEEEELb0ELb1EEEvNS_9BwdParamsE)
        .other          _ZN10layer_norm22ln_bwd_finalize_kernelINS_22Kernel_traits_finalizeILj768E13__nv_bfloat16S2_S2_S2_fjLb0ELj1024ELj4ENS_18Kernel_traits_baseILj768ES2_S2_S2_S2_fjLj1024EEEEELb0ELb1EEEvNS_9BwdParamsE,@"STO_CUDA_ENTRY STV_DEFAULT"
_ZN10layer_norm22ln_bwd_finalize_kernelINS_22Kernel_traits_finalizeILj768E13__nv_bfloat16S2_S2_S2_fjLb0ELj1024ELj4ENS_18Kernel_traits_baseILj768ES2_S2_S2_S2_fjLj1024EEEEELb0ELb1EEEvNS_9BwdParamsE:
.text._ZN10layer_norm22ln_bwd_finalize_kernelINS_22Kernel_traits_finalizeILj768E13__nv_bfloat16S2_S2_S2_fjLb0ELj1024ELj4ENS_18Kernel_traits_baseILj768ES2_S2_S2_S2_fjLj1024EEEEELb0ELb1EEEvNS_9BwdParamsE:
        /* <DEDUP_REMOVED lines=8> */
[----:B------:R-:W-:Y:S01]  /*0080*/  SHF.L.U32 R2, R2, 0x4, RZ ;  /* 0x0000000402027819 */ /* 0x000fe200000006ff */
[----:B------:R-:W-:Y:S01]  /*0090*/  ULDC.64 UR4, c[0x0][0x118] ;  /* 0x0000460000047ab9 */ /* 0x000fe20000000a00 */
[--C-:B------:R-:W-:Y:S02]  /*00a0*/  SHF.R.U32.HI R17, RZ, 0x5, R0.reuse ;  /* 0x00000005ff117819 */ /* 0x100fe40000011600 */
[----:B------:R-:W-:Y:S02]  /*00b0*/  LOP3.LUT R20, R0, 0x3fffffe0, RZ, 0xc0, !PT ;  /* 0x3fffffe000147812 */ /* 0x000fe400078ec0ff */
[----:B------:R-:W-:Y:S02]  /*00c0*/  LOP3.LUT R19, R2, 0x7ffffff0, RZ, 0xc0, !PT ;  /* 0x7ffffff002137812 */ /* 0x000fe400078ec0ff */
[C---:B------:R-:W-:Y:S02]  /*00d0*/  LOP3.LUT R21, R17.reuse, 0x1f, R0, 0x78, !PT ;  /* 0x0000001f11157812 */ /* 0x040fe400078e7800 */
[C---:B------:R-:W-:Y:S01]  /*00e0*/  ISETP.GE.U32.AND P0, PT, R16.reuse, 0x10, PT ;  /* 0x000000101000780c */ /* 0x040fe20003f06070 */
[----:B------:R-:W-:Y:S01]  /*00f0*/  IMAD.IADD R19, R16, 0x1, R19 ;  /* 0x0000000110137824 */ /* 0x000fe200078e0213 */
[----:B------:R-:W-:Y:S01]  /*0100*/  IADD3 R20, R20, R21, RZ ;  /* 0x0000001514147210 */ /* 0x000fe20007ffe0ff */
[----:B------:R-:W-:Y:S01]  /*0110*/  IMAD R21, R16, 0x20, R21 ;  /* 0x0000002010157824 */ /* 0x000fe200078e0215 */
[----:B------:R-:W-:-:S02]  /*0120*/  ISETP.EQ.AND P0, PT, R17, 0x1f, !P0 ;  /* 0x0000001f1100780c */ /* 0x000fc40004702270 */
.L_x_615:
[----:B------:R-:W-:Y:S01]  /*0130*/  ISETP.GE.U32.AND P1, PT, R17, c[0x0][0x160], PT ;  /* 0x0000580011007a0c */ /* 0x000fe20003f26070 */
[----:B------:R-:W-:Y:S01]  /*0140*/  BSSY B0, `(.L_x_603) ;  /* 0x0000060000007945 */ /* 0x000fe20003800000 */
[----:B------:R-:W-:Y:S01]  /*0150*/  HFMA2.MMA R27, -RZ, RZ, 0, 0 ;  /* 0x00000000ff1b7435 */ /* 0x000fe200000001ff */
[----:B------:R-:W-:-:S10]  /*0160*/  IMAD.MOV.U32 R23, RZ, RZ, RZ ;  /* 0x000000ffff177224 */ /* 0x000fd400078e00ff */
        /* <DEDUP_REMOVED lines=23> */
.L_x_607:
[----:B------:R-:W-:Y:S01]  /*02e0*/  IMAD.MOV.U32 R14, RZ, RZ, 0x4 ;  /* 0x00000004ff0e7424 */ /* 0x000fe200078e00ff */
[C---:B------:R-:W-:Y:S01]  /*02f0*/  IADD3 R3, R25.reuse, 0x20, RZ ;  /* 0x0000002019037810 */ /* 0x040fe20007ffe0ff */
[C---:B------:R-:W-:Y:S01]  /*0300*/  IMAD R13, R25.reuse, c[0x0][0x168], R18 ;  /* 0x00005a00190d7a24 */ /* 0x040fe200078e0212 */
[----:B------:R-:W-:-:S03]  /*0310*/  IADD3 R5, R25, 0x40, RZ ;  /* 0x0000004019057810 */ /* 0x000fc60007ffe0ff */
[----:B------:R-:W-:Y:S01]  /*0320*/  IMAD.WIDE.U32 R10, R13, R14, c[0x0][0x220] ;  /* 0x000088000d0a7625 */ /* 0x000fe200078e000e */
[----:B------:R-:W-:-:S03]  /*0330*/  IADD3 R29, R25, 0x60, RZ ;  /* 0x00000060191d7810 */ /* 0x000fc60007ffe0ff */
[----:B------:R-:W-:Y:S01]  /*0340*/  IMAD R3, R3, c[0x0][0x168], R18 ;  /* 0x00005a0003037a24 */ /* 0x000fe200078e0212 */
[----:B------:R0:W2:Y:S01]  /*0350*/  LDG.E R24, [R10.64] ;  /* 0x000000040a187981 */ /* 0x0000a2000c1e1900 */
[----:B------:R-:W-:-:S04]  /*0360*/  IMAD.WIDE.U32 R12, R13, R14, c[0x0][0x228] ;  /* 0x00008a000d0c7625 */ /* 0x000fc800078e000e */
[--C-:B------:R-:W-:Y:S02]  /*0370*/  IMAD R15, R5, c[0x0][0x168], R18.reuse ;  /* 0x00005a00050f7a24 */ /* 0x100fe400078e0212 */
[CC--:B------:R-:W-:Y:S01]  /*0380*/  IMAD.WIDE.U32 R4, R3.reuse, R14.reuse, c[0x0][0x220] ;  /* 0x0000880003047625 */ /* 0x0c0fe200078e000e */
[----:B------:R-:W3:Y:S03]  /*0390*/  LDG.E R12, [R12.64] ;  /* 0x000000040c0c7981 */ /* 0x000ee6000c1e1900 */
[----:B------:R-:W-:Y:S02]  /*03a0*/  IMAD.WIDE.U32 R6, R3, R14, c[0x0][0x228] ;  /* 0x00008a0003067625 */ /* 0x000fe400078e000e */
[----:B------:R-:W4:Y:S02]  /*03b0*/  LDG.E R4, [R4.64] ;  /* 0x0000000404047981 */ /* 0x000f24000c1e1900 */
[----:B------:R-:W-:-:S02]  /*03c0*/  IMAD R29, R29, c[0x0][0x168], R18 ;  /* 0x00005a001d1d7a24 */ /* 0x000fc400078e0212 */
[CC--:B------:R-:W-:Y:S01]  /*03d0*/  IMAD.WIDE.U32 R8, R15.reuse, R14.reuse, c[0x0][0x220] ;  /* 0x000088000f087625 */ /* 0x0c0fe200078e000e */
[----:B------:R-:W5:Y:S03]  /*03e0*/  LDG.E R6, [R6.64] ;  /* 0x0000000406067981 */ /* 0x000f66000c1e1900 */
[-C--:B------:R-:W-:Y:S02]  /*03f0*/  IMAD.WIDE.U32 R2, R15, R14.reuse, c[0x0][0x228] ;  /* 0x00008a000f027625 */ /* 0x080fe400078e000e */
[----:B------:R-:W5:Y:S02]  /*0400*/  LDG.E R8, [R8.64] ;  /* 0x0000000408087981 */ /* 0x000f64000c1e1900 */
[CC--:B0-----:R-:W-:Y:S02]  /*0410*/  IMAD.WIDE.U32 R10, R29.reuse, R14.reuse, c[0x0][0x220] ;  /* 0x000088001d0a7625 */ /* 0x0c1fe400078e000e */
[----:B------:R-:W5:Y:S02]  /*0420*/  LDG.E R3, [R2.64] ;  /* 0x0000000402037981 */ /* 0x000f64000c1e1900 */
[----:B------:R-:W-:-:S02]  /*0430*/  IMAD.WIDE.U32 R14, R29, R14, c[0x0][0x228] ;  /* 0x00008a001d0e7625 */ /* 0x000fc400078e000e */
        /* <DEDUP_REMOVED lines=13> */
.L_x_606:
[----:B------:R-:W-:Y:S05]  /*0510*/  BSYNC B1 ;  /* 0x0000000000017941 */ /* 0x000fea0003800000 */
.L_x_605:
        /* <DEDUP_REMOVED lines=23> */
.L_x_609:
[----:B------:R-:W-:Y:S05]  /*0690*/  BSYNC B1 ;  /* 0x0000000000017941 */ /* 0x000fea0003800000 */
.L_x_608:
[----:B------:R-:W-:-:S13]  /*06a0*/  ISETP.LT.U32.OR P2, PT, R25, c[0x0][0x160], P2 ;  /* 0x0000580019007a0c */ /* 0x000fda0001741470 */
        /* <DEDUP_REMOVED lines=9> */
.L_x_604:
[----:B------:R-:W-:Y:S05]  /*0740*/  BSYNC B0 ;  /* 0x0000000000007941 */ /* 0x000fea0003800000 */
.L_x_603:
        /* <DEDUP_REMOVED lines=11> */
.L_x_616:
[----:B---3--:R-:W-:Y:S01]  /*0800*/  FADD.FTZ R13, R4, R3 ;  /* 0x00000003040d7221 */ /* 0x008fe20000010000 */
[----:B------:R-:W-:Y:S05]  /*0810*/  BRA.DIV ~URZ, `(.L_x_612) ;  /* 0x000003127f007947 */ /* 0x000fea000b800000 */
[----:B-1----:R-:W1:Y:S02]  /*0820*/  SHFL.BFLY PT, R2, R5, 0x1, 0x1f ;  /* 0x0c201f0005027f89 */ /* 0x002e6400000e0000 */
[----:B-1----:R-:W-:Y:S02]  /*0830*/  FADD.FTZ R6, R5, R2 ;  /* 0x0000000205067221 */ /* 0x002fe40000010000 */
[----:B------:R-:W1:Y:S04]  /*0840*/  SHFL.BFLY PT, R2, R13, 0x2, 0x1f ;  /* 0x0c401f000d027f89 */ /* 0x000e6800000e0000 */
[----:B------:R-:W3:Y:S01]  /*0850*/  SHFL.BFLY PT, R3, R6, 0x2, 0x1f ;  /* 0x0c401f0006037f89 */ /* 0x000ee200000e0000 */
[----:B-1----:R-:W-:-:S02]  /*0860*/  FADD.FTZ R2, R13, R2 ;  /* 0x000000020d027221 */ /* 0x002fc40000010000 */
[----:B---3--:R-:W-:-:S03]  /*0870*/  FADD.FTZ R8, R6, R3 ;  /* 0x0000000306087221 */ /* 0x008fc60000010000 */
[----:B------:R-:W1:Y:S04]  /*0880*/  SHFL.BFLY PT, R3, R2, 0x4, 0x1f ;  /* 0x0c801f0002037f89 */ /* 0x000e6800000e0000 */
[----:B------:R-:W3:Y:S01]  /*0890*/  SHFL.BFLY PT, R7, R8, 0x4, 0x1f ;  /* 0x0c801f0008077f89 */ /* 0x000ee200000e0000 */
[----:B-1----:R-:W-:Y:S02]  /*08a0*/  FADD.FTZ R3, R2, R3 ;  /* 0x0000000302037221 */ /* 0x002fe40000010000 */
[----:B---3--:R-:W-:-:S03]  /*08b0*/  FADD.FTZ R9, R8, R7 ;  /* 0x0000000708097221 */ /* 0x008fc60000010000 */
[----:B--2---:R-:W1:Y:S04]  /*08c0*/  SHFL.BFLY PT, R4, R3, 0x8, 0x1f ;  /* 0x0d001f0003047f89 */ /* 0x004e6800000e0000 */
[----:B------:R-:W2:Y:S01]  /*08d0*/  SHFL.BFLY PT, R10, R9, 0x8, 0x1f ;  /* 0x0d001f00090a7f89 */ /* 0x000ea200000e0000 */
[----:B-1----:R-:W-:Y:S02]  /*08e0*/  FADD.FTZ R4, R3, R4 ;  /* 0x0000000403047221 */ /* 0x002fe40000010000 */
[----:B--2---:R-:W-:-:S03]  /*08f0*/  FADD.FTZ R10, R9, R10 ;  /* 0x0000000a090a7221 */ /* 0x004fc60000010000 */
[----:B------:R1:W2:Y:S04]  /*0900*/  SHFL.BFLY PT, R7, R4, 0x10, 0x1f ;  /* 0x0e001f0004077f89 */ /* 0x0002a800000e0000 */
[----:B------:R1:W3:Y:S02]  /*0910*/  SHFL.BFLY PT, R5, R10, 0x10, 0x1f ;  /* 0x0e001f000a057f89 */ /* 0x0002e400000e0000 */
.L_x_617:
[----:B------:R-:W-:Y:S01]  /*0920*/  @!P1 SHF.R.U32.HI R2, RZ, 0x3, R0 ;  /* 0x00000003ff029819 */ /* 0x000fe20000011600 */
[----:B---3--:R-:W-:Y:S02]  /*0930*/  FADD.FTZ R5, R5, R10 ;  /* 0x0000000a05057221 */ /* 0x008fe40000010000 */
[----:B--2---:R-:W-:Y:S01]  /*0940*/  FADD.FTZ R7, R7, R4 ;  /* 0x0000000407077221 */ /* 0x004fe20000010000 */
[----:B------:R-:W-:-:S05]  /*0950*/  @!P1 LOP3.LUT R2, R2, 0x1ffffffc, RZ, 0xc0, !PT ;  /* 0x1ffffffc02029812 */ /* 0x000fca00078ec0ff */
[----:B------:R2:W-:Y:S04]  /*0960*/  @!P1 STS [R2+0x2000], R5 ;  /* 0x0020000502009388 */ /* 0x0005e80000000800 */
[----:B------:R2:W-:Y:S02]  /*0970*/  @!P1 STS [R2+0x2080], R7 ;  /* 0x0020800702009388 */ /* 0x0005e40000000800 */
.L_x_610:
[----:B0-----:R-:W-:Y:S01]  /*0980*/  WARPSYNC 0xffffffff ;  /* 0xffffffff00007948 */ /* 0x001fe20003800000 */
[----:B------:R-:W-:Y:S06]  /*0990*/  BAR.SYNC.DEFER_BLOCKING 0x0 ;  /* 0x0000000000007b1d */ /* 0x000fec0000010000 */
[----:B------:R-:W-:Y:S01]  /*09a0*/  BSSY B0, `(.L_x_613) ;  /* 0x000000b000007945 */ /* 0x000fe20003800000 */
[----:B------:R-:W-:Y:S05]  /*09b0*/  @!P0 BRA `(.L_x_614) ;  /* 0x0000009000008947 */ /* 0x000fea0003800000 */
[----:B--2---:R-:W0:Y:S01]  /*09c0*/  LDS.64 R2, [R16.X8+0x2000] ;  /* 0x0020000010027984 */ /* 0x004e220000008a00 */
[----:B------:R-:W-:-:S03]  /*09d0*/  HFMA2.MMA R6, -RZ, RZ, 0, 2.384185791015625e-07 ;  /* 0x00000004ff067435 */ /* 0x000fc600000001ff */
[----:B-1----:R-:W1:Y:S01]  /*09e0*/  LDS.64 R4, [R16.X8+0x2080] ;  /* 0x0020800010047984 */ /* 0x002e620000008a00 */
[----:B0-----:R-:W-:-:S06]  /*09f0*/  F2FP.BF16.PACK_AB R7, R3, R2 ;  /* 0x000000020307723e */ /* 0x001fcc00000010ff */
[----:B------:R-:W-:Y:S01]  /*0a00*/  IMAD.WIDE.U32 R2, R19, R6, c[0x0][0x268] ;  /* 0x00009a0013027625 */ /* 0x000fe200078e0006 */
[----:B-1----:R-:W-:-:S03]  /*0a10*/  F2FP.BF16.PACK_AB R9, R5, R4 ;  /* 0x000000040509723e */ /* 0x002fc600000010ff */
[----:B------:R-:W-:Y:S01]  /*0a20*/  IMAD.WIDE.U32 R4, R19, R6, c[0x0][0x260] ;  /* 0x0000980013047625 */ /* 0x000fe200078e0006 */
[----:B------:R0:W-:Y:S04]  /*0a30*/  STG.E [R2.64], R7 ;  /* 0x0000000702007986 */ /* 0x0001e8000c101904 */
[----:B------:R0:W-:Y:S02]  /*0a40*/  STG.E [R4.64], R9 ;  /* 0x0000000904007986 */ /* 0x0001e4000c101904 */
.L_x_614:
[----:B------:R-:W-:Y:S05]  /*0a50*/  BSYNC B0 ;  /* 0x0000000000007941 */ /* 0x000fea0003800000 */
.L_x_613:
[C---:B------:R-:W-:Y:S02]  /*0a60*/  ISETP.GT.U32.AND P1, PT, R18.reuse, -0x301, PT ;  /* 0xfffffcff1200780c */ /* 0x040fe40003f24070 */
[----:B------:R-:W-:Y:S02]  /*0a70*/  IADD3 R18, R18, 0x300, RZ ;  /* 0x0000030012127810 */ /* 0x000fe40007ffe0ff */
[----:B------:R-:W-:-:S09]  /*0a80*/  IADD3 R19, R19, 0x180, RZ ;  /* 0x0000018013137810 */ /* 0x000fd20007ffe0ff */
[----:B012---:R-:W-:Y:S05]  /*0a90*/  @P1 BRA `(.L_x_615) ;  /* 0xfffff69000001947 */ /* 0x007fea000383ffff */
[----:B------:R-:W-:Y:S05]  /*0aa0*/  EXIT ;  /* 0x000000000000794d */ /* 0x000fea0003800000 */
.L_x_611:
[----:B--2---:R-:W-:Y:S01]  /*0ab0*/  IMAD.MOV.U32 R10, RZ, RZ, R4 ;  /* 0x000000ffff0a7224 */ /* 0x004fe200078e0004 */
[----:B------:R-:W-:Y:S01]  /*0ac0*/  MOV R9, 0x1 ;  /* 0x0000000100097802 */ /* 0x000fe20000000f00 */
[----:B------:R-:W-:Y:S01]  /*0ad0*/  IMAD.MOV.U32 R6, RZ, RZ, 0x1f ;  /* 0x0000001fff067424 */ /* 0x000fe200078e00ff */
[----:B------:R-:W-:Y:S02]  /*0ae0*/  MOV R11, 0xffffffff ;  /* 0xffffffff000b7802 */ /* 0x000fe40000000f00 */
[----:B------:R-:W-:Y:S02]  /*0af0*/  MOV R2, 0xb10 ;  /* 0x00000b1000027802 */ /* 0x000fe40000000f00 */
[----:B01----:R-:W-:Y:S05]  /*0b00*/  CALL.REL.NOINC `($__internal_12_$__cuda_sm70_shflsync_bfly_p) ;  /* 0x000003c000007944 */ /* 0x003fea0003c00000 */
[----:B-1----:R-:W-:Y:S01]  /*0b10*/  IMAD.MOV.U32 R3, RZ, RZ, R6 ;  /* 0x000000ffff037224 */ /* 0x002fe200078e0006 */
[----:B0-----:R-:W-:Y:S05]  /*0b20*/  BRA `(.L_x_616) ;  /* 0xfffffcd000007947 */ /* 0x001fea000383ffff */
.L_x_612:
[----:B------:R-:W-:Y:S01]  /*0b30*/  HFMA2.MMA R6, -RZ, RZ, 0, 1.847743988037109375e-06 ;  /* 0x0000001fff067435 */ /* 0x000fe200000001ff */
[----:B------:R-:W-:Y:S01]  /*0b40*/  MOV R10, R13 ;  /* 0x0000000d000a7202 */ /* 0x000fe20000000f00 */
[----:B------:R-:W-:Y:S01]  /*0b50*/  IMAD.MOV.U32 R9, RZ, RZ, 0x2 ;  /* 0x00000002ff097424 */ /* 0x000fe200078e00ff */
[----:B------:R-:W-:Y:S01]  /*0b60*/  MOV R2, 0xb90 ;  /* 0x00000b9000027802 */ /* 0x000fe20000000f00 */
[----:B------:R-:W-:-:S02]  /*0b70*/  IMAD.MOV.U32 R11, RZ, RZ, -0x1 ;  /* 0xffffffffff0b7424 */ /* 0x000fc400078e00ff */
[----:B012---:R-:W-:Y:S05]  /*0b80*/  CALL.REL.NOINC `($__internal_12_$__cuda_sm70_shflsync_bfly_p) ;  /* 0x0000034000007944 */ /* 0x007fea0003c00000 */
[----:B01----:R-:W-:Y:S01]  /*0b90*/  FADD.FTZ R10, R13, R6 ;  /* 0x000000060d0a7221 */ /* 0x003fe20000010000 */
[----:B------:R-:W-:Y:S01]  /*0ba0*/  HFMA2.MMA R6, -RZ, RZ, 0, 1.847743988037109375e-06 ;  /* 0x0000001fff067435 */ /* 0x000fe200000001ff */
[----:B------:R-:W-:Y:S01]  /*0bb0*/  MOV R9, 0x4 ;  /* 0x0000000400097802 */ /* 0x000fe20000000f00 */
[----:B------:R-:W-:Y:S01]  /*0bc0*/  IMAD.MOV.U32 R11, RZ, RZ, -0x1 ;  /* 0xffffffffff0b7424 */ /* 0x000fe200078e00ff */
[----:B------:R-:W-:-:S03]  /*0bd0*/  MOV R2, 0xbf0 ;  /* 0x00000bf000027802 */ /* 0x000fc60000000f00 */
[----:B------:R-:W-:Y:S05]  /*0be0*/  CALL.REL.NOINC `($__internal_12_$__cuda_sm70_shflsync_bfly_p) ;  /* 0x000002e000007944 */ /* 0x000fea0003c00000 */
[----:B01----:R-:W-:Y:S01]  /*0bf0*/  FADD.FTZ R10, R10, R6 ;  /* 0x000000060a0a7221 */ /* 0x003fe20000010000 */
[----:B------:R-:W-:Y:S01]  /*0c00*/  HFMA2.MMA R6, -RZ, RZ, 0, 1.847743988037109375e-06 ;  /* 0x0000001fff067435 */ /* 0x000fe200000001ff */
[----:B------:R-:W-:Y:S01]  /*0c10*/  MOV R9, 0x8 ;  /* 0x0000000800097802 */ /* 0x000fe20000000f00 */
[----:B------:R-:W-:Y:S01]  /*0c20*/  IMAD.MOV.U32 R11, RZ, RZ, -0x1 ;  /* 0xffffffffff0b7424 */ /* 0x000fe200078e00ff */
[----:B------:R-:W-:-:S03]  /*0c30*/  MOV R2, 0xc50 ;  /* 0x00000c5000027802 */ /* 0x000fc60000000f00 */
[----:B------:R-:W-:Y:S05]  /*0c40*/  CALL.REL.NOINC `($__internal_12_$__cuda_sm70_shflsync_bfly_p) ;  /* 0x0000028000007944 */ /* 0x000fea0003c00000 */
[----:B-1----:R-:W-:Y:S01]  /*0c50*/  FADD.FTZ R4, R10, R6 ;  /* 0x000000060a047221 */ /* 0x002fe20000010000 */
[----:B------:R-:W-:Y:S01]  /*0c60*/  HFMA2.MMA R6, -RZ, RZ, 0, 1.847743988037109375e-06 ;  /* 0x0000001fff067435 */ /* 0x000fe200000001ff */
[----:B0-----:R-:W-:Y:S01]  /*0c70*/  MOV R9, 0x10 ;  /* 0x0000001000097802 */ /* 0x001fe20000000f00 */
[----:B------:R-:W-:Y:S01]  /*0c80*/  IMAD.MOV.U32 R11, RZ, RZ, -0x1 ;  /* 0xffffffffff0b7424 */ /* 0x000fe200078e00ff */
[----:B------:R-:W-:-:S02]  /*0c90*/  MOV R2, 0xcc0 ;  /* 0x00000cc000027802 */ /* 0x000fc40000000f00 */
[----:B------:R-:W-:Y:S02]  /*0ca0*/  MOV R10, R4 ;  /* 0x00000004000a7202 */ /* 0x000fe40000000f00 */
[----:B------:R-:W-:Y:S05]  /*0cb0*/  CALL.REL.NOINC `($__internal_12_$__cuda_sm70_shflsync_bfly_p) ;  /* 0x0000021000007944 */ /* 0x000fea0003c00000 */
[----:B0-----:R-:W-:Y:S01]  /*0cc0*/  HFMA2.MMA R9, -RZ, RZ, 0, 5.9604644775390625e-08 ;  /* 0x00000001ff097435 */ /* 0x001fe200000001ff */
[----:B-1----:R-:W-:Y:S01]  /*0cd0*/  MOV R7, R6 ;  /* 0x0000000600077202 */ /* 0x002fe20000000f00 */
[----:B------:R-:W-:Y:S01]  /*0ce0*/  IMAD.MOV.U32 R10, RZ, RZ, R5 ;  /* 0x000000ffff0a7224 */ /* 0x000fe200078e0005 */
[----:B------:R-:W-:Y:S01]  /*0cf0*/  MOV R6, 0x1f ;  /* 0x0000001f00067802 */ /* 0x000fe20000000f00 */
[----:B------:R-:W-:Y:S01]  /*0d00*/  IMAD.MOV.U32 R11, RZ, RZ, -0x1 ;  /* 0xffffffffff0b7424 */ /* 0x000fe200078e00ff */
[----:B------:R-:W-:Y:S02]  /*0d10*/  MOV R2, 0xd30 ;  /* 0x00000d3000027802 */ /* 0x000fe40000000f00 */
[----:B------:R-:W-:Y:S05]  /*0d20*/  CALL.REL.NOINC `($__internal_12_$__cuda_sm70_shflsync_bfly_p) ;  /* 0x000001a000007944 */ /* 0x000fea0003c00000 */
[----:B0-----:R-:W-:Y:S01]  /*0d30*/  HFMA2.MMA R9, -RZ, RZ, 0, 1.1920928955078125e-07 ;  /* 0x00000002ff097435 */ /* 0x001fe200000001ff */
[----:B-1----:R-:W-:Y:S01]  /*0d40*/  FADD.FTZ R10, R5, R6 ;  /* 0x00000006050a7221 */ /* 0x002fe20000010000 */
[----:B------:R-:W-:Y:S01]  /*0d50*/  MOV R6, 0x1f ;  /* 0x0000001f00067802 */ /* 0x000fe20000000f00 */
[----:B------:R-:W-:Y:S01]  /*0d60*/  IMAD.MOV.U32 R11, RZ, RZ, -0x1 ;  /* 0xffffffffff0b7424 */ /* 0x000fe200078e00ff */
[----:B------:R-:W-:Y:S02]  /*0d70*/  MOV R2, 0xd90 ;  /* 0x00000d9000027802 */ /* 0x000fe40000000f00 */
[----:B------:R-:W-:Y:S05]  /*0d80*/  CALL.REL.NOINC `($__internal_12_$__cuda_sm70_shflsync_bfly_p) ;  /* 0x0000014000007944 */ /* 0x000fea0003c00000 */
[----:B0-----:R-:W-:Y:S01]  /*0d90*/  HFMA2.MMA R9, -RZ, RZ, 0, 2.384185791015625e-07 ;  /* 0x00000004ff097435 */ /* 0x001fe200000001ff */
[----:B-1----:R-:W-:Y:S01]  /*0da0*/  FADD.FTZ R10, R10, R6 ;  /* 0x000000060a0a7221 */ /* 0x002fe20000010000 */
[----:B------:R-:W-:Y:S01]  /*0db0*/  MOV R6, 0x1f ;  /* 0x0000001f00067802 */ /* 0x000fe20000000f00 */
[----:B------:R-:W-:Y:S01]  /*0dc0*/  IMAD.MOV.U32 R11, RZ, RZ, -0x1 ;  /* 0xffffffffff0b7424 */ /* 0x000fe200078e00ff */
[----:B------:R-:W-:-:S02]  /*0dd0*/  MOV R2, 0xdf0 ;  /* 0x00000df000027802 */ /* 0x000fc40000000f00 */
[----:B------:R-:W-:Y:S05]  /*0de0*/  CALL.REL.NOINC `($__internal_12_$__cuda_sm70_shflsync_bfly_p) ;  /* 0x000000e000007944 */ /* 0x000fea0003c00000 */
[----:B0-----:R-:W-:Y:S01]  /*0df0*/  HFMA2.MMA R9, -RZ, RZ, 0, 4.76837158203125e-07 ;  /* 0x00000008ff097435 */ /* 0x001fe200000001ff */
[----:B-1----:R-:W-:Y:S01]  /*0e00*/  FADD.FTZ R10, R10, R6 ;  /* 0x000000060a0a7221 */ /* 0x002fe20000010000 */
[----:B------:R-:W-:Y:S01]  /*0e10*/  MOV R6, 0x1f ;  /* 0x0000001f00067802 */ /* 0x000fe20000000f00 */
[----:B------:R-:W-:Y:S01]  /*0e20*/  IMAD.MOV.U32 R11, RZ, RZ, -0x1 ;  /* 0xffffffffff0b7424 */ /* 0x000fe200078e00ff */
[----:B------:R-:W-:-:S02]  /*0e30*/  MOV R2, 0xe50 ;  /* 0x00000e5000027802 */ /* 0x000fc40000000f00 */
[----:B------:R-:W-:Y:S05]  /*0e40*/  CALL.REL.NOINC `($__internal_12_$__cuda_sm70_shflsync_bfly_p) ;  /* 0x0000008000007944 */ /* 0x000fea0003c00000 */
[----:B0-----:R-:W-:Y:S01]  /*0e50*/  HFMA2.MMA R9, -RZ, RZ, 0, 9.5367431640625e-07 ;  /* 0x00000010ff097435 */ /* 0x001fe200000001ff */
[----:B-1----:R-:W-:Y:S01]  /*0e60*/  FADD.FTZ R10, R10, R6 ;  /* 0x000000060a0a7221 */ /* 0x002fe20000010000 */
[----:B------:R-:W-:Y:S01]  /*0e70*/  MOV R6, 0x1f ;  /* 0x0000001f00067802 */ /* 0x000fe20000000f00 */
[----:B------:R-:W-:Y:S01]  /*0e80*/  IMAD.MOV.U32 R11, RZ, RZ, -0x1 ;  /* 0xffffffffff0b7424 */ /* 0x000fe200078e00ff */
[----:B------:R-:W-:-:S02]  /*0e90*/  MOV R2, 0xeb0 ;  /* 0x00000eb000027802 */ /* 0x000fc40000000f00 */
[----:B------:R-:W-:Y:S05]  /*0ea0*/  CALL.REL.NOINC `($__internal_12_$__cuda_sm70_shflsync_bfly_p) ;  /* 0x0000002000007944 */ /* 0x000fea0003c00000 */
[----:B-1----:R-:W-:Y:S01]  /*0eb0*/  MOV R5, R6 ;  /* 0x0000000600057202 */ /* 0x002fe20000000f00 */
[----:B0-----:R-:W-:Y:S05]  /*0ec0*/  BRA `(.L_x_617) ;  /* 0xfffffa5000007947 */ /* 0x001fea000383ffff */
        .weak           $__internal_12_$__cuda_sm70_shflsync_bfly_p
        .type           $__internal_12_$__cuda_sm70_shflsync_bfly_p,@function
        .size           $__internal_12_$__cuda_sm70_shflsync_bfly_p,(.L_x_9742 - $__internal_12_$__cuda_sm70_shflsync_bfly_p)
$__internal_12_$__cuda_sm70_shflsync_bfly_p:
[----:B------:R-:W-:Y:S01]  /*0ed0*/  HFMA2.MMA R3, -RZ, RZ, 0, 0 ;  /* 0x00000000ff037435 */ /* 0x000fe200000001ff */
[----:B------:R-:W-:Y:S04]  /*0ee0*/  WARPSYNC R11 ;  /* 0x0000000b00007348 */ /* 0x000fe80003800000 */
[----:B------:R0:W1:Y:S01]  /*0ef0*/  SHFL.BFLY PT, R6, R10, R9, R6 ;  /* 0x0c0000090a067389 */ /* 0x00006200000e0006 */
[----:B------:R-:W-:Y:S05]  /*0f00*/  RET.REL.NODEC R2 `(_ZN10layer_norm22ln_bwd_finalize_kernelINS_22Kernel_traits_finalizeILj768E13__nv_bfloat16S2_S2_S2_fjLb0ELj1024ELj4ENS_18Kernel_traits_baseILj768ES2_S2_S2_S2_fjLj1024EEEEELb0ELb1EEEvNS_9BwdParamsE) ;  /* 0xfffff0f002007950 */ /* 0x000fea0003c3ffff */
.L_x_618:
        /* <DEDUP_REMOVED lines=15> */
.L_x_9742:


//--------------------- .text._ZN10layer_norm13ln_bwd_kernelINS_13Kernel_traitsI13__nv_bfloat16S2_S2_S2_fjLj768ELj1ELj4ELj1ELj16ENS_18Kernel_traits_baseILj768ES2_S2_S2_S2_fjLj128EEEEELb1ELb0ELb1ELb1EEEvNS_9BwdParamsE --------------------------
	.section	.text._ZN10layer_norm13ln_bwd_kernelINS_13Kernel_traitsI13__nv_bfloat16S2_S2_S2_fjLj768ELj1ELj4ELj1ELj16ENS_18Kernel_traits_baseILj768ES2_S2_S2_S2_fjLj128EEEEELb1ELb0ELb1ELb1EEEvNS_9BwdParamsE,"ax",@progbits
	.sectioninfo	@"SHI_REGISTERS=168"
	.align	128
        .global         _ZN10layer_norm13ln_bwd_kernelINS_13Kernel_traitsI13__nv_bfloat16S2_S2_S2_fjLj768ELj1ELj4ELj1ELj16ENS_18Kernel_traits_baseILj768ES2_S2_S2_S2_fjLj128EEEEELb1ELb0ELb1ELb1EEEvNS_9BwdParamsE
        .type           _ZN10layer_norm13ln_bwd_kernelINS_13Kernel_traitsI13__nv_bfloat16S2_S2_S2_fjLj768ELj1ELj4ELj1ELj16ENS_18Kernel_traits_baseILj768ES2_S2_S2_S2_fjLj128EEEEELb1ELb0ELb1ELb1EEEvNS_9BwdParamsE,@function
        .size           _ZN10layer_norm13ln_bwd_kernelINS_13Kernel_traitsI13__nv_bfloat16S2_S2_S2_fjLj768ELj1ELj4ELj1ELj16ENS_18Kernel_traits_baseILj768ES2_S2_S2_S2_fjLj128EEEEELb1ELb0ELb1ELb1EEEvNS_9BwdParamsE,(.L_x_9743 - _ZN10layer_norm13ln_bwd_kernelINS_13Kernel_traitsI13__nv_bfloat16S2_S2_S2_fjLj768ELj1ELj4ELj1ELj16ENS_18Kernel_traits_baseILj768ES2_S2_S2_S2_fjLj128EEEEELb1ELb0ELb1ELb1EEEvNS_9BwdParamsE)
        .other          _ZN10layer_norm13ln_bwd_kernelINS_13Kernel_traitsI13__nv_bfloat16S2_S2_S2_fjLj768ELj1ELj4ELj1ELj16ENS_18Kernel_traits_baseILj768ES2_S2_S2_S2_fjLj128EEEEELb1ELb0ELb1ELb1EEEvNS_9BwdParamsE,@"STO_CUDA_ENTRY STV_DEFAULT"
_ZN10layer_norm13ln_bwd_kernelINS_13Kernel_traitsI13__nv_bfloat16S2_S2_S2_fjLj768ELj1ELj4ELj1ELj16ENS_18Kernel_traits_baseILj768ES2_S2_S2_S2_fjLj128EEEEELb1ELb0ELb1ELb1EEEvNS_9BwdParamsE:
.text._ZN10layer_norm13ln_bwd_kernelINS_13Kernel_traitsI13__nv_bfloat16S2_S2_S2_fjLj768ELj1ELj4ELj1ELj16ENS_18Kernel_traits_baseILj768ES2_S2_S2_S2_fjLj128EEEEELb1ELb0ELb1ELb1EEEvNS_9BwdParamsE:
[----:B------:R-:W-:Y:S02]  /*0000*/  MOV R1, c[0x0][0x28] ;  /* 0x00000a0000017a02 */ /* 0x000fe40000000f00 */
[----:B------:R-:W0:Y:S01]  /*0010*/  S2R R124, SR_TID.X ;  /* 0x00000000007c7919 */ /* 0x000e220000002100 */
[----:B------:R-:W-:Y:S01]  /*0020*/  ULDC.64 UR4, c[0x0][0x118] ;  /* 0x0000460000047ab9 */ /* 0x000fe20000000a00 */
[----:B------:R-:W-:Y:S02]  /*0030*/  BSSY B0, `(.L_x_619) ;  /* 0x00003e2000007945 */ /* 0x000fe40003800000 */
[----:B------:R-:W1:Y:S01]  /*0040*/  S2R R0, SR_CTAID.X ;  /* 0x0000000000007919 */ /* 0x000e620000002500 */
[----:B0-----:R-:W-:-:S05]  /*0050*/  SHF.R.U32.HI R123, RZ, 0x5, R124 ;  /* 0x00000005ff7b7819 */ /* 0x001fca000001167c */
[----:B-1----:R-:W-:-:S05]  /*0060*/  IMAD R123, R0, 0x4, R123 ;  /* 0x00000004007b7824 */ /* 0x002fca00078e027b */
        /* <DEDUP_REMOVED lines=27> */
.L_x_620:
[----:B------:R-:W-:-:S04]  /*0220*/  SHF.L.U32 R0, R124, 0x4, RZ ;  /* 0x000000047c007819 */ /* 0x000fc800000006ff */
[----:B------:R-:W-:-:S04]  /*0230*/  LOP3.LUT R0, R0, 0x1f0, RZ, 0xc0, !PT ;  /* 0x000001f000007812 */ /* 0x000fc800078ec0ff */
[----:B------:R-:W-:-:S05]  /*0240*/  IADD3 R2, P0, R0, c[0x0][0x1b0], RZ ;  /* 0x00006c0000027a10 */ /* 0x000fca0007f1e0ff */
[----:B------:R-:W-:-:S05]  /*0250*/  IMAD.X R3, RZ, RZ, c[0x0][0x1b4], P0 ;  /* 0x00006d00ff037624 */ /* 0x000fca00000e06ff */
[----:B------:R-:W2:Y:S04]  /*0260*/  LDG.E.128 R12, [R2.64+0x200] ;  /* 0x00020004020c7981 */ /* 0x000ea8000c1e1d00 */
[----:B------:R-:W3:Y:S04]  /*0270*/  LDG.E.128 R112, [R2.64] ;  /* 0x0000000402707981 */ /* 0x000ee8000c1e1d00 */
[----:B------:R-:W4:Y:S01]  /*0280*/  LDG.E.128 R68, [R2.64+0x400] ;  /* 0x0004000402447981 */ /* 0x000f22000c1e1d00 */
        /* <DEDUP_REMOVED lines=26> */
[----:B------:R-:W0:Y:S01]  /*0430*/  LDC.U8 R14, c[0x0][0x1f0] ;  /* 0x00007c00ff0e7b82 */ /* 0x000e220000000000 */
[--C-:B---3--:R-:W-:Y:S02]  /*0440*/  PRMT R122, RZ, 0x5410, R112.reuse ;  /* 0x00005410ff7a7816 */ /* 0x108fe40000000070 */
[----:B------:R-:W-:Y:S02]  /*0450*/  PRMT R121, RZ, 0x7610, R112 ;  /* 0x00007610ff797816 */ /* 0x000fe40000000070 */
[--C-:B------:R-:W-:Y:S02]  /*0460*/  PRMT R120, RZ, 0x5410, R113.reuse ;  /* 0x00005410ff787816 */ /* 0x100fe40000000071 */
[----:B------:R-:W-:Y:S02]  /*0470*/  PRMT R119, RZ, 0x7610, R113 ;  /* 0x00007610ff777816 */ /* 0x000fe40000000071 */
[----:B------:R-:W-:-:S02]  /*0480*/  PRMT R118, RZ, 0x5410, R114 ;  /* 0x00005410ff767816 */ /* 0x000fc40000000072 */
[----:B------:R-:W-:Y:S02]  /*0490*/  PRMT R117, RZ, 0x7610, R114 ;  /* 0x00007610ff757816 */ /* 0x000fe40000000072 */
        /* <DEDUP_REMOVED lines=16> */
.L_x_699:
[----:B------:R-:W-:-:S10]  /*05a0*/  HFMA2.MMA R156, -RZ, RZ, 0, 2.384185791015625e-07 ;  /* 0x00000004ff9c7435 */ /* 0x000fd400000001ff */
[----:B------:R-:W-:-:S06]  /*05b0*/  IMAD.WIDE R130, R123, R156, c[0x0][0x1d8] ;  /* 0x000076007b827625 */ /* 0x000fcc00078e029c */
[----:B------:R-:W2:Y:S01]  /*05c0*/  LDG.E R130, [R130.64] ;  /* 0x0000000482827981 */ /* 0x000ea2000c1e1900 */
[----:B------:R-:W-:-:S04]  /*05d0*/  IMAD.WIDE R128, R123, R156, c[0x0][0x1d0] ;  /* 0x000074007b807625 */ /* 0x000fc800078e029c */
[C---:B------:R-:W-:Y:S01]  /*05e0*/  IMAD R0, R123.reuse, c[0x0][0x168], RZ ;  /* 0x00005a007b007a24 */ /* 0x040fe200078e02ff */
[----:B------:R0:W5:Y:S01]  /*05f0*/  LDG.E R4, [R128.64] ;  /* 0x0000000480047981 */ /* 0x000162000c1e1900 */
[----:B------:R-:W-:Y:S01]  /*0600*/  LOP3.LUT R125, R124, 0x1f, RZ, 0xc0, !PT ;  /* 0x0000001f7c7d7812 */ /* 0x000fe200078ec0ff */
[----:B------:R-:W-:Y:S02]  /*0610*/  IMAD.WIDE R126, R123, R156, c[0x0][0x1a8] ;  /* 0x00006a007b7e7625 */ /* 0x000fe400078e029c */
[----:B------:R-:W-:Y:S01]  /*0620*/  SHF.R.S32.HI R3, RZ, 0x1f, R0 ;  /* 0x0000001fff037819 */ /* 0x000fe20000011400 */
[----:B------:R-:W-:Y:S01]  /*0630*/  BSSY B1, `(.L_x_622) ;  /* 0x0000128000017945 */ /* 0x000fe20003800000 */
[----:B------:R-:W-:Y:S01]  /*0640*/  IMAD.MOV.U32 R109, RZ, RZ, 0x10 ;  /* 0x00000010ff6d7424 */ /* 0x000fe200078e00ff */
[----:B------:R1:W5:Y:S01]  /*0650*/  LDG.E R5, [R126.64] ;  /* 0x000000047e057981 */ /* 0x000362000c1e1900 */
[----:B------:R-:W-:-:S04]  /*0660*/  LEA.HI R0, R3, R0, RZ, 0x3 ;  /* 0x0000000003007211 */ /* 0x000fc800078f18ff */
[----:B------:R-:W-:-:S04]  /*0670*/  LEA.HI.SX32 R3, R0, R125, 0x1d ;  /* 0x0000007d00037211 */ /* 0x000fc800078feaff */
[C---:B------:R-:W-:Y:S02]  /*0680*/  IADD3 R2, R3.reuse, 0x20, RZ ;  /* 0x0000002003027810 */ /* 0x040fe40007ffe0ff */
[----:B------:R-:W-:Y:S01]  /*0690*/  IADD3 R0, R3, 0x40, RZ ;  /* 0x0000004003007810 */ /* 0x000fe20007ffe0ff */
[----:B-1----:R-:W-:-:S04]  /*06a0*/  IMAD.WIDE R126, R123, R156, c[0x0][0x1a0] ;  /* 0x000068007b7e7625 */ /* 0x002fc800078e029c */
[----:B------:R-:W-:-:S04]  /*06b0*/  IMAD.WIDE.U32 R162, R3, R109, c[0x0][0x218] ;  /* 0x0000860003a27625 */ /* 0x000fc800078e006d */
[----:B------:R-:W-:-:S04]  /*06c0*/  IMAD.WIDE.U32 R160, R2, R109, c[0x0][0x218] ;  /* 0x0000860002a07625 */ /* 0x000fc800078e006d */
[----:B------:R-:W-:Y:S01]  /*06d0*/  IMAD.WIDE.U32 R158, R0, R109, c[0x0][0x218] ;  /* 0x00008600009e7625 */ /* 0x000fe200078e006d */
[----:B--2---:R-:W-:-:S13]  /*06e0*/  ISETP.GT.AND P1, PT, R130, RZ, PT ;  /* 0x000000ff8200720c */ /* 0x004fda0003f24270 */
[----:B------:R-:W-:Y:S05]  /*06f0*/  @P1 BRA `(.L_x_623) ;  /* 0x0000018000001947 */ /* 0x000fea0003800000 */
[----:B0----5:R-:W-:Y:S02]  /*0700*/  ISETP.GE.AND P2, PT, R4, 0x1, PT ;  /* 0x000000010400780c */ /* 0x021fe40003f46270 */
[----:B------:R-:W-:Y:S01]  /*0710*/  ISETP.NE.U32.AND P0, PT, RZ, c[0x0][0x218], PT ;  /* 0x00008600ff007a0c */ /* 0x000fe20003f05070 */
[----:B------:R-:W-:-:S03]  /*0720*/  IMAD.MOV.U32 R131, RZ, RZ, 0x8 ;  /* 0x00000008ff837424 */ /* 0x000fc600078e00ff */
[----:B------:R-:W-:-:S07]  /*0730*/  ISETP.NE.AND.EX P0, PT, RZ, c[0x0][0x21c], PT, P0 ;  /* 0x00008700ff007a0c */ /* 0x000fce0003f05300 */
[----:B------:R-:W-:-:S05]  /*0740*/  @P2 IADD3 R109, R4, -0x1, RZ ;  /* 0xffffffff046d2810 */ /* 0x000fca0007ffe0ff */
[----:B------:R-:W-:Y:S01]  /*0750*/  @P2 IMAD R109, R109, c[0x0][0x168], RZ ;  /* 0x00005a006d6d2a24 */ /* 0x000fe200078e02ff */
[----:B------:R0:W5:Y:S04]  /*0760*/  @P0 LDG.E.128 R68, [R162.64] ;  /* 0x00000004a2440981 */ /* 0x000168000c1e1d00 */
[----:B------:R-:W-:Y:S01]  /*0770*/  @P2 SHF.R.S32.HI R126, RZ, 0x1f, R109 ;  /* 0x0000001fff7e2819 */ /* 0x000fe2000001146d */
[----:B------:R0:W5:Y:S03]  /*0780*/  @P0 LDG.E.128 R72, [R160.64] ;  /* 0x00000004a0480981 */ /* 0x000166000c1e1d00 */
[----:B------:R-:W-:Y:S01]  /*0790*/  @P2 LEA.HI R128, R126, R109, RZ, 0x3 ;  /* 0x0000006d7e802211 */ /* 0x000fe200078f18ff */
[----:B------:R0:W5:Y:S01]  /*07a0*/  @P0 LDG.E.128 R76, [R158.64] ;  /* 0x000000049e4c0981 */ /* 0x000162000c1e1d00 */
[----:B------:R-:W-:-:S02]  /*07b0*/  MOV R126, RZ ;  /* 0x000000ff007e7202 */ /* 0x000fc40000000f00 */
[----:B------:R-:W-:-:S04]  /*07c0*/  @P2 LEA.HI.SX32 R126, R128, R125, 0x1d ;  /* 0x0000007d807e2211 */ /* 0x000fc800078feaff */
[C---:B------:R-:W-:Y:S02]  /*07d0*/  IADD3 R128, R126.reuse, 0x20, RZ ;  /* 0x000000207e807810 */ /* 0x040fe40007ffe0ff */
[C---:B------:R-:W-:Y:S01]  /*07e0*/  IADD3 R130, R126.reuse, 0x40, RZ ;  /* 0x000000407e827810 */ /* 0x040fe20007ffe0ff */
[----:B------:R-:W-:-:S04]  /*07f0*/  IMAD.WIDE.U32 R126, R126, R131, c[0x0][0x190] ;  /* 0x000064007e7e7625 */ /* 0x000fc800078e0083 */
[-C--:B------:R-:W-:Y:S02]  /*0800*/  IMAD.WIDE.U32 R128, R128, R131.reuse, c[0x0][0x190] ;  /* 0x0000640080807625 */ /* 0x080fe400078e0083 */
[----:B------:R-:W5:Y:S02]  /*0810*/  LDG.E.64 R126, [R126.64] ;  /* 0x000000047e7e7981 */ /* 0x000f64000c1e1b00 */
[----:B------:R-:W-:Y:S02]  /*0820*/  IMAD.WIDE.U32 R130, R130, R131, c[0x0][0x190] ;  /* 0x0000640082827625 */ /* 0x000fe400078e0083 */
[----:B------:R-:W5:Y:S04]  /*0830*/  LDG.E.64 R128, [R128.64] ;  /* 0x0000000480807981 */ /* 0x000f68000c1e1b00 */
[----:B------:R-:W5:Y:S01]  /*0840*/  LDG.E.64 R130, [R130.64] ;  /* 0x0000000482827981 */ /* 0x000f62000c1e1b00 */
[----:B------:R-:W-:Y:S01]  /*0850*/  MOV R165, RZ ;  /* 0x000000ff00a57202 */ /* 0x000fe20000000f00 */
[----:B------:R-:W-:Y:S01]  /*0860*/  IMAD.MOV.U32 R109, RZ, RZ, RZ ;  /* 0x000000ffff6d7224 */ /* 0x000fe200078e00ff */
[----:B------:R-:W-:Y:S05]  /*0870*/  BRA `(.L_x_624) ;  /* 0x0000103000007947 */ /* 0x000fea0003800000 */
.L_x_623:
[----:B0-----:R-:W-:Y:S01]  /*0880*/  IADD3 R130, R130, -0x1, RZ ;  /* 0xffffffff82827810 */ /* 0x001fe20007ffe0ff */
[----:B------:R-:W-:Y:S01]  /*0890*/  IMAD.WIDE.U32 R96, R2, R109, c[0x0][0x188] ;  /* 0x0000620002607625 */ /* 0x000fe200078e006d */
[----:B------:R0:W2:Y:S03]  /*08a0*/  LDG.E R154, [R126.64] ;  /* 0x000000047e9a7981 */ /* 0x0000a6000c1e1900 */
[----:B------:R-:W-:-:S02]  /*08b0*/  IMAD R130, R130, c[0x0][0x168], RZ ;  /* 0x00005a0082827a24 */ /* 0x000fc400078e02ff */
[----:B------:R-:W-:Y:S01]  /*08c0*/  IMAD.WIDE.U32 R100, R0, R109, c[0x0][0x188] ;  /* 0x0000620000647625 */ /* 0x000fe200078e006d */
[----:B------:R-:W3:Y:S02]  /*08d0*/  LDG.E.128 R96, [R96.64] ;  /* 0x0000000460607981 */ /* 0x000ee4000c1e1d00 */
[----:B------:R-:W-:-:S03]  /*08e0*/  SHF.R.S32.HI R89, RZ, 0x1f, R130 ;  /* 0x0000001fff597819 */ /* 0x000fc60000011482 */
[----:B------:R-:W4:Y:S01]  /*08f0*/  LDG.E.128 R100, [R100.64] ;  /* 0x0000000464647981 */ /* 0x000f22000c1e1d00 */
[----:B------:R-:W-:Y:S01]  /*0900*/  LEA.HI R130, R89, R130, RZ, 0x3 ;  /* 0x0000008259827211 */ /* 0x000fe200078f18ff */
[----:B------:R-:W-:-:S03]  /*0910*/  IMAD.WIDE.U32 R88, R3, R109, c[0x0][0x188] ;  /* 0x0000620003587625 */ /* 0x000fc600078e006d */
[----:B------:R-:W-:-:S03]  /*0920*/  LEA.HI.SX32 R130, R130, R125, 0x1d ;  /* 0x0000007d82827211 */ /* 0x000fc600078feaff */
[----:B------:R-:W4:Y:S01]  /*0930*/  LDG.E.128 R88, [R88.64] ;  /* 0x0000000458587981 */ /* 0x000f22000c1e1d00 */
[C---:B------:R-:W-:Y:S01]  /*0940*/  IADD3 R104, R130.reuse, 0x20, RZ ;  /* 0x0000002082687810 */ /* 0x040fe20007ffe0ff */
[C---:B------:R-:W-:Y:S01]  /*0950*/  IMAD.WIDE.U32 R92, R130.reuse, R109, c[0x0][0x208] ;  /* 0x00008200825c7625 */ /* 0x040fe200078e006d */
[----:B------:R-:W-:-:S03]  /*0960*/  IADD3 R108, R130, 0x40, RZ ;  /* 0x00000040826c7810 */ /* 0x000fc60007ffe0ff */
[-C--:B------:R-:W-:Y:S02]  /*0970*/  IMAD.WIDE.U32 R104, R104, R109.reuse, c[0x0][0x208] ;  /* 0x0000820068687625 */ /* 0x080fe400078e006d */
[----:B------:R-:W4:Y:S02]  /*0980*/  LDG.E.128 R92, [R92.64] ;  /* 0x000000045c5c7981 */ /* 0x000f24000c1e1d00 */
[----:B------:R-:W-:Y:S02]  /*0990*/  IMAD.WIDE.U32 R108, R108, R109, c[0x0][0x208] ;  /* 0x000082006c6c7625 */ /* 0x000fe400078e006d */
[----:B------:R-:W4:Y:S04]  /*09a0*/  LDG.E.128 R104, [R104.64] ;  /* 0x0000000468687981 */ /* 0x000f28000c1e1d00 */
[----:B------:R-:W4:Y:S01]  /*09b0*/  LDG.E.128 R108, [R108.64] ;  /* 0x000000046c6c7981 */ /* 0x000f22000c1e1d00 */
[----:B-----5:R-:W-:-:S13]  /*09c0*/  ISETP.GE.AND P2, PT, R4, 0x1, PT ;  /* 0x000000010400780c */ /* 0x020fda0003f46270 */
[----:B------:R-:W-:-:S05]  /*09d0*/  @P2 IADD3 R128, R4, -0x1, RZ ;  /* 0xffffffff04802810 */ /* 0x000fca0007ffe0ff */
[----:B------:R-:W-:-:S05]  /*09e0*/  @P2 IMAD R128, R128, c[0x0][0x168], RZ ;  /* 0x00005a0080802a24 */ /* 0x000fca00078e02ff */
[----:B0-----:R-:W-:-:S04]  /*09f0*/  @P2 SHF.R.S32.HI R127, RZ, 0x1f, R128 ;  /* 0x0000001fff7f2819 */ /* 0x001fc80000011480 */
[----:B------:R-:W-:Y:S02]  /*0a00*/  @P2 LEA.HI R128, R127, R128, RZ, 0x3 ;  /* 0x000000807f802211 */ /* 0x000fe400078f18ff */
[----:B------:R-:W-:Y:S02]  /*0a10*/  MOV R126, RZ ;  /* 0x000000ff007e7202 */ /* 0x000fe40000000f00 */
[----:B------:R-:W-:Y:S01]  /*0a20*/  @P2 LEA.HI.SX32 R126, R128, R125, 0x1d ;  /* 0x0000007d807e2211 */ /* 0x000fe200078feaff */
[----:B------:R-:W-:-:S03]  /*0a30*/  IMAD.MOV.U32 R131, RZ, RZ, 0x8 ;  /* 0x00000008ff837424 */ /* 0x000fc600078e00ff */
        /* <DEDUP_REMOVED lines=8> */
[----:B------:R-:W-:-:S04]  /*0ac0*/  ISETP.NE.U32.AND P0, PT, RZ, c[0x0][0x218], PT ;  /* 0x00008600ff007a0c */ /* 0x000fc80003f05070 */
[----:B------:R-:W-:-:S13]  /*0ad0*/  ISETP.NE.AND.EX P0, PT, RZ, c[0x0][0x21c], PT, P0 ;  /* 0x00008700ff007a0c */ /* 0x000fda0003f05300 */
[----:B------:R3:W5:Y:S04]  /*0ae0*/  @P0 LDG.E.128 R68, [R162.64] ;  /* 0x00000004a2440981 */ /* 0x000768000c1e1d00 */
[----:B------:R0:W5:Y:S04]  /*0af0*/  @P0 LDG.E.128 R72, [R160.64] ;  /* 0x00000004a0480981 */ /* 0x000168000c1e1d00 */
[----:B------:R1:W5:Y:S01]  /*0b00*/  @P0 LDG.E.128 R76, [R158.64] ;  /* 0x000000049e4c0981 */ /* 0x000362000c1e1d00 */
[----:B------:R-:W-:-:S04]  /*0b10*/  ISETP.NE.AND P0, PT, R14, RZ, PT ;  /* 0x000000ff0e00720c */ /* 0x000fc80003f05270 */
[----:B--2---:R-:W-:Y:S02]  /*0b20*/  FSEL R154, R154, RZ, !P0 ;  /* 0x000000ff9a9a7208 */ /* 0x004fe40004000000 */
[--C-:B---3--:R-:W-:Y:S02]  /*0b30*/  PRMT R163, RZ, 0x5410, R96.reuse ;  /* 0x00005410ffa37816 */ /* 0x108fe40000000060 */
[----:B------:R-:W-:Y:S02]  /*0b40*/  PRMT R165, RZ, 0x7610, R96 ;  /* 0x00007610ffa57816 */ /* 0x000fe40000000060 */
[--C-:B------:R-:W-:Y:S02]  /*0b50*/  PRMT R140, RZ, 0x5410, R97.reuse ;  /* 0x00005410ff8c7816 */ /* 0x100fe40000000061 */
[----:B------:R-:W-:Y:S02]  /*0b60*/  PRMT R96, RZ, 0x7610, R97 ;  /* 0x00007610ff607816 */ /* 0x000fe40000000061 */
[----:B------:R-:W-:-:S02]  /*0b70*/  PRMT R147, RZ, 0x5410, R99 ;  /* 0x00005410ff937816 */ /* 0x000fc40000000063 */
[----:B------:R-:W-:Y:S02]  /*0b80*/  PRMT R149, RZ, 0x7610, R99 ;  /* 0x00007610ff957816 */ /* 0x000fe40000000063 */
[----:B----4-:R-:W-:Y:S02]  /*0b90*/  PRMT R133, RZ, 0x5410, R88 ;  /* 0x00005410ff857816 */ /* 0x010fe40000000058 */
[--C-:B------:R-:W-:Y:S02]  /*0ba0*/  PRMT R135, RZ, 0x5410, R90.reuse ;  /* 0x00005410ff877816 */ /* 0x100fe4000000005a */
[----:B------:R-:W-:Y:S02]  /*0bb0*/  PRMT R141, RZ, 0x7610, R90 ;  /* 0x00007610ff8d7816 */ /* 0x000fe4000000005a */
[----:B------:R-:W-:Y:S02]  /*0bc0*/  PRMT R143, RZ, 0x7610, R88 ;  /* 0x00007610ff8f7816 */ /* 0x000fe40000000058 */
[----:B------:R-:W-:-:S02]  /*0bd0*/  PRMT R137, RZ, 0x5410, R91 ;  /* 0x00005410ff897816 */ /* 0x000fc4000000005b */
[--C-:B------:R-:W-:Y:S02]  /*0be0*/  PRMT R97, RZ, 0x5410, R102.reuse ;  /* 0x00005410ff617816 */ /* 0x100fe40000000066 */
[----:B------:R-:W-:Y:S01]  /*0bf0*/  PRMT R99, RZ, 0x7610, R102 ;  /* 0x00007610ff637816 */ /* 0x000fe20000000066 */
[C---:B------:R-:W-:Y:S01]  /*0c00*/  FADD.FTZ R102, -R154.reuse, R133 ;  /* 0x000000859a667221 */ /* 0x040fe20000010100 */
[----:B------:R-:W-:Y:S01]  /*0c10*/  PRMT R153, RZ, 0x7610, R100 ;  /* 0x00007610ff997816 */ /* 0x000fe20000000064 */
[C---:B------:R-:W-:Y:S01]  /*0c20*/  FADD.FTZ R134, -R154.reuse, R135 ;  /* 0x000000879a867221 */ /* 0x040fe20000010100 */
[----:B-1----:R-:W-:Y:S01]  /*0c30*/  PRMT R159, RZ, 0x5410, R89 ;  /* 0x00005410ff9f7816 */ /* 0x002fe20000000059 */
[C---:B------:R-:W-:Y:S01]  /*0c40*/  FADD.FTZ R135, -R154.reuse, R141 ;  /* 0x0000008d9a877221 */ /* 0x040fe20000010100 */
[----:B0-----:R-:W-:Y:S01]  /*0c50*/  PRMT R161, RZ, 0x7610, R89 ;  /* 0x00007610ffa17816 */ /* 0x001fe20000000059 */
[C---:B------:R-:W-:Y:S01]  /*0c60*/  FADD.FTZ R143, -R154.reuse, R143 ;  /* 0x0000008f9a8f7221 */ /* 0x040fe20000010100 */
[----:B------:R-:W-:Y:S01]  /*0c70*/  PRMT R89, RZ, 0x5410, R92 ;  /* 0x00005410ff597816 */ /* 0x000fe2000000005c */
[C---:B------:R-:W-:Y:S01]  /*0c80*/  FADD.FTZ R136, -R154.reuse, R137 ;  /* 0x000000899a887221 */ /* 0x040fe20000010100 */
[----:B------:R-:W-:Y:S01]  /*0c90*/  PRMT R151, RZ, 0x5410, R100 ;  /* 0x00005410ff977816 */ /* 0x000fe20000000064 */
[C---:B------:R-:W-:Y:S01]  /*0ca0*/  FADD.FTZ R141, -R154.reuse, R96 ;  /* 0x000000609a8d7221 */ /* 0x040fe20000010100 */
[----:B------:R-:W-:Y:S01]  /*0cb0*/  PRMT R96, RZ, 0x7610, R105 ;  /* 0x00007610ff607816 */ /* 0x000fe20000000069 */
[C---:B------:R-:W-:Y:S01]  /*0cc0*/  FADD.FTZ R150, -R154.reuse, R97 ;  /* 0x000000619a967221 */ /* 0x040fe20000010100 */
[----:B------:R-:W-:Y:S01]  /*0cd0*/  PRMT R97, RZ, 0x5410, R105 ;  /* 0x00005410ff617816 */ /* 0x000fe20000000069 */
[----:B------:R-:W-:Y:S01]  /*0ce0*/  FMUL.FTZ R102, R5, R102 ;  /* 0x0000006605667220 */ /* 0x000fe20000410000 */
[----:B------:R-:W-:Y:S01]  /*0cf0*/  PRMT R155, RZ, 0x5410, R98 ;  /* 0x00005410ff9b7816 */ /* 0x000fe20000000062 */
[----:B------:R-:W-:Y:S01]  /*0d00*/  FADD.FTZ R160, -R154, R153 ;  /* 0x000000999aa07221 */ /* 0x000fe20000010100 */
[----:B------:R-:W-:-:S02]  /*0d10*/  PRMT R145, RZ, 0x5410, R101 ;  /* 0x00005410ff917816 */ /* 0x000fc40000000065 */
[--C-:B------:R-:W-:Y:S02]  /*0d20*/  PRMT R105, RZ, 0x5410, R109.reuse ;  /* 0x00005410ff697816 */ /* 0x100fe4000000006d */
[----:B------:R-:W-:Y:S01]  /*0d30*/  PRMT R100, RZ, 0x7610, R109 ;  /* 0x00007610ff647816 */ /* 0x000fe2000000006d */
[C---:B------:R-:W-:Y:S01]  /*0d40*/  FADD.FTZ R132, -R154.reuse, R159 ;  /* 0x0000009f9a847221 */ /* 0x040fe20000010100 */
[----:B------:R-:W-:Y:S01]  /*0d50*/  PRMT R92, RZ, 0x7610, R92 ;  /* 0x00007610ff5c7816 */ /* 0x000fe2000000005c */
[----:B------:R-:W-:Y:S01]  /*0d60*/  FADD.FTZ R156, -R154, R99 ;  /* 0x000000639a9c7221 */ /* 0x000fe20000010100 */
[----:B------:R-:W-:Y:S01]  /*0d70*/  PRMT R125, RZ, 0x5410, R95 ;  /* 0x00005410ff7d7816 */ /* 0x000fe2000000005f */
[C---:B------:R-:W-:Y:S01]  /*0d80*/  FMUL.FTZ R136, R5.reuse, R136 ;  /* 0x0000008805887220 */ /* 0x040fe20000410000 */
[----:B------:R-:W-:Y:S01]  /*0d90*/  PRMT R101, RZ, 0x7610, R101 ;  /* 0x00007610ff657816 */ /* 0x000fe20000000065 */
[----:B------:R-:W-:Y:S01]  /*0da0*/  FFMA.FTZ R20, R102, R89, R20 ;  /* 0x0000005966147223 */ /* 0x000fe20000010014 */
[----:B------:R-:W-:Y:S01]  /*0db0*/  PRMT R109, RZ, 0x5410, R111 ;  /* 0x00005410ff6d7816 */ /* 0x000fe2000000006f */
[----:B------:R-:W-:Y:S01]  /*0dc0*/  FADD.FTZ R64, R64, R89 ;  /* 0x0000005940407221 */ /* 0x000fe20000010000 */
[----:B------:R-:W-:Y:S01]  /*0dd0*/  PRMT R153, RZ, 0x7610, R111 ;  /* 0x00007610ff997816 */ /* 0x000fe2000000006f */
[----:B------:R-:W-:Y:S01]  /*0de0*/  FMUL.FTZ R111, R5, R143 ;  /* 0x0000008f056f7220 */ /* 0x000fe20000410000 */
[----:B------:R-:W-:Y:S01]  /*0df0*/  PRMT R139, RZ, 0x7610, R91 ;  /* 0x00007610ff8b7816 */ /* 0x000fe2000000005b */
[----:B------:R-:W-:Y:S01]  /*0e00*/  FMUL.FTZ R89, R122, R89 ;  /* 0x000000597a597220 */ /* 0x000fe20000410000 */
[----:B------:R-:W-:Y:S01]  /*0e10*/  PRMT R91, RZ, 0x5410, R93 ;  /* 0x00005410ff5b7816 */ /* 0x000fe2000000005d */
[----:B------:R-:W-:-:S02]  /*0e20*/  FADD.FTZ R142, -R154, R155 ;  /* 0x0000009b9a8e7221 */ /* 0x000fc40000010100 */
[C---:B------:R-:W-:Y:S02]  /*0e30*/  FADD.FTZ R146, -R154.reuse, R151 ;  /* 0x000000979a927221 */ /* 0x040fe40000010100 */
[C---:B------:R-:W-:Y:S02]  /*0e40*/  FADD.FTZ R133, -R154.reuse, R161 ;  /* 0x000000a19a857221 */ /* 0x040fe40000010100 */
[----:B------:R-:W-:Y:S02]  /*0e50*/  FADD.FTZ R158, -R154, R101 ;  /* 0x000000659a9e7221 */ /* 0x000fe40000010100 */
[C---:B------:R-:W-:Y:S02]  /*0e60*/  FMUL.FTZ R132, R5.reuse, R132 ;  /* 0x0000008405847220 */ /* 0x040fe40000410000 */
[----:B------:R-:W-:Y:S02]  /*0e70*/  FMUL.FTZ R151, R5, R156 ;  /* 0x0000009c05977220 */ /* 0x000fe40000410000 */
[----:B------:R-:W-:-:S02]  /*0e80*/  FFMA.FTZ R21, R111, R92, R21 ;  /* 0x0000005c6f157223 */ /* 0x000fc40000010015 */
[----:B------:R-:W-:Y:S02]  /*0e90*/  FADD.FTZ R65, R65, R92 ;  /* 0x0000005c41417221 */ /* 0x000fe40000010000 */
[-C--:B------:R-:W-:Y:S02]  /*0ea0*/  FFMA.FTZ R26, R136, R125.reuse, R26 ;  /* 0x0000007d881a7223 */ /* 0x080fe4000001001a */
[----:B------:R-:W-:Y:S02]  /*0eb0*/  FADD.FTZ R62, R62, R125 ;  /* 0x0000007d3e3e7221 */ /* 0x000fe40000010000 */
[----:B------:R-:W-:Y:S02]  /*0ec0*/  FMUL.FTZ R155, R116, R125 ;  /* 0x0000007d749b7220 */ /* 0x000fe40000410000 */
[----:B------:R-:W-:Y:S02]  /*0ed0*/  FMUL.FTZ R92, R121, R92 ;  /* 0x0000005c795c7220 */ /* 0x000fe40000410000 */
[----:B------:R-:W-:-:S02]  /*0ee0*/  FADD.FTZ R125, RZ, R89 ;  /* 0x00000059ff7d7221 */ /* 0x000fc40000010000 */
[----:B------:R-:W-:Y:S01]  /*0ef0*/  FFMA.FTZ R156, R102, R89, RZ ;  /* 0x00000059669c7223 */ /* 0x000fe200000100ff */
[----:B------:R-:W-:Y:S01]  /*0f00*/  PRMT R88, RZ, 0x7610, R93 ;  /* 0x00007610ff587816 */ /* 0x000fe2000000005d */
[----:B------:R-:W-:Y:S02]  /*0f10*/  FADD.FTZ R162, -R154, R149 ;  /* 0x000000959aa27221 */ /* 0x000fe40000010100 */
[C---:B------:R-:W-:Y:S02]  /*0f20*/  FMUL.FTZ R133, R5.reuse, R133 ;  /* 0x0000008505857220 */ /* 0x040fe40000410000 */
[----:B------:R-:W-:Y:S02]  /*0f30*/  FMUL.FTZ R149, R5, R158 ;  /* 0x0000009e05957220 */ /* 0x000fe40000410000 */
        /* <DEDUP_REMOVED lines=20> */
[----:B------:R-:W-:Y:S01]  /*1080*/  FADD.FTZ R137, -R154, R139 ;  /* 0x0000008b9a897221 */ /* 0x000fe20000010100 */
[----:B------:R-:W-:Y:S01]  /*1090*/  PRMT R95, RZ, 0x5410, R103 ;  /* 0x00005410ff5f7816 */ /* 0x000fe20000000067 */
[----:B------:R-:W-:Y:S02]  /*10a0*/  FFMA.FTZ R25, R135, R94, R25 ;  /* 0x0000005e87197223 */ /* 0x000fe40000010019 */
[----:B------:R-:W-:-:S02]  /*10b0*/  FADD.FTZ R61, R61, R94 ;  /* 0x0000005e3d3d7221 */ /* 0x000fc40000010000 */
[----:B------:R-:W-:Y:S02]  /*10c0*/  FMUL.FTZ R94, R117, R94 ;  /* 0x0000005e755e7220 */ /* 0x000fe40000410000 */
[----:B------:R-:W-:Y:S02]  /*10d0*/  FADD.FTZ R125, R158, R93 ;  /* 0x0000005d9e7d7221 */ /* 0x000fe40000010000 */
[----:B------:R-:W-:Y:S02]  /*10e0*/  FFMA.FTZ R156, R134, R93, R156 ;  /* 0x0000005d869c7223 */ /* 0x000fe4000001009c */
[----:B------:R-:W-:Y:S02]  /*10f0*/  FADD.FTZ R138, -R154, R163 ;  /* 0x000000a39a8a7221 */ /* 0x000fe40000010100 */
[----:B------:R-:W-:Y:S02]  /*1100*/  FMUL.FTZ R137, R5, R137 ;  /* 0x0000008905897220 */ /* 0x000fe40000410000 */
[----:B------:R-:W-:-:S02]  /*1110*/  FADD.FTZ R158, R125, R94 ;  /* 0x0000005e7d9e7221 */ /* 0x000fc40000010000 */
[----:B------:R-:W-:Y:S02]  /*1120*/  FFMA.FTZ R156, R135, R94, R156 ;  /* 0x0000005e879c7223 */ /* 0x000fe4000001009c */
[C---:B------:R-:W-:Y:S01]  /*1130*/  FADD.FTZ R152, -R154.reuse, R95 ;  /* 0x0000005f9a987221 */ /* 0x040fe20000010100 */
[----:B------:R-:W-:Y:S01]  /*1140*/  PRMT R95, RZ, 0x5410, R104 ;  /* 0x00005410ff5f7816 */ /* 0x000fe20000000068 */
[----:B------:R-:W-:Y:S02]  /*1150*/  FADD.FTZ R139, -R154, R165 ;  /* 0x000000a59a8b7221 */ /* 0x000fe40000010100 */
[----:B------:R-:W-:Y:S02]  /*1160*/  FMUL.FTZ R138, R5, R138 ;  /* 0x0000008a058a7220 */ /* 0x000fe40000410000 */
[----:B------:R-:W-:Y:S02]  /*1170*/  FFMA.FTZ R27, R137, R90, R27 ;  /* 0x0000005a891b7223 */ /* 0x000fe4000001001b */
[----:B------:R-:W-:-:S02]  /*1180*/  FADD.FTZ R63, R63, R90 ;  /* 0x0000005a3f3f7221 */ /* 0x000fc40000010000 */
[----:B------:R-:W-:Y:S02]  /*1190*/  FMUL.FTZ R90, R115, R90 ;  /* 0x0000005a735a7220 */ /* 0x000fe40000410000 */
[----:B------:R-:W-:Y:S02]  /*11a0*/  FADD.FTZ R125, R158, R155 ;  /* 0x0000009b9e7d7221 */ /* 0x000fe40000010000 */
[----:B------:R-:W-:Y:S01]  /*11b0*/  FFMA.FTZ R156, R136, R155, R156 ;  /* 0x0000009b889c7223 */ /* 0x000fe2000001009c */
[----:B------:R-:W-:Y:S01]  /*11c0*/  PRMT R104, RZ, 0x7610, R104 ;  /* 0x00007610ff687816 */ /* 0x000fe20000000068 */
[----:B------:R-:W-:Y:S02]  /*11d0*/  FADD.FTZ R140, -R154, R140 ;  /* 0x0000008c9a8c7221 */ /* 0x000fe40000010100 */
        /* <DEDUP_REMOVED lines=11> */
[----:B------:R-:W-:Y:S01]  /*1290*/  FFMA.FTZ R156, R138, R95, R156 ;  /* 0x0000005f8a9c7223 */ /* 0x000fe2000001009c */
[----:B------:R-:W-:Y:S01]  /*12a0*/  PRMT R157, RZ, 0x7610, R98 ;  /* 0x00007610ff9d7816 */ /* 0x000fe20000000062 */
[----:B------:R-:W-:Y:S02]  /*12b0*/  FMUL.FTZ R141, R5, R141 ;  /* 0x0000008d058d7220 */ /* 0x000fe40000410000 */
[----:B------:R-:W-:-:S02]  /*12c0*/  FFMA.FTZ R30, R140, R97, R30 ;  /* 0x000000618c1e7223 */ /* 0x000fc4000001001e */
[----:B------:R-:W-:Y:S02]  /*12d0*/  FADD.FTZ R58, R58, R97 ;  /* 0x000000613a3a7221 */ /* 0x000fe40000010000 */
[----:B------:R-:W-:Y:S02]  /*12e0*/  FMUL.FTZ R97, R112, R97 ;  /* 0x0000006170617220 */ /* 0x000fe40000410000 */
[----:B------:R-:W-:Y:S02]  /*12f0*/  FADD.FTZ R158, R125, R104 ;  /* 0x000000687d9e7221 */ /* 0x000fe40000010000 */
[----:B------:R-:W-:Y:S01]  /*1300*/  FFMA.FTZ R156, R139, R104, R156 ;  /* 0x000000688b9c7223 */ /* 0x000fe2000001009c */
[----:B------:R-:W-:Y:S01]  /*1310*/  PRMT R99, RZ, 0x5410, R106 ;  /* 0x00005410ff637816 */ /* 0x000fe2000000006a */
[----:B------:R-:W-:Y:S02]  /*1320*/  FADD.FTZ R164, -R154, R157 ;  /* 0x0000009d9aa47221 */ /* 0x000fe40000010100 */
[----:B------:R-:W-:-:S02]  /*1330*/  FMUL.FTZ R142, R5, R142 ;  /* 0x0000008e058e7220 */ /* 0x000fc40000410000 */
[-C--:B------:R-:W-:Y:S02]  /*1340*/  FFMA.FTZ R31, R141, R96.reuse, R31 ;  /* 0x000000608d1f7223 */ /* 0x080fe4000001001f */
[----:B------:R-:W-:Y:S02]  /*1350*/  FADD.FTZ R59, R59, R96 ;  /* 0x000000603b3b7221 */ /* 0x000fe40000010000 */
[----:B------:R-:W-:Y:S02]  /*1360*/  FMUL.FTZ R96, R19, R96 ;  /* 0x0000006013607220 */ /* 0x000fe40000410000 */
[----:B------:R-:W-:Y:S02]  /*1370*/  FADD.FTZ R125, R158, R97 ;  /* 0x000000619e7d7221 */ /* 0x000fe40000010000 */
[----:B------:R-:W-:Y:S01]  /*1380*/  FFMA.FTZ R156, R140, R97, R156 ;  /* 0x000000618c9c7223 */ /* 0x000fe2000001009c */
[----:B------:R-:W-:Y:S01]  /*1390*/  PRMT R106, RZ, 0x7610, R106 ;  /* 0x00007610ff6a7816 */ /* 0x000fe2000000006a */
[----:B------:R-:W-:-:S02]  /*13a0*/  FADD.FTZ R144, -R154, R147 ;  /* 0x000000939a907221 */ /* 0x000fc40000010100 */
[----:B------:R-:W-:Y:S02]  /*13b0*/  FMUL.FTZ R143, R5, R164 ;  /* 0x000000a4058f7220 */ /* 0x000fe40000410000 */
[-C--:B------:R-:W-:Y:S02]  /*13c0*/  FFMA.FTZ R32, R142, R99.reuse, R32 ;  /* 0x000000638e207223 */ /* 0x080fe40000010020 */
[----:B------:R-:W-:Y:S02]  /*13d0*/  FADD.FTZ R52, R52, R99 ;  /* 0x0000006334347221 */ /* 0x000fe40000010000 */
[----:B------:R-:W-:Y:S02]  /*13e0*/  FMUL.FTZ R99, R18, R99 ;  /* 0x0000006312637220 */ /* 0x000fe40000410000 */
[----:B------:R-:W-:Y:S02]  /*13f0*/  FADD.FTZ R158, R125, R96 ;  /* 0x000000607d9e7221 */ /* 0x000fe40000010000 */
[----:B------:R-:W-:Y:S01]  /*1400*/  FFMA.FTZ R156, R141, R96, R156 ;  /* 0x000000608d9c7223 */ /* 0x000fe2000001009c */
[----:B------:R-:W-:Y:S01]  /*1410*/  PRMT R101, RZ, 0x5410, R107 ;  /* 0x00005410ff657816 */ /* 0x000fe2000000006b */
[----:B------:R-:W-:Y:S01]  /*1420*/  FMUL.FTZ R144, R5, R144 ;  /* 0x0000009005907220 */ /* 0x000fe20000410000 */
[----:B------:R-:W-:Y:S01]  /*1430*/  PRMT R103, RZ, 0x7610, R103 ;  /* 0x00007610ff677816 */ /* 0x000fe20000000067 */
        /* <DEDUP_REMOVED lines=12> */
[----:B------:R-:W-:Y:S02]  /*1500*/  FFMA.FTZ R156, R143, R106, R156 ;  /* 0x0000006a8f9c7223 */ /* 0x000fe4000001009c */
[----:B------:R-:W-:Y:S01]  /*1510*/  FADD.FTZ R154, -R154, R103 ;  /* 0x000000679a9a7221 */ /* 0x000fe20000010100 */
        /* <DEDUP_REMOVED lines=9> */
[-C--:B------:R-:W-:Y:S02]  /*15b0*/  FFMA.FTZ R36, R146, R103.reuse, R36 ;  /* 0x0000006792247223 */ /* 0x080fe40000010024 */
[----:B------:R-:W-:Y:S02]  /*15c0*/  FADD.FTZ R48, R48, R103 ;  /* 0x0000006730307221 */ /* 0x000fe40000010000 */
[----:B------:R-:W-:Y:S02]  /*15d0*/  FMUL.FTZ R103, R13, R103 ;  /* 0x000000670d677220 */ /* 0x000fe40000410000 */
[----:B------:R-:W-:Y:S02]  /*15e0*/  FADD.FTZ R158, R125, R98 ;  /* 0x000000627d9e7221 */ /* 0x000fe40000010000 */
[----:B------:R-:W-:Y:S02]  /*15f0*/  FFMA.FTZ R156, R145, R98, R156 ;  /* 0x00000062919c7223 */ /* 0x000fe4000001009c */
        /* <DEDUP_REMOVED lines=38> */
[----:B------:R-:W-:-:S02]  /*1860*/  FFMA.FTZ R156, R152, R157, R156 ;  /* 0x0000009d989c7223 */ /* 0x000fc4000001009c */
[----:B------:R-:W-:Y:S02]  /*1870*/  FFMA.FTZ R42, R152, R109, R42 ;  /* 0x0000006d982a7223 */ /* 0x000fe4000001002a */
[----:B------:R-:W-:Y:S02]  /*1880*/  FADD.FTZ R46, R46, R109 ;  /* 0x0000006d2e2e7221 */ /* 0x000fe40000010000 */
[----:B------:R-:W-:Y:S02]  /*1890*/  FADD.FTZ R165, R158, R153 ;  /* 0x000000999ea57221 */ /* 0x000fe40000010000 */
[----:B------:R-:W-:Y:S02]  /*18a0*/  FFMA.FTZ R109, R154, R153, R156 ;  /* 0x000000999a6d7223 */ /* 0x000fe4000001009c */
.L_x_624:
[----:B0-----:R-:W-:Y:S05]  /*18b0*/  BSYNC B1 ;  /* 0x0000000000017941 */ /* 0x001fea0003800000 */
.L_x_622:
[----:B-----5:R-:W-:Y:S01]  /*18c0*/  IMAD.MOV.U32 R158, RZ, RZ, R130 ;  /* 0x000000ffff9e7224 */ /* 0x020fe200078e0082 */
[----:B------:R-:W-:Y:S02]  /*18d0*/  MOV R125, R126 ;  /* 0x0000007e007d7202 */ /* 0x000fe40000000f00 */
[----:B------:R-:W-:Y:S02]  /*18e0*/  MOV R156, R128 ;  /* 0x00000080009c7202 */ /* 0x000fe40000000f00 */
[----:B------:R-:W-:-:S02]  /*18f0*/  PRMT R162, R125, 0x7610, R162 ;  /* 0x000076107da27816 */ /* 0x000fc400000000a2 */
[----:B------:R-:W-:Y:S02]  /*1900*/  PRMT R161, R156, 0x7610, R161 ;  /* 0x000076109ca17816 */ /* 0x000fe400000000a1 */
[----:B------:R-:W-:Y:S01]  /*1910*/  PRMT R160, R158, 0x7610, R160 ;  /* 0x000076109ea07816 */ /* 0x000fe200000000a0 */
[----:B------:R-:W-:Y:S05]  /*1920*/  BRA.DIV ~URZ, `(.L_x_625) ;  /* 0x00002de27f007947 */ /* 0x000fea000b800000 */
[----:B------:R0:W1:Y:S02]  /*1930*/  SHFL.BFLY PT, R163, R165, 0x1, 0x1f ;  /* 0x0c201f00a5a37f89 */ /* 0x00006400000e0000 */
.L_x_700:
[----:B------:R-:W-:Y:S05]  /*1940*/  BRA.DIV ~URZ, `(.L_x_626) ;  /* 0x00002e427f007947 */ /* 0x000fea000b800000 */
[----:B01----:R-:W-:Y:S01]  /*1950*/  FADD.FTZ R165, R163, R165 ;  /* 0x000000a5a3a57221 */ /* 0x003fe20000010000 */
[----:B------:R-:W0:Y:S04]  /*1960*/  SHFL.BFLY PT, R156, R109, 0x1, 0x1f ;  /* 0x0c201f006d9c7f89 */ /* 0x000e2800000e0000 */
[----:B------:R-:W1:Y:S01]  /*1970*/  SHFL.BFLY PT, R125, R165, 0x2, 0x1f ;  /* 0x0c401f00a57d7f89 */ /* 0x000e6200000e0000 */
[----:B0-----:R-:W-:Y:S02]  /*1980*/  FADD.FTZ R156, R156, R109 ;  /* 0x0000006d9c9c7221 */ /* 0x001fe40000010000 */
[----:B-1----:R-:W-:-:S03]  /*1990*/  FADD.FTZ R158, R125, R165 ;  /* 0x000000a57d9e7221 */ /* 0x002fc60000010000 */
        /* <DEDUP_REMOVED lines=9> */
[----:B------:R1:W2:Y:S01]  /*1a30*/  SHFL.BFLY PT, R165, R163, 0x10, 0x1f ;  /* 0x0e001f00a3a57f89 */ /* 0x0002a200000e0000 */
[----:B0-----:R-:W-:-:S05]  /*1a40*/  FADD.FTZ R109, R164, R109 ;  /* 0x0000006da46d7221 */ /* 0x001fca0000010000 */
[----:B------:R1:W0:Y:S02]  /*1a50*/  SHFL.BFLY PT, R156, R109, 0x10, 0x1f ;  /* 0x0e001f006d9c7f89 */ /* 0x00022400000e0000 */
.L_x_701:
[----:B--2---:R-:W-:Y:S01]  /*1a60*/  ISETP.GE.AND P2, PT, R4, 0x1, PT ;  /* 0x000000010400780c */ /* 0x004fe20003f46270 */
[----:B0-----:R-:W-:Y:S01]  /*1a70*/  FADD.FTZ R125, R156, R109 ;  /* 0x0000006d9c7d7221 */ /* 0x001fe20000010000 */
[----:B------:R-:W-:Y:S01]  /*1a80*/  BSSY B1, `(.L_x_627) ;  /* 0x000001f000017945 */ /* 0x000fe20003800000 */
[----:B------:R-:W-:Y:S02]  /*1a90*/  FADD.FTZ R165, R165, R163 ;  /* 0x000000a3a5a57221 */ /* 0x000fe40000010000 */
[----:B------:R-:W-:-:S08]  /*1aa0*/  FMUL.FTZ R125, R125, c[0x0][0x1e0] ;  /* 0x000078007d7d7a20 */ /* 0x000fd00000410000 */
[----:B------:R-:W-:-:S05]  /*1ab0*/  @P2 IADD3 R4, R4, -0x1, RZ ;  /* 0xffffffff04042810 */ /* 0x000fca0007ffe0ff */
[----:B------:R-:W-:-:S05]  /*1ac0*/  @P2 IMAD R4, R4, c[0x0][0x168], RZ ;  /* 0x00005a0004042a24 */ /* 0x000fca00078e02ff */
[----:B-1----:R-:W-:-:S04]  /*1ad0*/  @P2 SHF.R.S32.HI R109, RZ, 0x1f, R4 ;  /* 0x0000001fff6d2819 */ /* 0x002fc80000011404 */
[----:B------:R-:W-:Y:S01]  /*1ae0*/  @P2 LEA.HI R156, R109, R4, RZ, 0x3 ;  /* 0x000000046d9c2211 */ /* 0x000fe200078f18ff */
[----:B------:R-:W-:Y:S01]  /*1af0*/  HFMA2.MMA R4, -RZ, RZ, 0, 0 ;  /* 0x00000000ff047435 */ /* 0x000fe200000001ff */
[----:B------:R-:W-:-:S05]  /*1b00*/  @P2 LOP3.LUT R109, R124, 0x1f, RZ, 0xc0, !PT ;  /* 0x0000001f7c6d2812 */ /* 0x000fca00078ec0ff */
        /* <DEDUP_REMOVED lines=11> */
.L_x_628:
        /* <DEDUP_REMOVED lines=11> */
.L_x_629:
[----:B------:R-:W-:Y:S05]  /*1c70*/  BSYNC B1 ;  /* 0x0000000000017941 */ /* 0x000fea0003800000 */
.L_x_627:
[----:B------:R-:W-:Y:S01]  /*1c80*/  ISETP.NE.U32.AND P0, PT, RZ, c[0x0][0x258], PT ;  /* 0x00009600ff007a0c */ /* 0x000fe20003f05070 */
[----:B------:R-:W-:Y:S01]  /*1c90*/  @P2 FMUL.FTZ R158, R156, c[0x0][0x1ec] ;  /* 0x00007b009c9e2a20 */ /* 0x000fe20000410000 */
[----:B------:R-:W-:Y:S01]  /*1ca0*/  @P2 LOP3.LUT P4, RZ, R162, 0xff, RZ, 0xc0, !PT ;  /* 0x000000ffa2ff2812 */ /* 0x000fe2000788c0ff */
[----:B------:R-:W-:Y:S01]  /*1cb0*/  BSSY B1, `(.L_x_630) ;  /* 0x0000014000017945 */ /* 0x000fe20003800000 */
[----:B------:R-:W-:Y:S01]  /*1cc0*/  ISETP.NE.AND.EX P0, PT, RZ, c[0x0][0x25c], PT, P0 ;  /* 0x00009700ff007a0c */ /* 0x000fe20003f05300 */
[----:B------:R-:W-:-:S05]  /*1cd0*/  @P2 FMUL.FTZ R158, R158, c[0x0][0x1e8] ;  /* 0x00007a009e9e2a20 */ /* 0x000fca0000410000 */
[----:B------:R-:W-:-:S04]  /*1ce0*/  @P2 FSEL R158, R158, RZ, P4 ;  /* 0x000000ff9e9e2208 */ /* 0x000fc80002000000 */
[----:B------:R-:W-:-:S03]  /*1cf0*/  @P2 F2FP.BF16.PACK_AB R158, RZ, R158 ;  /* 0x0000009eff9e223e */ /* 0x000fc600000010ff */
        /* <DEDUP_REMOVED lines=8> */
.L_x_631:
[----:B------:R-:W-:-:S04]  /*1d80*/  ISETP.NE.AND P4, PT, R14, RZ, PT ;  /* 0x000000ff0e00720c */ /* 0x000fc80003f85270 */
[----:B------:R-:W-:-:S05]  /*1d90*/  FSEL R156, R109, RZ, !P4 ;  /* 0x000000ff6d9c7208 */ /* 0x000fca0006000000 */
[----:B------:R-:W-:-:S04]  /*1da0*/  FFMA.FTZ R159, R111, R125, R156 ;  /* 0x0000007d6f9f7223 */ /* 0x000fc8000001009c */
[----:B------:R-:W-:Y:S01]  /*1db0*/  FADD.FTZ R156, R92, -R159 ;  /* 0x8000009f5c9c7221 */ /* 0x000fe20000010000 */
[----:B------:R-:W-:-:S03]  /*1dc0*/  @P3 PRMT R159, RZ, 0x7610, R68 ;  /* 0x00007610ff9f3816 */ /* 0x000fc60000000044 */
[----:B------:R-:W-:-:S04]  /*1dd0*/  FMUL.FTZ R156, R5, R156 ;  /* 0x0000009c059c7220 */ /* 0x000fc80000410000 */
[----:B------:R-:W-:Y:S02]  /*1de0*/  @P3 FADD.FTZ R156, R156, R159 ;  /* 0x0000009f9c9c3221 */ /* 0x000fe40000010000 */
.L_x_632:
[----:B------:R-:W-:Y:S05]  /*1df0*/  BSYNC B1 ;  /* 0x0000000000017941 */ /* 0x000fea0003800000 */
.L_x_630:
        /* <DEDUP_REMOVED lines=14> */
.L_x_634:
[----:B------:R-:W-:Y:S02]  /*1ee0*/  ISETP.NE.AND P4, PT, R14, RZ, PT ;  /* 0x000000ff0e00720c */ /* 0x000fe40003f85270 */
[----:B------:R-:W-:Y:S02]  /*1ef0*/  @P3 PRMT R159, RZ, 0x5410, R69 ;  /* 0x00005410ff9f3816 */ /* 0x000fe40000000045 */
[----:B------:R-:W-:-:S05]  /*1f00*/  FSEL R156, R109, RZ, !P4 ;  /* 0x000000ff6d9c7208 */ /* 0x000fca0006000000 */
[----:B------:R-:W-:-:S04]  /*1f10*/  FFMA.FTZ R156, R132, R125, R156 ;  /* 0x0000007d849c7223 */ /* 0x000fc8000001009c */
[----:B------:R-:W-:-:S04]  /*1f20*/  FADD.FTZ R156, R91, -R156 ;  /* 0x8000009c5b9c7221 */ /* 0x000fc80000010000 */
[----:B------:R-:W-:-:S04]  /*1f30*/  FMUL.FTZ R156, R5, R156 ;  /* 0x0000009c059c7220 */ /* 0x000fc80000410000 */
[----:B------:R-:W-:Y:S02]  /*1f40*/  @P3 FADD.FTZ R156, R156, R159 ;  /* 0x0000009f9c9c3221 */ /* 0x000fe40000010000 */
.L_x_635:
[----:B------:R-:W-:Y:S05]  /*1f50*/  BSYNC B1 ;  /* 0x0000000000017941 */ /* 0x000fea0003800000 */
.L_x_633:
        /* <DEDUP_REMOVED lines=14> */
.L_x_637:
[----:B------:R-:W-:-:S04]  /*2040*/  ISETP.NE.AND P4, PT, R14, RZ, PT ;  /* 0x000000ff0e00720c */ /* 0x000fc80003f85270 */
[----:B------:R-:W-:-:S05]  /*2050*/  FSEL R156, R109, RZ, !P4 ;  /* 0x000000ff6d9c7208 */ /* 0x000fca0006000000 */
[----:B------:R-:W-:-:S04]  /*2060*/  FFMA.FTZ R159, R133, R125, R156 ;  /* 0x0000007d859f7223 */ /* 0x000fc8000001009c */
[----:B------:R-:W-:Y:S01]  /*2070*/  FADD.FTZ R156, R88, -R159 ;  /* 0x8000009f589c7221 */ /* 0x000fe20000010000 */
[----:B------:R-:W-:-:S03]  /*2080*/  @P3 PRMT R159, RZ, 0x7610, R69 ;  /* 0x00007610ff9f3816 */ /* 0x000fc60000000045 */
[----:B------:R-:W-:-:S04]  /*2090*/  FMUL.FTZ R156, R5, R156 ;  /* 0x0000009c059c7220 */ /* 0x000fc80000410000 */
[----:B------:R-:W-:Y:S02]  /*20a0*/  @P3 FADD.FTZ R156, R156, R159 ;  /* 0x0000009f9c9c3221 */ /* 0x000fe40000010000 */
.L_x_638:
[----:B------:R-:W-:Y:S05]  /*20b0*/  BSYNC B1 ;  /* 0x0000000000017941 */ /* 0x000fea0003800000 */
.L_x_636:
        /* <DEDUP_REMOVED lines=14> */
.L_x_640:
[----:B------:R-:W-:Y:S02]  /*21a0*/  ISETP.NE.AND P4, PT, R14, RZ, PT ;  /* 0x000000ff0e00720c */ /* 0x000fe40003f85270 */
[----:B------:R-:W-:Y:S02]  /*21b0*/  @P3 PRMT R159, RZ, 0x5410, R70 ;  /* 0x00005410ff9f3816 */ /* 0x000fe40000000046 */
[----:B------:R-:W-:-:S05]  /*21c0*/  FSEL R156, R109, RZ, !P4 ;  /* 0x000000ff6d9c7208 */ /* 0x000fca0006000000 */
[----:B------:R-:W-:-:S04]  /*21d0*/  FFMA.FTZ R156, R134, R125, R156 ;  /* 0x0000007d869c7223 */ /* 0x000fc8000001009c */
[----:B------:R-:W-:-:S04]  /*21e0*/  FADD.FTZ R156, R93, -R156 ;  /* 0x8000009c5d9c7221 */ /* 0x000fc80000010000 */
[----:B------:R-:W-:-:S04]  /*21f0*/  FMUL.FTZ R156, R5, R156 ;  /* 0x0000009c059c7220 */ /* 0x000fc80000410000 */
[----:B------:R-:W-:Y:S02]  /*2200*/  @P3 FADD.FTZ R156, R156, R159 ;  /* 0x0000009f9c9c3221 */ /* 0x000fe40000010000 */
.L_x_641:
[----:B------:R-:W-:Y:S05]  /*2210*/  BSYNC B1 ;  /* 0x0000000000017941 */ /* 0x000fea0003800000 */
.L_x_639:
        /* <DEDUP_REMOVED lines=14> */
.L_x_643:
[----:B------:R-:W-:-:S04]  /*2300*/  ISETP.NE.AND P4, PT, R14, RZ, PT ;  /* 0x000000ff0e00720c */ /* 0x000fc80003f85270 */
[----:B------:R-:W-:-:S05]  /*2310*/  FSEL R156, R109, RZ, !P4 ;  /* 0x000000ff6d9c7208 */ /* 0x000fca0006000000 */
[----:B------:R-:W-:-:S04]  /*2320*/  FFMA.FTZ R159, R135, R125, R156 ;  /* 0x0000007d879f7223 */ /* 0x000fc8000001009c */
[----:B------:R-:W-:Y:S01]  /*2330*/  FADD.FTZ R156, R94, -R159 ;  /* 0x8000009f5e9c7221 */ /* 0x000fe20000010000 */
[----:B------:R-:W-:-:S03]  /*2340*/  @P3 PRMT R159, RZ, 0x7610, R70 ;  /* 0x00007610ff9f3816 */ /* 0x000fc60000000046 */
[----:B------:R-:W-:-:S04]  /*2350*/  FMUL.FTZ R156, R5, R156 ;  /* 0x0000009c059c7220 */ /* 0x000fc80000410000 */
[----:B------:R-:W-:Y:S02]  /*2360*/  @P3 FADD.FTZ R156, R156, R159 ;  /* 0x0000009f9c9c3221 */ /* 0x000fe40000010000 */
.L_x_644:
[----:B------:R-:W-:Y:S05]  /*2370*/  BSYNC B1 ;  /* 0x0000000000017941 */ /* 0x000fea0003800000 */
.L_x_642:
        /* <DEDUP_REMOVED lines=14> */
.L_x_646:
[----:B------:R-:W-:Y:S02]  /*2460*/  ISETP.NE.AND P4, PT, R14, RZ, PT ;  /* 0x000000ff0e00720c */ /* 0x000fe40003f85270 */
[----:B------:R-:W-:Y:S02]  /*2470*/  @P3 PRMT R159, RZ, 0x5410, R71 ;  /* 0x00005410ff9f3816 */ /* 0x000fe40000000047 */
[----:B------:R-:W-:-:S05]  /*2480*/  FSEL R156, R109, RZ, !P4 ;  /* 0x000000ff6d9c7208 */ /* 0x000fca0006000000 */
[----:B------:R-:W-:-:S04]  /*2490*/  FFMA.FTZ R156, R136, R125, R156 ;  /* 0x0000007d889c7223 */ /* 0x000fc8000001009c */
[----:B------:R-:W-:-:S04]  /*24a0*/  FADD.FTZ R156, R155, -R156 ;  /* 0x8000009c9b9c7221 */ /* 0x000fc80000010000 */
[----:B------:R-:W-:-:S04]  /*24b0*/  FMUL.FTZ R156, R5, R156 ;  /* 0x0000009c059c7220 */ /* 0x000fc80000410000 */
[----:B------:R-:W-:Y:S02]  /*24c0*/  @P3 FADD.FTZ R156, R156, R159 ;  /* 0x0000009f9c9c3221 */ /* 0x000fe40000010000 */
.L_x_647:
[----:B------:R-:W-:Y:S05]  /*24d0*/  BSYNC B1 ;  /* 0x0000000000017941 */ /* 0x000fea0003800000 */
.L_x_645:
        /* <DEDUP_REMOVED lines=14> */
.L_x_649:
[----:B------:R-:W-:-:S04]  /*25c0*/  ISETP.NE.AND P4, PT, R14, RZ, PT ;  /* 0x000000ff0e00720c */ /* 0x000fc80003f85270 */
[----:B------:R-:W-:-:S05]  /*25d0*/  FSEL R156, R109, RZ, !P4 ;  /* 0x000000ff6d9c7208 */ /* 0x000fca0006000000 */
[----:B------:R-:W-:-:S04]  /*25e0*/  FFMA.FTZ R159, R137, R125, R156 ;  /* 0x0000007d899f7223 */ /* 0x000fc8000001009c */
[----:B------:R-:W-:Y:S01]  /*25f0*/  FADD.FTZ R156, R90, -R159 ;  /* 0x8000009f5a9c7221 */ /* 0x000fe20000010000 */
[----:B------:R-:W-:-:S03]  /*2600*/  @P3 PRMT R159, RZ, 0x7610, R71 ;  /* 0x00007610ff9f3816 */ /* 0x000fc60000000047 */
[----:B------:R-:W-:-:S04]  /*2610*/  FMUL.FTZ R156, R5, R156 ;  /* 0x0000009c059c7220 */ /* 0x000fc80000410000 */
[----:B------:R-:W-:Y:S02]  /*2620*/  @P3 FADD.FTZ R156, R156, R159 ;  /* 0x0000009f9c9c3221 */ /* 0x000fe40000010000 */
.L_x_650:
[----:B------:R-:W-:Y:S05]  /*2630*/  BSYNC B1 ;  /* 0x0000000000017941 */ /* 0x000fea0003800000 */
.L_x_648:
[----:B------:R-:W-:Y:S01]  /*2640*/  @P2 FMUL.FTZ R126, R156, c[0x0][0x1ec] ;  /* 0x00007b009c7e2a20 */ /* 0x000fe20000410000 */
[----:B------:R-:W-:Y:S01]  /*2650*/  @P2 LOP3.LUT P4, RZ, R127, 0xff000000, RZ, 0xc0, !PT ;  /* 0xff0000007fff2812 */ /* 0x000fe2000788c0ff */
[----:B------:R-:W-:Y:S01]  /*2660*/  BSSY B1, `(.L_x_651) ;  /* 0x0000019000017945 */ /* 0x000fe20003800000 */
[----:B------:R-:W-:Y:S01]  /*2670*/  @P0 MOV R158, 0x10 ;  /* 0x00000010009e0802 */ /* 0x000fe20000000f00 */
[----:B------:R-:W-:Y:S01]  /*2680*/  @P2 FMUL.FTZ R126, R126, c[0x0][0x1e8] ;  /* 0x00007a007e7e2a20 */ /* 0x000fe20000410000 */
[----:B------:R-:W-:Y:S02]  /*2690*/  @P0 F2FP.BF16.PACK_AB R156, RZ, R156 ;  /* 0x0000009cff9c023e */ /* 0x000fe400000010ff */
[----:B------:R-:W-:Y:S01]  /*26a0*/  @P2 MOV R127, 0x10 ;  /* 0x00000010007f2802 */ /* 0x000fe20000000f00 */
[----:B------:R-:W-:Y:S01]  /*26b0*/  @P0 IMAD.WIDE.U32 R158, R3, R158, c[0x0][0x258] ;  /* 0x00009600039e0625 */ /* 0x000fe200078e009e */
[----:B------:R-:W-:Y:S02]  /*26c0*/  @P2 FSEL R126, R126, RZ, P4 ;  /* 0x000000ff7e7e2208 */ /* 0x000fe40002000000 */
[----:B------:R-:W-:-:S02]  /*26d0*/  @P0 PRMT R83, R83, 0x5410, R156 ;  /* 0x0000541053530816 */ /* 0x000fc4000000009c */
[----:B------:R-:W-:-:S03]  /*26e0*/  @P2 F2FP.BF16.PACK_AB R126, RZ, R126 ;  /* 0x0000007eff7e223e */ /* 0x000fc600000010ff */
[----:B------:R0:W-:Y:S01]  /*26f0*/  @P0 STG.E.128 [R158.64], R80 ;  /* 0x000000509e000986 */ /* 0x0001e2000c101d04 */
[----:B------:R-:W-:Y:S01]  /*2700*/  @P2 PRMT R87, R87, 0x5410, R126 ;  /* 0x0000541057572816 */ /* 0x000fe2000000007e */
[----:B------:R-:W-:-:S05]  /*2710*/  @P2 IMAD.WIDE.U32 R126, R4, R127, c[0x0][0x248] ;  /* 0x00009200047e2625 */ /* 0x000fca00078e007f */
[----:B------:R0:W-:Y:S01]  /*2720*/  @P2 STG.E.128 [R126.64], R84 ;  /* 0x000000547e002986 */ /* 0x0001e2000c101d04 */
[----:B------:R-:W-:Y:S05]  /*2730*/  @P1 BRA `(.L_x_652) ;  /* 0x0000004000001947 */ /* 0x000fea0003800000 */
[----:B0-----:R-:W-:Y:S01]  /*2740*/  IMAD.MOV.U32 R126, RZ, RZ, RZ ;  /* 0x000000ffff7e7224 */ /* 0x001fe200078e00ff */
[----:B------:R-:W-:Y:S05]  /*2750*/  @!P3 BRA `(.L_x_653) ;  /* 0x000000900000b947 */ /* 0x000fea0003800000 */
[----:B------:R-:W-:Y:S01]  /*2760*/  PRMT R126, RZ, 0x5410, R72 ;  /* 0x00005410ff7e7816 */ /* 0x000fe20000000048 */
[----:B------:R-:W-:Y:S05]  /*2770*/  BRA `(.L_x_653) ;  /* 0x0000007000007947 */ /* 0x000fea0003800000 */
.L_x_652:
[----:B------:R-:W-:Y:S02]  /*2780*/  ISETP.NE.AND P4, PT, R14, RZ, PT ;  /* 0x000000ff0e00720c */ /* 0x000fe40003f85270 */
[----:B------:R-:W-:Y:S02]  /*2790*/  @P3 PRMT R3, RZ, 0x5410, R72 ;  /* 0x00005410ff033816 */ /* 0x000fe40000000048 */
[----:B0-----:R-:W-:-:S05]  /*27a0*/  FSEL R126, R109, RZ, !P4 ;  /* 0x000000ff6d7e7208 */ /* 0x001fca0006000000 */
[----:B------:R-:W-:-:S04]  /*27b0*/  FFMA.FTZ R126, R138, R125, R126 ;  /* 0x0000007d8a7e7223 */ /* 0x000fc8000001007e */
[----:B------:R-:W-:-:S04]  /*27c0*/  FADD.FTZ R126, R95, -R126 ;  /* 0x8000007e5f7e7221 */ /* 0x000fc80000010000 */
[----:B------:R-:W-:-:S04]  /*27d0*/  FMUL.FTZ R126, R5, R126 ;  /* 0x0000007e057e7220 */ /* 0x000fc80000410000 */
[----:B------:R-:W-:Y:S02]  /*27e0*/  @P3 FADD.FTZ R126, R126, R3 ;  /* 0x000000037e7e3221 */ /* 0x000fe40000010000 */
.L_x_653:
[----:B------:R-:W-:Y:S05]  /*27f0*/  BSYNC B1 ;  /* 0x0000000000017941 */ /* 0x000fea0003800000 */
.L_x_651:
        /* <DEDUP_REMOVED lines=14> */
.L_x_655:
[----:B------:R-:W-:-:S04]  /*28e0*/  ISETP.NE.AND P4, PT, R14, RZ, PT ;  /* 0x000000ff0e00720c */ /* 0x000fc80003f85270 */
[----:B------:R-:W-:-:S05]  /*28f0*/  FSEL R126, R109, RZ, !P4 ;  /* 0x000000ff6d7e7208 */ /* 0x000fca0006000000 */
[----:B------:R-:W-:-:S04]  /*2900*/  FFMA.FTZ R3, R139, R125, R126 ;  /* 0x0000007d8b037223 */ /* 0x000fc8000001007e */
[----:B------:R-:W-:Y:S01]  /*2910*/  FADD.FTZ R126, R104, -R3 ;  /* 0x80000003687e7221 */ /* 0x000fe20000010000 */
[----:B------:R-:W-:-:S03]  /*2920*/  @P3 PRMT R3, RZ, 0x7610, R72 ;  /* 0x00007610ff033816 */ /* 0x000fc60000000048 */
[----:B------:R-:W-:-:S04]  /*2930*/  FMUL.FTZ R126, R5, R126 ;  /* 0x0000007e057e7220 */ /* 0x000fc80000410000 */
[----:B------:R-:W-:Y:S02]  /*2940*/  @P3 FADD.FTZ R126, R126, R3 ;  /* 0x000000037e7e3221 */ /* 0x000fe40000010000 */
.L_x_656:
[----:B------:R-:W-:Y:S05]  /*2950*/  BSYNC B1 ;  /* 0x0000000000017941 */ /* 0x000fea0003800000 */
.L_x_654:
        /* <DEDUP_REMOVED lines=14> */
.L_x_658:
[----:B------:R-:W-:Y:S02]  /*2a40*/  ISETP.NE.AND P4, PT, R14, RZ, PT ;  /* 0x000000ff0e00720c */ /* 0x000fe40003f85270 */
[----:B------:R-:W-:Y:S02]  /*2a50*/  @P3 PRMT R3, RZ, 0x5410, R73 ;  /* 0x00005410ff033816 */ /* 0x000fe40000000049 */
[----:B------:R-:W-:-:S05]  /*2a60*/  FSEL R126, R109, RZ, !P4 ;  /* 0x000000ff6d7e7208 */ /* 0x000fca0006000000 */
[----:B------:R-:W-:-:S04]  /*2a70*/  FFMA.FTZ R126, R140, R125, R126 ;  /* 0x0000007d8c7e7223 */ /* 0x000fc8000001007e */
[----:B------:R-:W-:-:S04]  /*2a80*/  FADD.FTZ R126, R97, -R126 ;  /* 0x8000007e617e7221 */ /* 0x000fc80000010000 */
[----:B------:R-:W-:-:S04]  /*2a90*/  FMUL.FTZ R126, R5, R126 ;  /* 0x0000007e057e7220 */ /* 0x000fc80000410000 */
[----:B------:R-:W-:Y:S02]  /*2aa0*/  @P3 FADD.FTZ R126, R126, R3 ;  /* 0x000000037e7e3221 */ /* 0x000fe40000010000 */
.L_x_659:
[----:B------:R-:W-:Y:S05]  /*2ab0*/  BSYNC B1 ;  /* 0x0000000000017941 */ /* 0x000fea0003800000 */
.L_x_657:
        /* <DEDUP_REMOVED lines=14> */
.L_x_661:
[----:B------:R-:W-:-:S04]  /*2ba0*/  ISETP.NE.AND P4, PT, R14, RZ, PT ;  /* 0x000000ff0e00720c */ /* 0x000fc80003f85270 */
[----:B------:R-:W-:-:S05]  /*2bb0*/  FSEL R126, R109, RZ, !P4 ;  /* 0x000000ff6d7e7208 */ /* 0x000fca0006000000 */
[----:B------:R-:W-:-:S04]  /*2bc0*/  FFMA.FTZ R3, R141, R125, R126 ;  /* 0x0000007d8d037223 */ /* 0x000fc8000001007e */
[----:B------:R-:W-:Y:S01]  /*2bd0*/  FADD.FTZ R126, R96, -R3 ;  /* 0x80000003607e7221 */ /* 0x000fe20000010000 */
[----:B------:R-:W-:-:S03]  /*2be0*/  @P3 PRMT R3, RZ, 0x7610, R73 ;  /* 0x00007610ff033816 */ /* 0x000fc60000000049 */
[----:B------:R-:W-:-:S04]  /*2bf0*/  FMUL.FTZ R126, R5, R126 ;  /* 0x0000007e057e7220 */ /* 0x000fc80000410000 */
[----:B------:R-:W-:Y:S02]  /*2c00*/  @P3 FADD.FTZ R126, R126, R3 ;  /* 0x000000037e7e3221 */ /* 0x000fe40000010000 */
.L_x_662:
[----:B------:R-:W-:Y:S05]  /*2c10*/  BSYNC B1 ;  /* 0x0000000000017941 */ /* 0x000fea0003800000 */
.L_x_660:
        /* <DEDUP_REMOVED lines=14> */
.L_x_664:
[----:B------:R-:W-:Y:S02]  /*2d00*/  ISETP.NE.AND P4, PT, R14, RZ, PT ;  /* 0x000000ff0e00720c */ /* 0x000fe40003f85270 */
[----:B------:R-:W-:Y:S02]  /*2d10*/  @P3 PRMT R3, RZ, 0x5410, R74 ;  /* 0x00005410ff033816 */ /* 0x000fe4000000004a */
[----:B------:R-:W-:-:S05]  /*2d20*/  FSEL R126, R109, RZ, !P4 ;  /* 0x000000ff6d7e7208 */ /* 0x000fca0006000000 */
[----:B------:R-:W-:-:S04]  /*2d30*/  FFMA.FTZ R126, R142, R125, R126 ;  /* 0x0000007d8e7e7223 */ /* 0x000fc8000001007e */
[----:B------:R-:W-:-:S04]  /*2d40*/  FADD.FTZ R126, R99, -R126 ;  /* 0x8000007e637e7221 */ /* 0x000fc80000010000 */
[----:B------:R-:W-:-:S04]  /*2d50*/  FMUL.FTZ R126, R5, R126 ;  /* 0x0000007e057e7220 */ /* 0x000fc80000410000 */
[----:B------:R-:W-:Y:S02]  /*2d60*/  @P3 FADD.FTZ R126, R126, R3 ;  /* 0x000000037e7e3221 */ /* 0x000fe40000010000 */
.L_x_665:
[----:B------:R-:W-:Y:S05]  /*2d70*/  BSYNC B1 ;  /* 0x0000000000017941 */ /* 0x000fea0003800000 */
.L_x_663:
        /* <DEDUP_REMOVED lines=14> */
.L_x_667:
[----:B------:R-:W-:-:S04]  /*2e60*/  ISETP.NE.AND P4, PT, R14, RZ, PT ;  /* 0x000000ff0e00720c */ /* 0x000fc80003f85270 */
[----:B------:R-:W-:-:S05]  /*2e70*/  FSEL R126, R109, RZ, !P4 ;  /* 0x000000ff6d7e7208 */ /* 0x000fca0006000000 */
[----:B------:R-:W-:-:S04]  /*2e80*/  FFMA.FTZ R3, R143, R125, R126 ;  /* 0x0000007d8f037223 */ /* 0x000fc8000001007e */
[----:B------:R-:W-:Y:S01]  /*2e90*/  FADD.FTZ R126, R106, -R3 ;  /* 0x800000036a7e7221 */ /* 0x000fe20000010000 */
[----:B------:R-:W-:-:S03]  /*2ea0*/  @P3 PRMT R3, RZ, 0x7610, R74 ;  /* 0x00007610ff033816 */ /* 0x000fc6000000004a */
[----:B------:R-:W-:-:S04]  /*2eb0*/  FMUL.FTZ R126, R5, R126 ;  /* 0x0000007e057e7220 */ /* 0x000fc80000410000 */
[----:B------:R-:W-:Y:S02]  /*2ec0*/  @P3 FADD.FTZ R126, R126, R3 ;  /* 0x000000037e7e3221 */ /* 0x000fe40000010000 */
.L_x_668:
[----:B------:R-:W-:Y:S05]  /*2ed0*/  BSYNC B1 ;  /* 0x0000000000017941 */ /* 0x000fea0003800000 */
.L_x_666:
        /* <DEDUP_REMOVED lines=14> */
.L_x_670:
[----:B------:R-:W-:Y:S02]  /*2fc0*/  ISETP.NE.AND P4, PT, R14, RZ, PT ;  /* 0x000000ff0e00720c */ /* 0x000fe40003f85270 */
[----:B------:R-:W-:Y:S02]  /*2fd0*/  @P3 PRMT R3, RZ, 0x5410, R75 ;  /* 0x00005410ff033816 */ /* 0x000fe4000000004b */
[----:B------:R-:W-:-:S05]  /*2fe0*/  FSEL R126, R109, RZ, !P4 ;  /* 0x000000ff6d7e7208 */ /* 0x000fca0006000000 */
[----:B------:R-:W-:-:S04]  /*2ff0*/  FFMA.FTZ R126, R144, R125, R126 ;  /* 0x0000007d907e7223 */ /* 0x000fc8000001007e */
[----:B------:R-:W-:-:S04]  /*3000*/  FADD.FTZ R126, R101, -R126 ;  /* 0x8000007e657e7221 */ /* 0x000fc80000010000 */
[----:B------:R-:W-:-:S04]  /*3010*/  FMUL.FTZ R126, R5, R126 ;  /* 0x0000007e057e7220 */ /* 0x000fc80000410000 */
[----:B------:R-:W-:Y:S02]  /*3020*/  @P3 FADD.FTZ R126, R126, R3 ;  /* 0x000000037e7e3221 */ /* 0x000fe40000010000 */
.L_x_671:
[----:B------:R-:W-:Y:S05]  /*3030*/  BSYNC B1 ;  /* 0x0000000000017941 */ /* 0x000fea0003800000 */
.L_x_669:
        /* <DEDUP_REMOVED lines=14> */
.L_x_673:
[----:B------:R-:W-:-:S04]  /*3120*/  ISETP.NE.AND P4, PT, R14, RZ, PT ;  /* 0x000000ff0e00720c */ /* 0x000fc80003f85270 */
[----:B------:R-:W-:-:S05]  /*3130*/  FSEL R126, R109, RZ, !P4 ;  /* 0x000000ff6d7e7208 */ /* 0x000fca0006000000 */
[----:B------:R-:W-:-:S04]  /*3140*/  FFMA.FTZ R3, R145, R125, R126 ;  /* 0x0000007d91037223 */ /* 0x000fc8000001007e */
[----:B------:R-:W-:-:S04]  /*3150*/  FADD.FTZ R126, R98, -R3 ;  /* 0x80000003627e7221 */ /* 0x000fc80000010000 */
[----:B------:R-:W-:Y:S01]  /*3160*/  FMUL.FTZ R3, R5, R126 ;  /* 0x0000007e05037220 */ /* 0x000fe20000410000 */
[----:B------:R-:W-:-:S05]  /*3170*/  @P3 PRMT R126, RZ, 0x7610, R75 ;  /* 0x00007610ff7e3816 */ /* 0x000fca000000004b */
[----:B------:R-:W-:Y:S02]  /*3180*/  @P3 FADD.FTZ R3, R3, R126 ;  /* 0x0000007e03033221 */ /* 0x000fe40000010000 */
.L_x_674:
[----:B------:R-:W-:Y:S05]  /*3190*/  BSYNC B1 ;  /* 0x0000000000017941 */ /* 0x000fea0003800000 */
.L_x_672:
[----:B------:R-:W-:Y:S01]  /*31a0*/  @P0 F2FP.BF16.PACK_AB R128, RZ, R3 ;  /* 0x00000003ff80023e */ /* 0x000fe200000010ff */
[----:B------:R-:W-:Y:S01]  /*31b0*/  @P2 FMUL.FTZ R3, R3, c[0x0][0x1ec] ;  /* 0x00007b0003032a20 */ /* 0x000fe20000410000 */
[----:B------:R-:W-:Y:S01]  /*31c0*/  @P0 MOV R127, 0x10 ;  /* 0x00000010007f0802 */ /* 0x000fe20000000f00 */
[----:B------:R-:W-:Y:S01]  /*31d0*/  BSSY B1, `(.L_x_675) ;  /* 0x0000019000017945 */ /* 0x000fe20003800000 */
[----:B------:R-:W-:Y:S01]  /*31e0*/  @P2 LOP3.LUT P4, RZ, R129, 0xff000000, RZ, 0xc0, !PT ;  /* 0xff00000081ff2812 */ /* 0x000fe2000788c0ff */
[----:B------:R-:W-:Y:S01]  /*31f0*/  @P2 FMUL.FTZ R3, R3, c[0x0][0x1e8] ;  /* 0x00007a0003032a20 */ /* 0x000fe20000410000 */
[----:B------:R-:W-:Y:S01]  /*3200*/  @P0 PRMT R83, R83, 0x5410, R128 ;  /* 0x0000541053530816 */ /* 0x000fe20000000080 */
[----:B------:R-:W-:Y:S01]  /*3210*/  @P0 IMAD.WIDE.U32 R126, R2, R127, c[0x0][0x258] ;  /* 0x00009600027e0625 */ /* 0x000fe200078e007f */
[----:B------:R-:W-:Y:S02]  /*3220*/  @P2 IADD3 R2, R4, 0x20, RZ ;  /* 0x0000002004022810 */ /* 0x000fe40007ffe0ff */
[----:B------:R-:W-:Y:S01]  /*3230*/  @P2 FSEL R3, R3, RZ, P4 ;  /* 0x000000ff03032208 */ /* 0x000fe20002000000 */
[----:B------:R-:W-:Y:S01]  /*3240*/  @P2 IMAD.MOV.U32 R129, RZ, RZ, 0x10 ;  /* 0x00000010ff812424 */ /* 0x000fe200078e00ff */
        /* <DEDUP_REMOVED lines=10> */
.L_x_676:
[----:B------:R-:W-:Y:S02]  /*32f0*/  ISETP.NE.AND P4, PT, R14, RZ, PT ;  /* 0x000000ff0e00720c */ /* 0x000fe40003f85270 */
[----:B0-----:R-:W-:Y:S02]  /*3300*/  @P3 PRMT R3, RZ, 0x5410, R76 ;  /* 0x00005410ff033816 */ /* 0x001fe4000000004c */
[----:B------:R-:W-:-:S05]  /*3310*/  FSEL R2, R109, RZ, !P4 ;  /* 0x000000ff6d027208 */ /* 0x000fca0006000000 */
[----:B------:R-:W-:-:S04]  /*3320*/  FFMA.FTZ R2, R146, R125, R2 ;  /* 0x0000007d92027223 */ /* 0x000fc80000010002 */
[----:B------:R-:W-:-:S04]  /*3330*/  FADD.FTZ R2, R103, -R2 ;  /* 0x8000000267027221 */ /* 0x000fc80000010000 */
[----:B------:R-:W-:-:S04]  /*3340*/  FMUL.FTZ R2, R5, R2 ;  /* 0x0000000205027220 */ /* 0x000fc80000410000 */
[----:B------:R-:W-:Y:S02]  /*3350*/  @P3 FADD.FTZ R2, R2, R3 ;  /* 0x0000000302023221 */ /* 0x000fe40000010000 */
.L_x_677:
[----:B------:R-:W-:Y:S05]  /*3360*/  BSYNC B1 ;  /* 0x0000000000017941 */ /* 0x000fea0003800000 */
.L_x_675:
        /* <DEDUP_REMOVED lines=14> */
.L_x_679:
[----:B------:R-:W-:-:S04]  /*3450*/  ISETP.NE.AND P4, PT, R14, RZ, PT ;  /* 0x000000ff0e00720c */ /* 0x000fc80003f85270 */
[----:B------:R-:W-:-:S05]  /*3460*/  FSEL R2, R109, RZ, !P4 ;  /* 0x000000ff6d027208 */ /* 0x000fca0006000000 */
[----:B------:R-:W-:-:S04]  /*3470*/  FFMA.FTZ R3, R147, R125, R2 ;  /* 0x0000007d93037223 */ /* 0x000fc80000010002 */
[----:B------:R-:W-:Y:S01]  /*3480*/  FADD.FTZ R2, R108, -R3 ;  /* 0x800000036c027221 */ /* 0x000fe20000010000 */
[----:B------:R-:W-:-:S03]  /*3490*/  @P3 PRMT R3, RZ, 0x7610, R76 ;  /* 0x00007610ff033816 */ /* 0x000fc6000000004c */
[----:B------:R-:W-:-:S04]  /*34a0*/  FMUL.FTZ R2, R5, R2 ;  /* 0x0000000205027220 */ /* 0x000fc80000410000 */
[----:B------:R-:W-:Y:S02]  /*34b0*/  @P3 FADD.FTZ R2, R2, R3 ;  /* 0x0000000302023221 */ /* 0x000fe40000010000 */
.L_x_680:
[----:B------:R-:W-:Y:S05]  /*34c0*/  BSYNC B1 ;  /* 0x0000000000017941 */ /* 0x000fea0003800000 */
.L_x_678:
        /* <DEDUP_REMOVED lines=14> */
.L_x_682:
[----:B------:R-:W-:Y:S02]  /*35b0*/  ISETP.NE.AND P4, PT, R14, RZ, PT ;  /* 0x000000ff0e00720c */ /* 0x000fe40003f85270 */
[----:B------:R-:W-:Y:S02]  /*35c0*/  @P3 PRMT R3, RZ, 0x5410, R77 ;  /* 0x00005410ff033816 */ /* 0x000fe4000000004d */
[----:B------:R-:W-:-:S05]  /*35d0*/  FSEL R2, R109, RZ, !P4 ;  /* 0x000000ff6d027208 */ /* 0x000fca0006000000 */
[----:B------:R-:W-:-:S04]  /*35e0*/  FFMA.FTZ R2, R148, R125, R2 ;  /* 0x0000007d94027223 */ /* 0x000fc80000010002 */
[----:B------:R-:W-:-:S04]  /*35f0*/  FADD.FTZ R2, R105, -R2 ;  /* 0x8000000269027221 */ /* 0x000fc80000010000 */
[----:B------:R-:W-:-:S04]  /*3600*/  FMUL.FTZ R2, R5, R2 ;  /* 0x0000000205027220 */ /* 0x000fc80000410000 */
[----:B------:R-:W-:Y:S02]  /*3610*/  @P3 FADD.FTZ R2, R2, R3 ;  /* 0x0000000302023221 */ /* 0x000fe40000010000 */
.L_x_683:
[----:B------:R-:W-:Y:S05]  /*3620*/  BSYNC B1 ;  /* 0x0000000000017941 */ /* 0x000fea0003800000 */
.L_x_681:
        /* <DEDUP_REMOVED lines=14> */
.L_x_685:
[----:B------:R-:W-:-:S04]  /*3710*/  ISETP.NE.AND P4, PT, R14, RZ, PT ;  /* 0x000000ff0e00720c */ /* 0x000fc80003f85270 */
[----:B------:R-:W-:-:S05]  /*3720*/  FSEL R2, R109, RZ, !P4 ;  /* 0x000000ff6d027208 */ /* 0x000fca0006000000 */
[----:B------:R-:W-:-:S04]  /*3730*/  FFMA.FTZ R3, R149, R125, R2 ;  /* 0x0000007d95037223 */ /* 0x000fc80000010002 */
[----:B------:R-:W-:Y:S01]  /*3740*/  FADD.FTZ R2, R100, -R3 ;  /* 0x8000000364027221 */ /* 0x000fe20000010000 */
[----:B------:R-:W-:-:S03]  /*3750*/  @P3 PRMT R3, RZ, 0x7610, R77 ;  /* 0x00007610ff033816 */ /* 0x000fc6000000004d */
[----:B------:R-:W-:-:S04]  /*3760*/  FMUL.FTZ R2, R5, R2 ;  /* 0x0000000205027220 */ /* 0x000fc80000410000 */
[----:B------:R-:W-:Y:S02]  /*3770*/  @P3 FADD.FTZ R2, R2, R3 ;  /* 0x0000000302023221 */ /* 0x000fe40000010000 */
.L_x_686:
[----:B------:R-:W-:Y:S05]  /*3780*/  BSYNC B1 ;  /* 0x0000000000017941 */ /* 0x000fea0003800000 */
.L_x_684:
        /* <DEDUP_REMOVED lines=14> */
.L_x_688:
[----:B------:R-:W-:Y:S02]  /*3870*/  ISETP.NE.AND P4, PT, R14, RZ, PT ;  /* 0x000000ff0e00720c */ /* 0x000fe40003f85270 */
[----:B------:R-:W-:Y:S02]  /*3880*/  @P3 PRMT R3, RZ, 0x5410, R78 ;  /* 0x00005410ff033816 */ /* 0x000fe4000000004e */
[----:B------:R-:W-:-:S05]  /*3890*/  FSEL R2, R109, RZ, !P4 ;  /* 0x000000ff6d027208 */ /* 0x000fca0006000000 */
[----:B------:R-:W-:-:S04]  /*38a0*/  FFMA.FTZ R2, R150, R125, R2 ;  /* 0x0000007d96027223 */ /* 0x000fc80000010002 */
[----:B------:R-:W-:-:S04]  /*38b0*/  FADD.FTZ R2, R107, -R2 ;  /* 0x800000026b027221 */ /* 0x000fc80000010000 */
[----:B------:R-:W-:-:S04]  /*38c0*/  FMUL.FTZ R2, R5, R2 ;  /* 0x0000000205027220 */ /* 0x000fc80000410000 */
[----:B------:R-:W-:Y:S02]  /*38d0*/  @P3 FADD.FTZ R2, R2, R3 ;  /* 0x0000000302023221 */ /* 0x000fe40000010000 */
.L_x_689:
[----:B------:R-:W-:Y:S05]  /*38e0*/  BSYNC B1 ;  /* 0x0000000000017941 */ /* 0x000fea0003800000 */
.L_x_687:
        /* <DEDUP_REMOVED lines=14> */
.L_x_691:
[----:B------:R-:W-:-:S04]  /*39d0*/  ISETP.NE.AND P4, PT, R14, RZ, PT ;  /* 0x000000ff0e00720c */ /* 0x000fc80003f85270 */
[----:B------:R-:W-:-:S05]  /*39e0*/  FSEL R2, R109, RZ, !P4 ;  /* 0x000000ff6d027208 */ /* 0x000fca0006000000 */
[----:B------:R-:W-:-:S04]  /*39f0*/  FFMA.FTZ R3, R151, R125, R2 ;  /* 0x0000007d97037223 */ /* 0x000fc80000010002 */
[----:B------:R-:W-:Y:S01]  /*3a00*/  FADD.FTZ R2, R110, -R3 ;  /* 0x800000036e027221 */ /* 0x000fe20000010000 */
[----:B------:R-:W-:-:S03]  /*3a10*/  @P3 PRMT R3, RZ, 0x7610, R78 ;  /* 0x00007610ff033816 */ /* 0x000fc6000000004e */
[----:B------:R-:W-:-:S04]  /*3a20*/  FMUL.FTZ R2, R5, R2 ;  /* 0x0000000205027220 */ /* 0x000fc80000410000 */
[----:B------:R-:W-:Y:S02]  /*3a30*/  @P3 FADD.FTZ R2, R2, R3 ;  /* 0x0000000302023221 */ /* 0x000fe40000010000 */
.L_x_692:
[----:B------:R-:W-:Y:S05]  /*3a40*/  BSYNC B1 ;  /* 0x0000000000017941 */ /* 0x000fea0003800000 */
.L_x_690:
        /* <DEDUP_REMOVED lines=14> */
.L_x_694:
[----:B------:R-:W-:Y:S02]  /*3b30*/  ISETP.NE.AND P4, PT, R14, RZ, PT ;  /* 0x000000ff0e00720c */ /* 0x000fe40003f85270 */
[----:B------:R-:W-:Y:S02]  /*3b40*/  @P3 PRMT R3, RZ, 0x5410, R79 ;  /* 0x00005410ff033816 */ /* 0x000fe4000000004f */
[----:B------:R-:W-:-:S05]  /*3b50*/  FSEL R2, R109, RZ, !P4 ;  /* 0x000000ff6d027208 */ /* 0x000fca0006000000 */
[----:B------:R-:W-:-:S04]  /*3b60*/  FFMA.FTZ R2, R152, R125, R2 ;  /* 0x0000007d98027223 */ /* 0x000fc80000010002 */
[----:B------:R-:W-:-:S04]  /*3b70*/  FADD.FTZ R2, R157, -R2 ;  /* 0x800000029d027221 */ /* 0x000fc80000010000 */
[----:B------:R-:W-:-:S04]  /*3b80*/  FMUL.FTZ R2, R5, R2 ;  /* 0x0000000205027220 */ /* 0x000fc80000410000 */
[----:B------:R-:W-:Y:S02]  /*3b90*/  @P3 FADD.FTZ R2, R2, R3 ;  /* 0x0000000302023221 */ /* 0x000fe40000010000 */
.L_x_695:
[----:B------:R-:W-:Y:S05]  /*3ba0*/  BSYNC B1 ;  /* 0x0000000000017941 */ /* 0x000fea0003800000 */
.L_x_693:
        /* <DEDUP_REMOVED lines=14> */
.L_x_697:
[----:B------:R-:W-:Y:S02]  /*3c90*/  ISETP.NE.AND P1, PT, R14, RZ, PT ;  /* 0x000000ff0e00720c */ /* 0x000fe40003f25270 */
[----:B------:R-:W-:Y:S02]  /*3ca0*/  @P3 PRMT R3, RZ, 0x7610, R79 ;  /* 0x00007610ff033816 */ /* 0x000fe4000000004f */
[----:B------:R-:W-:-:S05]  /*3cb0*/  FSEL R2, R109, RZ, !P1 ;  /* 0x000000ff6d027208 */ /* 0x000fca0004800000 */
[----:B------:R-:W-:-:S04]  /*3cc0*/  FFMA.FTZ R2, R154, R125, R2 ;  /* 0x0000007d9a027223 */ /* 0x000fc80000010002 */
[----:B------:R-:W-:-:S04]  /*3cd0*/  FADD.FTZ R2, R153, -R2 ;  /* 0x8000000299027221 */ /* 0x000fc80000010000 */
[----:B------:R-:W-:-:S04]  /*3ce0*/  FMUL.FTZ R2, R5, R2 ;  /* 0x0000000205027220 */ /* 0x000fc80000410000 */
[----:B------:R-:W-:Y:S02]  /*3cf0*/  @P3 FADD.FTZ R2, R2, R3 ;  /* 0x0000000302023221 */ /* 0x000fe40000010000 */
.L_x_698:
[----:B------:R-:W-:Y:S05]  /*3d00*/  BSYNC B1 ;  /* 0x0000000000017941 */ /* 0x000fea0003800000 */
.L_x_696:
[----:B------:R-:W-:Y:S01]  /*3d10*/  @P2 FMUL.FTZ R3, R2, c[0x0][0x1ec] ;  /* 0x00007b0002032a20 */ /* 0x000fe20000410000 */
[----:B------:R-:W-:Y:S01]  /*3d20*/  @P2 LOP3.LUT P1, RZ, R131, 0xff000000, RZ, 0xc0, !PT ;  /* 0xff00000083ff2812 */ /* 0x000fe2000782c0ff */
[----:B------:R-:W-:Y:S01]  /*3d30*/  @P0 IMAD.MOV.U32 R5, RZ, RZ, 0x10 ;  /* 0x00000010ff050424 */ /* 0x000fe200078e00ff */
[----:B------:R-:W-:Y:S01]  /*3d40*/  @P2 IADD3 R125, R4, 0x40, RZ ;  /* 0x00000040047d2810 */ /* 0x000fe20007ffe0ff */
[----:B------:R-:W-:Y:S01]  /*3d50*/  @P2 FMUL.FTZ R3, R3, c[0x0][0x1e8] ;  /* 0x00007a0003032a20 */ /* 0x000fe20000410000 */
[----:B------:R-:W-:Y:S01]  /*3d60*/  @P2 MOV R126, 0x10 ;  /* 0x00000010007e2802 */ /* 0x000fe20000000f00 */
[----:B------:R-:W-:Y:S01]  /*3d70*/  @P0 IMAD.WIDE.U32 R4, R0, R5, c[0x0][0x258] ;  /* 0x0000960000040625 */ /* 0x000fe200078e0005 */
[----:B------:R-:W-:Y:S02]  /*3d80*/  @P0 F2FP.BF16.PACK_AB R109, RZ, R2 ;  /* 0x00000002ff6d023e */ /* 0x000fe400000010ff */
[----:B------:R-:W-:Y:S02]  /*3d90*/  @P2 FSEL R3, R3, RZ, P1 ;  /* 0x000000ff03032208 */ /* 0x000fe40000800000 */
[----:B------:R-:W-:-:S02]  /*3da0*/  @P0 PRMT R83, R83, 0x5410, R109 ;  /* 0x0000541053530816 */ /* 0x000fc4000000006d */
[----:B------:R-:W-:Y:S01]  /*3db0*/  @P2 F2FP.BF16.PACK_AB R0, RZ, R3 ;  /* 0x00000003ff00223e */ /* 0x000fe200000010ff */
[----:B------:R-:W-:Y:S02]  /*3dc0*/  @P2 IMAD.WIDE.U32 R2, R125, R126, c[0x0][0x248] ;  /* 0x000092007d022625 */ /* 0x000fe400078e007e */
[----:B------:R0:W-:Y:S01]  /*3dd0*/  @P0 STG.E.128 [R4.64], R80 ;  /* 0x0000005004000986 */ /* 0x0001e2000c101d04 */
[----:B------:R-:W-:Y:S02]  /*3de0*/  @P2 PRMT R87, R87, 0x5410, R0 ;  /* 0x0000541057572816 */ /* 0x000fe40000000000 */
[----:B------:R-:W-:-:S03]  /*3df0*/  MOV R0, c[0x0][0x160] ;  /* 0x0000580000007a02 */ /* 0x000fc60000000f00 */
[----:B------:R0:W-:Y:S02]  /*3e00*/  @P2 STG.E.128 [R2.64], R84 ;  /* 0x0000005402002986 */ /* 0x0001e4000c101d04 */
[----:B------:R-:W-:-:S05]  /*3e10*/  IMAD R123, R0, 0x4, R123 ;  /* 0x00000004007b7824 */ /* 0x000fca00078e027b */
[----:B------:R-:W-:-:S13]  /*3e20*/  ISETP.GE.AND P0, PT, R123, c[0x0][0x164], PT ;  /* 0x000059007b007a0c */ /* 0x000fda0003f06270 */
[----:B0-----:R-:W-:Y:S01]  /*3e30*/  @P0 CALL.REL.NOINC `(.L_x_621) ;  /* 0x0000001000000944 */ /* 0x001fe20003c00000 */
[----:B------:R-:W-:Y:S05]  /*3e40*/  BRA `(.L_x_699) ;  /* 0xffffc75000007947 */ /* 0x000fea000383ffff */
.L_x_621:
[----:B------:R-:W-:Y:S05]  /*3e50*/  BSYNC B0 ;  /* 0x0000000000007941 */ /* 0x000fea0003800000 */
.L_x_619:
        /* <DEDUP_REMOVED lines=28> */
[----:B------:R-:W-:Y:S01]  /*4020*/  LDS R14, [R124.X4+0x2200] ;  /* 0x002200007c0e7984 */ /* 0x000fe20000004800 */
        /* <DEDUP_REMOVED lines=9> */
[----:B------:R-:W3:Y:S01]  /*40c0*/  LDS R8, [R124.X4+0x1600] ;  /* 0x001600007c087984 */ /* 0x000ee20000004800 */
[----:B------:R-:W-:-:S03]  /*40d0*/  FADD.FTZ R5, R5, R10 ;  /* 0x0000000a05057221 */ /* 0x000fc60000010000 */
[----:B------:R-:W4:Y:S01]  /*40e0*/  LDS R11, [R124.X4+0x1c00] ;  /* 0x001c00007c0b7984 */ /* 0x000f220000004800 */
        /* <DEDUP_REMOVED lines=9> */
[----:B0-----:R-:W-:Y:S02]  /*4180*/  FADD.FTZ R2, R2, R9 ;  /* 0x0000000902027221 */ /* 0x001fe40000010000 */
[----:B------:R-:W-:-:S02]  /*4190*/  FADD.FTZ R9, R3, R16 ;  /* 0x0000001003097221 */ /* 0x000fc40000010000 */
[----:B---3--:R-:W-:Y:S02]  /*41a0*/  FADD.FTZ R7, R7, R8 ;  /* 0x0000000807077221 */ /* 0x008fe40000010000 */
[----:B------:R-:W-:Y:S02]  /*41b0*/  IMAD R3, R48, c[0x0][0x168], RZ ;  /* 0x00005a0030037a24 */ /* 0x000fe400078e02ff */
[----:B----4-:R-:W-:Y:S02]  /*41c0*/  FADD.FTZ R4, R4, R11 ;  /* 0x0000000b04047221 */ /* 0x010fe40000010000 */
[----:B------:R-:W-:Y:S02]  /*41d0*/  FADD.FTZ R15, R2, R15 ;  /* 0x0000000f020f7221 */ /* 0x000fe40000010000 */
[----:B-----5:R-:W-:Y:S02]  /*41e0*/  FADD.FTZ R5, R5, R10 ;  /* 0x0000000a05057221 */ /* 0x020fe40000010000 */
[----:B------:R-:W-:Y:S01]  /*41f0*/  FADD.FTZ R17, R4, R17 ;  /* 0x0000001104117221 */ /* 0x000fe20000010000 */
[----:B------:R-:W-:Y:S01]  /*4200*/  IADD3 R4, P0, R3, R124, RZ ;  /* 0x0000007c03047210 */ /* 0x000fe20007f1e0ff */
[----:B------:R-:W-:Y:S01]  /*4210*/  STS.128 [R0], R20 ;  /* 0x0000001400007388 */ /* 0x000fe20000000c00 */
[----:B------:R-:W-:-:S02]  /*4220*/  FADD.FTZ R6, R6, R13 ;  /* 0x0000000d06067221 */ /* 0x000fc40000010000 */
[----:B------:R-:W-:Y:S01]  /*4230*/  FADD.FTZ R7, R7, R14 ;  /* 0x0000000e07077221 */ /* 0x000fe20000010000 */
[----:B------:R-:W-:Y:S01]  /*4240*/  STS.128 [R0+0x10], R24 ;  /* 0x0000101800007388 */ /* 0x000fe20000000c00 */
[----:B-1----:R-:W-:Y:S01]  /*4250*/  FADD.FTZ R11, R5, R18 ;  /* 0x00000012050b7221 */ /* 0x002fe20000010000 */
[----:B------:R-:W-:Y:S02]  /*4260*/  IADD3.X R5, RZ, RZ, RZ, P0, !PT ;  /* 0x000000ffff057210 */ /* 0x000fe400007fe4ff */
[----:B------:R-:W-:Y:S01]  /*4270*/  STS.128 [R0+0x400], R28 ;  /* 0x0004001c00007388 */ /* 0x000fe20000000c00 */
[----:B--2---:R-:W-:Y:S01]  /*4280*/  FADD.FTZ R19, R6, R19 ;  /* 0x0000001306137221 */ /* 0x004fe20000010000 */
[C---:B------:R-:W-:Y:S01]  /*4290*/  SHF.L.U64.HI R5, R4.reuse, 0x2, R5 ;  /* 0x0000000204057819 */ /* 0x040fe20000010205 */
[----:B------:R-:W-:Y:S01]  /*42a0*/  IMAD.SHL.U32 R4, R4, 0x4, RZ ;  /* 0x0000000404047824 */ /* 0x000fe200078e00ff */
[----:B------:R-:W-:Y:S01]  /*42b0*/  STS.128 [R0+0x410], R32 ;  /* 0x0004102000007388 */ /* 0x000fe20000000c00 */
[----:B------:R-:W-:-:S03]  /*42c0*/  FADD.FTZ R7, R7, R44 ;  /* 0x0000002c07077221 */ /* 0x000fc60000010000 */
[----:B------:R-:W-:Y:S01]  /*42d0*/  STS.128 [R0+0x800], R36 ;  /* 0x0008002400007388 */ /* 0x000fe20000000c00 */
[C---:B------:R-:W-:Y:S02]  /*42e0*/  IADD3 R2, P0, R4.reuse, c[0x0][0x228], RZ ;  /* 0x00008a0004027a10 */ /* 0x040fe40007f1e0ff */
[----:B------:R-:W-:Y:S01]  /*42f0*/  IADD3 R4, P1, R4, c[0x0][0x220], RZ ;  /* 0x0000880004047a10 */ /* 0x000fe20007f3e0ff */
[----:B------:R-:W-:Y:S01]  /*4300*/  STS.128 [R0+0x810], R40 ;  /* 0x0008102800007388 */ /* 0x000fe20000000c00 */
[C---:B------:R-:W-:Y:S02]  /*4310*/  IADD3.X R3, R5.reuse, c[0x0][0x22c], RZ, P0, !PT ;  /* 0x00008b0005037a10 */ /* 0x040fe400007fe4ff */
[----:B------:R-:W-:Y:S01]  /*4320*/  IADD3.X R5, R5, c[0x0][0x224], RZ, P1, !PT ;  /* 0x0000890005057a10 */ /* 0x000fe20000ffe4ff */
        /* <DEDUP_REMOVED lines=37> */
[----:B------:R-:W1:Y:S01]  /*4580*/  LDS R49, [R124.X4+0x2e00] ;  /* 0x002e00007c317984 */ /* 0x000e620000004800 */
[----:B--2---:R-:W-:Y:S02]  /*4590*/  FADD.FTZ R24, R24, R31 ;  /* 0x0000001f18187221 */ /* 0x004fe40000010000 */
[----:B---3--:R-:W-:Y:S02]  /*45a0*/  FADD.FTZ R37, R22, R37 ;  /* 0x0000002516257221 */ /* 0x008fe40000010000 */
[----:B----4-:R-:W-:-:S03]  /*45b0*/  FADD.FTZ R0, R0, R27 ;  /* 0x0000001b00007221 */ /* 0x010fc60000010000 */
[----:B------:R-:W-:Y:S01]  /*45c0*/  STG.E [R2.64], R37 ;  /* 0x0000002502007986 */ /* 0x000fe2000c101904 */
[----:B-----5:R-:W-:-:S03]  /*45d0*/  FADD.FTZ R20, R20, R33 ;  /* 0x0000002114147221 */ /* 0x020fc60000010000 */
[----:B------:R-:W-:Y:S01]  /*45e0*/  STG.E [R4.64], R15 ;  /* 0x0000000f04007986 */ /* 0x000fe2000c101904 */
[----:B------:R-:W-:Y:S02]  /*45f0*/  FADD.FTZ R13, R8, R13 ;  /* 0x0000000d080d7221 */ /* 0x000fe40000010000 */
        /* <DEDUP_REMOVED lines=15> */
[----:B------:R-:W-:Y:S01]  /*46f0*/  STG.E [R4.64+0xa00], R7 ;  /* 0x000a000704007986 */ /* 0x000fe2000c101904 */
[----:B------:R-:W-:Y:S05]  /*4700*/  EXIT ;  /* 0x000000000000794d */ /* 0x000fea0003800000 */
.L_x_625:
[----:B------:R-:W-:Y:S01]  /*4710*/  HFMA2.MMA R158, -RZ, RZ, 0, 5.9604644775390625e-08 ;  /* 0x00000001ff9e7435 */ /* 0x000fe200000001ff */
[----:B------:R-:W-:Y:S01]  /*4720*/  MOV R159, R165 ;  /* 0x000000a5009f7202 */ /* 0x000fe20000000f00 */
[----:B------:R-:W-:Y:S01]  /*4730*/  IMAD.MOV.U32 R156, RZ, RZ, 0x1f ;  /* 0x0000001fff9c7424 */ /* 0x000fe200078e00ff */
[----:B------:R-:W-:-:S02]  /*4740*/  MOV R125, 0xffffffff ;  /* 0xffffffff007d7802 */ /* 0x000fc40000000f00 */
[----:B------:R-:W-:Y:S02]  /*4750*/  MOV R164, 0x4770 ;  /* 0x0000477000a47802 */ /* 0x000fe40000000f00 */
[----:B------:R-:W-:Y:S05]  /*4760*/  CALL.REL.NOINC `($__internal_13_$__cuda_sm70_shflsync_bfly_p) ;  /* 0x0000045000007944 */ /* 0x000fea0003c00000 */
[----:B-1----:R-:W-:Y:S01]  /*4770*/  MOV R163, R156 ;  /* 0x0000009c00a37202 */ /* 0x002fe20000000f00 */
[----:B------:R-:W-:Y:S05]  /*4780*/  BRA `(.L_x_700) ;  /* 0xffffd1b000007947 */ /* 0x000fea000383ffff */
.L_x_626:
[----:B------:R-:W-:Y:S01]  /*4790*/  HFMA2.MMA R158, -RZ, RZ, 0, 5.9604644775390625e-08 ;  /* 0x00000001ff9e7435 */ /* 0x000fe200000001ff */
[----:B------:R-:W-:Y:S01]  /*47a0*/  IMAD.MOV.U32 R159, RZ, RZ, R109 ;  /* 0x000000ffff9f7224 */ /* 0x000fe200078e006d */
[----:B------:R-:W-:Y:S01]  /*47b0*/  MOV R156, 0x1f ;  /* 0x0000001f009c7802 */ /* 0x000fe20000000f00 */
[----:B------:R-:W-:Y:S01]  /*47c0*/  IMAD.MOV.U32 R125, RZ, RZ, -0x1 ;  /* 0xffffffffff7d7424 */ /* 0x000fe200078e00ff */
[----:B------:R-:W-:Y:S02]  /*47d0*/  MOV R164, 0x47f0 ;  /* 0x000047f000a47802 */ /* 0x000fe40000000f00 */
[----:B01----:R-:W-:Y:S05]  /*47e0*/  CALL.REL.NOINC `($__internal_13_$__cuda_sm70_shflsync_bfly_p) ;  /* 0x000003d000007944 */ /* 0x003fea0003c00000 */
[----:B------:R-:W-:Y:S01]  /*47f0*/  FADD.FTZ R163, R163, R165 ;  /* 0x000000a5a3a37221 */ /* 0x000fe20000010000 */
[----:B------:R-:W-:Y:S01]  /*4800*/  HFMA2.MMA R158, -RZ, RZ, 0, 1.1920928955078125e-07 ;  /* 0x00000002ff9e7435 */ /* 0x000fe200000001ff */
[----:B-1----:R-:W-:Y:S01]  /*4810*/  FADD.FTZ R109, R109, R156 ;  /* 0x0000009c6d6d7221 */ /* 0x002fe20000010000 */
[----:B------:R-:W-:Y:S01]  /*4820*/  MOV R156, 0x1f ;  /* 0x0000001f009c7802 */ /* 0x000fe20000000f00 */
[----:B------:R-:W-:Y:S01]  /*4830*/  IMAD.MOV.U32 R125, RZ, RZ, -0x1 ;  /* 0xffffffffff7d7424 */ /* 0x000fe200078e00ff */
[----:B------:R-:W-:-:S02]  /*4840*/  MOV R159, R163 ;  /* 0x000000a3009f7202 */ /* 0x000fc40000000f00 */
[----:B------:R-:W-:Y:S02]  /*4850*/  MOV R164, 0x4870 ;  /* 0x0000487000a47802 */ /* 0x000fe40000000f00 */
[----:B------:R-:W-:Y:S05]  /*4860*/  CALL.REL.NOINC `($__internal_13_$__cuda_sm70_shflsync_bfly_p) ;  /* 0x0000035000007944 */ /* 0x000fea0003c00000 */
[----:B------:R-:W-:Y:S01]  /*4870*/  HFMA2.MMA R158, -RZ, RZ, 0, 1.1920928955078125e-07 ;  /* 0x00000002ff9e7435 */ /* 0x000fe200000001ff */
[----:B-1----:R-:W-:Y:S01]  /*4880*/  MOV R165, R156 ;  /* 0x0000009c00a57202 */ /* 0x002fe20000000f00 */
[----:B------:R-:W-:Y:S01]  /*4890*/  IMAD.MOV.U32 R159, RZ, RZ, R109 ;  /* 0x000000ffff9f7224 */ /* 0x000fe200078e006d */
[----:B------:R-:W-:Y:S01]  /*48a0*/  MOV R156, 0x1f ;  /* 0x0000001f009c7802 */ /* 0x000fe20000000f00 */
[----:B------:R-:W-:Y:S01]  /*48b0*/  IMAD.MOV.U32 R125, RZ, RZ, -0x1 ;  /* 0xffffffffff7d7424 */ /* 0x000fe200078e00ff */
[----:B------:R-:W-:Y:S02]  /*48c0*/  MOV R164, 0x48e0 ;  /* 0x000048e000a47802 */ /* 0x000fe40000000f00 */
[----:B------:R-:W-:Y:S05]  /*48d0*/  CALL.REL.NOINC `($__internal_13_$__cuda_sm70_shflsync_bfly_p) ;  /* 0x000002e000007944 */ /* 0x000fea0003c00000 */
[----:B------:R-:W-:Y:S01]  /*48e0*/  FADD.FTZ R163, R165, R163 ;  /* 0x000000a3a5a37221 */ /* 0x000fe20000010000 */
[----:B------:R-:W-:Y:S01]  /*48f0*/  HFMA2.MMA R158, -RZ, RZ, 0, 2.384185791015625e-07 ;  /* 0x00000004ff9e7435 */ /* 0x000fe200000001ff */
[----:B-1----:R-:W-:Y:S01]  /*4900*/  FADD.FTZ R109, R109, R156 ;  /* 0x0000009c6d6d7221 */ /* 0x002fe20000010000 */
[----:B------:R-:W-:Y:S01]  /*4910*/  MOV R156, 0x1f ;  /* 0x0000001f009c7802 */ /* 0x000fe20000000f00 */
[----:B------:R-:W-:Y:S01]  /*4920*/  IMAD.MOV.U32 R125, RZ, RZ, -0x1 ;  /* 0xffffffffff7d7424 */ /* 0x000fe200078e00ff */
[----:B------:R-:W-:-:S02]  /*4930*/  MOV R159, R163 ;  /* 0x000000a3009f7202 */ /* 0x000fc40000000f00 */
[----:B------:R-:W-:Y:S02]  /*4940*/  MOV R164, 0x4960 ;  /* 0x0000496000a47802 */ /* 0x000fe40000000f00 */
[----:B------:R-:W-:Y:S05]  /*4950*/  CALL.REL.NOINC `($__internal_13_$__cuda_sm70_shflsync_bfly_p) ;  /* 0x0000026000007944 */ /* 0x000fea0003c00000 */
[----:B------:R-:W-:Y:S01]  /*4960*/  HFMA2.MMA R158, -RZ, RZ, 0, 2.384185791015625e-07 ;  /* 0x00000004ff9e7435 */ /* 0x000fe200000001ff */
[----:B-1----:R-:W-:Y:S01]  /*4970*/  MOV R165, R156 ;  /* 0x0000009c00a57202 */ /* 0x002fe20000000f00 */
[----:B------:R-:W-:Y:S01]  /*4980*/  IMAD.MOV.U32 R159, RZ, RZ, R109 ;  /* 0x000000ffff9f7224 */ /* 0x000fe200078e006d */
[----:B------:R-:W-:Y:S01]  /*4990*/  MOV R156, 0x1f ;  /* 0x0000001f009c7802 */ /* 0x000fe20000000f00 */
[----:B------:R-:W-:Y:S01]  /*49a0*/  IMAD.MOV.U32 R125, RZ, RZ, -0x1 ;  /* 0xffffffffff7d7424 */ /* 0x000fe200078e00ff */
[----:B------:R-:W-:Y:S02]  /*49b0*/  MOV R164, 0x49d0 ;  /* 0x000049d000a47802 */ /* 0x000fe40000000f00 */
[----:B------:R-:W-:Y:S05]  /*49c0*/  CALL.REL.NOINC `($__internal_13_$__cuda_sm70_shflsync_bfly_p) ;  /* 0x000001f000007944 */ /* 0x000fea0003c00000 */
[----:B------:R-:W-:Y:S01]  /*49d0*/  FADD.FTZ R163, R165, R163 ;  /* 0x000000a3a5a37221 */ /* 0x000fe20000010000 */
[----:B------:R-:W-:Y:S01]  /*49e0*/  HFMA2.MMA R158, -RZ, RZ, 0, 4.76837158203125e-07 ;  /* 0x00000008ff9e7435 */ /* 0x000fe200000001ff */
[----:B-1----:R-:W-:Y:S01]  /*49f0*/  FADD.FTZ R109, R109, R156 ;  /* 0x0000009c6d6d7221 */ /* 0x002fe20000010000 */
[----:B------:R-:W-:Y:S01]  /*4a00*/  MOV R156, 0x1f ;  /* 0x0000001f009c7802 */ /* 0x000fe20000000f00 */
[----:B------:R-:W-:Y:S01]  /*4a10*/  IMAD.MOV.U32 R125, RZ, RZ, -0x1 ;  /* 0xffffffffff7d7424 */ /* 0x000fe200078e00ff */
[----:B------:R-:W-:-:S02]  /*4a20*/  MOV R159, R163 ;  /* 0x000000a3009f7202 */ /* 0x000fc40000000f00 */
[----:B------:R-:W-:Y:S02]  /*4a30*/  MOV R164, 0x4a50 ;  /* 0x00004a5000a47802 */ /* 0x000fe40000000f00 */
[----:B------:R-:W-:Y:S05]  /*4a40*/  CALL.REL.NOINC `($__internal_13_$__cuda_sm70_shflsync_bfly_p) ;  /* 0x0000017000007944 */ /* 0x000fea0003c00000 */
[----:B------:R-:W-:Y:S01]  /*4a50*/  HFMA2.MMA R158, -RZ, RZ, 0, 4.76837158203125e-07 ;  /* 0x00000008ff9e7435 */ /* 0x000fe200000001ff */
[----:B-1----:R-:W-:Y:S01]  /*4a60*/  MOV R165, R156 ;  /* 0x0000009c00a57202 */ /* 0x002fe20000000f00 */
[----:B------:R-:W-:Y:S01]  /*4a70*/  IMAD.MOV.U32 R159, RZ, RZ, R109 ;  /* 0x000000ffff9f7224 */ /* 0x000fe200078e006d */
[----:B------:R-:W-:Y:S01]  /*4a80*/  MOV R156, 0x1f ;  /* 0x0000001f009c7802 */ /* 0x000fe20000000f00 */
[----:B------:R-:W-:Y:S01]  /*4a90*/  IMAD.MOV.U32 R125, RZ, RZ, -0x1 ;  /* 0xffffffffff7d7424 */ /* 0x000fe200078e00ff */
[----:B------:R-:W-:Y:S02]  /*4aa0*/  MOV R164, 0x4ac0 ;  /* 0x00004ac000a47802 */ /* 0x000fe40000000f00 */
[----:B------:R-:W-:Y:S05]  /*4ab0*/  CALL.REL.NOINC `($__internal_13_$__cuda_sm70_shflsync_bfly_p) ;  /* 0x0000010000007944 */ /* 0x000fea0003c00000 */
[----:B------:R-:W-:Y:S01]  /*4ac0*/  FADD.FTZ R163, R165, R163 ;  /* 0x000000a3a5a37221 */ /* 0x000fe20000010000 */
[----:B------:R-:W-:Y:S01]  /*4ad0*/  HFMA2.MMA R158, -RZ, RZ, 0, 9.5367431640625e-07 ;  /* 0x00000010ff9e7435 */ /* 0x000fe200000001ff */
[----:B-1----:R-:W-:Y:S01]  /*4ae0*/  FADD.FTZ R109, R109, R156 ;  /* 0x0000009c6d6d7221 */ /* 0x002fe20000010000 */
[----:B------:R-:W-:Y:S01]  /*4af0*/  MOV R156, 0x1f ;  /* 0x0000001f009c7802 */ /* 0x000fe20000000f00 */
[----:B------:R-:W-:Y:S01]  /*4b00*/  IMAD.MOV.U32 R125, RZ, RZ, -0x1 ;  /* 0xffffffffff7d7424 */ /* 0x000fe200078e00ff */
[----:B------:R-:W-:-:S02]  /*4b10*/  MOV R159, R163 ;  /* 0x000000a3009f7202 */ /* 0x000fc40000000f00 */
[----:B------:R-:W-:Y:S02]  /*4b20*/  MOV R164, 0x4b40 ;  /* 0x00004b4000a47802 */ /* 0x000fe40000000f00 */
[----:B------:R-:W-:Y:S05]  /*4b30*/  CALL.REL.NOINC `($__internal_13_$__cuda_sm70_shflsync_bfly_p) ;  /* 0x0000008000007944 */ /* 0x000fea0003c00000 */
[----:B------:R-:W-:Y:S01]  /*4b40*/  HFMA2.MMA R158, -RZ, RZ, 0, 9.5367431640625e-07 ;  /* 0x00000010ff9e7435 */ /* 0x000fe200000001ff */
[----:B-1----:R-:W-:Y:S01]  /*4b50*/  MOV R165, R156 ;  /* 0x0000009c00a57202 */ /* 0x002fe20000000f00 */
[----:B------:R-:W-:Y:S01]  /*4b60*/  IMAD.MOV.U32 R159, RZ, RZ, R109 ;  /* 0x000000ffff9f7224 */ /* 0x000fe200078e006d */
[----:B------:R-:W-:Y:S01]  /*4b70*/  MOV R156, 0x1f ;  /* 0x0000001f009c7802 */ /* 0x000fe20000000f00 */
[----:B------:R-:W-:Y:S01]  /*4b80*/  IMAD.MOV.U32 R125, RZ, RZ, -0x1 ;  /* 0xffffffffff7d7424 */ /* 0x000fe200078e00ff */
[----:B------:R-:W-:Y:S02]  /*4b90*/  MOV R164, 0x4bb0 ;  /* 0x00004bb000a47802 */ /* 0x000fe40000000f00 */
[----:B------:R-:W-:Y:S05]  /*4ba0*/  CALL.REL.NOINC `($__internal_13_$__cuda_sm70_shflsync_bfly_p) ;  /* 0x0000001000007944 */ /* 0x000fea0003c00000 */
[----:B-1----:R-:W-:Y:S05]  /*4bb0*/  BRA `(.L_x_701) ;  /* 0xffffcea000007947 */ /* 0x002fea000383ffff */
        .weak           $__internal_13_$__cuda_sm70_shflsync_bfly_p
        .type           $__internal_13_$__cuda_sm70_shflsync_bfly_p,@function
        .size           $__internal_13_$__cuda_sm70_shflsync_bfly_p,(.L_x_9743 - $__internal_13_$__cuda_sm70_shflsync_bfly_p)
$__internal_13_$__cuda_sm70_shflsync_bfly_p:
[----:B------:R-:W-:Y:S04]  /*4bc0*/  WARPSYNC R125 ;  /* 0x0000007d00007348 */ /* 0x000fe80003800000 */
[----:B------:R0:W1:Y:S02]  /*4bd0*/  SHFL.BFLY PT, R156, R159, R158, R156 ;  /* 0x0c00009e9f9c7389 */ /* 0x00006400000e009c */
[----:B0-----:R-:W-:Y:S01]  /*4be0*/  HFMA2.MMA R159, -RZ, RZ, 0, 0 ;  /* 0x00000000ff9f7435 */ /* 0x001fe200000001ff */
[----:B------:R-:W-:-:S05]  /*4bf0*/  MOV R158, R164 ;  /* 0x000000a4009e7202 */ /* 0x000fca0000000f00 */
[----:B------:R-:W-:Y:S05]  /*4c00*/  RET.REL.NODEC R158 `(_ZN10layer_norm13ln_bwd_kernelINS_13Kernel_traitsI13__nv_bfloat16S2_S2_S2_fjLj768ELj1ELj4ELj1ELj16ENS_18Kernel_traits_baseILj768ES2_S2_S2_S2_fjLj128EEEEELb1ELb0ELb1ELb1EEEvNS_9BwdParamsE) ;  /* 0xffffb3f09e007950 */ /* 0x000fea0003c3ffff */
.L_x_702:
        /* <DEDUP_REMOVED lines=15> */
.L_x_9743:


//--------------------- .text._ZN10layer_norm13ln_bwd_kernelINS_13Kernel_traitsI13__nv_bfloat16S2_S2_S2_fjLj768ELj1ELj4ELj1ELj16ENS_18Kernel_traits_baseILj768ES2_S2_S2_S2_fjLj128EEEEELb1ELb1ELb0ELb0EEEvNS_9BwdParamsE --------------------------
	.section	.text._ZN10layer_norm13ln_bwd_kernelINS_13Kernel_traitsI13__nv_bfloat16S2_S2_S2_fjLj768ELj1ELj4ELj1ELj16ENS_18Kernel_traits_baseILj768ES2_S2_S2_S2_fjLj128EEEEELb1ELb1ELb0ELb0EEEvNS_9BwdParamsE,"ax",@progbits
	.sectioninfo	@"SHI_REGISTERS=226"
	.align	128
        .global         _ZN10layer_norm13ln_bwd_kernelINS_13Kernel_traitsI13__nv_bfloat16S2_S2_S2_fjLj768ELj1ELj4ELj1ELj16ENS_18Kernel_traits_baseILj768ES2_S2_S2_S2_fjLj128EEEEELb1ELb1ELb0ELb0EEEvNS_9BwdParamsE
        .type           _ZN10layer_norm13ln_bwd_kernelINS_13Kernel_traitsI13__nv_bfloat16S2_S2_S2_fjLj768ELj1ELj4ELj1ELj16ENS_18Kernel_traits_baseILj768ES2_S2_S2_S2_fjLj128EEEEELb1ELb1ELb0ELb0EEEvNS_9BwdParamsE,@function
        .size           _ZN10layer_norm13ln_bwd_kernelINS_13Kernel_traitsI13__nv_bfloat16S2_S2_S2_fjLj768ELj1ELj4ELj1ELj16ENS_18Kernel_traits_baseILj768ES2_S2_S2_S2_fjLj128EEEEELb1ELb1ELb0ELb0EEEvNS_9BwdParamsE,(.L_x_9744 - _ZN10layer_norm13ln_bwd_kernelINS_13Kernel_traitsI13__nv_bfloat16S2_S2_S2_fjLj768ELj1ELj4ELj1ELj16ENS_18Kernel_traits_baseILj768ES2_S2_S2_S2_fjLj128EEEEELb1ELb1ELb0ELb0EEEvNS_9BwdParamsE)
        .other          _ZN10layer_norm13ln_bwd_kernelINS_13Kernel_traitsI13__nv_bfloat16S2_S2_S2_fjLj768ELj1ELj4ELj1ELj16ENS_18Kernel_traits_baseILj768ES2_S2_S2_S2_fjLj128EEEEELb1ELb1ELb0ELb0EEEvNS_9BwdParamsE,@"STO_CUDA_ENTRY STV_DEFAULT"
_ZN10layer_norm13ln_bwd_kernelINS_13Kernel_traitsI13__nv_bfloat16S2_S2_S2_fjLj768ELj1ELj4ELj1ELj16ENS_18Kernel_traits_baseILj768ES2_S2_S2_S2_fjLj128EEEEELb1ELb1ELb0ELb0EEEvNS_9BwdParamsE:
.text._ZN10layer_norm13ln_bwd_kernelINS_13Kernel_traitsI13__nv_bfloat16S2_S2_S2_fjLj768ELj1ELj4ELj1ELj16ENS_18Kernel_traits_baseILj768ES2_S2_S2_S2_fjLj128EEEEELb1ELb1ELb0ELb0EEEvNS_9BwdParamsE:
        /* <DEDUP_REMOVED lines=122> */
.L_x_719:
        /* <DEDUP_REMOVED lines=17> */
[----:B------:R-:W-:Y:S01]  /*08b0*/  LEA.HI.SX32 R149, R135, R134, 0x1d ;  /* 0x0000008687957211 */ /* 0x000fe200078feaff */
[----:B------:R-:W-:Y:S01]  /*08c0*/  CS2R R208, SRZ ;  /* 0x0000000000d07805 */ /* 0x000fe2000001ff00 */
[----:B------:R-:W-:Y:S02]  /*08d0*/  MOV R148, 0x3f800000 ;  /* 0x3f80000000947802 */ /* 0x000fe40000000f00 */
[----:B------:R-:W-:-:S02]  /*08e0*/  MOV R207, R149 ;  /* 0x0000009500cf7202 */ /* 0x000fc40000000f00 */
        /* <DEDUP_REMOVED lines=11> */
[C---:B------:R-:W-:Y:S02]  /*09a0*/  @P5 LEA.HI.X R161, R149.reuse, c[0x0][0x21c], RZ, 0x4, P6 ;  /* 0x0000870095a15a11 */ /* 0x040fe400030f24ff */
[----:B------:R-:W-:-:S03]  /*09b0*/  LEA R156, P6, R149, c[0x0][0x190], 0x3 ;  /* 0x00006400959c7a11 */ /* 0x000fc600078c18ff */
[----:B------:R0:W5:Y:S01]  /*09c0*/  @P5 LDG.E.128 R112, [R160.64] ;  /* 0x00000004a0705981 */ /* 0x000162000c1e1d00 */
[----:B------:R-:W-:-:S06]  /*09d0*/  LEA.HI.X R157, R149, c[0x0][0x194], RZ, 0x3, P6 ;  /* 0x00006500959d7a11 */ /* 0x000fcc00030f1cff */
[----:B------:R-:W5:Y:S01]  /*09e0*/  LDG.E.64 R156, [R156.64] ;  /* 0x000000049c9c7981 */ /* 0x000f62000c1e1b00 */
[----:B------:R-:W-:Y:S02]  /*09f0*/  IADD3 R207, R149, 0x20, RZ ;  /* 0x0000002095cf7810 */ /* 0x000fe40007ffe0ff */
[--C-:B--2---:R-:W-:Y:S02]  /*0a00*/  PRMT R158, RZ, 0x5410, R128.reuse ;  /* 0x00005410ff9e7816 */ /* 0x104fe40000000080 */
[----:B------:R-:W-:-:S03]  /*0a10*/  PRMT R128, RZ, 0x7610, R128 ;  /* 0x00007610ff807816 */ /* 0x000fc60000000080 */
[C---:B0-----:R-:W-:Y:S01]  /*0a20*/  FADD.FTZ R161, -R205.reuse, R158 ;  /* 0x0000009ecda17221 */ /* 0x041fe20000010100 */
[--C-:B------:R-:W-:Y:S02]  /*0a30*/  PRMT R162, RZ, 0x5410, R129.reuse ;  /* 0x00005410ffa27816 */ /* 0x100fe40000000081 */
[----:B------:R-:W-:Y:S01]  /*0a40*/  PRMT R166, RZ, 0x7610, R129 ;  /* 0x00007610ffa67816 */ /* 0x000fe20000000081 */
[----:B------:R-:W-:Y:S01]  /*0a50*/  FADD.FTZ R129, -R205, R128 ;  /* 0x00000080cd817221 */ /* 0x000fe20000010100 */
[----:B---3--:R-:W-:Y:S01]  /*0a60*/  PRMT R160, RZ, 0x5410, R132 ;  /* 0x00005410ffa07816 */ /* 0x008fe20000000084 */
[C---:B-----5:R-:W-:Y:S01]  /*0a70*/  FMUL.FTZ R161, R150.reuse, R161 ;  /* 0x000000a196a17220 */ /* 0x060fe20000410000 */
[----:B------:R-:W-:Y:S01]  /*0a80*/  PRMT R170, RZ, 0x7610, R130 ;  /* 0x00007610ffaa7816 */ /* 0x000fe20000000082 */
[----:B------:R-:W-:Y:S01]  /*0a90*/  FMUL.FTZ R158, R150, R129 ;  /* 0x00000081969e7220 */ /* 0x000fe20000410000 */
[----:B------:R-:W-:Y:S01]  /*0aa0*/  PRMT R132, RZ, 0x7610, R132 ;  /* 0x00007610ff847816 */ /* 0x000fe20000000084 */
[----:B------:R-:W-:-:S02]  /*0ab0*/  FADD.FTZ R60, R60, R160 ;  /* 0x000000a03c3c7221 */ /* 0x000fc40000010000 */
[-C--:B------:R-:W-:Y:S02]  /*0ac0*/  FFMA.FTZ R44, R161, R160.reuse, R44 ;  /* 0x000000a0a12c7223 */ /* 0x080fe4000001002c */
[C---:B------:R-:W-:Y:S02]  /*0ad0*/  FADD.FTZ R165, -R205.reuse, R162 ;  /* 0x000000a2cda57221 */ /* 0x040fe40000010100 */
[----:B------:R-:W-:Y:S01]  /*0ae0*/  FADD.FTZ R129, -R205, R166 ;  /* 0x000000a6cd817221 */ /* 0x000fe20000010100 */
[----:B------:R-:W-:Y:S01]  /*0af0*/  PRMT R168, RZ, 0x5410, R130 ;  /* 0x00005410ffa87816 */ /* 0x000fe20000000082 */
[----:B------:R-:W-:Y:S01]  /*0b00*/  FMUL.FTZ R160, R139, R160 ;  /* 0x000000a08ba07220 */ /* 0x000fe20000410000 */
[--C-:B------:R-:W-:Y:S01]  /*0b10*/  PRMT R172, RZ, 0x5410, R131.reuse ;  /* 0x00005410ffac7816 */ /* 0x100fe20000000083 */
[C---:B------:R-:W-:Y:S01]  /*0b20*/  FMUL.FTZ R165, R150.reuse, R165 ;  /* 0x000000a596a57220 */ /* 0x040fe20000410000 */
[----:B------:R-:W-:Y:S01]  /*0b30*/  PRMT R208, RZ, 0x7610, R131 ;  /* 0x00007610ffd07816 */ /* 0x000fe20000000083 */
[----:B------:R-:W-:Y:S01]  /*0b40*/  FMUL.FTZ R162, R150, R129 ;  /* 0x0000008196a27220 */ /* 0x000fe20000410000 */
[----:B------:R-:W-:Y:S01]  /*0b50*/  PRMT R164, RZ, 0x5410, R133 ;  /* 0x00005410ffa47816 */ /* 0x000fe20000000085 */
[----:B------:R-:W-:-:S02]  /*0b60*/  FADD.FTZ R131, -R205, R170 ;  /* 0x000000aacd837221 */ /* 0x000fc40000010100 */
[----:B------:R-:W-:Y:S02]  /*0b70*/  FMUL.FTZ R163, R138, R132 ;  /* 0x000000848aa37220 */ /* 0x000fe40000410000 */
[----:B------:R-:W-:Y:S02]  /*0b80*/  FADD.FTZ R128, RZ, R160 ;  /* 0x000000a0ff807221 */ /* 0x000fe40000010000 */
[----:B------:R-:W-:Y:S01]  /*0b90*/  FFMA.FTZ R129, R161, R160, RZ ;  /* 0x000000a0a1817223 */ /* 0x000fe200000100ff */
[----:B------:R-:W-:Y:S01]  /*0ba0*/  PRMT R133, RZ, 0x7610, R133 ;  /* 0x00007610ff857816 */ /* 0x000fe20000000085 */
[----:B------:R-:W-:Y:S02]  /*0bb0*/  FADD.FTZ R167, -R205, R168 ;  /* 0x000000a8cda77221 */ /* 0x000fe40000010100 */
[----:B------:R-:W-:Y:S02]  /*0bc0*/  FADD.FTZ R62, R62, R164 ;  /* 0x000000a43e3e7221 */ /* 0x000fe40000010000 */
[----:B------:R-:W-:-:S02]  /*0bd0*/  FFMA.FTZ R46, R165, R164, R46 ;  /* 0x000000a4a52e7223 */ /* 0x000fc4000001002e */
[----:B------:R-:W-:Y:S02]  /*0be0*/  FMUL.FTZ R168, R150, R131 ;  /* 0x0000008396a87220 */ /* 0x000fe40000410000 */
[----:B------:R-:W-:Y:S02]  /*0bf0*/  FMUL.FTZ R164, R137, R164 ;  /* 0x000000a489a47220 */ /* 0x000fe40000410000 */
[----:B------:R-:W-:Y:S02]  /*0c00*/  FADD.FTZ R131, R128, R163 ;  /* 0x000000a380837221 */ /* 0x000fe40000010000 */
[----:B------:R-:W-:Y:S01]  /*0c10*/  FFMA.FTZ R129, R158, R163, R129 ;  /* 0x000000a39e817223 */ /* 0x000fe20000010081 */
[----:B------:R-:W-:Y:S01]  /*0c20*/  PRMT R130, RZ, 0x5410, R134 ;  /* 0x00005410ff827816 */ /* 0x000fe20000000086 */
[----:B------:R-:W-:Y:S02]  /*0c30*/  FMUL.FTZ R169, R136, R133 ;  /* 0x0000008588a97220 */ /* 0x000fe40000410000 */
[----:B------:R-:W-:-:S02]  /*0c40*/  FADD.FTZ R128, R131, R164 ;  /* 0x000000a483807221 */ /* 0x000fc40000010000 */
[----:B------:R-:W-:Y:S01]  /*0c50*/  FFMA.FTZ R129, R165, R164, R129 ;  /* 0x000000a4a5817223 */ /* 0x000fe20000010081 */
[----:B------:R-:W-:Y:S01]  /*0c60*/  PRMT R134, RZ, 0x7610, R134 ;  /* 0x00007610ff867816 */ /* 0x000fe20000000086 */
[----:B------:R-:W-:Y:S02]  /*0c70*/  FMUL.FTZ R167, R150, R167 ;  /* 0x000000a796a77220 */ /* 0x000fe40000410000 */
[----:B------:R-:W-:Y:S02]  /*0c80*/  FMUL.FTZ R166, R39, R130 ;  /* 0x0000008227a67220 */ /* 0x000fe40000410000 */
[----:B------:R-:W-:Y:S02]  /*0c90*/  FADD.FTZ R131, R128, R169 ;  /* 0x000000a980837221 */ /* 0x000fe40000010000 */
[----:B------:R-:W-:Y:S01]  /*0ca0*/  FFMA.FTZ R129, R162, R169, R129 ;  /* 0x000000a9a2817223 */ /* 0x000fe20000010081 */
[----:B------:R-:W-:Y:S01]  /*0cb0*/  PRMT R174, RZ, 0x5410, R135 ;  /* 0x00005410ffae7816 */ /* 0x000fe20000000087 */
[----:B------:R-:W-:-:S02]  /*0cc0*/  FADD.FTZ R173, -R205, R172 ;  /* 0x000000accdad7221 */ /* 0x000fc40000010100 */
[----:B------:R-:W-:Y:S02]  /*0cd0*/  FMUL.FTZ R171, R38, R134 ;  /* 0x0000008626ab7220 */ /* 0x000fe40000410000 */
[----:B------:R-:W-:Y:S02]  /*0ce0*/  FADD.FTZ R128, R131, R166 ;  /* 0x000000a683807221 */ /* 0x000fe40000010000 */
[----:B------:R-:W-:Y:S01]  /*0cf0*/  FFMA.FTZ R129, R167, R166, R129 ;  /* 0x000000a6a7817223 */ /* 0x000fe20000010081 */
[----:B------:R-:W-:Y:S01]  /*0d00*/  PRMT R135, RZ, 0x7610, R135 ;  /* 0x00007610ff877816 */ /* 0x000fe20000000087 */
[----:B------:R-:W-:Y:S02]  /*0d10*/  FADD.FTZ R63, R63, R133 ;  /* 0x000000853f3f7221 */ /* 0x000fe40000010000 */
[----:B------:R-:W-:Y:S02]  /*0d20*/  FFMA.FTZ R47, R162, R133, R47 ;  /* 0x00000085a22f7223 */ /* 0x000fe4000001002f */
[----:B------:R-:W-:-:S02]  /*0d30*/  FMUL.FTZ R173, R150, R173 ;  /* 0x000000ad96ad7220 */ /* 0x000fc40000410000 */
[-C--:B------:R-:W-:Y:S02]  /*0d40*/  FMUL.FTZ R170, R37, R174.reuse ;  /* 0x000000ae25aa7220 */ /* 0x080fe40000410000 */
[----:B------:R-:W-:Y:S02]  /*0d50*/  FADD.FTZ R133, -R205, R208 ;  /* 0x000000d0cd857221 */ /* 0x000fe40000010100 */
        /* <DEDUP_REMOVED lines=18> */
.L_x_706:
[----:B0-----:R-:W-:Y:S05]  /*0e80*/  BSYNC B1 ;  /* 0x0000000000017941 */ /* 0x001fea0003800000 */
.L_x_705:
        /* <DEDUP_REMOVED lines=18> */
[----:B------:R-:W-:Y:S02]  /*0fb0*/  PRMT R128, RZ, 0x7610, R128 ;  /* 0x00007610ff807816 */ /* 0x000fe40000000080 */
[--C-:B------:R-:W-:Y:S01]  /*0fc0*/  PRMT R180, RZ, 0x5410, R129.reuse ;  /* 0x00005410ffb47816 */ /* 0x100fe20000000081 */
[C---:B------:R-:W-:Y:S01]  /*0fd0*/  FADD.FTZ R159, -R205.reuse, R176 ;  /* 0x000000b0cd9f7221 */ /* 0x040fe20000010100 */
[----:B------:R-:W-:Y:S01]  /*0fe0*/  PRMT R184, RZ, 0x7610, R129 ;  /* 0x00007610ffb87816 */ /* 0x000fe20000000081 */
[C---:B------:R-:W-:Y:S01]  /*0ff0*/  FADD.FTZ R129, -R205.reuse, R128 ;  /* 0x00000080cd817221 */ /* 0x040fe20000010100 */
[----:B---3--:R-:W-:Y:S01]  /*1000*/  PRMT R178, RZ, 0x5410, R132 ;  /* 0x00005410ffb27816 */ /* 0x008fe20000000084 */
[C---:B-----5:R-:W-:Y:S01]  /*1010*/  FMUL.FTZ R159, R150.reuse, R159 ;  /* 0x0000009f969f7220 */ /* 0x060fe20000410000 */
[----:B------:R-:W-:Y:S01]  /*1020*/  PRMT R188, RZ, 0x7610, R130 ;  /* 0x00007610ffbc7816 */ /* 0x000fe20000000082 */
[----:B------:R-:W-:Y:S01]  /*1030*/  FMUL.FTZ R176, R150, R129 ;  /* 0x0000008196b07220 */ /* 0x000fe20000410000 */
[----:B------:R-:W-:Y:S01]  /*1040*/  PRMT R132, RZ, 0x7610, R132 ;  /* 0x00007610ff847816 */ /* 0x000fe20000000084 */
[----:B------:R-:W-:-:S02]  /*1050*/  FADD.FTZ R129, -R205, R184 ;  /* 0x000000b8cd817221 */ /* 0x000fc40000010100 */
[----:B------:R-:W-:Y:S02]  /*1060*/  FADD.FTZ R108, R108, R178 ;  /* 0x000000b26c6c7221 */ /* 0x000fe40000010000 */
[-C--:B------:R-:W-:Y:S02]  /*1070*/  FFMA.FTZ R116, R159, R178.reuse, R116 ;  /* 0x000000b29f747223 */ /* 0x080fe40000010074 */
[----:B------:R-:W-:Y:S01]  /*1080*/  FADD.FTZ R177, -R205, R180 ;  /* 0x000000b4cdb17221 */ /* 0x000fe20000010100 */
[----:B------:R-:W-:Y:S01]  /*1090*/  PRMT R186, RZ, 0x5410, R130 ;  /* 0x00005410ffba7816 */ /* 0x000fe20000000082 */
[----:B------:R-:W-:Y:S01]  /*10a0*/  FMUL.FTZ R178, R35, R178 ;  /* 0x000000b223b27220 */ /* 0x000fe20000410000 */
[----:B------:R-:W-:Y:S01]  /*10b0*/  PRMT R182, RZ, 0x5410, R133 ;  /* 0x00005410ffb67816 */ /* 0x000fe20000000085 */
[C---:B------:R-:W-:Y:S02]  /*10c0*/  FMUL.FTZ R180, R150.reuse, R129 ;  /* 0x0000008196b47220 */ /* 0x040fe40000410000 */
[----:B------:R-:W-:-:S02]  /*10d0*/  FMUL.FTZ R177, R150, R177 ;  /* 0x000000b196b17220 */ /* 0x000fc40000410000 */
[----:B------:R-:W-:Y:S02]  /*10e0*/  FADD.FTZ R129, -R205, R188 ;  /* 0x000000bccd817221 */ /* 0x000fe40000010100 */
[----:B------:R-:W-:Y:S02]  /*10f0*/  FMUL.FTZ R175, R34, R132 ;  /* 0x0000008422af7220 */ /* 0x000fe40000410000 */
[----:B------:R-:W-:Y:S02]  /*1100*/  FADD.FTZ R128, R209, R178 ;  /* 0x000000b2d1807221 */ /* 0x000fe40000010000 */
[----:B------:R-:W-:Y:S01]  /*1110*/  FFMA.FTZ R208, R159, R178, R208 ;  /* 0x000000b29fd07223 */ /* 0x000fe200000100d0 */
[----:B------:R-:W-:Y:S01]  /*1120*/  PRMT R133, RZ, 0x7610, R133 ;  /* 0x00007610ff857816 */ /* 0x000fe20000000085 */
[----:B------:R-:W-:Y:S02]  /*1130*/  FADD.FTZ R179, -R205, R186 ;  /* 0x000000bacdb37221 */ /* 0x000fe40000010100 */
[----:B------:R-:W-:-:S02]  /*1140*/  FADD.FTZ R110, R110, R182 ;  /* 0x000000b66e6e7221 */ /* 0x000fc40000010000 */
[-C--:B------:R-:W-:Y:S02]  /*1150*/  FFMA.FTZ R118, R177, R182.reuse, R118 ;  /* 0x000000b6b1767223 */ /* 0x080fe40000010076 */
[----:B------:R-:W-:Y:S02]  /*1160*/  FMUL.FTZ R186, R150, R129 ;  /* 0x0000008196ba7220 */ /* 0x000fe40000410000 */
[----:B------:R-:W-:Y:S02]  /*1170*/  FMUL.FTZ R182, R33, R182 ;  /* 0x000000b621b67220 */ /* 0x000fe40000410000 */
[----:B------:R-:W-:Y:S02]  /*1180*/  FADD.FTZ R129, R128, R175 ;  /* 0x000000af80817221 */ /* 0x000fe40000010000 */
[----:B------:R-:W-:Y:S01]  /*1190*/  FFMA.FTZ R208, R176, R175, R208 ;  /* 0x000000afb0d07223 */ /* 0x000fe200000100d0 */
[----:B------:R-:W-:Y:S01]  /*11a0*/  PRMT R190, RZ, 0x5410, R131 ;  /* 0x00005410ffbe7816 */ /* 0x000fe20000000083 */
[----:B------:R-:W-:Y:S01]  /*11b0*/  FMUL.FTZ R181, R32, R133 ;  /* 0x0000008520b57220 */ /* 0x000fe20000410000 */
[----:B------:R-:W-:Y:S01]  /*11c0*/  PRMT R130, RZ, 0x5410, R134 ;  /* 0x00005410ff827816 */ /* 0x000fe20000000086 */
[----:B------:R-:W-:-:S02]  /*11d0*/  FADD.FTZ R128, R129, R182 ;  /* 0x000000b681807221 */ /* 0x000fc40000010000 */
[----:B------:R-:W-:Y:S01]  /*11e0*/  FFMA.FTZ R208, R177, R182, R208 ;  /* 0x000000b6b1d07223 */ /* 0x000fe200000100d0 */
[----:B------:R-:W-:Y:S01]  /*11f0*/  PRMT R134, RZ, 0x7610, R134 ;  /* 0x00007610ff867816 */ /* 0x000fe20000000086 */
[----:B------:R-:W-:Y:S01]  /*1200*/  FADD.FTZ R185, -R205, R190 ;  /* 0x000000becdb97221 */ /* 0x000fe20000010100 */
[----:B------:R-:W-:Y:S01]  /*1210*/  PRMT R210, RZ, 0x7610, R131 ;  /* 0x00007610ffd27816 */ /* 0x000fe20000000083 */
[----:B------:R-:W-:Y:S02]  /*1220*/  FMUL.FTZ R179, R150, R179 ;  /* 0x000000b396b37220 */ /* 0x000fe40000410000 */
[----:B------:R-:W-:Y:S02]  /*1230*/  FMUL.FTZ R184, R31, R130 ;  /* 0x000000821fb87220 */ /* 0x000fe40000410000 */
[----:B------:R-:W-:Y:S02]  /*1240*/  FADD.FTZ R129, R128, R181 ;  /* 0x000000b580817221 */ /* 0x000fe40000010000 */
[----:B------:R-:W-:Y:S01]  /*1250*/  FFMA.FTZ R208, R180, R181, R208 ;  /* 0x000000b5b4d07223 */ /* 0x000fe200000100d0 */
[----:B------:R-:W-:Y:S01]  /*1260*/  PRMT R131, RZ, 0x5410, R135 ;  /* 0x00005410ff837816 */ /* 0x000fe20000000087 */
[----:B------:R-:W-:-:S02]  /*1270*/  FMUL.FTZ R185, R150, R185 ;  /* 0x000000b996b97220 */ /* 0x000fc40000410000 */
[----:B------:R-:W-:Y:S02]  /*1280*/  FMUL.FTZ R183, R30, R134 ;  /* 0x000000861eb77220 */ /* 0x000fe40000410000 */
[----:B------:R-:W-:Y:S02]  /*1290*/  FADD.FTZ R128, R129, R184 ;  /* 0x000000b881807221 */ /* 0x000fe40000010000 */
[----:B------:R-:W-:Y:S01]  /*12a0*/  FFMA.FTZ R208, R179, R184, R208 ;  /* 0x000000b8b3d07223 */ /* 0x000fe200000100d0 */
[----:B------:R-:W-:Y:S01]  /*12b0*/  PRMT R135, RZ, 0x7610, R135 ;  /* 0x00007610ff877816 */ /* 0x000fe20000000087 */
        /* <DEDUP_REMOVED lines=22> */
.L_x_708:
[----:B------:R-:W-:Y:S05]  /*1420*/  BSYNC B1 ;  /* 0x0000000000017941 */ /* 0x000fea0003800000 */
.L_x_707:
        /* <DEDUP_REMOVED lines=26> */
[----:B------:R-:W-:Y:S01]  /*15d0*/  FFMA.FTZ R52, R151, R194, R52 ;  /* 0x000000c297347223 */ /* 0x000fe20000010034 */
[----:B------:R-:W-:Y:S01]  /*15e0*/  PRMT R132, RZ, 0x7610, R132 ;  /* 0x00007610ff847816 */ /* 0x000fe20000000084 */
[----:B------:R-:W-:-:S02]  /*15f0*/  FADD.FTZ R129, -R205, R128 ;  /* 0x00000080cd817221 */ /* 0x000fc40000010100 */
[----:B------:R-:W-:Y:S02]  /*1600*/  FMUL.FTZ R194, R27, R194 ;  /* 0x000000c21bc27220 */ /* 0x000fe40000410000 */
[----:B------:R-:W-:Y:S01]  /*1610*/  FADD.FTZ R195, -R205, R198 ;  /* 0x000000c6cdc37221 */ /* 0x000fe20000010100 */
[----:B------:R-:W-:Y:S01]  /*1620*/  PRMT R198, RZ, 0x5410, R133 ;  /* 0x00005410ffc67816 */ /* 0x000fe20000000085 */
[C---:B------:R-:W-:Y:S01]  /*1630*/  FMUL.FTZ R189, R150.reuse, R189 ;  /* 0x000000bd96bd7220 */ /* 0x040fe20000410000 */
[----:B------:R-:W-:Y:S01]  /*1640*/  PRMT R200, RZ, 0x5410, R131 ;  /* 0x00005410ffc87816 */ /* 0x000fe20000000083 */
[----:B------:R-:W-:Y:S02]  /*1650*/  FMUL.FTZ R192, R150, R129 ;  /* 0x0000008196c07220 */ /* 0x000fe40000410000 */
[----:B------:R-:W-:Y:S02]  /*1660*/  FMUL.FTZ R191, R26, R132 ;  /* 0x000000841abf7220 */ /* 0x000fe40000410000 */
[----:B------:R-:W-:-:S02]  /*1670*/  FADD.FTZ R128, R209, R194 ;  /* 0x000000c2d1807221 */ /* 0x000fc40000010000 */
[----:B------:R-:W-:Y:S01]  /*1680*/  FFMA.FTZ R208, R151, R194, R208 ;  /* 0x000000c297d07223 */ /* 0x000fe200000100d0 */
[----:B------:R-:W-:Y:S01]  /*1690*/  PRMT R202, RZ, 0x7610, R131 ;  /* 0x00007610ffca7816 */ /* 0x000fe20000000083 */
[----:B------:R-:W-:Y:S01]  /*16a0*/  FADD.FTZ R74, R74, R198 ;  /* 0x000000c64a4a7221 */ /* 0x000fe20000010000 */
[----:B------:R-:W-:Y:S01]  /*16b0*/  PRMT R133, RZ, 0x7610, R133 ;  /* 0x00007610ff857816 */ /* 0x000fe20000000085 */
[-C--:B------:R-:W-:Y:S02]  /*16c0*/  FFMA.FTZ R54, R189, R198.reuse, R54 ;  /* 0x000000c6bd367223 */ /* 0x080fe40000010036 */
[----:B------:R-:W-:Y:S02]  /*16d0*/  FADD.FTZ R131, -R205, R196 ;  /* 0x000000c4cd837221 */ /* 0x000fe40000010100 */
[----:B------:R-:W-:Y:S02]  /*16e0*/  FMUL.FTZ R198, R25, R198 ;  /* 0x000000c619c67220 */ /* 0x000fe40000410000 */
[----:B------:R-:W-:-:S02]  /*16f0*/  FADD.FTZ R129, R128, R191 ;  /* 0x000000bf80817221 */ /* 0x000fc40000010000 */
[----:B------:R-:W-:Y:S01]  /*1700*/  FFMA.FTZ R208, R192, R191, R208 ;  /* 0x000000bfc0d07223 */ /* 0x000fe200000100d0 */
[----:B------:R-:W-:Y:S01]  /*1710*/  PRMT R130, RZ, 0x7610, R130 ;  /* 0x00007610ff827816 */ /* 0x000fe20000000082 */
[----:B------:R-:W-:Y:S01]  /*1720*/  FADD.FTZ R199, -R205, R200 ;  /* 0x000000c8cdc77221 */ /* 0x000fe20000010100 */
[----:B------:R-:W-:Y:S01]  /*1730*/  PRMT R200, RZ, 0x5410, R134 ;  /* 0x00005410ffc87816 */ /* 0x000fe20000000086 */
[C---:B------:R-:W-:Y:S02]  /*1740*/  FMUL.FTZ R195, R150.reuse, R195 ;  /* 0x000000c396c37220 */ /* 0x040fe40000410000 */
[----:B------:R-:W-:Y:S02]  /*1750*/  FMUL.FTZ R196, R150, R131 ;  /* 0x0000008396c47220 */ /* 0x000fe40000410000 */
[----:B------:R-:W-:Y:S02]  /*1760*/  FMUL.FTZ R193, R24, R133 ;  /* 0x0000008518c17220 */ /* 0x000fe40000410000 */
[----:B------:R-:W-:-:S02]  /*1770*/  FADD.FTZ R128, R129, R198 ;  /* 0x000000c681807221 */ /* 0x000fc40000010000 */
[----:B------:R-:W-:Y:S01]  /*1780*/  FFMA.FTZ R208, R189, R198, R208 ;  /* 0x000000c6bdd07223 */ /* 0x000fe200000100d0 */
[----:B------:R-:W-:Y:S01]  /*1790*/  PRMT R134, RZ, 0x7610, R134 ;  /* 0x00007610ff867816 */ /* 0x000fe20000000086 */
[----:B------:R-:W-:Y:S02]  /*17a0*/  FADD.FTZ R197, -R205, R130 ;  /* 0x00000082cdc57221 */ /* 0x000fe40000010100 */
[----:B------:R-:W-:Y:S02]  /*17b0*/  FADD.FTZ R76, R76, R200 ;  /* 0x000000c84c4c7221 */ /* 0x000fe40000010000 */
[-C--:B------:R-:W-:Y:S02]  /*17c0*/  FFMA.FTZ R56, R195, R200.reuse, R56 ;  /* 0x000000c8c3387223 */ /* 0x080fe40000010038 */
[----:B------:R-:W-:Y:S02]  /*17d0*/  FMUL.FTZ R200, R23, R200 ;  /* 0x000000c817c87220 */ /* 0x000fe40000410000 */
[----:B------:R-:W-:-:S02]  /*17e0*/  FADD.FTZ R129, R128, R193 ;  /* 0x000000c180817221 */ /* 0x000fc40000010000 */
[----:B------:R-:W-:Y:S01]  /*17f0*/  FFMA.FTZ R208, R196, R193, R208 ;  /* 0x000000c1c4d07223 */ /* 0x000fe200000100d0 */
[----:B------:R-:W-:Y:S01]  /*1800*/  PRMT R204, RZ, 0x5410, R135 ;  /* 0x00005410ffcc7816 */ /* 0x000fe20000000087 */
[----:B------:R-:W-:Y:S02]  /*1810*/  FADD.FTZ R205, -R205, R202 ;  /* 0x000000cacdcd7221 */ /* 0x000fe40000010100 */
[C---:B------:R-:W-:Y:S02]  /*1820*/  FMUL.FTZ R202, R150.reuse, R197 ;  /* 0x000000c596ca7220 */ /* 0x040fe40000410000 */
        /* <DEDUP_REMOVED lines=24> */
.L_x_710:
[----:B------:R-:W-:Y:S05]  /*19b0*/  BSYNC B1 ;  /* 0x0000000000017941 */ /* 0x000fea0003800000 */
.L_x_709:
[----:B-----5:R-:W-:Y:S01]  /*19c0*/  @P0 PRMT R148, RZ, 0x5410, R203 ;  /* 0x00005410ff940816 */ /* 0x020fe200000000cb */
[----:B------:R-:W-:Y:S05]  /*19d0*/  BRA.DIV ~URZ, `(.L_x_711) ;  /* 0x00002f127f007947 */ /* 0x000fea000b800000 */
[----:B------:R0:W1:Y:S02]  /*19e0*/  SHFL.BFLY PT, R130, R209, 0x1, 0x1f ;  /* 0x0c201f00d1827f89 */ /* 0x00006400000e0000 */
.L_x_730:
        /* <DEDUP_REMOVED lines=18> */
.L_x_731:
[----:B--2---:R-:W-:Y:S01]  /*1b10*/  FADD.FTZ R135, R135, R132 ;  /* 0x0000008487877221 */ /* 0x004fe20000010000 */
[----:B------:R-:W-:Y:S01]  /*1b20*/  BSSY B1, `(.L_x_713) ;  /* 0x0000094000017945 */ /* 0x000fe20003800000 */
[----:B-1----:R-:W-:Y:S02]  /*1b30*/  FADD.FTZ R129, R129, R134 ;  /* 0x0000008681817221 */ /* 0x002fe40000010000 */
[----:B------:R-:W-:Y:S02]  /*1b40*/  FMUL.FTZ R203, R135, c[0x0][0x1e0] ;  /* 0x0000780087cb7a20 */ /* 0x000fe40000410000 */
[----:B------:R-:W-:Y:S01]  /*1b50*/  FMUL.FTZ R205, R129, c[0x0][0x1e0] ;  /* 0x0000780081cd7a20 */ /* 0x000fe20000410000 */
[----:B------:R-:W-:Y:S05]  /*1b60*/  @!P1 BRA `(.L_x_714) ;  /* 0x000008f000009947 */ /* 0x000fea0003800000 */
[----:B------:R-:W-:-:S10]  /*1b70*/  HFMA2.MMA R208, -RZ, RZ, 0, 9.5367431640625e-07 ;  /* 0x00000010ffd07435 */ /* 0x000fd400000001ff */
[----:B------:R-:W-:-:S06]  /*1b80*/  IMAD.WIDE.U32 R128, R149, R208, c[0x0][0x170] ;  /* 0x00005c0095807625 */ /* 0x000fcc00078e00d0 */
[----:B------:R-:W2:Y:S01]  /*1b90*/  LDG.E.128 R128, [R128.64] ;  /* 0x0000000480807981 */ /* 0x000ea2000c1e1d00 */
[----:B------:R-:W-:Y:S02]  /*1ba0*/  ISETP.NE.U32.AND P0, PT, RZ, c[0x0][0x218], PT ;  /* 0x00008600ff007a0c */ /* 0x000fe40003f05070 */
[----:B------:R-:W-:Y:S02]  /*1bb0*/  FSEL R210, R203, RZ, !P4 ;  /* 0x000000ffcbd27208 */ /* 0x000fe40006000000 */
[----:B------:R-:W-:Y:S02]  /*1bc0*/  ISETP.NE.AND.EX P0, PT, RZ, c[0x0][0x21c], PT, P0 ;  /* 0x00008700ff007a0c */ /* 0x000fe40003f05300 */
[----:B0-----:R-:W-:Y:S01]  /*1bd0*/  MOV R132, R156 ;  /* 0x0000009c00847202 */ /* 0x001fe20000000f00 */
[-CC-:B------:R-:W-:Y:S01]  /*1be0*/  FFMA.FTZ R133, R161, R205.reuse, R210.reuse ;  /* 0x000000cda1857223 */ /* 0x180fe200000100d2 */
[----:B------:R-:W-:Y:S01]  /*1bf0*/  ISETP.NE.U32.AND P5, PT, RZ, c[0x0][0x258], PT ;  /* 0x00009600ff007a0c */ /* 0x000fe20003fa5070 */
[-CC-:B------:R-:W-:Y:S01]  /*1c00*/  FFMA.FTZ R135, R165, R205.reuse, R210.reuse ;  /* 0x000000cda5877223 */ /* 0x180fe200000100d2 */
[----:B------:R-:W-:Y:S01]  /*1c10*/  LOP3.LUT P6, RZ, R132, 0xff, RZ, 0xc0, !PT ;  /* 0x000000ff84ff7812 */ /* 0x000fe200078cc0ff */
[----:B------:R-:W-:Y:S01]  /*1c20*/  FFMA.FTZ R132, R158, R205, R210 ;  /* 0x000000cd9e847223 */ /* 0x000fe200000100d2 */
[----:B------:R-:W-:Y:S01]  /*1c30*/  ISETP.NE.AND.EX P5, PT, RZ, c[0x0][0x25c], PT, P5 ;  /* 0x00009700ff007a0c */ /* 0x000fe20003fa5350 */
[----:B------:R-:W-:-:S02]  /*1c40*/  FADD.FTZ R133, R160, -R133 ;  /* 0x80000085a0857221 */ /* 0x000fc40000010000 */
[----:B------:R-:W-:Y:S02]  /*1c50*/  FADD.FTZ R209, R163, -R132 ;  /* 0x80000084a3d17221 */ /* 0x000fe40000010000 */
[----:B------:R-:W-:Y:S01]  /*1c60*/  @P0 PRMT R132, RZ, 0x5410, R112 ;  /* 0x00005410ff840816 */ /* 0x000fe20000000070 */
[C---:B------:R-:W-:Y:S02]  /*1c70*/  FMUL.FTZ R133, R150.reuse, R133 ;  /* 0x0000008596857220 */ /* 0x040fe40000410000 */
[----:B------:R-:W-:Y:S02]  /*1c80*/  FMUL.FTZ R209, R150, R209 ;  /* 0x000000d196d17220 */ /* 0x000fe40000410000 */
[----:B------:R-:W-:Y:S01]  /*1c90*/  @P0 FADD.FTZ R133, R133, R132 ;  /* 0x0000008485850221 */ /* 0x000fe20000010000 */
[----:B------:R-:W-:Y:S01]  /*1ca0*/  @P0 PRMT R132, RZ, 0x7610, R112 ;  /* 0x00007610ff840816 */ /* 0x000fe20000000070 */
        /* <DEDUP_REMOVED lines=8> */
[----:B------:R-:W-:Y:S02]  /*1d30*/  FMUL.FTZ R215, R150, R207 ;  /* 0x000000cf96d77220 */ /* 0x000fe40000410000 */
[----:B------:R-:W-:Y:S01]  /*1d40*/  FFMA.FTZ R135, R167, R205, R210 ;  /* 0x000000cda7877223 */ /* 0x000fe200000100d2 */
[----:B------:R-:W-:Y:S01]  /*1d50*/  @P5 F2FP.BF16.PACK_AB R134, RZ, R211 ;  /* 0x000000d3ff86523e */ /* 0x000fe200000010ff */
[----:B------:R-:W-:-:S02]  /*1d60*/  @P0 FADD.FTZ R215, R215, R132 ;  /* 0x00000084d7d70221 */ /* 0x000fc40000010000 */
[----:B------:R-:W-:Y:S01]  /*1d70*/  FADD.FTZ R135, R166, -R135 ;  /* 0x80000087a6877221 */ /* 0x000fe20000010000 */
[----:B------:R-:W-:Y:S01]  /*1d80*/  @P5 PRMT R105, R134, 0x7610, R105 ;  /* 0x0000761086695816 */ /* 0x000fe20000000069 */
[----:B------:R-:W-:Y:S01]  /*1d90*/  FFMA.FTZ R132, R168, R205, R210 ;  /* 0x000000cda8847223 */ /* 0x000fe200000100d2 */
[----:B------:R-:W-:Y:S01]  /*1da0*/  @P5 F2FP.BF16.PACK_AB R214, RZ, R215 ;  /* 0x000000d7ffd6523e */ /* 0x000fe200000010ff */
[C---:B------:R-:W-:Y:S02]  /*1db0*/  FMUL.FTZ R219, R150.reuse, R135 ;  /* 0x0000008796db7220 */ /* 0x040fe40000410000 */
[----:B------:R-:W-:Y:S01]  /*1dc0*/  FADD.FTZ R135, R171, -R132 ;  /* 0x80000084ab877221 */ /* 0x000fe20000010000 */
[----:B------:R-:W-:Y:S01]  /*1dd0*/  @P0 PRMT R132, RZ, 0x5410, R114 ;  /* 0x00005410ff840816 */ /* 0x000fe20000000072 */
[----:B------:R-:W-:Y:S01]  /*1de0*/  FFMA.FTZ R207, R173, R205, R210 ;  /* 0x000000cdadcf7223 */ /* 0x000fe200000100d2 */
[----:B------:R-:W-:Y:S01]  /*1df0*/  @P5 PRMT R105, R105, 0x5410, R214 ;  /* 0x0000541069695816 */ /* 0x000fe200000000d6 */
[----:B------:R-:W-:-:S02]  /*1e00*/  FMUL.FTZ R135, R150, R135 ;  /* 0x0000008796877220 */ /* 0x000fc40000410000 */
[----:B------:R-:W-:Y:S01]  /*1e10*/  @P0 FADD.FTZ R219, R219, R132 ;  /* 0x00000084dbdb0221 */ /* 0x000fe20000010000 */
[----:B------:R-:W-:Y:S01]  /*1e20*/  @P0 PRMT R132, RZ, 0x7610, R114 ;  /* 0x00007610ff840816 */ /* 0x000fe20000000072 */
[----:B------:R-:W-:Y:S02]  /*1e30*/  FADD.FTZ R207, R170, -R207 ;  /* 0x800000cfaacf7221 */ /* 0x000fe40000010000 */
[----:B------:R-:W-:Y:S01]  /*1e40*/  FFMA.FTZ R213, R174, R205, R210 ;  /* 0x000000cdaed57223 */ /* 0x000fe200000100d2 */
[----:B------:R-:W-:Y:S01]  /*1e50*/  @P5 F2FP.BF16.PACK_AB R212, RZ, R219 ;  /* 0x000000dbffd4523e */ /* 0x000fe200000010ff */
[----:B------:R-:W-:Y:S01]  /*1e60*/  @P0 FADD.FTZ R135, R135, R132 ;  /* 0x0000008487870221 */ /* 0x000fe20000010000 */
[----:B------:R-:W-:Y:S01]  /*1e70*/  @P0 PRMT R132, RZ, 0x5410, R115 ;  /* 0x00005410ff840816 */ /* 0x000fe20000000073 */
[----:B------:R-:W-:Y:S01]  /*1e80*/  FMUL.FTZ R221, R150, R207 ;  /* 0x000000cf96dd7220 */ /* 0x000fe20000410000 */
[----:B------:R-:W-:Y:S01]  /*1e90*/  HFMA2.MMA R207, -RZ, RZ, 0, 0 ;  /* 0x00000000ffcf7435 */ /* 0x000fe200000001ff */
[----:B------:R-:W-:Y:S01]  /*1ea0*/  FADD.FTZ R213, R172, -R213 ;  /* 0x800000d5acd57221 */ /* 0x000fe20000010000 */
[----:B------:R-:W-:Y:S01]  /*1eb0*/  @P5 PRMT R106, R212, 0x7610, R106 ;  /* 0x00007610d46a5816 */ /* 0x000fe2000000006a */
[----:B------:R-:W-:Y:S01]  /*1ec0*/  @P0 FADD.FTZ R221, R221, R132 ;  /* 0x00000084dddd0221 */ /* 0x000fe20000010000 */
[----:B------:R-:W-:Y:S01]  /*1ed0*/  @P0 PRMT R132, RZ, 0x7610, R115 ;  /* 0x00007610ff840816 */ /* 0x000fe20000000073 */
[----:B------:R-:W-:Y:S01]  /*1ee0*/  FMUL.FTZ R223, R150, R213 ;  /* 0x000000d596df7220 */ /* 0x000fe20000410000 */
[----:B------:R-:W-:Y:S01]  /*1ef0*/  MOV R213, RZ ;  /* 0x000000ff00d57202 */ /* 0x000fe20000000f00 */
[-C--:B------:R-:W-:Y:S01]  /*1f00*/  FMUL.FTZ R215, R215, R148.reuse ;  /* 0x00000094d7d77220 */ /* 0x080fe20000410000 */
[----:B------:R-:W-:Y:S01]  /*1f10*/  MOV R212, RZ ;  /* 0x000000ff00d47202 */ /* 0x000fe20000000f00 */
[----:B------:R-:W-:Y:S01]  /*1f20*/  @P0 FADD.FTZ R223, R223, R132 ;  /* 0x00000084dfdf0221 */ /* 0x000fe20000010000 */
[----:B------:R-:W-:Y:S01]  /*1f30*/  LOP3.LUT P0, RZ, R156, 0xff00, RZ, 0xc0, !PT ;  /* 0x0000ff009cff7812 */ /* 0x000fe2000780c0ff */
[-C--:B------:R-:W-:Y:S01]  /*1f40*/  FMUL.FTZ R132, R133, R148.reuse ;  /* 0x0000009485847220 */ /* 0x080fe20000410000 */
[----:B------:R-:W-:Y:S01]  /*1f50*/  @P5 F2FP.BF16.PACK_AB R133, RZ, R133 ;  /* 0x00000085ff85523e */ /* 0x000fe200000010ff */
[----:B------:R-:W-:Y:S01]  /*1f60*/  FMUL.FTZ R219, R219, R148 ;  /* 0x00000094dbdb7220 */ /* 0x000fe20000410000 */
[----:B------:R-:W-:Y:S01]  /*1f70*/  @P5 F2FP.BF16.PACK_AB R216, RZ, R221 ;  /* 0x000000ddffd8523e */ /* 0x000fe200000010ff */
[----:B------:R-:W-:Y:S01]  /*1f80*/  FMUL.FTZ R210, R132, c[0x0][0x1e8] ;  /* 0x00007a0084d27a20 */ /* 0x000fe20000410000 */
[----:B------:R-:W-:Y:S01]  /*1f90*/  MOV R132, RZ ;  /* 0x000000ff00847202 */ /* 0x000fe20000000f00 */
[----:B------:R-:W-:Y:S01]  /*1fa0*/  FMUL.FTZ R219, R219, c[0x0][0x1e8] ;  /* 0x00007a00dbdb7a20 */ /* 0x000fe20000410000 */
[----:B------:R-:W-:Y:S01]  /*1fb0*/  @P5 PRMT R104, R133, 0x7610, R104 ;  /* 0x0000761085685816 */ /* 0x000fe20000000068 */
[----:B------:R-:W-:Y:S01]  /*1fc0*/  @P6 FMUL.FTZ R132, R19, R210 ;  /* 0x000000d213846220 */ /* 0x000fe20000410000 */
[----:B------:R-:W-:Y:S01]  /*1fd0*/  @P5 F2FP.BF16.PACK_AB R218, RZ, R135 ;  /* 0x00000087ffda523e */ /* 0x000fe200000010ff */
[-C--:B------:R-:W-:Y:S01]  /*1fe0*/  FMUL.FTZ R135, R135, R148.reuse ;  /* 0x0000009487877220 */ /* 0x080fe20000410000 */
[----:B------:R-:W-:Y:S01]  /*1ff0*/  @P5 F2FP.BF16.PACK_AB R220, RZ, R223 ;  /* 0x000000dfffdc523e */ /* 0x000fe200000010ff */
[-C--:B------:R-:W-:Y:S01]  /*2000*/  FMUL.FTZ R221, R221, R148.reuse ;  /* 0x00000094dddd7220 */ /* 0x080fe20000410000 */
[----:B------:R-:W-:Y:S01]  /*2010*/  @P5 PRMT R107, R216, 0x7610, R107 ;  /* 0x00007610d86b5816 */ /* 0x000fe2000000006b */
[----:B------:R-:W-:Y:S01]  /*2020*/  FMUL.FTZ R223, R223, R148 ;  /* 0x00000094dfdf7220 */ /* 0x000fe20000410000 */
[----:B------:R-:W-:Y:S01]  /*2030*/  @P5 PRMT R106, R106, 0x5410, R218 ;  /* 0x000054106a6a5816 */ /* 0x000fe200000000da */
[----:B------:R-:W-:Y:S01]  /*2040*/  FMUL.FTZ R218, R135, c[0x0][0x1e8] ;  /* 0x00007a0087da7a20 */ /* 0x000fe20000410000 */
[----:B------:R-:W-:Y:S01]  /*2050*/  @P5 PRMT R107, R107, 0x5410, R220 ;  /* 0x000054106b6b5816 */ /* 0x000fe200000000dc */
[----:B------:R-:W-:-:S02]  /*2060*/  FMUL.FTZ R221, R221, c[0x0][0x1e8] ;  /* 0x00007a00dddd7a20 */ /* 0x000fc40000410000 */
[----:B------:R-:W-:Y:S01]  /*2070*/  FMUL.FTZ R220, R223, c[0x0][0x1e8] ;  /* 0x00007a00dfdc7a20 */ /* 0x000fe20000410000 */
[--C-:B--2---:R-:W-:Y:S02]  /*2080*/  @P6 PRMT R134, RZ, 0x5410, R128.reuse ;  /* 0x00005410ff866816 */ /* 0x104fe40000000080 */
[----:B------:R-:W-:-:S03]  /*2090*/  @P0 PRMT R128, RZ, 0x7610, R128 ;  /* 0x00007610ff800816 */ /* 0x000fc60000000080 */
[----:B------:R-:W-:Y:S01]  /*20a0*/  @P6 FMUL.FTZ R207, R210, R134 ;  /* 0x00000086d2cf6220 */ /* 0x000fe20000410000 */
[----:B------:R-:W-:Y:S01]  /*20b0*/  LOP3.LUT P6, RZ, R156, 0xff0000, RZ, 0xc0, !PT ;  /* 0x00ff00009cff7812 */ /* 0x000fe200078cc0ff */
[----:B------:R-:W-:Y:S01]  /*20c0*/  FMUL.FTZ R134, R209, R148 ;  /* 0x00000094d1867220 */ /* 0x000fe20000410000 */
[----:B------:R-:W-:Y:S01]  /*20d0*/  HFMA2.MMA R210, -RZ, RZ, 0, 0 ;  /* 0x00000000ffd27435 */ /* 0x000fe200000001ff */
[----:B------:R-:W-:Y:S01]  /*20e0*/  @P5 F2FP.BF16.PACK_AB R209, RZ, R209 ;  /* 0x000000d1ffd1523e */ /* 0x000fe200000010ff */
[----:B------:R-:W-:Y:S02]  /*20f0*/  FADD.FTZ R80, R80, R207 ;  /* 0x000000cf50507221 */ /* 0x000fe40000010000 */
[----:B------:R-:W-:Y:S01]  /*2100*/  FMUL.FTZ R217, R134, c[0x0][0x1e8] ;  /* 0x00007a0086d97a20 */ /* 0x000fe20000410000 */
[----:B------:R-:W-:Y:S01]  /*2110*/  @P5 PRMT R104, R104, 0x5410, R209 ;  /* 0x0000541068685816 */ /* 0x000fe200000000d1 */
[----:B------:R-:W-:Y:S01]  /*2120*/  HFMA2.MMA R209, -RZ, RZ, 0, 0 ;  /* 0x00000000ffd17435 */ /* 0x000fe200000001ff */
[----:B------:R-:W-:Y:S01]  /*2130*/  MOV R134, RZ ;  /* 0x000000ff00867202 */ /* 0x000fe20000000f00 */
[----:B------:R-:W-:-:S02]  /*2140*/  @P0 FMUL.FTZ R210, R217, R128 ;  /* 0x00000080d9d20220 */ /* 0x000fc40000410000 */
[----:B------:R-:W-:Y:S01]  /*2150*/  FMUL.FTZ R128, R211, R148 ;  /* 0x00000094d3807220 */ /* 0x000fe20000410000 */
[----:B------:R-:W-:Y:S01]  /*2160*/  HFMA2.MMA R211, -RZ, RZ, 0, 0 ;  /* 0x00000000ffd37435 */ /* 0x000fe200000001ff */
[----:B------:R-:W-:Y:S01]  /*2170*/  @P0 FMUL.FTZ R213, R18, R217 ;  /* 0x000000d912d50220 */ /* 0x000fe20000410000 */
[----:B------:R-:W-:Y:S01]  /*2180*/  LOP3.LUT P0, RZ, R156, 0xff000000, RZ, 0xc0, !PT ;  /* 0xff0000009cff7812 */ /* 0x000fe2000780c0ff */
[----:B------:R-:W-:Y:S01]  /*2190*/  FMUL.FTZ R217, R128, c[0x0][0x1e8] ;  /* 0x00007a0080d97a20 */ /* 0x000fe20000410000 */
[----:B------:R-:W-:Y:S01]  /*21a0*/  @P6 PRMT R128, RZ, 0x5410, R129 ;  /* 0x00005410ff806816 */ /* 0x000fe20000000081 */
[----:B------:R-:W-:Y:S01]  /*21b0*/  FADD.FTZ R81, R81, R210 ;  /* 0x000000d251517221 */ /* 0x000fe20000010000 */
[----:B------:R-:W-:Y:S01]  /*21c0*/  F2FP.BF16.PACK_AB R132, R213, R132 ;  /* 0x00000084d584723e */ /* 0x000fe200000010ff */
[----:B------:R-:W-:Y:S02]  /*21d0*/  @P6 FMUL.FTZ R212, R16, R217 ;  /* 0x000000d910d46220 */ /* 0x000fe40000410000 */
[----:B------:R-:W-:Y:S01]  /*21e0*/  @P6 FMUL.FTZ R211, R217, R128 ;  /* 0x00000080d9d36220 */ /* 0x000fe20000410000 */
[----:B------:R-:W-:Y:S01]  /*21f0*/  LOP3.LUT P6, RZ, R157, 0xff, RZ, 0xc0, !PT ;  /* 0x000000ff9dff7812 */ /* 0x000fe200078cc0ff */
[----:B------:R-:W-:Y:S01]  /*2200*/  FMUL.FTZ R128, R215, c[0x0][0x1e8] ;  /* 0x00007a00d7807a20 */ /* 0x000fe20000410000 */
[----:B------:R-:W-:Y:S01]  /*2210*/  CS2R R216, SRZ ;  /* 0x0000000000d87805 */ /* 0x000fe2000001ff00 */
[----:B------:R-:W-:Y:S01]  /*2220*/  CS2R R214, SRZ ;  /* 0x0000000000d67805 */ /* 0x000fe2000001ff00 */
[----:B------:R-:W-:Y:S01]  /*2230*/  FADD.FTZ R82, R82, R211 ;  /* 0x000000d352527221 */ /* 0x000fe20000010000 */
[----:B------:R-:W-:Y:S01]  /*2240*/  @P0 PRMT R129, RZ, 0x7610, R129 ;  /* 0x00007610ff810816 */ /* 0x000fe20000000081 */
[----:B------:R-:W-:-:S04]  /*2250*/  @P0 FMUL.FTZ R217, R15, R128 ;  /* 0x000000800fd90220 */ /* 0x000fc80000410000 */
[----:B------:R-:W-:Y:S01]  /*2260*/  @P0 FMUL.FTZ R216, R128, R129 ;  /* 0x0000008180d80220 */ /* 0x000fe20000410000 */
[----:B------:R-:W-:Y:S01]  /*2270*/  LOP3.LUT P0, RZ, R157, 0xff00, RZ, 0xc0, !PT ;  /* 0x0000ff009dff7812 */ /* 0x000fe2000780c0ff */
[----:B------:R-:W-:Y:S01]  /*2280*/  @P5 IMAD.WIDE.U32 R128, R149, R208, c[0x0][0x258] ;  /* 0x0000960095805625 */ /* 0x000fe200078e00d0 */
[----:B------:R-:W-:-:S03]  /*2290*/  @P6 PRMT R133, RZ, 0x5410, R130 ;  /* 0x00005410ff856816 */ /* 0x000fc60000000082 */
[----:B------:R-:W-:Y:S01]  /*22a0*/  @P6 FMUL.FTZ R134, R14, R219 ;  /* 0x000000db0e866220 */ /* 0x000fe20000410000 */
[----:B------:R0:W-:Y:S01]  /*22b0*/  @P5 STG.E.128 [R128.64], R104 ;  /* 0x0000006880005986 */ /* 0x0001e2000c101d04 */
[----:B------:R-:W-:Y:S01]  /*22c0*/  @P6 FMUL.FTZ R209, R219, R133 ;  /* 0x00000085dbd16220 */ /* 0x000fe20000410000 */
[C---:B------:R-:W-:Y:S01]  /*22d0*/  LOP3.LUT P5, RZ, R157.reuse, 0xff0000, RZ, 0xc0, !PT ;  /* 0x00ff00009dff7812 */ /* 0x040fe200078ac0ff */
[----:B------:R-:W-:Y:S01]  /*22e0*/  HFMA2.MMA R133, -RZ, RZ, 0, 0 ;  /* 0x00000000ff857435 */ /* 0x000fe200000001ff */
[----:B------:R-:W-:Y:S01]  /*22f0*/  LOP3.LUT P6, RZ, R157, 0xff000000, RZ, 0xc0, !PT ;  /* 0xff0000009dff7812 */ /* 0x000fe200078cc0ff */
[----:B------:R-:W-:Y:S02]  /*2300*/  FADD.FTZ R83, R83, R216 ;  /* 0x000000d853537221 */ /* 0x000fe40000010000 */
[----:B------:R-:W-:Y:S01]  /*2310*/  @P0 PRMT R130, RZ, 0x7610, R130 ;  /* 0x00007610ff820816 */ /* 0x000fe20000000082 */
[----:B------:R-:W-:Y:S02]  /*2320*/  FADD.FTZ R84, R84, R209 ;  /* 0x000000d154547221 */ /* 0x000fe40000010000 */
[----:B------:R-:W-:-:S05]  /*2330*/  @P0 FMUL.FTZ R133, R13, R218 ;  /* 0x000000da0d850220 */ /* 0x000fca0000410000 */
[----:B------:R-:W-:Y:S01]  /*2340*/  @P5 FMUL.FTZ R214, R12, R221 ;  /* 0x000000dd0cd65220 */ /* 0x000fe20000410000 */
[----:B------:R-:W-:Y:S01]  /*2350*/  F2FP.BF16.PACK_AB R134, R133, R134 ;  /* 0x000000868586723e */ /* 0x000fe200000010ff */
[----:B------:R-:W-:Y:S01]  /*2360*/  @P6 FMUL.FTZ R215, R11, R220 ;  /* 0x000000dc0bd76220 */ /* 0x000fe20000410000 */
[----:B------:R-:W-:Y:S01]  /*2370*/  F2FP.BF16.PACK_AB R133, R217, R212 ;  /* 0x000000d4d985723e */ /* 0x000fe200000010ff */
[----:B0-----:R-:W-:Y:S01]  /*2380*/  IMAD.WIDE.U32 R128, R149, R208, c[0x0][0x248] ;  /* 0x0000920095807625 */ /* 0x001fe200078e00d0 */
[----:B------:R-:W-:Y:S01]  /*2390*/  CS2R R212, SRZ ;  /* 0x0000000000d47805 */ /* 0x000fe2000001ff00 */
[----:B------:R-:W-:Y:S02]  /*23a0*/  MOV R208, RZ ;  /* 0x000000ff00d07202 */ /* 0x000fe40000000f00 */
[----:B------:R-:W-:Y:S01]  /*23b0*/  F2FP.BF16.PACK_AB R135, R215, R214 ;  /* 0x000000d6d787723e */ /* 0x000fe200000010ff */
[----:B------:R-:W-:Y:S01]  /*23c0*/  @P0 FMUL.FTZ R208, R218, R130 ;  /* 0x00000082dad00220 */ /* 0x000fe20000410000 */
[----:B------:R-:W-:-:S03]  /*23d0*/  IADD3 R149, R149, 0x20, RZ ;  /* 0x0000002095957810 */ /* 0x000fc60007ffe0ff */
[----:B------:R0:W-:Y:S01]  /*23e0*/  STG.E.128 [R128.64], R132 ;  /* 0x0000008480007986 */ /* 0x0001e2000c101d04 */
[----:B------:R-:W-:Y:S01]  /*23f0*/  FADD.FTZ R85, R85, R208 ;  /* 0x000000d055557221 */ /* 0x000fe20000010000 */
[--C-:B0-----:R-:W-:Y:S02]  /*2400*/  @P5 PRMT R128, RZ, 0x5410, R131.reuse ;  /* 0x00005410ff805816 */ /* 0x101fe40000000083 */
[----:B------:R-:W-:-:S03]  /*2410*/  @P6 PRMT R131, RZ, 0x7610, R131 ;  /* 0x00007610ff836816 */ /* 0x000fc60000000083 */
[----:B------:R-:W-:Y:S02]  /*2420*/  @P5 FMUL.FTZ R213, R221, R128 ;  /* 0x00000080ddd55220 */ /* 0x000fe40000410000 */
[----:B------:R-:W-:Y:S02]  /*2430*/  @P6 FMUL.FTZ R212, R220, R131 ;  /* 0x00000083dcd46220 */ /* 0x000fe40000410000 */
[----:B------:R-:W-:Y:S02]  /*2440*/  FADD.FTZ R86, R86, R213 ;  /* 0x000000d556567221 */ /* 0x000fe40000010000 */
[----:B------:R-:W-:Y:S02]  /*2450*/  FADD.FTZ R87, R87, R212 ;  /* 0x000000d457577221 */ /* 0x000fe40000010000 */
.L_x_714:
[----:B------:R-:W-:Y:S05]  /*2460*/  BSYNC B1 ;  /* 0x0000000000017941 */ /* 0x000fea0003800000 */
.L_x_713:
[----:B------:R-:W-:Y:S01]  /*2470*/  BSSY B1, `(.L_x_715) ;  /* 0x0000091000017945 */ /* 0x000fe20003800000 */
        /* <DEDUP_REMOVED lines=30> */
[----:B------:R-:W-:-:S02]  /*2660*/  FFMA.FTZ R133, R179, R205, R210 ;  /* 0x000000cdb3857223 */ /* 0x000fc400000100d2 */
[----:B------:R-:W-:Y:S02]  /*2670*/  @P0 FADD.FTZ R215, R215, R132 ;  /* 0x00000084d7d70221 */ /* 0x000fe40000010000 */
[----:B------:R-:W-:Y:S02]  /*2680*/  FADD.FTZ R133, R184, -R133 ;  /* 0x80000085b8857221 */ /* 0x000fe40000010000 */
[----:B------:R-:W-:Y:S01]  /*2690*/  FFMA.FTZ R132, R186, R205, R210 ;  /* 0x000000cdba847223 */ /* 0x000fe200000100d2 */
[----:B------:R-:W-:Y:S01]  /*26a0*/  @P5 F2FP.BF16.PACK_AB R214, RZ, R215 ;  /* 0x000000d7ffd6523e */ /* 0x000fe200000010ff */
[----:B------:R-:W-:Y:S02]  /*26b0*/  FMUL.FTZ R219, R150, R133 ;  /* 0x0000008596db7220 */ /* 0x000fe40000410000 */
[----:B------:R-:W-:Y:S01]  /*26c0*/  FADD.FTZ R133, R183, -R132 ;  /* 0x80000084b7857221 */ /* 0x000fe20000010000 */
[----:B------:R-:W-:Y:S01]  /*26d0*/  @P0 PRMT R132, RZ, 0x5410, R42 ;  /* 0x00005410ff840816 */ /* 0x000fe2000000002a */
[----:B------:R-:W-:-:S02]  /*26e0*/  FFMA.FTZ R207, R185, R205, R210 ;  /* 0x000000cdb9cf7223 */ /* 0x000fc400000100d2 */
[----:B------:R-:W-:Y:S02]  /*26f0*/  FMUL.FTZ R133, R150, R133 ;  /* 0x0000008596857220 */ /* 0x000fe40000410000 */
[----:B------:R-:W-:Y:S01]  /*2700*/  @P0 FADD.FTZ R219, R219, R132 ;  /* 0x00000084dbdb0221 */ /* 0x000fe20000010000 */
[----:B------:R-:W-:Y:S01]  /*2710*/  @P0 PRMT R132, RZ, 0x7610, R42 ;  /* 0x00007610ff840816 */ /* 0x000fe2000000002a */
[----:B------:R-:W-:Y:S02]  /*2720*/  FADD.FTZ R207, R188, -R207 ;  /* 0x800000cfbccf7221 */ /* 0x000fe40000010000 */
[----:B------:R-:W-:Y:S01]  /*2730*/  FFMA.FTZ R134, R190, R205, R210 ;  /* 0x000000cdbe867223 */ /* 0x000fe200000100d2 */
[----:B------:R-:W-:Y:S01]  /*2740*/  @P5 F2FP.BF16.PACK_AB R212, RZ, R219 ;  /* 0x000000dbffd4523e */ /* 0x000fe200000010ff */
[----:B------:R-:W-:Y:S01]  /*2750*/  @P0 FADD.FTZ R133, R133, R132 ;  /* 0x0000008485850221 */ /* 0x000fe20000010000 */
[--C-:B------:R-:W-:Y:S01]  /*2760*/  @P0 PRMT R132, RZ, 0x5410, R43.reuse ;  /* 0x00005410ff840816 */ /* 0x100fe2000000002b */
[C---:B------:R-:W-:Y:S01]  /*2770*/  FMUL.FTZ R221, R150.reuse, R207 ;  /* 0x000000cf96dd7220 */ /* 0x040fe20000410000 */
[----:B------:R-:W-:Y:S01]  /*2780*/  HFMA2.MMA R207, -RZ, RZ, 0, 0 ;  /* 0x00000000ffcf7435 */ /* 0x000fe200000001ff */
[----:B------:R-:W-:Y:S01]  /*2790*/  FADD.FTZ R211, R187, -R134 ;  /* 0x80000086bbd37221 */ /* 0x000fe20000010000 */
[----:B------:R-:W-:Y:S01]  /*27a0*/  @P5 F2FP.BF16.PACK_AB R134, RZ, R209 ;  /* 0x000000d1ff86523e */ /* 0x000fe200000010ff */
[----:B------:R-:W-:Y:S01]  /*27b0*/  @P0 FADD.FTZ R221, R221, R132 ;  /* 0x00000084dddd0221 */ /* 0x000fe20000010000 */
[----:B------:R-:W-:Y:S01]  /*27c0*/  @P0 PRMT R132, RZ, 0x7610, R43 ;  /* 0x00007610ff840816 */ /* 0x000fe2000000002b */
[----:B------:R-:W-:Y:S01]  /*27d0*/  FMUL.FTZ R223, R150, R211 ;  /* 0x000000d396df7220 */ /* 0x000fe20000410000 */
[----:B------:R-:W-:Y:S01]  /*27e0*/  @P5 PRMT R105, R134, 0x7610, R105 ;  /* 0x0000761086695816 */ /* 0x000fe20000000069 */
[-C--:B------:R-:W-:Y:S01]  /*27f0*/  FMUL.FTZ R215, R215, R148.reuse ;  /* 0x00000094d7d77220 */ /* 0x080fe20000410000 */
[----:B------:R-:W-:Y:S01]  /*2800*/  @P5 PRMT R106, R212, 0x7610, R106 ;  /* 0x00007610d46a5816 */ /* 0x000fe2000000006a */
[----:B------:R-:W-:Y:S01]  /*2810*/  @P0 FADD.FTZ R223, R223, R132 ;  /* 0x00000084dfdf0221 */ /* 0x000fe20000010000 */
[----:B------:R-:W-:Y:S01]  /*2820*/  LOP3.LUT P0, RZ, R154, 0xff00, RZ, 0xc0, !PT ;  /* 0x0000ff009aff7812 */ /* 0x000fe2000780c0ff */
[-C--:B------:R-:W-:Y:S01]  /*2830*/  FMUL.FTZ R132, R135, R148.reuse ;  /* 0x0000009487847220 */ /* 0x080fe20000410000 */
[----:B------:R-:W-:Y:S01]  /*2840*/  MOV R212, RZ ;  /* 0x000000ff00d47202 */ /* 0x000fe20000000f00 */
[-C--:B------:R-:W-:Y:S01]  /*2850*/  FMUL.FTZ R219, R219, R148.reuse ;  /* 0x00000094dbdb7220 */ /* 0x080fe20000410000 */
[----:B------:R-:W-:Y:S01]  /*2860*/  @P5 F2FP.BF16.PACK_AB R135, RZ, R135 ;  /* 0x00000087ff87523e */ /* 0x000fe200000010ff */
[----:B------:R-:W-:Y:S01]  /*2870*/  FMUL.FTZ R211, R132, c[0x0][0x1e8] ;  /* 0x00007a0084d37a20 */ /* 0x000fe20000410000 */
[----:B------:R-:W-:Y:S01]  /*2880*/  MOV R132, RZ ;  /* 0x000000ff00847202 */ /* 0x000fe20000000f00 */
[----:B------:R-:W-:Y:S01]  /*2890*/  FMUL.FTZ R219, R219, c[0x0][0x1e8] ;  /* 0x00007a00dbdb7a20 */ /* 0x000fe20000410000 */
[----:B------:R-:W-:Y:S01]  /*28a0*/  @P5 F2FP.BF16.PACK_AB R216, RZ, R221 ;  /* 0x000000ddffd8523e */ /* 0x000fe200000010ff */
[----:B------:R-:W-:Y:S01]  /*28b0*/  @P6 FMUL.FTZ R132, R10, R211 ;  /* 0x000000d30a846220 */ /* 0x000fe20000410000 */
[----:B------:R-:W-:Y:S01]  /*28c0*/  @P5 PRMT R104, R135, 0x7610, R104 ;  /* 0x0000761087685816 */ /* 0x000fe20000000068 */
[-C--:B------:R-:W-:Y:S01]  /*28d0*/  FMUL.FTZ R221, R221, R148.reuse ;  /* 0x00000094dddd7220 */ /* 0x080fe20000410000 */
[----:B------:R-:W-:Y:S01]  /*28e0*/  @P5 F2FP.BF16.PACK_AB R218, RZ, R133 ;  /* 0x00000085ffda523e */ /* 0x000fe200000010ff */
[-C--:B------:R-:W-:Y:S01]  /*28f0*/  FMUL.FTZ R133, R133, R148.reuse ;  /* 0x0000009485857220 */ /* 0x080fe20000410000 */
[----:B------:R-:W-:Y:S01]  /*2900*/  @P5 F2FP.BF16.PACK_AB R220, RZ, R223 ;  /* 0x000000dfffdc523e */ /* 0x000fe200000010ff */
[----:B------:R-:W-:Y:S01]  /*2910*/  FMUL.FTZ R223, R223, R148 ;  /* 0x00000094dfdf7220 */ /* 0x000fe20000410000 */
[----:B------:R-:W-:Y:S01]  /*2920*/  @P5 PRMT R107, R216, 0x7610, R107 ;  /* 0x00007610d86b5816 */ /* 0x000fe2000000006b */
[----:B------:R-:W-:Y:S01]  /*2930*/  FMUL.FTZ R221, R221, c[0x0][0x1e8] ;  /* 0x00007a00dddd7a20 */ /* 0x000fe20000410000 */
[----:B------:R-:W-:-:S02]  /*2940*/  @P5 PRMT R105, R105, 0x5410, R214 ;  /* 0x0000541069695816 */ /* 0x000fc400000000d6 */
[----:B------:R-:W-:Y:S01]  /*2950*/  @P5 PRMT R106, R106, 0x5410, R218 ;  /* 0x000054106a6a5816 */ /* 0x000fe200000000da */
[----:B------:R-:W-:Y:S01]  /*2960*/  FMUL.FTZ R218, R133, c[0x0][0x1e8] ;  /* 0x00007a0085da7a20 */ /* 0x000fe20000410000 */
[----:B------:R-:W-:Y:S01]  /*2970*/  @P5 PRMT R107, R107, 0x5410, R220 ;  /* 0x000054106b6b5816 */ /* 0x000fe200000000dc */
[----:B------:R-:W-:Y:S01]  /*2980*/  FMUL.FTZ R220, R223, c[0x0][0x1e8] ;  /* 0x00007a00dfdc7a20 */ /* 0x000fe20000410000 */
[--C-:B--2---:R-:W-:Y:S02]  /*2990*/  @P6 PRMT R134, RZ, 0x5410, R128.reuse ;  /* 0x00005410ff866816 */ /* 0x104fe40000000080 */
[----:B------:R-:W-:-:S03]  /*29a0*/  @P0 PRMT R128, RZ, 0x7610, R128 ;  /* 0x00007610ff800816 */ /* 0x000fc60000000080 */
[----:B------:R-:W-:Y:S01]  /*29b0*/  @P6 FMUL.FTZ R207, R211, R134 ;  /* 0x00000086d3cf6220 */ /* 0x000fe20000410000 */
[----:B------:R-:W-:Y:S01]  /*29c0*/  LOP3.LUT P6, RZ, R154, 0xff0000, RZ, 0xc0, !PT ;  /* 0x00ff00009aff7812 */ /* 0x000fe200078cc0ff */
[----:B------:R-:W-:Y:S01]  /*29d0*/  FMUL.FTZ R134, R213, R148 ;  /* 0x00000094d5867220 */ /* 0x000fe20000410000 */
[----:B------:R-:W-:Y:S01]  /*29e0*/  CS2R R210, SRZ ;  /* 0x0000000000d27805 */ /* 0x000fe2000001ff00 */
[----:B------:R-:W-:Y:S01]  /*29f0*/  @P5 F2FP.BF16.PACK_AB R213, RZ, R213 ;  /* 0x000000d5ffd5523e */ /* 0x000fe200000010ff */
[----:B------:R-:W-:Y:S02]  /*2a00*/  FADD.FTZ R88, R88, R207 ;  /* 0x000000cf58587221 */ /* 0x000fe40000010000 */
[----:B------:R-:W-:Y:S01]  /*2a10*/  FMUL.FTZ R134, R134, c[0x0][0x1e8] ;  /* 0x00007a0086867a20 */ /* 0x000fe20000410000 */
[----:B------:R-:W-:Y:S01]  /*2a20*/  @P5 PRMT R104, R104, 0x5410, R213 ;  /* 0x0000541068685816 */ /* 0x000fe200000000d5 */
[----:B------:R-:W-:Y:S02]  /*2a30*/  HFMA2.MMA R213, -RZ, RZ, 0, 0 ;  /* 0x00000000ffd57435 */ /* 0x000fe400000001ff */
[----:B------:R-:W-:-:S02]  /*2a40*/  @P0 FMUL.FTZ R210, R134, R128 ;  /* 0x0000008086d20220 */ /* 0x000fc40000410000 */
[----:B------:R-:W-:Y:S01]  /*2a50*/  FMUL.FTZ R128, R209, R148 ;  /* 0x00000094d1807220 */ /* 0x000fe20000410000 */
[----:B------:R-:W-:Y:S01]  /*2a60*/  HFMA2.MMA R209, -RZ, RZ, 0, 0 ;  /* 0x00000000ffd17435 */ /* 0x000fe200000001ff */
[----:B------:R-:W-:Y:S01]  /*2a70*/  @P0 FMUL.FTZ R211, R9, R134 ;  /* 0x0000008609d30220 */ /* 0x000fe20000410000 */
[----:B------:R-:W-:Y:S01]  /*2a80*/  LOP3.LUT P0, RZ, R154, 0xff000000, RZ, 0xc0, !PT ;  /* 0xff0000009aff7812 */ /* 0x000fe2000780c0ff */
[----:B------:R-:W-:Y:S01]  /*2a90*/  FMUL.FTZ R217, R128, c[0x0][0x1e8] ;  /* 0x00007a0080d97a20 */ /* 0x000fe20000410000 */
[--C-:B------:R-:W-:Y:S01]  /*2aa0*/  @P6 PRMT R128, RZ, 0x5410, R129.reuse ;  /* 0x00005410ff806816 */ /* 0x100fe20000000081 */
[----:B------:R-:W-:Y:S01]  /*2ab0*/  FADD.FTZ R89, R89, R210 ;  /* 0x000000d259597221 */ /* 0x000fe20000010000 */
[----:B------:R-:W-:Y:S01]  /*2ac0*/  MOV R134, RZ ;  /* 0x000000ff00867202 */ /* 0x000fe20000000f00 */
[----:B------:R-:W-:Y:S01]  /*2ad0*/  @P6 FMUL.FTZ R212, R8, R217 ;  /* 0x000000d908d46220 */ /* 0x000fe20000410000 */
[----:B------:R-:W-:Y:S01]  /*2ae0*/  F2FP.BF16.PACK_AB R132, R211, R132 ;  /* 0x00000084d384723e */ /* 0x000fe200000010ff */
[----:B------:R-:W-:Y:S01]  /*2af0*/  @P6 FMUL.FTZ R209, R217, R128 ;  /* 0x00000080d9d16220 */ /* 0x000fe20000410000 */
[----:B------:R-:W-:Y:S01]  /*2b00*/  LOP3.LUT P6, RZ, R155, 0xff, RZ, 0xc0, !PT ;  /* 0x000000ff9bff7812 */ /* 0x000fe200078cc0ff */
[----:B------:R-:W-:Y:S01]  /*2b10*/  FMUL.FTZ R128, R215, c[0x0][0x1e8] ;  /* 0x00007a00d7807a20 */ /* 0x000fe20000410000 */
[----:B------:R-:W-:Y:S01]  /*2b20*/  CS2R R216, SRZ ;  /* 0x0000000000d87805 */ /* 0x000fe2000001ff00 */
[----:B------:R-:W-:Y:S01]  /*2b30*/  CS2R R214, SRZ ;  /* 0x0000000000d67805 */ /* 0x000fe2000001ff00 */
[----:B------:R-:W-:Y:S01]  /*2b40*/  HFMA2.MMA R211, -RZ, RZ, 0, 0 ;  /* 0x00000000ffd37435 */ /* 0x000fe200000001ff */
[----:B------:R-:W-:Y:S01]  /*2b50*/  @P0 PRMT R129, RZ, 0x7610, R129 ;  /* 0x00007610ff810816 */ /* 0x000fe20000000081 */
[----:B------:R-:W-:-:S02]  /*2b60*/  @P0 FMUL.FTZ R217, R7, R128 ;  /* 0x0000008007d90220 */ /* 0x000fc40000410000 */
[----:B------:R-:W-:Y:S02]  /*2b70*/  FADD.FTZ R90, R90, R209 ;  /* 0x000000d15a5a7221 */ /* 0x000fe40000010000 */
[----:B------:R-:W-:Y:S01]  /*2b80*/  @P0 FMUL.FTZ R216, R128, R129 ;  /* 0x0000008180d80220 */ /* 0x000fe20000410000 */
[----:B------:R-:W-:Y:S01]  /*2b90*/  LOP3.LUT P0, RZ, R155, 0xff00, RZ, 0xc0, !PT ;  /* 0x0000ff009bff7812 */ /* 0x000fe2000780c0ff */
[----:B------:R-:W-:Y:S01]  /*2ba0*/  @P5 IMAD.WIDE.U32 R128, R149, R208, c[0x0][0x258] ;  /* 0x0000960095805625 */ /* 0x000fe200078e00d0 */
[----:B------:R-:W-:Y:S02]  /*2bb0*/  @P6 PRMT R135, RZ, 0x5410, R130 ;  /* 0x00005410ff876816 */ /* 0x000fe40000000082 */
[----:B------:R-:W-:Y:S01]  /*2bc0*/  F2FP.BF16.PACK_AB R133, R217, R212 ;  /* 0x000000d4d985723e */ /* 0x000fe200000010ff */
[----:B------:R-:W-:Y:S01]  /*2bd0*/  @P6 FMUL.FTZ R134, R6, R219 ;  /* 0x000000db06866220 */ /* 0x000fe20000410000 */
[----:B------:R0:W-:Y:S01]  /*2be0*/  @P5 STG.E.128 [R128.64], R104 ;  /* 0x0000006880005986 */ /* 0x0001e2000c101d04 */
[----:B------:R-:W-:Y:S01]  /*2bf0*/  @P6 FMUL.FTZ R213, R219, R135 ;  /* 0x00000087dbd56220 */ /* 0x000fe20000410000 */
[C---:B------:R-:W-:Y:S01]  /*2c00*/  LOP3.LUT P5, RZ, R155.reuse, 0xff0000, RZ, 0xc0, !PT ;  /* 0x00ff00009bff7812 */ /* 0x040fe200078ac0ff */
[----:B------:R-:W-:Y:S01]  /*2c10*/  HFMA2.MMA R135, -RZ, RZ, 0, 0 ;  /* 0x00000000ff877435 */ /* 0x000fe200000001ff */
[----:B------:R-:W-:Y:S01]  /*2c20*/  LOP3.LUT P6, RZ, R155, 0xff000000, RZ, 0xc0, !PT ;  /* 0xff0000009bff7812 */ /* 0x000fe200078cc0ff */
[----:B------:R-:W-:Y:S01]  /*2c30*/  FADD.FTZ R91, R91, R216 ;  /* 0x000000d85b5b7221 */ /* 0x000fe20000010000 */
[----:B------:R-:W-:Y:S01]  /*2c40*/  MOV R212, RZ ;  /* 0x000000ff00d47202 */ /* 0x000fe20000000f00 */
[----:B------:R-:W-:Y:S01]  /*2c50*/  @P0 FMUL.FTZ R215, R5, R218 ;  /* 0x000000da05d70220 */ /* 0x000fe20000410000 */
[----:B------:R-:W-:Y:S01]  /*2c60*/  @P0 PRMT R130, RZ, 0x7610, R130 ;  /* 0x00007610ff820816 */ /* 0x000fe20000000082 */
[----:B------:R-:W-:-:S03]  /*2c70*/  FADD.FTZ R92, R92, R213 ;  /* 0x000000d55c5c7221 */ /* 0x000fc60000010000 */
[----:B------:R-:W-:-:S03]  /*2c80*/  F2FP.BF16.PACK_AB R134, R215, R134 ;  /* 0x00000086d786723e */ /* 0x000fc600000010ff */
[----:B------:R-:W-:Y:S02]  /*2c90*/  @P5 FMUL.FTZ R135, R4, R221 ;  /* 0x000000dd04875220 */ /* 0x000fe40000410000 */
[----:B------:R-:W-:Y:S02]  /*2ca0*/  @P6 FMUL.FTZ R214, R3, R220 ;  /* 0x000000dc03d66220 */ /* 0x000fe40000410000 */
[C---:B0-----:R-:W-:Y:S01]  /*2cb0*/  IMAD.WIDE.U32 R128, R149.reuse, R208, c[0x0][0x248] ;  /* 0x0000920095807625 */ /* 0x041fe200078e00d0 */
        /* <DEDUP_REMOVED lines=12> */
.L_x_716:
[----:B------:R-:W-:Y:S05]  /*2d80*/  BSYNC B1 ;  /* 0x0000000000017941 */ /* 0x000fea0003800000 */
.L_x_715:
        /* <DEDUP_REMOVED lines=15> */
[----:B------:R-:W-:Y:S01]  /*2e80*/  FADD.FTZ R133, R194, -R133 ;  /* 0x80000085c2857221 */ /* 0x000fe20000010000 */
[----:B------:R-:W-:Y:S01]  /*2e90*/  LOP3.LUT P6, RZ, R152, 0xff00, RZ, 0xc0, !PT ;  /* 0x0000ff0098ff7812 */ /* 0x000fe200078cc0ff */
[----:B------:R-:W-:Y:S01]  /*2ea0*/  FADD.FTZ R135, R191, -R132 ;  /* 0x80000084bf877221 */ /* 0x000fe20000010000 */
[----:B------:R-:W-:Y:S01]  /*2eb0*/  MOV R212, RZ ;  /* 0x000000ff00d47202 */ /* 0x000fe20000000f00 */
[C---:B------:R-:W-:Y:S01]  /*2ec0*/  FMUL.FTZ R133, R150.reuse, R133 ;  /* 0x0000008596857220 */ /* 0x040fe20000410000 */
[----:B------:R-:W-:Y:S01]  /*2ed0*/  @P4 PRMT R132, RZ, 0x5410, R124 ;  /* 0x00005410ff844816 */ /* 0x000fe2000000007c */
[----:B------:R-:W-:-:S02]  /*2ee0*/  FMUL.FTZ R135, R150, R135 ;  /* 0x0000008796877220 */ /* 0x000fc40000410000 */
[-C--:B------:R-:W-:Y:S02]  /*2ef0*/  FFMA.FTZ R207, R195, R205.reuse, R210 ;  /* 0x000000cdc3cf7223 */ /* 0x080fe400000100d2 */
[----:B------:R-:W-:Y:S01]  /*2f00*/  @P4 FADD.FTZ R133, R133, R132 ;  /* 0x0000008485854221 */ /* 0x000fe20000010000 */
[----:B------:R-:W-:Y:S01]  /*2f10*/  @P4 PRMT R132, RZ, 0x7610, R124 ;  /* 0x00007610ff844816 */ /* 0x000fe2000000007c */
[----:B------:R-:W-:Y:S02]  /*2f20*/  FADD.FTZ R203, R198, -R203 ;  /* 0x800000cbc6cb7221 */ /* 0x000fe40000010000 */
[----:B------:R-:W-:Y:S02]  /*2f30*/  FFMA.FTZ R134, R196, R205, R210 ;  /* 0x000000cdc4867223 */ /* 0x000fe400000100d2 */
[----:B------:R-:W-:Y:S01]  /*2f40*/  @P4 FADD.FTZ R135, R135, R132 ;  /* 0x0000008487874221 */ /* 0x000fe20000010000 */
[----:B------:R-:W-:Y:S01]  /*2f50*/  @P4 PRMT R132, RZ, 0x5410, R125 ;  /* 0x00005410ff844816 */ /* 0x000fe2000000007d */
[----:B------:R-:W-:-:S02]  /*2f60*/  FADD.FTZ R209, R200, -R207 ;  /* 0x800000cfc8d17221 */ /* 0x000fc40000010000 */
[-CC-:B------:R-:W-:Y:S02]  /*2f70*/  FFMA.FTZ R208, R202, R205.reuse, R210.reuse ;  /* 0x000000cdcad07223 */ /* 0x180fe400000100d2 */
[--C-:B------:R-:W-:Y:S02]  /*2f80*/  FFMA.FTZ R213, R199, R205, R210.reuse ;  /* 0x000000cdc7d57223 */ /* 0x100fe400000100d2 */
[----:B------:R-:W-:Y:S02]  /*2f90*/  FMUL.FTZ R207, R150, R203 ;  /* 0x000000cb96cf7220 */ /* 0x000fe40000410000 */
[----:B------:R-:W-:Y:S02]  /*2fa0*/  FFMA.FTZ R210, R206, R205, R210 ;  /* 0x000000cdced27223 */ /* 0x000fe400000100d2 */
[----:B------:R-:W-:Y:S01]  /*2fb0*/  FADD.FTZ R205, R193, -R134 ;  /* 0x80000086c1cd7221 */ /* 0x000fe20000010000 */
[----:B------:R-:W-:Y:S01]  /*2fc0*/  @P0 F2FP.BF16.PACK_AB R134, RZ, R135 ;  /* 0x00000087ff86023e */ /* 0x000fe200000010ff */
[----:B------:R-:W-:Y:S01]  /*2fd0*/  @P4 FADD.FTZ R207, R207, R132 ;  /* 0x00000084cfcf4221 */ /* 0x000fe20000010000 */
[----:B------:R-:W-:Y:S01]  /*2fe0*/  @P4 PRMT R132, RZ, 0x7610, R125 ;  /* 0x00007610ff844816 */ /* 0x000fe2000000007d */
[----:B------:R-:W-:-:S02]  /*2ff0*/  FADD.FTZ R219, R204, -R213 ;  /* 0x800000d5ccdb7221 */ /* 0x000fc40000010000 */
[C---:B------:R-:W-:Y:S02]  /*3000*/  FMUL.FTZ R213, R150.reuse, R205 ;  /* 0x000000cd96d57220 */ /* 0x040fe40000410000 */
[C---:B------:R-:W-:Y:S02]  /*3010*/  FMUL.FTZ R215, R150.reuse, R209 ;  /* 0x000000d196d77220 */ /* 0x040fe40000410000 */
[----:B------:R-:W-:Y:S01]  /*3020*/  @P4 FADD.FTZ R213, R213, R132 ;  /* 0x00000084d5d54221 */ /* 0x000fe20000010000 */
[----:B------:R-:W-:Y:S01]  /*3030*/  @P4 PRMT R132, RZ, 0x5410, R126 ;  /* 0x00005410ff844816 */ /* 0x000fe2000000007e */
[----:B------:R-:W-:Y:S02]  /*3040*/  FADD.FTZ R211, R197, -R208 ;  /* 0x800000d0c5d37221 */ /* 0x000fe40000010000 */
[C---:B------:R-:W-:Y:S01]  /*3050*/  FMUL.FTZ R219, R150.reuse, R219 ;  /* 0x000000db96db7220 */ /* 0x040fe20000410000 */
[----:B------:R-:W-:Y:S01]  /*3060*/  @P0 F2FP.BF16.PACK_AB R203, RZ, R213 ;  /* 0x000000d5ffcb023e */ /* 0x000fe200000010ff */
[----:B------:R-:W-:Y:S01]  /*3070*/  @P4 FADD.FTZ R215, R215, R132 ;  /* 0x00000084d7d74221 */ /* 0x000fe20000010000 */
[----:B------:R-:W-:Y:S01]  /*3080*/  @P4 PRMT R132, RZ, 0x7610, R126 ;  /* 0x00007610ff844816 */ /* 0x000fe2000000007e */
[----:B------:R-:W-:-:S02]  /*3090*/  FMUL.FTZ R217, R150, R211 ;  /* 0x000000d396d97220 */ /* 0x000fc40000410000 */
[----:B------:R-:W-:Y:S01]  /*30a0*/  FADD.FTZ R221, R201, -R210 ;  /* 0x800000d2c9dd7221 */ /* 0x000fe20000010000 */
[----:B------:R-:W-:Y:S01]  /*30b0*/  @P0 F2FP.BF16.PACK_AB R205, RZ, R215 ;  /* 0x000000d7ffcd023e */ /* 0x000fe200000010ff */
[----:B------:R-:W-:Y:S01]  /*30c0*/  @P4 FADD.FTZ R217, R217, R132 ;  /* 0x00000084d9d94221 */ /* 0x000fe20000010000 */
[--C-:B------:R-:W-:Y:S01]  /*30d0*/  @P4 PRMT R132, RZ, 0x5410, R127.reuse ;  /* 0x00005410ff844816 */ /* 0x100fe2000000007f */
[----:B------:R-:W-:Y:S01]  /*30e0*/  FMUL.FTZ R221, R150, R221 ;  /* 0x000000dd96dd7220 */ /* 0x000fe20000410000 */
[----:B------:R-:W-:Y:S01]  /*30f0*/  @P0 F2FP.BF16.PACK_AB R150, RZ, R207 ;  /* 0x000000cfff96023e */ /* 0x000fe200000010ff */
[-C--:B------:R-:W-:Y:S01]  /*3100*/  FMUL.FTZ R135, R135, R148.reuse ;  /* 0x0000009487877220 */ /* 0x080fe20000410000 */
[----:B------:R-:W-:Y:S01]  /*3110*/  @P0 F2FP.BF16.PACK_AB R208, RZ, R217 ;  /* 0x000000d9ffd0023e */ /* 0x000fe200000010ff */
[----:B------:R-:W-:Y:S01]  /*3120*/  @P4 FADD.FTZ R219, R219, R132 ;  /* 0x00000084dbdb4221 */ /* 0x000fe20000010000 */
[----:B------:R-:W-:Y:S01]  /*3130*/  @P4 PRMT R132, RZ, 0x7610, R127 ;  /* 0x00007610ff844816 */ /* 0x000fe2000000007f */
[----:B------:R-:W-:Y:S01]  /*3140*/  FMUL.FTZ R135, R135, c[0x0][0x1e8] ;  /* 0x00007a0087877a20 */ /* 0x000fe20000410000 */
[----:B------:R-:W-:Y:S01]  /*3150*/  @P0 PRMT R105, R150, 0x7610, R105 ;  /* 0x0000761096690816 */ /* 0x000fe20000000069 */
[----:B------:R-:W-:Y:S01]  /*3160*/  HFMA2.MMA R150, -RZ, RZ, 0, 0 ;  /* 0x00000000ff967435 */ /* 0x000fe200000001ff */
[----:B------:R-:W-:Y:S01]  /*3170*/  @P0 F2FP.BF16.PACK_AB R209, RZ, R219 ;  /* 0x000000dbffd1023e */ /* 0x000fe200000010ff */
[----:B------:R-:W-:Y:S01]  /*3180*/  @P4 FADD.FTZ R221, R221, R132 ;  /* 0x00000084dddd4221 */ /* 0x000fe20000010000 */
[----:B------:R-:W-:Y:S01]  /*3190*/  @P0 F2FP.BF16.PACK_AB R132, RZ, R133 ;  /* 0x00000085ff84023e */ /* 0x000fe200000010ff */
[-C--:B------:R-:W-:Y:S01]  /*31a0*/  FMUL.FTZ R133, R133, R148.reuse ;  /* 0x0000009485857220 */ /* 0x080fe20000410000 */
[----:B------:R-:W-:Y:S01]  /*31b0*/  @P0 PRMT R106, R205, 0x7610, R106 ;  /* 0x00007610cd6a0816 */ /* 0x000fe2000000006a */
[-C--:B------:R-:W-:Y:S01]  /*31c0*/  FMUL.FTZ R207, R207, R148.reuse ;  /* 0x00000094cfcf7220 */ /* 0x080fe20000410000 */
[----:B------:R-:W-:Y:S01]  /*31d0*/  @P0 PRMT R104, R132, 0x7610, R104 ;  /* 0x0000761084680816 */ /* 0x000fe20000000068 */
[----:B------:R-:W-:Y:S01]  /*31e0*/  FMUL.FTZ R133, R133, c[0x0][0x1e8] ;  /* 0x00007a0085857a20 */ /* 0x000fe20000410000 */
[----:B------:R-:W-:Y:S01]  /*31f0*/  @P0 PRMT R107, R209, 0x7610, R107 ;  /* 0x00007610d16b0816 */ /* 0x000fe2000000006b */
[-C--:B------:R-:W-:Y:S01]  /*3200*/  FMUL.FTZ R213, R213, R148.reuse ;  /* 0x00000094d5d57220 */ /* 0x080fe20000410000 */
[----:B------:R-:W-:Y:S01]  /*3210*/  @P0 PRMT R106, R106, 0x5410, R208 ;  /* 0x000054106a6a0816 */ /* 0x000fe200000000d0 */
[----:B------:R-:W-:Y:S01]  /*3220*/  FMUL.FTZ R207, R207, c[0x0][0x1e8] ;  /* 0x00007a00cfcf7a20 */ /* 0x000fe20000410000 */
[----:B------:R-:W-:Y:S01]  /*3230*/  CS2R R208, SRZ ;  /* 0x0000000000d07805 */ /* 0x000fe2000001ff00 */
[----:B------:R-:W-:Y:S01]  /*3240*/  LOP3.LUT P4, RZ, R152, 0xff0000, RZ, 0xc0, !PT ;  /* 0x00ff000098ff7812 */ /* 0x000fe2000788c0ff */
[----:B------:R-:W-:Y:S01]  /*3250*/  @P6 FMUL.FTZ R208, R142, R135 ;  /* 0x000000878ed06220 */ /* 0x000fe20000410000 */
[----:B------:R-:W-:Y:S01]  /*3260*/  @P0 PRMT R105, R105, 0x5410, R203 ;  /* 0x0000541069690816 */ /* 0x000fe200000000cb */
[----:B------:R-:W-:Y:S01]  /*3270*/  HFMA2.MMA R203, -RZ, RZ, 0, 0 ;  /* 0x00000000ffcb7435 */ /* 0x000fe200000001ff */
[----:B------:R-:W-:Y:S01]  /*3280*/  @P0 F2FP.BF16.PACK_AB R210, RZ, R221 ;  /* 0x000000ddffd2023e */ /* 0x000fe200000010ff */
[----:B------:R-:W-:Y:S01]  /*3290*/  FMUL.FTZ R213, R213, c[0x0][0x1e8] ;  /* 0x00007a00d5d57a20 */ /* 0x000fe20000410000 */
[----:B------:R-:W-:Y:S01]  /*32a0*/  MOV R205, RZ ;  /* 0x000000ff00cd7202 */ /* 0x000fe20000000f00 */
[----:B------:R-:W-:Y:S01]  /*32b0*/  @P5 FMUL.FTZ R205, R0, R133 ;  /* 0x0000008500cd5220 */ /* 0x000fe20000410000 */
[----:B------:R-:W-:Y:S01]  /*32c0*/  @P0 PRMT R107, R107, 0x5410, R210 ;  /* 0x000054106b6b0816 */ /* 0x000fe200000000d2 */
[-C--:B------:R-:W-:Y:S01]  /*32d0*/  FMUL.FTZ R215, R215, R148.reuse ;  /* 0x00000094d7d77220 */ /* 0x080fe20000410000 */
[----:B------:R-:W-:Y:S01]  /*32e0*/  CS2R R210, SRZ ;  /* 0x0000000000d27805 */ /* 0x000fe2000001ff00 */
[----:B------:R-:W-:Y:S01]  /*32f0*/  @P0 PRMT R104, R104, 0x5410, R134 ;  /* 0x0000541068680816 */ /* 0x000fe20000000086 */
[----:B------:R-:W-:-:S02]  /*3300*/  FMUL.FTZ R217, R217, R148 ;  /* 0x00000094d9d97220 */ /* 0x000fc40000410000 */
[----:B------:R-:W-:Y:S02]  /*3310*/  @P4 FMUL.FTZ R209, R141, R207 ;  /* 0x000000cf8dd14220 */ /* 0x000fe40000410000 */
[-C--:B------:R-:W-:Y:S02]  /*3320*/  FMUL.FTZ R219, R219, R148.reuse ;  /* 0x00000094dbdb7220 */ /* 0x080fe40000410000 */
[----:B------:R-:W-:Y:S02]  /*3330*/  FMUL.FTZ R148, R221, R148 ;  /* 0x00000094dd947220 */ /* 0x000fe40000410000 */
[----:B------:R-:W-:Y:S02]  /*3340*/  FMUL.FTZ R215, R215, c[0x0][0x1e8] ;  /* 0x00007a00d7d77a20 */ /* 0x000fe40000410000 */
[----:B------:R-:W-:Y:S02]  /*3350*/  FMUL.FTZ R214, R219, c[0x0][0x1e8] ;  /* 0x00007a00dbd67a20 */ /* 0x000fe40000410000 */
[----:B------:R-:W-:-:S02]  /*3360*/  FMUL.FTZ R216, R148, c[0x0][0x1e8] ;  /* 0x00007a0094d87a20 */ /* 0x000fc40000410000 */
[----:B------:R-:W-:Y:S01]  /*3370*/  FMUL.FTZ R217, R217, c[0x0][0x1e8] ;  /* 0x00007a00d9d97a20 */ /* 0x000fe20000410000 */
[--C-:B--2---:R-:W-:Y:S02]  /*3380*/  @P5 PRMT R132, RZ, 0x5410, R128.reuse ;  /* 0x00005410ff845816 */ /* 0x104fe40000000080 */
[----:B------:R-:W-:-:S03]  /*3390*/  @P6 PRMT R128, RZ, 0x7610, R128 ;  /* 0x00007610ff806816 */ /* 0x000fc60000000080 */
[----:B------:R-:W-:Y:S01]  /*33a0*/  @P5 FMUL.FTZ R203, R133, R132 ;  /* 0x0000008485cb5220 */ /* 0x000fe20000410000 */
[----:B------:R-:W-:Y:S01]  /*33b0*/  @P0 LEA R132, P5, R149, c[0x0][0x258], 0x4 ;  /* 0x0000960095840a11 */ /* 0x000fe200078a20ff */
[----:B------:R-:W-:Y:S01]  /*33c0*/  @P6 FMUL.FTZ R150, R135, R128 ;  /* 0x0000008087966220 */ /* 0x000fe20000410000 */
[----:B------:R-:W-:Y:S01]  /*33d0*/  LOP3.LUT P6, RZ, R152, 0xff000000, RZ, 0xc0, !PT ;  /* 0xff00000098ff7812 */ /* 0x000fe200078cc0ff */
[----:B------:R-:W-:Y:S01]  /*33e0*/  CS2R R134, SRZ ;  /* 0x0000000000867805 */ /* 0x000fe2000001ff00 */
[----:B------:R-:W-:Y:S01]  /*33f0*/  @P4 PRMT R128, RZ, 0x5410, R129 ;  /* 0x00005410ff804816 */ /* 0x000fe20000000081 */
[----:B------:R-:W-:Y:S01]  /*3400*/  FADD.FTZ R96, R96, R203 ;  /* 0x000000cb60607221 */ /* 0x000fe20000010000 */
[----:B------:R-:W-:Y:S01]  /*3410*/  @P0 LEA.HI.X R133, R149, c[0x0][0x25c], RZ, 0x4, P5 ;  /* 0x0000970095850a11 */ /* 0x000fe200028f24ff */
[----:B------:R-:W-:Y:S01]  /*3420*/  FADD.FTZ R97, R97, R150 ;  /* 0x0000009661617221 */ /* 0x000fe20000010000 */
[----:B------:R-:W-:Y:S01]  /*3430*/  LOP3.LUT P5, RZ, R153, 0xff, RZ, 0xc0, !PT ;  /* 0x000000ff99ff7812 */ /* 0x000fe200078ac0ff */
[----:B------:R-:W-:Y:S01]  /*3440*/  @P4 FMUL.FTZ R211, R207, R128 ;  /* 0x00000080cfd34220 */ /* 0x000fe20000410000 */
[C---:B------:R-:W-:Y:S01]  /*3450*/  LOP3.LUT P4, RZ, R153.reuse, 0xff00, RZ, 0xc0, !PT ;  /* 0x0000ff0099ff7812 */ /* 0x040fe2000788c0ff */
[----:B------:R0:W-:Y:S01]  /*3460*/  @P0 STG.E.128 [R132.64], R104 ;  /* 0x0000006884000986 */ /* 0x0001e2000c101d04 */
[----:B------:R-:W-:Y:S01]  /*3470*/  LOP3.LUT P0, RZ, R153, 0xff0000, RZ, 0xc0, !PT ;  /* 0x00ff000099ff7812 */ /* 0x000fe2000780c0ff */
[----:B------:R-:W-:-:S02]  /*3480*/  FADD.FTZ R98, R98, R211 ;  /* 0x000000d362627221 */ /* 0x000fc40000010000 */
[----:B------:R-:W-:Y:S01]  /*3490*/  @P6 PRMT R129, RZ, 0x7610, R129 ;  /* 0x00007610ff816816 */ /* 0x000fe20000000081 */
[----:B------:R-:W-:-:S04]  /*34a0*/  @P6 FMUL.FTZ R210, R144, R213 ;  /* 0x000000d590d26220 */ /* 0x000fc80000410000 */
[----:B------:R-:W-:Y:S01]  /*34b0*/  @P6 FMUL.FTZ R212, R213, R129 ;  /* 0x00000081d5d46220 */ /* 0x000fe20000410000 */
[----:B------:R-:W-:Y:S01]  /*34c0*/  LEA R128, P6, R149, c[0x0][0x248], 0x4 ;  /* 0x0000920095807a11 */ /* 0x000fe200078c20ff */
[----:B------:R-:W-:Y:S02]  /*34d0*/  @P5 FMUL.FTZ R134, R143, R215 ;  /* 0x000000d78f865220 */ /* 0x000fe40000410000 */
[----:B------:R-:W-:Y:S01]  /*34e0*/  FADD.FTZ R99, R99, R212 ;  /* 0x000000d463637221 */ /* 0x000fe20000010000 */
[----:B------:R-:W-:Y:S01]  /*34f0*/  LEA.HI.X R129, R149, c[0x0][0x24c], RZ, 0x4, P6 ;  /* 0x0000930095817a11 */ /* 0x000fe200030f24ff */
[----:B------:R-:W-:Y:S01]  /*3500*/  @P0 FMUL.FTZ R135, R145, R214 ;  /* 0x000000d691870220 */ /* 0x000fe20000410000 */
[----:B------:R-:W-:Y:S01]  /*3510*/  LOP3.LUT P6, RZ, R153, 0xff000000, RZ, 0xc0, !PT ;  /* 0xff00000099ff7812 */ /* 0x000fe200078cc0ff */
[----:B------:R-:W-:Y:S01]  /*3520*/  CS2R R148, SRZ ;  /* 0x0000000000947805 */ /* 0x000fe2000001ff00 */
[----:B0-----:R-:W-:Y:S02]  /*3530*/  CS2R R132, SRZ ;  /* 0x0000000000847805 */ /* 0x001fe4000001ff00 */
[----:B------:R-:W-:-:S05]  /*3540*/  @P4 FMUL.FTZ R133, R146, R217 ;  /* 0x000000d992854220 */ /* 0x000fca0000410000 */
[----:B------:R-:W-:Y:S02]  /*3550*/  F2FP.BF16.PACK_AB R134, R133, R134 ;  /* 0x000000868586723e */ /* 0x000fe400000010ff */
[----:B------:R-:W-:Y:S02]  /*3560*/  F2FP.BF16.PACK_AB R133, R210, R209 ;  /* 0x000000d1d285723e */ /* 0x000fe400000010ff */
[----:B------:R-:W-:-:S05]  /*3570*/  @P6 FMUL.FTZ R132, R147, R216 ;  /* 0x000000d893846220 */ /* 0x000fca0000410000 */
[----:B------:R-:W-:Y:S02]  /*3580*/  F2FP.BF16.PACK_AB R135, R132, R135 ;  /* 0x000000878487723e */ /* 0x000fe400000010ff */
[----:B------:R-:W-:Y:S01]  /*3590*/  F2FP.BF16.PACK_AB R132, R208, R205 ;  /* 0x000000cdd084723e */ /* 0x000fe200000010ff */
[----:B------:R-:W-:Y:S01]  /*35a0*/  HFMA2.MMA R205, -RZ, RZ, 0, 0 ;  /* 0x00000000ffcd7435 */ /* 0x000fe200000001ff */
[----:B------:R-:W-:-:S03]  /*35b0*/  MOV R208, RZ ;  /* 0x000000ff00d07202 */ /* 0x000fc60000000f00 */
[----:B------:R0:W-:Y:S02]  /*35c0*/  STG.E.128 [R128.64], R132 ;  /* 0x0000008480007986 */ /* 0x0001e4000c101d04 */
[--C-:B0-----:R-:W-:Y:S02]  /*35d0*/  @P5 PRMT R128, RZ, 0x5410, R130.reuse ;  /* 0x00005410ff805816 */ /* 0x101fe40000000082 */
[--C-:B------:R-:W-:Y:S02]  /*35e0*/  @P0 PRMT R129, RZ, 0x5410, R131.reuse ;  /* 0x00005410ff810816 */ /* 0x100fe40000000083 */
[----:B------:R-:W-:Y:S01]  /*35f0*/  @P4 PRMT R130, RZ, 0x7610, R130 ;  /* 0x00007610ff824816 */ /* 0x000fe20000000082 */
[----:B------:R-:W-:Y:S01]  /*3600*/  @P5 FMUL.FTZ R149, R215, R128 ;  /* 0x00000080d7955220 */ /* 0x000fe20000410000 */
[----:B------:R-:W-:Y:S01]  /*3610*/  @P6 PRMT R131, RZ, 0x7610, R131 ;  /* 0x00007610ff836816 */ /* 0x000fe20000000083 */
[----:B------:R-:W-:Y:S02]  /*3620*/  @P0 FMUL.FTZ R205, R214, R129 ;  /* 0x00000081d6cd0220 */ /* 0x000fe40000410000 */
[----:B------:R-:W-:-:S02]  /*3630*/  @P4 FMUL.FTZ R148, R217, R130 ;  /* 0x00000082d9944220 */ /* 0x000fc40000410000 */
[----:B------:R-:W-:Y:S02]  /*3640*/  @P6 FMUL.FTZ R208, R216, R131 ;  /* 0x00000083d8d06220 */ /* 0x000fe40000410000 */
[----:B------:R-:W-:Y:S02]  /*3650*/  FADD.FTZ R100, R100, R149 ;  /* 0x0000009564647221 */ /* 0x000fe40000010000 */
[----:B------:R-:W-:Y:S02]  /*3660*/  FADD.FTZ R101, R101, R148 ;  /* 0x0000009465657221 */ /* 0x000fe40000010000 */
[----:B------:R-:W-:Y:S02]  /*3670*/  FADD.FTZ R102, R102, R205 ;  /* 0x000000cd66667221 */ /* 0x000fe40000010000 */
[----:B------:R-:W-:Y:S02]  /*3680*/  FADD.FTZ R103, R103, R208 ;  /* 0x000000d067677221 */ /* 0x000fe40000010000 */
.L_x_718:
[----:B------:R-:W-:Y:S05]  /*3690*/  BSYNC B1 ;  /* 0x0000000000017941 */ /* 0x000fea0003800000 */
.L_x_717:
[----:B------:R-:W-:-:S04]  /*36a0*/  MOV R129, c[0x0][0x160] ;  /* 0x0000580000817a02 */ /* 0x000fc80000000f00 */
[----:B------:R-:W-:-:S04]  /*36b0*/  LEA R2, R129, R2, 0x2 ;  /* 0x0000000281027211 */ /* 0x000fc800078e10ff */
[----:B------:R-:W-:-:S13]  /*36c0*/  ISETP.GE.AND P0, PT, R2, c[0x0][0x164], PT ;  /* 0x0000590002007a0c */ /* 0x000fda0003f06270 */
[----:B0-----:R-:W-:Y:S01]  /*36d0*/  @P0 CALL.REL.NOINC `(.L_x_704) ;  /* 0x0000001000000944 */ /* 0x001fe20003c00000 */
[----:B------:R-:W-:Y:S05]  /*36e0*/  BRA `(.L_x_719) ;  /* 0xffffd0b000007947 */ /* 0x000fea000383ffff */
.L_x_704:
[----:B0-----:R-:W-:Y:S05]  /*36f0*/  BSYNC B0 ;  /* 0x0000000000007941 */ /* 0x001fea0003800000 */
.L_x_703:
        /* <DEDUP_REMOVED lines=203> */
.L_x_721:
[----:B-12---:R-:W-:Y:S05]  /*43b0*/  BSYNC B0 ;  /* 0x0000000000007941 */ /* 0x006fea0003800000 */
.L_x_720:
        /* <DEDUP_REMOVED lines=17> */
.L_x_723:
[----:B------:R-:W-:Y:S05]  /*44d0*/  BSYNC B0 ;  /* 0x0000000000007941 */ /* 0x000fea0003800000 */
.L_x_722:
        /* <DEDUP_REMOVED lines=17> */
.L_x_725:
[----:B------:R-:W-:Y:S05]  /*45f0*/  BSYNC B0 ;  /* 0x0000000000007941 */ /* 0x000fea0003800000 */
.L_x_724:
        /* <DEDUP_REMOVED lines=17> */
.L_x_727:
[----:B------:R-:W-:Y:S05]  /*4710*/  BSYNC B0 ;  /* 0x0000000000007941 */ /* 0x000fea0003800000 */
.L_x_726:
        /* <DEDUP_REMOVED lines=17> */
.L_x_729:
[----:B------:R-:W-:Y:S05]  /*4830*/  BSYNC B0 ;  /* 0x0000000000007941 */ /* 0x000fea0003800000 */
.L_x_728:
        /* <DEDUP_REMOVED lines=11> */
.L_x_711:
[----:B------:R-:W-:Y:S01]  /*48f0*/  HFMA2.MMA R210, -RZ, RZ, 0, 5.9604644775390625e-08 ;  /* 0x00000001ffd27435 */ /* 0x000fe200000001ff */
[----:B------:R-:W-:Y:S02]  /*4900*/  MOV R131, R209 ;  /* 0x000000d100837202 */ /* 0x000fe40000000f00 */
[----:B------:R-:W-:Y:S02]  /*4910*/  MOV R133, 0x1f ;  /* 0x0000001f00857802 */ /* 0x000fe40000000f00 */
[----:B------:R-:W-:-:S02]  /*4920*/  MOV R212, 0xffffffff ;  /* 0xffffffff00d47802 */ /* 0x000fc40000000f00 */
[----:B------:R-:W-:Y:S02]  /*4930*/  MOV R128, 0x4950 ;  /* 0x0000495000807802 */ /* 0x000fe40000000f00 */
[----:B------:R-:W-:Y:S05]  /*4940*/  CALL.REL.NOINC `($__internal_14_$__cuda_sm70_shflsync_bfly_p) ;  /* 0x0000046000007944 */ /* 0x000fea0003c00000 */
[----:B-1----:R-:W-:Y:S01]  /*4950*/  MOV R130, R131 ;  /* 0x0000008300827202 */ /* 0x002fe20000000f00 */
[----:B0-----:R-:W-:Y:S05]  /*4960*/  BRA `(.L_x_730) ;  /* 0xffffd08000007947 */ /* 0x001fea000383ffff */
.L_x_712:
[----:B------:R-:W-:Y:S01]  /*4970*/  HFMA2.MMA R210, -RZ, RZ, 0, 5.9604644775390625e-08 ;  /* 0x00000001ffd27435 */ /* 0x000fe200000001ff */
[----:B------:R-:W-:Y:S02]  /*4980*/  MOV R131, R208 ;  /* 0x000000d000837202 */ /* 0x000fe40000000f00 */
[----:B------:R-:W-:Y:S02]  /*4990*/  MOV R133, 0x1f ;  /* 0x0000001f00857802 */ /* 0x000fe40000000f00 */
[----:B------:R-:W-:Y:S02]  /*49a0*/  MOV R212, 0xffffffff ;  /* 0xffffffff00d47802 */ /* 0x000fe40000000f00 */
[----:B------:R-:W-:Y:S02]  /*49b0*/  MOV R128, 0x49d0 ;  /* 0x000049d000807802 */ /* 0x000fe40000000f00 */
[----:B01----:R-:W-:Y:S05]  /*49c0*/  CALL.REL.NOINC `($__internal_14_$__cuda_sm70_shflsync_bfly_p) ;  /* 0x000003e000007944 */ /* 0x003fea0003c00000 */
[----:B------:R-:W-:Y:S01]  /*49d0*/  FADD.FTZ R209, R130, R209 ;  /* 0x000000d182d17221 */ /* 0x000fe20000010000 */
[----:B0-----:R-:W-:Y:S01]  /*49e0*/  HFMA2.MMA R210, -RZ, RZ, 0, 1.1920928955078125e-07 ;  /* 0x00000002ffd27435 */ /* 0x001fe200000001ff */
[----:B-1----:R-:W-:Y:S01]  /*49f0*/  FADD.FTZ R208, R208, R131 ;  /* 0x00000083d0d07221 */ /* 0x002fe20000010000 */
[----:B------:R-:W-:-:S02]  /*4a00*/  MOV R133, 0x1f ;  /* 0x0000001f00857802 */ /* 0x000fc40000000f00 */
[----:B------:R-:W-:Y:S02]  /*4a10*/  MOV R212, 0xffffffff ;  /* 0xffffffff00d47802 */ /* 0x000fe40000000f00 */
[----:B------:R-:W-:Y:S02]  /*4a20*/  MOV R131, R209 ;  /* 0x000000d100837202 */ /* 0x000fe40000000f00 */
[----:B------:R-:W-:Y:S02]  /*4a30*/  MOV R128, 0x4a50 ;  /* 0x00004a5000807802 */ /* 0x000fe40000000f00 */
[----:B------:R-:W-:Y:S05]  /*4a40*/  CALL.REL.NOINC `($__internal_14_$__cuda_sm70_shflsync_bfly_p) ;  /* 0x0000036000007944 */ /* 0x000fea0003c00000 */
[----:B0-----:R-:W-:Y:S01]  /*4a50*/  HFMA2.MMA R210, -RZ, RZ, 0, 1.1920928955078125e-07 ;  /* 0x00000002ffd27435 */ /* 0x001fe200000001ff */
[----:B-1----:R-:W-:Y:S02]  /*4a60*/  MOV R130, R131 ;  /* 0x0000008300827202 */ /* 0x002fe40000000f00 */
[----:B------:R-:W-:Y:S02]  /*4a70*/  MOV R131, R208 ;  /* 0x000000d000837202 */ /* 0x000fe40000000f00 */
[----:B------:R-:W-:Y:S02]  /*4a80*/  MOV R133, 0x1f ;  /* 0x0000001f00857802 */ /* 0x000fe40000000f00 */
[----:B------:R-:W-:-:S02]  /*4a90*/  MOV R212, 0xffffffff ;  /* 0xffffffff00d47802 */ /* 0x000fc40000000f00 */
[----:B------:R-:W-:Y:S02]  /*4aa0*/  MOV R128, 0x4ac0 ;  /* 0x00004ac000807802 */ /* 0x000fe40000000f00 */
[----:B------:R-:W-:Y:S05]  /*4ab0*/  CALL.REL.NOINC `($__internal_14_$__cuda_sm70_shflsync_bfly_p) ;  /* 0x000002f000007944 */ /* 0x000fea0003c00000 */
[----:B------:R-:W-:Y:S01]  /*4ac0*/  FADD.FTZ R209, R130, R209 ;  /* 0x000000d182d17221 */ /* 0x000fe20000010000 */
[----:B0-----:R-:W-:Y:S01]  /*4ad0*/  HFMA2.MMA R210, -RZ, RZ, 0, 2.384185791015625e-07 ;  /* 0x00000004ffd27435 */ /* 0x001fe200000001ff */
[----:B-1----:R-:W-:Y:S01]  /*4ae0*/  FADD.FTZ R208, R208, R131 ;  /* 0x00000083d0d07221 */ /* 0x002fe20000010000 */
[----:B------:R-:W-:Y:S02]  /*4af0*/  MOV R133, 0x1f ;  /* 0x0000001f00857802 */ /* 0x000fe40000000f00 */
[----:B------:R-:W-:Y:S02]  /*4b00*/  MOV R212, 0xffffffff ;  /* 0xffffffff00d47802 */ /* 0x000fe40000000f00 */
[----:B------:R-:W-:Y:S02]  /*4b10*/  MOV R131, R209 ;  /* 0x000000d100837202 */ /* 0x000fe40000000f00 */
[----:B------:R-:W-:Y:S02]  /*4b20*/  MOV R128, 0x4b40 ;  /* 0x00004b4000807802 */ /* 0x000fe40000000f00 */
[----:B------:R-:W-:Y:S05]  /*4b30*/  CALL.REL.NOINC `($__internal_14_$__cuda_sm70_shflsync_bfly_p) ;  /* 0x0000027000007944 */ /* 0x000fea0003c00000 */
[----:B0-----:R-:W-:Y:S01]  /*4b40*/  HFMA2.MMA R210, -RZ, RZ, 0, 2.384185791015625e-07 ;  /* 0x00000004ffd27435 */ /* 0x001fe200000001ff */
[----:B-1----:R-:W-:-:S02]  /*4b50*/  MOV R130, R131 ;  /* 0x0000008300827202 */ /* 0x002fc40000000f00 */
[----:B------:R-:W-:Y:S02]  /*4b60*/  MOV R131, R208 ;  /* 0x000000d000837202 */ /* 0x000fe40000000f00 */
[----:B------:R-:W-:Y:S02]  /*4b70*/  MOV R133, 0x1f ;  /* 0x0000001f00857802 */ /* 0x000fe40000000f00 */
[----:B------:R-:W-:Y:S02]  /*4b80*/  MOV R212, 0xffffffff ;  /* 0xffffffff00d47802 */ /* 0x000fe40000000f00 */
[----:B------:R-:W-:Y:S02]  /*4b90*/  MOV R128, 0x4bb0 ;  /* 0x00004bb000807802 */ /* 0x000fe40000000f00 */
[----:B------:R-:W-:Y:S05]  /*4ba0*/  CALL.REL.NOINC `($__internal_14_$__cuda_sm70_shflsync_bfly_p) ;  /* 0x0000020000007944 */ /* 0x000fea0003c00000 */
[----:B------:R-:W-:Y:S01]  /*4bb0*/  FADD.FTZ R209, R130, R209 ;  /* 0x000000d182d17221 */ /* 0x000fe20000010000 */
[----:B0-----:R-:W-:Y:S01]  /*4bc0*/  HFMA2.MMA R210, -RZ, RZ, 0, 4.76837158203125e-07 ;  /* 0x00000008ffd27435 */ /* 0x001fe200000001ff */
[----:B-1----:R-:W-:Y:S01]  /*4bd0*/  FADD.FTZ R134, R208, R131 ;  /* 0x00000083d0867221 */ /* 0x002fe20000010000 */
[----:B------:R-:W-:Y:S02]  /*4be0*/  MOV R133, 0x1f ;  /* 0x0000001f00857802 */ /* 0x000fe40000000f00 */
[----:B------:R-:W-:-:S02]  /*4bf0*/  MOV R212, 0xffffffff ;  /* 0xffffffff00d47802 */ /* 0x000fc40000000f00 */
[----:B------:R-:W-:Y:S02]  /*4c00*/  MOV R131, R209 ;  /* 0x000000d100837202 */ /* 0x000fe40000000f00 */
[----:B------:R-:W-:Y:S02]  /*4c10*/  MOV R128, 0x4c30 ;  /* 0x00004c3000807802 */ /* 0x000fe40000000f00 */
[----:B------:R-:W-:Y:S05]  /*4c20*/  CALL.REL.NOINC `($__internal_14_$__cuda_sm70_shflsync_bfly_p) ;  /* 0x0000018000007944 */ /* 0x000fea0003c00000 */
[----:B0-----:R-:W-:Y:S01]  /*4c30*/  HFMA2.MMA R210, -RZ, RZ, 0, 4.76837158203125e-07 ;  /* 0x00000008ffd27435 */ /* 0x001fe200000001ff */
[----:B-1----:R-:W-:Y:S02]  /*4c40*/  MOV R130, R131 ;  /* 0x0000008300827202 */ /* 0x002fe40000000f00 */
[----:B------:R-:W-:Y:S02]  /*4c50*/  MOV R131, R134 ;  /* 0x0000008600837202 */ /* 0x000fe40000000f00 */
[----:B------:R-:W-:Y:S02]  /*4c60*/  MOV R133, 0x1f ;  /* 0x0000001f00857802 */ /* 0x000fe40000000f00 */
[----:B------:R-:W-:Y:S02]  /*4c70*/  MOV R212, 0xffffffff ;  /* 0xffffffff00d47802 */ /* 0x000fe40000000f00 */
[----:B------:R-:W-:-:S02]  /*4c80*/  MOV R128, 0x4ca0 ;  /* 0x00004ca000807802 */ /* 0x000fc40000000f00 */
[----:B------:R-:W-:Y:S05]  /*4c90*/  CALL.REL.NOINC `($__internal_14_$__cuda_sm70_shflsync_bfly_p) ;  /* 0x0000011000007944 */ /* 0x000fea0003c00000 */
[----:B------:R-:W-:Y:S01]  /*4ca0*/  FADD.FTZ R132, R130, R209 ;  /* 0x000000d182847221 */ /* 0x000fe20000010000 */
[----:B0-----:R-:W-:Y:S01]  /*4cb0*/  HFMA2.MMA R210, -RZ, RZ, 0, 9.5367431640625e-07 ;  /* 0x00000010ffd27435 */ /* 0x001fe200000001ff */
[----:B-1----:R-:W-:Y:S01]  /*4cc0*/  FADD.FTZ R134, R134, R131 ;  /* 0x0000008386867221 */ /* 0x002fe20000010000 */
[----:B------:R-:W-:-:S02]  /*4cd0*/  MOV R133, 0x1f ;  /* 0x0000001f00857802 */ /* 0x000fc40000000f00 */
[----:B------:R-:W-:Y:S02]  /*4ce0*/  MOV R212, 0xffffffff ;  /* 0xffffffff00d47802 */ /* 0x000fe40000000f00 */
[----:B------:R-:W-:Y:S02]  /*4cf0*/  MOV R131, R132 ;  /* 0x0000008400837202 */ /* 0x000fe40000000f00 */
[----:B------:R-:W-:Y:S02]  /*4d00*/  MOV R128, 0x4d20 ;  /* 0x00004d2000807802 */ /* 0x000fe40000000f00 */
[----:B------:R-:W-:Y:S05]  /*4d10*/  CALL.REL.NOINC `($__internal_14_$__cuda_sm70_shflsync_bfly_p) ;  /* 0x0000009000007944 */ /* 0x000fea0003c00000 */
[----:B0-----:R-:W-:Y:S01]  /*4d20*/  HFMA2.MMA R210, -RZ, RZ, 0, 9.5367431640625e-07 ;  /* 0x00000010ffd27435 */ /* 0x001fe200000001ff */
[----:B-1----:R-:W-:Y:S02]  /*4d30*/  MOV R135, R131 ;  /* 0x0000008300877202 */ /* 0x002fe40000000f00 */
[----:B------:R-:W-:Y:S02]  /*4d40*/  MOV R131, R134 ;  /* 0x0000008600837202 */ /* 0x000fe40000000f00 */
[----:B------:R-:W-:Y:S02]  /*4d50*/  MOV R133, 0x1f ;  /* 0x0000001f00857802 */ /* 0x000fe40000000f00 */
[----:B------:R-:W-:-:S02]  /*4d60*/  MOV R212, 0xffffffff ;  /* 0xffffffff00d47802 */ /* 0x000fc40000000f00 */
[----:B------:R-:W-:Y:S02]  /*4d70*/  MOV R128, 0x4d90 ;  /* 0x00004d9000807802 */ /* 0x000fe40000000f00 */
[----:B------:R-:W-:Y:S05]  /*4d80*/  CALL.REL.NOINC `($__internal_14_$__cuda_sm70_shflsync_bfly_p) ;  /* 0x0000002000007944 */ /* 0x000fea0003c00000 */
[----:B-1----:R-:W-:Y:S01]  /*4d90*/  MOV R129, R131 ;  /* 0x0000008300817202 */ /* 0x002fe20000000f00 */
[----:B0-----:R-:W-:Y:S05]  /*4da0*/  BRA `(.L_x_731) ;  /* 0xffffcd6000007947 */ /* 0x001fea000383ffff */
        .weak           $__internal_14_$__cuda_sm70_shflsync_bfly_p
        .type           $__internal_14_$__cuda_sm70_shflsync_bfly_p,@function
        .size           $__internal_14_$__cuda_sm70_shflsync_bfly_p,(.L_x_9744 - $__internal_14_$__cuda_sm70_shflsync_bfly_p)
$__internal_14_$__cuda_sm70_shflsync_bfly_p:
[----:B------:R-:W-:Y:S01]  /*4db0*/  HFMA2.MMA R129, -RZ, RZ, 0, 0 ;  /* 0x00000000ff817435 */ /* 0x000fe200000001ff */
[----:B------:R-:W-:Y:S04]  /*4dc0*/  WARPSYNC R212 ;  /* 0x000000d400007348 */ /* 0x000fe80003800000 */
[----:B------:R0:W1:Y:S01]  /*4dd0*/  SHFL.BFLY PT, R131, R131, R210, R133 ;  /* 0x0c0000d283837389 */ /* 0x00006200000e0085 */
[----:B------:R-:W-:Y:S05]  /*4de0*/  RET.REL.NODEC R128 `(_ZN10layer_norm13ln_bwd_kernelINS_13Kernel_traitsI13__nv_bfloat16S2_S2_S2_fjLj768ELj1ELj4ELj1ELj16ENS_18Kernel_traits_baseILj768ES2_S2_S2_S2_fjLj128EEEEELb1ELb1ELb0ELb0EEEvNS_9BwdParamsE) ;  /* 0xffffb21080007950 */ /* 0x000fea0003c3ffff */
.L_x_732:
        /* <DEDUP_REMOVED lines=9> */
.L_x_9744:


//--------------------- .text._ZN10layer_norm13ln_bwd_kernelINS_13Kernel_traitsI13__nv_bfloat16S2_S2_S2_fjLj768ELj1ELj4ELj1ELj16ENS_18Kernel_traits_baseILj768ES2_S2_S2_S2_fjLj128EEEEELb1ELb1ELb0ELb1EEEvNS_9BwdParamsE --------------------------
	.section	.text._ZN10layer_norm13ln_bwd_kernelINS_13Kernel_traitsI13__nv_bfloat16S2_S2_S2_fjLj768ELj1ELj4ELj1ELj16ENS_18Kernel_traits_baseILj768ES2_S2_S2_S2_fjLj128EEEEELb1ELb1ELb0ELb1EEEvNS_9BwdParamsE,"ax",@progbits
	.sectioninfo	@"SHI_REGISTERS=214"
	.align	128
        .global         _ZN10layer_norm13ln_bwd_kernelINS_13Kernel_traitsI13__nv_bfloat16S2_S2_S2_fjLj768ELj1ELj4ELj1ELj16ENS_18Kernel_traits_baseILj768ES2_S2_S2_S2_fjLj128EEEEELb1ELb1ELb0ELb1EEEvNS_9BwdParamsE
        .type           _ZN10layer_norm13ln_bwd_kernelINS_13Kernel_traitsI13__nv_bfloat16S2_S2_S2_fjLj768ELj1ELj4ELj1ELj16ENS_18Kernel_traits_baseILj768ES2_S2_S2_S2_fjLj128EEEEELb1ELb1ELb0ELb1EEEvNS_9BwdParamsE,@function
        .size           _ZN10layer_norm13ln_bwd_kernelINS_13Kernel_traitsI13__nv_bfloat16S2_S2_S2_fjLj768ELj1ELj4ELj1ELj16ENS_18Kernel_traits_baseILj768ES2_S2_S2_S2_fjLj128EEEEELb1ELb1ELb0ELb1EEEvNS_9BwdParamsE,(.L_x_9745 - _ZN10layer_norm13ln_bwd_kernelINS_13Kernel_traitsI13__nv_bfloat16S2_S2_S2_fjLj768ELj1ELj4ELj1ELj16ENS_18Kernel_traits_baseILj768ES2_S2_S2_S2_fjLj128EEEEELb1ELb1ELb0ELb1EEEvNS_9BwdParamsE)
        .other          _ZN10layer_norm13ln_bwd_kernelINS_13Kernel_traitsI13__nv_bfloat16S2_S2_S2_fjLj768ELj1ELj4ELj1ELj16ENS_18Kernel_traits_baseILj768ES2_S2_S2_S2_fjLj128EEEEELb1ELb1ELb0ELb1EEEvNS_9BwdParamsE,@"STO_CUDA_ENTRY STV_DEFAULT"
_ZN10layer_norm13ln_bwd_kernelINS_13Kernel_traitsI13__nv_bfloat16S2_S2_S2_fjLj768ELj1ELj4ELj1ELj16ENS_18Kernel_traits_baseILj768ES2_S2_S2_S2_fjLj128EEEEELb1ELb1ELb0ELb1EEEvNS_9BwdParamsE:
.text._ZN10layer_norm13ln_bwd_kernelINS_13Kernel_traitsI13__nv_bfloat16S2_S2_S2_fjLj768ELj1ELj4ELj1ELj16ENS_18Kernel_traits_baseILj768ES2_S2_S2_S2_fjLj128EEEEELb1ELb1ELb0ELb1EEEvNS_9BwdParamsE:
        /* <DEDUP_REMOVED lines=31> */
[----:B-----5:R-:W-:Y:S01]  /*01f0*/  CS2R R94, SRZ ;  /* 0x00000000005e7805 */ /* 0x020fe2000001ff00 */
        /* <DEDUP_REMOVED lines=22> */
.L_x_734:
[----:B0-----:R-:W-:-:S04]  /*0360*/  LEA R2, P0, R79, c[0x0][0x1b0], 0x4 ;  /* 0x00006c004f027a11 */ /* 0x001fc800078020ff */
[----:B------:R-:W-:-:S05]  /*0370*/  IADD3.X R3, RZ, c[0x0][0x1b4], RZ, P0, !PT ;  /* 0x00006d00ff037a10 */ /* 0x000fca00007fe4ff */
[----:B------:R-:W2:Y:S04]  /*0380*/  LDG.E.128 R16, [R2.64] ;  /* 0x0000000402107981 */ /* 0x000ea8000c1e1d00 */
[----:B------:R-:W3:Y:S04]  /*0390*/  LDG.E.128 R20, [R2.64+0x200] ;  /* 0x0002000402147981 */ /* 0x000ee8000c1e1d00 */
[----:B------:R-:W4:Y:S01]  /*03a0*/  LDG.E.128 R12, [R2.64+0x400] ;  /* 0x00040004020c7981 */ /* 0x000f22000c1e1d00 */
[----:B------:R-:W0:Y:S01]  /*03b0*/  LDC.U8 R172, c[0x0][0x1f0] ;  /* 0x00007c00ffac7b82 */ /* 0x000e220000000000 */
[----:B------:R-:W-:Y:S01]  /*03c0*/  HFMA2.MMA R0, -RZ, RZ, 0, 0 ;  /* 0x00000000ff007435 */ /* 0x000fe200000001ff */
[----:B------:R-:W-:Y:S01]  /*03d0*/  BSSY B1, `(.L_x_736) ;  /* 0x000031f000017945 */ /* 0x000fe20003800000 */
[----:B------:R-:W-:Y:S01]  /*03e0*/  HFMA2.MMA R138, -RZ, RZ, 0, 0 ;  /* 0x00000000ff8a7435 */ /* 0x000fe200000001ff */
        /* <DEDUP_REMOVED lines=12> */
[----:B------:R-:W-:Y:S01]  /*04b0*/  MOV R78, RZ ;  /* 0x000000ff004e7202 */ /* 0x000fe20000000f00 */
        /* <DEDUP_REMOVED lines=22> */
[----:B------:R-:W-:-:S02]  /*0620*/  MOV R140, RZ ;  /* 0x000000ff008c7202 */ /* 0x000fc40000000f00 */
[--C-:B--2---:R-:W-:Y:S02]  /*0630*/  PRMT R156, RZ, 0x5410, R16.reuse ;  /* 0x00005410ff9c7816 */ /* 0x104fe40000000010 */
[----:B------:R-:W-:Y:S02]  /*0640*/  PRMT R155, RZ, 0x7610, R16 ;  /* 0x00007610ff9b7816 */ /* 0x000fe40000000010 */
[--C-:B------:R-:W-:Y:S02]  /*0650*/  PRMT R154, RZ, 0x5410, R17.reuse ;  /* 0x00005410ff9a7816 */ /* 0x100fe40000000011 */
[----:B------:R-:W-:Y:S02]  /*0660*/  PRMT R153, RZ, 0x7610, R17 ;  /* 0x00007610ff997816 */ /* 0x000fe40000000011 */
[--C-:B------:R-:W-:Y:S02]  /*0670*/  PRMT R152, RZ, 0x5410, R18.reuse ;  /* 0x00005410ff987816 */ /* 0x100fe40000000012 */
[----:B------:R-:W-:-:S02]  /*0680*/  PRMT R151, RZ, 0x7610, R18 ;  /* 0x00007610ff977816 */ /* 0x000fc40000000012 */
[--C-:B------:R-:W-:Y:S02]  /*0690*/  PRMT R150, RZ, 0x5410, R19.reuse ;  /* 0x00005410ff967816 */ /* 0x100fe40000000013 */
[----:B------:R-:W-:Y:S02]  /*06a0*/  PRMT R149, RZ, 0x7610, R19 ;  /* 0x00007610ff957816 */ /* 0x000fe40000000013 */
[--C-:B---3--:R-:W-:Y:S02]  /*06b0*/  PRMT R148, RZ, 0x5410, R20.reuse ;  /* 0x00005410ff947816 */ /* 0x108fe40000000014 */
[----:B------:R-:W-:Y:S02]  /*06c0*/  PRMT R147, RZ, 0x7610, R20 ;  /* 0x00007610ff937816 */ /* 0x000fe40000000014 */
[--C-:B------:R-:W-:Y:S02]  /*06d0*/  PRMT R146, RZ, 0x5410, R21.reuse ;  /* 0x00005410ff927816 */ /* 0x100fe40000000015 */
[----:B------:R-:W-:-:S02]  /*06e0*/  PRMT R145, RZ, 0x7610, R21 ;  /* 0x00007610ff917816 */ /* 0x000fc40000000015 */
[--C-:B------:R-:W-:Y:S02]  /*06f0*/  PRMT R144, RZ, 0x5410, R22.reuse ;  /* 0x00005410ff907816 */ /* 0x100fe40000000016 */
[----:B------:R-:W-:Y:S02]  /*0700*/  PRMT R143, RZ, 0x7610, R22 ;  /* 0x00007610ff8f7816 */ /* 0x000fe40000000016 */
[--C-:B------:R-:W-:Y:S02]  /*0710*/  PRMT R142, RZ, 0x5410, R23.reuse ;  /* 0x00005410ff8e7816 */ /* 0x100fe40000000017 */
[----:B------:R-:W-:Y:S02]  /*0720*/  PRMT R141, RZ, 0x7610, R23 ;  /* 0x00007610ff8d7816 */ /* 0x000fe40000000017 */
[--C-:B----4-:R-:W-:Y:S02]  /*0730*/  PRMT R139, RZ, 0x5410, R12.reuse ;  /* 0x00005410ff8b7816 */ /* 0x110fe4000000000c */
[----:B------:R-:W-:-:S02]  /*0740*/  PRMT R159, RZ, 0x7610, R12 ;  /* 0x00007610ff9f7816 */ /* 0x000fc4000000000c */
[--C-:B------:R-:W-:Y:S02]  /*0750*/  PRMT R158, RZ, 0x5410, R13.reuse ;  /* 0x00005410ff9e7816 */ /* 0x100fe4000000000d */
[----:B------:R-:W-:Y:S02]  /*0760*/  PRMT R161, RZ, 0x7610, R13 ;  /* 0x00007610ffa17816 */ /* 0x000fe4000000000d */
[--C-:B------:R-:W-:Y:S02]  /*0770*/  PRMT R160, RZ, 0x5410, R14.reuse ;  /* 0x00005410ffa07816 */ /* 0x100fe4000000000e */
[----:B------:R-:W-:Y:S02]  /*0780*/  PRMT R163, RZ, 0x7610, R14 ;  /* 0x00007610ffa37816 */ /* 0x000fe4000000000e */
[--C-:B------:R-:W-:Y:S02]  /*0790*/  PRMT R162, RZ, 0x5410, R15.reuse ;  /* 0x00005410ffa27816 */ /* 0x100fe4000000000f */
[----:B0-----:R-:W-:-:S02]  /*07a0*/  PRMT R164, RZ, 0x7610, R15 ;  /* 0x00007610ffa47816 */ /* 0x001fc4000000000f */
.L_x_740:
[----:B------:R-:W-:Y:S01]  /*07b0*/  IMAD R2, R157, c[0x0][0x168], RZ ;  /* 0x00005a009d027a24 */ /* 0x000fe200078e02ff */
[----:B------:R-:W-:-:S04]  /*07c0*/  MOV R58, 0x10 ;  /* 0x00000010003a7802 */ /* 0x000fc80000000f00 */
[----:B------:R-:W-:-:S04]  /*07d0*/  SHF.R.S32.HI R3, RZ, 0x1f, R2 ;  /* 0x0000001fff037819 */ /* 0x000fc80000011402 */
[----:B------:R-:W-:-:S04]  /*07e0*/  LEA.HI R168, R3, R2, RZ, 0x3 ;  /* 0x0000000203a87211 */ /* 0x000fc800078f18ff */
[----:B------:R-:W-:Y:S02]  /*07f0*/  LEA.HI.SX32 R168, R168, R79, 0x1d ;  /* 0x0000004fa8a87211 */ /* 0x000fe400078feaff */
[----:B------:R-:W-:Y:S02]  /*0800*/  MOV R2, 0x4 ;  /* 0x0000000400027802 */ /* 0x000fe40000000f00 */
[C---:B------:R-:W-:Y:S01]  /*0810*/  IADD3 R167, R168.reuse, 0x20, RZ ;  /* 0x00000020a8a77810 */ /* 0x040fe20007ffe0ff */
[C---:B------:R-:W-:Y:S01]  /*0820*/  IMAD.WIDE.U32 R28, R168.reuse, R58, c[0x0][0x188] ;  /* 0x00006200a81c7625 */ /* 0x040fe200078e003a */
[----:B------:R-:W-:-:S03]  /*0830*/  IADD3 R165, R168, 0x40, RZ ;  /* 0x00000040a8a57810 */ /* 0x000fc60007ffe0ff */
[----:B------:R-:W-:Y:S02]  /*0840*/  IMAD.WIDE.U32 R40, R167, R58, c[0x0][0x208] ;  /* 0x00008200a7287625 */ /* 0x000fe400078e003a */
[----:B------:R-:W2:Y:S02]  /*0850*/  LDG.E.128 R28, [R28.64] ;  /* 0x000000041c1c7981 */ /* 0x000ea4000c1e1d00 */
[----:B------:R-:W-:Y:S02]  /*0860*/  IMAD.WIDE R52, R157, R2, c[0x0][0x1a0] ;  /* 0x000068009d347625 */ /* 0x000fe400078e0202 */
[----:B------:R-:W3:Y:S02]  /*0870*/  LDG.E.128 R40, [R40.64] ;  /* 0x0000000428287981 */ /* 0x000ee4000c1e1d00 */
[-C--:B------:R-:W-:Y:S02]  /*0880*/  IMAD.WIDE.U32 R44, R165, R58.reuse, c[0x0][0x188] ;  /* 0x00006200a52c7625 */ /* 0x080fe400078e003a */
[----:B------:R0:W4:Y:S02]  /*0890*/  LDG.E R174, [R52.64] ;  /* 0x0000000434ae7981 */ /* 0x000124000c1e1900 */
[----:B------:R-:W-:-:S02]  /*08a0*/  IMAD.WIDE.U32 R32, R168, R58, c[0x0][0x208] ;  /* 0x00008200a8207625 */ /* 0x000fc400078e003a */
[----:B------:R-:W4:Y:S02]  /*08b0*/  LDG.E.128 R44, [R44.64] ;  /* 0x000000042c2c7981 */ /* 0x000f24000c1e1d00 */
[----:B------:R-:W-:Y:S02]  /*08c0*/  IMAD.WIDE.U32 R36, R167, R58, c[0x0][0x188] ;  /* 0x00006200a7247625 */ /* 0x000fe400078e003a */
[----:B------:R-:W4:Y:S02]  /*08d0*/  LDG.E.128 R32, [R32.64] ;  /* 0x0000000420207981 */ /* 0x000f24000c1e1d00 */
[----:B------:R-:W-:Y:S02]  /*08e0*/  IMAD.WIDE R2, R157, R2, c[0x0][0x1a8] ;  /* 0x00006a009d027625 */ /* 0x000fe400078e0202 */
[----:B------:R-:W4:Y:S04]  /*08f0*/  LDG.E.128 R36, [R36.64] ;  /* 0x0000000424247981 */ /* 0x000f28000c1e1d00 */
[----:B------:R1:W4:Y:S01]  /*0900*/  LDG.E R166, [R2.64] ;  /* 0x0000000402a67981 */ /* 0x000322000c1e1900 */
[----:B------:R-:W-:-:S06]  /*0910*/  IMAD.WIDE.U32 R48, R165, R58, c[0x0][0x208] ;  /* 0x00008200a5307625 */ /* 0x000fcc00078e003a */
[----:B------:R-:W4:Y:S01]  /*0920*/  LDG.E.128 R48, [R48.64] ;  /* 0x0000000430307981 */ /* 0x000f22000c1e1d00 */
[----:B------:R-:W-:-:S04]  /*0930*/  ISETP.NE.U32.AND P1, PT, RZ, c[0x0][0x1c0], PT ;  /* 0x00007000ff007a0c */ /* 0x000fc80003f25070 */
[----:B------:R-:W-:Y:S02]  /*0940*/  ISETP.NE.AND.EX P1, PT, RZ, c[0x0][0x1c4], PT, P1 ;  /* 0x00007100ff007a0c */ /* 0x000fe40003f25310 */
[----:B------:R-:W-:Y:S02]  /*0950*/  SHF.R.S32.HI R54, RZ, 0x1f, R157 ;  /* 0x0000001fff367819 */ /* 0x000fe4000001149d */
[----:B------:R-:W-:-:S09]  /*0960*/  MOV R170, 0x8 ;  /* 0x0000000800aa7802 */ /* 0x000fd20000000f00 */
[----:B------:R-:W-:Y:S01]  /*0970*/  @P1 LEA R60, P2, R157, c[0x0][0x1c0], 0x1 ;  /* 0x000070009d3c1a11 */ /* 0x000fe200078408ff */
[----:B0-----:R-:W-:-:S03]  /*0980*/  IMAD.WIDE.U32 R52, R170, R167, c[0x0][0x190] ;  /* 0x00006400aa347625 */ /* 0x001fc600078e00a7 */
[----:B------:R-:W-:Y:S01]  /*0990*/  @P1 LEA.HI.X R61, R157, c[0x0][0x1c4], R54, 0x1, P2 ;  /* 0x000071009d3d1a11 */ /* 0x000fe200010f0c36 */
[-C--:B------:R-:W-:Y:S02]  /*09a0*/  IMAD.WIDE.U32 R54, R168, R170.reuse, c[0x0][0x190] ;  /* 0x00006400a8367625 */ /* 0x080fe400078e00aa */
[----:B-----5:R-:W5:Y:S02]  /*09b0*/  LDG.E.64 R52, [R52.64] ;  /* 0x0000000434347981 */ /* 0x020f64000c1e1b00 */
[----:B-1----:R-:W-:Y:S02]  /*09c0*/  IMAD.WIDE.U32 R2, R165, R170, c[0x0][0x190] ;  /* 0x00006400a5027625 */ /* 0x002fe400078e00aa */
[----:B------:R0:W4:Y:S04]  /*09d0*/  @P1 LDG.E.U16 R177, [R60.64] ;  /* 0x000000043cb11981 */ /* 0x000128000c1e1500 */
[----:B------:R-:W5:Y:S04]  /*09e0*/  LDG.E.64 R54, [R54.64] ;  /* 0x0000000436367981 */ /* 0x000f68000c1e1b00 */
[----:B------:R-:W5:Y:S01]  /*09f0*/  LDG.E.64 R2, [R2.64] ;  /* 0x0000000402027981 */ /* 0x000f62000c1e1b00 */
[----:B------:R-:W-:-:S04]  /*0a00*/  ISETP.NE.U32.AND P0, PT, RZ, c[0x0][0x218], PT ;  /* 0x00008600ff007a0c */ /* 0x000fc80003f05070 */
[----:B------:R-:W-:Y:S02]  /*0a10*/  ISETP.NE.AND.EX P0, PT, RZ, c[0x0][0x21c], PT, P0 ;  /* 0x00008700ff007a0c */ /* 0x000fe40003f05300 */
[----:B------:R-:W-:-:S11]  /*0a20*/  ISETP.NE.AND P2, PT, R172, RZ, PT ;  /* 0x000000ffac00720c */ /* 0x000fd60003f45270 */
[----:B------:R-:W-:-:S04]  /*0a30*/  @P0 IMAD.WIDE.U32 R56, R167, R58, c[0x0][0x218] ;  /* 0x00008600a7380625 */ /* 0x000fc800078e003a */
[-C--:B------:R-:W-:Y:S01]  /*0a40*/  @P0 IMAD.WIDE.U32 R62, R168, R58.reuse, c[0x0][0x218] ;  /* 0x00008600a83e0625 */ /* 0x080fe200078e003a */
[----:B------:R2:W5:Y:S03]  /*0a50*/  @P0 LDG.E.128 R16, [R56.64] ;  /* 0x0000000438100981 */ /* 0x000566000c1e1d00 */
[----:B------:R-:W-:Y:S01]  /*0a60*/  @P0 IMAD.WIDE.U32 R58, R165, R58, c[0x0][0x218] ;  /* 0x00008600a53a0625 */ /* 0x000fe200078e003a */
[----:B------:R1:W5:Y:S04]  /*0a70*/  @P0 LDG.E.128 R12, [R62.64] ;  /* 0x000000043e0c0981 */ /* 0x000368000c1e1d00 */
[----:B------:R0:W5:Y:S01]  /*0a80*/  @P0 LDG.E.128 R20, [R58.64] ;  /* 0x000000043a140981 */ /* 0x000162000c1e1d00 */
[----:B--2---:R-:W-:-:S02]  /*0a90*/  PRMT R56, RZ, 0x5410, R28 ;  /* 0x00005410ff387816 */ /* 0x004fc4000000001c */
[----:B0-----:R-:W-:Y:S02]  /*0aa0*/  PRMT R59, RZ, 0x5410, R30 ;  /* 0x00005410ff3b7816 */ /* 0x001fe4000000001e */
[--C-:B---3--:R-:W-:Y:S02]  /*0ab0*/  PRMT R185, RZ, 0x5410, R40.reuse ;  /* 0x00005410ffb97816 */ /* 0x108fe40000000028 */
[----:B------:R-:W-:Y:S02]  /*0ac0*/  PRMT R180, RZ, 0x7610, R40 ;  /* 0x00007610ffb47816 */ /* 0x000fe40000000028 */
[----:B----4-:R-:W-:Y:S02]  /*0ad0*/  FSEL R211, R174, RZ, !P2 ;  /* 0x000000ffaed37208 */ /* 0x010fe40005000000 */
[----:B------:R-:W-:Y:S02]  /*0ae0*/  PRMT R30, RZ, 0x7610, R30 ;  /* 0x00007610ff1e7816 */ /* 0x000fe4000000001e */
[----:B------:R-:W-:-:S02]  /*0af0*/  PRMT R40, RZ, 0x5410, R44 ;  /* 0x00005410ff287816 */ /* 0x000fc4000000002c */
[----:B------:R-:W-:Y:S02]  /*0b00*/  PRMT R28, RZ, 0x7610, R28 ;  /* 0x00007610ff1c7816 */ /* 0x000fe4000000001c */
[----:B------:R-:W-:Y:S02]  /*0b10*/  PRMT R171, RZ, 0x5410, R32 ;  /* 0x00005410ffab7816 */ /* 0x000fe40000000020 */
[--C-:B------:R-:W-:Y:S02]  /*0b20*/  PRMT R187, RZ, 0x5410, R35.reuse ;  /* 0x00005410ffbb7816 */ /* 0x100fe40000000023 */
[----:B------:R-:W-:Y:S01]  /*0b30*/  PRMT R189, RZ, 0x7610, R35 ;  /* 0x00007610ffbd7816 */ /* 0x000fe20000000023 */
[----:B------:R-:W-:Y:S01]  /*0b40*/  FADD.FTZ R35, -R211, R56 ;  /* 0x00000038d3237221 */ /* 0x000fe20000010100 */
[----:B------:R-:W-:Y:S02]  /*0b50*/  PRMT R61, RZ, 0x7610, R37 ;  /* 0x00007610ff3d7816 */ /* 0x000fe40000000025 */
[----:B------:R-:W-:-:S02]  /*0b60*/  PRMT R169, RZ, 0x5410, R39 ;  /* 0x00005410ffa97816 */ /* 0x000fc40000000027 */
[--C-:B------:R-:W-:Y:S02]  /*0b70*/  PRMT R194, RZ, 0x5410, R42.reuse ;  /* 0x00005410ffc27816 */ /* 0x100fe4000000002a */
[----:B------:R-:W-:Y:S02]  /*0b80*/  PRMT R176, RZ, 0x7610, R42 ;  /* 0x00007610ffb07816 */ /* 0x000fe4000000002a */
[----:B------:R-:W-:Y:S01]  /*0b90*/  PRMT R174, RZ, 0x5410, R46 ;  /* 0x00005410ffae7816 */ /* 0x000fe2000000002e */
[----:B------:R-:W-:Y:S01]  /*0ba0*/  FADD.FTZ R207, -R211, R40 ;  /* 0x00000028d3cf7221 */ /* 0x000fe20000010100 */
[----:B-1----:R-:W-:Y:S02]  /*0bb0*/  PRMT R63, RZ, 0x5410, R38 ;  /* 0x00005410ff3f7816 */ /* 0x002fe40000000026 */
[----:B------:R-:W-:Y:S02]  /*0bc0*/  PRMT R39, RZ, 0x7610, R39 ;  /* 0x00007610ff277816 */ /* 0x000fe40000000027 */
[----:B------:R-:W-:-:S02]  /*0bd0*/  PRMT R42, RZ, 0x7610, R45 ;  /* 0x00007610ff2a7816 */ /* 0x000fc4000000002d */
[----:B------:R-:W-:Y:S01]  /*0be0*/  PRMT R46, RZ, 0x7610, R46 ;  /* 0x00007610ff2e7816 */ /* 0x000fe2000000002e */
[----:B------:R-:W-:Y:S01]  /*0bf0*/  FMUL.FTZ R40, R156, R171 ;  /* 0x000000ab9c287220 */ /* 0x000fe20000410000 */
[----:B------:R-:W-:Y:S02]  /*0c00*/  PRMT R58, RZ, 0x7610, R32 ;  /* 0x00007610ff3a7816 */ /* 0x000fe40000000020 */
[----:B------:R-:W-:Y:S02]  /*0c10*/  PRMT R38, RZ, 0x7610, R38 ;  /* 0x00007610ff267816 */ /* 0x000fe40000000026 */
[----:B------:R-:W-:Y:S01]  /*0c20*/  PRMT R191, RZ, 0x5410, R45 ;  /* 0x00005410ffbf7816 */ /* 0x000fe2000000002d */
[----:B------:R-:W-:Y:S01]  /*0c30*/  FADD.FTZ R45, -R211, R30 ;  /* 0x0000001ed32d7221 */ /* 0x000fe20000010100 */
[----:B------:R-:W-:Y:S01]  /*0c40*/  PRMT R57, RZ, 0x5410, R29 ;  /* 0x00005410ff397816 */ /* 0x000fe2000000001d */
[----:B------:R-:W-:Y:S01]  /*0c50*/  FMUL.FTZ R35, R166, R35 ;  /* 0x00000023a6237220 */ /* 0x000fe20000410000 */
[----:B------:R-:W-:-:S02]  /*0c60*/  PRMT R173, RZ, 0x5410, R33 ;  /* 0x00005410ffad7816 */ /* 0x000fc40000000021 */
[----:B------:R-:W-:Y:S01]  /*0c70*/  PRMT R62, RZ, 0x7610, R33 ;  /* 0x00007610ff3e7816 */ /* 0x000fe20000000021 */
[C---:B------:R-:W-:Y:S01]  /*0c80*/  FADD.FTZ R33, -R211.reuse, R28 ;  /* 0x0000001cd3217221 */ /* 0x040fe20000010100 */
[----:B------:R-:W-:Y:S01]  /*0c90*/  PRMT R179, RZ, 0x5410, R43 ;  /* 0x00005410ffb37816 */ /* 0x000fe2000000002b */
[C---:B------:R-:W-:Y:S01]  /*0ca0*/  FADD.FTZ R197, -R211.reuse, R61 ;  /* 0x0000003dd3c57221 */ /* 0x040fe20000010100 */
[----:B------:R-:W-:Y:S01]  /*0cb0*/  PRMT R188, RZ, 0x7610, R43 ;  /* 0x00007610ffbc7816 */ /* 0x000fe2000000002b */
[C---:B------:R-:W-:Y:S01]  /*0cc0*/  FADD.FTZ R43, -R211.reuse, R59 ;  /* 0x0000003bd32b7221 */ /* 0x040fe20000010100 */
        /* <DEDUP_REMOVED lines=11> */
[----:B------:R-:W-:Y:S02]  /*0d80*/  FADD.FTZ R46, RZ, R40 ;  /* 0x00000028ff2e7221 */ /* 0x000fe40000010000 */
[----:B------:R-:W-:Y:S02]  /*0d90*/  FADD.FTZ R37, -R211, R57 ;  /* 0x00000039d3257221 */ /* 0x000fe40000010100 */
[----:B------:R-:W-:Y:S02]  /*0da0*/  FMUL.FTZ R38, R166, R33 ;  /* 0x00000021a6267220 */ /* 0x000fe40000410000 */
[----:B------:R-:W-:Y:S01]  /*0db0*/  FFMA.FTZ R45, R35, R40, RZ ;  /* 0x00000028232d7223 */ /* 0x000fe200000100ff */
[--C-:B------:R-:W-:Y:S01]  /*0dc0*/  PRMT R182, RZ, 0x5410, R41.reuse ;  /* 0x00005410ffb67816 */ /* 0x100fe20000000029 */
[----:B------:R-:W-:Y:S01]  /*0dd0*/  FADD.FTZ R183, -R211, R32 ;  /* 0x00000020d3b77221 */ /* 0x000fe20000010100 */
[----:B------:R-:W-:Y:S01]  /*0de0*/  PRMT R178, RZ, 0x7610, R41 ;  /* 0x00007610ffb27816 */ /* 0x000fe20000000029 */
[----:B------:R-:W-:-:S02]  /*0df0*/  FMUL.FTZ R33, R154, R173 ;  /* 0x000000ad9a217220 */ /* 0x000fc40000410000 */
[----:B------:R-:W-:Y:S01]  /*0e00*/  FADD.FTZ R46, R46, R39 ;  /* 0x000000272e2e7221 */ /* 0x000fe20000010000 */
[----:B------:R-:W-:Y:S01]  /*0e10*/  PRMT R60, RZ, 0x5410, R31 ;  /* 0x00005410ff3c7816 */ /* 0x000fe2000000001f */
[C---:B------:R-:W-:Y:S02]  /*0e20*/  FADD.FTZ R41, -R211.reuse, R29 ;  /* 0x0000001dd3297221 */ /* 0x040fe40000010100 */
[----:B------:R-:W-:Y:S02]  /*0e30*/  FMUL.FTZ R32, R166, R37 ;  /* 0x00000025a6207220 */ /* 0x000fe40000410000 */
[----:B------:R-:W-:Y:S01]  /*0e40*/  FFMA.FTZ R45, R38, R39, R45 ;  /* 0x00000027262d7223 */ /* 0x000fe2000001002d */
[----:B------:R-:W-:Y:S01]  /*0e50*/  PRMT R36, RZ, 0x7610, R36 ;  /* 0x00007610ff247816 */ /* 0x000fe20000000024 */
[----:B------:R-:W-:Y:S02]  /*0e60*/  FADD.FTZ R195, -R211, R34 ;  /* 0x00000022d3c37221 */ /* 0x000fe40000010100 */
[----:B------:R-:W-:-:S02]  /*0e70*/  FMUL.FTZ R37, R153, R62 ;  /* 0x0000003e99257220 */ /* 0x000fc40000410000 */
[----:B------:R-:W-:Y:S01]  /*0e80*/  FADD.FTZ R46, R46, R33 ;  /* 0x000000212e2e7221 */ /* 0x000fe20000010000 */
[----:B------:R-:W-:Y:S01]  /*0e90*/  PRMT R31, RZ, 0x7610, R31 ;  /* 0x00007610ff1f7816 */ /* 0x000fe2000000001f */
[----:B------:R-:W-:Y:S01]  /*0ea0*/  FMUL.FTZ R34, R166, R41 ;  /* 0x00000029a6227220 */ /* 0x000fe20000410000 */
[----:B------:R-:W-:Y:S01]  /*0eb0*/  PRMT R184, RZ, 0x5410, R47 ;  /* 0x00005410ffb87816 */ /* 0x000fe2000000002f */
[----:B------:R-:W-:Y:S01]  /*0ec0*/  FFMA.FTZ R45, R32, R33, R45 ;  /* 0x00000021202d7223 */ /* 0x000fe2000001002d */
[----:B------:R-:W-:Y:S01]  /*0ed0*/  PRMT R186, RZ, 0x7610, R47 ;  /* 0x00007610ffba7816 */ /* 0x000fe2000000002f */
[C---:B------:R-:W-:Y:S02]  /*0ee0*/  FADD.FTZ R47, -R211.reuse, R60 ;  /* 0x0000003cd32f7221 */ /* 0x040fe40000010100 */
[----:B------:R-:W-:Y:S02]  /*0ef0*/  FADD.FTZ R193, -R211, R36 ;  /* 0x00000024d3c17221 */ /* 0x000fe40000010100 */
[----:B------:R-:W-:-:S02]  /*0f00*/  FMUL.FTZ R41, R152, R175 ;  /* 0x000000af98297220 */ /* 0x000fc40000410000 */
[----:B------:R-:W-:Y:S02]  /*0f10*/  FADD.FTZ R46, R46, R37 ;  /* 0x000000252e2e7221 */ /* 0x000fe40000010000 */
[----:B------:R-:W-:Y:S02]  /*0f20*/  FMUL.FTZ R36, R166, R43 ;  /* 0x0000002ba6247220 */ /* 0x000fe40000410000 */
[----:B------:R-:W-:Y:S02]  /*0f30*/  FFMA.FTZ R45, R34, R37, R45 ;  /* 0x00000025222d7223 */ /* 0x000fe4000001002d */
[----:B------:R-:W-:Y:S02]  /*0f40*/  FADD.FTZ R181, -R211, R31 ;  /* 0x0000001fd3b57221 */ /* 0x000fe40000010100 */
[----:B------:R-:W-:Y:S02]  /*0f50*/  FMUL.FTZ R190, R166, R47 ;  /* 0x0000002fa6be7220 */ /* 0x000fe40000410000 */
[----:B------:R-:W-:-:S02]  /*0f60*/  FMUL.FTZ R43, R151, R170 ;  /* 0x000000aa972b7220 */ /* 0x000fc40000410000 */
[----:B------:R-:W-:Y:S02]  /*0f70*/  FADD.FTZ R46, R46, R41 ;  /* 0x000000292e2e7221 */ /* 0x000fe40000010000 */
[----:B------:R-:W-:Y:S02]  /*0f80*/  FFMA.FTZ R45, R36, R41, R45 ;  /* 0x00000029242d7223 */ /* 0x000fe4000001002d */
[----:B------:R-:W-:Y:S02]  /*0f90*/  FADD.FTZ R126, R187, R126 ;  /* 0x0000007ebb7e7221 */ /* 0x000fe40000010000 */
[----:B------:R-:W-:Y:S02]  /*0fa0*/  FMUL.FTZ R192, R166, R181 ;  /* 0x000000b5a6c07220 */ /* 0x000fe40000410000 */
[-C--:B------:R-:W-:Y:S02]  /*0fb0*/  FFMA.FTZ R127, R190, R187.reuse, R127 ;  /* 0x000000bbbe7f7223 */ /* 0x080fe4000001007f */
        /* <DEDUP_REMOVED lines=8> */
[C---:B------:R-:W-:Y:S02]  /*1040*/  FADD.FTZ R169, -R211.reuse, R186 ;  /* 0x000000bad3a97221 */ /* 0x040fe40000010100 */
[----:B------:R-:W-:Y:S02]  /*1050*/  FFMA.FTZ R45, R190, R187, R45 ;  /* 0x000000bbbe2d7223 */ /* 0x000fe4000001002d */
[C---:B------:R-:W-:Y:S01]  /*1060*/  FMUL.FTZ R186, R166.reuse, R183 ;  /* 0x000000b7a6ba7220 */ /* 0x040fe20000410000 */
[--C-:B------:R-:W-:Y:S01]  /*1070*/  PRMT R30, RZ, 0x5410, R49.reuse ;  /* 0x00005410ff1e7816 */ /* 0x100fe20000000031 */
[----:B------:R-:W-:Y:S01]  /*1080*/  FADD.FTZ R29, -R211, R184 ;  /* 0x000000b8d31d7221 */ /* 0x000fe20000010100 */
[----:B------:R-:W-:Y:S01]  /*1090*/  PRMT R56, RZ, 0x7610, R49 ;  /* 0x00007610ff387816 */ /* 0x000fe20000000031 */
[----:B------:R-:W-:-:S02]  /*10a0*/  FMUL.FTZ R183, R166, R193 ;  /* 0x000000c1a6b77220 */ /* 0x000fc40000410000 */
[----:B------:R-:W-:Y:S02]  /*10b0*/  FMUL.FTZ R184, R148, R185 ;  /* 0x000000b994b87220 */ /* 0x000fe40000410000 */
[----:B------:R-:W-:Y:S02]  /*10c0*/  FADD.FTZ R47, R46, R189 ;  /* 0x000000bd2e2f7221 */ /* 0x000fe40000010000 */
[----:B------:R-:W-:Y:S02]  /*10d0*/  FFMA.FTZ R49, R192, R189, R45 ;  /* 0x000000bdc0317223 */ /* 0x000fe4000001002d */
[----:B------:R-:W-:Y:S02]  /*10e0*/  FADD.FTZ R122, R185, R122 ;  /* 0x0000007ab97a7221 */ /* 0x000fe40000010000 */
[----:B------:R-:W-:Y:S01]  /*10f0*/  FFMA.FTZ R123, R186, R185, R123 ;  /* 0x000000b9ba7b7223 */ /* 0x000fe2000001007b */
[----:B------:R-:W-:Y:S01]  /*1100*/  PRMT R196, RZ, 0x5410, R48 ;  /* 0x00005410ffc47816 */ /* 0x000fe20000000030 */
[----:B------:R-:W-:Y:S01]  /*1110*/  FADD.FTZ R120, R180, R120 ;  /* 0x00000078b4787221 */ /* 0x000fe20000010000 */
[----:B------:R-:W-:Y:S01]  /*1120*/  PRMT R198, RZ, 0x7610, R48 ;  /* 0x00007610ffc67816 */ /* 0x000fe20000000030 */
[----:B------:R-:W-:-:S02]  /*1130*/  FMUL.FTZ R185, R166, R195 ;  /* 0x000000c3a6b97220 */ /* 0x000fc40000410000 */
[-C--:B------:R-:W-:Y:S02]  /*1140*/  FFMA.FTZ R121, R183, R180.reuse, R121 ;  /* 0x000000b4b7797223 */ /* 0x080fe40000010079 */
        /* <DEDUP_REMOVED lines=8> */
[----:B------:R-:W-:Y:S01]  /*11d0*/  PRMT R28, RZ, 0x5410, R50 ;  /* 0x00005410ff1c7816 */ /* 0x000fe20000000032 */
[----:B------:R-:W-:Y:S01]  /*11e0*/  FADD.FTZ R130, R175, R130 ;  /* 0x00000082af827221 */ /* 0x000fe20000010000 */
[----:B------:R-:W-:Y:S01]  /*11f0*/  PRMT R60, RZ, 0x7610, R50 ;  /* 0x00007610ff3c7816 */ /* 0x000fe20000000032 */
[----:B------:R-:W-:Y:S02]  /*1200*/  FFMA.FTZ R131, R36, R175, R131 ;  /* 0x000000af24837223 */ /* 0x000fe40000010083 */
[----:B------:R-:W-:-:S02]  /*1210*/  FADD.FTZ R128, R170, R128 ;  /* 0x00000080aa807221 */ /* 0x000fc40000010000 */
[----:B------:R-:W-:Y:S02]  /*1220*/  FFMA.FTZ R129, R42, R170, R129 ;  /* 0x000000aa2a817223 */ /* 0x000fe40000010081 */
[----:B------:R-:W-:Y:S02]  /*1230*/  FMUL.FTZ R175, R145, R178 ;  /* 0x000000b291af7220 */ /* 0x000fe40000410000 */
[----:B------:R-:W-:Y:S02]  /*1240*/  FADD.FTZ R50, R49, R182 ;  /* 0x000000b631327221 */ /* 0x000fe40000010000 */
[----:B------:R-:W-:Y:S02]  /*1250*/  FADD.FTZ R199, -R211, R63 ;  /* 0x0000003fd3c77221 */ /* 0x000fe40000010100 */
[----:B------:R-:W-:Y:S02]  /*1260*/  FMUL.FTZ R170, R166, R197 ;  /* 0x000000c5a6aa7220 */ /* 0x000fe40000410000 */
[----:B------:R-:W-:-:S02]  /*1270*/  FFMA.FTZ R49, R185, R182, R48 ;  /* 0x000000b6b9317223 */ /* 0x000fc40000010030 */
[----:B------:R-:W-:Y:S02]  /*1280*/  FADD.FTZ R138, R171, R138 ;  /* 0x0000008aab8a7221 */ /* 0x000fe40000010000 */
[----:B------:R-:W-:Y:S02]  /*1290*/  FFMA.FTZ R140, R35, R171, R140 ;  /* 0x000000ab238c7223 */ /* 0x000fe4000001008c */
[----:B------:R-:W-:Y:S02]  /*12a0*/  FADD.FTZ R191, -R211, R191 ;  /* 0x000000bfd3bf7221 */ /* 0x000fe40000010100 */
[----:B------:R-:W-:Y:S02]  /*12b0*/  FADD.FTZ R136, R58, R136 ;  /* 0x000000883a887221 */ /* 0x000fe40000010000 */
[----:B------:R-:W-:Y:S02]  /*12c0*/  FFMA.FTZ R137, R38, R58, R137 ;  /* 0x0000003a26897223 */ /* 0x000fe40000010089 */
[----:B------:R-:W-:-:S02]  /*12d0*/  FADD.FTZ R134, R173, R134 ;  /* 0x00000086ad867221 */ /* 0x000fc40000010000 */
[----:B------:R-:W-:Y:S02]  /*12e0*/  FFMA.FTZ R135, R32, R173, R135 ;  /* 0x000000ad20877223 */ /* 0x000fe40000010087 */
[----:B------:R-:W-:Y:S02]  /*12f0*/  FMUL.FTZ R171, R166, R201 ;  /* 0x000000c9a6ab7220 */ /* 0x000fe40000410000 */
[----:B------:R-:W-:Y:S02]  /*1300*/  FADD.FTZ R57, -R211, R174 ;  /* 0x000000aed3397221 */ /* 0x000fe40000010100 */
[----:B------:R-:W-:Y:S02]  /*1310*/  FMUL.FTZ R173, R144, R194 ;  /* 0x000000c290ad7220 */ /* 0x000fe40000410000 */
[----:B------:R-:W-:Y:S02]  /*1320*/  FADD.FTZ R58, R50, R175 ;  /* 0x000000af323a7221 */ /* 0x000fe40000010000 */
[----:B------:R-:W-:-:S02]  /*1330*/  FMUL.FTZ R174, R166, R199 ;  /* 0x000000c7a6ae7220 */ /* 0x000fc40000410000 */
[----:B------:R-:W-:Y:S01]  /*1340*/  FFMA.FTZ R49, R170, R175, R49 ;  /* 0x000000afaa317223 */ /* 0x000fe20000010031 */
[--C-:B------:R-:W-:Y:S01]  /*1350*/  PRMT R63, RZ, 0x5410, R51.reuse ;  /* 0x00005410ff3f7816 */ /* 0x100fe20000000033 */
[----:B------:R-:W-:Y:S01]  /*1360*/  FADD.FTZ R116, R178, R116 ;  /* 0x00000074b2747221 */ /* 0x000fe20000010000 */
[----:B------:R-:W-:Y:S01]  /*1370*/  PRMT R31, RZ, 0x7610, R51 ;  /* 0x00007610ff1f7816 */ /* 0x000fe20000000033 */
[----:B------:R-:W-:Y:S02]  /*1380*/  FFMA.FTZ R117, R170, R178, R117 ;  /* 0x000000b2aa757223 */ /* 0x000fe40000010075 */
        /* <DEDUP_REMOVED lines=11> */
[-C--:B------:R-:W-:Y:S02]  /*1440*/  FFMA.FTZ R107, R50, R30.reuse, R107 ;  /* 0x0000001e326b7223 */ /* 0x080fe4000001006b */
        /* <DEDUP_REMOVED lines=8> */
[----:B------:R-:W-:Y:S02]  /*14d0*/  FMUL.FTZ R188, R141, R188 ;  /* 0x000000bc8dbc7220 */ /* 0x000fe40000410000 */
[----:B------:R-:W-:-:S02]  /*14e0*/  FADD.FTZ R61, R30, R179 ;  /* 0x000000b31e3d7221 */ /* 0x000fc40000010000 */
[----:B------:R-:W-:Y:S02]  /*14f0*/  FFMA.FTZ R58, R178, R179, R58 ;  /* 0x000000b3b23a7223 */ /* 0x000fe4000001003a */
[----:B------:R-:W-:Y:S02]  /*1500*/  FADD.FTZ R132, R62, R132 ;  /* 0x000000843e847221 */ /* 0x000fe40000010000 */
[----:B------:R-:W-:Y:S02]  /*1510*/  FFMA.FTZ R133, R34, R62, R133 ;  /* 0x0000003e22857223 */ /* 0x000fe40000010085 */
[----:B------:R-:W-:Y:S02]  /*1520*/  FMUL.FTZ R47, R139, R196 ;  /* 0x000000c48b2f7220 */ /* 0x000fe40000410000 */
[----:B------:R-:W-:Y:S02]  /*1530*/  FADD.FTZ R30, R61, R188 ;  /* 0x000000bc3d1e7221 */ /* 0x000fe40000010000 */
[----:B------:R-:W-:-:S02]  /*1540*/  FADD.FTZ R209, -R211, R44 ;  /* 0x0000002cd3d17221 */ /* 0x000fc40000010100 */
[C---:B------:R-:W-:Y:S02]  /*1550*/  FMUL.FTZ R46, R166.reuse, R207 ;  /* 0x000000cfa62e7220 */ /* 0x040fe40000410000 */
[----:B------:R-:W-:Y:S02]  /*1560*/  FFMA.FTZ R62, R181, R188, R58 ;  /* 0x000000bcb53e7223 */ /* 0x000fe4000001003a */
[----:B------:R-:W-:Y:S02]  /*1570*/  FMUL.FTZ R58, R166, R57 ;  /* 0x00000039a63a7220 */ /* 0x000fe40000410000 */
[----:B------:R-:W-:Y:S02]  /*1580*/  FADD.FTZ R61, R30, R47 ;  /* 0x0000002f1e3d7221 */ /* 0x000fe40000010000 */
[----:B------:R-:W-:Y:S02]  /*1590*/  FMUL.FTZ R45, R166, R209 ;  /* 0x000000d1a62d7220 */ /* 0x000fe40000410000 */
[----:B------:R-:W-:-:S02]  /*15a0*/  FMUL.FTZ R48, R159, R198 ;  /* 0x000000c69f307220 */ /* 0x000fc40000410000 */
        /* <DEDUP_REMOVED lines=25> */
[----:B------:R-:W-:Y:S02]  /*1740*/  FMUL.FTZ R61, R164, R31 ;  /* 0x0000001fa43d7220 */ /* 0x000fe40000410000 */
[----:B------:R-:W-:Y:S02]  /*1750*/  FMUL.FTZ R169, R166, R169 ;  /* 0x000000a9a6a97220 */ /* 0x000fe40000410000 */
[----:B------:R-:W-:Y:S02]  /*1760*/  FADD.FTZ R28, R28, R63 ;  /* 0x0000003f1c1c7221 */ /* 0x000fe40000010000 */
[----:B------:R-:W-:Y:S01]  /*1770*/  FFMA.FTZ R30, R62, R63, R30 ;  /* 0x0000003f3e1e7223 */ /* 0x000fe2000001001e */
[----:B------:R-:W-:Y:S01]  /*1780*/  MOV R44, 0x3f800000 ;  /* 0x3f800000002c7802 */ /* 0x000fe20000000f00 */
[----:B------:R-:W-:Y:S01]  /*1790*/  FADD.FTZ R101, R194, R101 ;  /* 0x00000065c2657221 */ /* 0x000fe20000010000 */
[----:B------:R-:W-:Y:S01]  /*17a0*/  @P1 PRMT R44, RZ, 0x5410, R177 ;  /* 0x00005410ff2c1816 */ /* 0x000fe200000000b1 */
        /* <DEDUP_REMOVED lines=8> */
[----:B------:R-:W-:Y:S01]  /*1830*/  FFMA.FTZ R193, R169, R61, R30 ;  /* 0x0000003da9c17223 */ /* 0x000fe2000001001e */
[----:B------:R-:W-:Y:S05]  /*1840*/  BRA.DIV ~URZ, `(.L_x_737) ;  /* 0x00002eb27f007947 */ /* 0x000fea000b800000 */
[----:B------:R0:W1:Y:S02]  /*1850*/  SHFL.BFLY PT, R30, R191, 0x1, 0x1f ;  /* 0x0c201f00bf1e7f89 */ /* 0x00006400000e0000 */
.L_x_741:
        /* <DEDUP_REMOVED lines=18> */
.L_x_742:
[----:B------:R-:W-:-:S10]  /*1980*/  HFMA2.MMA R177, -RZ, RZ, 0, 9.5367431640625e-07 ;  /* 0x00000010ffb17435 */ /* 0x000fd400000001ff */
[----:B------:R-:W-:-:S06]  /*1990*/  IMAD.WIDE.U32 R28, R168, R177, c[0x0][0x170] ;  /* 0x00005c00a81c7625 */ /* 0x000fcc00078e00b1 */
[----:B------:R-:W3:Y:S01]  /*19a0*/  LDG.E.128 R28, [R28.64] ;  /* 0x000000041c1c7981 */ /* 0x000ee2000c1e1d00 */
[----:B--2---:R-:W-:Y:S01]  /*19b0*/  FADD.FTZ R196, R196, R193 ;  /* 0x000000c1c4c47221 */ /* 0x004fe20000010000 */
[----:B-1----:R-:W-:Y:S01]  /*19c0*/  HFMA2.MMA R193, -RZ, RZ, 0, 0 ;  /* 0x00000000ffc17435 */ /* 0x002fe200000001ff */
[----:B0-----:R-:W-:Y:S01]  /*19d0*/  FADD.FTZ R194, R198, R191 ;  /* 0x000000bfc6c27221 */ /* 0x001fe20000010000 */
[C---:B-----5:R-:W-:Y:S01]  /*19e0*/  LOP3.LUT P5, RZ, R55.reuse, 0xff, RZ, 0xc0, !PT ;  /* 0x000000ff37ff7812 */ /* 0x060fe200078ac0ff */
[----:B------:R-:W-:Y:S01]  /*19f0*/  FMUL.FTZ R196, R196, c[0x0][0x1e0] ;  /* 0x00007800c4c47a20 */ /* 0x000fe20000410000 */
[C---:B------:R-:W-:Y:S01]  /*1a00*/  LOP3.LUT P6, RZ, R55.reuse, 0xff00, RZ, 0xc0, !PT ;  /* 0x0000ff0037ff7812 */ /* 0x040fe200078cc0ff */
[----:B------:R-:W-:Y:S01]  /*1a10*/  FMUL.FTZ R194, R194, c[0x0][0x1e0] ;  /* 0x00007800c2c27a20 */ /* 0x000fe20000410000 */
[----:B------:R-:W-:Y:S02]  /*1a20*/  LOP3.LUT P3, RZ, R55, 0xff0000, RZ, 0xc0, !PT ;  /* 0x00ff000037ff7812 */ /* 0x000fe4000786c0ff */
[----:B------:R-:W-:-:S02]  /*1a30*/  FSEL R191, R196, RZ, !P2 ;  /* 0x000000ffc4bf7208 */ /* 0x000fc40005000000 */
[----:B------:R-:W-:Y:S02]  /*1a40*/  LOP3.LUT P2, RZ, R54, 0xff00, RZ, 0xc0, !PT ;  /* 0x0000ff0036ff7812 */ /* 0x000fe4000784c0ff */
[----:B------:R-:W-:Y:S01]  /*1a50*/  MOV R196, RZ ;  /* 0x000000ff00c47202 */ /* 0x000fe20000000f00 */
[-CC-:B------:R-:W-:Y:S01]  /*1a60*/  FFMA.FTZ R35, R35, R194.reuse, R191.reuse ;  /* 0x000000c223237223 */ /* 0x180fe200000100bf */
[----:B------:R-:W-:Y:S01]  /*1a70*/  LOP3.LUT P4, RZ, R55, 0xff000000, RZ, 0xc0, !PT ;  /* 0xff00000037ff7812 */ /* 0x000fe2000788c0ff */
[----:B------:R-:W-:Y:S01]  /*1a80*/  FFMA.FTZ R38, R38, R194, R191 ;  /* 0x000000c226267223 */ /* 0x000fe200000100bf */
[----:B------:R-:W-:Y:S01]  /*1a90*/  HFMA2.MMA R55, -RZ, RZ, 0, 0 ;  /* 0x00000000ff377435 */ /* 0x000fe200000001ff */
[----:B------:R-:W-:Y:S01]  /*1aa0*/  FADD.FTZ R35, R40, -R35 ;  /* 0x8000002328237221 */ /* 0x000fe20000010000 */
[----:B------:R-:W-:Y:S01]  /*1ab0*/  MOV R40, R54 ;  /* 0x0000003600287202 */ /* 0x000fe20000000f00 */
[----:B------:R-:W-:Y:S01]  /*1ac0*/  FADD.FTZ R39, R39, -R38 ;  /* 0x8000002627277221 */ /* 0x000fe20000010000 */
[----:B------:R-:W-:Y:S01]  /*1ad0*/  @P0 PRMT R38, RZ, 0x5410, R12 ;  /* 0x00005410ff260816 */ /* 0x000fe2000000000c */
[----:B------:R-:W-:Y:S01]  /*1ae0*/  FMUL.FTZ R35, R166, R35 ;  /* 0x00000023a6237220 */ /* 0x000fe20000410000 */
[----:B------:R-:W-:Y:S01]  /*1af0*/  LOP3.LUT P1, RZ, R40, 0xff, RZ, 0xc0, !PT ;  /* 0x000000ff28ff7812 */ /* 0x000fe2000782c0ff */
[----:B------:R-:W-:-:S02]  /*1b00*/  FMUL.FTZ R195, R166, R39 ;  /* 0x00000027a6c37220 */ /* 0x000fc40000410000 */
[----:B------:R-:W-:Y:S01]  /*1b10*/  @P0 FADD.FTZ R35, R35, R38 ;  /* 0x0000002623230221 */ /* 0x000fe20000010000 */
[----:B------:R-:W-:Y:S01]  /*1b20*/  @P0 PRMT R38, RZ, 0x7610, R12 ;  /* 0x00007610ff260816 */ /* 0x000fe2000000000c */
[--C-:B------:R-:W-:Y:S02]  /*1b30*/  FFMA.FTZ R32, R32, R194, R191.reuse ;  /* 0x000000c220207223 */ /* 0x100fe400000100bf */
[-C--:B------:R-:W-:Y:S02]  /*1b40*/  FMUL.FTZ R39, R35, R44.reuse ;  /* 0x0000002c23277220 */ /* 0x080fe40000410000 */
[----:B------:R-:W-:Y:S01]  /*1b50*/  @P0 FADD.FTZ R195, R195, R38 ;  /* 0x00000026c3c30221 */ /* 0x000fe20000010000 */
[----:B------:R-:W-:Y:S01]  /*1b60*/  HFMA2.MMA R38, -RZ, RZ, 0, 0 ;  /* 0x00000000ff267435 */ /* 0x000fe200000001ff */
[----:B------:R-:W-:Y:S02]  /*1b70*/  FMUL.FTZ R197, R39, c[0x0][0x1e8] ;  /* 0x00007a0027c57a20 */ /* 0x000fe40000410000 */
[----:B------:R-:W-:Y:S01]  /*1b80*/  FMUL.FTZ R40, R195, R44 ;  /* 0x0000002cc3287220 */ /* 0x000fe20000410000 */
[----:B------:R-:W-:Y:S01]  /*1b90*/  @P1 PRMT R39, RZ, 0x5410, R92 ;  /* 0x00005410ff271816 */ /* 0x000fe2000000005c */
[----:B------:R-:W-:Y:S01]  /*1ba0*/  FADD.FTZ R33, R33, -R32 ;  /* 0x8000002021217221 */ /* 0x000fe20000010000 */
[----:B------:R-:W-:Y:S01]  /*1bb0*/  @P0 PRMT R32, RZ, 0x5410, R14 ;  /* 0x00005410ff200816 */ /* 0x000fe2000000000e */
[----:B------:R-:W-:Y:S01]  /*1bc0*/  FMUL.FTZ R199, R40, c[0x0][0x1e8] ;  /* 0x00007a0028c77a20 */ /* 0x000fe20000410000 */
[----:B------:R-:W-:Y:S01]  /*1bd0*/  @P2 PRMT R40, RZ, 0x7610, R92 ;  /* 0x00007610ff282816 */ /* 0x000fe2000000005c */
[----:B------:R-:W-:Y:S01]  /*1be0*/  @P1 FMUL.FTZ R38, R197, R39 ;  /* 0x00000027c5261220 */ /* 0x000fe20000410000 */
[----:B------:R-:W-:Y:S01]  /*1bf0*/  MOV R39, RZ ;  /* 0x000000ff00277202 */ /* 0x000fe20000000f00 */
[----:B------:R-:W-:-:S02]  /*1c00*/  FFMA.FTZ R34, R34, R194, R191 ;  /* 0x000000c222227223 */ /* 0x000fc400000100bf */
[----:B------:R-:W-:Y:S02]  /*1c10*/  @P2 FMUL.FTZ R39, R199, R40 ;  /* 0x00000028c7272220 */ /* 0x000fe40000410000 */
[----:B------:R-:W-:Y:S02]  /*1c20*/  FMUL.FTZ R33, R166, R33 ;  /* 0x00000021a6217220 */ /* 0x000fe40000410000 */
[----:B------:R-:W-:Y:S02]  /*1c30*/  FADD.FTZ R37, R37, -R34 ;  /* 0x8000002225257221 */ /* 0x000fe40000010000 */
[----:B------:R-:W-:Y:S02]  /*1c40*/  FFMA.FTZ R36, R36, R194, R191 ;  /* 0x000000c224247223 */ /* 0x000fe400000100bf */
[----:B------:R-:W-:Y:S02]  /*1c50*/  FMUL.FTZ R37, R166, R37 ;  /* 0x00000025a6257220 */ /* 0x000fe40000410000 */
[----:B------:R-:W-:-:S02]  /*1c60*/  FADD.FTZ R41, R41, -R36 ;  /* 0x8000002429297221 */ /* 0x000fc40000010000 */
[-CC-:B------:R-:W-:Y:S02]  /*1c70*/  FFMA.FTZ R190, R190, R194.reuse, R191.reuse ;  /* 0x000000c2bebe7223 */ /* 0x180fe400000100bf */
[----:B------:R-:W-:Y:S02]  /*1c80*/  FMUL.FTZ R41, R166, R41 ;  /* 0x00000029a6297220 */ /* 0x000fe40000410000 */
[----:B------:R-:W-:Y:S02]  /*1c90*/  FADD.FTZ R187, R187, -R190 ;  /* 0x800000bebbbb7221 */ /* 0x000fe40000010000 */
[----:B------:R-:W-:Y:S01]  /*1ca0*/  @P0 FADD.FTZ R41, R41, R32 ;  /* 0x0000002029290221 */ /* 0x000fe20000010000 */
[----:B------:R-:W-:Y:S01]  /*1cb0*/  MOV R32, RZ ;  /* 0x000000ff00207202 */ /* 0x000fe20000000f00 */
[----:B------:R-:W-:Y:S02]  /*1cc0*/  FFMA.FTZ R192, R192, R194, R191 ;  /* 0x000000c2c0c07223 */ /* 0x000fe400000100bf */
[----:B------:R-:W-:-:S02]  /*1cd0*/  FMUL.FTZ R187, R166, R187 ;  /* 0x000000bba6bb7220 */ /* 0x000fc40000410000 */
[----:B------:R-:W-:Y:S02]  /*1ce0*/  FADD.FTZ R189, R189, -R192 ;  /* 0x800000c0bdbd7221 */ /* 0x000fe40000010000 */
[----:B------:R-:W-:-:S04]  /*1cf0*/  FFMA.FTZ R42, R42, R194, R191 ;  /* 0x000000c22a2a7223 */ /* 0x000fc800000100bf */
[----:B------:R-:W-:Y:S01]  /*1d00*/  FADD.FTZ R43, R43, -R42 ;  /* 0x8000002a2b2b7221 */ /* 0x000fe20000010000 */
[----:B------:R-:W-:-:S03]  /*1d10*/  HFMA2.MMA R42, -RZ, RZ, 0, 0 ;  /* 0x00000000ff2a7435 */ /* 0x000fc600000001ff */
[----:B------:R-:W-:Y:S01]  /*1d20*/  FMUL.FTZ R43, R166, R43 ;  /* 0x0000002ba62b7220 */ /* 0x000fe20000410000 */
[--C-:B---3--:R-:W-:Y:S02]  /*1d30*/  @P1 PRMT R40, RZ, 0x5410, R28.reuse ;  /* 0x00005410ff281816 */ /* 0x108fe4000000001c */
[----:B------:R-:W-:-:S03]  /*1d40*/  @P2 PRMT R28, RZ, 0x7610, R28 ;  /* 0x00007610ff1c2816 */ /* 0x000fc6000000001c */
[----:B------:R-:W-:Y:S01]  /*1d50*/  @P1 FMUL.FTZ R193, R197, R40 ;  /* 0x00000028c5c11220 */ /* 0x000fe20000410000 */
[C---:B------:R-:W-:Y:S01]  /*1d60*/  LOP3.LUT P1, RZ, R54.reuse, 0xff0000, RZ, 0xc0, !PT ;  /* 0x00ff000036ff7812 */ /* 0x040fe2000782c0ff */
[----:B------:R-:W-:Y:S01]  /*1d70*/  @P2 FMUL.FTZ R196, R199, R28 ;  /* 0x0000001cc7c42220 */ /* 0x000fe20000410000 */
[--C-:B------:R-:W-:Y:S01]  /*1d80*/  @P0 PRMT R28, RZ, 0x5410, R13.reuse ;  /* 0x00005410ff1c0816 */ /* 0x100fe2000000000d */
[----:B------:R-:W-:Y:S01]  /*1d90*/  HFMA2.MMA R40, -RZ, RZ, 0, 0 ;  /* 0x00000000ff287435 */ /* 0x000fe200000001ff */
[----:B------:R-:W-:Y:S02]  /*1da0*/  LOP3.LUT P2, RZ, R54, 0xff000000, RZ, 0xc0, !PT ;  /* 0xff00000036ff7812 */ /* 0x000fe4000784c0ff */
[----:B------:R-:W-:Y:S01]  /*1db0*/  MOV R199, RZ ;  /* 0x000000ff00c77202 */ /* 0x000fe20000000f00 */
[----:B------:R-:W-:Y:S01]  /*1dc0*/  @P0 FADD.FTZ R33, R33, R28 ;  /* 0x0000001c21210221 */ /* 0x000fe20000010000 */
[----:B------:R-:W-:-:S05]  /*1dd0*/  @P0 PRMT R28, RZ, 0x7610, R13 ;  /* 0x00007610ff1c0816 */ /* 0x000fca000000000d */
[----:B------:R-:W-:Y:S02]  /*1de0*/  @P0 FADD.FTZ R37, R37, R28 ;  /* 0x0000001c25250221 */ /* 0x000fe40000010000 */
[----:B------:R-:W-:-:S04]  /*1df0*/  FMUL.FTZ R28, R33, R44 ;  /* 0x0000002c211c7220 */ /* 0x000fc80000410000 */
[----:B------:R-:W-:Y:S01]  /*1e00*/  FMUL.FTZ R197, R28, c[0x0][0x1e8] ;  /* 0x00007a001cc57a20 */ /* 0x000fe20000410000 */
[----:B------:R-:W-:-:S05]  /*1e10*/  @P1 PRMT R28, RZ, 0x5410, R29 ;  /* 0x00005410ff1c1816 */ /* 0x000fca000000001d */
[----:B------:R-:W-:Y:S01]  /*1e20*/  @P1 FMUL.FTZ R55, R197, R28 ;  /* 0x0000001cc5371220 */ /* 0x000fe20000410000 */
[----:B------:R-:W-:-:S05]  /*1e30*/  @P1 PRMT R28, RZ, 0x5410, R93 ;  /* 0x00005410ff1c1816 */ /* 0x000fca000000005d */
[----:B------:R-:W-:Y:S01]  /*1e40*/  @P1 FMUL.FTZ R32, R197, R28 ;  /* 0x0000001cc5201220 */ /* 0x000fe20000410000 */
[----:B------:R-:W-:Y:S01]  /*1e50*/  @P0 PRMT R28, RZ, 0x5410, R15 ;  /* 0x00005410ff1c0816 */ /* 0x000fe2000000000f */
[----:B------:R-:W-:Y:S01]  /*1e60*/  FMUL.FTZ R197, R166, R189 ;  /* 0x000000bda6c57220 */ /* 0x000fe20000410000 */
[----:B------:R-:W-:Y:S02]  /*1e70*/  ISETP.NE.U32.AND P1, PT, RZ, c[0x0][0x258], PT ;  /* 0x00009600ff007a0c */ /* 0x000fe40003f25070 */
[----:B------:R-:W-:Y:S01]  /*1e80*/  @P3 PRMT R189, RZ, 0x5410, R95 ;  /* 0x00005410ffbd3816 */ /* 0x000fe2000000005f */
[----:B------:R-:W-:Y:S01]  /*1e90*/  @P0 FADD.FTZ R187, R187, R28 ;  /* 0x0000001cbbbb0221 */ /* 0x000fe20000010000 */
[----:B------:R-:W-:Y:S02]  /*1ea0*/  @P0 PRMT R28, RZ, 0x7610, R15 ;  /* 0x00007610ff1c0816 */ /* 0x000fe4000000000f */
[----:B------:R-:W-:Y:S01]  /*1eb0*/  ISETP.NE.AND.EX P1, PT, RZ, c[0x0][0x25c], PT, P1 ;  /* 0x00009700ff007a0c */ /* 0x000fe20003f25310 */
[----:B------:R-:W-:-:S02]  /*1ec0*/  FMUL.FTZ R34, R187, R44 ;  /* 0x0000002cbb227220 */ /* 0x000fc40000410000 */
[----:B------:R-:W-:Y:S01]  /*1ed0*/  @P0 FADD.FTZ R197, R197, R28 ;  /* 0x0000001cc5c50221 */ /* 0x000fe20000010000 */
[----:B------:R-:W-:-:S03]  /*1ee0*/  @P0 PRMT R28, RZ, 0x7610, R14 ;  /* 0x00007610ff1c0816 */ /* 0x000fc6000000000e */
[-C--:B------:R-:W-:Y:S02]  /*1ef0*/  FMUL.FTZ R54, R197, R44.reuse ;  /* 0x0000002cc5367220 */ /* 0x080fe40000410000 */
[----:B------:R-:W-:Y:S02]  /*1f00*/  @P0 FADD.FTZ R43, R43, R28 ;  /* 0x0000001c2b2b0221 */ /* 0x000fe40000010000 */
[----:B------:R-:W-:Y:S02]  /*1f10*/  FMUL.FTZ R28, R34, c[0x0][0x1e8] ;  /* 0x00007a00221c7a20 */ /* 0x000fe40000410000 */
[-C--:B------:R-:W-:Y:S01]  /*1f20*/  FMUL.FTZ R34, R41, R44.reuse ;  /* 0x0000002c29227220 */ /* 0x080fe20000410000 */
[----:B------:R-:W-:Y:S01]  /*1f30*/  @P1 F2FP.BF16.PACK_AB R33, RZ, R33 ;  /* 0x00000021ff21123e */ /* 0x000fe200000010ff */
[----:B------:R-:W-:Y:S01]  /*1f40*/  @P3 FMUL.FTZ R42, R28, R189 ;  /* 0x000000bd1c2a3220 */ /* 0x000fe20000410000 */
[----:B------:R-:W-:Y:S01]  /*1f50*/  @P4 PRMT R189, RZ, 0x7610, R95 ;  /* 0x00007610ffbd4816 */ /* 0x000fe2000000005f */
[----:B------:R-:W-:Y:S01]  /*1f60*/  FMUL.FTZ R201, R34, c[0x0][0x1e8] ;  /* 0x00007a0022c97a20 */ /* 0x000fe20000410000 */
[--C-:B------:R-:W-:Y:S01]  /*1f70*/  @P5 PRMT R34, RZ, 0x5410, R94.reuse ;  /* 0x00005410ff225816 */ /* 0x100fe2000000005e */
[----:B------:R-:W-:Y:S01]  /*1f80*/  FMUL.FTZ R36, R43, R44 ;  /* 0x0000002c2b247220 */ /* 0x000fe20000410000 */
[----:B------:R-:W-:Y:S01]  /*1f90*/  @P1 PRMT R25, R33, 0x7610, R25 ;  /* 0x0000761021191816 */ /* 0x000fe20000000019 */
[----:B------:R-:W-:Y:S01]  /*1fa0*/  FMUL.FTZ R54, R54, c[0x0][0x1e8] ;  /* 0x00007a0036367a20 */ /* 0x000fe20000410000 */
[----:B------:R-:W-:Y:S01]  /*1fb0*/  @P2 PRMT R33, RZ, 0x7610, R93 ;  /* 0x00007610ff212816 */ /* 0x000fe2000000005d */
[----:B------:R-:W-:Y:S01]  /*1fc0*/  @P5 FMUL.FTZ R40, R201, R34 ;  /* 0x00000022c9285220 */ /* 0x000fe20000410000 */
[----:B------:R-:W-:Y:S01]  /*1fd0*/  @P6 PRMT R34, RZ, 0x7610, R94 ;  /* 0x00007610ff226816 */ /* 0x000fe2000000005e */
[----:B------:R-:W-:Y:S01]  /*1fe0*/  FMUL.FTZ R203, R36, c[0x0][0x1e8] ;  /* 0x00007a0024cb7a20 */ /* 0x000fe20000410000 */
[----:B------:R-:W-:Y:S01]  /*1ff0*/  @P1 F2FP.BF16.PACK_AB R36, RZ, R41 ;  /* 0x00000029ff24123e */ /* 0x000fe200000010ff */
[----:B------:R-:W-:Y:S01]  /*2000*/  @P4 FMUL.FTZ R199, R54, R189 ;  /* 0x000000bd36c74220 */ /* 0x000fe20000410000 */
[----:B------:R-:W-:Y:S01]  /*2010*/  MOV R189, RZ ;  /* 0x000000ff00bd7202 */ /* 0x000fe20000000f00 */
[----:B------:R-:W-:Y:S01]  /*2020*/  @P6 FMUL.FTZ R189, R203, R34 ;  /* 0x00000022cbbd6220 */ /* 0x000fe20000410000 */
[----:B------:R-:W-:Y:S01]  /*2030*/  @P1 F2FP.BF16.PACK_AB R34, RZ, R37 ;  /* 0x00000025ff22123e */ /* 0x000fe200000010ff */
[----:B------:R-:W-:Y:S01]  /*2040*/  FMUL.FTZ R37, R37, R44 ;  /* 0x0000002c25257220 */ /* 0x000fe20000410000 */
[----:B------:R-:W-:Y:S01]  /*2050*/  HFMA2.MMA R41, -RZ, RZ, 0, 0 ;  /* 0x00000000ff297435 */ /* 0x000fe200000001ff */
[----:B------:R-:W-:-:S02]  /*2060*/  @P1 F2FP.BF16.PACK_AB R187, RZ, R187 ;  /* 0x000000bbffbb123e */ /* 0x000fc400000010ff */
[----:B------:R-:W-:Y:S01]  /*2070*/  FMUL.FTZ R190, R37, c[0x0][0x1e8] ;  /* 0x00007a0025be7a20 */ /* 0x000fe20000410000 */
[----:B------:R-:W-:Y:S02]  /*2080*/  @P1 F2FP.BF16.PACK_AB R35, RZ, R35 ;  /* 0x00000023ff23123e */ /* 0x000fe400000010ff */
[----:B------:R-:W-:Y:S01]  /*2090*/  @P1 PRMT R27, R187, 0x7610, R27 ;  /* 0x00007610bb1b1816 */ /* 0x000fe2000000001b */
[----:B------:R-:W-:Y:S01]  /*20a0*/  @P2 FMUL.FTZ R41, R190, R33 ;  /* 0x00000021be292220 */ /* 0x000fe20000410000 */
[----:B------:R-:W-:Y:S02]  /*20b0*/  @P1 F2FP.BF16.PACK_AB R197, RZ, R197 ;  /* 0x000000c5ffc5123e */ /* 0x000fe400000010ff */
[----:B------:R-:W-:Y:S02]  /*20c0*/  @P1 F2FP.BF16.PACK_AB R195, RZ, R195 ;  /* 0x000000c3ffc3123e */ /* 0x000fe400000010ff */
[----:B------:R-:W-:Y:S02]  /*20d0*/  @P1 F2FP.BF16.PACK_AB R187, RZ, R43 ;  /* 0x0000002bffbb123e */ /* 0x000fe400000010ff */
[----:B------:R-:W-:-:S02]  /*20e0*/  @P1 PRMT R24, R35, 0x7610, R24 ;  /* 0x0000761023181816 */ /* 0x000fc40000000018 */
[----:B------:R-:W-:Y:S01]  /*20f0*/  @P1 PRMT R26, R36, 0x7610, R26 ;  /* 0x00007610241a1816 */ /* 0x000fe2000000001a */
[-C--:B------:R-:W-:Y:S01]  /*2100*/  IMAD.WIDE.U32 R36, R167, R177.reuse, c[0x0][0x170] ;  /* 0x00005c00a7247625 */ /* 0x080fe200078e00b1 */
[----:B------:R-:W-:Y:S02]  /*2110*/  @P1 PRMT R25, R25, 0x5410, R34 ;  /* 0x0000541019191816 */ /* 0x000fe40000000022 */
[----:B------:R-:W-:Y:S02]  /*2120*/  F2FP.BF16.PACK_AB R34, R189, R40 ;  /* 0x00000028bd22723e */ /* 0x000fe400000010ff */
[----:B------:R-:W-:Y:S01]  /*2130*/  F2FP.BF16.PACK_AB R33, R41, R32 ;  /* 0x000000202921723e */ /* 0x000fe200000010ff */
[-C--:B------:R-:W-:Y:S01]  /*2140*/  @P1 IMAD.WIDE.U32 R40, R168, R177.reuse, c[0x0][0x258] ;  /* 0x00009600a8281625 */ /* 0x080fe200078e00b1 */
[----:B------:R-:W-:Y:S02]  /*2150*/  @P1 PRMT R24, R24, 0x5410, R195 ;  /* 0x0000541018181816 */ /* 0x000fe400000000c3 */
[----:B------:R-:W-:Y:S01]  /*2160*/  F2FP.BF16.PACK_AB R35, R199, R42 ;  /* 0x0000002ac723723e */ /* 0x000fe200000010ff */
[----:B------:R-:W-:Y:S01]  /*2170*/  IMAD.WIDE.U32 R42, R168, R177, c[0x0][0x248] ;  /* 0x00009200a82a7625 */ /* 0x000fe200078e00b1 */
[----:B------:R-:W-:-:S02]  /*2180*/  @P1 PRMT R26, R26, 0x5410, R187 ;  /* 0x000054101a1a1816 */ /* 0x000fc400000000bb */
[----:B------:R-:W-:Y:S02]  /*2190*/  @P1 PRMT R27, R27, 0x5410, R197 ;  /* 0x000054101b1b1816 */ /* 0x000fe400000000c5 */
[----:B------:R-:W-:-:S03]  /*21a0*/  F2FP.BF16.PACK_AB R32, R39, R38 ;  /* 0x000000262720723e */ /* 0x000fc600000010ff */
[----:B------:R-:W-:Y:S04]  /*21b0*/  @P1 STG.E.128 [R40.64], R24 ;  /* 0x0000001828001986 */ /* 0x000fe8000c101d04 */
[----:B------:R0:W-:Y:S04]  /*21c0*/  STG.E.128 [R42.64], R32 ;  /* 0x000000202a007986 */ /* 0x0001e8000c101d04 */
[----:B------:R-:W2:Y:S01]  /*21d0*/  LDG.E.128 R36, [R36.64] ;  /* 0x0000000424247981 */ /* 0x000ea2000c1e1d00 */
[-C--:B------:R-:W-:Y:S01]  /*21e0*/  FFMA.FTZ R187, R186, R194.reuse, R191 ;  /* 0x000000c2babb7223 */ /* 0x080fe200000100bf */
[----:B------:R-:W-:Y:S01]  /*21f0*/  @P2 PRMT R29, RZ, 0x7610, R29 ;  /* 0x00007610ff1d2816 */ /* 0x000fe2000000001d */
[----:B------:R-:W-:Y:S01]  /*2200*/  FFMA.FTZ R183, R183, R194, R191 ;  /* 0x000000c2b7b77223 */ /* 0x000fe200000100bf */
[----:B------:R-:W-:Y:S01]  /*2210*/  MOV R186, RZ ;  /* 0x000000ff00ba7202 */ /* 0x000fe20000000f00 */
[----:B------:R-:W-:Y:S01]  /*2220*/  FADD.FTZ R187, R184, -R187 ;  /* 0x800000bbb8bb7221 */ /* 0x000fe20000010000 */
[----:B------:R-:W-:Y:S01]  /*2230*/  MOV R184, R52 ;  /* 0x0000003400b87202 */ /* 0x000fe20000000f00 */
[----:B------:R-:W-:-:S02]  /*2240*/  @P2 FMUL.FTZ R186, R190, R29 ;  /* 0x0000001dbeba2220 */ /* 0x000fc40000410000 */
[----:B------:R-:W-:Y:S01]  /*2250*/  FMUL.FTZ R29, R166, R187 ;  /* 0x000000bba61d7220 */ /* 0x000fe20000410000 */
[----:B------:R-:W-:Y:S01]  /*2260*/  LOP3.LUT P2, RZ, R184, 0xff, RZ, 0xc0, !PT ;  /* 0x000000ffb8ff7812 */ /* 0x000fe2000784c0ff */
[----:B------:R-:W-:Y:S01]  /*2270*/  FADD.FTZ R183, R180, -R183 ;  /* 0x800000b7b4b77221 */ /* 0x000fe20000010000 */
[----:B------:R-:W-:Y:S01]  /*2280*/  HFMA2.MMA R180, -RZ, RZ, 0, 0 ;  /* 0x00000000ffb47435 */ /* 0x000fe200000001ff */
[----:B------:R-:W-:Y:S01]  /*2290*/  FFMA.FTZ R185, R185, R194, R191 ;  /* 0x000000c2b9b97223 */ /* 0x000fe200000100bf */
[----:B0-----:R-:W-:Y:S01]  /*22a0*/  @P0 PRMT R32, RZ, 0x5410, R16 ;  /* 0x00005410ff200816 */ /* 0x001fe20000000010 */
[----:B------:R-:W-:Y:S01]  /*22b0*/  FMUL.FTZ R35, R166, R183 ;  /* 0x000000b7a6237220 */ /* 0x000fe20000410000 */
[----:B------:R-:W-:Y:S01]  /*22c0*/  @P0 PRMT R34, RZ, 0x5410, R17 ;  /* 0x00005410ff220816 */ /* 0x000fe20000000011 */
[----:B------:R-:W-:Y:S01]  /*22d0*/  FADD.FTZ R185, R182, -R185 ;  /* 0x800000b9b6b97221 */ /* 0x000fe20000010000 */
[--C-:B------:R-:W-:Y:S01]  /*22e0*/  @P3 PRMT R41, RZ, 0x5410, R31.reuse ;  /* 0x00005410ff293816 */ /* 0x100fe2000000001f */
[----:B------:R-:W-:Y:S01]  /*22f0*/  @P0 FADD.FTZ R29, R29, R32 ;  /* 0x000000201d1d0221 */ /* 0x000fe20000010000 */
[----:B------:R-:W-:Y:S01]  /*2300*/  @P0 PRMT R32, RZ, 0x7610, R16 ;  /* 0x00007610ff200816 */ /* 0x000fe20000000010 */
[----:B------:R-:W-:Y:S01]  /*2310*/  FMUL.FTZ R43, R166, R185 ;  /* 0x000000b9a62b7220 */ /* 0x000fe20000410000 */
[----:B------:R-:W-:Y:S01]  /*2320*/  HFMA2.MMA R185, -RZ, RZ, 0, 0 ;  /* 0x00000000ffb97435 */ /* 0x000fe200000001ff */
[----:B------:R-:W-:Y:S01]  /*2330*/  CS2R R182, SRZ ;  /* 0x0000000000b67805 */ /* 0x000fe2000001ff00 */
[----:B------:R-:W-:Y:S01]  /*2340*/  MOV R187, RZ ;  /* 0x000000ff00bb7202 */ /* 0x000fe20000000f00 */
[----:B------:R-:W-:Y:S01]  /*2350*/  @P0 FADD.FTZ R35, R35, R32 ;  /* 0x0000002023230221 */ /* 0x000fe20000010000 */
[----:B------:R-:W-:Y:S01]  /*2360*/  @P5 PRMT R32, RZ, 0x5410, R30 ;  /* 0x00005410ff205816 */ /* 0x000fe2000000001e */
[----:B------:R-:W-:Y:S01]  /*2370*/  @P0 FADD.FTZ R43, R43, R34 ;  /* 0x000000222b2b0221 */ /* 0x000fe20000010000 */
[----:B------:R-:W-:Y:S01]  /*2380*/  @P6 PRMT R30, RZ, 0x7610, R30 ;  /* 0x00007610ff1e6816 */ /* 0x000fe2000000001e */
[----:B------:R-:W-:Y:S01]  /*2390*/  @P3 FMUL.FTZ R185, R28, R41 ;  /* 0x000000291cb93220 */ /* 0x000fe20000410000 */
[----:B------:R-:W-:Y:S01]  /*23a0*/  @P4 PRMT R31, RZ, 0x7610, R31 ;  /* 0x00007610ff1f4816 */ /* 0x000fe2000000001f */
[----:B------:R-:W-:Y:S01]  /*23b0*/  @P5 FMUL.FTZ R183, R201, R32 ;  /* 0x00000020c9b75220 */ /* 0x000fe20000410000 */
[C---:B------:R-:W-:Y:S01]  /*23c0*/  LOP3.LUT P5, RZ, R52.reuse, 0xff00, RZ, 0xc0, !PT ;  /* 0x0000ff0034ff7812 */ /* 0x040fe200078ac0ff */
[----:B------:R-:W-:Y:S01]  /*23d0*/  @P6 FMUL.FTZ R180, R203, R30 ;  /* 0x0000001ecbb46220 */ /* 0x000fe20000410000 */
[----:B------:R-:W-:Y:S01]  /*23e0*/  LOP3.LUT P6, RZ, R52, 0xff0000, RZ, 0xc0, !PT ;  /* 0x00ff000034ff7812 */ /* 0x000fe200078cc0ff */
[----:B------:R-:W-:Y:S01]  /*23f0*/  FMUL.FTZ R30, R29, R44 ;  /* 0x0000002c1d1e7220 */ /* 0x000fe20000410000 */
[----:B------:R-:W-:Y:S01]  /*2400*/  CS2R R32, SRZ ;  /* 0x0000000000207805 */ /* 0x000fe2000001ff00 */
[--C-:B------:R-:W-:Y:S01]  /*2410*/  FFMA.FTZ R170, R170, R194, R191.reuse ;  /* 0x000000c2aaaa7223 */ /* 0x100fe200000100bf */
[----:B------:R-:W-:Y:S01]  /*2420*/  LOP3.LUT P3, RZ, R53, 0xff, RZ, 0xc0, !PT ;  /* 0x000000ff35ff7812 */ /* 0x000fe2000786c0ff */
[----:B------:R-:W-:Y:S01]  /*2430*/  FMUL.FTZ R189, R30, c[0x0][0x1e8] ;  /* 0x00007a001ebd7a20 */ /* 0x000fe20000410000 */
[----:B------:R-:W-:Y:S01]  /*2440*/  @P2 PRMT R30, RZ, 0x5410, R8 ;  /* 0x00005410ff1e2816 */ /* 0x000fe20000000008 */
[----:B------:R-:W-:Y:S01]  /*2450*/  FADD.FTZ R175, R175, -R170 ;  /* 0x800000aaafaf7221 */ /* 0x000fe20000010000 */
[----:B------:R-:W-:Y:S01]  /*2460*/  @P1 F2FP.BF16.PACK_AB R42, RZ, R29 ;  /* 0x0000001dff2a123e */ /* 0x000fe200000010ff */
[----:B------:R-:W-:Y:S01]  /*2470*/  FMUL.FTZ R34, R35, R44 ;  /* 0x0000002c23227220 */ /* 0x000fe20000410000 */
[----:B------:R-:W-:Y:S01]  /*2480*/  @P1 F2FP.BF16.PACK_AB R35, RZ, R35 ;  /* 0x00000023ff23123e */ /* 0x000fe200000010ff */
[----:B------:R-:W-:Y:S01]  /*2490*/  @P2 FMUL.FTZ R32, R189, R30 ;  /* 0x0000001ebd202220 */ /* 0x000fe20000410000 */
[----:B------:R-:W-:Y:S01]  /*24a0*/  @P1 PRMT R24, R42, 0x7610, R24 ;  /* 0x000076102a181816 */ /* 0x000fe20000000018 */
[----:B------:R-:W-:Y:S01]  /*24b0*/  FMUL.FTZ R30, R43, R44 ;  /* 0x0000002c2b1e7220 */ /* 0x000fe20000410000 */
[----:B------:R-:W-:Y:S01]  /*24c0*/  @P1 F2FP.BF16.PACK_AB R43, RZ, R43 ;  /* 0x0000002bff2b123e */ /* 0x000fe200000010ff */
[-C--:B------:R-:W-:Y:S01]  /*24d0*/  FFMA.FTZ R174, R174, R194.reuse, R191 ;  /* 0x000000c2aeae7223 */ /* 0x080fe200000100bf */
[----:B------:R-:W-:Y:S01]  /*24e0*/  @P1 PRMT R24, R24, 0x5410, R35 ;  /* 0x0000541018181816 */ /* 0x000fe20000000023 */
[----:B------:R-:W-:Y:S01]  /*24f0*/  FMUL.FTZ R197, R30, c[0x0][0x1e8] ;  /* 0x00007a001ec57a20 */ /* 0x000fe20000410000 */
[----:B------:R-:W-:Y:S01]  /*2500*/  @P5 PRMT R30, RZ, 0x7610, R8 ;  /* 0x00007610ff1e5816 */ /* 0x000fe20000000008 */
[----:B------:R-:W-:Y:S01]  /*2510*/  FMUL.FTZ R175, R166, R175 ;  /* 0x000000afa6af7220 */ /* 0x000fe20000410000 */
[----:B------:R-:W-:Y:S01]  /*2520*/  @P1 PRMT R25, R43, 0x7610, R25 ;  /* 0x000076102b191816 */ /* 0x000fe20000000019 */
[----:B------:R-:W-:Y:S01]  /*2530*/  FMUL.FTZ R195, R34, c[0x0][0x1e8] ;  /* 0x00007a0022c37a20 */ /* 0x000fe20000410000 */
[----:B------:R-:W-:Y:S01]  /*2540*/  MOV R34, RZ ;  /* 0x000000ff00227202 */ /* 0x000fe20000000f00 */
[----:B------:R-:W-:Y:S01]  /*2550*/  FADD.FTZ R173, R173, -R174 ;  /* 0x800000aeadad7221 */ /* 0x000fe20000010000 */
[----:B------:R-:W-:Y:S01]  /*2560*/  HFMA2.MMA R174, -RZ, RZ, 0, 0 ;  /* 0x00000000ffae7435 */ /* 0x000fe200000001ff */
[----:B------:R-:W-:-:S02]  /*2570*/  FFMA.FTZ R171, R171, R194, R191 ;  /* 0x000000c2abab7223 */ /* 0x000fc400000100bf */
[----:B------:R-:W-:Y:S01]  /*2580*/  @P5 FMUL.FTZ R33, R195, R30 ;  /* 0x0000001ec3215220 */ /* 0x000fe20000410000 */
[----:B------:R-:W-:Y:S01]  /*2590*/  @P6 PRMT R30, RZ, 0x5410, R9 ;  /* 0x00005410ff1e6816 */ /* 0x000fe20000000009 */
[----:B------:R-:W-:Y:S02]  /*25a0*/  FMUL.FTZ R173, R166, R173 ;  /* 0x000000ada6ad7220 */ /* 0x000fe40000410000 */
[----:B------:R-:W-:Y:S02]  /*25b0*/  FFMA.FTZ R178, R178, R194, R191 ;  /* 0x000000c2b2b27223 */ /* 0x000fe400000100bf */
[----:B------:R-:W-:Y:S02]  /*25c0*/  FADD.FTZ R171, R176, -R171 ;  /* 0x800000abb0ab7221 */ /* 0x000fe40000010000 */
[----:B------:R-:W-:Y:S01]  /*25d0*/  @P4 FMUL.FTZ R182, R54, R31 ;  /* 0x0000001f36b64220 */ /* 0x000fe20000410000 */
[----:B------:R-:W-:Y:S01]  /*25e0*/  HFMA2.MMA R54, -RZ, RZ, 0, 0 ;  /* 0x00000000ff367435 */ /* 0x000fe200000001ff */
[----:B------:R-:W-:Y:S01]  /*25f0*/  @P6 FMUL.FTZ R34, R197, R30 ;  /* 0x0000001ec5226220 */ /* 0x000fe20000410000 */
[----:B------:R-:W-:Y:S01]  /*2600*/  IADD3 R30, R168, 0x20, RZ ;  /* 0x00000020a81e7810 */ /* 0x000fe20007ffe0ff */
[----:B------:R-:W-:Y:S01]  /*2610*/  FADD.FTZ R31, R179, -R178 ;  /* 0x800000b2b31f7221 */ /* 0x000fe20000010000 */
[----:B------:R-:W-:Y:S01]  /*2620*/  LOP3.LUT P4, RZ, R53, 0xff00, RZ, 0xc0, !PT ;  /* 0x0000ff0035ff7812 */ /* 0x000fe2000788c0ff */
[----:B------:R-:W-:Y:S01]  /*2630*/  FMUL.FTZ R179, R166, R171 ;  /* 0x000000aba6b37220 */ /* 0x000fe20000410000 */
[----:B------:R-:W-:Y:S01]  /*2640*/  HFMA2.MMA R171, -RZ, RZ, 0, 0 ;  /* 0x00000000ffab7435 */ /* 0x000fe200000001ff */
[----:B------:R-:W-:-:S02]  /*2650*/  FFMA.FTZ R181, R181, R194, R191 ;  /* 0x000000c2b5b57223 */ /* 0x000fc400000100bf */
[----:B------:R-:W-:-:S04]  /*2660*/  @P1 IMAD.WIDE.U32 R42, R167, R177, c[0x0][0x258] ;  /* 0x00009600a72a1625 */ /* 0x000fc800078e00b1 */
[----:B------:R-:W-:Y:S01]  /*2670*/  FADD.FTZ R181, R188, -R181 ;  /* 0x800000b5bcb57221 */ /* 0x000fe20000010000 */
[--C-:B--2---:R-:W-:Y:S02]  /*2680*/  @P2 PRMT R28, RZ, 0x5410, R36.reuse ;  /* 0x00005410ff1c2816 */ /* 0x104fe40000000024 */
[----:B------:R-:W-:-:S03]  /*2690*/  @P5 PRMT R36, RZ, 0x7610, R36 ;  /* 0x00007610ff245816 */ /* 0x000fc60000000024 */
[----:B------:R-:W-:Y:S01]  /*26a0*/  @P2 FMUL.FTZ R187, R189, R28 ;  /* 0x0000001cbdbb2220 */ /* 0x000fe20000410000 */
[----:B------:R-:W-:Y:S01]  /*26b0*/  @P6 PRMT R28, RZ, 0x5410, R37 ;  /* 0x00005410ff1c6816 */ /* 0x000fe20000000025 */
[----:B------:R-:W-:Y:S01]  /*26c0*/  @P5 FMUL.FTZ R54, R195, R36 ;  /* 0x00000024c3365220 */ /* 0x000fe20000410000 */
[----:B------:R-:W-:Y:S01]  /*26d0*/  MOV R189, RZ ;  /* 0x000000ff00bd7202 */ /* 0x000fe20000000f00 */
[----:B------:R-:W-:Y:S01]  /*26e0*/  FMUL.FTZ R195, R166, R31 ;  /* 0x0000001fa6c37220 */ /* 0x000fe20000410000 */
[----:B------:R-:W-:Y:S01]  /*26f0*/  LOP3.LUT P2, RZ, R52, 0xff000000, RZ, 0xc0, !PT ;  /* 0xff00000034ff7812 */ /* 0x000fe2000784c0ff */
[----:B------:R-:W-:Y:S01]  /*2700*/  @P6 FMUL.FTZ R189, R197, R28 ;  /* 0x0000001cc5bd6220 */ /* 0x000fe20000410000 */
[----:B------:R-:W-:Y:S01]  /*2710*/  @P0 PRMT R28, RZ, 0x7610, R17 ;  /* 0x00007610ff1c0816 */ /* 0x000fe20000000011 */
[----:B------:R-:W-:Y:S01]  /*2720*/  FMUL.FTZ R197, R166, R181 ;  /* 0x000000b5a6c57220 */ /* 0x000fe20000410000 */
[----:B------:R-:W-:Y:S01]  /*2730*/  LEA R40, P6, R30, c[0x0][0x248], 0x4 ;  /* 0x000092001e287a11 */ /* 0x000fe200078c20ff */
[----:B------:R-:W-:Y:S01]  /*2740*/  HFMA2.MMA R181, -RZ, RZ, 0, 0 ;  /* 0x00000000ffb57435 */ /* 0x000fe200000001ff */
[----:B------:R-:W-:Y:S01]  /*2750*/  LOP3.LUT P5, RZ, R53, 0xff0000, RZ, 0xc0, !PT ;  /* 0x00ff000035ff7812 */ /* 0x000fe200078ac0ff */
[----:B------:R-:W-:Y:S01]  /*2760*/  @P0 FADD.FTZ R175, R175, R28 ;  /* 0x0000001cafaf0221 */ /* 0x000fe20000010000 */
[----:B------:R-:W-:-:S02]  /*2770*/  @P0 PRMT R28, RZ, 0x5410, R18 ;  /* 0x00005410ff1c0816 */ /* 0x000fc40000000012 */
[----:B------:R-:W-:Y:S02]  /*2780*/  LEA.HI.X R41, R30, c[0x0][0x24c], RZ, 0x4, P6 ;  /* 0x000093001e297a11 */ /* 0x000fe400030f24ff */
[----:B------:R-:W-:Y:S01]  /*2790*/  LOP3.LUT P6, RZ, R53, 0xff000000, RZ, 0xc0, !PT ;  /* 0xff00000035ff7812 */ /* 0x000fe200078cc0ff */
[----:B------:R-:W-:Y:S01]  /*27a0*/  @P0 FADD.FTZ R173, R173, R28 ;  /* 0x0000001cadad0221 */ /* 0x000fe20000010000 */
[----:B------:R-:W-:Y:S02]  /*27b0*/  @P0 PRMT R28, RZ, 0x7610, R18 ;  /* 0x00007610ff1c0816 */ /* 0x000fe40000000012 */
[--C-:B------:R-:W-:Y:S01]  /*27c0*/  @P0 PRMT R30, RZ, 0x7610, R19.reuse ;  /* 0x00007610ff1e0816 */ /* 0x100fe20000000013 */
[-C--:B------:R-:W-:Y:S01]  /*27d0*/  FMUL.FTZ R36, R173, R44.reuse ;  /* 0x0000002cad247220 */ /* 0x080fe20000410000 */
[----:B------:R-:W-:Y:S01]  /*27e0*/  @P3 PRMT R31, RZ, 0x5410, R10 ;  /* 0x00005410ff1f3816 */ /* 0x000fe2000000000a */
[----:B------:R-:W-:Y:S01]  /*27f0*/  @P0 FADD.FTZ R179, R179, R28 ;  /* 0x0000001cb3b30221 */ /* 0x000fe20000010000 */
[----:B------:R-:W-:Y:S01]  /*2800*/  @P0 PRMT R28, RZ, 0x5410, R19 ;  /* 0x00005410ff1c0816 */ /* 0x000fe20000000013 */
[----:B------:R-:W-:Y:S01]  /*2810*/  @P0 FADD.FTZ R197, R197, R30 ;  /* 0x0000001ec5c50221 */ /* 0x000fe20000010000 */
[----:B------:R-:W-:Y:S01]  /*2820*/  MOV R30, RZ ;  /* 0x000000ff001e7202 */ /* 0x000fe20000000f00 */
[----:B------:R-:W-:Y:S01]  /*2830*/  FMUL.FTZ R36, R36, c[0x0][0x1e8] ;  /* 0x00007a0024247a20 */ /* 0x000fe20000410000 */
[----:B------:R-:W-:Y:S01]  /*2840*/  @P1 F2FP.BF16.PACK_AB R173, RZ, R173 ;  /* 0x000000adffad123e */ /* 0x000fe200000010ff */
[----:B------:R-:W-:Y:S01]  /*2850*/  @P0 FADD.FTZ R195, R195, R28 ;  /* 0x0000001cc3c30221 */ /* 0x000fe20000010000 */
[----:B------:R-:W-:Y:S01]  /*2860*/  @P6 PRMT R199, RZ, 0x7610, R11 ;  /* 0x00007610ffc76816 */ /* 0x000fe2000000000b */
[-C--:B------:R-:W-:Y:S01]  /*2870*/  FMUL.FTZ R28, R175, R44.reuse ;  /* 0x0000002caf1c7220 */ /* 0x080fe20000410000 */
[----:B------:R-:W-:Y:S01]  /*2880*/  @P1 F2FP.BF16.PACK_AB R175, RZ, R175 ;  /* 0x000000afffaf123e */ /* 0x000fe200000010ff */
[-C--:B------:R-:W-:Y:S01]  /*2890*/  FMUL.FTZ R52, R179, R44.reuse ;  /* 0x0000002cb3347220 */ /* 0x080fe20000410000 */
[----:B------:R-:W-:Y:S01]  /*28a0*/  @P1 F2FP.BF16.PACK_AB R179, RZ, R179 ;  /* 0x000000b3ffb3123e */ /* 0x000fe200000010ff */
[----:B------:R-:W-:Y:S01]  /*28b0*/  FMUL.FTZ R176, R28, c[0x0][0x1e8] ;  /* 0x00007a001cb07a20 */ /* 0x000fe20000410000 */
[----:B------:R-:W-:Y:S01]  /*28c0*/  @P2 PRMT R28, RZ, 0x7610, R9 ;  /* 0x00007610ff1c2816 */ /* 0x000fe20000000009 */
[----:B------:R-:W-:Y:S01]  /*28d0*/  @P3 FMUL.FTZ R30, R36, R31 ;  /* 0x0000001f241e3220 */ /* 0x000fe20000410000 */
[----:B------:R-:W-:Y:S01]  /*28e0*/  @P4 PRMT R31, RZ, 0x7610, R10 ;  /* 0x00007610ff1f4816 */ /* 0x000fe2000000000a */
[-C--:B------:R-:W-:Y:S01]  /*28f0*/  FMUL.FTZ R53, R195, R44.reuse ;  /* 0x0000002cc3357220 */ /* 0x080fe20000410000 */
[----:B------:R-:W-:Y:S01]  /*2900*/  @P1 F2FP.BF16.PACK_AB R195, RZ, R195 ;  /* 0x000000c3ffc3123e */ /* 0x000fe200000010ff */
[----:B------:R-:W-:Y:S01]  /*2910*/  FMUL.FTZ R170, R197, R44 ;  /* 0x0000002cc5aa7220 */ /* 0x000fe20000410000 */
[----:B------:R-:W-:Y:S01]  /*2920*/  @P1 F2FP.BF16.PACK_AB R197, RZ, R197 ;  /* 0x000000c5ffc5123e */ /* 0x000fe200000010ff */
[----:B------:R-:W-:Y:S01]  /*2930*/  @P2 FMUL.FTZ R171, R176, R28 ;  /* 0x0000001cb0ab2220 */ /* 0x000fe20000410000 */
[----:B------:R-:W-:Y:S01]  /*2940*/  @P5 PRMT R28, RZ, 0x5410, R11 ;  /* 0x00005410ff1c5816 */ /* 0x000fe2000000000b */
[----:B------:R-:W-:Y:S01]  /*2950*/  FMUL.FTZ R52, R52, c[0x0][0x1e8] ;  /* 0x00007a0034347a20 */ /* 0x000fe20000410000 */
[----:B------:R-:W-:Y:S01]  /*2960*/  @P1 PRMT R26, R173, 0x7610, R26 ;  /* 0x00007610ad1a1816 */ /* 0x000fe2000000001a */
[----:B------:R-:W-:Y:S01]  /*2970*/  FMUL.FTZ R53, R53, c[0x0][0x1e8] ;  /* 0x00007a0035357a20 */ /* 0x000fe20000410000 */
[----:B------:R-:W-:Y:S01]  /*2980*/  @P1 PRMT R27, R195, 0x7610, R27 ;  /* 0x00007610c31b1816 */ /* 0x000fe2000000001b */
[----:B------:R-:W-:Y:S01]  /*2990*/  FMUL.FTZ R170, R170, c[0x0][0x1e8] ;  /* 0x00007a00aaaa7a20 */ /* 0x000fe20000410000 */
[----:B------:R-:W-:Y:S01]  /*29a0*/  @P1 PRMT R25, R25, 0x5410, R175 ;  /* 0x0000541019191816 */ /* 0x000fe200000000af */
[----:B------:R-:W-:Y:S01]  /*29b0*/  @P4 FMUL.FTZ R181, R52, R31 ;  /* 0x0000001f34b54220 */ /* 0x000fe20000410000 */
[----:B------:R-:W-:Y:S01]  /*29c0*/  MOV R31, RZ ;  /* 0x000000ff001f7202 */ /* 0x000fe20000000f00 */
[----:B------:R-:W-:Y:S01]  /*29d0*/  @P5 FMUL.FTZ R31, R53, R28 ;  /* 0x0000001c351f5220 */ /* 0x000fe20000410000 */
[----:B------:R-:W-:Y:S01]  /*29e0*/  F2FP.BF16.PACK_AB R28, R33, R32 ;  /* 0x00000020211c723e */ /* 0x000fe200000010ff */
[----:B------:R-:W-:Y:S01]  /*29f0*/  @P6 FMUL.FTZ R174, R170, R199 ;  /* 0x000000c7aaae6220 */ /* 0x000fe20000410000 */
[----:B------:R-:W-:-:S02]  /*2a00*/  @P1 PRMT R26, R26, 0x5410, R179 ;  /* 0x000054101a1a1816 */ /* 0x000fc400000000b3 */
[----:B------:R-:W-:Y:S02]  /*2a10*/  @P1 PRMT R27, R27, 0x5410, R197 ;  /* 0x000054101b1b1816 */ /* 0x000fe400000000c5 */
[----:B------:R-:W-:Y:S02]  /*2a20*/  F2FP.BF16.PACK_AB R31, R174, R31 ;  /* 0x0000001fae1f723e */ /* 0x000fe400000010ff */
[----:B------:R-:W-:Y:S01]  /*2a30*/  IADD3 R174, R168, 0x40, RZ ;  /* 0x00000040a8ae7810 */ /* 0x000fe20007ffe0ff */
[----:B------:R0:W-:Y:S01]  /*2a40*/  @P1 STG.E.128 [R42.64], R24 ;  /* 0x000000182a001986 */ /* 0x0001e2000c101d04 */
[----:B------:R-:W-:Y:S02]  /*2a50*/  F2FP.BF16.PACK_AB R30, R181, R30 ;  /* 0x0000001eb51e723e */ /* 0x000fe400000010ff */
[----:B------:R-:W-:Y:S01]  /*2a60*/  F2FP.BF16.PACK_AB R29, R171, R34 ;  /* 0x00000022ab1d723e */ /* 0x000fe200000010ff */
[----:B------:R-:W-:-:S04]  /*2a70*/  IMAD.WIDE.U32 R32, R174, R177, c[0x0][0x170] ;  /* 0x00005c00ae207625 */ /* 0x000fc800078e00b1 */
[----:B------:R1:W-:Y:S04]  /*2a80*/  STG.E.128 [R40.64], R28 ;  /* 0x0000001c28007986 */ /* 0x0003e8000c101d04 */
[----:B------:R-:W2:Y:S01]  /*2a90*/  LDG.E.128 R32, [R32.64] ;  /* 0x0000000420207981 */ /* 0x000ea2000c1e1d00 */
[-C--:B------:R-:W-:Y:S01]  /*2aa0*/  FFMA.FTZ R46, R46, R194.reuse, R191 ;  /* 0x000000c22e2e7223 */ /* 0x080fe200000100bf */
[----:B------:R-:W-:Y:S01]  /*2ab0*/  @P2 PRMT R37, RZ, 0x7610, R37 ;  /* 0x00007610ff252816 */ /* 0x000fe20000000025 */
[----:B------:R-:W-:Y:S01]  /*2ac0*/  FFMA.FTZ R45, R45, R194, R191 ;  /* 0x000000c22d2d7223 */ /* 0x000fe200000100bf */
[----:B------:R-:W-:Y:S01]  /*2ad0*/  MOV R167, R2 ;  /* 0x0000000200a77202 */ /* 0x000fe20000000f00 */
[----:B------:R-:W-:Y:S01]  /*2ae0*/  FADD.FTZ R47, R47, -R46 ;  /* 0x8000002e2f2f7221 */ /* 0x000fe20000010000 */
[----:B------:R-:W-:Y:S01]  /*2af0*/  MOV R168, RZ ;  /* 0x000000ff00a87202 */ /* 0x000fe20000000f00 */
[----:B------:R-:W-:Y:S01]  /*2b00*/  FADD.FTZ R45, R48, -R45 ;  /* 0x8000002d302d7221 */ /* 0x000fe20000010000 */
[----:B0-----:R-:W-:Y:S01]  /*2b10*/  HFMA2.MMA R43, -RZ, RZ, 0, 0 ;  /* 0x00000000ff2b7435 */ /* 0x001fe200000001ff */
[----:B------:R-:W-:Y:S01]  /*2b20*/  FMUL.FTZ R47, R166, R47 ;  /* 0x0000002fa62f7220 */ /* 0x000fe20000410000 */
[----:B------:R-:W-:Y:S01]  /*2b30*/  HFMA2.MMA R46, -RZ, RZ, 0, 0 ;  /* 0x00000000ff2e7435 */ /* 0x000fe200000001ff */
[----:B------:R-:W-:-:S02]  /*2b40*/  FFMA.FTZ R50, R50, R194, R191 ;  /* 0x000000c232327223 */ /* 0x000fc400000100bf */
[C---:B------:R-:W-:Y:S01]  /*2b50*/  FMUL.FTZ R45, R166.reuse, R45 ;  /* 0x0000002da62d7220 */ /* 0x040fe20000410000 */
[----:B-1----:R-:W-:Y:S01]  /*2b60*/  @P0 PRMT R28, RZ, 0x5410, R20 ;  /* 0x00005410ff1c0816 */ /* 0x002fe20000000014 */
[----:B------:R-:W-:Y:S01]  /*2b70*/  FADD.FTZ R49, R49, -R50 ;  /* 0x8000003231317221 */ /* 0x000fe20000010000 */
[----:B------:R-:W-:Y:S01]  /*2b80*/  @P0 PRMT R30, RZ, 0x5410, R23 ;  /* 0x00005410ff1e0816 */ /* 0x000fe20000000017 */
[----:B------:R-:W-:Y:S01]  /*2b90*/  FFMA.FTZ R51, R51, R194, R191 ;  /* 0x000000c233337223 */ /* 0x000fe200000100bf */
[----:B------:R-:W-:Y:S01]  /*2ba0*/  CS2R R40, SRZ ;  /* 0x0000000000287805 */ /* 0x000fe2000001ff00 */
[----:B------:R-:W-:Y:S01]  /*2bb0*/  @P0 FADD.FTZ R47, R47, R28 ;  /* 0x0000001c2f2f0221 */ /* 0x000fe20000010000 */
[----:B------:R-:W-:Y:S01]  /*2bc0*/  @P0 PRMT R28, RZ, 0x7610, R20 ;  /* 0x00007610ff1c0816 */ /* 0x000fe20000000014 */
[----:B------:R-:W-:Y:S01]  /*2bd0*/  FMUL.FTZ R49, R166, R49 ;  /* 0x00000031a6317220 */ /* 0x000fe20000410000 */
[----:B------:R-:W-:Y:S01]  /*2be0*/  @P3 PRMT R29, RZ, 0x5410, R38 ;  /* 0x00005410ff1d3816 */ /* 0x000fe20000000026 */
[----:B------:R-:W-:-:S02]  /*2bf0*/  FADD.FTZ R51, R56, -R51 ;  /* 0x8000003338337221 */ /* 0x000fc40000010000 */
[----:B------:R-:W-:Y:S01]  /*2c00*/  @P0 FADD.FTZ R45, R45, R28 ;  /* 0x0000001c2d2d0221 */ /* 0x000fe20000010000 */
[----:B------:R-:W-:Y:S01]  /*2c10*/  @P0 PRMT R28, RZ, 0x5410, R21 ;  /* 0x00005410ff1c0816 */ /* 0x000fe20000000015 */
[-C--:B------:R-:W-:Y:S02]  /*2c20*/  FFMA.FTZ R58, R58, R194.reuse, R191 ;  /* 0x000000c23a3a7223 */ /* 0x080fe400000100bf */
[----:B------:R-:W-:Y:S02]  /*2c30*/  FMUL.FTZ R51, R166, R51 ;  /* 0x00000033a6337220 */ /* 0x000fe40000410000 */
[----:B------:R-:W-:Y:S01]  /*2c40*/  @P0 FADD.FTZ R49, R49, R28 ;  /* 0x0000001c31310221 */ /* 0x000fe20000010000 */
[----:B------:R-:W-:Y:S01]  /*2c50*/  @P0 PRMT R28, RZ, 0x7610, R21 ;  /* 0x00007610ff1c0816 */ /* 0x000fe20000000015 */
[----:B------:R-:W-:Y:S02]  /*2c60*/  FADD.FTZ R57, R57, -R58 ;  /* 0x8000003a39397221 */ /* 0x000fe40000010000 */
        /* <DEDUP_REMOVED lines=8> */
[----:B------:R-:W-:Y:S01]  /*2cf0*/  @P2 FMUL.FTZ R168, R176, R37 ;  /* 0x00000025b0a82220 */ /* 0x000fe20000410000 */
[----:B------:R-:W-:Y:S01]  /*2d00*/  LOP3.LUT P2, RZ, R167, 0xff, RZ, 0xc0, !PT ;  /* 0x000000ffa7ff7812 */ /* 0x000fe2000784c0ff */
[-CC-:B------:R-:W-:Y:S01]  /*2d10*/  FFMA.FTZ R62, R62, R194.reuse, R191.reuse ;  /* 0x000000c23e3e7223 */ /* 0x180fe200000100bf */
[----:B------:R-:W-:Y:S01]  /*2d20*/  @P4 PRMT R37, RZ, 0x7610, R38 ;  /* 0x00007610ff254816 */ /* 0x000fe20000000026 */
[----:B------:R-:W-:-:S02]  /*2d30*/  FFMA.FTZ R194, R169, R194, R191 ;  /* 0x000000c2a9c27223 */ /* 0x000fc400000100bf */
[----:B------:R-:W-:Y:S02]  /*2d40*/  @P0 FADD.FTZ R59, R59, R28 ;  /* 0x0000001c3b3b0221 */ /* 0x000fe40000010000 */
[----:B------:R-:W-:Y:S01]  /*2d50*/  FMUL.FTZ R28, R47, R44 ;  /* 0x0000002c2f1c7220 */ /* 0x000fe20000410000 */
[----:B------:R-:W-:Y:S01]  /*2d60*/  @P1 F2FP.BF16.PACK_AB R47, RZ, R47 ;  /* 0x0000002fff2f123e */ /* 0x000fe200000010ff */
[----:B------:R-:W-:Y:S02]  /*2d70*/  FADD.FTZ R61, R61, -R194 ;  /* 0x800000c23d3d7221 */ /* 0x000fe40000010000 */
[----:B------:R-:W-:Y:S01]  /*2d80*/  FMUL.FTZ R167, R28, c[0x0][0x1e8] ;  /* 0x00007a001ca77a20 */ /* 0x000fe20000410000 */
[----:B------:R-:W-:Y:S01]  /*2d90*/  @P0 PRMT R28, RZ, 0x7610, R23 ;  /* 0x00007610ff1c0816 */ /* 0x000fe20000000017 */
[----:B------:R-:W-:Y:S01]  /*2da0*/  FMUL.FTZ R61, R166, R61 ;  /* 0x0000003da63d7220 */ /* 0x000fe20000410000 */
[----:B------:R-:W-:Y:S01]  /*2db0*/  @P1 PRMT R24, R47, 0x7610, R24 ;  /* 0x000076102f181816 */ /* 0x000fe20000000018 */
[----:B------:R-:W-:-:S02]  /*2dc0*/  FADD.FTZ R63, R63, -R62 ;  /* 0x8000003e3f3f7221 */ /* 0x000fc40000010000 */
[----:B------:R-:W-:Y:S01]  /*2dd0*/  @P0 FADD.FTZ R61, R61, R28 ;  /* 0x0000001c3d3d0221 */ /* 0x000fe20000010000 */
[----:B------:R-:W-:Y:S01]  /*2de0*/  @P2 PRMT R28, RZ, 0x5410, R4 ;  /* 0x00005410ff1c2816 */ /* 0x000fe20000000004 */
[----:B------:R-:W-:Y:S02]  /*2df0*/  FMUL.FTZ R63, R166, R63 ;  /* 0x0000003fa63f7220 */ /* 0x000fe40000410000 */
[----:B------:R-:W-:Y:S01]  /*2e00*/  FADD.FTZ R78, R193, R78 ;  /* 0x0000004ec14e7221 */ /* 0x000fe20000010000 */
[----:B------:R-:W-:Y:S01]  /*2e10*/  @P1 F2FP.BF16.PACK_AB R42, RZ, R61 ;  /* 0x0000003dff2a123e */ /* 0x000fe200000010ff */
[----:B------:R-:W-:Y:S01]  /*2e20*/  @P0 FADD.FTZ R63, R63, R30 ;  /* 0x0000001e3f3f0221 */ /* 0x000fe20000010000 */
[----:B------:R-:W-:Y:S01]  /*2e30*/  LOP3.LUT P0, RZ, R3, 0xff0000, RZ, 0xc0, !PT ;  /* 0x00ff000003ff7812 */ /* 0x000fe2000780c0ff */
[----:B------:R-:W-:Y:S01]  /*2e40*/  @P2 FMUL.FTZ R40, R167, R28 ;  /* 0x0000001ca7282220 */ /* 0x000fe20000410000 */
[----:B------:R-:W-:Y:S01]  /*2e50*/  CS2R R30, SRZ ;  /* 0x00000000001e7805 */ /* 0x000fe2000001ff00 */
[--C-:B------:R-:W-:Y:S01]  /*2e60*/  @P5 PRMT R28, RZ, 0x5410, R39.reuse ;  /* 0x00005410ff1c5816 */ /* 0x100fe20000000027 */
[----:B------:R-:W-:Y:S01]  /*2e70*/  @P3 FMUL.FTZ R31, R36, R29 ;  /* 0x0000001d241f3220 */ /* 0x000fe20000410000 */
[----:B------:R-:W-:Y:S01]  /*2e80*/  @P6 PRMT R39, RZ, 0x7610, R39 ;  /* 0x00007610ff276816 */ /* 0x000fe20000000027 */
[----:B------:R-:W-:Y:S01]  /*2e90*/  @P4 FMUL.FTZ R30, R52, R37 ;  /* 0x00000025341e4220 */ /* 0x000fe20000410000 */
[----:B------:R-:W-:Y:S01]  /*2ea0*/  @P1 F2FP.BF16.PACK_AB R29, RZ, R49 ;  /* 0x00000031ff1d123e */ /* 0x000fe200000010ff */
[----:B------:R-:W-:Y:S01]  /*2eb0*/  @P5 FMUL.FTZ R41, R53, R28 ;  /* 0x0000001c35295220 */ /* 0x000fe20000410000 */
[----:B------:R-:W-:Y:S01]  /*2ec0*/  @P1 F2FP.BF16.PACK_AB R37, RZ, R57 ;  /* 0x00000039ff25123e */ /* 0x000fe200000010ff */
[----:B------:R-:W-:Y:S01]  /*2ed0*/  @P6 FMUL.FTZ R43, R170, R39 ;  /* 0x00000027aa2b6220 */ /* 0x000fe20000410000 */
[----:B------:R-:W-:Y:S01]  /*2ee0*/  @P1 F2FP.BF16.PACK_AB R38, RZ, R63 ;  /* 0x0000003fff26123e */ /* 0x000fe200000010ff */
[-C--:B------:R-:W-:Y:S01]  /*2ef0*/  FMUL.FTZ R49, R49, R44.reuse ;  /* 0x0000002c31317220 */ /* 0x080fe20000410000 */
[----:B------:R-:W-:Y:S01]  /*2f00*/  @P1 F2FP.BF16.PACK_AB R28, RZ, R45 ;  /* 0x0000002dff1c123e */ /* 0x000fe200000010ff */
[-C--:B------:R-:W-:Y:S01]  /*2f10*/  FMUL.FTZ R45, R45, R44.reuse ;  /* 0x0000002c2d2d7220 */ /* 0x080fe20000410000 */
[----:B------:R-:W-:Y:S01]  /*2f20*/  @P1 F2FP.BF16.PACK_AB R36, RZ, R51 ;  /* 0x00000033ff24123e */ /* 0x000fe200000010ff */
[----:B------:R-:W-:Y:S01]  /*2f30*/  FMUL.FTZ R49, R49, c[0x0][0x1e8] ;  /* 0x00007a0031317a20 */ /* 0x000fe20000410000 */
[----:B------:R-:W-:Y:S01]  /*2f40*/  @P1 F2FP.BF16.PACK_AB R39, RZ, R59 ;  /* 0x0000003bff27123e */ /* 0x000fe200000010ff */
[----:B------:R-:W-:Y:S01]  /*2f50*/  FMUL.FTZ R47, R45, c[0x0][0x1e8] ;  /* 0x00007a002d2f7a20 */ /* 0x000fe20000410000 */
[----:B------:R-:W-:Y:S01]  /*2f60*/  @P1 PRMT R25, R29, 0x7610, R25 ;  /* 0x000076101d191816 */ /* 0x000fe20000000019 */
[-C--:B------:R-:W-:Y:S01]  /*2f70*/  FMUL.FTZ R51, R51, R44.reuse ;  /* 0x0000002c33337220 */ /* 0x080fe20000410000 */
[----:B------:R-:W-:Y:S01]  /*2f80*/  @P1 PRMT R26, R37, 0x7610, R26 ;  /* 0x00007610251a1816 */ /* 0x000fe2000000001a */
[-C--:B------:R-:W-:Y:S01]  /*2f90*/  FMUL.FTZ R57, R57, R44.reuse ;  /* 0x0000002c39397220 */ /* 0x080fe20000410000 */
[----:B------:R-:W-:Y:S01]  /*2fa0*/  @P1 PRMT R27, R38, 0x7610, R27 ;  /* 0x00007610261b1816 */ /* 0x000fe2000000001b */
[----:B------:R-:W-:Y:S01]  /*2fb0*/  FMUL.FTZ R51, R51, c[0x0][0x1e8] ;  /* 0x00007a0033337a20 */ /* 0x000fe20000410000 */
[----:B------:R-:W-:Y:S01]  /*2fc0*/  @P1 PRMT R24, R24, 0x5410, R28 ;  /* 0x0000541018181816 */ /* 0x000fe2000000001c */
[----:B------:R-:W-:Y:S01]  /*2fd0*/  @P1 IMAD.WIDE.U32 R28, R165, R177, c[0x0][0x258] ;  /* 0x00009600a51c1625 */ /* 0x000fe200078e00b1 */
[----:B------:R-:W-:Y:S01]  /*2fe0*/  @P1 PRMT R25, R25, 0x5410, R36 ;  /* 0x0000541019191816 */ /* 0x000fe20000000024 */
[----:B------:R-:W-:Y:S01]  /*2ff0*/  HFMA2.MMA R45, -RZ, RZ, 0, 0 ;  /* 0x00000000ff2d7435 */ /* 0x000fe200000001ff */
[----:B------:R-:W-:Y:S01]  /*3000*/  @P1 PRMT R26, R26, 0x5410, R39 ;  /* 0x000054101a1a1816 */ /* 0x000fe20000000027 */
[----:B------:R-:W-:Y:S01]  /*3010*/  FMUL.FTZ R57, R57, c[0x0][0x1e8] ;  /* 0x00007a0039397a20 */ /* 0x000fe20000410000 */
[----:B------:R-:W-:Y:S01]  /*3020*/  @P1 PRMT R27, R27, 0x5410, R42 ;  /* 0x000054101b1b1816 */ /* 0x000fe2000000002a */
[-C--:B------:R-:W-:Y:S01]  /*3030*/  FMUL.FTZ R59, R59, R44.reuse ;  /* 0x0000002c3b3b7220 */ /* 0x080fe20000410000 */
[C---:B------:R-:W-:Y:S01]  /*3040*/  LOP3.LUT P5, RZ, R2.reuse, 0xff00, RZ, 0xc0, !PT ;  /* 0x0000ff0002ff7812 */ /* 0x040fe200078ac0ff */
[-C--:B------:R-:W-:Y:S01]  /*3050*/  FMUL.FTZ R63, R63, R44.reuse ;  /* 0x0000002c3f3f7220 */ /* 0x080fe20000410000 */
[----:B------:R-:W-:Y:S01]  /*3060*/  LOP3.LUT P4, RZ, R2, 0xff0000, RZ, 0xc0, !PT ;  /* 0x00ff000002ff7812 */ /* 0x000fe2000788c0ff */
[----:B------:R2:W-:Y:S01]  /*3070*/  @P1 STG.E.128 [R28.64], R24 ;  /* 0x000000181c001986 */ /* 0x0005e2000c101d04 */
[----:B------:R-:W-:Y:S01]  /*3080*/  LEA R36, P6, R174, c[0x0][0x248], 0x4 ;  /* 0x00009200ae247a11 */ /* 0x000fe200078c20ff */
[----:B------:R-:W-:Y:S01]  /*3090*/  FMUL.FTZ R48, R59, c[0x0][0x1e8] ;  /* 0x00007a003b307a20 */ /* 0x000fe20000410000 */
[----:B------:R-:W-:Y:S01]  /*30a0*/  LOP3.LUT P3, RZ, R2, 0xff000000, RZ, 0xc0, !PT ;  /* 0xff00000002ff7812 */ /* 0x000fe2000786c0ff */
[----:B------:R-:W-:Y:S01]  /*30b0*/  FMUL.FTZ R63, R63, c[0x0][0x1e8] ;  /* 0x00007a003f3f7a20 */ /* 0x000fe20000410000 */
[----:B------:R-:W-:Y:S01]  /*30c0*/  MOV R2, c[0x0][0x160] ;  /* 0x0000580000027a02 */ /* 0x000fe20000000f00 */
[----:B------:R-:W-:Y:S01]  /*30d0*/  FMUL.FTZ R44, R61, R44 ;  /* 0x0000002c3d2c7220 */ /* 0x000fe20000410000 */
[----:B------:R-:W-:Y:S01]  /*30e0*/  MOV R38, RZ ;  /* 0x000000ff00267202 */ /* 0x000fe20000000f00 */
[----:B------:R-:W-:Y:S01]  /*30f0*/  FADD.FTZ R66, R31, R66 ;  /* 0x000000421f427221 */ /* 0x000fe20000010000 */
[----:B------:R-:W-:Y:S01]  /*3100*/  LEA.HI.X R37, R174, c[0x0][0x24c], RZ, 0x4, P6 ;  /* 0x00009300ae257a11 */ /* 0x000fe200030f24ff */
[----:B------:R-:W-:Y:S01]  /*3110*/  FMUL.FTZ R53, R44, c[0x0][0x1e8] ;  /* 0x00007a002c357a20 */ /* 0x000fe20000410000 */
[C---:B------:R-:W-:Y:S01]  /*3120*/  LOP3.LUT P1, RZ, R3.reuse, 0xff00, RZ, 0xc0, !PT ;  /* 0x0000ff0003ff7812 */ /* 0x040fe2000782c0ff */
[----:B------:R-:W-:Y:S01]  /*3130*/  FADD.FTZ R65, R30, R65 ;  /* 0x000000411e417221 */ /* 0x000fe20000010000 */
[----:B------:R-:W-:Y:S01]  /*3140*/  LOP3.LUT P6, RZ, R3, 0xff000000, RZ, 0xc0, !PT ;  /* 0xff00000003ff7812 */ /* 0x000fe200078cc0ff */
[----:B------:R-:W-:Y:S01]  /*3150*/  FADD.FTZ R64, R41, R64 ;  /* 0x0000004029407221 */ /* 0x000fe20000010000 */
[----:B------:R-:W-:Y:S01]  /*3160*/  LEA R157, R2, R157, 0x2 ;  /* 0x0000009d029d7211 */ /* 0x000fe200078e10ff */
[----:B------:R-:W-:Y:S01]  /*3170*/  FADD.FTZ R0, R43, R0 ;  /* 0x000000002b007221 */ /* 0x000fe20000010000 */
[----:B------:R-:W-:Y:S01]  /*3180*/  @P5 PRMT R2, RZ, 0x7610, R4 ;  /* 0x00007610ff025816 */ /* 0x000fe20000000004 */
[----:B------:R-:W-:Y:S01]  /*3190*/  FADD.FTZ R77, R196, R77 ;  /* 0x0000004dc44d7221 */ /* 0x000fe20000010000 */
[----:B------:R-:W-:Y:S01]  /*31a0*/  @P0 PRMT R42, RZ, 0x5410, R7 ;  /* 0x00005410ff2a0816 */ /* 0x000fe20000000007 */
[----:B------:R-:W-:Y:S01]  /*31b0*/  FADD.FTZ R76, R55, R76 ;  /* 0x0000004c374c7221 */ /* 0x000fe20000010000 */
[----:B------:R-:W-:Y:S01]  /*31c0*/  MOV R43, RZ ;  /* 0x000000ff002b7202 */ /* 0x000fe20000000f00 */
[----:B------:R-:W-:-:S02]  /*31d0*/  FADD.FTZ R75, R186, R75 ;  /* 0x0000004bba4b7221 */ /* 0x000fc40000010000 */
[----:B------:R-:W-:Y:S02]  /*31e0*/  FADD.FTZ R74, R183, R74 ;  /* 0x0000004ab74a7221 */ /* 0x000fe40000010000 */
[----:B------:R-:W-:Y:S02]  /*31f0*/  FADD.FTZ R73, R180, R73 ;  /* 0x00000049b4497221 */ /* 0x000fe40000010000 */
[----:B------:R-:W-:Y:S02]  /*3200*/  FADD.FTZ R72, R185, R72 ;  /* 0x00000048b9487221 */ /* 0x000fe40000010000 */
[----:B------:R-:W-:Y:S02]  /*3210*/  FADD.FTZ R71, R182, R71 ;  /* 0x00000047b6477221 */ /* 0x000fe40000010000 */
[----:B------:R-:W-:Y:S02]  /*3220*/  FADD.FTZ R70, R187, R70 ;  /* 0x00000046bb467221 */ /* 0x000fe40000010000 */
[----:B------:R-:W-:-:S02]  /*3230*/  FADD.FTZ R69, R54, R69 ;  /* 0x0000004536457221 */ /* 0x000fc40000010000 */
[----:B------:R-:W-:Y:S02]  /*3240*/  FADD.FTZ R68, R189, R68 ;  /* 0x00000044bd447221 */ /* 0x000fe40000010000 */
[----:B------:R-:W-:Y:S01]  /*3250*/  FADD.FTZ R67, R168, R67 ;  /* 0x00000043a8437221 */ /* 0x000fe20000010000 */
[--C-:B--2---:R-:W-:Y:S02]  /*3260*/  @P2 PRMT R28, RZ, 0x5410, R32.reuse ;  /* 0x00005410ff1c2816 */ /* 0x104fe40000000020 */
[----:B------:R-:W-:Y:S02]  /*3270*/  @P5 PRMT R32, RZ, 0x7610, R32 ;  /* 0x00007610ff205816 */ /* 0x000fe40000000020 */
[----:B------:R-:W-:Y:S01]  /*3280*/  @P6 PRMT R44, RZ, 0x7610, R35 ;  /* 0x00007610ff2c6816 */ /* 0x000fe20000000023 */
[----:B------:R-:W-:Y:S01]  /*3290*/  @P2 FMUL.FTZ R38, R167, R28 ;  /* 0x0000001ca7262220 */ /* 0x000fe20000410000 */
[----:B------:R-:W-:Y:S01]  /*32a0*/  LOP3.LUT P2, RZ, R3, 0xff, RZ, 0xc0, !PT ;  /* 0x000000ff03ff7812 */ /* 0x000fe2000784c0ff */
[----:B------:R-:W-:Y:S01]  /*32b0*/  HFMA2.MMA R3, -RZ, RZ, 0, 0 ;  /* 0x00000000ff037435 */ /* 0x000fe200000001ff */
[----:B------:R-:W-:Y:S01]  /*32c0*/  CS2R R28, SRZ ;  /* 0x00000000001c7805 */ /* 0x000fe2000001ff00 */
[----:B------:R-:W-:Y:S01]  /*32d0*/  @P1 PRMT R41, RZ, 0x7610, R34 ;  /* 0x00007610ff291816 */ /* 0x000fe20000000022 */
[----:B------:R-:W-:-:S02]  /*32e0*/  @P6 FMUL.FTZ R43, R53, R44 ;  /* 0x0000002c352b6220 */ /* 0x000fc40000410000 */
[----:B------:R-:W-:Y:S02]  /*32f0*/  FADD.FTZ R115, R38, R115 ;  /* 0x0000007326737221 */ /* 0x000fe40000010000 */
[----:B------:R-:W-:Y:S01]  /*3300*/  @P5 FMUL.FTZ R3, R47, R2 ;  /* 0x000000022f035220 */ /* 0x000fe20000410000 */
[----:B------:R-:W-:Y:S01]  /*3310*/  @P4 PRMT R2, RZ, 0x5410, R5 ;  /* 0x00005410ff024816 */ /* 0x000fe20000000005 */
[----:B------:R-:W-:-:S03]  /*3320*/  FADD.FTZ R80, R43, R80 ;  /* 0x000000502b507221 */ /* 0x000fc60000010000 */
[----:B------:R-:W-:Y:S01]  /*3330*/  @P2 PRMT R39, RZ, 0x5410, R6 ;  /* 0x00005410ff272816 */ /* 0x000fe20000000006 */
[----:B------:R-:W-:Y:S01]  /*3340*/  @P4 FMUL.FTZ R29, R49, R2 ;  /* 0x00000002311d4220 */ /* 0x000fe20000410000 */
[----:B------:R-:W-:-:S05]  /*3350*/  @P3 PRMT R2, RZ, 0x7610, R5 ;  /* 0x00007610ff023816 */ /* 0x000fca0000000005 */
[----:B------:R-:W-:Y:S01]  /*3360*/  @P3 FMUL.FTZ R28, R51, R2 ;  /* 0x00000002331c3220 */ /* 0x000fe20000410000 */
[----:B------:R-:W-:Y:S01]  /*3370*/  MOV R2, RZ ;  /* 0x000000ff00027202 */ /* 0x000fe20000000f00 */
[----:B------:R-:W-:Y:S01]  /*3380*/  @P2 FMUL.FTZ R2, R57, R39 ;  /* 0x0000002739022220 */ /* 0x000fe20000410000 */
[----:B------:R-:W-:Y:S02]  /*3390*/  @P1 PRMT R39, RZ, 0x7610, R6 ;  /* 0x00007610ff271816 */ /* 0x000fe40000000006 */
[----:B------:R-:W-:Y:S02]  /*33a0*/  F2FP.BF16.PACK_AB R29, R28, R29 ;  /* 0x0000001d1c1d723e */ /* 0x000fe400000010ff */
[----:B------:R-:W-:Y:S01]  /*33b0*/  F2FP.BF16.PACK_AB R28, R3, R40 ;  /* 0x00000028031c723e */ /* 0x000fe200000010ff */
[----:B------:R-:W-:Y:S01]  /*33c0*/  @P1 FMUL.FTZ R45, R48, R39 ;  /* 0x00000027302d1220 */ /* 0x000fe20000410000 */
[----:B------:R-:W-:Y:S01]  /*33d0*/  MOV R39, RZ ;  /* 0x000000ff00277202 */ /* 0x000fe20000000f00 */
[----:B------:R-:W-:Y:S01]  /*33e0*/  @P0 FMUL.FTZ R39, R63, R42 ;  /* 0x0000002a3f270220 */ /* 0x000fe20000410000 */
[----:B------:R-:W-:-:S02]  /*33f0*/  @P6 PRMT R42, RZ, 0x7610, R7 ;  /* 0x00007610ff2a6816 */ /* 0x000fc40000000007 */
[----:B------:R-:W-:Y:S02]  /*3400*/  F2FP.BF16.PACK_AB R30, R45, R2 ;  /* 0x000000022d1e723e */ /* 0x000fe400000010ff */
[----:B------:R-:W-:Y:S01]  /*3410*/  CS2R R2, SRZ ;  /* 0x0000000000027805 */ /* 0x000fe2000001ff00 */
[----:B------:R-:W-:Y:S01]  /*3420*/  @P6 FMUL.FTZ R46, R53, R42 ;  /* 0x0000002a352e6220 */ /* 0x000fe20000410000 */
[----:B------:R-:W-:Y:S01]  /*3430*/  @P0 PRMT R42, RZ, 0x5410, R35 ;  /* 0x00005410ff2a0816 */ /* 0x000fe20000000023 */
[----:B------:R-:W-:Y:S01]  /*3440*/  HFMA2.MMA R35, -RZ, RZ, 0, 0 ;  /* 0x00000000ff237435 */ /* 0x000fe200000001ff */
[----:B------:R-:W-:Y:S01]  /*3450*/  @P2 PRMT R40, RZ, 0x5410, R34 ;  /* 0x00005410ff282816 */ /* 0x000fe20000000022 */
[----:B------:R-:W-:Y:S01]  /*3460*/  @P5 FMUL.FTZ R2, R47, R32 ;  /* 0x000000202f025220 */ /* 0x000fe20000410000 */
[----:B------:R-:W-:Y:S02]  /*3470*/  F2FP.BF16.PACK_AB R31, R46, R39 ;  /* 0x000000272e1f723e */ /* 0x000fe400000010ff */
[--C-:B------:R-:W-:Y:S01]  /*3480*/  @P4 PRMT R39, RZ, 0x5410, R33.reuse ;  /* 0x00005410ff274816 */ /* 0x100fe20000000021 */
[----:B------:R-:W-:Y:S01]  /*3490*/  @P2 FMUL.FTZ R35, R57, R40 ;  /* 0x0000002839232220 */ /* 0x000fe20000410000 */
[----:B------:R-:W-:Y:S01]  /*34a0*/  @P3 PRMT R33, RZ, 0x7610, R33 ;  /* 0x00007610ff213816 */ /* 0x000fe20000000021 */
[----:B------:R0:W-:Y:S01]  /*34b0*/  STG.E.128 [R36.64], R28 ;  /* 0x0000001c24007986 */ /* 0x0001e2000c101d04 */
[----:B------:R-:W-:Y:S01]  /*34c0*/  MOV R32, RZ ;  /* 0x000000ff00207202 */ /* 0x000fe20000000f00 */
[----:B------:R-:W-:Y:S01]  /*34d0*/  @P4 FMUL.FTZ R3, R49, R39 ;  /* 0x0000002731034220 */ /* 0x000fe20000410000 */
[----:B------:R-:W-:Y:S01]  /*34e0*/  HFMA2.MMA R39, -RZ, RZ, 0, 0 ;  /* 0x00000000ff277435 */ /* 0x000fe200000001ff */
[----:B------:R-:W-:Y:S01]  /*34f0*/  MOV R34, RZ ;  /* 0x000000ff00227202 */ /* 0x000fe20000000f00 */
[----:B------:R-:W-:-:S02]  /*3500*/  @P3 FMUL.FTZ R32, R51, R33 ;  /* 0x0000002133203220 */ /* 0x000fc40000410000 */
[----:B------:R-:W-:Y:S02]  /*3510*/  @P1 FMUL.FTZ R34, R48, R41 ;  /* 0x0000002930221220 */ /* 0x000fe40000410000 */
[----:B------:R-:W-:Y:S01]  /*3520*/  @P0 FMUL.FTZ R39, R63, R42 ;  /* 0x0000002a3f270220 */ /* 0x000fe20000410000 */
[----:B------:R-:W-:Y:S01]  /*3530*/  ISETP.GE.AND P0, PT, R157, c[0x0][0x164], PT ;  /* 0x000059009d007a0c */ /* 0x000fe20003f06270 */
[----:B------:R-:W-:Y:S02]  /*3540*/  FADD.FTZ R85, R2, R85 ;  /* 0x0000005502557221 */ /* 0x000fe40000010000 */
[----:B------:R-:W-:Y:S02]  /*3550*/  FADD.FTZ R86, R3, R86 ;  /* 0x0000005603567221 */ /* 0x000fe40000010000 */
[----:B------:R-:W-:Y:S02]  /*3560*/  FADD.FTZ R83, R32, R83 ;  /* 0x0000005320537221 */ /* 0x000fe40000010000 */
[----:B------:R-:W-:-:S02]  /*3570*/  FADD.FTZ R84, R35, R84 ;  /* 0x0000005423547221 */ /* 0x000fc40000010000 */
[----:B------:R-:W-:Y:S02]  /*3580*/  FADD.FTZ R81, R34, R81 ;  /* 0x0000005122517221 */ /* 0x000fe40000010000 */
[----:B------:R-:W-:Y:S02]  /*3590*/  FADD.FTZ R82, R39, R82 ;  /* 0x0000005227527221 */ /* 0x000fe40000010000 */
[----:B0-----:R-:W-:Y:S01]  /*35a0*/  @P0 CALL.REL.NOINC `(.L_x_739) ;  /* 0x0000001000000944 */ /* 0x001fe20003c00000 */
[----:B------:R-:W-:Y:S05]  /*35b0*/  BRA `(.L_x_740) ;  /* 0xffffd1f000007947 */ /* 0x000fea000383ffff */
.L_x_739:
[----:B------:R-:W-:Y:S05]  /*35c0*/  BSYNC B1 ;  /* 0x0000000000017941 */ /* 0x000fea0003800000 */
.L_x_736:
        /* <DEDUP_REMOVED lines=71> */
.L_x_735:
[----:B------:R-:W-:Y:S05]  /*3a40*/  BSYNC B0 ;  /* 0x0000000000007941 */ /* 0x000fea0003800000 */
.L_x_733:
        /* <DEDUP_REMOVED lines=41> */
[----:B------:R-:W5:Y:S04]  /*3ce0*/  LDS R69, [R64.X4+0x2600] ;  /* 0x0026000040457984 */ /* 0x000f680000004800 */
[----:B------:R-:W-:Y:S01]  /*3cf0*/  LDS R16, [R64.X4+0x2800] ;  /* 0x0028000040107984 */ /* 0x000fe20000004800 */
        /* <DEDUP_REMOVED lines=12> */
[----:B------:R-:W-:Y:S02]  /*3dc0*/  FADD.FTZ R67, R0, R67 ;  /* 0x0000004300437221 */ /* 0x000fe40000010000 */
[----:B------:R-:W-:Y:S01]  /*3dd0*/  FADD.FTZ R69, R2, R69 ;  /* 0x0000004502457221 */ /* 0x000fe20000010000 */
[----:B------:R-:W-:Y:S04]  /*3de0*/  STS.128 [R79], R4 ;  /* 0x000000044f007388 */ /* 0x000fe80000000c00 */
        /* <DEDUP_REMOVED lines=42> */
[----:B------:R-:W-:Y:S02]  /*4090*/  FADD.FTZ R2, R5, R2 ;  /* 0x0000000205027221 */ /* 0x000fe40000010000 */
[----:B------:R-:W-:Y:S01]  /*40a0*/  IMAD R5, R12, c[0x0][0x168], RZ ;  /* 0x00005a000c057a24 */ /* 0x000fe200078e02ff */
        /* <DEDUP_REMOVED lines=28> */
[C---:B------:R-:W-:Y:S02]  /*4270*/  IADD3 R2, P0, R6.reuse, c[0x0][0x228], RZ ;  /* 0x00008a0006027a10 */ /* 0x040fe40007f1e0ff */
        /* <DEDUP_REMOVED lines=17> */
[----:B--2---:R-:W-:-:S03]  /*4390*/  FADD.FTZ R10, RZ, R10 ;  /* 0x0000000aff0a7221 */ /* 0x004fc60000010000 */
[----:B------:R-:W2:Y:S01]  /*43a0*/  LDS R49, [R64.X4+0x2600] ;  /* 0x0026000040317984 */ /* 0x000ea20000004800 */
[----:B---3--:R-:W-:Y:S01]  /*43b0*/  FADD.FTZ R16, R3, R16 ;  /* 0x0000001003107221 */ /* 0x008fe20000010000 */
[----:B------:R-:W-:Y:S02]  /*43c0*/  IADD3.X R3, R18, c[0x0][0x22c], RZ, P0, !PT ;  /* 0x00008b0012037a10 */ /* 0x000fe400007fe4ff */
[----:B------:R-:W3:Y:S01]  /*43d0*/  LDS R14, [R64.X4+0xa00] ;  /* 0x000a0000400e7984 */ /* 0x000ee20000004800 */
[----:B----4-:R-:W-:Y:S01]  /*43e0*/  FADD.FTZ R0, RZ, R0 ;  /* 0x00000000ff007221 */ /* 0x010fe20000010000 */
[----:B------:R-:W-:Y:S02]  /*43f0*/  IADD3 R6, P0, R6, c[0x0][0x240], RZ ;  /* 0x0000900006067a10 */ /* 0x000fe40007f1e0ff */
[----:B------:R-:W4:Y:S01]  /*4400*/  LDS R23, [R64.X4+0x1400] ;  /* 0x0014000040177984 */ /* 0x000f220000004800 */
[----:B-----5:R-:W-:Y:S01]  /*4410*/  FADD.FTZ R10, R10, R7 ;  /* 0x000000070a0a7221 */ /* 0x020fe20000010000 */
[----:B------:R-:W-:-:S02]  /*4420*/  IADD3.X R7, R18, c[0x0][0x244], RZ, P0, !PT ;  /* 0x0000910012077a10 */ /* 0x000fc400007fe4ff */
        /* <DEDUP_REMOVED lines=9> */
[----:B------:R-:W-:-:S03]  /*44c0*/  FADD.FTZ R12, RZ, R12 ;  /* 0x0000000cff0c7221 */ /* 0x000fc60000010000 */
[----:B------:R-:W5:Y:S01]  /*44d0*/  LDS R45, [R64.X4+0x2200] ;  /* 0x00220000402d7984 */ /* 0x000f620000004800 */
        /* <DEDUP_REMOVED lines=10> */
[----:B-----5:R-:W-:-:S03]  /*4580*/  FADD.FTZ R8, R8, R31 ;  /* 0x0000001f08087221 */ /* 0x020fc60000010000 */
        /* <DEDUP_REMOVED lines=23> */
.L_x_737:
[----:B------:R-:W-:Y:S01]  /*4700*/  HFMA2.MMA R198, -RZ, RZ, 0, 5.9604644775390625e-08 ;  /* 0x00000001ffc67435 */ /* 0x000fe200000001ff */
[----:B------:R-:W-:-:S02]  /*4710*/  MOV R31, R191 ;  /* 0x000000bf001f7202 */ /* 0x000fc40000000f00 */
[----:B------:R-:W-:Y:S02]  /*4720*/  MOV R177, 0x1f ;  /* 0x0000001f00b17802 */ /* 0x000fe40000000f00 */
[----:B------:R-:W-:Y:S02]  /*4730*/  MOV R194, 0xffffffff ;  /* 0xffffffff00c27802 */ /* 0x000fe40000000f00 */
[----:B------:R-:W-:Y:S02]  /*4740*/  MOV R28, 0x4760 ;  /* 0x00004760001c7802 */ /* 0x000fe40000000f00 */
[----:B-----5:R-:W-:Y:S05]  /*4750*/  CALL.REL.NOINC `($__internal_15_$__cuda_sm70_shflsync_bfly_p) ;  /* 0x0000045000007944 */ /* 0x020fea0003c00000 */
[----:B-1----:R-:W-:Y:S01]  /*4760*/  MOV R30, R198 ;  /* 0x000000c6001e7202 */ /* 0x002fe20000000f00 */
[----:B0-----:R-:W-:Y:S05]  /*4770*/  BRA `(.L_x_741) ;  /* 0xffffd0e000007947 */ /* 0x001fea000383ffff */
.L_x_738:
[----:B------:R-:W-:Y:S01]  /*4780*/  HFMA2.MMA R198, -RZ, RZ, 0, 5.9604644775390625e-08 ;  /* 0x00000001ffc67435 */ /* 0x000fe200000001ff */
[----:B------:R-:W-:Y:S02]  /*4790*/  MOV R31, R193 ;  /* 0x000000c1001f7202 */ /* 0x000fe40000000f00 */
[----:B------:R-:W-:Y:S02]  /*47a0*/  MOV R177, 0x1f ;  /* 0x0000001f00b17802 */ /* 0x000fe40000000f00 */
[----:B------:R-:W-:-:S02]  /*47b0*/  MOV R194, 0xffffffff ;  /* 0xffffffff00c27802 */ /* 0x000fc40000000f00 */
[----:B------:R-:W-:Y:S02]  /*47c0*/  MOV R28, 0x47e0 ;  /* 0x000047e0001c7802 */ /* 0x000fe40000000f00 */
[----:B01---5:R-:W-:Y:S05]  /*47d0*/  CALL.REL.NOINC `($__internal_15_$__cuda_sm70_shflsync_bfly_p) ;  /* 0x000003d000007944 */ /* 0x023fea0003c00000 */
[----:B------:R-:W-:Y:S01]  /*47e0*/  FADD.FTZ R191, R191, R30 ;  /* 0x0000001ebfbf7221 */ /* 0x000fe20000010000 */
[----:B0-----:R-:W-:Y:S01]  /*47f0*/  MOV R177, 0x1f ;  /* 0x0000001f00b17802 */ /* 0x001fe20000000f00 */
[----:B-1----:R-:W-:Y:S01]  /*4800*/  FADD.FTZ R193, R193, R198 ;  /* 0x000000c6c1c17221 */ /* 0x002fe20000010000 */
[----:B------:R-:W-:Y:S01]  /*4810*/  HFMA2.MMA R198, -RZ, RZ, 0, 1.1920928955078125e-07 ;  /* 0x00000002ffc67435 */ /* 0x000fe200000001ff */
[----:B------:R-:W-:Y:S02]  /*4820*/  MOV R194, 0xffffffff ;  /* 0xffffffff00c27802 */ /* 0x000fe40000000f00 */
[----:B------:R-:W-:Y:S02]  /*4830*/  MOV R31, R191 ;  /* 0x000000bf001f7202 */ /* 0x000fe40000000f00 */
[----:B------:R-:W-:Y:S02]  /*4840*/  MOV R28, 0x4860 ;  /* 0x00004860001c7802 */ /* 0x000fe40000000f00 */
[----:B------:R-:W-:Y:S05]  /*4850*/  CALL.REL.NOINC `($__internal_15_$__cuda_sm70_shflsync_bfly_p) ;  /* 0x0000035000007944 */ /* 0x000fea0003c00000 */
[----:B-1----:R-:W-:Y:S01]  /*4860*/  MOV R30, R198 ;  /* 0x000000c6001e7202 */ /* 0x002fe20000000f00 */
[----:B------:R-:W-:Y:S01]  /*4870*/  HFMA2.MMA R198, -RZ, RZ, 0, 1.1920928955078125e-07 ;  /* 0x00000002ffc67435 */ /* 0x000fe200000001ff */
[----:B0-----:R-:W-:-:S02]  /*4880*/  MOV R31, R193 ;  /* 0x000000c1001f7202 */ /* 0x001fc40000000f00 */
[----:B------:R-:W-:Y:S02]  /*4890*/  MOV R177, 0x1f ;  /* 0x0000001f00b17802 */ /* 0x000fe40000000f00 */
[----:B------:R-:W-:Y:S02]  /*48a0*/  MOV R194, 0xffffffff ;  /* 0xffffffff00c27802 */ /* 0x000fe40000000f00 */
[----:B------:R-:W-:Y:S02]  /*48b0*/  MOV R28, 0x48d0 ;  /* 0x000048d0001c7802 */ /* 0x000fe40000000f00 */
[----:B------:R-:W-:Y:S05]  /*48c0*/  CALL.REL.NOINC `($__internal_15_$__cuda_sm70_shflsync_bfly_p) ;  /* 0x000002e000007944 */ /* 0x000fea0003c00000 */
[----:B------:R-:W-:Y:S01]  /*48d0*/  FADD.FTZ R191, R30, R191 ;  /* 0x000000bf1ebf7221 */ /* 0x000fe20000010000 */
[----:B0-----:R-:W-:Y:S01]  /*48e0*/  MOV R177, 0x1f ;  /* 0x0000001f00b17802 */ /* 0x001fe20000000f00 */
[----:B-1----:R-:W-:Y:S01]  /*48f0*/  FADD.FTZ R193, R193, R198 ;  /* 0x000000c6c1c17221 */ /* 0x002fe20000010000 */
[----:B------:R-:W-:Y:S01]  /*4900*/  HFMA2.MMA R198, -RZ, RZ, 0, 2.384185791015625e-07 ;  /* 0x00000004ffc67435 */ /* 0x000fe200000001ff */
[----:B------:R-:W-:Y:S02]  /*4910*/  MOV R194, 0xffffffff ;  /* 0xffffffff00c27802 */ /* 0x000fe40000000f00 */
[----:B------:R-:W-:-:S02]  /*4920*/  MOV R31, R191 ;  /* 0x000000bf001f7202 */ /* 0x000fc40000000f00 */
[----:B------:R-:W-:Y:S02]  /*4930*/  MOV R28, 0x4950 ;  /* 0x00004950001c7802 */ /* 0x000fe40000000f00 */
[----:B------:R-:W-:Y:S05]  /*4940*/  CALL.REL.NOINC `($__internal_15_$__cuda_sm70_shflsync_bfly_p) ;  /* 0x0000026000007944 */ /* 0x000fea0003c00000 */
[----:B-1----:R-:W-:Y:S01]  /*4950*/  MOV R30, R198 ;  /* 0x000000c6001e7202 */ /* 0x002fe20000000f00 */
[----:B------:R-:W-:Y:S01]  /*4960*/  HFMA2.MMA R198, -RZ, RZ, 0, 2.384185791015625e-07 ;  /* 0x00000004ffc67435 */ /* 0x000fe200000001ff */
[----:B0-----:R-:W-:Y:S02]  /*4970*/  MOV R31, R193 ;  /* 0x000000c1001f7202 */ /* 0x001fe40000000f00 */
[----:B------:R-:W-:Y:S02]  /*4980*/  MOV R177, 0x1f ;  /* 0x0000001f00b17802 */ /* 0x000fe40000000f00 */
[----:B------:R-:W-:Y:S02]  /*4990*/  MOV R194, 0xffffffff ;  /* 0xffffffff00c27802 */ /* 0x000fe40000000f00 */
[----:B------:R-:W-:Y:S02]  /*49a0*/  MOV R28, 0x49c0 ;  /* 0x000049c0001c7802 */ /* 0x000fe40000000f00 */
[----:B------:R-:W-:Y:S05]  /*49b0*/  CALL.REL.NOINC `($__internal_15_$__cuda_sm70_shflsync_bfly_p) ;  /* 0x000001f000007944 */ /* 0x000fea0003c00000 */
[----:B------:R-:W-:Y:S01]  /*49c0*/  FADD.FTZ R191, R30, R191 ;  /* 0x000000bf1ebf7221 */ /* 0x000fe20000010000 */
[----:B0-----:R-:W-:Y:S01]  /*49d0*/  MOV R177, 0x1f ;  /* 0x0000001f00b17802 */ /* 0x001fe20000000f00 */
[----:B-1----:R-:W-:Y:S01]  /*49e0*/  FADD.FTZ R195, R193, R198 ;  /* 0x000000c6c1c37221 */ /* 0x002fe20000010000 */
[----:B------:R-:W-:Y:S01]  /*49f0*/  HFMA2.MMA R198, -RZ, RZ, 0, 4.76837158203125e-07 ;  /* 0x00000008ffc67435 */ /* 0x000fe200000001ff */
[----:B------:R-:W-:-:S02]  /*4a00*/  MOV R194, 0xffffffff ;  /* 0xffffffff00c27802 */ /* 0x000fc40000000f00 */
[----:B------:R-:W-:Y:S02]  /*4a10*/  MOV R31, R191 ;  /* 0x000000bf001f7202 */ /* 0x000fe40000000f00 */
[----:B------:R-:W-:Y:S02]  /*4a20*/  MOV R28, 0x4a40 ;  /* 0x00004a40001c7802 */ /* 0x000fe40000000f00 */
[----:B------:R-:W-:Y:S05]  /*4a30*/  CALL.REL.NOINC `($__internal_15_$__cuda_sm70_shflsync_bfly_p) ;  /* 0x0000017000007944 */ /* 0x000fea0003c00000 */
[----:B-1----:R-:W-:Y:S01]  /*4a40*/  MOV R30, R198 ;  /* 0x000000c6001e7202 */ /* 0x002fe20000000f00 */
[----:B------:R-:W-:Y:S01]  /*4a50*/  HFMA2.MMA R198, -RZ, RZ, 0, 4.76837158203125e-07 ;  /* 0x00000008ffc67435 */ /* 0x000fe200000001ff */
[----:B0-----:R-:W-:Y:S02]  /*4a60*/  MOV R31, R195 ;  /* 0x000000c3001f7202 */ /* 0x001fe40000000f00 */
[----:B------:R-:W-:Y:S02]  /*4a70*/  MOV R177, 0x1f ;  /* 0x0000001f00b17802 */ /* 0x000fe40000000f00 */
[----:B------:R-:W-:Y:S02]  /*4a80*/  MOV R194, 0xffffffff ;  /* 0xffffffff00c27802 */ /* 0x000fe40000000f00 */
[----:B------:R-:W-:-:S02]  /*4a90*/  MOV R28, 0x4ab0 ;  /* 0x00004ab0001c7802 */ /* 0x000fc40000000f00 */
[----:B------:R-:W-:Y:S05]  /*4aa0*/  CALL.REL.NOINC `($__internal_15_$__cuda_sm70_shflsync_bfly_p) ;  /* 0x0000010000007944 */ /* 0x000fea0003c00000 */
[----:B------:R-:W-:Y:S01]  /*4ab0*/  FADD.FTZ R193, R30, R191 ;  /* 0x000000bf1ec17221 */ /* 0x000fe20000010000 */
[----:B0-----:R-:W-:Y:S01]  /*4ac0*/  MOV R177, 0x1f ;  /* 0x0000001f00b17802 */ /* 0x001fe20000000f00 */
[----:B-1----:R-:W-:Y:S01]  /*4ad0*/  FADD.FTZ R191, R195, R198 ;  /* 0x000000c6c3bf7221 */ /* 0x002fe20000010000 */
[----:B------:R-:W-:Y:S01]  /*4ae0*/  HFMA2.MMA R198, -RZ, RZ, 0, 9.5367431640625e-07 ;  /* 0x00000010ffc67435 */ /* 0x000fe200000001ff */
[----:B------:R-:W-:-:S02]  /*4af0*/  MOV R194, 0xffffffff ;  /* 0xffffffff00c27802 */ /* 0x000fc40000000f00 */
[----:B------:R-:W-:Y:S02]  /*4b00*/  MOV R31, R193 ;  /* 0x000000c1001f7202 */ /* 0x000fe40000000f00 */
[----:B------:R-:W-:Y:S02]  /*4b10*/  MOV R28, 0x4b30 ;  /* 0x00004b30001c7802 */ /* 0x000fe40000000f00 */
[----:B------:R-:W-:Y:S05]  /*4b20*/  CALL.REL.NOINC `($__internal_15_$__cuda_sm70_shflsync_bfly_p) ;  /* 0x0000008000007944 */ /* 0x000fea0003c00000 */
[----:B-1----:R-:W-:Y:S01]  /*4b30*/  MOV R196, R198 ;  /* 0x000000c600c47202 */ /* 0x002fe20000000f00 */
[----:B------:R-:W-:Y:S01]  /*4b40*/  HFMA2.MMA R198, -RZ, RZ, 0, 9.5367431640625e-07 ;  /* 0x00000010ffc67435 */ /* 0x000fe200000001ff */
[----:B0-----:R-:W-:Y:S02]  /*4b50*/  MOV R31, R191 ;  /* 0x000000bf001f7202 */ /* 0x001fe40000000f00 */
[----:B------:R-:W-:Y:S02]  /*4b60*/  MOV R177, 0x1f ;  /* 0x0000001f00b17802 */ /* 0x000fe40000000f00 */
[----:B------:R-:W-:Y:S02]  /*4b70*/  MOV R194, 0xffffffff ;  /* 0xffffffff00c27802 */ /* 0x000fe40000000f00 */
[----:B------:R-:W-:-:S02]  /*4b80*/  MOV R28, 0x4ba0 ;  /* 0x00004ba0001c7802 */ /* 0x000fc40000000f00 */
[----:B------:R-:W-:Y:S05]  /*4b90*/  CALL.REL.NOINC `($__internal_15_$__cuda_sm70_shflsync_bfly_p) ;  /* 0x0000001000007944 */ /* 0x000fea0003c00000 */
[----:B01----:R-:W-:Y:S05]  /*4ba0*/  BRA `(.L_x_742) ;  /* 0xffffcdd000007947 */ /* 0x003fea000383ffff */
        .weak           $__internal_15_$__cuda_sm70_shflsync_bfly_p
        .type           $__internal_15_$__cuda_sm70_shflsync_bfly_p,@function
        .size           $__internal_15_$__cuda_sm70_shflsync_bfly_p,(.L_x_9745 - $__internal_15_$__cuda_sm70_shflsync_bfly_p)
$__internal_15_$__cuda_sm70_shflsync_bfly_p:
[----:B------:R-:W-:Y:S01]  /*4bb0*/  HFMA2.MMA R29, -RZ, RZ, 0, 0 ;  /* 0x00000000ff1d7435 */ /* 0x000fe200000001ff */
[----:B------:R-:W-:Y:S04]  /*4bc0*/  WARPSYNC R194 ;  /* 0x000000c200007348 */ /* 0x000fe80003800000 */
[----:B------:R0:W1:Y:S01]  /*4bd0*/  SHFL.BFLY PT, R198, R31, R198, R177 ;  /* 0x0c0000c61fc67389 */ /* 0x00006200000e00b1 */
[----:B------:R-:W-:Y:S05]  /*4be0*/  RET.REL.NODEC R28 `(_ZN10layer_norm13ln_bwd_kernelINS_13Kernel_traitsI13__nv_bfloat16S2_S2_S2_fjLj768ELj1ELj4ELj1ELj16ENS_18Kernel_traits_baseILj768ES2_S2_S2_S2_fjLj128EEEEELb1ELb1ELb0ELb1EEEvNS_9BwdParamsE) ;  /* 0xffffb4101c007950 */ /* 0x000fea0003c3ffff */
.L_x_743:
        /* <DEDUP_REMOVED lines=9> */
.L_x_9745:


//--------------------- .text._ZN10layer_norm22ln_bwd_finalize_kernelINS_22Kernel_traits_finalizeILj768E13__nv_bfloat16S2_S2_S2_fjLb1ELj1024ELj4ENS_18Kernel_traits_baseILj768ES2_S2_S2_S2_fjLj1024EEEEELb1ELb0EEEvNS_9BwdParamsE --------------------------
	.section	.text._ZN10layer_norm22ln_bwd_finalize_kernelINS_22Kernel_traits_finalizeILj768E13__nv_bfloat16S2_S2_S2_fjLb1ELj1024ELj4ENS_18Kernel_traits_baseILj768ES2_S2_S2_S2_fjLj1024EEEEELb1ELb0EEEvNS_9BwdParamsE,"ax",@progbits
	.sectioninfo	@"SHI_REGISTERS=32"
	.align	128
        .global         _ZN10layer_norm22ln_bwd_finalize_kernelINS_22Kernel_traits_finalizeILj768E13__nv_bfloat16S2_S2_S2_fjLb1ELj1024ELj4ENS_18Kernel_traits_baseILj768ES2_S2_S2_S2_fjLj1024EEEEELb1ELb0EEEvNS_9BwdParamsE
        .type           _ZN10layer_norm22ln_bwd_finalize_kernelINS_22Kernel_traits_finalizeILj768E13__nv_bfloat16S2_S2_S2_fjLb1ELj1024ELj4ENS_18Kernel_traits_baseILj768ES2_S2_S2_S2_fjLj1024EEEEELb1ELb0EEEvNS_9BwdParamsE,@function
        .size           _ZN10layer_norm22ln_bwd_finalize_kernelINS_22Kernel_traits_finalizeILj768E13__nv_bfloat16S2_S2_S2_fjLb1ELj1024ELj4ENS_18Kernel_traits_baseILj768ES2_S2_S2_S2_fjLj1024EEEEELb1ELb0EEEvNS_9BwdParamsE,(.L_x_9746 - _ZN10layer_norm22ln_bwd_finalize_kernelINS_22Kernel_traits_finalizeILj768E13__nv_bfloat16S2_S2_S2_fjLb1ELj1024ELj4ENS_18Kernel_traits_baseILj768ES2_S2_S2_S2_fjLj1024EEEEELb1ELb0EEEvNS_9BwdParamsE)
        .other          _ZN10layer_norm22ln_bwd_finalize_kernelINS_22Kernel_traits_finalizeILj768E13__nv_bfloat16S2_S2_S2_fjLb1ELj1024ELj4ENS_18Kernel_traits_baseILj768ES2_S2_S2_S2_fjLj1024EEEEELb1ELb0EEEvNS_9BwdParamsE,@"STO_CUDA_ENTRY STV_DEFAULT"
_ZN10layer_norm22ln_bwd_finalize_kernelINS_22Kernel_traits_finalizeILj768E13__nv_bfloat16S2_S2_S2_fjLb1ELj1024ELj4ENS_18Kernel_traits_baseILj768ES2_S2_S2_S2_fjLj1024EEEEELb1ELb0EEEvNS_9BwdParamsE:
.text._ZN10layer_norm22ln_bwd_finalize_kernelINS_22Kernel_traits_finalizeILj768E13__nv_bfloat16S2_S2_S2_fjLb1ELj1024ELj4ENS_18Kernel_traits_baseILj768ES2_S2_S2_S2_fjLj1024EEEEELb1ELb0EEEvNS_9BwdParamsE:
[----:B------:R-:W-:Y:S02]  /*0000*/  MOV R1, c[0x0][0x28] ;  /* 0x00000a0000017a02 */ /* 0x000fe40000000f00 */
[----:B------:R-:W0:Y:S04]  /*0010*/  S2R R0, SR_TID.X ;  /* 0x0000000000007919 */ /* 0x000e280000002100 */
[----:B------:R-:W1:Y:S01]  /*0020*/  S2R R5, SR_CTAID.X ;  /* 0x0000000000057919 */ /* 0x000e620000002500 */
[----:B0-----:R-:W-:Y:S02]  /*0030*/  LOP3.LUT R2, R0, 0x1f, RZ, 0xc0, !PT ;  /* 0x0000001f00027812 */ /* 0x001fe400078ec0ff */
[----:B-1----:R-:W-:-:S04]  /*0040*/  SHF.L.U32 R3, R5, 0x5, RZ ;  /* 0x0000000505037819 */ /* 0x002fc800000006ff */
[----:B------:R-:W-:-:S04]  /*0050*/  LOP3.LUT R4, R3, 0xffffffe0, R2, 0xe2, !PT ;  /* 0xffffffe003047812 */ /* 0x000fc800078ee202 */
[----:B------:R-:W-:-:S13]  /*0060*/  ISETP.GT.U32.AND P0, PT, R4, 0x2ff, PT ;  /* 0x000002ff0400780c */ /* 0x000fda0003f04070 */
[----:B------:R-:W-:Y:S05]  /*0070*/  @P0 EXIT ;  /* 0x000000000000094d */ /* 0x000fea0003800000 */
[--C-:B------:R-:W-:Y:S01]  /*0080*/  SHF.R.U32.HI R3, RZ, 0x5, R0.reuse ;  /* 0x00000005ff037819 */ /* 0x100fe20000011600 */
[----:B------:R-:W-:Y:S01]  /*0090*/  IMAD.SHL.U32 R5, R5, 0x10, RZ ;  /* 0x0000001005057824 */ /* 0x000fe200078e00ff */
[----:B------:R-:W-:Y:S01]  /*00a0*/  LOP3.LUT R6, R0, 0x3fffffe0, RZ, 0xc0, !PT ;  /* 0x3fffffe000067812 */ /* 0x000fe200078ec0ff */
[----:B------:R-:W-:Y:S01]  /*00b0*/  ULDC.64 UR4, c[0x0][0x118] ;  /* 0x0000460000047ab9 */ /* 0x000fe20000000a00 */
[C---:B------:R-:W-:Y:S02]  /*00c0*/  LOP3.LUT R7, R3.reuse, 0x1f, R0, 0x78, !PT ;  /* 0x0000001f03077812 */ /* 0x040fe400078e7800 */
[----:B------:R-:W-:Y:S02]  /*00d0*/  ISETP.NE.AND P0, PT, R3, 0x1f, PT ;  /* 0x0000001f0300780c */ /* 0x000fe40003f05270 */
[----:B------:R-:W-:Y:S02]  /*00e0*/  LOP3.LUT R5, R5, 0x7ffffff0, RZ, 0xc0, !PT ;  /* 0x7ffffff005057812 */ /* 0x000fe400078ec0ff */
[----:B------:R-:W-:Y:S01]  /*00f0*/  IADD3 R6, R6, R7, RZ ;  /* 0x0000000706067210 */ /* 0x000fe20007ffe0ff */
[C---:B------:R-:W-:Y:S01]  /*0100*/  IMAD R7, R2.reuse, 0x20, R7 ;  /* 0x0000002002077824 */ /* 0x040fe200078e0207 */
[----:B------:R-:W-:-:S02]  /*0110*/  ISETP.GT.U32.OR P0, PT, R2, 0xf, P0 ;  /* 0x0000000f0200780c */ /* 0x000fc40000704470 */
[----:B------:R-:W-:Y:S02]  /*0120*/  IADD3 R5, R2, R5, RZ ;  /* 0x0000000502057210 */ /* 0x000fe40007ffe0ff */
.L_x_757:
[----:B------:R-:W-:Y:S01]  /*0130*/  ISETP.GE.U32.AND P1, PT, R3, c[0x0][0x160], PT ;  /* 0x0000580003007a0c */ /* 0x000fe20003f26070 */
[----:B------:R-:W-:Y:S01]  /*0140*/  BSSY B0, `(.L_x_744) ;  /* 0x000007d000007945 */ /* 0x000fe20003800000 */
[----:B------:R-:W-:Y:S01]  /*0150*/  HFMA2.MMA R27, -RZ, RZ, 0, 0 ;  /* 0x00000000ff1b7435 */ /* 0x000fe200000001ff */
[----:B------:R-:W-:Y:S01]  /*0160*/  MOV R23, RZ ;  /* 0x000000ff00177202 */ /* 0x000fe20000000f00 */
[----:B------:R-:W-:Y:S01]  /*0170*/  IMAD.MOV.U32 R8, RZ, RZ, RZ ;  /* 0x000000ffff087224 */ /* 0x000fe200078e00ff */
[----:B------:R-:W-:-:S13]  /*0180*/  ISETP.GE.U32.OR P1, PT, R4, c[0x0][0x168], P1 ;  /* 0x00005a0004007a0c */ /* 0x000fda0000f26470 */
[----:B------:R-:W-:Y:S05]  /*0190*/  @P1 BRA `(.L_x_745) ;  /* 0x0000077000001947 */ /* 0x000fea0003800000 */
[----:B------:R-:W-:Y:S02]  /*01a0*/  ISETP.GE.U32.AND P2, PT, R3, c[0x0][0x160], PT ;  /* 0x0000580003007a0c */ /* 0x000fe40003f46070 */
[----:B------:R-:W-:-:S11]  /*01b0*/  MOV R25, R3 ;  /* 0x0000000300197202 */ /* 0x000fd60000000f00 */
[----:B------:R-:W-:Y:S01]  /*01c0*/  @P2 MOV R15, 0x4 ;  /* 0x00000004000f2802 */ /* 0x000fe20000000f00 */
[----:B------:R-:W-:-:S04]  /*01d0*/  @P2 IMAD R14, R25, c[0x0][0x168], R4 ;  /* 0x00005a00190e2a24 */ /* 0x000fc800078e0204 */
[----:B------:R-:W-:-:S04]  /*01e0*/  @P2 IMAD.WIDE.U32 R10, R14, R15, c[0x0][0x220] ;  /* 0x000088000e0a2625 */ /* 0x000fc800078e000f */
[CC--:B------:R-:W-:Y:S02]  /*01f0*/  @P2 IMAD.WIDE.U32 R12, R14.reuse, R15.reuse, c[0x0][0x228] ;  /* 0x00008a000e0c2625 */ /* 0x0c0fe400078e000f */
[----:B------:R-:W2:Y:S02]  /*0200*/  @P2 LDG.E R11, [R10.64] ;  /* 0x000000040a0b2981 */ /* 0x000ea4000c1e1900 */
[----:B------:R-:W-:Y:S02]  /*0210*/  @P2 IMAD.WIDE.U32 R14, R14, R15, c[0x0][0x240] ;  /* 0x000090000e0e2625 */ /* 0x000fe400078e000f */
[----:B------:R-:W3:Y:S04]  /*0220*/  @P2 LDG.E R12, [R12.64] ;  /* 0x000000040c0c2981 */ /* 0x000ee8000c1e1900 */
[----:B------:R-:W4:Y:S01]  /*0230*/  @P2 LDG.E R14, [R14.64] ;  /* 0x000000040e0e2981 */ /* 0x000f22000c1e1900 */
[----:B------:R-:W-:-:S04]  /*0240*/  @P2 IADD3 R25, R25, 0x20, RZ ;  /* 0x0000002019192810 */ /* 0x000fc80007ffe0ff */
[C---:B------:R-:W-:Y:S02]  /*0250*/  ISETP.GE.U32.AND P1, PT, R25.reuse, c[0x0][0x160], PT ;  /* 0x0000580019007a0c */ /* 0x040fe40003f26070 */
[----:B------:R-:W-:-:S04]  /*0260*/  IADD3 R8, -R25, c[0x0][0x160], RZ ;  /* 0x0000580019087a10 */ /* 0x000fc80007ffe1ff */
[----:B------:R-:W-:Y:S01]  /*0270*/  ISETP.LE.U32.OR P1, PT, R8, 0x60, P1 ;  /* 0x000000600800780c */ /* 0x000fe20000f23470 */
[----:B------:R-:W-:Y:S01]  /*0280*/  IMAD.MOV.U32 R8, RZ, RZ, RZ ;  /* 0x000000ffff087224 */ /* 0x000fe200078e00ff */
[----:B------:R-:W-:Y:S02]  /*0290*/  MOV R23, RZ ;  /* 0x000000ff00177202 */ /* 0x000fe40000000f00 */
[----:B------:R-:W-:Y:S01]  /*02a0*/  MOV R27, RZ ;  /* 0x000000ff001b7202 */ /* 0x000fe20000000f00 */
[----:B------:R-:W-:Y:S01]  /*02b0*/  BSSY B1, `(.L_x_746) ;  /* 0x0000038000017945 */ /* 0x000fe20003800000 */
[----:B--2---:R-:W-:Y:S02]  /*02c0*/  @P2 FADD.FTZ R8, R8, R11 ;  /* 0x0000000b08082221 */ /* 0x004fe40000010000 */
[----:B---3--:R-:W-:Y:S02]  /*02d0*/  @P2 FADD.FTZ R23, R23, R12 ;  /* 0x0000000c17172221 */ /* 0x008fe40000010000 */
[----:B----4-:R-:W-:Y:S01]  /*02e0*/  @P2 FADD.FTZ R27, R27, R14 ;  /* 0x0000000e1b1b2221 */ /* 0x010fe20000010000 */
[----:B------:R-:W-:-:S02]  /*02f0*/  PLOP3.LUT P2, PT, P2, PT, PT, 0x8, 0x0 ;  /* 0x000000000000781c */ /* 0x000fc4000174e170 */
[----:B------:R-:W-:Y:S06]  /*0300*/  @P1 BRA `(.L_x_747) ;  /* 0x0000032000001947 */ /* 0x000fec0003800000 */
[----:B------:R-:W-:Y:S01]  /*0310*/  IMAD.MOV.U32 R9, RZ, RZ, c[0x0][0x160] ;  /* 0x00005800ff097624 */ /* 0x000fe200078e00ff */
[----:B------:R-:W-:-:S04]  /*0320*/  PLOP3.LUT P2, PT, PT, PT, PT, 0x8, 0x0 ;  /* 0x000000000000781c */ /* 0x000fc80003f4e170 */
[----:B------:R-:W-:Y:S02]  /*0330*/  IADD3 R9, R9, -0x60, RZ ;  /* 0xffffffa009097810 */ /* 0x000fe40007ffe0ff */
.L_x_748:
[----:B------:R-:W-:Y:S01]  /*0340*/  HFMA2.MMA R11, -RZ, RZ, 0, 2.384185791015625e-07 ;  /* 0x00000004ff0b7435 */ /* 0x000fe200000001ff */
[C---:B------:R-:W-:Y:S01]  /*0350*/  IADD3 R13, R25.reuse, 0x20, RZ ;  /* 0x00000020190d7810 */ /* 0x040fe20007ffe0ff */
[C---:B------:R-:W-:Y:S01]  /*0360*/  IMAD R14, R25.reuse, c[0x0][0x168], R4 ;  /* 0x00005a00190e7a24 */ /* 0x040fe200078e0204 */
[----:B------:R-:W-:-:S03]  /*0370*/  IADD3 R21, R25, 0x40, RZ ;  /* 0x0000004019157810 */ /* 0x000fc60007ffe0ff */
[----:B------:R-:W-:-:S04]  /*0380*/  IMAD R28, R13, c[0x0][0x168], R4 ;  /* 0x00005a000d1c7a24 */ /* 0x000fc800078e0204 */
[----:B------:R-:W-:-:S04]  /*0390*/  IMAD.WIDE.U32 R12, R14, R11, c[0x0][0x220] ;  /* 0x000088000e0c7625 */ /* 0x000fc800078e000b */
[CC--:B------:R-:W-:Y:S02]  /*03a0*/  IMAD.WIDE.U32 R18, R14.reuse, R11.reuse, c[0x0][0x228] ;  /* 0x00008a000e127625 */ /* 0x0c0fe400078e000b */
[----:B------:R0:W2:Y:S02]  /*03b0*/  LDG.E R13, [R12.64] ;  /* 0x000000040c0d7981 */ /* 0x0000a4000c1e1900 */
[----:B------:R-:W-:-:S04]  /*03c0*/  IMAD.WIDE.U32 R14, R14, R11, c[0x0][0x240] ;  /* 0x000090000e0e7625 */ /* 0x000fc800078e000b */
[--C-:B------:R-:W-:Y:S01]  /*03d0*/  IMAD R20, R21, c[0x0][0x168], R4.reuse ;  /* 0x00005a0015147a24 */ /* 0x100fe200078e0204 */
[----:B------:R-:W-:Y:S01]  /*03e0*/  IADD3 R21, R25, 0x60, RZ ;  /* 0x0000006019157810 */ /* 0x000fe20007ffe0ff */
[----:B------:R-:W-:Y:S01]  /*03f0*/  IMAD.WIDE.U32 R16, R28, R11, c[0x0][0x220] ;  /* 0x000088001c107625 */ /* 0x000fe200078e000b */
[----:B------:R1:W3:Y:S04]  /*0400*/  LDG.E R10, [R14.64] ;  /* 0x000000040e0a7981 */ /* 0x0002e8000c1e1900 */
[----:B0-----:R0:W4:Y:S01]  /*0410*/  LDG.E R12, [R18.64] ;  /* 0x00000004120c7981 */ /* 0x001122000c1e1900 */
[----:B------:R-:W-:-:S03]  /*0420*/  IMAD R26, R21, c[0x0][0x168], R4 ;  /* 0x00005a00151a7a24 */ /* 0x000fc600078e0204 */
[----:B------:R5:W4:Y:S01]  /*0430*/  LDG.E R22, [R16.64] ;  /* 0x0000000410167981 */ /* 0x000b22000c1e1900 */
[----:B-1----:R-:W-:-:S04]  /*0440*/  IMAD.WIDE.U32 R14, R20, R11, c[0x0][0x220] ;  /* 0x00008800140e7625 */ /* 0x002fc800078e000b */
[----:B0-----:R-:W-:-:S04]  /*0450*/  IMAD.WIDE.U32 R18, R28, R11, c[0x0][0x228] ;  /* 0x00008a001c127625 */ /* 0x001fc800078e000b */
[-C--:B------:R-:W-:Y:S01]  /*0460*/  IMAD.WIDE.U32 R28, R28, R11.reuse, c[0x0][0x240] ;  /* 0x000090001c1c7625 */ /* 0x080fe200078e000b */
[----:B------:R0:W4:Y:S03]  /*0470*/  LDG.E R24, [R18.64] ;  /* 0x0000000412187981 */ /* 0x000126000c1e1900 */
[CC--:B-----5:R-:W-:Y:S02]  /*0480*/  IMAD.WIDE.U32 R16, R26.reuse, R11.reuse, c[0x0][0x220] ;  /* 0x000088001a107625 */ /* 0x0e0fe400078e000b */
[----:B------:R1:W5:Y:S04]  /*0490*/  LDG.E R28, [R28.64] ;  /* 0x000000041c1c7981 */ /* 0x000368000c1e1900 */
[----:B------:R1:W5:Y:S01]  /*04a0*/  LDG.E R16, [R16.64] ;  /* 0x0000000410107981 */ /* 0x000362000c1e1900 */
[----:B0-----:R-:W-:-:S03]  /*04b0*/  IMAD.WIDE.U32 R18, R26, R11, c[0x0][0x228] ;  /* 0x00008a001a127625 */ /* 0x001fc600078e000b */
[----:B-1----:R0:W5:Y:S04]  /*04c0*/  LDG.E R29, [R14.64] ;  /* 0x000000040e1d7981 */ /* 0x002168000c1e1900 */
[----:B------:R1:W5:Y:S01]  /*04d0*/  LDG.E R17, [R18.64] ;  /* 0x0000000412117981 */ /* 0x000362000c1e1900 */
[----:B0-----:R-:W-:-:S04]  /*04e0*/  IMAD.WIDE.U32 R14, R20, R11, c[0x0][0x228] ;  /* 0x00008a00140e7625 */ /* 0x001fc800078e000b */
[-C--:B------:R-:W-:Y:S02]  /*04f0*/  IMAD.WIDE.U32 R20, R20, R11.reuse, c[0x0][0x240] ;  /* 0x0000900014147625 */ /* 0x080fe400078e000b */
[----:B------:R-:W5:Y:S02]  /*0500*/  LDG.E R14, [R14.64] ;  /* 0x000000040e0e7981 */ /* 0x000f64000c1e1900 */
[----:B-1----:R-:W-:Y:S02]  /*0510*/  IMAD.WIDE.U32 R18, R26, R11, c[0x0][0x240] ;  /* 0x000090001a127625 */ /* 0x002fe400078e000b */
[----:B------:R-:W5:Y:S04]  /*0520*/  LDG.E R20, [R20.64] ;  /* 0x0000000414147981 */ /* 0x000f68000c1e1900 */
[----:B------:R-:W5:Y:S01]  /*0530*/  LDG.E R11, [R18.64] ;  /* 0x00000004120b7981 */ /* 0x000f62000c1e1900 */
[----:B------:R-:W-:-:S04]  /*0540*/  IADD3 R25, R25, 0x80, RZ ;  /* 0x0000008019197810 */ /* 0x000fc80007ffe0ff */
[----:B------:R-:W-:Y:S01]  /*0550*/  ISETP.GE.U32.AND P1, PT, R25, R9, PT ;  /* 0x000000091900720c */ /* 0x000fe20003f26070 */
[----:B--2---:R-:W-:Y:S02]  /*0560*/  FADD.FTZ R13, R13, R8 ;  /* 0x000000080d0d7221 */ /* 0x004fe40000010000 */
[----:B---3--:R-:W-:Y:S02]  /*0570*/  FADD.FTZ R27, R10, R27 ;  /* 0x0000001b0a1b7221 */ /* 0x008fe40000010000 */
[----:B----4-:R-:W-:Y:S02]  /*0580*/  FADD.FTZ R23, R12, R23 ;  /* 0x000000170c177221 */ /* 0x010fe40000010000 */
[----:B------:R-:W-:Y:S02]  /*0590*/  FADD.FTZ R22, R13, R22 ;  /* 0x000000160d167221 */ /* 0x000fe40000010000 */
[----:B------:R-:W-:Y:S02]  /*05a0*/  FADD.FTZ R23, R23, R24 ;  /* 0x0000001817177221 */ /* 0x000fe40000010000 */
[----:B-----5:R-:W-:-:S02]  /*05b0*/  FADD.FTZ R27, R27, R28 ;  /* 0x0000001c1b1b7221 */ /* 0x020fc40000010000 */
[----:B------:R-:W-:-:S04]  /*05c0*/  FADD.FTZ R29, R22, R29 ;  /* 0x0000001d161d7221 */ /* 0x000fc80000010000 */
[----:B------:R-:W-:Y:S02]  /*05d0*/  FADD.FTZ R8, R29, R16 ;  /* 0x000000101d087221 */ /* 0x000fe40000010000 */
[----:B------:R-:W-:Y:S02]  /*05e0*/  FADD.FTZ R14, R23, R14 ;  /* 0x0000000e170e7221 */ /* 0x000fe40000010000 */
[----:B------:R-:W-:Y:S02]  /*05f0*/  FADD.FTZ R20, R27, R20 ;  /* 0x000000141b147221 */ /* 0x000fe40000010000 */
[----:B------:R-:W-:Y:S02]  /*0600*/  FADD.FTZ R23, R14, R17 ;  /* 0x000000110e177221 */ /* 0x000fe40000010000 */
[----:B------:R-:W-:Y:S01]  /*0610*/  FADD.FTZ R27, R20, R11 ;  /* 0x0000000b141b7221 */ /* 0x000fe20000010000 */
[----:B------:R-:W-:Y:S05]  /*0620*/  @!P1 BRA `(.L_x_748) ;  /* 0xfffffd1000009947 */ /* 0x000fea000383ffff */
.L_x_747:
[----:B------:R-:W-:Y:S05]  /*0630*/  BSYNC B1 ;  /* 0x0000000000017941 */ /* 0x000fea0003800000 */
.L_x_746:
[C---:B------:R-:W-:Y:S01]  /*0640*/  ISETP.GE.U32.AND P1, PT, R25.reuse, c[0x0][0x160], PT ;  /* 0x0000580019007a0c */ /* 0x040fe20003f26070 */
[----:B------:R-:W-:Y:S01]  /*0650*/  BSSY B1, `(.L_x_749) ;  /* 0x000001c000017945 */ /* 0x000fe20003800000 */
[----:B------:R-:W-:-:S04]  /*0660*/  IADD3 R9, -R25, c[0x0][0x160], RZ ;  /* 0x0000580019097a10 */ /* 0x000fc80007ffe1ff */
[----:B------:R-:W-:-:S13]  /*0670*/  ISETP.LE.U32.OR P1, PT, R9, 0x20, P1 ;  /* 0x000000200900780c */ /* 0x000fda0000f23470 */
[----:B------:R-:W-:Y:S05]  /*0680*/  @P1 BRA `(.L_x_750) ;  /* 0x0000018000001947 */ /* 0x000fea0003800000 */
[----:B------:R-:W-:Y:S01]  /*0690*/  MOV R15, 0x4 ;  /* 0x00000004000f7802 */ /* 0x000fe20000000f00 */
[C---:B------:R-:W-:Y:S01]  /*06a0*/  IMAD R10, R25.reuse, c[0x0][0x168], R4 ;  /* 0x00005a00190a7a24 */ /* 0x040fe200078e0204 */
[----:B------:R-:W-:-:S03]  /*06b0*/  IADD3 R9, R25, 0x20, RZ ;  /* 0x0000002019097810 */ /* 0x000fc60007ffe0ff */
[----:B------:R-:W-:-:S04]  /*06c0*/  IMAD.WIDE.U32 R20, R10, R15, c[0x0][0x220] ;  /* 0x000088000a147625 */ /* 0x000fc800078e000f */
[CC--:B------:R-:W-:Y:S02]  /*06d0*/  IMAD.WIDE.U32 R18, R10.reuse, R15.reuse, c[0x0][0x228] ;  /* 0x00008a000a127625 */ /* 0x0c0fe400078e000f */
[----:B------:R-:W2:Y:S02]  /*06e0*/  LDG.E R21, [R20.64] ;  /* 0x0000000414157981 */ /* 0x000ea4000c1e1900 */
[----:B------:R-:W-:Y:S02]  /*06f0*/  IMAD R14, R9, c[0x0][0x168], R4 ;  /* 0x00005a00090e7a24 */ /* 0x000fe400078e0204 */
[-C--:B------:R-:W-:Y:S01]  /*0700*/  IMAD.WIDE.U32 R10, R10, R15.reuse, c[0x0][0x240] ;  /* 0x000090000a0a7625 */ /* 0x080fe200078e000f */
[----:B------:R-:W3:Y:S03]  /*0710*/  LDG.E R18, [R18.64] ;  /* 0x0000000412127981 */ /* 0x000ee6000c1e1900 */
[----:B------:R-:W-:-:S02]  /*0720*/  IMAD.WIDE.U32 R16, R14, R15, c[0x0][0x220] ;  /* 0x000088000e107625 */ /* 0x000fc400078e000f */
[----:B------:R-:W4:Y:S02]  /*0730*/  LDG.E R10, [R10.64] ;  /* 0x000000040a0a7981 */ /* 0x000f24000c1e1900 */
[CC--:B------:R-:W-:Y:S02]  /*0740*/  IMAD.WIDE.U32 R12, R14.reuse, R15.reuse, c[0x0][0x228] ;  /* 0x00008a000e0c7625 */ /* 0x0c0fe400078e000f */
[----:B------:R-:W5:Y:S02]  /*0750*/  LDG.E R17, [R16.64] ;  /* 0x0000000410117981 */ /* 0x000f64000c1e1900 */
[----:B------:R-:W-:Y:S02]  /*0760*/  IMAD.WIDE.U32 R14, R14, R15, c[0x0][0x240] ;  /* 0x000090000e0e7625 */ /* 0x000fe400078e000f */
[----:B------:R-:W5:Y:S04]  /*0770*/  LDG.E R12, [R12.64] ;  /* 0x000000040c0c7981 */ /* 0x000f68000c1e1900 */
[----:B------:R-:W5:Y:S01]  /*0780*/  LDG.E R14, [R14.64] ;  /* 0x000000040e0e7981 */ /* 0x000f62000c1e1900 */
[----:B------:R-:W-:-:S02]  /*0790*/  PLOP3.LUT P2, PT, PT, PT, PT, 0x8, 0x0 ;  /* 0x000000000000781c */ /* 0x000fc40003f4e170 */
[----:B------:R-:W-:Y:S01]  /*07a0*/  IADD3 R25, R25, 0x40, RZ ;  /* 0x0000004019197810 */ /* 0x000fe20007ffe0ff */
[----:B--2---:R-:W-:Y:S02]  /*07b0*/  FADD.FTZ R8, R8, R21 ;  /* 0x0000001508087221 */ /* 0x004fe40000010000 */
[----:B---3--:R-:W-:Y:S02]  /*07c0*/  FADD.FTZ R23, R23, R18 ;  /* 0x0000001217177221 */ /* 0x008fe40000010000 */
[----:B----4-:R-:W-:Y:S02]  /*07d0*/  FADD.FTZ R27, R27, R10 ;  /* 0x0000000a1b1b7221 */ /* 0x010fe40000010000 */
[----:B-----5:R-:W-:Y:S02]  /*07e0*/  FADD.FTZ R8, R8, R17 ;  /* 0x0000001108087221 */ /* 0x020fe40000010000 */
[----:B------:R-:W-:Y:S02]  /*07f0*/  FADD.FTZ R23, R23, R12 ;  /* 0x0000000c17177221 */ /* 0x000fe40000010000 */
[----:B------:R-:W-:-:S02]  /*0800*/  FADD.FTZ R27, R27, R14 ;  /* 0x0000000e1b1b7221 */ /* 0x000fc40000010000 */
.L_x_750:
[----:B------:R-:W-:Y:S05]  /*0810*/  BSYNC B1 ;  /* 0x0000000000017941 */ /* 0x000fea0003800000 */
.L_x_749:
[----:B------:R-:W-:Y:S01]  /*0820*/  ISETP.LT.U32.OR P2, PT, R25, c[0x0][0x160], P2 ;  /* 0x0000580019007a0c */ /* 0x000fe20001741470 */
[----:B------:R-:W-:-:S12]  /*0830*/  BSSY B1, `(.L_x_745) ;  /* 0x000000d000017945 */ /* 0x000fd80003800000 */
[----:B------:R-:W-:Y:S05]  /*0840*/  @!P2 BRA `(.L_x_751) ;  /* 0x000000b00000a947 */ /* 0x000fea0003800000 */
[----:B------:R-:W-:Y:S02]  /*0850*/  IMAD.MOV.U32 R11, RZ, RZ, 0x4 ;  /* 0x00000004ff0b7424 */ /* 0x000fe400078e00ff */
[----:B------:R-:W-:-:S04]  /*0860*/  IMAD R10, R25, c[0x0][0x168], R4 ;  /* 0x00005a00190a7a24 */ /* 0x000fc800078e0204 */
[----:B------:R-:W-:-:S04]  /*0870*/  IMAD.WIDE.U32 R14, R10, R11, c[0x0][0x220] ;  /* 0x000088000a0e7625 */ /* 0x000fc800078e000b */
[CC--:B------:R-:W-:Y:S02]  /*0880*/  IMAD.WIDE.U32 R12, R10.reuse, R11.reuse, c[0x0][0x228] ;  /* 0x00008a000a0c7625 */ /* 0x0c0fe400078e000b */
[----:B------:R-:W2:Y:S02]  /*0890*/  LDG.E R15, [R14.64] ;  /* 0x000000040e0f7981 */ /* 0x000ea4000c1e1900 */
[----:B------:R-:W-:Y:S02]  /*08a0*/  IMAD.WIDE.U32 R10, R10, R11, c[0x0][0x240] ;  /* 0x000090000a0a7625 */ /* 0x000fe400078e000b */
[----:B------:R-:W3:Y:S04]  /*08b0*/  LDG.E R12, [R12.64] ;  /* 0x000000040c0c7981 */ /* 0x000ee8000c1e1900 */
[----:B------:R-:W4:Y:S01]  /*08c0*/  LDG.E R10, [R10.64] ;  /* 0x000000040a0a7981 */ /* 0x000f22000c1e1900 */
[----:B--2---:R-:W-:-:S02]  /*08d0*/  FADD.FTZ R8, R8, R15 ;  /* 0x0000000f08087221 */ /* 0x004fc40000010000 */
[----:B---3--:R-:W-:Y:S02]  /*08e0*/  FADD.FTZ R23, R23, R12 ;  /* 0x0000000c17177221 */ /* 0x008fe40000010000 */
[----:B----4-:R-:W-:Y:S02]  /*08f0*/  FADD.FTZ R27, R27, R10 ;  /* 0x0000000a1b1b7221 */ /* 0x010fe40000010000 */
.L_x_751:
[----:B------:R-:W-:Y:S05]  /*0900*/  BSYNC B1 ;  /* 0x0000000000017941 */ /* 0x000fea0003800000 */
.L_x_745:
[----:B------:R-:W-:Y:S05]  /*0910*/  BSYNC B0 ;  /* 0x0000000000007941 */ /* 0x000fea0003800000 */
.L_x_744:
[----:B------:R-:W-:Y:S01]  /*0920*/  ISETP.GT.U32.AND P1, PT, R0, 0x3ff, PT ;  /* 0x000003ff0000780c */ /* 0x000fe20003f24070 */
[----:B------:R0:W-:Y:S01]  /*0930*/  STS [R6.X4], R23 ;  /* 0x0000001706007388 */ /* 0x0001e20000004800 */
[----:B------:R-:W-:Y:S03]  /*0940*/  WARPSYNC 0xffffffff ;  /* 0xffffffff00007948 */ /* 0x000fe60003800000 */
[----:B------:R0:W-:Y:S04]  /*0950*/  STS [R6.X4+0x1000], R8 ;  /* 0x0010000806007388 */ /* 0x0001e80000004800 */
[----:B------:R0:W-:Y:S04]  /*0960*/  STS [R6.X4+0x2000], R27 ;  /* 0x0020001b06007388 */ /* 0x0001e80000004800 */
[----:B------:R-:W-:Y:S06]  /*0970*/  BAR.SYNC.DEFER_BLOCKING 0x0 ;  /* 0x0000000000007b1d */ /* 0x000fec0000010000 */
[----:B------:R-:W-:Y:S05]  /*0980*/  @P1 BRA `(.L_x_752) ;  /* 0x0000029000001947 */ /* 0x000fea0003800000 */
[----:B0-----:R0:W1:Y:S04]  /*0990*/  LDS R15, [R7.X4] ;  /* 0x00000000070f7984 */ /* 0x0010680000004800 */
[----:B------:R0:W2:Y:S04]  /*09a0*/  LDS R11, [R7.X4+0x2000] ;  /* 0x00200000070b7984 */ /* 0x0000a80000004800 */
[----:B------:R0:W3:Y:S01]  /*09b0*/  LDS R10, [R7.X4+0x1000] ;  /* 0x00100000070a7984 */ /* 0x0000e20000004800 */
[----:B------:R-:W-:Y:S05]  /*09c0*/  BRA.DIV ~URZ, `(.L_x_753) ;  /* 0x000004027f007947 */ /* 0x000fea000b800000 */
[----:B---3--:R3:W4:Y:S02]  /*09d0*/  SHFL.BFLY PT, R14, R10, 0x1, 0x1f ;  /* 0x0c201f000a0e7f89 */ /* 0x00872400000e0000 */
.L_x_758:
[----:B----4-:R-:W-:Y:S01]  /*09e0*/  FADD.FTZ R18, R10, R14 ;  /* 0x0000000e0a127221 */ /* 0x010fe20000010000 */
[----:B------:R-:W-:Y:S05]  /*09f0*/  BRA.DIV ~URZ, `(.L_x_754) ;  /* 0x000004427f007947 */ /* 0x000fea000b800000 */
[----:B-1----:R-:W1:Y:S04]  /*0a00*/  SHFL.BFLY PT, R8, R15, 0x1, 0x1f ;  /* 0x0c201f000f087f89 */ /* 0x002e6800000e0000 */
[----:B--2---:R-:W2:Y:S01]  /*0a10*/  SHFL.BFLY PT, R12, R11, 0x1, 0x1f ;  /* 0x0c201f000b0c7f89 */ /* 0x004ea200000e0000 */
[----:B-1-3--:R-:W-:-:S03]  /*0a20*/  FADD.FTZ R10, R15, R8 ;  /* 0x000000080f0a7221 */ /* 0x00afc60000010000 */
[----:B------:R-:W1:Y:S01]  /*0a30*/  SHFL.BFLY PT, R8, R18, 0x2, 0x1f ;  /* 0x0c401f0012087f89 */ /* 0x000e6200000e0000 */
[----:B--2---:R-:W-:-:S03]  /*0a40*/  FADD.FTZ R14, R11, R12 ;  /* 0x0000000c0b0e7221 */ /* 0x004fc60000010000 */
[----:B------:R-:W2:Y:S04]  /*0a50*/  SHFL.BFLY PT, R9, R10, 0x2, 0x1f ;  /* 0x0c401f000a097f89 */ /* 0x000ea800000e0000 */
[----:B------:R-:W3:Y:S01]  /*0a60*/  SHFL.BFLY PT, R17, R14, 0x2, 0x1f ;  /* 0x0c401f000e117f89 */ /* 0x000ee200000e0000 */
[----:B-1----:R-:W-:Y:S02]  /*0a70*/  FADD.FTZ R8, R18, R8 ;  /* 0x0000000812087221 */ /* 0x002fe40000010000 */
[----:B--2---:R-:W-:-:S03]  /*0a80*/  FADD.FTZ R13, R10, R9 ;  /* 0x000000090a0d7221 */ /* 0x004fc60000010000 */
[----:B------:R-:W1:Y:S01]  /*0a90*/  SHFL.BFLY PT, R9, R8, 0x4, 0x1f ;  /* 0x0c801f0008097f89 */ /* 0x000e6200000e0000 */
[----:B---3--:R-:W-:-:S03]  /*0aa0*/  FADD.FTZ R17, R14, R17 ;  /* 0x000000110e117221 */ /* 0x008fc60000010000 */
        /* <DEDUP_REMOVED lines=10> */
[----:B------:R1:W2:Y:S01]  /*0b50*/  SHFL.BFLY PT, R13, R10, 0x10, 0x1f ;  /* 0x0e001f000a0d7f89 */ /* 0x0002a200000e0000 */
[----:B---3--:R-:W-:-:S03]  /*0b60*/  FADD.FTZ R18, R16, R15 ;  /* 0x0000000f10127221 */ /* 0x008fc60000010000 */
[----:B------:R1:W3:Y:S04]  /*0b70*/  SHFL.BFLY PT, R15, R12, 0x10, 0x1f ;  /* 0x0e001f000c0f7f89 */ /* 0x0002e800000e0000 */
[----:B------:R1:W4:Y:S02]  /*0b80*/  SHFL.BFLY PT, R14, R18, 0x10, 0x1f ;  /* 0x0e001f00120e7f89 */ /* 0x00032400000e0000 */
.L_x_759:
[----:B------:R-:W-:Y:S01]  /*0b90*/  ISETP.NE.AND P1, PT, R2, RZ, PT ;  /* 0x000000ff0200720c */ /* 0x000fe20003f25270 */
[----:B---3--:R-:W-:Y:S02]  /*0ba0*/  FADD.FTZ R15, R15, R12 ;  /* 0x0000000c0f0f7221 */ /* 0x008fe40000010000 */
[----:B--2---:R-:W-:Y:S02]  /*0bb0*/  FADD.FTZ R13, R13, R10 ;  /* 0x0000000a0d0d7221 */ /* 0x004fe40000010000 */
[----:B----4-:R-:W-:-:S08]  /*0bc0*/  FADD.FTZ R9, R14, R18 ;  /* 0x000000120e097221 */ /* 0x010fd00000010000 */
[----:B------:R-:W-:-:S04]  /*0bd0*/  @!P1 SHF.R.U32.HI R8, RZ, 0x3, R0 ;  /* 0x00000003ff089819 */ /* 0x000fc80000011600 */
[----:B------:R-:W-:-:S05]  /*0be0*/  @!P1 LOP3.LUT R8, R8, 0x1ffffffc, RZ, 0xc0, !PT ;  /* 0x1ffffffc08089812 */ /* 0x000fca00078ec0ff */
[----:B------:R2:W-:Y:S04]  /*0bf0*/  @!P1 STS [R8+0x3000], R15 ;  /* 0x0030000f08009388 */ /* 0x0005e80000000800 */
[----:B------:R2:W-:Y:S04]  /*0c00*/  @!P1 STS [R8+0x3080], R13 ;  /* 0x0030800d08009388 */ /* 0x0005e80000000800 */
[----:B------:R2:W-:Y:S02]  /*0c10*/  @!P1 STS [R8+0x3100], R9 ;  /* 0x0031000908009388 */ /* 0x0005e40000000800 */
.L_x_752:
[----:B0-2---:R-:W-:Y:S01]  /*0c20*/  SHF.L.U32 R8, R5, 0x1, RZ ;  /* 0x0000000105087819 */ /* 0x005fe200000006ff */
[----:B------:R-:W-:Y:S01]  /*0c30*/  WARPSYNC 0xffffffff ;  /* 0xffffffff00007948 */ /* 0x000fe20003800000 */
[----:B------:R-:W-:Y:S02]  /*0c40*/  BAR.SYNC.DEFER_BLOCKING 0x0 ;  /* 0x0000000000007b1d */ /* 0x000fe40000010000 */
[----:B------:R-:W-:-:S04]  /*0c50*/  ISETP.GE.U32.OR P1, PT, R8, c[0x0][0x168], P0 ;  /* 0x00005a0008007a0c */ /* 0x000fc80000726470 */
[----:B------:R-:W-:Y:S09]  /*0c60*/  BSSY B0, `(.L_x_755) ;  /* 0x0000011000007945 */ /* 0x000ff20003800000 */
[----:B------:R-:W-:Y:S05]  /*0c70*/  @P1 BRA `(.L_x_756) ;  /* 0x000000f000001947 */ /* 0x000fea0003800000 */
[----:B------:R-:W-:Y:S01]  /*0c80*/  SHF.L.U32 R8, R0, 0x3, RZ ;  /* 0x0000000300087819 */ /* 0x000fe200000006ff */
[----:B------:R-:W-:-:S03]  /*0c90*/  IMAD.MOV.U32 R16, RZ, RZ, 0x4 ;  /* 0x00000004ff107424 */ /* 0x000fc600078e00ff */
[----:B------:R-:W-:-:S05]  /*0ca0*/  LOP3.LUT R14, R8, 0xf8, RZ, 0xc0, !PT ;  /* 0x000000f8080e7812 */ /* 0x000fca00078ec0ff */
[----:B------:R-:W0:Y:S04]  /*0cb0*/  LDS.64 R8, [R14+0x3000] ;  /* 0x003000000e087984 */ /* 0x000e280000000a00 */
[----:B-1----:R-:W1:Y:S04]  /*0cc0*/  LDS.64 R10, [R14+0x3080] ;  /* 0x003080000e0a7984 */ /* 0x002e680000000a00 */
[----:B------:R-:W2:Y:S01]  /*0cd0*/  LDS.64 R12, [R14+0x3100] ;  /* 0x003100000e0c7984 */ /* 0x000ea20000000a00 */
[----:B0-----:R-:W-:Y:S01]  /*0ce0*/  F2FP.BF16.PACK_AB R15, R9, R8 ;  /* 0x00000008090f723e */ /* 0x001fe200000010ff */
[----:B------:R-:W-:Y:S01]  /*0cf0*/  IMAD.WIDE.U32 R8, R5, R16, c[0x0][0x268] ;  /* 0x00009a0005087625 */ /* 0x000fe200078e0010 */
[----:B-1----:R-:W-:-:S03]  /*0d00*/  F2FP.BF16.PACK_AB R17, R11, R10 ;  /* 0x0000000a0b11723e */ /* 0x002fc600000010ff */
[----:B------:R-:W-:Y:S01]  /*0d10*/  IMAD.WIDE.U32 R10, R5, R16, c[0x0][0x260] ;  /* 0x00009800050a7625 */ /* 0x000fe200078e0010 */
[----:B------:R0:W-:Y:S01]  /*0d20*/  STG.E [R8.64], R15 ;  /* 0x0000000f08007986 */ /* 0x0001e2000c101904 */
[----:B--2---:R-:W-:Y:S02]  /*0d30*/  F2FP.BF16.PACK_AB R19, R13, R12 ;  /* 0x0000000c0d13723e */ /* 0x004fe400000010ff */
[----:B------:R-:W-:Y:S01]  /*0d40*/  IMAD.WIDE.U32 R12, R5, R16, c[0x0][0x280] ;  /* 0x0000a000050c7625 */ /* 0x000fe200078e0010 */
[----:B------:R0:W-:Y:S04]  /*0d50*/  STG.E [R10.64], R17 ;  /* 0x000000110a007986 */ /* 0x0001e8000c101904 */
[----:B------:R0:W-:Y:S02]  /*0d60*/  STG.E [R12.64], R19 ;  /* 0x000000130c007986 */ /* 0x0001e4000c101904 */
.L_x_756:
[----:B------:R-:W-:Y:S05]  /*0d70*/  BSYNC B0 ;  /* 0x0000000000007941 */ /* 0x000fea0003800000 */
.L_x_755:
[C---:B------:R-:W-:Y:S02]  /*0d80*/  ISETP.GT.U32.AND P1, PT, R4.reuse, -0x301, PT ;  /* 0xfffffcff0400780c */ /* 0x040fe40003f24070 */
[----:B------:R-:W-:-:S02]  /*0d90*/  IADD3 R4, R4, 0x300, RZ ;  /* 0x0000030004047810 */ /* 0x000fc40007ffe0ff */
[----:B------:R-:W-:-:S09]  /*0da0*/  IADD3 R5, R5, 0x180, RZ ;  /* 0x0000018005057810 */ /* 0x000fd20007ffe0ff */
[----:B01----:R-:W-:Y:S05]  /*0db0*/  @P1 BRA `(.L_x_757) ;  /* 0xfffff37000001947 */ /* 0x003fea000383ffff */
[----:B------:R-:W-:Y:S05]  /*0dc0*/  EXIT ;  /* 0x000000000000794d */ /* 0x000fea0003800000 */
.L_x_753:
[----:B------:R-:W-:Y:S01]  /*0dd0*/  HFMA2.MMA R17, -RZ, RZ, 0, 5.9604644775390625e-08 ;  /* 0x00000001ff117435 */ /* 0x000fe200000001ff */
[----:B---3--:R-:W-:Y:S01]  /*0de0*/  MOV R18, R10 ;  /* 0x0000000a00127202 */ /* 0x008fe20000000f00 */
[----:B------:R-:W-:Y:S01]  /*0df0*/  IMAD.MOV.U32 R14, RZ, RZ, 0x1f ;  /* 0x0000001fff0e7424 */ /* 0x000fe200078e00ff */
[----:B------:R-:W-:Y:S02]  /*0e00*/  MOV R19, 0xffffffff ;  /* 0xffffffff00137802 */ /* 0x000fe40000000f00 */
[----:B------:R-:W-:Y:S02]  /*0e10*/  MOV R8, 0xe30 ;  /* 0x00000e3000087802 */ /* 0x000fe40000000f00 */
[----:B012---:R-:W-:Y:S05]  /*0e20*/  CALL.REL.NOINC `($__internal_16_$__cuda_sm70_shflsync_bfly_p) ;  /* 0x0000059000007944 */ /* 0x007fea0003c00000 */
[----:B01----:R-:W-:Y:S05]  /*0e30*/  BRA `(.L_x_758) ;  /* 0xfffffba000007947 */ /* 0x003fea000383ffff */
.L_x_754:
[----:B------:R-:W-:Y:S01]  /*0e40*/  HFMA2.MMA R17, -RZ, RZ, 0, 1.1920928955078125e-07 ;  /* 0x00000002ff117435 */ /* 0x000fe200000001ff */
[----:B------:R-:W-:Y:S01]  /*0e50*/  IMAD.MOV.U32 R14, RZ, RZ, 0x1f ;  /* 0x0000001fff0e7424 */ /* 0x000fe200078e00ff */
[----:B------:R-:W-:Y:S02]  /*0e60*/  MOV R19, 0xffffffff ;  /* 0xffffffff00137802 */ /* 0x000fe40000000f00 */
[----:B------:R-:W-:Y:S02]  /*0e70*/  MOV R8, 0xe90 ;  /* 0x00000e9000087802 */ /* 0x000fe40000000f00 */
[----:B0123--:R-:W-:Y:S05]  /*0e80*/  CALL.REL.NOINC `($__internal_16_$__cuda_sm70_shflsync_bfly_p) ;  /* 0x0000053000007944 */ /* 0x00ffea0003c00000 */
[----:B0-----:R-:W-:Y:S01]  /*0e90*/  HFMA2.MMA R17, -RZ, RZ, 0, 2.384185791015625e-07 ;  /* 0x00000004ff117435 */ /* 0x001fe200000001ff */
[----:B-1----:R-:W-:Y:S01]  /*0ea0*/  FADD.FTZ R18, R18, R14 ;  /* 0x0000000e12127221 */ /* 0x002fe20000010000 */
[----:B------:R-:W-:Y:S01]  /*0eb0*/  MOV R19, 0xffffffff ;  /* 0xffffffff00137802 */ /* 0x000fe20000000f00 */
[----:B------:R-:W-:Y:S01]  /*0ec0*/  IMAD.MOV.U32 R14, RZ, RZ, 0x1f ;  /* 0x0000001fff0e7424 */ /* 0x000fe200078e00ff */
[----:B------:R-:W-:-:S02]  /*0ed0*/  MOV R8, 0xef0 ;  /* 0x00000ef000087802 */ /* 0x000fc40000000f00 */
[----:B------:R-:W-:Y:S05]  /*0ee0*/  CALL.REL.NOINC `($__internal_16_$__cuda_sm70_shflsync_bfly_p) ;  /* 0x000004d000007944 */ /* 0x000fea0003c00000 */
[----:B0-----:R-:W-:Y:S01]  /*0ef0*/  HFMA2.MMA R17, -RZ, RZ, 0, 4.76837158203125e-07 ;  /* 0x00000008ff117435 */ /* 0x001fe200000001ff */
[----:B-1----:R-:W-:Y:S01]  /*0f00*/  FADD.FTZ R18, R18, R14 ;  /* 0x0000000e12127221 */ /* 0x002fe20000010000 */
[----:B------:R-:W-:Y:S01]  /*0f10*/  MOV R19, 0xffffffff ;  /* 0xffffffff00137802 */ /* 0x000fe20000000f00 */
[----:B------:R-:W-:Y:S01]  /*0f20*/  IMAD.MOV.U32 R14, RZ, RZ, 0x1f ;  /* 0x0000001fff0e7424 */ /* 0x000fe200078e00ff */
[----:B------:R-:W-:-:S02]  /*0f30*/  MOV R8, 0xf50 ;  /* 0x00000f5000087802 */ /* 0x000fc40000000f00 */
[----:B------:R-:W-:Y:S05]  /*0f40*/  CALL.REL.NOINC `($__internal_16_$__cuda_sm70_shflsync_bfly_p) ;  /* 0x0000047000007944 */ /* 0x000fea0003c00000 */
[----:B-1----:R-:W-:Y:S01]  /*0f50*/  FADD.FTZ R10, R18, R14 ;  /* 0x0000000e120a7221 */ /* 0x002fe20000010000 */
[----:B0-----:R-:W-:Y:S01]  /*0f60*/  HFMA2.MMA R17, -RZ, RZ, 0, 9.5367431640625e-07 ;  /* 0x00000010ff117435 */ /* 0x001fe200000001ff */
[----:B------:R-:W-:Y:S01]  /*0f70*/  IMAD.MOV.U32 R14, RZ, RZ, 0x1f ;  /* 0x0000001fff0e7424 */ /* 0x000fe200078e00ff */
[----:B------:R-:W-:-:S02]  /*0f80*/  MOV R19, 0xffffffff ;  /* 0xffffffff00137802 */ /* 0x000fc40000000f00 */
[----:B------:R-:W-:Y:S02]  /*0f90*/  MOV R18, R10 ;  /* 0x0000000a00127202 */ /* 0x000fe40000000f00 */
[----:B------:R-:W-:Y:S02]  /*0fa0*/  MOV R8, 0xfc0 ;  /* 0x00000fc000087802 */ /* 0x000fe40000000f00 */
[----:B------:R-:W-:Y:S05]  /*0fb0*/  CALL.REL.NOINC `($__internal_16_$__cuda_sm70_shflsync_bfly_p) ;  /* 0x0000040000007944 */ /* 0x000fea0003c00000 */
[----:B0-----:R-:W-:Y:S01]  /*0fc0*/  HFMA2.MMA R17, -RZ, RZ, 0, 5.9604644775390625e-08 ;  /* 0x00000001ff117435 */ /* 0x001fe200000001ff */
[----:B-1----:R-:W-:Y:S01]  /*0fd0*/  IMAD.MOV.U32 R13, RZ, RZ, R14 ;  /* 0x000000ffff0d7224 */ /* 0x002fe200078e000e */
[----:B------:R-:W-:Y:S01]  /*0fe0*/  MOV R18, R15 ;  /* 0x0000000f00127202 */ /* 0x000fe20000000f00 */
[----:B------:R-:W-:Y:S01]  /*0ff0*/  IMAD.MOV.U32 R14, RZ, RZ, 0x1f ;  /* 0x0000001fff0e7424 */ /* 0x000fe200078e00ff */
[----:B------:R-:W-:Y:S02]  /*1000*/  MOV R19, 0xffffffff ;  /* 0xffffffff00137802 */ /* 0x000fe40000000f00 */
[----:B------:R-:W-:Y:S02]  /*1010*/  MOV R8, 0x1030 ;  /* 0x0000103000087802 */ /* 0x000fe40000000f00 */
[----:B------:R-:W-:Y:S05]  /*1020*/  CALL.REL.NOINC `($__internal_16_$__cuda_sm70_shflsync_bfly_p) ;  /* 0x0000039000007944 */ /* 0x000fea0003c00000 */
[----:B0-----:R-:W-:Y:S01]  /*1030*/  HFMA2.MMA R17, -RZ, RZ, 0, 1.1920928955078125e-07 ;  /* 0x00000002ff117435 */ /* 0x001fe200000001ff */
[----:B-1----:R-:W-:Y:S01]  /*1040*/  FADD.FTZ R18, R15, R14 ;  /* 0x0000000e0f127221 */ /* 0x002fe20000010000 */
[----:B------:R-:W-:Y:S01]  /*1050*/  MOV R19, 0xffffffff ;  /* 0xffffffff00137802 */ /* 0x000fe20000000f00 */
[----:B------:R-:W-:Y:S01]  /*1060*/  IMAD.MOV.U32 R14, RZ, RZ, 0x1f ;  /* 0x0000001fff0e7424 */ /* 0x000fe200078e00ff */
[----:B------:R-:W-:-:S02]  /*1070*/  MOV R8, 0x1090 ;  /* 0x0000109000087802 */ /* 0x000fc40000000f00 */
[----:B------:R-:W-:Y:S05]  /*1080*/  CALL.REL.NOINC `($__internal_16_$__cuda_sm70_shflsync_bfly_p) ;  /* 0x0000033000007944 */ /* 0x000fea0003c00000 */
        /* <DEDUP_REMOVED lines=35> */
[----:B------:R-:W-:Y:S01]  /*12c0*/  IMAD.MOV.U32 R19, RZ, RZ, -0x1 ;  /* 0xffffffffff137424 */ /* 0x000fe200078e00ff */
[----:B------:R-:W-:-:S02]  /*12d0*/  MOV R8, 0x12f0 ;  /* 0x000012f000087802 */ /* 0x000fc40000000f00 */
[----:B------:R-:W-:Y:S05]  /*12e0*/  CALL.REL.NOINC `($__internal_16_$__cuda_sm70_shflsync_bfly_p) ;  /* 0x000000d000007944 */ /* 0x000fea0003c00000 */
[----:B0-----:R-:W-:Y:S01]  /*12f0*/  HFMA2.MMA R17, -RZ, RZ, 0, 4.76837158203125e-07 ;  /* 0x00000008ff117435 */ /* 0x001fe200000001ff */
[----:B-1----:R-:W-:Y:S01]  /*1300*/  FADD.FTZ R18, R18, R14 ;  /* 0x0000000e12127221 */ /* 0x002fe20000010000 */
[----:B------:R-:W-:-:S02]  /*1310*/  MOV R14, 0x1f ;  /* 0x0000001f000e7802 */ /* 0x000fc40000000f00 */
[----:B------:R-:W-:Y:S02]  /*1320*/  MOV R19, 0xffffffff ;  /* 0xffffffff00137802 */ /* 0x000fe40000000f00 */
[----:B------:R-:W-:Y:S02]  /*1330*/  MOV R8, 0x1350 ;  /* 0x0000135000087802 */ /* 0x000fe40000000f00 */
[----:B------:R-:W-:Y:S05]  /*1340*/  CALL.REL.NOINC `($__internal_16_$__cuda_sm70_shflsync_bfly_p) ;  /* 0x0000007000007944 */ /* 0x000fea0003c00000 */
[----:B01----:R-:W-:Y:S01]  /*1350*/  FADD.FTZ R18, R18, R14 ;  /* 0x0000000e12127221 */ /* 0x003fe20000010000 */
[----:B------:R-:W-:Y:S01]  /*1360*/  HFMA2.MMA R14, -RZ, RZ, 0, 1.847743988037109375e-06 ;  /* 0x0000001fff0e7435 */ /* 0x000fe200000001ff */
[----:B------:R-:W-:Y:S01]  /*1370*/  IMAD.MOV.U32 R17, RZ, RZ, 0x10 ;  /* 0x00000010ff117424 */ /* 0x000fe200078e00ff */
[----:B------:R-:W-:Y:S02]  /*1380*/  MOV R19, 0xffffffff ;  /* 0xffffffff00137802 */ /* 0x000fe40000000f00 */
[----:B------:R-:W-:Y:S02]  /*1390*/  MOV R8, 0x13b0 ;  /* 0x000013b000087802 */ /* 0x000fe40000000f00 */
[----:B------:R-:W-:Y:S05]  /*13a0*/  CALL.REL.NOINC `($__internal_16_$__cuda_sm70_shflsync_bfly_p) ;  /* 0x0000001000007944 */ /* 0x000fea0003c00000 */
[----:B01----:R-:W-:Y:S05]  /*13b0*/  BRA `(.L_x_759) ;  /* 0xfffff7d000007947 */ /* 0x003fea000383ffff */
        .weak           $__internal_16_$__cuda_sm70_shflsync_bfly_p
        .type           $__internal_16_$__cuda_sm70_shflsync_bfly_p,@function
        .size           $__internal_16_$__cuda_sm70_shflsync_bfly_p,(.L_x_9746 - $__internal_16_$__cuda_sm70_shflsync_bfly_p)
$__internal_16_$__cuda_sm70_shflsync_bfly_p:
[----:B------:R-:W-:Y:S01]  /*13c0*/  HFMA2.MMA R9, -RZ, RZ, 0, 0 ;  /* 0x00000000ff097435 */ /* 0x000fe200000001ff */
[----:B------:R-:W-:Y:S04]  /*13d0*/  WARPSYNC R19 ;  /* 0x0000001300007348 */ /* 0x000fe80003800000 */
[----:B------:R0:W1:Y:S01]  /*13e0*/  SHFL.BFLY PT, R14, R18, R17, R14 ;  /* 0x0c000011120e7389 */ /* 0x00006200000e000e */
[----:B------:R-:W-:Y:S05]  /*13f0*/  RET.REL.NODEC R8 `(_ZN10layer_norm22ln_bwd_finalize_kernelINS_22Kernel_traits_finalizeILj768E13__nv_bfloat16S2_S2_S2_fjLb1ELj1024ELj4ENS_18Kernel_traits_baseILj768ES2_S2_S2_S2_fjLj1024EEEEELb1ELb0EEEvNS_9BwdParamsE) ;  /* 0xffffec0008007950 */ /* 0x000fea0003c3ffff */
.L_x_760:
        /* <DEDUP_REMOVED lines=16> */
.L_x_9746:


//--------------------- .text._ZN10layer_norm13ln_bwd_kernelINS_13Kernel_traitsI13__nv_bfloat16S2_S2_S2_fjLj768ELj1ELj4ELj1ELj16ENS_18Kernel_traits_baseILj768ES2_S2_S2_S2_fjLj128EEEEELb1ELb1ELb1ELb0EEEvNS_9BwdParamsE --------------------------
	.section	.text._ZN10layer_norm13ln_bwd_kernelINS_13Kernel_traitsI13__nv_bfloat16S2_S2_S2_fjLj768ELj1ELj4ELj1ELj16ENS_18Kernel_traits_baseILj768ES2_S2_S2_S2_fjLj128EEEEELb1ELb1ELb1ELb0EEEvNS_9BwdParamsE,"ax",@progbits
	.sectioninfo	@"SHI_REGISTERS=233"
	.align	128
        .global         _ZN10layer_norm13ln_bwd_kernelINS_13Kernel_traitsI13__nv_bfloat16S2_S2_S2_fjLj768ELj1ELj4ELj1ELj16ENS_18Kernel_traits_baseILj768ES2_S2_S2_S2_fjLj128EEEEELb1ELb1ELb1ELb0EEEvNS_9BwdParamsE
        .type           _ZN10layer_norm13ln_bwd_kernelINS_13Kernel_traitsI13__nv_bfloat16S2_S2_S2_fjLj768ELj1ELj4ELj1ELj16ENS_18Kernel_traits_baseILj768ES2_S2_S2_S2_fjLj128EEEEELb1ELb1ELb1ELb0EEEvNS_9BwdParamsE,@function
        .size           _ZN10layer_norm13ln_bwd_kernelINS_13Kernel_traitsI13__nv_bfloat16S2_S2_S2_fjLj768ELj1ELj4ELj1ELj16ENS_18Kernel_traits_baseILj768ES2_S2_S2_S2_fjLj128EEEEELb1ELb1ELb1ELb0EEEvNS_9BwdParamsE,(.L_x_9747 - _ZN10layer_norm13ln_bwd_kernelINS_13Kernel_traitsI13__nv_bfloat16S2_S2_S2_fjLj768ELj1ELj4ELj1ELj16ENS_18Kernel_traits_baseILj768ES2_S2_S2_S2_fjLj128EEEEELb1ELb1ELb1ELb0EEEvNS_9BwdParamsE)
        .other          _ZN10layer_norm13ln_bwd_kernelINS_13Kernel_traitsI13__nv_bfloat16S2_S2_S2_fjLj768ELj1ELj4ELj1ELj16ENS_18Kernel_traits_baseILj768ES2_S2_S2_S2_fjLj128EEEEELb1ELb1ELb1ELb0EEEvNS_9BwdParamsE,@"STO_CUDA_ENTRY STV_DEFAULT"
_ZN10layer_norm13ln_bwd_kernelINS_13Kernel_traitsI13__nv_bfloat16S2_S2_S2_fjLj768ELj1ELj4ELj1ELj16ENS_18Kernel_traits_baseILj768ES2_S2_S2_S2_fjLj128EEEEELb1ELb1ELb1ELb0EEEvNS_9BwdParamsE:
.text._ZN10layer_norm13ln_bwd_kernelINS_13Kernel_traitsI13__nv_bfloat16S2_S2_S2_fjLj768ELj1ELj4ELj1ELj16ENS_18Kernel_traits_baseILj768ES2_S2_S2_S2_fjLj128EEEEELb1ELb1ELb1ELb0EEEvNS_9BwdParamsE:
        /* <DEDUP_REMOVED lines=11> */
[----:B------:R-:W-:-:S04]  /*00b0*/  ISETP.GE.U32.AND P2, PT, R0, 0x60, PT ;  /* 0x000000600000780c */ /* 0x000fc80003f46070 */
[----:B------:R-:W-:-:S05]  /*00c0*/  P2R R2, PR, RZ, 0x4 ;  /* 0x00000004ff027803 */ /* 0x000fca0000000000 */
[----:B------:R-:W-:Y:S02]  /*00d0*/  @P0 IMAD.MOV.U32 R13, RZ, RZ, 0x10 ;  /* 0x00000010ff0d0424 */ /* 0x000fe400078e00ff */
[----:B------:R-:W-:Y:S02]  /*00e0*/  @P1 MOV R21, 0x10 ;  /* 0x0000001000151802 */ /* 0x000fe40000000f00 */
[----:B------:R-:W-:-:S04]  /*00f0*/  @P0 IMAD.WIDE.U32 R2, R16, R13, c[0x0][0x1b0] ;  /* 0x00006c0010020625 */ /* 0x000fc800078e000d */
[C---:B------:R-:W-:Y:S01]  /*0100*/  @P0 IMAD.WIDE.U32 R12, R16.reuse, R13, c[0x0][0x1c8] ;  /* 0x00007200100c0625 */ /* 0x040fe200078e000d */
[----:B------:R-:W-:Y:S01]  /*0110*/  @P0 LOP3.LUT R16, R16, 0x20, RZ, 0xfc, !PT ;  /* 0x0000002010100812 */ /* 0x000fe200078efcff */
[----:B------:R-:W0:Y:S02]  /*0120*/  S2R R23, SR_CTAID.X ;  /* 0x0000000000177919 */ /* 0x000e240000002500 */
[----:B------:R-:W-:Y:S02]  /*0130*/  @P2 IMAD.MOV.U32 R17, RZ, RZ, 0x10 ;  /* 0x00000010ff112424 */ /* 0x000fe400078e00ff */
[CC--:B------:R-:W-:Y:S01]  /*0140*/  @P1 IMAD.WIDE.U32 R18, R16.reuse, R21.reuse, c[0x0][0x1b0] ;  /* 0x00006c0010121625 */ /* 0x0c0fe200078e0015 */
[----:B------:R1:W5:Y:S03]  /*0150*/  @P0 LDG.E.128 R4, [R12.64] ;  /* 0x000000040c040981 */ /* 0x000366000c1e1d00 */
[C---:B------:R-:W-:Y:S01]  /*0160*/  @P1 IMAD.WIDE.U32 R20, R16.reuse, R21, c[0x0][0x1c8] ;  /* 0x0000720010141625 */ /* 0x040fe200078e0015 */
[----:B------:R1:W5:Y:S01]  /*0170*/  @P1 LDG.E.128 R72, [R18.64] ;  /* 0x0000000412481981 */ /* 0x000362000c1e1d00 */
[----:B------:R-:W-:-:S03]  /*0180*/  @P1 IADD3 R16, R16, 0x20, RZ ;  /* 0x0000002010101810 */ /* 0x000fc60007ffe0ff */
[----:B------:R1:W5:Y:S01]  /*0190*/  @P1 LDG.E.128 R52, [R20.64] ;  /* 0x0000000414341981 */ /* 0x000362000c1e1d00 */
[----:B------:R-:W-:Y:S01]  /*01a0*/  SHF.R.U32.HI R22, RZ, 0x5, R149 ;  /* 0x00000005ff167819 */ /* 0x000fe20000011695 */
[CC--:B------:R-:W-:Y:S02]  /*01b0*/  @P2 IMAD.WIDE.U32 R14, R16.reuse, R17.reuse, c[0x0][0x1b0] ;  /* 0x00006c00100e2625 */ /* 0x0c0fe400078e0011 */
[----:B------:R0:W5:Y:S02]  /*01c0*/  @P0 LDG.E.128 R24, [R2.64] ;  /* 0x0000000402180981 */ /* 0x000164000c1e1d00 */
[----:B------:R-:W-:Y:S02]  /*01d0*/  @P2 IMAD.WIDE.U32 R16, R16, R17, c[0x0][0x1c8] ;  /* 0x0000720010102625 */ /* 0x000fe400078e0011 */
[----:B------:R1:W5:Y:S04]  /*01e0*/  @P2 LDG.E.128 R8, [R14.64] ;  /* 0x000000040e082981 */ /* 0x000368000c1e1d00 */
[----:B------:R1:W5:Y:S01]  /*01f0*/  @P2 LDG.E.128 R40, [R16.64] ;  /* 0x0000000410282981 */ /* 0x000362000c1e1d00 */
[----:B0-----:R-:W-:-:S04]  /*0200*/  LEA R3, R23, R22, 0x2 ;  /* 0x0000001617037211 */ /* 0x001fc800078e10ff */
        /* <DEDUP_REMOVED lines=89> */
.L_x_908:
        /* <DEDUP_REMOVED lines=13> */
[----:B------:R-:W-:-:S05]  /*0870*/  LEA.HI.SX32 R158, R143, R142, 0x1d ;  /* 0x0000008e8f9e7211 */ /* 0x000fca00078feaff */
[----:B------:R-:W-:Y:S01]  /*0880*/  IMAD.WIDE.U32 R182, R158, R217, c[0x0][0x218] ;  /* 0x000086009eb67625 */ /* 0x000fe200078e00d9 */
[----:B--2---:R-:W-:-:S13]  /*0890*/  ISETP.GT.AND P2, PT, R140, RZ, PT ;  /* 0x000000ff8c00720c */ /* 0x004fda0003f44270 */
[----:B------:R-:W-:Y:S05]  /*08a0*/  @P2 BRA `(.L_x_764) ;  /* 0x000002c000002947 */ /* 0x000fea0003800000 */
[----:B0----5:R-:W-:Y:S01]  /*08b0*/  ISETP.GE.AND P3, PT, R214, 0x1, PT ;  /* 0x00000001d600780c */ /* 0x021fe20003f66270 */
[----:B------:R-:W-:Y:S01]  /*08c0*/  BSSY B2, `(.L_x_765) ;  /* 0x0000011000027945 */ /* 0x000fe20003800000 */
[----:B------:R-:W-:Y:S01]  /*08d0*/  IMAD.MOV.U32 R138, RZ, RZ, RZ ;  /* 0x000000ffff8a7224 */ /* 0x000fe200078e00ff */
[----:B------:R-:W-:-:S10]  /*08e0*/  MOV R140, R158 ;  /* 0x0000009e008c7202 */ /* 0x000fd40000000f00 */
[----:B------:R-:W-:-:S05]  /*08f0*/  @P3 IADD3 R136, R214, -0x1, RZ ;  /* 0xffffffffd6883810 */ /* 0x000fca0007ffe0ff */
[----:B------:R-:W-:-:S05]  /*0900*/  @P3 IMAD R136, R136, c[0x0][0x168], RZ ;  /* 0x00005a0088883a24 */ /* 0x000fca00078e02ff */
[----:B------:R-:W-:-:S04]  /*0910*/  @P3 SHF.R.S32.HI R137, RZ, 0x1f, R136 ;  /* 0x0000001fff893819 */ /* 0x000fc80000011488 */
[----:B------:R-:W-:-:S04]  /*0920*/  @P3 LEA.HI R137, R137, R136, RZ, 0x3 ;  /* 0x0000008889893211 */ /* 0x000fc800078f18ff */
[----:B------:R-:W-:Y:S01]  /*0930*/  @P3 LEA.HI.SX32 R138, R137, R142, 0x1d ;  /* 0x0000008e898a3211 */ /* 0x000fe200078feaff */
[----:B------:R-:W-:Y:S05]  /*0940*/  @!P0 BRA `(.L_x_766) ;  /* 0x0000008000008947 */ /* 0x000fea0003800000 */
[----:B------:R-:W-:Y:S01]  /*0950*/  ISETP.NE.U32.AND P3, PT, RZ, c[0x0][0x218], PT ;  /* 0x00008600ff007a0c */ /* 0x000fe20003f65070 */
[----:B------:R-:W-:-:S03]  /*0960*/  HFMA2.MMA R173, -RZ, RZ, 0, 4.76837158203125e-07 ;  /* 0x00000008ffad7435 */ /* 0x000fc600000001ff */
[----:B------:R-:W-:-:S07]  /*0970*/  ISETP.NE.AND.EX P3, PT, RZ, c[0x0][0x21c], PT, P3 ;  /* 0x00008700ff007a0c */ /* 0x000fce0003f65330 */
[----:B------:R-:W-:-:S06]  /*0980*/  IMAD.WIDE.U32 R172, R138, R173, c[0x0][0x190] ;  /* 0x000064008aac7625 */ /* 0x000fcc00078e00ad */
[----:B------:R0:W5:Y:S04]  /*0990*/  @P3 LDG.E.128 R112, [R182.64] ;  /* 0x00000004b6703981 */ /* 0x000168000c1e1d00 */
[----:B------:R-:W5:Y:S01]  /*09a0*/  LDG.E.64 R172, [R172.64] ;  /* 0x00000004acac7981 */ /* 0x000f62000c1e1b00 */
[----:B------:R-:W-:Y:S02]  /*09b0*/  IADD3 R140, R158, 0x20, RZ ;  /* 0x000000209e8c7810 */ /* 0x000fe40007ffe0ff */
[----:B------:R-:W-:Y:S02]  /*09c0*/  IADD3 R138, R138, 0x20, RZ ;  /* 0x000000208a8a7810 */ /* 0x000fe40007ffe0ff */
.L_x_766:
[----:B------:R-:W-:Y:S05]  /*09d0*/  BSYNC B2 ;  /* 0x0000000000027941 */ /* 0x000fea0003800000 */
.L_x_765:
[----:B------:R-:W-:Y:S01]  /*09e0*/  BSSY B2, `(.L_x_767) ;  /* 0x000000b000027945 */ /* 0x000fe20003800000 */
[----:B------:R-:W-:Y:S05]  /*09f0*/  @!P1 BRA `(.L_x_768) ;  /* 0x0000009000009947 */ /* 0x000fea0003800000 */
[----:B------:R-:W-:Y:S01]  /*0a00*/  ISETP.NE.U32.AND P3, PT, RZ, c[0x0][0x218], PT ;  /* 0x00008600ff007a0c */ /* 0x000fe20003f65070 */
[----:B------:R-:W-:-:S03]  /*0a10*/  IMAD.MOV.U32 R171, RZ, RZ, 0x8 ;  /* 0x00000008ffab7424 */ /* 0x000fc600078e00ff */
[----:B------:R-:W-:Y:S01]  /*0a20*/  ISETP.NE.AND.EX P3, PT, RZ, c[0x0][0x21c], PT, P3 ;  /* 0x00008700ff007a0c */ /* 0x000fe20003f65330 */
[----:B------:R-:W-:-:S06]  /*0a30*/  IMAD.WIDE.U32 R170, R138, R171, c[0x0][0x190] ;  /* 0x000064008aaa7625 */ /* 0x000fcc00078e00ab */
[----:B------:R-:W5:Y:S06]  /*0a40*/  LDG.E.64 R170, [R170.64] ;  /* 0x00000004aaaa7981 */ /* 0x000f6c000c1e1b00 */
[----:B------:R-:W-:-:S05]  /*0a50*/  @P3 IMAD.WIDE.U32 R136, R140, R217, c[0x0][0x218] ;  /* 0x000086008c883625 */ /* 0x000fca00078e00d9 */
[----:B------:R1:W5:Y:S01]  /*0a60*/  @P3 LDG.E.128 R40, [R136.64] ;  /* 0x0000000488283981 */ /* 0x000362000c1e1d00 */
[----:B------:R-:W-:Y:S02]  /*0a70*/  IADD3 R138, R138, 0x20, RZ ;  /* 0x000000208a8a7810 */ /* 0x000fe40007ffe0ff */
[----:B------:R-:W-:Y:S02]  /*0a80*/  IADD3 R140, R140, 0x20, RZ ;  /* 0x000000208c8c7810 */ /* 0x000fe40007ffe0ff */
.L_x_768:
[----:B------:R-:W-:Y:S05]  /*0a90*/  BSYNC B2 ;  /* 0x0000000000027941 */ /* 0x000fea0003800000 */
.L_x_767:
[----:B------:R-:W-:Y:S01]  /*0aa0*/  ISETP.GE.U32.AND P3, PT, R0, 0x60, PT ;  /* 0x000000600000780c */ /* 0x000fe20003f66070 */
[----:B------:R-:W-:Y:S01]  /*0ab0*/  HFMA2.MMA R221, -RZ, RZ, 0, 0 ;  /* 0x00000000ffdd7435 */ /* 0x000fe200000001ff */
[----:B------:R-:W-:-:S11]  /*0ac0*/  MOV R219, RZ ;  /* 0x000000ff00db7202 */ /* 0x000fd60000000f00 */
[----:B------:R-:W-:Y:S05]  /*0ad0*/  @!P3 BRA `(.L_x_769) ;  /* 0x000012100000b947 */ /* 0x000fea0003800000 */
[----:B------:R-:W-:Y:S01]  /*0ae0*/  ISETP.NE.U32.AND P3, PT, RZ, c[0x0][0x218], PT ;  /* 0x00008600ff007a0c */ /* 0x000fe20003f65070 */
[----:B------:R-:W-:-:S03]  /*0af0*/  IMAD.MOV.U32 R169, RZ, RZ, 0x8 ;  /* 0x00000008ffa97424 */ /* 0x000fc600078e00ff */
[----:B------:R-:W-:Y:S01]  /*0b00*/  ISETP.NE.AND.EX P3, PT, RZ, c[0x0][0x21c], PT, P3 ;  /* 0x00008700ff007a0c */ /* 0x000fe20003f65330 */
[----:B------:R-:W-:-:S06]  /*0b10*/  IMAD.WIDE.U32 R168, R138, R169, c[0x0][0x190] ;  /* 0x000064008aa87625 */ /* 0x000fcc00078e00a9 */
[----:B------:R-:W5:Y:S06]  /*0b20*/  LDG.E.64 R168, [R168.64] ;  /* 0x00000004a8a87981 */ /* 0x000f6c000c1e1b00 */
[----:B-1----:R-:W-:-:S05]  /*0b30*/  @P3 IMAD.WIDE.U32 R136, R140, R217, c[0x0][0x218] ;  /* 0x000086008c883625 */ /* 0x002fca00078e00d9 */
[----:B------:R1:W5:Y:S01]  /*0b40*/  @P3 LDG.E.128 R116, [R136.64] ;  /* 0x0000000488743981 */ /* 0x000362000c1e1d00 */
[----:B------:R-:W-:Y:S01]  /*0b50*/  MOV R221, RZ ;  /* 0x000000ff00dd7202 */ /* 0x000fe20000000f00 */
[----:B------:R-:W-:Y:S05]  /*0b60*/  BRA `(.L_x_769) ;  /* 0x0000118000007947 */ /* 0x000fea0003800000 */
.L_x_764:
[----:B0-----:R-:W-:-:S06]  /*0b70*/  IMAD.WIDE R136, R3, R216, c[0x0][0x1a0] ;  /* 0x0000680003887625 */ /* 0x001fcc00078e02d8 */
[----:B------:R-:W2:Y:S01]  /*0b80*/  LDG.E R136, [R136.64] ;  /* 0x0000000488887981 */ /* 0x000ea2000c1e1900 */
[----:B-----5:R-:W-:Y:S01]  /*0b90*/  ISETP.GE.AND P3, PT, R214, 0x1, PT ;  /* 0x00000001d600780c */ /* 0x020fe20003f66270 */
[----:B------:R-:W-:Y:S01]  /*0ba0*/  CS2R R218, SRZ ;  /* 0x0000000000da7805 */ /* 0x000fe2000001ff00 */
[----:B------:R-:W-:Y:S01]  /*0bb0*/  IADD3 R138, R140, -0x1, RZ ;  /* 0xffffffff8c8a7810 */ /* 0x000fe20007ffe0ff */
[----:B------:R-:W-:Y:S01]  /*0bc0*/  BSSY B2, `(.L_x_770) ;  /* 0x0000064000027945 */ /* 0x000fe20003800000 */
[----:B------:R-:W-:Y:S01]  /*0bd0*/  MOV R221, RZ ;  /* 0x000000ff00dd7202 */ /* 0x000fe20000000f00 */
[----:B------:R-:W-:Y:S02]  /*0be0*/  IMAD.MOV.U32 R222, RZ, RZ, R158 ;  /* 0x000000ffffde7224 */ /* 0x000fe400078e009e */
[----:B------:R-:W-:-:S06]  /*0bf0*/  IMAD R138, R138, c[0x0][0x168], RZ ;  /* 0x00005a008a8a7a24 */ /* 0x000fcc00078e02ff */
[----:B------:R-:W-:-:S05]  /*0c00*/  @P3 IADD3 R139, R214, -0x1, RZ ;  /* 0xffffffffd68b3810 */ /* 0x000fca0007ffe0ff */
[----:B------:R-:W-:Y:S01]  /*0c10*/  @P3 IMAD R140, R139, c[0x0][0x168], RZ ;  /* 0x00005a008b8c3a24 */ /* 0x000fe200078e02ff */
[----:B------:R-:W-:-:S04]  /*0c20*/  SHF.R.S32.HI R139, RZ, 0x1f, R138 ;  /* 0x0000001fff8b7819 */ /* 0x000fc8000001148a */
[----:B------:R-:W-:Y:S02]  /*0c30*/  @P3 SHF.R.S32.HI R141, RZ, 0x1f, R140 ;  /* 0x0000001fff8d3819 */ /* 0x000fe4000001148c */
[----:B------:R-:W-:Y:S02]  /*0c40*/  LEA.HI R139, R139, R138, RZ, 0x3 ;  /* 0x0000008a8b8b7211 */ /* 0x000fe400078f18ff */
[----:B------:R-:W-:Y:S02]  /*0c50*/  @P3 LEA.HI R141, R141, R140, RZ, 0x3 ;  /* 0x0000008c8d8d3211 */ /* 0x000fe400078f18ff */
[-C--:B------:R-:W-:Y:S02]  /*0c60*/  LEA.HI.SX32 R220, R139, R142.reuse, 0x1d ;  /* 0x0000008e8bdc7211 */ /* 0x080fe400078feaff */
[----:B------:R-:W-:Y:S02]  /*0c70*/  @P3 LEA.HI.SX32 R218, R141, R142, 0x1d ;  /* 0x0000008e8dda3211 */ /* 0x000fe400078feaff */
[----:B------:R-:W-:-:S04]  /*0c80*/  ISETP.NE.AND P3, PT, R18, RZ, PT ;  /* 0x000000ff1200720c */ /* 0x000fc80003f65270 */
[----:B--2---:R-:W-:Y:S01]  /*0c90*/  FSEL R216, R136, RZ, !P3 ;  /* 0x000000ff88d87208 */ /* 0x004fe20005800000 */
[----:B------:R-:W-:Y:S05]  /*0ca0*/  @!P0 BRA `(.L_x_771) ;  /* 0x0000055000008947 */ /* 0x000fea0003800000 */
[----:B------:R-:W-:-:S04]  /*0cb0*/  IMAD.WIDE.U32 R136, R158, R217, c[0x0][0x188] ;  /* 0x000062009e887625 */ /* 0x000fc800078e00d9 */
[----:B------:R-:W-:Y:S02]  /*0cc0*/  IMAD.WIDE.U32 R140, R220, R217, c[0x0][0x208] ;  /* 0x00008200dc8c7625 */ /* 0x000fe400078e00d9 */
[----:B------:R-:W2:Y:S04]  /*0cd0*/  LDG.E.128 R136, [R136.64] ;  /* 0x0000000488887981 */ /* 0x000ea8000c1e1d00 */
[----:B------:R-:W3:Y:S01]  /*0ce0*/  LDG.E.128 R140, [R140.64] ;  /* 0x000000048c8c7981 */ /* 0x000ee2000c1e1d00 */
[----:B------:R-:W-:Y:S02]  /*0cf0*/  MOV R173, 0x8 ;  /* 0x0000000800ad7802 */ /* 0x000fe40000000f00 */
[----:B------:R-:W-:-:S03]  /*0d00*/  ISETP.NE.U32.AND P3, PT, RZ, c[0x0][0x218], PT ;  /* 0x00008600ff007a0c */ /* 0x000fc60003f65070 */
[----:B------:R-:W-:Y:S01]  /*0d10*/  IMAD.WIDE.U32 R172, R218, R173, c[0x0][0x190] ;  /* 0x00006400daac7625 */ /* 0x000fe200078e00ad */
[----:B------:R-:W-:-:S05]  /*0d20*/  ISETP.NE.AND.EX P3, PT, RZ, c[0x0][0x21c], PT, P3 ;  /* 0x00008700ff007a0c */ /* 0x000fca0003f65330 */
[----:B------:R-:W5:Y:S08]  /*0d30*/  LDG.E.64 R172, [R172.64] ;  /* 0x00000004acac7981 */ /* 0x000f70000c1e1b00 */
[----:B------:R2:W5:Y:S01]  /*0d40*/  @P3 LDG.E.128 R112, [R182.64] ;  /* 0x00000004b6703981 */ /* 0x000562000c1e1d00 */
[----:B------:R-:W-:Y:S02]  /*0d50*/  IADD3 R222, R158, 0x20, RZ ;  /* 0x000000209ede7810 */ /* 0x000fe40007ffe0ff */
[----:B------:R-:W-:-:S02]  /*0d60*/  IADD3 R220, R220, 0x20, RZ ;  /* 0x00000020dcdc7810 */ /* 0x000fc40007ffe0ff */
[----:B------:R-:W-:Y:S02]  /*0d70*/  IADD3 R218, R218, 0x20, RZ ;  /* 0x00000020dada7810 */ /* 0x000fe40007ffe0ff */
[--C-:B--2---:R-:W-:Y:S02]  /*0d80*/  PRMT R183, RZ, 0x5410, R136.reuse ;  /* 0x00005410ffb77816 */ /* 0x104fe40000000088 */
[----:B------:R-:W-:Y:S02]  /*0d90*/  PRMT R201, RZ, 0x7610, R136 ;  /* 0x00007610ffc97816 */ /* 0x000fe40000000088 */
[----:B------:R-:W-:Y:S01]  /*0da0*/  PRMT R203, RZ, 0x5410, R137 ;  /* 0x00005410ffcb7816 */ /* 0x000fe20000000089 */
[----:B------:R-:W-:Y:S01]  /*0db0*/  FADD.FTZ R136, -R216, R183 ;  /* 0x000000b7d8887221 */ /* 0x000fe20000010100 */
[----:B------:R-:W-:Y:S02]  /*0dc0*/  PRMT R205, RZ, 0x7610, R137 ;  /* 0x00007610ffcd7816 */ /* 0x000fe40000000089 */
[----:B---3--:R-:W-:Y:S01]  /*0dd0*/  PRMT R137, RZ, 0x5410, R140 ;  /* 0x00005410ff897816 */ /* 0x008fe2000000008c */
[----:B------:R-:W-:Y:S01]  /*0de0*/  FMUL.FTZ R215, R157, R136 ;  /* 0x000000889dd77220 */ /* 0x000fe20000410000 */
[----:B------:R-:W-:-:S02]  /*0df0*/  PRMT R213, RZ, 0x7610, R139 ;  /* 0x00007610ffd57816 */ /* 0x000fc4000000008b */
[--C-:B------:R-:W-:Y:S01]  /*0e00*/  PRMT R207, RZ, 0x5410, R138.reuse ;  /* 0x00005410ffcf7816 */ /* 0x100fe2000000008a */
[-C--:B------:R-:W-:Y:S01]  /*0e10*/  FMUL.FTZ R212, R148, R137.reuse ;  /* 0x0000008994d47220 */ /* 0x080fe20000410000 */
[----:B------:R-:W-:Y:S01]  /*0e20*/  PRMT R209, RZ, 0x7610, R138 ;  /* 0x00007610ffd17816 */ /* 0x000fe2000000008a */
[C---:B------:R-:W-:Y:S01]  /*0e30*/  FADD.FTZ R138, -R216.reuse, R201 ;  /* 0x000000c9d88a7221 */ /* 0x040fe20000010100 */
[----:B------:R-:W-:Y:S02]  /*0e40*/  PRMT R140, RZ, 0x7610, R140 ;  /* 0x00007610ff8c7816 */ /* 0x000fe4000000008c */
[----:B------:R-:W-:Y:S01]  /*0e50*/  PRMT R211, RZ, 0x5410, R139 ;  /* 0x00005410ffd37816 */ /* 0x000fe2000000008b */
[C---:B------:R-:W-:Y:S01]  /*0e60*/  FADD.FTZ R182, -R216.reuse, R205 ;  /* 0x000000cdd8b67221 */ /* 0x040fe20000010100 */
[----:B------:R-:W-:Y:S01]  /*0e70*/  PRMT R139, RZ, 0x5410, R141 ;  /* 0x00005410ff8b7816 */ /* 0x000fe2000000008d */
[----:B------:R-:W-:Y:S01]  /*0e80*/  FADD.FTZ R224, -R216, R213 ;  /* 0x000000d5d8e07221 */ /* 0x000fe20000010100 */
[----:B------:R-:W-:Y:S01]  /*0e90*/  PRMT R206, RZ, 0x7610, R141 ;  /* 0x00007610ffce7816 */ /* 0x000fe2000000008d */
[----:B------:R-:W-:Y:S01]  /*0ea0*/  FADD.FTZ R64, R64, R137 ;  /* 0x0000008940407221 */ /* 0x000fe20000010000 */
[----:B------:R-:W-:Y:S01]  /*0eb0*/  PRMT R141, RZ, 0x5410, R142 ;  /* 0x00005410ff8d7816 */ /* 0x000fe2000000008e */
[----:B------:R-:W-:Y:S01]  /*0ec0*/  FFMA.FTZ R44, R215, R137, R44 ;  /* 0x00000089d72c7223 */ /* 0x000fe2000001002c */
[----:B------:R-:W-:Y:S01]  /*0ed0*/  PRMT R200, RZ, 0x7610, R142 ;  /* 0x00007610ffc87816 */ /* 0x000fe2000000008e */
[----:B------:R-:W-:-:S02]  /*0ee0*/  FADD.FTZ R142, -R216, R203 ;  /* 0x000000cbd88e7221 */ /* 0x000fc40000010100 */
[----:B------:R-:W-:Y:S02]  /*0ef0*/  FMUL.FTZ R213, R157, R138 ;  /* 0x0000008a9dd57220 */ /* 0x000fe40000410000 */
[----:B------:R-:W-:Y:S02]  /*0f00*/  FMUL.FTZ R210, R147, R140 ;  /* 0x0000008c93d27220 */ /* 0x000fe40000410000 */
[----:B------:R-:W-:Y:S02]  /*0f10*/  FADD.FTZ R137, RZ, R212 ;  /* 0x000000d4ff897221 */ /* 0x000fe40000010000 */
[----:B------:R-:W-:Y:S02]  /*0f20*/  FFMA.FTZ R136, R215, R212, RZ ;  /* 0x000000d4d7887223 */ /* 0x000fe400000100ff */
[C---:B------:R-:W-:Y:S02]  /*0f30*/  FADD.FTZ R204, -R216.reuse, R209 ;  /* 0x000000d1d8cc7221 */ /* 0x040fe40000010100 */
[----:B------:R-:W-:-:S02]  /*0f40*/  FADD.FTZ R202, -R216, R211 ;  /* 0x000000d3d8ca7221 */ /* 0x000fc40000010100 */
        /* <DEDUP_REMOVED lines=21> */
[----:B------:R-:W-:Y:S02]  /*10a0*/  FMUL.FTZ R202, R157, R202 ;  /* 0x000000ca9dca7220 */ /* 0x000fe40000410000 */
[----:B------:R-:W-:Y:S02]  /*10b0*/  FMUL.FTZ R201, R38, R219 ;  /* 0x000000db26c97220 */ /* 0x000fe40000410000 */
[----:B------:R-:W-:Y:S02]  /*10c0*/  FADD.FTZ R138, R138, R203 ;  /* 0x000000cb8a8a7221 */ /* 0x000fe40000010000 */
[----:B------:R-:W-:Y:S02]  /*10d0*/  FFMA.FTZ R136, R204, R203, R136 ;  /* 0x000000cbcc887223 */ /* 0x000fe40000010088 */
        /* <DEDUP_REMOVED lines=15> */
[C---:B------:R-:W-:Y:S02]  /*11d0*/  FFMA.FTZ R51, R200.reuse, R226, R51 ;  /* 0x000000e2c8337223 */ /* 0x040fe40000010033 */
[----:B------:R-:W-:Y:S02]  /*11e0*/  FADD.FTZ R219, R219, R198 ;  /* 0x000000c6dbdb7221 */ /* 0x000fe40000010000 */
[----:B------:R-:W-:Y:S02]  /*11f0*/  FFMA.FTZ R221, R200, R198, R221 ;  /* 0x000000c6c8dd7223 */ /* 0x000fe400000100dd */
.L_x_771:
[----:B------:R-:W-:Y:S05]  /*1200*/  BSYNC B2 ;  /* 0x0000000000027941 */ /* 0x000fea0003800000 */
.L_x_770:
[----:B------:R-:W-:Y:S01]  /*1210*/  BSSY B2, `(.L_x_772) ;  /* 0x0000058000027945 */ /* 0x000fe20003800000 */
[----:B------:R-:W-:Y:S05]  /*1220*/  @!P1 BRA `(.L_x_773) ;  /* 0x0000056000009947 */ /* 0x000fea0003800000 */
[----:B------:R-:W-:-:S04]  /*1230*/  IMAD.WIDE.U32 R136, R222, R217, c[0x0][0x188] ;  /* 0x00006200de887625 */ /* 0x000fc800078e00d9 */
[----:B------:R-:W-:Y:S02]  /*1240*/  IMAD.WIDE.U32 R140, R220, R217, c[0x0][0x208] ;  /* 0x00008200dc8c7625 */ /* 0x000fe400078e00d9 */
[----:B------:R-:W2:Y:S04]  /*1250*/  LDG.E.128 R136, [R136.64] ;  /* 0x0000000488887981 */ /* 0x000ea8000c1e1d00 */
[----:B------:R-:W3:Y:S01]  /*1260*/  LDG.E.128 R140, [R140.64] ;  /* 0x000000048c8c7981 */ /* 0x000ee2000c1e1d00 */
[----:B------:R-:W-:Y:S01]  /*1270*/  HFMA2.MMA R171, -RZ, RZ, 0, 4.76837158203125e-07 ;  /* 0x00000008ffab7435 */ /* 0x000fe200000001ff */
[----:B------:R-:W-:-:S04]  /*1280*/  ISETP.NE.U32.AND P3, PT, RZ, c[0x0][0x218], PT ;  /* 0x00008600ff007a0c */ /* 0x000fc80003f65070 */
[----:B------:R-:W-:-:S05]  /*1290*/  ISETP.NE.AND.EX P3, PT, RZ, c[0x0][0x21c], PT, P3 ;  /* 0x00008700ff007a0c */ /* 0x000fca0003f65330 */
[----:B------:R-:W-:-:S06]  /*12a0*/  IMAD.WIDE.U32 R170, R218, R171, c[0x0][0x190] ;  /* 0x00006400daaa7625 */ /* 0x000fcc00078e00ab */
[----:B------:R-:W5:Y:S02]  /*12b0*/  LDG.E.64 R170, [R170.64] ;  /* 0x00000004aaaa7981 */ /* 0x000f64000c1e1b00 */
[----:B------:R-:W-:-:S05]  /*12c0*/  @P3 IMAD.WIDE.U32 R182, R222, R217, c[0x0][0x218] ;  /* 0x00008600deb63625 */ /* 0x000fca00078e00d9 */
[----:B------:R0:W5:Y:S01]  /*12d0*/  @P3 LDG.E.128 R40, [R182.64] ;  /* 0x00000004b6283981 */ /* 0x000162000c1e1d00 */
[----:B------:R-:W-:Y:S02]  /*12e0*/  IADD3 R220, R220, 0x20, RZ ;  /* 0x00000020dcdc7810 */ /* 0x000fe40007ffe0ff */
[----:B------:R-:W-:Y:S02]  /*12f0*/  IADD3 R218, R218, 0x20, RZ ;  /* 0x00000020dada7810 */ /* 0x000fe40007ffe0ff */
[----:B------:R-:W-:Y:S02]  /*1300*/  IADD3 R222, R222, 0x20, RZ ;  /* 0x00000020dede7810 */ /* 0x000fe40007ffe0ff */
[----:B--2---:R-:W-:Y:S02]  /*1310*/  PRMT R179, RZ, 0x5410, R136 ;  /* 0x00005410ffb37816 */ /* 0x004fe40000000088 */
[--C-:B0-----:R-:W-:Y:S02]  /*1320*/  PRMT R183, RZ, 0x5410, R137.reuse ;  /* 0x00005410ffb77816 */ /* 0x101fe40000000089 */
[----:B------:R-:W-:-:S02]  /*1330*/  PRMT R185, RZ, 0x7610, R137 ;  /* 0x00007610ffb97816 */ /* 0x000fc40000000089 */
[----:B------:R-:W-:Y:S01]  /*1340*/  PRMT R181, RZ, 0x7610, R136 ;  /* 0x00007610ffb57816 */ /* 0x000fe20000000088 */
[C---:B------:R-:W-:Y:S01]  /*1350*/  FADD.FTZ R136, -R216.reuse, R179 ;  /* 0x000000b3d8887221 */ /* 0x040fe20000010100 */
[----:B---3--:R-:W-:Y:S02]  /*1360*/  PRMT R137, RZ, 0x5410, R140 ;  /* 0x00005410ff897816 */ /* 0x008fe4000000008c */
[--C-:B------:R-:W-:Y:S01]  /*1370*/  PRMT R187, RZ, 0x5410, R138.reuse ;  /* 0x00005410ffbb7816 */ /* 0x100fe2000000008a */
[C---:B------:R-:W-:Y:S01]  /*1380*/  FMUL.FTZ R199, R157.reuse, R136 ;  /* 0x000000889dc77220 */ /* 0x040fe20000410000 */
[----:B------:R-:W-:Y:S01]  /*1390*/  PRMT R191, RZ, 0x7610, R138 ;  /* 0x00007610ffbf7816 */ /* 0x000fe2000000008a */
[----:B------:R-:W-:Y:S01]  /*13a0*/  FADD.FTZ R138, -R216, R181 ;  /* 0x000000b5d88a7221 */ /* 0x000fe20000010100 */
[----:B------:R-:W-:Y:S01]  /*13b0*/  PRMT R140, RZ, 0x7610, R140 ;  /* 0x00007610ff8c7816 */ /* 0x000fe2000000008c */
[----:B------:R-:W-:Y:S01]  /*13c0*/  FMUL.FTZ R196, R36, R137 ;  /* 0x0000008924c47220 */ /* 0x000fe20000410000 */
[----:B------:R-:W-:Y:S01]  /*13d0*/  PRMT R193, RZ, 0x5410, R139 ;  /* 0x00005410ffc17816 */ /* 0x000fe2000000008b */
[C---:B------:R-:W-:Y:S01]  /*13e0*/  FADD.FTZ R182, -R216.reuse, R185 ;  /* 0x000000b9d8b67221 */ /* 0x040fe20000010100 */
[----:B------:R-:W-:Y:S01]  /*13f0*/  PRMT R195, RZ, 0x7610, R139 ;  /* 0x00007610ffc37816 */ /* 0x000fe2000000008b */
[----:B------:R-:W-:Y:S01]  /*1400*/  FMUL.FTZ R197, R157, R138 ;  /* 0x0000008a9dc57220 */ /* 0x000fe20000410000 */
[----:B------:R-:W-:Y:S01]  /*1410*/  PRMT R139, RZ, 0x5410, R141 ;  /* 0x00005410ff8b7816 */ /* 0x000fe2000000008d */
[----:B------:R-:W-:Y:S01]  /*1420*/  FMUL.FTZ R194, R35, R140 ;  /* 0x0000008c23c27220 */ /* 0x000fe20000410000 */
[----:B------:R-:W-:Y:S01]  /*1430*/  PRMT R189, RZ, 0x5410, R142 ;  /* 0x00005410ffbd7816 */ /* 0x000fe2000000008e */
[----:B------:R-:W-:Y:S01]  /*1440*/  FADD.FTZ R219, R219, R196 ;  /* 0x000000c4dbdb7221 */ /* 0x000fe20000010000 */
[----:B------:R-:W-:Y:S01]  /*1450*/  PRMT R224, RZ, 0x7610, R142 ;  /* 0x00007610ffe07816 */ /* 0x000fe2000000008e */
[----:B------:R-:W-:-:S02]  /*1460*/  FADD.FTZ R142, -R216, R183 ;  /* 0x000000b7d88e7221 */ /* 0x000fc40000010100 */
[----:B------:R-:W-:Y:S01]  /*1470*/  FFMA.FTZ R221, R199, R196, R221 ;  /* 0x000000c4c7dd7223 */ /* 0x000fe200000100dd */
[----:B------:R-:W-:Y:S01]  /*1480*/  PRMT R190, RZ, 0x7610, R141 ;  /* 0x00007610ffbe7816 */ /* 0x000fe2000000008d */
[C---:B------:R-:W-:Y:S02]  /*1490*/  FADD.FTZ R226, -R216.reuse, R193 ;  /* 0x000000c1d8e27221 */ /* 0x040fe40000010100 */
[C---:B------:R-:W-:Y:S02]  /*14a0*/  FADD.FTZ R186, -R216.reuse, R187 ;  /* 0x000000bbd8ba7221 */ /* 0x040fe40000010100 */
[----:B------:R-:W-:Y:S02]  /*14b0*/  FADD.FTZ R228, -R216, R195 ;  /* 0x000000c3d8e47221 */ /* 0x000fe40000010100 */
[C---:B------:R-:W-:Y:S02]  /*14c0*/  FMUL.FTZ R193, R157.reuse, R182 ;  /* 0x000000b69dc17220 */ /* 0x040fe40000410000 */
[----:B------:R-:W-:-:S02]  /*14d0*/  FMUL.FTZ R195, R157, R142 ;  /* 0x0000008e9dc37220 */ /* 0x000fc40000410000 */
[----:B------:R-:W-:Y:S02]  /*14e0*/  FMUL.FTZ R192, R34, R139 ;  /* 0x0000008b22c07220 */ /* 0x000fe40000410000 */
[----:B------:R-:W-:Y:S02]  /*14f0*/  FADD.FTZ R219, R219, R194 ;  /* 0x000000c2dbdb7221 */ /* 0x000fe40000010000 */
[----:B------:R-:W-:Y:S02]  /*1500*/  FFMA.FTZ R221, R197, R194, R221 ;  /* 0x000000c2c5dd7223 */ /* 0x000fe400000100dd */
[----:B------:R-:W-:Y:S02]  /*1510*/  FADD.FTZ R188, -R216, R191 ;  /* 0x000000bfd8bc7221 */ /* 0x000fe40000010100 */
[----:B------:R-:W-:Y:S02]  /*1520*/  FADD.FTZ R135, R135, R190 ;  /* 0x000000be87877221 */ /* 0x000fe40000010000 */
        /* <DEDUP_REMOVED lines=16> */
[C---:B------:R-:W-:Y:S02]  /*1630*/  FMUL.FTZ R185, R157.reuse, R226 ;  /* 0x000000e29db97220 */ /* 0x040fe40000410000 */
        /* <DEDUP_REMOVED lines=21> */
.L_x_773:
[----:B------:R-:W-:Y:S05]  /*1790*/  BSYNC B2 ;  /* 0x0000000000027941 */ /* 0x000fea0003800000 */
.L_x_772:
[----:B------:R-:W-:-:S13]  /*17a0*/  ISETP.GE.U32.AND P3, PT, R0, 0x60, PT ;  /* 0x000000600000780c */ /* 0x000fda0003f66070 */
        /* <DEDUP_REMOVED lines=12> */
[--C-:B--2---:R-:W-:Y:S02]  /*1870*/  PRMT R163, RZ, 0x5410, R137.reuse ;  /* 0x00005410ffa37816 */ /* 0x104fe40000000089 */
[----:B------:R-:W-:Y:S02]  /*1880*/  PRMT R137, RZ, 0x7610, R137 ;  /* 0x00007610ff897816 */ /* 0x000fe40000000089 */
[--C-:B------:R-:W-:Y:S02]  /*1890*/  PRMT R159, RZ, 0x5410, R136.reuse ;  /* 0x00005410ff9f7816 */ /* 0x100fe40000000088 */
[----:B0-----:R-:W-:Y:S01]  /*18a0*/  PRMT R161, RZ, 0x7610, R136 ;  /* 0x00007610ffa17816 */ /* 0x001fe20000000088 */
[C---:B------:R-:W-:Y:S01]  /*18b0*/  FADD.FTZ R176, -R216.reuse, R137 ;  /* 0x00000089d8b07221 */ /* 0x040fe20000010100 */
[--C-:B---3--:R-:W-:Y:S01]  /*18c0*/  PRMT R137, RZ, 0x5410, R140.reuse ;  /* 0x00005410ff897816 */ /* 0x108fe2000000008c */
[C---:B------:R-:W-:Y:S01]  /*18d0*/  FADD.FTZ R136, -R216.reuse, R159 ;  /* 0x0000009fd8887221 */ /* 0x040fe20000010100 */
[----:B------:R-:W-:Y:S01]  /*18e0*/  PRMT R175, RZ, 0x5410, R139 ;  /* 0x00005410ffaf7816 */ /* 0x000fe2000000008b */
[C---:B------:R-:W-:Y:S01]  /*18f0*/  FADD.FTZ R178, -R216.reuse, R163 ;  /* 0x000000a3d8b27221 */ /* 0x040fe20000010100 */
[----:B------:R-:W-:Y:S01]  /*1900*/  PRMT R140, RZ, 0x7610, R140 ;  /* 0x00007610ff8c7816 */ /* 0x000fe2000000008c */
[----:B------:R-:W-:-:S02]  /*1910*/  FADD.FTZ R184, -R216, R161 ;  /* 0x000000a1d8b87221 */ /* 0x000fc40000010100 */
[C---:B------:R-:W-:Y:S02]  /*1920*/  FMUL.FTZ R159, R157.reuse, R136 ;  /* 0x000000889d9f7220 */ /* 0x040fe40000410000 */
[----:B------:R-:W-:Y:S02]  /*1930*/  FMUL.FTZ R180, R28, R137 ;  /* 0x000000891cb47220 */ /* 0x000fe40000410000 */
[----:B------:R-:W-:Y:S01]  /*1940*/  FADD.FTZ R162, -R216, R175 ;  /* 0x000000afd8a27221 */ /* 0x000fe20000010100 */
[----:B------:R-:W-:Y:S01]  /*1950*/  PRMT R175, RZ, 0x5410, R141 ;  /* 0x00005410ffaf7816 */ /* 0x000fe2000000008d */
[C---:B------:R-:W-:Y:S01]  /*1960*/  FMUL.FTZ R178, R157.reuse, R178 ;  /* 0x000000b29db27220 */ /* 0x040fe20000410000 */
[--C-:B------:R-:W-:Y:S01]  /*1970*/  PRMT R165, RZ, 0x5410, R138.reuse ;  /* 0x00005410ffa57816 */ /* 0x100fe2000000008a */
[----:B------:R-:W-:Y:S01]  /*1980*/  FMUL.FTZ R184, R157, R184 ;  /* 0x000000b89db87220 */ /* 0x000fe20000410000 */
[----:B------:R-:W-:Y:S01]  /*1990*/  PRMT R167, RZ, 0x7610, R138 ;  /* 0x00007610ffa77816 */ /* 0x000fe2000000008a */
[----:B------:R-:W-:Y:S01]  /*19a0*/  FMUL.FTZ R177, R27, R140 ;  /* 0x0000008c1bb17220 */ /* 0x000fe20000410000 */
[----:B------:R-:W-:Y:S01]  /*19b0*/  PRMT R139, RZ, 0x7610, R139 ;  /* 0x00007610ff8b7816 */ /* 0x000fe2000000008b */
[----:B------:R-:W-:-:S02]  /*19c0*/  FADD.FTZ R136, R219, R180 ;  /* 0x000000b4db887221 */ /* 0x000fc40000010000 */
[----:B------:R-:W-:Y:S01]  /*19d0*/  FFMA.FTZ R221, R159, R180, R221 ;  /* 0x000000b49fdd7223 */ /* 0x000fe200000100dd */
[----:B------:R-:W-:Y:S01]  /*19e0*/  PRMT R174, RZ, 0x7610, R141 ;  /* 0x00007610ffae7816 */ /* 0x000fe2000000008d */
[----:B------:R-:W-:Y:S02]  /*19f0*/  FADD.FTZ R82, R82, R175 ;  /* 0x000000af52527221 */ /* 0x000fe40000010000 */
[----:B------:R-:W-:Y:S02]  /*1a00*/  FMUL.FTZ R176, R157, R176 ;  /* 0x000000b09db07220 */ /* 0x000fe40000410000 */
[-C--:B------:R-:W-:Y:S02]  /*1a10*/  FFMA.FTZ R58, R178, R175.reuse, R58 ;  /* 0x000000afb23a7223 */ /* 0x080fe4000001003a */
[----:B------:R-:W-:Y:S02]  /*1a20*/  FMUL.FTZ R175, R26, R175 ;  /* 0x000000af1aaf7220 */ /* 0x000fe40000410000 */
[----:B------:R-:W-:-:S02]  /*1a30*/  FADD.FTZ R136, R136, R177 ;  /* 0x000000b188887221 */ /* 0x000fc40000010000 */
[----:B------:R-:W-:Y:S02]  /*1a40*/  FFMA.FTZ R221, R184, R177, R221 ;  /* 0x000000b1b8dd7223 */ /* 0x000fe400000100dd */
[C---:B------:R-:W-:Y:S02]  /*1a50*/  FADD.FTZ R138, -R216.reuse, R165 ;  /* 0x000000a5d88a7221 */ /* 0x040fe40000010100 */
[C---:B------:R-:W-:Y:S02]  /*1a60*/  FADD.FTZ R160, -R216.reuse, R167 ;  /* 0x000000a7d8a07221 */ /* 0x040fe40000010100 */
[----:B------:R-:W-:Y:S01]  /*1a70*/  FADD.FTZ R216, -R216, R139 ;  /* 0x0000008bd8d87221 */ /* 0x000fe20000010100 */
[----:B------:R-:W-:Y:S01]  /*1a80*/  PRMT R139, RZ, 0x5410, R142 ;  /* 0x00005410ff8b7816 */ /* 0x000fe2000000008e */
        /* <DEDUP_REMOVED lines=38> */
.L_x_769:
[----:B------:R-:W-:Y:S05]  /*1cf0*/  BSYNC B1 ;  /* 0x0000000000017941 */ /* 0x000fea0003800000 */
.L_x_763:
[----:B------:R-:W-:Y:S05]  /*1d00*/  BRA.DIV ~URZ, `(.L_x_774) ;  /* 0x000045827f007947 */ /* 0x000fea000b800000 */
[----:B------:R2:W3:Y:S02]  /*1d10*/  SHFL.BFLY PT, R138, R219, 0x1, 0x1f ;  /* 0x0c201f00db8a7f89 */ /* 0x0004e400000e0000 */
.L_x_919:
[----:B------:R-:W-:Y:S05]  /*1d20*/  BRA.DIV ~URZ, `(.L_x_775) ;  /* 0x000045e27f007947 */ /* 0x000fea000b800000 */
[----:B-1----:R-:W1:Y:S01]  /*1d30*/  SHFL.BFLY PT, R136, R221, 0x1, 0x1f ;  /* 0x0c201f00dd887f89 */ /* 0x002e6200000e0000 */
[----:B---3--:R-:W-:-:S05]  /*1d40*/  FADD.FTZ R142, R138, R219 ;  /* 0x000000db8a8e7221 */ /* 0x008fca0000010000 */
[----:B------:R-:W3:Y:S01]  /*1d50*/  SHFL.BFLY PT, R137, R142, 0x2, 0x1f ;  /* 0x0c401f008e897f89 */ /* 0x000ee200000e0000 */
[----:B-1----:R-:W-:-:S05]  /*1d60*/  FADD.FTZ R136, R136, R221 ;  /* 0x000000dd88887221 */ /* 0x002fca0000010000 */
[----:B------:R-:W1:Y:S01]  /*1d70*/  SHFL.BFLY PT, R139, R136, 0x2, 0x1f ;  /* 0x0c401f00888b7f89 */ /* 0x000e6200000e0000 */
        /* <DEDUP_REMOVED lines=9> */
[----:B------:R3:W4:Y:S01]  /*1e10*/  SHFL.BFLY PT, R142, R141, 0x10, 0x1f ;  /* 0x0e001f008d8e7f89 */ /* 0x00072200000e0000 */
[----:B-1----:R-:W-:-:S05]  /*1e20*/  FADD.FTZ R143, R140, R143 ;  /* 0x0000008f8c8f7221 */ /* 0x002fca0000010000 */
[----:B------:R3:W1:Y:S02]  /*1e30*/  SHFL.BFLY PT, R136, R143, 0x10, 0x1f ;  /* 0x0e001f008f887f89 */ /* 0x00066400000e0000 */
.L_x_920:
[----:B------:R-:W-:Y:S01]  /*1e40*/  ISETP.GE.AND P3, PT, R214, 0x1, PT ;  /* 0x00000001d600780c */ /* 0x000fe20003f66270 */
[----:B---34-:R-:W-:Y:S01]  /*1e50*/  FADD.FTZ R141, R142, R141 ;  /* 0x0000008d8e8d7221 */ /* 0x018fe20000010000 */
[----:B------:R-:W-:Y:S01]  /*1e60*/  BSSY B1, `(.L_x_776) ;  /* 0x0000110000017945 */ /* 0x000fe20003800000 */
[----:B-1----:R-:W-:Y:S01]  /*1e70*/  FADD.FTZ R136, R136, R143 ;  /* 0x0000008f88887221 */ /* 0x002fe20000010000 */
[----:B------:R-:W-:Y:S01]  /*1e80*/  MOV R140, RZ ;  /* 0x000000ff008c7202 */ /* 0x000fe20000000f00 */
[----:B------:R-:W-:Y:S02]  /*1e90*/  FMUL.FTZ R141, R141, c[0x0][0x1e0] ;  /* 0x000078008d8d7a20 */ /* 0x000fe40000410000 */
[----:B------:R-:W-:-:S06]  /*1ea0*/  FMUL.FTZ R142, R136, c[0x0][0x1e0] ;  /* 0x00007800888e7a20 */ /* 0x000fcc0000410000 */
[----:B------:R-:W-:-:S05]  /*1eb0*/  @P3 IADD3 R214, R214, -0x1, RZ ;  /* 0xffffffffd6d63810 */ /* 0x000fca0007ffe0ff */
[----:B------:R-:W-:-:S05]  /*1ec0*/  @P3 IMAD R214, R214, c[0x0][0x168], RZ ;  /* 0x00005a00d6d63a24 */ /* 0x000fca00078e02ff */
[----:B------:R-:W-:-:S04]  /*1ed0*/  @P3 SHF.R.S32.HI R137, RZ, 0x1f, R214 ;  /* 0x0000001fff893819 */ /* 0x000fc800000114d6 */
[----:B------:R-:W-:Y:S02]  /*1ee0*/  @P3 LEA.HI R214, R137, R214, RZ, 0x3 ;  /* 0x000000d689d63211 */ /* 0x000fe400078f18ff */
[----:B------:R-:W-:-:S04]  /*1ef0*/  @P3 LOP3.LUT R137, R149, 0x1f, RZ, 0xc0, !PT ;  /* 0x0000001f95893812 */ /* 0x000fc800078ec0ff */
[----:B------:R-:W-:Y:S01]  /*1f00*/  @P3 LEA.HI.SX32 R140, R214, R137, 0x1d ;  /* 0x00000089d68c3211 */ /* 0x000fe200078feaff */
[----:B------:R-:W-:Y:S05]  /*1f10*/  @!P0 BRA `(.L_x_777) ;  /* 0x0000104000008947 */ /* 0x000fea0003800000 */
[----:B------:R-:W-:Y:S01]  /*1f20*/  BSSY B2, `(.L_x_778) ;  /* 0x0000005000027945 */ /* 0x000fe20003800000 */
[----:B------:R-:W-:Y:S05]  /*1f30*/  @!P3 BRA `(.L_x_779) ;  /* 0x000000300000b947 */ /* 0x000fea0003800000 */
[----:B------:R-:W-:-:S10]  /*1f40*/  HFMA2.MMA R53, -RZ, RZ, 0, 9.5367431640625e-07 ;  /* 0x00000010ff357435 */ /* 0x000fd400000001ff */
[----:B------:R-:W-:-:S06]  /*1f50*/  IMAD.WIDE.U32 R52, R140, R53, c[0x0][0x170] ;  /* 0x00005c008c347625 */ /* 0x000fcc00078e0035 */
[----:B------:R-:W5:Y:S02]  /*1f60*/  LDG.E.128 R52, [R52.64] ;  /* 0x0000000434347981 */ /* 0x000f64000c1e1d00 */
.L_x_779:
[----:B------:R-:W-:Y:S05]  /*1f70*/  BSYNC B2 ;  /* 0x0000000000027941 */ /* 0x000fea0003800000 */
.L_x_778:
        /* <DEDUP_REMOVED lines=10> */
.L_x_781:
        /* <DEDUP_REMOVED lines=11> */
.L_x_782:
[----:B------:R-:W-:Y:S05]  /*20d0*/  BSYNC B2 ;  /* 0x0000000000027941 */ /* 0x000fea0003800000 */
.L_x_780:
[----:B------:R-:W-:Y:S01]  /*20e0*/  ISETP.NE.U32.AND P5, PT, RZ, c[0x0][0x258], PT ;  /* 0x00009600ff007a0c */ /* 0x000fe20003fa5070 */
[----:B------:R-:W-:Y:S03]  /*20f0*/  BSSY B2, `(.L_x_783) ;  /* 0x000000e000027945 */ /* 0x000fe60003800000 */
[----:B------:R-:W-:-:S13]  /*2100*/  ISETP.NE.AND.EX P5, PT, RZ, c[0x0][0x25c], PT, P5 ;  /* 0x00009700ff007a0c */ /* 0x000fda0003fa5350 */
[----:B------:R-:W-:Y:S01]  /*2110*/  @P5 F2FP.BF16.PACK_AB R137, RZ, R136 ;  /* 0x00000088ff89523e */ /* 0x000fe200000010ff */
[----:B------:R-:W-:Y:S05]  /*2120*/  @!P3 BRA `(.L_x_784) ;  /* 0x000000a00000b947 */ /* 0x000fea0003800000 */
[----:B-----5:R-:W-:Y:S01]  /*2130*/  LOP3.LUT P6, RZ, R172, 0xff, RZ, 0xc0, !PT ;  /* 0x000000ffacff7812 */ /* 0x020fe200078cc0ff */
[----:B------:R-:W-:Y:S01]  /*2140*/  FMUL.FTZ R136, R136, c[0x0][0x1ec] ;  /* 0x00007b0088887a20 */ /* 0x000fe20000410000 */
[----:B------:R-:W-:-:S03]  /*2150*/  CS2R R138, SRZ ;  /* 0x00000000008a7805 */ /* 0x000fc6000001ff00 */
[----:B------:R-:W-:-:S08]  /*2160*/  FMUL.FTZ R143, R136, c[0x0][0x1e8] ;  /* 0x00007a00888f7a20 */ /* 0x000fd00000410000 */
[----:B------:R-:W-:Y:S01]  /*2170*/  @P6 FMUL.FTZ R138, R20, R143 ;  /* 0x0000008f148a6220 */ /* 0x000fe20000410000 */
[----:B------:R-:W-:-:S04]  /*2180*/  @P6 PRMT R136, RZ, 0x5410, R52 ;  /* 0x00005410ff886816 */ /* 0x000fc80000000034 */
[----:B------:R-:W-:Y:S01]  /*2190*/  F2FP.BF16.PACK_AB R138, RZ, R138 ;  /* 0x0000008aff8a723e */ /* 0x000fe200000010ff */
[----:B------:R-:W-:-:S03]  /*21a0*/  @P6 FMUL.FTZ R139, R143, R136 ;  /* 0x000000888f8b6220 */ /* 0x000fc60000410000 */
[----:B------:R-:W-:Y:S01]  /*21b0*/  PRMT R128, R138, 0x7610, R128 ;  /* 0x000076108a807816 */ /* 0x000fe20000000080 */
[----:B------:R-:W-:Y:S02]  /*21c0*/  FADD.FTZ R88, R88, R139 ;  /* 0x0000008b58587221 */ /* 0x000fe40000010000 */
.L_x_784:
[----:B------:R-:W-:Y:S05]  /*21d0*/  BSYNC B2 ;  /* 0x0000000000027941 */ /* 0x000fea0003800000 */
.L_x_783:
[----:B------:R-:W-:Y:S01]  /*21e0*/  BSSY B2, `(.L_x_785) ;  /* 0x000000e000027945 */ /* 0x000fe20003800000 */
[----:B------:R-:W-:Y:S01]  /*21f0*/  @P5 PRMT R72, R137, 0x7610, R72 ;  /* 0x0000761089485816 */ /* 0x000fe20000000048 */
[----:B------:R-:W-:Y:S05]  /*2200*/  @P2 BRA `(.L_x_786) ;  /* 0x0000004000002947 */ /* 0x000fea0003800000 */
[----:B------:R-:W-:Y:S01]  /*2210*/  MOV R136, RZ ;  /* 0x000000ff00887202 */ /* 0x000fe20000000f00 */
[----:B------:R-:W-:Y:S05]  /*2220*/  @!P4 BRA `(.L_x_787) ;  /* 0x000000900000c947 */ /* 0x000fea0003800000 */
[----:B-----5:R-:W-:Y:S01]  /*2230*/  PRMT R136, RZ, 0x7610, R112 ;  /* 0x00007610ff887816 */ /* 0x020fe20000000070 */
[----:B------:R-:W-:Y:S05]  /*2240*/  BRA `(.L_x_787) ;  /* 0x0000007000007947 */ /* 0x000fea0003800000 */
.L_x_786:
[----:B------:R-:W-:-:S04]  /*2250*/  ISETP.NE.AND P6, PT, R18, RZ, PT ;  /* 0x000000ff1200720c */ /* 0x000fc80003fc5270 */
[----:B------:R-:W-:-:S05]  /*2260*/  FSEL R137, R141, RZ, !P6 ;  /* 0x000000ff8d897208 */ /* 0x000fca0007000000 */
[----:B------:R-:W-:-:S04]  /*2270*/  FFMA.FTZ R137, R213, R142, R137 ;  /* 0x0000008ed5897223 */ /* 0x000fc80000010089 */
[----:B------:R-:W-:Y:S01]  /*2280*/  FADD.FTZ R136, R210, -R137 ;  /* 0x80000089d2887221 */ /* 0x000fe20000010000 */
[----:B-----5:R-:W-:-:S03]  /*2290*/  @P4 PRMT R137, RZ, 0x7610, R112 ;  /* 0x00007610ff894816 */ /* 0x020fc60000000070 */
[----:B------:R-:W-:-:S04]  /*22a0*/  FMUL.FTZ R136, R157, R136 ;  /* 0x000000889d887220 */ /* 0x000fc80000410000 */
[----:B------:R-:W-:Y:S02]  /*22b0*/  @P4 FADD.FTZ R136, R136, R137 ;  /* 0x0000008988884221 */ /* 0x000fe40000010000 */
.L_x_787:
[----:B------:R-:W-:Y:S05]  /*22c0*/  BSYNC B2 ;  /* 0x0000000000027941 */ /* 0x000fea0003800000 */
.L_x_785:
[----:B------:R-:W-:Y:S01]  /*22d0*/  BSSY B2, `(.L_x_788) ;  /* 0x000000e000027945 */ /* 0x000fe20003800000 */
[----:B------:R-:W-:Y:S01]  /*22e0*/  @P5 F2FP.BF16.PACK_AB R137, RZ, R136 ;  /* 0x00000088ff89523e */ /* 0x000fe200000010ff */
[----:B------:R-:W-:Y:S05]  /*22f0*/  @!P3 BRA `(.L_x_789) ;  /* 0x000000b00000b947 */ /* 0x000fea0003800000 */
[----:B-----5:R-:W-:Y:S01]  /*2300*/  LOP3.LUT P6, RZ, R172, 0xff00, RZ, 0xc0, !PT ;  /* 0x0000ff00acff7812 */ /* 0x020fe200078cc0ff */
[----:B------:R-:W-:Y:S01]  /*2310*/  FMUL.FTZ R136, R136, c[0x0][0x1ec] ;  /* 0x00007b0088887a20 */ /* 0x000fe20000410000 */
[----:B0-----:R-:W-:Y:S01]  /*2320*/  HFMA2.MMA R182, -RZ, RZ, 0, 0 ;  /* 0x00000000ffb67435 */ /* 0x001fe200000001ff */
[----:B------:R-:W-:Y:S02]  /*2330*/  IMAD.MOV.U32 R138, RZ, RZ, RZ ;  /* 0x000000ffff8a7224 */ /* 0x000fe400078e00ff */
[----:B------:R-:W-:-:S08]  /*2340*/  FMUL.FTZ R139, R136, c[0x0][0x1e8] ;  /* 0x00007a00888b7a20 */ /* 0x000fd00000410000 */
[----:B------:R-:W-:Y:S01]  /*2350*/  @P6 FMUL.FTZ R138, R19, R139 ;  /* 0x0000008b138a6220 */ /* 0x000fe20000410000 */
[----:B------:R-:W-:-:S04]  /*2360*/  @P6 PRMT R136, RZ, 0x7610, R52 ;  /* 0x00007610ff886816 */ /* 0x000fc80000000034 */
[----:B------:R-:W-:Y:S01]  /*2370*/  F2FP.BF16.PACK_AB R138, RZ, R138 ;  /* 0x0000008aff8a723e */ /* 0x000fe200000010ff */
[----:B------:R-:W-:-:S03]  /*2380*/  @P6 FMUL.FTZ R182, R139, R136 ;  /* 0x000000888bb66220 */ /* 0x000fc60000410000 */
[----:B------:R-:W-:Y:S01]  /*2390*/  PRMT R128, R128, 0x5410, R138 ;  /* 0x0000541080807816 */ /* 0x000fe2000000008a */
[----:B------:R-:W-:Y:S02]  /*23a0*/  FADD.FTZ R89, R89, R182 ;  /* 0x000000b659597221 */ /* 0x000fe40000010000 */
.L_x_789:
[----:B------:R-:W-:Y:S05]  /*23b0*/  BSYNC B2 ;  /* 0x0000000000027941 */ /* 0x000fea0003800000 */
.L_x_788:
[----:B------:R-:W-:Y:S01]  /*23c0*/  BSSY B2, `(.L_x_790) ;  /* 0x000000e000027945 */ /* 0x000fe20003800000 */
[----:B------:R-:W-:Y:S01]  /*23d0*/  @P5 PRMT R72, R72, 0x5410, R137 ;  /* 0x0000541048485816 */ /* 0x000fe20000000089 */
[----:B------:R-:W-:Y:S05]  /*23e0*/  @P2 BRA `(.L_x_791) ;  /* 0x0000004000002947 */ /* 0x000fea0003800000 */
[----:B------:R-:W-:Y:S01]  /*23f0*/  MOV R136, RZ ;  /* 0x000000ff00887202 */ /* 0x000fe20000000f00 */
[----:B------:R-:W-:Y:S05]  /*2400*/  @!P4 BRA `(.L_x_792) ;  /* 0x000000900000c947 */ /* 0x000fea0003800000 */
[----:B-----5:R-:W-:Y:S01]  /*2410*/  PRMT R136, RZ, 0x5410, R113 ;  /* 0x00005410ff887816 */ /* 0x020fe20000000071 */
[----:B------:R-:W-:Y:S05]  /*2420*/  BRA `(.L_x_792) ;  /* 0x0000007000007947 */ /* 0x000fea0003800000 */
.L_x_791:
[----:B------:R-:W-:-:S04]  /*2430*/  ISETP.NE.AND P6, PT, R18, RZ, PT ;  /* 0x000000ff1200720c */ /* 0x000fc80003fc5270 */
[----:B------:R-:W-:-:S05]  /*2440*/  FSEL R137, R141, RZ, !P6 ;  /* 0x000000ff8d897208 */ /* 0x000fca0007000000 */
[----:B------:R-:W-:-:S04]  /*2450*/  FFMA.FTZ R137, R211, R142, R137 ;  /* 0x0000008ed3897223 */ /* 0x000fc80000010089 */
[----:B------:R-:W-:Y:S01]  /*2460*/  FADD.FTZ R136, R208, -R137 ;  /* 0x80000089d0887221 */ /* 0x000fe20000010000 */
[----:B-----5:R-:W-:-:S03]  /*2470*/  @P4 PRMT R137, RZ, 0x5410, R113 ;  /* 0x00005410ff894816 */ /* 0x020fc60000000071 */
[----:B------:R-:W-:-:S04]  /*2480*/  FMUL.FTZ R136, R157, R136 ;  /* 0x000000889d887220 */ /* 0x000fc80000410000 */
[----:B------:R-:W-:Y:S02]  /*2490*/  @P4 FADD.FTZ R136, R136, R137 ;  /* 0x0000008988884221 */ /* 0x000fe40000010000 */
.L_x_792:
[----:B------:R-:W-:Y:S05]  /*24a0*/  BSYNC B2 ;  /* 0x0000000000027941 */ /* 0x000fea0003800000 */
.L_x_790:
[----:B------:R-:W-:Y:S01]  /*24b0*/  BSSY B2, `(.L_x_793) ;  /* 0x000000d000027945 */ /* 0x000fe20003800000 */
        /* <DEDUP_REMOVED lines=12> */
.L_x_794:
[----:B------:R-:W-:Y:S05]  /*2580*/  BSYNC B2 ;  /* 0x0000000000027941 */ /* 0x000fea0003800000 */
.L_x_793:
[----:B------:R-:W-:Y:S01]  /*2590*/  BSSY B2, `(.L_x_795) ;  /* 0x000000e000027945 */ /* 0x000fe20003800000 */
[----:B------:R-:W-:Y:S01]  /*25a0*/  @P5 PRMT R73, R137, 0x7610, R73 ;  /* 0x0000761089495816 */ /* 0x000fe20000000049 */
[----:B------:R-:W-:Y:S05]  /*25b0*/  @P2 BRA `(.L_x_796) ;  /* 0x0000004000002947 */ /* 0x000fea0003800000 */
[----:B------:R-:W-:Y:S01]  /*25c0*/  HFMA2.MMA R136, -RZ, RZ, 0, 0 ;  /* 0x00000000ff887435 */ /* 0x000fe200000001ff */
[----:B------:R-:W-:Y:S05]  /*25d0*/  @!P4 BRA `(.L_x_797) ;  /* 0x000000900000c947 */ /* 0x000fea0003800000 */
[----:B-----5:R-:W-:Y:S01]  /*25e0*/  PRMT R136, RZ, 0x7610, R113 ;  /* 0x00007610ff887816 */ /* 0x020fe20000000071 */
[----:B------:R-:W-:Y:S05]  /*25f0*/  BRA `(.L_x_797) ;  /* 0x0000007000007947 */ /* 0x000fea0003800000 */
.L_x_796:
[----:B------:R-:W-:-:S04]  /*2600*/  ISETP.NE.AND P6, PT, R18, RZ, PT ;  /* 0x000000ff1200720c */ /* 0x000fc80003fc5270 */
[----:B------:R-:W-:-:S05]  /*2610*/  FSEL R137, R141, RZ, !P6 ;  /* 0x000000ff8d897208 */ /* 0x000fca0007000000 */
[----:B------:R-:W-:-:S04]  /*2620*/  FFMA.FTZ R137, R209, R142, R137 ;  /* 0x0000008ed1897223 */ /* 0x000fc80000010089 */
[----:B------:R-:W-:Y:S01]  /*2630*/  FADD.FTZ R136, R206, -R137 ;  /* 0x80000089ce887221 */ /* 0x000fe20000010000 */
[----:B-----5:R-:W-:-:S03]  /*2640*/  @P4 PRMT R137, RZ, 0x7610, R113 ;  /* 0x00007610ff894816 */ /* 0x020fc60000000071 */
[----:B------:R-:W-:-:S04]  /*2650*/  FMUL.FTZ R136, R157, R136 ;  /* 0x000000889d887220 */ /* 0x000fc80000410000 */
[----:B------:R-:W-:Y:S02]  /*2660*/  @P4 FADD.FTZ R136, R136, R137 ;  /* 0x0000008988884221 */ /* 0x000fe40000010000 */
.L_x_797:
[----:B------:R-:W-:Y:S05]  /*2670*/  BSYNC B2 ;  /* 0x0000000000027941 */ /* 0x000fea0003800000 */
.L_x_795:
[----:B------:R-:W-:Y:S01]  /*2680*/  BSSY B2, `(.L_x_798) ;  /* 0x000000e000027945 */ /* 0x000fe20003800000 */
[----:B------:R-:W-:Y:S01]  /*2690*/  @P5 F2FP.BF16.PACK_AB R137, RZ, R136 ;  /* 0x00000088ff89523e */ /* 0x000fe200000010ff */
[----:B------:R-:W-:Y:S05]  /*26a0*/  @!P3 BRA `(.L_x_799) ;  /* 0x000000b00000b947 */ /* 0x000fea0003800000 */
[----:B-----5:R-:W-:Y:S01]  /*26b0*/  LOP3.LUT P6, RZ, R172, 0xff000000, RZ, 0xc0, !PT ;  /* 0xff000000acff7812 */ /* 0x020fe200078cc0ff */
[----:B------:R-:W-:Y:S01]  /*26c0*/  FMUL.FTZ R136, R136, c[0x0][0x1ec] ;  /* 0x00007b0088887a20 */ /* 0x000fe20000410000 */
[----:B------:R-:W-:Y:S01]  /*26d0*/  MOV R138, RZ ;  /* 0x000000ff008a7202 */ /* 0x000fe20000000f00 */
[----:B0-----:R-:W-:Y:S02]  /*26e0*/  IMAD.MOV.U32 R182, RZ, RZ, RZ ;  /* 0x000000ffffb67224 */ /* 0x001fe400078e00ff */
[----:B------:R-:W-:-:S08]  /*26f0*/  FMUL.FTZ R139, R136, c[0x0][0x1e8] ;  /* 0x00007a00888b7a20 */ /* 0x000fd00000410000 */
[----:B------:R-:W-:Y:S01]  /*2700*/  @P6 FMUL.FTZ R138, R16, R139 ;  /* 0x0000008b108a6220 */ /* 0x000fe20000410000 */
[----:B------:R-:W-:-:S04]  /*2710*/  @P6 PRMT R136, RZ, 0x7610, R53 ;  /* 0x00007610ff886816 */ /* 0x000fc80000000035 */
[----:B------:R-:W-:Y:S01]  /*2720*/  F2FP.BF16.PACK_AB R138, RZ, R138 ;  /* 0x0000008aff8a723e */ /* 0x000fe200000010ff */
[----:B------:R-:W-:-:S03]  /*2730*/  @P6 FMUL.FTZ R182, R139, R136 ;  /* 0x000000888bb66220 */ /* 0x000fc60000410000 */
[----:B------:R-:W-:Y:S01]  /*2740*/  PRMT R129, R129, 0x5410, R138 ;  /* 0x0000541081817816 */ /* 0x000fe2000000008a */
[----:B------:R-:W-:Y:S02]  /*2750*/  FADD.FTZ R91, R91, R182 ;  /* 0x000000b65b5b7221 */ /* 0x000fe40000010000 */
.L_x_799:
[----:B------:R-:W-:Y:S05]  /*2760*/  BSYNC B2 ;  /* 0x0000000000027941 */ /* 0x000fea0003800000 */
.L_x_798:
[----:B------:R-:W-:Y:S01]  /*2770*/  BSSY B2, `(.L_x_800) ;  /* 0x000000e000027945 */ /* 0x000fe20003800000 */
[----:B------:R-:W-:Y:S01]  /*2780*/  @P5 PRMT R73, R73, 0x5410, R137 ;  /* 0x0000541049495816 */ /* 0x000fe20000000089 */
[----:B------:R-:W-:Y:S05]  /*2790*/  @P2 BRA `(.L_x_801) ;  /* 0x0000004000002947 */ /* 0x000fea0003800000 */
[----:B------:R-:W-:Y:S01]  /*27a0*/  HFMA2.MMA R136, -RZ, RZ, 0, 0 ;  /* 0x00000000ff887435 */ /* 0x000fe200000001ff */
[----:B------:R-:W-:Y:S05]  /*27b0*/  @!P4 BRA `(.L_x_802) ;  /* 0x000000900000c947 */ /* 0x000fea0003800000 */
[----:B-----5:R-:W-:Y:S01]  /*27c0*/  PRMT R136, RZ, 0x5410, R114 ;  /* 0x00005410ff887816 */ /* 0x020fe20000000072 */
[----:B------:R-:W-:Y:S05]  /*27d0*/  BRA `(.L_x_802) ;  /* 0x0000007000007947 */ /* 0x000fea0003800000 */
.L_x_801:
[----:B------:R-:W-:Y:S02]  /*27e0*/  ISETP.NE.AND P6, PT, R18, RZ, PT ;  /* 0x000000ff1200720c */ /* 0x000fe40003fc5270 */
[----:B-----5:R-:W-:Y:S02]  /*27f0*/  @P4 PRMT R137, RZ, 0x5410, R114 ;  /* 0x00005410ff894816 */ /* 0x020fe40000000072 */
[----:B------:R-:W-:-:S05]  /*2800*/  FSEL R136, R141, RZ, !P6 ;  /* 0x000000ff8d887208 */ /* 0x000fca0007000000 */
[----:B------:R-:W-:-:S04]  /*2810*/  FFMA.FTZ R136, R207, R142, R136 ;  /* 0x0000008ecf887223 */ /* 0x000fc80000010088 */
[----:B------:R-:W-:-:S04]  /*2820*/  FADD.FTZ R136, R205, -R136 ;  /* 0x80000088cd887221 */ /* 0x000fc80000010000 */
[----:B------:R-:W-:-:S04]  /*2830*/  FMUL.FTZ R136, R157, R136 ;  /* 0x000000889d887220 */ /* 0x000fc80000410000 */
[----:B------:R-:W-:Y:S02]  /*2840*/  @P4 FADD.FTZ R136, R136, R137 ;  /* 0x0000008988884221 */ /* 0x000fe40000010000 */
.L_x_802:
[----:B------:R-:W-:Y:S05]  /*2850*/  BSYNC B2 ;  /* 0x0000000000027941 */ /* 0x000fea0003800000 */
.L_x_800:
        /* <DEDUP_REMOVED lines=13> */
.L_x_804:
[----:B------:R-:W-:Y:S05]  /*2930*/  BSYNC B2 ;  /* 0x0000000000027941 */ /* 0x000fea0003800000 */
.L_x_803:
[----:B------:R-:W-:Y:S01]  /*2940*/  BSSY B2, `(.L_x_805) ;  /* 0x000000e000027945 */ /* 0x000fe20003800000 */
[----:B------:R-:W-:Y:S01]  /*2950*/  @P5 PRMT R74, R137, 0x7610, R74 ;  /* 0x00007610894a5816 */ /* 0x000fe2000000004a */
[----:B------:R-:W-:Y:S05]  /*2960*/  @P2 BRA `(.L_x_806) ;  /* 0x0000004000002947 */ /* 0x000fea0003800000 */
[----:B------:R-:W-:Y:S01]  /*2970*/  IMAD.MOV.U32 R136, RZ, RZ, RZ ;  /* 0x000000ffff887224 */ /* 0x000fe200078e00ff */
[----:B------:R-:W-:Y:S05]  /*2980*/  @!P4 BRA `(.L_x_807) ;  /* 0x000000900000c947 */ /* 0x000fea0003800000 */
[----:B-----5:R-:W-:Y:S01]  /*2990*/  PRMT R136, RZ, 0x7610, R114 ;  /* 0x00007610ff887816 */ /* 0x020fe20000000072 */
[----:B------:R-:W-:Y:S05]  /*29a0*/  BRA `(.L_x_807) ;  /* 0x0000007000007947 */ /* 0x000fea0003800000 */
.L_x_806:
[----:B------:R-:W-:-:S04]  /*29b0*/  ISETP.NE.AND P6, PT, R18, RZ, PT ;  /* 0x000000ff1200720c */ /* 0x000fc80003fc5270 */
[----:B------:R-:W-:-:S05]  /*29c0*/  FSEL R137, R141, RZ, !P6 ;  /* 0x000000ff8d897208 */ /* 0x000fca0007000000 */
[----:B------:R-:W-:Y:S01]  /*29d0*/  FFMA.FTZ R136, R204, R142, R137 ;  /* 0x0000008ecc887223 */ /* 0x000fe20000010089 */
[----:B-----5:R-:W-:-:S03]  /*29e0*/  @P4 PRMT R137, RZ, 0x7610, R114 ;  /* 0x00007610ff894816 */ /* 0x020fc60000000072 */
[----:B------:R-:W-:-:S04]  /*29f0*/  FADD.FTZ R136, R203, -R136 ;  /* 0x80000088cb887221 */ /* 0x000fc80000010000 */
[----:B------:R-:W-:-:S04]  /*2a00*/  FMUL.FTZ R136, R157, R136 ;  /* 0x000000889d887220 */ /* 0x000fc80000410000 */
[----:B------:R-:W-:Y:S02]  /*2a10*/  @P4 FADD.FTZ R136, R136, R137 ;  /* 0x0000008988884221 */ /* 0x000fe40000010000 */
.L_x_807:
[----:B------:R-:W-:Y:S05]  /*2a20*/  BSYNC B2 ;  /* 0x0000000000027941 */ /* 0x000fea0003800000 */
.L_x_805:
[----:B------:R-:W-:Y:S01]  /*2a30*/  BSSY B2, `(.L_x_808) ;  /* 0x000000e000027945 */ /* 0x000fe20003800000 */
[----:B------:R-:W-:Y:S01]  /*2a40*/  @P5 F2FP.BF16.PACK_AB R137, RZ, R136 ;  /* 0x00000088ff89523e */ /* 0x000fe200000010ff */
[----:B------:R-:W-:Y:S05]  /*2a50*/  @!P3 BRA `(.L_x_809) ;  /* 0x000000b00000b947 */ /* 0x000fea0003800000 */
[----:B-----5:R-:W-:Y:S01]  /*2a60*/  LOP3.LUT P6, RZ, R173, 0xff00, RZ, 0xc0, !PT ;  /* 0x0000ff00adff7812 */ /* 0x020fe200078cc0ff */
[----:B------:R-:W-:Y:S01]  /*2a70*/  FMUL.FTZ R136, R136, c[0x0][0x1ec] ;  /* 0x00007b0088887a20 */ /* 0x000fe20000410000 */
[----:B------:R-:W-:Y:S01]  /*2a80*/  HFMA2.MMA R138, -RZ, RZ, 0, 0 ;  /* 0x00000000ff8a7435 */ /* 0x000fe200000001ff */
[----:B0-----:R-:W-:Y:S02]  /*2a90*/  MOV R182, RZ ;  /* 0x000000ff00b67202 */ /* 0x001fe40000000f00 */
[----:B------:R-:W-:-:S08]  /*2aa0*/  FMUL.FTZ R139, R136, c[0x0][0x1e8] ;  /* 0x00007a00888b7a20 */ /* 0x000fd00000410000 */
[----:B------:R-:W-:Y:S01]  /*2ab0*/  @P6 FMUL.FTZ R138, R14, R139 ;  /* 0x0000008b0e8a6220 */ /* 0x000fe20000410000 */
[----:B------:R-:W-:-:S04]  /*2ac0*/  @P6 PRMT R136, RZ, 0x7610, R54 ;  /* 0x00007610ff886816 */ /* 0x000fc80000000036 */
[----:B------:R-:W-:Y:S01]  /*2ad0*/  F2FP.BF16.PACK_AB R138, RZ, R138 ;  /* 0x0000008aff8a723e */ /* 0x000fe200000010ff */
[----:B------:R-:W-:-:S03]  /*2ae0*/  @P6 FMUL.FTZ R182, R139, R136 ;  /* 0x000000888bb66220 */ /* 0x000fc60000410000 */
[----:B------:R-:W-:Y:S01]  /*2af0*/  PRMT R130, R130, 0x5410, R138 ;  /* 0x0000541082827816 */ /* 0x000fe2000000008a */
[----:B------:R-:W-:Y:S02]  /*2b00*/  FADD.FTZ R93, R93, R182 ;  /* 0x000000b65d5d7221 */ /* 0x000fe40000010000 */
.L_x_809:
[----:B------:R-:W-:Y:S05]  /*2b10*/  BSYNC B2 ;  /* 0x0000000000027941 */ /* 0x000fea0003800000 */
.L_x_808:
[----:B------:R-:W-:Y:S01]  /*2b20*/  BSSY B2, `(.L_x_810) ;  /* 0x000000e000027945 */ /* 0x000fe20003800000 */
[----:B------:R-:W-:Y:S01]  /*2b30*/  @P5 PRMT R74, R74, 0x5410, R137 ;  /* 0x000054104a4a5816 */ /* 0x000fe20000000089 */
[----:B------:R-:W-:Y:S05]  /*2b40*/  @P2 BRA `(.L_x_811) ;  /* 0x0000004000002947 */ /* 0x000fea0003800000 */
[----:B------:R-:W-:Y:S01]  /*2b50*/  IMAD.MOV.U32 R136, RZ, RZ, RZ ;  /* 0x000000ffff887224 */ /* 0x000fe200078e00ff */
[----:B------:R-:W-:Y:S05]  /*2b60*/  @!P4 BRA `(.L_x_812) ;  /* 0x000000900000c947 */ /* 0x000fea0003800000 */
[----:B-----5:R-:W-:Y:S01]  /*2b70*/  PRMT R136, RZ, 0x5410, R115 ;  /* 0x00005410ff887816 */ /* 0x020fe20000000073 */
[----:B------:R-:W-:Y:S05]  /*2b80*/  BRA `(.L_x_812) ;  /* 0x0000007000007947 */ /* 0x000fea0003800000 */
.L_x_811:
[----:B------:R-:W-:-:S04]  /*2b90*/  ISETP.NE.AND P6, PT, R18, RZ, PT ;  /* 0x000000ff1200720c */ /* 0x000fc80003fc5270 */
[----:B------:R-:W-:-:S05]  /*2ba0*/  FSEL R137, R141, RZ, !P6 ;  /* 0x000000ff8d897208 */ /* 0x000fca0007000000 */
[----:B------:R-:W-:Y:S01]  /*2bb0*/  FFMA.FTZ R136, R202, R142, R137 ;  /* 0x0000008eca887223 */ /* 0x000fe20000010089 */
[----:B-----5:R-:W-:-:S03]  /*2bc0*/  @P4 PRMT R137, RZ, 0x5410, R115 ;  /* 0x00005410ff894816 */ /* 0x020fc60000000073 */
[----:B------:R-:W-:-:S04]  /*2bd0*/  FADD.FTZ R136, R201, -R136 ;  /* 0x80000088c9887221 */ /* 0x000fc80000010000 */
[----:B------:R-:W-:-:S04]  /*2be0*/  FMUL.FTZ R136, R157, R136 ;  /* 0x000000889d887220 */ /* 0x000fc80000410000 */
[----:B------:R-:W-:Y:S02]  /*2bf0*/  @P4 FADD.FTZ R136, R136, R137 ;  /* 0x0000008988884221 */ /* 0x000fe40000010000 */
.L_x_812:
[----:B------:R-:W-:Y:S05]  /*2c00*/  BSYNC B2 ;  /* 0x0000000000027941 */ /* 0x000fea0003800000 */
.L_x_810:
        /* <DEDUP_REMOVED lines=13> */
.L_x_814:
[----:B------:R-:W-:Y:S05]  /*2ce0*/  BSYNC B2 ;  /* 0x0000000000027941 */ /* 0x000fea0003800000 */
.L_x_813:
[----:B------:R-:W-:Y:S01]  /*2cf0*/  BSSY B2, `(.L_x_815) ;  /* 0x000000e000027945 */ /* 0x000fe20003800000 */
[----:B------:R-:W-:Y:S01]  /*2d00*/  @P5 PRMT R75, R137, 0x7610, R75 ;  /* 0x00007610894b5816 */ /* 0x000fe2000000004b */
[----:B------:R-:W-:Y:S05]  /*2d10*/  @P2 BRA `(.L_x_816) ;  /* 0x0000004000002947 */ /* 0x000fea0003800000 */
[----:B------:R-:W-:Y:S01]  /*2d20*/  MOV R143, RZ ;  /* 0x000000ff008f7202 */ /* 0x000fe20000000f00 */
[----:B------:R-:W-:Y:S05]  /*2d30*/  @!P4 BRA `(.L_x_817) ;  /* 0x000000900000c947 */ /* 0x000fea0003800000 */
[----:B-----5:R-:W-:Y:S01]  /*2d40*/  PRMT R143, RZ, 0x7610, R115 ;  /* 0x00007610ff8f7816 */ /* 0x020fe20000000073 */
[----:B------:R-:W-:Y:S05]  /*2d50*/  BRA `(.L_x_817) ;  /* 0x0000007000007947 */ /* 0x000fea0003800000 */
.L_x_816:
[----:B------:R-:W-:-:S04]  /*2d60*/  ISETP.NE.AND P6, PT, R18, RZ, PT ;  /* 0x000000ff1200720c */ /* 0x000fc80003fc5270 */
[----:B------:R-:W-:-:S05]  /*2d70*/  FSEL R137, R141, RZ, !P6 ;  /* 0x000000ff8d897208 */ /* 0x000fca0007000000 */
[----:B------:R-:W-:-:S04]  /*2d80*/  FFMA.FTZ R137, R200, R142, R137 ;  /* 0x0000008ec8897223 */ /* 0x000fc80000010089 */
[----:B------:R-:W-:-:S04]  /*2d90*/  FADD.FTZ R136, R198, -R137 ;  /* 0x80000089c6887221 */ /* 0x000fc80000010000 */
[----:B------:R-:W-:Y:S01]  /*2da0*/  FMUL.FTZ R143, R157, R136 ;  /* 0x000000889d8f7220 */ /* 0x000fe20000410000 */
[----:B-----5:R-:W-:-:S05]  /*2db0*/  @P4 PRMT R136, RZ, 0x7610, R115 ;  /* 0x00007610ff884816 */ /* 0x020fca0000000073 */
[----:B------:R-:W-:Y:S02]  /*2dc0*/  @P4 FADD.FTZ R143, R143, R136 ;  /* 0x000000888f8f4221 */ /* 0x000fe40000010000 */
.L_x_817:
[----:B------:R-:W-:Y:S05]  /*2dd0*/  BSYNC B2 ;  /* 0x0000000000027941 */ /* 0x000fea0003800000 */
.L_x_815:
[----:B------:R-:W-:Y:S01]  /*2de0*/  @P5 MOV R139, 0x10 ;  /* 0x00000010008b5802 */ /* 0x000fe20000000f00 */
[----:B------:R-:W-:Y:S01]  /*2df0*/  @P3 IMAD.MOV.U32 R137, RZ, RZ, 0x10 ;  /* 0x00000010ff893424 */ /* 0x000fe200078e00ff */
[----:B------:R-:W-:Y:S01]  /*2e00*/  @P5 F2FP.BF16.PACK_AB R136, RZ, R143 ;  /* 0x0000008fff88523e */ /* 0x000fe200000010ff */
[----:B------:R-:W-:Y:S02]  /*2e10*/  BSSY B2, `(.L_x_818) ;  /* 0x0000011000027945 */ /* 0x000fe40003800000 */
[----:B------:R-:W-:Y:S01]  /*2e20*/  @P5 IMAD.WIDE.U32 R138, R158, R139, c[0x0][0x258] ;  /* 0x000096009e8a5625 */ /* 0x000fe200078e008b */
[----:B------:R-:W-:-:S03]  /*2e30*/  @P5 PRMT R75, R75, 0x5410, R136 ;  /* 0x000054104b4b5816 */ /* 0x000fc60000000088 */
[----:B------:R-:W-:Y:S02]  /*2e40*/  @P3 IMAD.WIDE.U32 R136, R140, R137, c[0x0][0x248] ;  /* 0x000092008c883625 */ /* 0x000fe400078e0089 */
[----:B------:R1:W-:Y:S01]  /*2e50*/  @P5 STG.E.128 [R138.64], R72 ;  /* 0x000000488a005986 */ /* 0x0003e2000c101d04 */
[----:B------:R-:W-:Y:S05]  /*2e60*/  @!P3 BRA `(.L_x_819) ;  /* 0x000000b00000b947 */ /* 0x000fea0003800000 */
[----:B-----5:R-:W-:Y:S01]  /*2e70*/  LOP3.LUT P4, RZ, R173, 0xff000000, RZ, 0xc0, !PT ;  /* 0xff000000adff7812 */ /* 0x020fe2000788c0ff */
[----:B------:R-:W-:Y:S01]  /*2e80*/  FMUL.FTZ R143, R143, c[0x0][0x1ec] ;  /* 0x00007b008f8f7a20 */ /* 0x000fe20000410000 */
[----:B-1----:R-:W-:Y:S01]  /*2e90*/  HFMA2.MMA R138, -RZ, RZ, 0, 0 ;  /* 0x00000000ff8a7435 */ /* 0x002fe200000001ff */
        /* <DEDUP_REMOVED lines=8> */
.L_x_819:
[----:B------:R-:W-:Y:S05]  /*2f20*/  BSYNC B2 ;  /* 0x0000000000027941 */ /* 0x000fea0003800000 */
.L_x_818:
[----:B------:R3:W-:Y:S01]  /*2f30*/  @P3 STG.E.128 [R136.64], R128 ;  /* 0x0000008088003986 */ /* 0x0007e2000c101d04 */
[----:B------:R-:W-:Y:S02]  /*2f40*/  IADD3 R158, R158, 0x20, RZ ;  /* 0x000000209e9e7810 */ /* 0x000fe40007ffe0ff */
[----:B------:R-:W-:Y:S02]  /*2f50*/  IADD3 R140, R140, 0x20, RZ ;  /* 0x000000208c8c7810 */ /* 0x000fe40007ffe0ff */
.L_x_777:
[----:B------:R-:W-:Y:S05]  /*2f60*/  BSYNC B1 ;  /* 0x0000000000017941 */ /* 0x000fea0003800000 */
.L_x_776:
[----:B------:R-:W-:Y:S01]  /*2f70*/  BSSY B1, `(.L_x_820) ;  /* 0x0000106000017945 */ /* 0x000fe20003800000 */
[----:B------:R-:W-:Y:S05]  /*2f80*/  @!P1 BRA `(.L_x_821) ;  /* 0x0000104000009947 */ /* 0x000fea0003800000 */
[----:B------:R-:W-:Y:S01]  /*2f90*/  BSSY B2, `(.L_x_822) ;  /* 0x0000005000027945 */ /* 0x000fe20003800000 */
[----:B------:R-:W-:Y:S05]  /*2fa0*/  @!P3 BRA `(.L_x_823) ;  /* 0x000000300000b947 */ /* 0x000fea0003800000 */
[----:B-----5:R-:W-:-:S04]  /*2fb0*/  IMAD.MOV.U32 R53, RZ, RZ, 0x10 ;  /* 0x00000010ff357424 */ /* 0x020fc800078e00ff */
[----:B------:R-:W-:-:S06]  /*2fc0*/  IMAD.WIDE.U32 R52, R140, R53, c[0x0][0x170] ;  /* 0x00005c008c347625 */ /* 0x000fcc00078e0035 */
[----:B------:R-:W5:Y:S02]  /*2fd0*/  LDG.E.128 R52, [R52.64] ;  /* 0x0000000434347981 */ /* 0x000f64000c1e1d00 */
.L_x_823:
[----:B------:R-:W-:Y:S05]  /*2fe0*/  BSYNC B2 ;  /* 0x0000000000027941 */ /* 0x000fea0003800000 */
.L_x_822:
[----:B------:R-:W-:Y:S01]  /*2ff0*/  BSSY B2, `(.L_x_824) ;  /* 0x0000015000027945 */ /* 0x000fe20003800000 */
[----:B------:R-:W-:Y:S05]  /*3000*/  @P2 BRA `(.L_x_825) ;  /* 0x0000008000002947 */ /* 0x000fea0003800000 */
[----:B------:R-:W-:Y:S01]  /*3010*/  ULDC.64 UR6, c[0x0][0x218] ;  /* 0x0000860000067ab9 */ /* 0x000fe20000000a00 */
[----:B---3--:R-:W-:Y:S01]  /*3020*/  HFMA2.MMA R136, -RZ, RZ, 0, 0 ;  /* 0x00000000ff887435 */ /* 0x008fe200000001ff */
[----:B------:R-:W-:-:S04]  /*3030*/  UISETP.NE.U32.AND UP0, UPT, URZ, UR6, UPT ;  /* 0x000000063f00728c */ /* 0x000fc8000bf05070 */
[----:B------:R-:W-:-:S06]  /*3040*/  UISETP.NE.AND.EX UP0, UPT, URZ, UR7, UPT, UP0 ;  /* 0x000000073f00728c */ /* 0x000fcc000bf05300 */
[----:B------:R-:W-:-:S13]  /*3050*/  PLOP3.LUT P4, PT, PT, PT, UP0, 0x80, 0x0 ;  /* 0x000000000000781c */ /* 0x000fda0003f8f008 */
[----:B------:R-:W-:Y:S05]  /*3060*/  @!P4 BRA `(.L_x_826) ;  /* 0x000000d00000c947 */ /* 0x000fea0003800000 */
[----:B-----5:R-:W-:Y:S01]  /*3070*/  PRMT R136, RZ, 0x5410, R40 ;  /* 0x00005410ff887816 */ /* 0x020fe20000000028 */
[----:B------:R-:W-:Y:S05]  /*3080*/  BRA `(.L_x_826) ;  /* 0x000000b000007947 */ /* 0x000fea0003800000 */
.L_x_825:
        /* <DEDUP_REMOVED lines=9> */
[----:B-----5:R-:W-:-:S05]  /*3120*/  @P4 PRMT R137, RZ, 0x5410, R40 ;  /* 0x00005410ff894816 */ /* 0x020fca0000000028 */
[----:B------:R-:W-:Y:S02]  /*3130*/  @P4 FADD.FTZ R136, R136, R137 ;  /* 0x0000008988884221 */ /* 0x000fe40000010000 */
.L_x_826:
[----:B------:R-:W-:Y:S05]  /*3140*/  BSYNC B2 ;  /* 0x0000000000027941 */ /* 0x000fea0003800000 */
.L_x_824:
[----:B------:R-:W-:Y:S01]  /*3150*/  ISETP.NE.U32.AND P5, PT, RZ, c[0x0][0x258], PT ;  /* 0x00009600ff007a0c */ /* 0x000fe20003fa5070 */
[----:B------:R-:W-:Y:S03]  /*3160*/  BSSY B2, `(.L_x_827) ;  /* 0x000000e000027945 */ /* 0x000fe60003800000 */
[----:B------:R-:W-:-:S13]  /*3170*/  ISETP.NE.AND.EX P5, PT, RZ, c[0x0][0x25c], PT, P5 ;  /* 0x00009700ff007a0c */ /* 0x000fda0003fa5350 */
[----:B------:R-:W-:Y:S01]  /*3180*/  @P5 F2FP.BF16.PACK_AB R137, RZ, R136 ;  /* 0x00000088ff89523e */ /* 0x000fe200000010ff */
[----:B------:R-:W-:Y:S05]  /*3190*/  @!P3 BRA `(.L_x_828) ;  /* 0x000000a00000b947 */ /* 0x000fea0003800000 */
[----:B-----5:R-:W-:Y:S01]  /*31a0*/  LOP3.LUT P6, RZ, R170, 0xff, RZ, 0xc0, !PT ;  /* 0x000000ffaaff7812 */ /* 0x020fe200078cc0ff */
[----:B------:R-:W-:Y:S01]  /*31b0*/  FMUL.FTZ R136, R136, c[0x0][0x1ec] ;  /* 0x00007b0088887a20 */ /* 0x000fe20000410000 */
[----:B-1----:R-:W-:-:S03]  /*31c0*/  CS2R R138, SRZ ;  /* 0x00000000008a7805 */ /* 0x002fc6000001ff00 */
[----:B------:R-:W-:-:S08]  /*31d0*/  FMUL.FTZ R136, R136, c[0x0][0x1e8] ;  /* 0x00007a0088887a20 */ /* 0x000fd00000410000 */
[----:B------:R-:W-:Y:S01]  /*31e0*/  @P6 FMUL.FTZ R138, R11, R136 ;  /* 0x000000880b8a6220 */ /* 0x000fe20000410000 */
[----:B------:R-:W-:-:S04]  /*31f0*/  @P6 PRMT R143, RZ, 0x5410, R52 ;  /* 0x00005410ff8f6816 */ /* 0x000fc80000000034 */
[----:B------:R-:W-:Y:S01]  /*3200*/  F2FP.BF16.PACK_AB R138, RZ, R138 ;  /* 0x0000008aff8a723e */ /* 0x000fe200000010ff */
[----:B------:R-:W-:-:S03]  /*3210*/  @P6 FMUL.FTZ R139, R143, R136 ;  /* 0x000000888f8b6220 */ /* 0x000fc60000410000 */
[----:B------:R-:W-:Y:S01]  /*3220*/  PRMT R128, R138, 0x7610, R128 ;  /* 0x000076108a807816 */ /* 0x000fe20000000080 */
[----:B------:R-:W-:Y:S02]  /*3230*/  FADD.FTZ R96, R96, R139 ;  /* 0x0000008b60607221 */ /* 0x000fe40000010000 */
.L_x_828:
[----:B------:R-:W-:Y:S05]  /*3240*/  BSYNC B2 ;  /* 0x0000000000027941 */ /* 0x000fea0003800000 */
.L_x_827:
[----:B------:R-:W-:Y:S01]  /*3250*/  BSSY B2, `(.L_x_829) ;  /* 0x000000e000027945 */ /* 0x000fe20003800000 */
[----:B-1----:R-:W-:Y:S01]  /*3260*/  @P5 PRMT R72, R137, 0x7610, R72 ;  /* 0x0000761089485816 */ /* 0x002fe20000000048 */
[----:B------:R-:W-:Y:S05]  /*3270*/  @P2 BRA `(.L_x_830) ;  /* 0x0000004000002947 */ /* 0x000fea0003800000 */
[----:B------:R-:W-:Y:S01]  /*3280*/  MOV R136, RZ ;  /* 0x000000ff00887202 */ /* 0x000fe20000000f00 */
[----:B------:R-:W-:Y:S05]  /*3290*/  @!P4 BRA `(.L_x_831) ;  /* 0x000000900000c947 */ /* 0x000fea0003800000 */
[----:B-----5:R-:W-:Y:S01]  /*32a0*/  PRMT R136, RZ, 0x7610, R40 ;  /* 0x00007610ff887816 */ /* 0x020fe20000000028 */
[----:B------:R-:W-:Y:S05]  /*32b0*/  BRA `(.L_x_831) ;  /* 0x0000007000007947 */ /* 0x000fea0003800000 */
.L_x_830:
[----:B------:R-:W-:-:S04]  /*32c0*/  ISETP.NE.AND P6, PT, R18, RZ, PT ;  /* 0x000000ff1200720c */ /* 0x000fc80003fc5270 */
[----:B------:R-:W-:-:S05]  /*32d0*/  FSEL R137, R141, RZ, !P6 ;  /* 0x000000ff8d897208 */ /* 0x000fca0007000000 */
[----:B------:R-:W-:-:S04]  /*32e0*/  FFMA.FTZ R137, R197, R142, R137 ;  /* 0x0000008ec5897223 */ /* 0x000fc80000010089 */
[----:B------:R-:W-:Y:S01]  /*32f0*/  FADD.FTZ R136, R194, -R137 ;  /* 0x80000089c2887221 */ /* 0x000fe20000010000 */
[----:B-----5:R-:W-:-:S03]  /*3300*/  @P4 PRMT R137, RZ, 0x7610, R40 ;  /* 0x00007610ff894816 */ /* 0x020fc60000000028 */
[----:B------:R-:W-:-:S04]  /*3310*/  FMUL.FTZ R136, R157, R136 ;  /* 0x000000889d887220 */ /* 0x000fc80000410000 */
[----:B------:R-:W-:Y:S02]  /*3320*/  @P4 FADD.FTZ R136, R136, R137 ;  /* 0x0000008988884221 */ /* 0x000fe40000010000 */
.L_x_831:
[----:B------:R-:W-:Y:S05]  /*3330*/  BSYNC B2 ;  /* 0x0000000000027941 */ /* 0x000fea0003800000 */
.L_x_829:
[----:B------:R-:W-:Y:S01]  /*3340*/  BSSY B2, `(.L_x_832) ;  /* 0x000000e000027945 */ /* 0x000fe20003800000 */
[----:B------:R-:W-:Y:S01]  /*3350*/  @P5 F2FP.BF16.PACK_AB R137, RZ, R136 ;  /* 0x00000088ff89523e */ /* 0x000fe200000010ff */
[----:B------:R-:W-:Y:S05]  /*3360*/  @!P3 BRA `(.L_x_833) ;  /* 0x000000b00000b947 */ /* 0x000fea0003800000 */
[----:B-----5:R-:W-:Y:S01]  /*3370*/  LOP3.LUT P6, RZ, R170, 0xff00, RZ, 0xc0, !PT ;  /* 0x0000ff00aaff7812 */ /* 0x020fe200078cc0ff */
[----:B------:R-:W-:Y:S01]  /*3380*/  FMUL.FTZ R136, R136, c[0x0][0x1ec] ;  /* 0x00007b0088887a20 */ /* 0x000fe20000410000 */
[----:B------:R-:W-:Y:S01]  /*3390*/  HFMA2.MMA R138, -RZ, RZ, 0, 0 ;  /* 0x00000000ff8a7435 */ /* 0x000fe200000001ff */
        /* <DEDUP_REMOVED lines=8> */
.L_x_833:
[----:B------:R-:W-:Y:S05]  /*3420*/  BSYNC B2 ;  /* 0x0000000000027941 */ /* 0x000fea0003800000 */
.L_x_832:
[----:B------:R-:W-:Y:S01]  /*3430*/  BSSY B2, `(.L_x_834) ;  /* 0x000000e000027945 */ /* 0x000fe20003800000 */
[----:B------:R-:W-:Y:S01]  /*3440*/  @P5 PRMT R72, R72, 0x5410, R137 ;  /* 0x0000541048485816 */ /* 0x000fe20000000089 */
[----:B------:R-:W-:Y:S05]  /*3450*/  @P2 BRA `(.L_x_835) ;  /* 0x0000004000002947 */ /* 0x000fea0003800000 */
[----:B------:R-:W-:Y:S01]  /*3460*/  MOV R136, RZ ;  /* 0x000000ff00887202 */ /* 0x000fe20000000f00 */
[----:B------:R-:W-:Y:S05]  /*3470*/  @!P4 BRA `(.L_x_836) ;  /* 0x000000900000c947 */ /* 0x000fea0003800000 */
[----:B-----5:R-:W-:Y:S01]  /*3480*/  PRMT R136, RZ, 0x5410, R41 ;  /* 0x00005410ff887816 */ /* 0x020fe20000000029 */
[----:B------:R-:W-:Y:S05]  /*3490*/  BRA `(.L_x_836) ;  /* 0x0000007000007947 */ /* 0x000fea0003800000 */
.L_x_835:
[----:B------:R-:W-:-:S04]  /*34a0*/  ISETP.NE.AND P6, PT, R18, RZ, PT ;  /* 0x000000ff1200720c */ /* 0x000fc80003fc5270 */
[----:B------:R-:W-:-:S05]  /*34b0*/  FSEL R137, R141, RZ, !P6 ;  /* 0x000000ff8d897208 */ /* 0x000fca0007000000 */
[----:B------:R-:W-:-:S04]  /*34c0*/  FFMA.FTZ R137, R195, R142, R137 ;  /* 0x0000008ec3897223 */ /* 0x000fc80000010089 */
[----:B------:R-:W-:Y:S01]  /*34d0*/  FADD.FTZ R136, R192, -R137 ;  /* 0x80000089c0887221 */ /* 0x000fe20000010000 */
[----:B-----5:R-:W-:-:S03]  /*34e0*/  @P4 PRMT R137, RZ, 0x5410, R41 ;  /* 0x00005410ff894816 */ /* 0x020fc60000000029 */
[----:B------:R-:W-:-:S04]  /*34f0*/  FMUL.FTZ R136, R157, R136 ;  /* 0x000000889d887220 */ /* 0x000fc80000410000 */
[----:B------:R-:W-:Y:S02]  /*3500*/  @P4 FADD.FTZ R136, R136, R137 ;  /* 0x0000008988884221 */ /* 0x000fe40000010000 */
.L_x_836:
[----:B------:R-:W-:Y:S05]  /*3510*/  BSYNC B2 ;  /* 0x0000000000027941 */ /* 0x000fea0003800000 */
.L_x_834:
        /* <DEDUP_REMOVED lines=13> */
.L_x_838:
[----:B------:R-:W-:Y:S05]  /*35f0*/  BSYNC B2 ;  /* 0x0000000000027941 */ /* 0x000fea0003800000 */
.L_x_837:
[----:B------:R-:W-:Y:S01]  /*3600*/  BSSY B2, `(.L_x_839) ;  /* 0x000000e000027945 */ /* 0x000fe20003800000 */
[----:B------:R-:W-:Y:S01]  /*3610*/  @P5 PRMT R73, R137, 0x7610, R73 ;  /* 0x0000761089495816 */ /* 0x000fe20000000049 */
[----:B------:R-:W-:Y:S05]  /*3620*/  @P2 BRA `(.L_x_840) ;  /* 0x0000004000002947 */ /* 0x000fea0003800000 */
[----:B------:R-:W-:Y:S01]  /*3630*/  IMAD.MOV.U32 R136, RZ, RZ, RZ ;  /* 0x000000ffff887224 */ /* 0x000fe200078e00ff */
[----:B------:R-:W-:Y:S05]  /*3640*/  @!P4 BRA `(.L_x_841) ;  /* 0x000000900000c947 */ /* 0x000fea0003800000 */
[----:B-----5:R-:W-:Y:S01]  /*3650*/  PRMT R136, RZ, 0x7610, R41 ;  /* 0x00007610ff887816 */ /* 0x020fe20000000029 */
[----:B------:R-:W-:Y:S05]  /*3660*/  BRA `(.L_x_841) ;  /* 0x0000007000007947 */ /* 0x000fea0003800000 */
.L_x_840:
[----:B------:R-:W-:-:S04]  /*3670*/  ISETP.NE.AND P6, PT, R18, RZ, PT ;  /* 0x000000ff1200720c */ /* 0x000fc80003fc5270 */
[----:B------:R-:W-:-:S05]  /*3680*/  FSEL R137, R141, RZ, !P6 ;  /* 0x000000ff8d897208 */ /* 0x000fca0007000000 */
[----:B------:R-:W-:-:S04]  /*3690*/  FFMA.FTZ R137, R193, R142, R137 ;  /* 0x0000008ec1897223 */ /* 0x000fc80000010089 */
[----:B------:R-:W-:Y:S01]  /*36a0*/  FADD.FTZ R136, R190, -R137 ;  /* 0x80000089be887221 */ /* 0x000fe20000010000 */
[----:B-----5:R-:W-:-:S03]  /*36b0*/  @P4 PRMT R137, RZ, 0x7610, R41 ;  /* 0x00007610ff894816 */ /* 0x020fc60000000029 */
[----:B------:R-:W-:-:S04]  /*36c0*/  FMUL.FTZ R136, R157, R136 ;  /* 0x000000889d887220 */ /* 0x000fc80000410000 */
[----:B------:R-:W-:Y:S02]  /*36d0*/  @P4 FADD.FTZ R136, R136, R137 ;  /* 0x0000008988884221 */ /* 0x000fe40000010000 */
.L_x_841:
[----:B------:R-:W-:Y:S05]  /*36e0*/  BSYNC B2 ;  /* 0x0000000000027941 */ /* 0x000fea0003800000 */
.L_x_839:
[----:B------:R-:W-:Y:S01]  /*36f0*/  BSSY B2, `(.L_x_842) ;  /* 0x000000e000027945 */ /* 0x000fe20003800000 */
[----:B------:R-:W-:Y:S01]  /*3700*/  @P5 F2FP.BF16.PACK_AB R137, RZ, R136 ;  /* 0x00000088ff89523e */ /* 0x000fe200000010ff */
[----:B------:R-:W-:Y:S05]  /*3710*/  @!P3 BRA `(.L_x_843) ;  /* 0x000000b00000b947 */ /* 0x000fea0003800000 */
[----:B-----5:R-:W-:Y:S01]  /*3720*/  LOP3.LUT P6, RZ, R170, 0xff000000, RZ, 0xc0, !PT ;  /* 0xff000000aaff7812 */ /* 0x020fe200078cc0ff */
[----:B------:R-:W-:Y:S01]  /*3730*/  FMUL.FTZ R136, R136, c[0x0][0x1ec] ;  /* 0x00007b0088887a20 */ /* 0x000fe20000410000 */
[----:B0-----:R-:W-:Y:S01]  /*3740*/  HFMA2.MMA R182, -RZ, RZ, 0, 0 ;  /* 0x00000000ffb67435 */ /* 0x001fe200000001ff */
[----:B------:R-:W-:Y:S02]  /*3750*/  MOV R138, RZ ;  /* 0x000000ff008a7202 */ /* 0x000fe40000000f00 */
[----:B------:R-:W-:-:S08]  /*3760*/  FMUL.FTZ R139, R136, c[0x0][0x1e8] ;  /* 0x00007a00888b7a20 */ /* 0x000fd00000410000 */
[----:B------:R-:W-:Y:S01]  /*3770*/  @P6 FMUL.FTZ R138, R8, R139 ;  /* 0x0000008b088a6220 */ /* 0x000fe20000410000 */
[----:B------:R-:W-:-:S04]  /*3780*/  @P6 PRMT R136, RZ, 0x7610, R53 ;  /* 0x00007610ff886816 */ /* 0x000fc80000000035 */
[----:B------:R-:W-:Y:S01]  /*3790*/  F2FP.BF16.PACK_AB R138, RZ, R138 ;  /* 0x0000008aff8a723e */ /* 0x000fe200000010ff */
[----:B------:R-:W-:-:S03]  /*37a0*/  @P6 FMUL.FTZ R182, R136, R139 ;  /* 0x0000008b88b66220 */ /* 0x000fc60000410000 */
[----:B------:R-:W-:Y:S01]  /*37b0*/  PRMT R129, R129, 0x5410, R138 ;  /* 0x0000541081817816 */ /* 0x000fe2000000008a */
[----:B------:R-:W-:Y:S02]  /*37c0*/  FADD.FTZ R99, R99, R182 ;  /* 0x000000b663637221 */ /* 0x000fe40000010000 */
.L_x_843:
[----:B------:R-:W-:Y:S05]  /*37d0*/  BSYNC B2 ;  /* 0x0000000000027941 */ /* 0x000fea0003800000 */
.L_x_842:
[----:B------:R-:W-:Y:S01]  /*37e0*/  BSSY B2, `(.L_x_844) ;  /* 0x000000e000027945 */ /* 0x000fe20003800000 */
[----:B------:R-:W-:Y:S01]  /*37f0*/  @P5 PRMT R73, R73, 0x5410, R137 ;  /* 0x0000541049495816 */ /* 0x000fe20000000089 */
[----:B------:R-:W-:Y:S05]  /*3800*/  @P2 BRA `(.L_x_845) ;  /* 0x0000004000002947 */ /* 0x000fea0003800000 */
[----:B------:R-:W-:Y:S01]  /*3810*/  IMAD.MOV.U32 R136, RZ, RZ, RZ ;  /* 0x000000ffff887224 */ /* 0x000fe200078e00ff */
[----:B------:R-:W-:Y:S05]  /*3820*/  @!P4 BRA `(.L_x_846) ;  /* 0x000000900000c947 */ /* 0x000fea0003800000 */
[----:B-----5:R-:W-:Y:S01]  /*3830*/  PRMT R136, RZ, 0x5410, R42 ;  /* 0x00005410ff887816 */ /* 0x020fe2000000002a */
[----:B------:R-:W-:Y:S05]  /*3840*/  BRA `(.L_x_846) ;  /* 0x0000007000007947 */ /* 0x000fea0003800000 */
.L_x_845:
[----:B------:R-:W-:Y:S02]  /*3850*/  ISETP.NE.AND P6, PT, R18, RZ, PT ;  /* 0x000000ff1200720c */ /* 0x000fe40003fc5270 */
[----:B-----5:R-:W-:Y:S02]  /*3860*/  @P4 PRMT R137, RZ, 0x5410, R42 ;  /* 0x00005410ff894816 */ /* 0x020fe4000000002a */
[----:B------:R-:W-:-:S05]  /*3870*/  FSEL R136, R141, RZ, !P6 ;  /* 0x000000ff8d887208 */ /* 0x000fca0007000000 */
[----:B------:R-:W-:-:S04]  /*3880*/  FFMA.FTZ R136, R191, R142, R136 ;  /* 0x0000008ebf887223 */ /* 0x000fc80000010088 */
[----:B------:R-:W-:-:S04]  /*3890*/  FADD.FTZ R136, R189, -R136 ;  /* 0x80000088bd887221 */ /* 0x000fc80000010000 */
[----:B------:R-:W-:-:S04]  /*38a0*/  FMUL.FTZ R136, R157, R136 ;  /* 0x000000889d887220 */ /* 0x000fc80000410000 */
[----:B------:R-:W-:Y:S02]  /*38b0*/  @P4 FADD.FTZ R136, R136, R137 ;  /* 0x0000008988884221 */ /* 0x000fe40000010000 */
.L_x_846:
[----:B------:R-:W-:Y:S05]  /*38c0*/  BSYNC B2 ;  /* 0x0000000000027941 */ /* 0x000fea0003800000 */
.L_x_844:
        /* <DEDUP_REMOVED lines=13> */
.L_x_848:
[----:B------:R-:W-:Y:S05]  /*39a0*/  BSYNC B2 ;  /* 0x0000000000027941 */ /* 0x000fea0003800000 */
.L_x_847:
[----:B------:R-:W-:Y:S01]  /*39b0*/  BSSY B2, `(.L_x_849) ;  /* 0x000000e000027945 */ /* 0x000fe20003800000 */
[----:B------:R-:W-:Y:S01]  /*39c0*/  @P5 PRMT R74, R137, 0x7610, R74 ;  /* 0x00007610894a5816 */ /* 0x000fe2000000004a */
[----:B------:R-:W-:Y:S05]  /*39d0*/  @P2 BRA `(.L_x_850) ;  /* 0x0000004000002947 */ /* 0x000fea0003800000 */
[----:B------:R-:W-:Y:S01]  /*39e0*/  HFMA2.MMA R136, -RZ, RZ, 0, 0 ;  /* 0x00000000ff887435 */ /* 0x000fe200000001ff */
[----:B------:R-:W-:Y:S05]  /*39f0*/  @!P4 BRA `(.L_x_851) ;  /* 0x000000900000c947 */ /* 0x000fea0003800000 */
[----:B-----5:R-:W-:Y:S01]  /*3a00*/  PRMT R136, RZ, 0x7610, R42 ;  /* 0x00007610ff887816 */ /* 0x020fe2000000002a */
[----:B------:R-:W-:Y:S05]  /*3a10*/  BRA `(.L_x_851) ;  /* 0x0000007000007947 */ /* 0x000fea0003800000 */
.L_x_850:
[----:B------:R-:W-:-:S04]  /*3a20*/  ISETP.NE.AND P6, PT, R18, RZ, PT ;  /* 0x000000ff1200720c */ /* 0x000fc80003fc5270 */
[----:B------:R-:W-:-:S05]  /*3a30*/  FSEL R137, R141, RZ, !P6 ;  /* 0x000000ff8d897208 */ /* 0x000fca0007000000 */
[----:B------:R-:W-:Y:S01]  /*3a40*/  FFMA.FTZ R136, R188, R142, R137 ;  /* 0x0000008ebc887223 */ /* 0x000fe20000010089 */
[----:B-----5:R-:W-:-:S03]  /*3a50*/  @P4 PRMT R137, RZ, 0x7610, R42 ;  /* 0x00007610ff894816 */ /* 0x020fc6000000002a */
[----:B------:R-:W-:-:S04]  /*3a60*/  FADD.FTZ R136, R187, -R136 ;  /* 0x80000088bb887221 */ /* 0x000fc80000010000 */
[----:B------:R-:W-:-:S04]  /*3a70*/  FMUL.FTZ R136, R157, R136 ;  /* 0x000000889d887220 */ /* 0x000fc80000410000 */
[----:B------:R-:W-:Y:S02]  /*3a80*/  @P4 FADD.FTZ R136, R136, R137 ;  /* 0x0000008988884221 */ /* 0x000fe40000010000 */
.L_x_851:
[----:B------:R-:W-:Y:S05]  /*3a90*/  BSYNC B2 ;  /* 0x0000000000027941 */ /* 0x000fea0003800000 */
.L_x_849:
[----:B------:R-:W-:Y:S01]  /*3aa0*/  BSSY B2, `(.L_x_852) ;  /* 0x000000e000027945 */ /* 0x000fe20003800000 */
[----:B------:R-:W-:Y:S01]  /*3ab0*/  @P5 F2FP.BF16.PACK_AB R137, RZ, R136 ;  /* 0x00000088ff89523e */ /* 0x000fe200000010ff */
[----:B------:R-:W-:Y:S05]  /*3ac0*/  @!P3 BRA `(.L_x_853) ;  /* 0x000000b00000b947 */ /* 0x000fea0003800000 */
[----:B-----5:R-:W-:Y:S01]  /*3ad0*/  LOP3.LUT P6, RZ, R171, 0xff00, RZ, 0xc0, !PT ;  /* 0x0000ff00abff7812 */ /* 0x020fe200078cc0ff */
[----:B------:R-:W-:Y:S01]  /*3ae0*/  FMUL.FTZ R136, R136, c[0x0][0x1ec] ;  /* 0x00007b0088887a20 */ /* 0x000fe20000410000 */
[----:B0-----:R-:W-:Y:S01]  /*3af0*/  MOV R182, RZ ;  /* 0x000000ff00b67202 */ /* 0x001fe20000000f00 */
        /* <DEDUP_REMOVED lines=8> */
.L_x_853:
[----:B------:R-:W-:Y:S05]  /*3b80*/  BSYNC B2 ;  /* 0x0000000000027941 */ /* 0x000fea0003800000 */
.L_x_852:
[----:B------:R-:W-:Y:S01]  /*3b90*/  BSSY B2, `(.L_x_854) ;  /* 0x000000e000027945 */ /* 0x000fe20003800000 */
[----:B------:R-:W-:Y:S01]  /*3ba0*/  @P5 PRMT R74, R74, 0x5410, R137 ;  /* 0x000054104a4a5816 */ /* 0x000fe20000000089 */
[----:B------:R-:W-:Y:S05]  /*3bb0*/  @P2 BRA `(.L_x_855) ;  /* 0x0000004000002947 */ /* 0x000fea0003800000 */
[----:B------:R-:W-:Y:S01]  /*3bc0*/  HFMA2.MMA R136, -RZ, RZ, 0, 0 ;  /* 0x00000000ff887435 */ /* 0x000fe200000001ff */
[----:B------:R-:W-:Y:S05]  /*3bd0*/  @!P4 BRA `(.L_x_856) ;  /* 0x000000900000c947 */ /* 0x000fea0003800000 */
[----:B-----5:R-:W-:Y:S01]  /*3be0*/  PRMT R136, RZ, 0x5410, R43 ;  /* 0x00005410ff887816 */ /* 0x020fe2000000002b */
[----:B------:R-:W-:Y:S05]  /*3bf0*/  BRA `(.L_x_856) ;  /* 0x0000007000007947 */ /* 0x000fea0003800000 */
.L_x_855:
[----:B------:R-:W-:Y:S02]  /*3c00*/  ISETP.NE.AND P6, PT, R18, RZ, PT ;  /* 0x000000ff1200720c */ /* 0x000fe40003fc5270 */
[----:B-----5:R-:W-:Y:S02]  /*3c10*/  @P4 PRMT R137, RZ, 0x5410, R43 ;  /* 0x00005410ff894816 */ /* 0x020fe4000000002b */
[----:B------:R-:W-:-:S05]  /*3c20*/  FSEL R136, R141, RZ, !P6 ;  /* 0x000000ff8d887208 */ /* 0x000fca0007000000 */
[----:B------:R-:W-:-:S04]  /*3c30*/  FFMA.FTZ R136, R185, R142, R136 ;  /* 0x0000008eb9887223 */ /* 0x000fc80000010088 */
[----:B------:R-:W-:-:S04]  /*3c40*/  FADD.FTZ R136, R181, -R136 ;  /* 0x80000088b5887221 */ /* 0x000fc80000010000 */
[----:B------:R-:W-:-:S04]  /*3c50*/  FMUL.FTZ R136, R157, R136 ;  /* 0x000000889d887220 */ /* 0x000fc80000410000 */
[----:B------:R-:W-:Y:S02]  /*3c60*/  @P4 FADD.FTZ R136, R136, R137 ;  /* 0x0000008988884221 */ /* 0x000fe40000010000 */
.L_x_856:
[----:B------:R-:W-:Y:S05]  /*3c70*/  BSYNC B2 ;  /* 0x0000000000027941 */ /* 0x000fea0003800000 */
.L_x_854:
        /* <DEDUP_REMOVED lines=13> */
.L_x_858:
[----:B------:R-:W-:Y:S05]  /*3d50*/  BSYNC B2 ;  /* 0x0000000000027941 */ /* 0x000fea0003800000 */
.L_x_857:
[----:B------:R-:W-:Y:S01]  /*3d60*/  BSSY B2, `(.L_x_859) ;  /* 0x000000e000027945 */ /* 0x000fe20003800000 */
[----:B------:R-:W-:Y:S01]  /*3d70*/  @P5 PRMT R75, R137, 0x7610, R75 ;  /* 0x00007610894b5816 */ /* 0x000fe2000000004b */
[----:B------:R-:W-:Y:S05]  /*3d80*/  @P2 BRA `(.L_x_860) ;  /* 0x0000004000002947 */ /* 0x000fea0003800000 */
[----:B------:R-:W-:Y:S01]  /*3d90*/  MOV R143, RZ ;  /* 0x000000ff008f7202 */ /* 0x000fe20000000f00 */
[----:B------:R-:W-:Y:S05]  /*3da0*/  @!P4 BRA `(.L_x_861) ;  /* 0x000000900000c947 */ /* 0x000fea0003800000 */
[----:B-----5:R-:W-:Y:S01]  /*3db0*/  PRMT R143, RZ, 0x7610, R43 ;  /* 0x00007610ff8f7816 */ /* 0x020fe2000000002b */
[----:B------:R-:W-:Y:S05]  /*3dc0*/  BRA `(.L_x_861) ;  /* 0x0000007000007947 */ /* 0x000fea0003800000 */
.L_x_860:
[----:B------:R-:W-:-:S04]  /*3dd0*/  ISETP.NE.AND P6, PT, R18, RZ, PT ;  /* 0x000000ff1200720c */ /* 0x000fc80003fc5270 */
[----:B------:R-:W-:-:S05]  /*3de0*/  FSEL R137, R141, RZ, !P6 ;  /* 0x000000ff8d897208 */ /* 0x000fca0007000000 */
[----:B------:R-:W-:-:S04]  /*3df0*/  FFMA.FTZ R136, R186, R142, R137 ;  /* 0x0000008eba887223 */ /* 0x000fc80000010089 */
[----:B------:R-:W-:-:S04]  /*3e00*/  FADD.FTZ R136, R179, -R136 ;  /* 0x80000088b3887221 */ /* 0x000fc80000010000 */
[----:B------:R-:W-:Y:S01]  /*3e10*/  FMUL.FTZ R143, R157, R136 ;  /* 0x000000889d8f7220 */ /* 0x000fe20000410000 */
[----:B-----5:R-:W-:-:S05]  /*3e20*/  @P4 PRMT R136, RZ, 0x7610, R43 ;  /* 0x00007610ff884816 */ /* 0x020fca000000002b */
[----:B------:R-:W-:Y:S02]  /*3e30*/  @P4 FADD.FTZ R143, R143, R136 ;  /* 0x000000888f8f4221 */ /* 0x000fe40000010000 */
.L_x_861:
[----:B------:R-:W-:Y:S05]  /*3e40*/  BSYNC B2 ;  /* 0x0000000000027941 */ /* 0x000fea0003800000 */
.L_x_859:
[----:B------:R-:W-:Y:S01]  /*3e50*/  @P5 IMAD.MOV.U32 R139, RZ, RZ, 0x10 ;  /* 0x00000010ff8b5424 */ /* 0x000fe200078e00ff */
[----:B------:R-:W-:Y:S01]  /*3e60*/  @P5 F2FP.BF16.PACK_AB R136, RZ, R143 ;  /* 0x0000008fff88523e */ /* 0x000fe200000010ff */
[----:B------:R-:W-:Y:S01]  /*3e70*/  BSSY B2, `(.L_x_862) ;  /* 0x0000012000027945 */ /* 0x000fe20003800000 */
[----:B------:R-:W-:Y:S01]  /*3e80*/  @P3 MOV R137, 0x10 ;  /* 0x0000001000893802 */ /* 0x000fe20000000f00 */
        /* <DEDUP_REMOVED lines=16> */
.L_x_863:
[----:B------:R-:W-:Y:S05]  /*3f90*/  BSYNC B2 ;  /* 0x0000000000027941 */ /* 0x000fea0003800000 */
.L_x_862:
[----:B------:R3:W-:Y:S01]  /*3fa0*/  @P3 STG.E.128 [R136.64], R128 ;  /* 0x0000008088003986 */ /* 0x0007e2000c101d04 */
[----:B------:R-:W-:Y:S02]  /*3fb0*/  IADD3 R158, R158, 0x20, RZ ;  /* 0x000000209e9e7810 */ /* 0x000fe40007ffe0ff */
[----:B------:R-:W-:Y:S02]  /*3fc0*/  IADD3 R140, R140, 0x20, RZ ;  /* 0x000000208c8c7810 */ /* 0x000fe40007ffe0ff */
.L_x_821:
[----:B------:R-:W-:Y:S05]  /*3fd0*/  BSYNC B1 ;  /* 0x0000000000017941 */ /* 0x000fea0003800000 */
.L_x_820:
[----:B------:R-:W-:Y:S01]  /*3fe0*/  ISETP.GE.U32.AND P4, PT, R0, 0x60, PT ;  /* 0x000000600000780c */ /* 0x000fe20003f86070 */
[----:B------:R-:W-:-:S12]  /*3ff0*/  BSSY B1, `(.L_x_864) ;  /* 0x0000104000017945 */ /* 0x000fd80003800000 */
[----:B------:R-:W-:Y:S05]  /*4000*/  @!P4 BRA `(.L_x_865) ;  /* 0x000010200000c947 */ /* 0x000fea0003800000 */
[----:B------:R-:W-:Y:S01]  /*4010*/  BSSY B2, `(.L_x_866) ;  /* 0x0000005000027945 */ /* 0x000fe20003800000 */
[----:B------:R-:W-:Y:S05]  /*4020*/  @!P3 BRA `(.L_x_867) ;  /* 0x000000300000b947 */ /* 0x000fea0003800000 */
[----:B-----5:R-:W-:-:S05]  /*4030*/  MOV R53, 0x10 ;  /* 0x0000001000357802 */ /* 0x020fca0000000f00 */
[----:B------:R-:W-:-:S06]  /*4040*/  IMAD.WIDE.U32 R52, R140, R53, c[0x0][0x170] ;  /* 0x00005c008c347625 */ /* 0x000fcc00078e0035 */
[----:B------:R-:W5:Y:S02]  /*4050*/  LDG.E.128 R52, [R52.64] ;  /* 0x0000000434347981 */ /* 0x000f64000c1e1d00 */
.L_x_867:
[----:B------:R-:W-:Y:S05]  /*4060*/  BSYNC B2 ;  /* 0x0000000000027941 */ /* 0x000fea0003800000 */
.L_x_866:
        /* <DEDUP_REMOVED lines=10> */
.L_x_869:
        /* <DEDUP_REMOVED lines=11> */
.L_x_870:
[----:B------:R-:W-:Y:S05]  /*41c0*/  BSYNC B2 ;  /* 0x0000000000027941 */ /* 0x000fea0003800000 */
.L_x_868:
        /* <DEDUP_REMOVED lines=15> */
.L_x_872:
[----:B------:R-:W-:Y:S05]  /*42c0*/  BSYNC B2 ;  /* 0x0000000000027941 */ /* 0x000fea0003800000 */
.L_x_871:
[----:B------:R-:W-:Y:S01]  /*42d0*/  BSSY B2, `(.L_x_873) ;  /* 0x000000e000027945 */ /* 0x000fe20003800000 */
[----:B-1----:R-:W-:Y:S01]  /*42e0*/  @P5 PRMT R72, R137, 0x7610, R72 ;  /* 0x0000761089485816 */ /* 0x002fe20000000048 */
[----:B------:R-:W-:Y:S05]  /*42f0*/  @P2 BRA `(.L_x_874) ;  /* 0x0000004000002947 */ /* 0x000fea0003800000 */
[----:B------:R-:W-:Y:S01]  /*4300*/  IMAD.MOV.U32 R136, RZ, RZ, RZ ;  /* 0x000000ffff887224 */ /* 0x000fe200078e00ff */
[----:B------:R-:W-:Y:S05]  /*4310*/  @!P4 BRA `(.L_x_875) ;  /* 0x000000900000c947 */ /* 0x000fea0003800000 */
[----:B-----5:R-:W-:Y:S01]  /*4320*/  PRMT R136, RZ, 0x7610, R116 ;  /* 0x00007610ff887816 */ /* 0x020fe20000000074 */
[----:B------:R-:W-:Y:S05]  /*4330*/  BRA `(.L_x_875) ;  /* 0x0000007000007947 */ /* 0x000fea0003800000 */
.L_x_874:
[----:B------:R-:W-:-:S04]  /*4340*/  ISETP.NE.AND P6, PT, R18, RZ, PT ;  /* 0x000000ff1200720c */ /* 0x000fc80003fc5270 */
[----:B------:R-:W-:-:S05]  /*4350*/  FSEL R137, R141, RZ, !P6 ;  /* 0x000000ff8d897208 */ /* 0x000fca0007000000 */
[----:B------:R-:W-:Y:S01]  /*4360*/  FFMA.FTZ R136, R184, R142, R137 ;  /* 0x0000008eb8887223 */ /* 0x000fe20000010089 */
[----:B-----5:R-:W-:-:S03]  /*4370*/  @P4 PRMT R137, RZ, 0x7610, R116 ;  /* 0x00007610ff894816 */ /* 0x020fc60000000074 */
[----:B------:R-:W-:-:S04]  /*4380*/  FADD.FTZ R136, R177, -R136 ;  /* 0x80000088b1887221 */ /* 0x000fc80000010000 */
[----:B------:R-:W-:-:S04]  /*4390*/  FMUL.FTZ R136, R157, R136 ;  /* 0x000000889d887220 */ /* 0x000fc80000410000 */
[----:B------:R-:W-:Y:S02]  /*43a0*/  @P4 FADD.FTZ R136, R136, R137 ;  /* 0x0000008988884221 */ /* 0x000fe40000010000 */
.L_x_875:
[----:B------:R-:W-:Y:S05]  /*43b0*/  BSYNC B2 ;  /* 0x0000000000027941 */ /* 0x000fea0003800000 */
.L_x_873:
        /* <DEDUP_REMOVED lines=14> */
.L_x_877:
[----:B------:R-:W-:Y:S05]  /*44a0*/  BSYNC B2 ;  /* 0x0000000000027941 */ /* 0x000fea0003800000 */
.L_x_876:
[----:B------:R-:W-:Y:S01]  /*44b0*/  BSSY B2, `(.L_x_878) ;  /* 0x000000e000027945 */ /* 0x000fe20003800000 */
[----:B------:R-:W-:Y:S01]  /*44c0*/  @P5 PRMT R72, R72, 0x5410, R137 ;  /* 0x0000541048485816 */ /* 0x000fe20000000089 */
[----:B------:R-:W-:Y:S05]  /*44d0*/  @P2 BRA `(.L_x_879) ;  /* 0x0000004000002947 */ /* 0x000fea0003800000 */
[----:B------:R-:W-:Y:S01]  /*44e0*/  IMAD.MOV.U32 R136, RZ, RZ, RZ ;  /* 0x000000ffff887224 */ /* 0x000fe200078e00ff */
[----:B------:R-:W-:Y:S05]  /*44f0*/  @!P4 BRA `(.L_x_880) ;  /* 0x000000900000c947 */ /* 0x000fea0003800000 */
[----:B-----5:R-:W-:Y:S01]  /*4500*/  PRMT R136, RZ, 0x5410, R117 ;  /* 0x00005410ff887816 */ /* 0x020fe20000000075 */
[----:B------:R-:W-:Y:S05]  /*4510*/  BRA `(.L_x_880) ;  /* 0x0000007000007947 */ /* 0x000fea0003800000 */
.L_x_879:
[----:B------:R-:W-:-:S04]  /*4520*/  ISETP.NE.AND P6, PT, R18, RZ, PT ;  /* 0x000000ff1200720c */ /* 0x000fc80003fc5270 */
[----:B------:R-:W-:-:S05]  /*4530*/  FSEL R137, R141, RZ, !P6 ;  /* 0x000000ff8d897208 */ /* 0x000fca0007000000 */
[----:B------:R-:W-:Y:S01]  /*4540*/  FFMA.FTZ R136, R178, R142, R137 ;  /* 0x0000008eb2887223 */ /* 0x000fe20000010089 */
[----:B-----5:R-:W-:-:S03]  /*4550*/  @P4 PRMT R137, RZ, 0x5410, R117 ;  /* 0x00005410ff894816 */ /* 0x020fc60000000075 */
[----:B------:R-:W-:-:S04]  /*4560*/  FADD.FTZ R136, R175, -R136 ;  /* 0x80000088af887221 */ /* 0x000fc80000010000 */
[----:B------:R-:W-:-:S04]  /*4570*/  FMUL.FTZ R136, R157, R136 ;  /* 0x000000889d887220 */ /* 0x000fc80000410000 */
[----:B------:R-:W-:Y:S02]  /*4580*/  @P4 FADD.FTZ R136, R136, R137 ;  /* 0x0000008988884221 */ /* 0x000fe40000010000 */
.L_x_880:
[----:B------:R-:W-:Y:S05]  /*4590*/  BSYNC B2 ;  /* 0x0000000000027941 */ /* 0x000fea0003800000 */
.L_x_878:
        /* <DEDUP_REMOVED lines=13> */
.L_x_882:
[----:B------:R-:W-:Y:S05]  /*4670*/  BSYNC B2 ;  /* 0x0000000000027941 */ /* 0x000fea0003800000 */
.L_x_881:
[----:B------:R-:W-:Y:S01]  /*4680*/  BSSY B2, `(.L_x_883) ;  /* 0x000000e000027945 */ /* 0x000fe20003800000 */
[----:B------:R-:W-:Y:S01]  /*4690*/  @P5 PRMT R73, R137, 0x7610, R73 ;  /* 0x0000761089495816 */ /* 0x000fe20000000049 */
[----:B------:R-:W-:Y:S05]  /*46a0*/  @P2 BRA `(.L_x_884) ;  /* 0x0000004000002947 */ /* 0x000fea0003800000 */
[----:B------:R-:W-:Y:S01]  /*46b0*/  MOV R136, RZ ;  /* 0x000000ff00887202 */ /* 0x000fe20000000f00 */
[----:B------:R-:W-:Y:S05]  /*46c0*/  @!P4 BRA `(.L_x_885) ;  /* 0x000000900000c947 */ /* 0x000fea0003800000 */
[----:B-----5:R-:W-:Y:S01]  /*46d0*/  PRMT R136, RZ, 0x7610, R117 ;  /* 0x00007610ff887816 */ /* 0x020fe20000000075 */
[----:B------:R-:W-:Y:S05]  /*46e0*/  BRA `(.L_x_885) ;  /* 0x0000007000007947 */ /* 0x000fea0003800000 */
.L_x_884:
[----:B------:R-:W-:-:S04]  /*46f0*/  ISETP.NE.AND P6, PT, R18, RZ, PT ;  /* 0x000000ff1200720c */ /* 0x000fc80003fc5270 */
[----:B------:R-:W-:-:S05]  /*4700*/  FSEL R137, R141, RZ, !P6 ;  /* 0x000000ff8d897208 */ /* 0x000fca0007000000 */
[----:B------:R-:W-:-:S04]  /*4710*/  FFMA.FTZ R137, R176, R142, R137 ;  /* 0x0000008eb0897223 */ /* 0x000fc80000010089 */
[----:B------:R-:W-:Y:S01]  /*4720*/  FADD.FTZ R136, R174, -R137 ;  /* 0x80000089ae887221 */ /* 0x000fe20000010000 */
[----:B-----5:R-:W-:-:S03]  /*4730*/  @P4 PRMT R137, RZ, 0x7610, R117 ;  /* 0x00007610ff894816 */ /* 0x020fc60000000075 */
[----:B------:R-:W-:-:S04]  /*4740*/  FMUL.FTZ R136, R157, R136 ;  /* 0x000000889d887220 */ /* 0x000fc80000410000 */
[----:B------:R-:W-:Y:S02]  /*4750*/  @P4 FADD.FTZ R136, R136, R137 ;  /* 0x0000008988884221 */ /* 0x000fe40000010000 */
.L_x_885:
[----:B------:R-:W-:Y:S05]  /*4760*/  BSYNC B2 ;  /* 0x0000000000027941 */ /* 0x000fea0003800000 */
.L_x_883:
        /* <DEDUP_REMOVED lines=14> */
.L_x_887:
[----:B------:R-:W-:Y:S05]  /*4850*/  BSYNC B2 ;  /* 0x0000000000027941 */ /* 0x000fea0003800000 */
.L_x_886:
[----:B------:R-:W-:Y:S01]  /*4860*/  BSSY B2, `(.L_x_888) ;  /* 0x000000e000027945 */ /* 0x000fe20003800000 */
[----:B------:R-:W-:Y:S01]  /*4870*/  @P5 PRMT R73, R73, 0x5410, R137 ;  /* 0x0000541049495816 */ /* 0x000fe20000000089 */
[----:B------:R-:W-:Y:S05]  /*4880*/  @P2 BRA `(.L_x_889) ;  /* 0x0000004000002947 */ /* 0x000fea0003800000 */
[----:B------:R-:W-:Y:S01]  /*4890*/  MOV R136, RZ ;  /* 0x000000ff00887202 */ /* 0x000fe20000000f00 */
[----:B------:R-:W-:Y:S05]  /*48a0*/  @!P4 BRA `(.L_x_890) ;  /* 0x000000900000c947 */ /* 0x000fea0003800000 */
[----:B-----5:R-:W-:Y:S01]  /*48b0*/  PRMT R136, RZ, 0x5410, R118 ;  /* 0x00005410ff887816 */ /* 0x020fe20000000076 */
[----:B------:R-:W-:Y:S05]  /*48c0*/  BRA `(.L_x_890) ;  /* 0x0000007000007947 */ /* 0x000fea0003800000 */
.L_x_889:
[----:B------:R-:W-:-:S04]  /*48d0*/  ISETP.NE.AND P6, PT, R18, RZ, PT ;  /* 0x000000ff1200720c */ /* 0x000fc80003fc5270 */
[----:B------:R-:W-:-:S05]  /*48e0*/  FSEL R137, R141, RZ, !P6 ;  /* 0x000000ff8d897208 */ /* 0x000fca0007000000 */
[----:B------:R-:W-:-:S04]  /*48f0*/  FFMA.FTZ R137, R167, R142, R137 ;  /* 0x0000008ea7897223 */ /* 0x000fc80000010089 */
[----:B------:R-:W-:Y:S01]  /*4900*/  FADD.FTZ R136, R166, -R137 ;  /* 0x80000089a6887221 */ /* 0x000fe20000010000 */
[----:B-----5:R-:W-:-:S03]  /*4910*/  @P4 PRMT R137, RZ, 0x5410, R118 ;  /* 0x00005410ff894816 */ /* 0x020fc60000000076 */
[----:B------:R-:W-:-:S04]  /*4920*/  FMUL.FTZ R136, R157, R136 ;  /* 0x000000889d887220 */ /* 0x000fc80000410000 */
[----:B------:R-:W-:Y:S02]  /*4930*/  @P4 FADD.FTZ R136, R136, R137 ;  /* 0x0000008988884221 */ /* 0x000fe40000010000 */
.L_x_890:
[----:B------:R-:W-:Y:S05]  /*4940*/  BSYNC B2 ;  /* 0x0000000000027941 */ /* 0x000fea0003800000 */
.L_x_888:
        /* <DEDUP_REMOVED lines=13> */
.L_x_892:
[----:B------:R-:W-:Y:S05]  /*4a20*/  BSYNC B2 ;  /* 0x0000000000027941 */ /* 0x000fea0003800000 */
.L_x_891:
[----:B------:R-:W-:Y:S01]  /*4a30*/  BSSY B2, `(.L_x_893) ;  /* 0x000000e000027945 */ /* 0x000fe20003800000 */
[----:B------:R-:W-:Y:S01]  /*4a40*/  @P5 PRMT R74, R137, 0x7610, R74 ;  /* 0x00007610894a5816 */ /* 0x000fe2000000004a */
[----:B------:R-:W-:Y:S05]  /*4a50*/  @P2 BRA `(.L_x_894) ;  /* 0x0000004000002947 */ /* 0x000fea0003800000 */
[----:B------:R-:W-:Y:S01]  /*4a60*/  HFMA2.MMA R136, -RZ, RZ, 0, 0 ;  /* 0x00000000ff887435 */ /* 0x000fe200000001ff */
[----:B------:R-:W-:Y:S05]  /*4a70*/  @!P4 BRA `(.L_x_895) ;  /* 0x000000900000c947 */ /* 0x000fea0003800000 */
[----:B-----5:R-:W-:Y:S01]  /*4a80*/  PRMT R136, RZ, 0x7610, R118 ;  /* 0x00007610ff887816 */ /* 0x020fe20000000076 */
[----:B------:R-:W-:Y:S05]  /*4a90*/  BRA `(.L_x_895) ;  /* 0x0000007000007947 */ /* 0x000fea0003800000 */
.L_x_894:
[----:B------:R-:W-:-:S04]  /*4aa0*/  ISETP.NE.AND P6, PT, R18, RZ, PT ;  /* 0x000000ff1200720c */ /* 0x000fc80003fc5270 */
[----:B------:R-:W-:-:S05]  /*4ab0*/  FSEL R137, R141, RZ, !P6 ;  /* 0x000000ff8d897208 */ /* 0x000fca0007000000 */
[----:B------:R-:W-:-:S04]  /*4ac0*/  FFMA.FTZ R137, R165, R142, R137 ;  /* 0x0000008ea5897223 */ /* 0x000fc80000010089 */
[----:B------:R-:W-:Y:S01]  /*4ad0*/  FADD.FTZ R136, R164, -R137 ;  /* 0x80000089a4887221 */ /* 0x000fe20000010000 */
[----:B-----5:R-:W-:-:S03]  /*4ae0*/  @P4 PRMT R137, RZ, 0x7610, R118 ;  /* 0x00007610ff894816 */ /* 0x020fc60000000076 */
[----:B------:R-:W-:-:S04]  /*4af0*/  FMUL.FTZ R136, R157, R136 ;  /* 0x000000889d887220 */ /* 0x000fc80000410000 */
[----:B------:R-:W-:Y:S02]  /*4b00*/  @P4 FADD.FTZ R136, R136, R137 ;  /* 0x0000008988884221 */ /* 0x000fe40000010000 */
.L_x_895:
[----:B------:R-:W-:Y:S05]  /*4b10*/  BSYNC B2 ;  /* 0x0000000000027941 */ /* 0x000fea0003800000 */
.L_x_893:
        /* <DEDUP_REMOVED lines=14> */
.L_x_897:
[----:B------:R-:W-:Y:S05]  /*4c00*/  BSYNC B2 ;  /* 0x0000000000027941 */ /* 0x000fea0003800000 */
.L_x_896:
[----:B------:R-:W-:Y:S01]  /*4c10*/  BSSY B2, `(.L_x_898) ;  /* 0x000000e000027945 */ /* 0x000fe20003800000 */
[----:B------:R-:W-:Y:S01]  /*4c20*/  @P5 PRMT R74, R74, 0x5410, R137 ;  /* 0x000054104a4a5816 */ /* 0x000fe20000000089 */
[----:B------:R-:W-:Y:S05]  /*4c30*/  @P2 BRA `(.L_x_899) ;  /* 0x0000004000002947 */ /* 0x000fea0003800000 */
[----:B------:R-:W-:Y:S01]  /*4c40*/  HFMA2.MMA R136, -RZ, RZ, 0, 0 ;  /* 0x00000000ff887435 */ /* 0x000fe200000001ff */
[----:B------:R-:W-:Y:S05]  /*4c50*/  @!P4 BRA `(.L_x_900) ;  /* 0x000000900000c947 */ /* 0x000fea0003800000 */
[----:B-----5:R-:W-:Y:S01]  /*4c60*/  PRMT R136, RZ, 0x5410, R119 ;  /* 0x00005410ff887816 */ /* 0x020fe20000000077 */
[----:B------:R-:W-:Y:S05]  /*4c70*/  BRA `(.L_x_900) ;  /* 0x0000007000007947 */ /* 0x000fea0003800000 */
.L_x_899:
[----:B------:R-:W-:-:S04]  /*4c80*/  ISETP.NE.AND P6, PT, R18, RZ, PT ;  /* 0x000000ff1200720c */ /* 0x000fc80003fc5270 */
[----:B------:R-:W-:-:S05]  /*4c90*/  FSEL R137, R141, RZ, !P6 ;  /* 0x000000ff8d897208 */ /* 0x000fca0007000000 */
[----:B------:R-:W-:-:S04]  /*4ca0*/  FFMA.FTZ R137, R163, R142, R137 ;  /* 0x0000008ea3897223 */ /* 0x000fc80000010089 */
[----:B------:R-:W-:Y:S01]  /*4cb0*/  FADD.FTZ R136, R162, -R137 ;  /* 0x80000089a2887221 */ /* 0x000fe20000010000 */
[----:B-----5:R-:W-:-:S03]  /*4cc0*/  @P4 PRMT R137, RZ, 0x5410, R119 ;  /* 0x00005410ff894816 */ /* 0x020fc60000000077 */
[----:B------:R-:W-:-:S04]  /*4cd0*/  FMUL.FTZ R136, R157, R136 ;  /* 0x000000889d887220 */ /* 0x000fc80000410000 */
[----:B------:R-:W-:Y:S02]  /*4ce0*/  @P4 FADD.FTZ R136, R136, R137 ;  /* 0x0000008988884221 */ /* 0x000fe40000010000 */
.L_x_900:
[----:B------:R-:W-:Y:S05]  /*4cf0*/  BSYNC B2 ;  /* 0x0000000000027941 */ /* 0x000fea0003800000 */
.L_x_898:
        /* <DEDUP_REMOVED lines=13> */
.L_x_902:
[----:B------:R-:W-:Y:S05]  /*4dd0*/  BSYNC B2 ;  /* 0x0000000000027941 */ /* 0x000fea0003800000 */
.L_x_901:
[----:B------:R-:W-:Y:S01]  /*4de0*/  BSSY B2, `(.L_x_903) ;  /* 0x000000e000027945 */ /* 0x000fe20003800000 */
[----:B------:R-:W-:Y:S01]  /*4df0*/  @P5 PRMT R75, R137, 0x7610, R75 ;  /* 0x00007610894b5816 */ /* 0x000fe2000000004b */
[----:B------:R-:W-:Y:S05]  /*4e00*/  @P2 BRA `(.L_x_904) ;  /* 0x0000004000002947 */ /* 0x000fea0003800000 */
[----:B------:R-:W-:Y:S01]  /*4e10*/  IMAD.MOV.U32 R142, RZ, RZ, RZ ;  /* 0x000000ffff8e7224 */ /* 0x000fe200078e00ff */
[----:B------:R-:W-:Y:S05]  /*4e20*/  @!P4 BRA `(.L_x_905) ;  /* 0x000000900000c947 */ /* 0x000fea0003800000 */
[----:B-----5:R-:W-:Y:S01]  /*4e30*/  PRMT R142, RZ, 0x7610, R119 ;  /* 0x00007610ff8e7816 */ /* 0x020fe20000000077 */
[----:B------:R-:W-:Y:S05]  /*4e40*/  BRA `(.L_x_905) ;  /* 0x0000007000007947 */ /* 0x000fea0003800000 */
.L_x_904:
[----:B------:R-:W-:Y:S02]  /*4e50*/  ISETP.NE.AND P2, PT, R18, RZ, PT ;  /* 0x000000ff1200720c */ /* 0x000fe40003f45270 */
[----:B-----5:R-:W-:Y:S02]  /*4e60*/  @P4 PRMT R137, RZ, 0x7610, R119 ;  /* 0x00007610ff894816 */ /* 0x020fe40000000077 */
[----:B------:R-:W-:-:S05]  /*4e70*/  FSEL R141, R141, RZ, !P2 ;  /* 0x000000ff8d8d7208 */ /* 0x000fca0005000000 */
[----:B------:R-:W-:-:S04]  /*4e80*/  FFMA.FTZ R142, R160, R142, R141 ;  /* 0x0000008ea08e7223 */ /* 0x000fc8000001008d */
[----:B------:R-:W-:-:S04]  /*4e90*/  FADD.FTZ R142, R161, -R142 ;  /* 0x8000008ea18e7221 */ /* 0x000fc80000010000 */
[----:B------:R-:W-:-:S04]  /*4ea0*/  FMUL.FTZ R142, R157, R142 ;  /* 0x0000008e9d8e7220 */ /* 0x000fc80000410000 */
[----:B------:R-:W-:Y:S02]  /*4eb0*/  @P4 FADD.FTZ R142, R142, R137 ;  /* 0x000000898e8e4221 */ /* 0x000fe40000010000 */
.L_x_905:
[----:B------:R-:W-:Y:S05]  /*4ec0*/  BSYNC B2 ;  /* 0x0000000000027941 */ /* 0x000fea0003800000 */
.L_x_903:
[----:B------:R-:W-:Y:S01]  /*4ed0*/  @P5 MOV R139, 0x10 ;  /* 0x00000010008b5802 */ /* 0x000fe20000000f00 */
[----:B------:R-:W-:Y:S01]  /*4ee0*/  BSSY B2, `(.L_x_906) ;  /* 0x0000013000027945 */ /* 0x000fe20003800000 */
[----:B------:R-:W-:Y:S02]  /*4ef0*/  @P5 F2FP.BF16.PACK_AB R136, RZ, R142 ;  /* 0x0000008eff88523e */ /* 0x000fe400000010ff */
        /* <DEDUP_REMOVED lines=8> */
[----:B------:R-:W-:Y:S01]  /*4f80*/  HFMA2.MMA R140, -RZ, RZ, 0, 0 ;  /* 0x00000000ff8c7435 */ /* 0x000fe200000001ff */
[----:B-1----:R-:W-:Y:S02]  /*4f90*/  IMAD.MOV.U32 R138, RZ, RZ, RZ ;  /* 0x000000ffff8a7224 */ /* 0x002fe400078e00ff */
[----:B------:R-:W-:-:S08]  /*4fa0*/  FMUL.FTZ R139, R142, c[0x0][0x1e8] ;  /* 0x00007a008e8b7a20 */ /* 0x000fd00000410000 */
[----:B------:R-:W-:Y:S01]  /*4fb0*/  @P2 FMUL.FTZ R138, R156, R139 ;  /* 0x0000008b9c8a2220 */ /* 0x000fe20000410000 */
[----:B------:R-:W-:-:S04]  /*4fc0*/  @P2 PRMT R142, RZ, 0x7610, R55 ;  /* 0x00007610ff8e2816 */ /* 0x000fc80000000037 */
[----:B------:R-:W-:Y:S01]  /*4fd0*/  F2FP.BF16.PACK_AB R138, RZ, R138 ;  /* 0x0000008aff8a723e */ /* 0x000fe200000010ff */
[----:B------:R-:W-:-:S03]  /*4fe0*/  @P2 FMUL.FTZ R140, R142, R139 ;  /* 0x0000008b8e8c2220 */ /* 0x000fc60000410000 */
[----:B------:R-:W-:Y:S01]  /*4ff0*/  PRMT R131, R131, 0x5410, R138 ;  /* 0x0000541083837816 */ /* 0x000fe2000000008a */
[----:B------:R-:W-:Y:S02]  /*5000*/  FADD.FTZ R111, R111, R140 ;  /* 0x0000008c6f6f7221 */ /* 0x000fe40000010000 */
.L_x_907:
[----:B------:R-:W-:Y:S05]  /*5010*/  BSYNC B2 ;  /* 0x0000000000027941 */ /* 0x000fea0003800000 */
.L_x_906:
[----:B------:R3:W-:Y:S02]  /*5020*/  @P3 STG.E.128 [R136.64], R128 ;  /* 0x0000008088003986 */ /* 0x0007e4000c101d04 */
.L_x_865:
[----:B------:R-:W-:Y:S05]  /*5030*/  BSYNC B1 ;  /* 0x0000000000017941 */ /* 0x000fea0003800000 */
.L_x_864:
[----:B---3--:R-:W-:-:S05]  /*5040*/  MOV R136, c[0x0][0x160] ;  /* 0x0000580000887a02 */ /* 0x008fca0000000f00 */
[----:B------:R-:W-:-:S05]  /*5050*/  IMAD R3, R136, 0x4, R3 ;  /* 0x0000000488037824 */ /* 0x000fca00078e0203 */
[----:B------:R-:W-:-:S13]  /*5060*/  ISETP.GE.AND P2, PT, R3, c[0x0][0x164], PT ;  /* 0x0000590003007a0c */ /* 0x000fda0003f46270 */
[----:B012--5:R-:W-:Y:S01]  /*5070*/  @P2 CALL.REL.NOINC `(.L_x_762) ;  /* 0x0000001000002944 */ /* 0x027fe20003c00000 */
[----:B------:R-:W-:Y:S05]  /*5080*/  BRA `(.L_x_908) ;  /* 0xffffb71000007947 */ /* 0x000fea000383ffff */
.L_x_762:
[----:B-1----:R-:W-:Y:S05]  /*5090*/  BSYNC B0 ;  /* 0x0000000000007941 */ /* 0x002fea0003800000 */
.L_x_761:
        /* <DEDUP_REMOVED lines=203> */
.L_x_910:
[----:B-12---:R-:W-:Y:S05]  /*5d50*/  BSYNC B0 ;  /* 0x0000000000007941 */ /* 0x006fea0003800000 */
.L_x_909:
        /* <DEDUP_REMOVED lines=17> */
.L_x_912:
[----:B------:R-:W-:Y:S05]  /*5e70*/  BSYNC B0 ;  /* 0x0000000000007941 */ /* 0x000fea0003800000 */
.L_x_911:
        /* <DEDUP_REMOVED lines=17> */
.L_x_914:
[----:B------:R-:W-:Y:S05]  /*5f90*/  BSYNC B0 ;  /* 0x0000000000007941 */ /* 0x000fea0003800000 */
.L_x_913:
        /* <DEDUP_REMOVED lines=17> */
.L_x_916:
[----:B------:R-:W-:Y:S05]  /*60b0*/  BSYNC B0 ;  /* 0x0000000000007941 */ /* 0x000fea0003800000 */
.L_x_915:
        /* <DEDUP_REMOVED lines=17> */
.L_x_918:
[----:B------:R-:W-:Y:S05]  /*61d0*/  BSYNC B0 ;  /* 0x0000000000007941 */ /* 0x000fea0003800000 */
.L_x_917:
        /* <DEDUP_REMOVED lines=11> */
.L_x_774:
[----:B------:R-:W-:Y:S01]  /*6290*/  HFMA2.MMA R140, -RZ, RZ, 0, 5.9604644775390625e-08 ;  /* 0x00000001ff8c7435 */ /* 0x000fe200000001ff */
[----:B------:R-:W-:Y:S01]  /*62a0*/  MOV R139, R219 ;  /* 0x000000db008b7202 */ /* 0x000fe20000000f00 */
[----:B0-----:R-:W-:Y:S01]  /*62b0*/  IMAD.MOV.U32 R182, RZ, RZ, 0x1f ;  /* 0x0000001fffb67424 */ /* 0x001fe200078e00ff */
[----:B------:R-:W-:Y:S02]  /*62c0*/  MOV R183, 0xffffffff ;  /* 0xffffffff00b77802 */ /* 0x000fe40000000f00 */
[----:B-1----:R-:W-:-:S02]  /*62d0*/  MOV R136, 0x62f0 ;  /* 0x000062f000887802 */ /* 0x002fc40000000f00 */
[----:B-----5:R-:W-:Y:S05]  /*62e0*/  CALL.REL.NOINC `($__internal_17_$__cuda_sm70_shflsync_bfly_p) ;  /* 0x0000046000007944 */ /* 0x020fea0003c00000 */
[----:B-1----:R-:W-:Y:S01]  /*62f0*/  MOV R138, R140 ;  /* 0x0000008c008a7202 */ /* 0x002fe20000000f00 */
[----:B0-----:R-:W-:Y:S05]  /*6300*/  BRA `(.L_x_919) ;  /* 0xffffba1000007947 */ /* 0x001fea000383ffff */
.L_x_775:
[----:B------:R-:W-:Y:S01]  /*6310*/  HFMA2.MMA R140, -RZ, RZ, 0, 5.9604644775390625e-08 ;  /* 0x00000001ff8c7435 */ /* 0x000fe200000001ff */
[----:B------:R-:W-:Y:S01]  /*6320*/  IMAD.MOV.U32 R139, RZ, RZ, R221 ;  /* 0x000000ffff8b7224 */ /* 0x000fe200078e00dd */
[----:B0-----:R-:W-:Y:S01]  /*6330*/  MOV R182, 0x1f ;  /* 0x0000001f00b67802 */ /* 0x001fe20000000f00 */
[----:B------:R-:W-:Y:S01]  /*6340*/  IMAD.MOV.U32 R183, RZ, RZ, -0x1 ;  /* 0xffffffffffb77424 */ /* 0x000fe200078e00ff */
[----:B-1----:R-:W-:-:S02]  /*6350*/  MOV R136, 0x6370 ;  /* 0x0000637000887802 */ /* 0x002fc40000000f00 */
[----:B--23-5:R-:W-:Y:S05]  /*6360*/  CALL.REL.NOINC `($__internal_17_$__cuda_sm70_shflsync_bfly_p) ;  /* 0x000003e000007944 */ /* 0x02cfea0003c00000 */
[----:B------:R-:W-:Y:S01]  /*6370*/  FADD.FTZ R219, R138, R219 ;  /* 0x000000db8adb7221 */ /* 0x000fe20000010000 */
[----:B0-----:R-:W-:Y:S01]  /*6380*/  MOV R182, 0x1f ;  /* 0x0000001f00b67802 */ /* 0x001fe20000000f00 */
[----:B-1----:R-:W-:Y:S01]  /*6390*/  FADD.FTZ R221, R221, R140 ;  /* 0x0000008cdddd7221 */ /* 0x002fe20000010000 */
[----:B------:R-:W-:Y:S01]  /*63a0*/  HFMA2.MMA R140, -RZ, RZ, 0, 1.1920928955078125e-07 ;  /* 0x00000002ff8c7435 */ /* 0x000fe200000001ff */
[----:B------:R-:W-:Y:S01]  /*63b0*/  IMAD.MOV.U32 R183, RZ, RZ, -0x1 ;  /* 0xffffffffffb77424 */ /* 0x000fe200078e00ff */
[----:B------:R-:W-:-:S02]  /*63c0*/  MOV R139, R219 ;  /* 0x000000db008b7202 */ /* 0x000fc40000000f00 */
[----:B------:R-:W-:Y:S02]  /*63d0*/  MOV R136, 0x63f0 ;  /* 0x000063f000887802 */ /* 0x000fe40000000f00 */
[----:B------:R-:W-:Y:S05]  /*63e0*/  CALL.REL.NOINC `($__internal_17_$__cuda_sm70_shflsync_bfly_p) ;  /* 0x0000036000007944 */ /* 0x000fea0003c00000 */
[----:B-1----:R-:W-:Y:S01]  /*63f0*/  MOV R138, R140 ;  /* 0x0000008c008a7202 */ /* 0x002fe20000000f00 */
[----:B------:R-:W-:Y:S01]  /*6400*/  HFMA2.MMA R140, -RZ, RZ, 0, 1.1920928955078125e-07 ;  /* 0x00000002ff8c7435 */ /* 0x000fe200000001ff */
[----:B0-----:R-:W-:Y:S01]  /*6410*/  IMAD.MOV.U32 R139, RZ, RZ, R221 ;  /* 0x000000ffff8b7224 */ /* 0x001fe200078e00dd */
[----:B------:R-:W-:Y:S01]  /*6420*/  MOV R182, 0x1f ;  /* 0x0000001f00b67802 */ /* 0x000fe20000000f00 */
[----:B------:R-:W-:Y:S01]  /*6430*/  IMAD.MOV.U32 R183, RZ, RZ, -0x1 ;  /* 0xffffffffffb77424 */ /* 0x000fe200078e00ff */
[----:B------:R-:W-:Y:S02]  /*6440*/  MOV R136, 0x6460 ;  /* 0x0000646000887802 */ /* 0x000fe40000000f00 */
[----:B------:R-:W-:Y:S05]  /*6450*/  CALL.REL.NOINC `($__internal_17_$__cuda_sm70_shflsync_bfly_p) ;  /* 0x000002f000007944 */ /* 0x000fea0003c00000 */
[----:B------:R-:W-:Y:S01]  /*6460*/  FADD.FTZ R219, R138, R219 ;  /* 0x000000db8adb7221 */ /* 0x000fe20000010000 */
[----:B0-----:R-:W-:Y:S01]  /*6470*/  MOV R182, 0x1f ;  /* 0x0000001f00b67802 */ /* 0x001fe20000000f00 */
[----:B-1----:R-:W-:Y:S01]  /*6480*/  FADD.FTZ R221, R221, R140 ;  /* 0x0000008cdddd7221 */ /* 0x002fe20000010000 */
[----:B------:R-:W-:Y:S01]  /*6490*/  HFMA2.MMA R140, -RZ, RZ, 0, 2.384185791015625e-07 ;  /* 0x00000004ff8c7435 */ /* 0x000fe200000001ff */
[----:B------:R-:W-:Y:S01]  /*64a0*/  IMAD.MOV.U32 R183, RZ, RZ, -0x1 ;  /* 0xffffffffffb77424 */ /* 0x000fe200078e00ff */
[----:B------:R-:W-:-:S02]  /*64b0*/  MOV R139, R219 ;  /* 0x000000db008b7202 */ /* 0x000fc40000000f00 */
[----:B------:R-:W-:Y:S02]  /*64c0*/  MOV R136, 0x64e0 ;  /* 0x000064e000887802 */ /* 0x000fe40000000f00 */
[----:B------:R-:W-:Y:S05]  /*64d0*/  CALL.REL.NOINC `($__internal_17_$__cuda_sm70_shflsync_bfly_p) ;  /* 0x0000027000007944 */ /* 0x000fea0003c00000 */
[----:B-1----:R-:W-:Y:S01]  /*64e0*/  MOV R138, R140 ;  /* 0x0000008c008a7202 */ /* 0x002fe20000000f00 */
[----:B------:R-:W-:Y:S01]  /*64f0*/  HFMA2.MMA R140, -RZ, RZ, 0, 2.384185791015625e-07 ;  /* 0x00000004ff8c7435 */ /* 0x000fe200000001ff */
        /* <DEDUP_REMOVED lines=8> */
[----:B------:R-:W-:Y:S01]  /*6580*/  HFMA2.MMA R140, -RZ, RZ, 0, 4.76837158203125e-07 ;  /* 0x00000008ff8c7435 */ /* 0x000fe200000001ff */
[----:B------:R-:W-:Y:S01]  /*6590*/  IMAD.MOV.U32 R183, RZ, RZ, -0x1 ;  /* 0xffffffffffb77424 */ /* 0x000fe200078e00ff */
[----:B------:R-:W-:-:S02]  /*65a0*/  MOV R139, R141 ;  /* 0x0000008d008b7202 */ /* 0x000fc40000000f00 */
[----:B------:R-:W-:Y:S02]  /*65b0*/  MOV R136, 0x65d0 ;  /* 0x000065d000887802 */ /* 0x000fe40000000f00 */
[----:B------:R-:W-:Y:S05]  /*65c0*/  CALL.REL.NOINC `($__internal_17_$__cuda_sm70_shflsync_bfly_p) ;  /* 0x0000018000007944 */ /* 0x000fea0003c00000 */
[----:B-1----:R-:W-:Y:S01]  /*65d0*/  MOV R138, R140 ;  /* 0x0000008c008a7202 */ /* 0x002fe20000000f00 */
[----:B------:R-:W-:Y:S01]  /*65e0*/  HFMA2.MMA R140, -RZ, RZ, 0, 4.76837158203125e-07 ;  /* 0x00000008ff8c7435 */ /* 0x000fe200000001ff */
        /* <DEDUP_REMOVED lines=8> */
[----:B------:R-:W-:Y:S01]  /*6670*/  HFMA2.MMA R140, -RZ, RZ, 0, 9.5367431640625e-07 ;  /* 0x00000010ff8c7435 */ /* 0x000fe200000001ff */
[----:B------:R-:W-:Y:S01]  /*6680*/  IMAD.MOV.U32 R183, RZ, RZ, -0x1 ;  /* 0xffffffffffb77424 */ /* 0x000fe200078e00ff */
[----:B------:R-:W-:-:S02]  /*6690*/  MOV R139, R141 ;  /* 0x0000008d008b7202 */ /* 0x000fc40000000f00 */
[----:B------:R-:W-:Y:S02]  /*66a0*/  MOV R136, 0x66c0 ;  /* 0x000066c000887802 */ /* 0x000fe40000000f00 */
[----:B------:R-:W-:Y:S05]  /*66b0*/  CALL.REL.NOINC `($__internal_17_$__cuda_sm70_shflsync_bfly_p) ;  /* 0x0000009000007944 */ /* 0x000fea0003c00000 */
[----:B-1----:R-:W-:Y:S01]  /*66c0*/  MOV R142, R140 ;  /* 0x0000008c008e7202 */ /* 0x002fe20000000f00 */
[----:B------:R-:W-:Y:S01]  /*66d0*/  HFMA2.MMA R140, -RZ, RZ, 0, 9.5367431640625e-07 ;  /* 0x00000010ff8c7435 */ /* 0x000fe200000001ff */
[----:B0-----:R-:W-:Y:S01]  /*66e0*/  IMAD.MOV.U32 R139, RZ, RZ, R143 ;  /* 0x000000ffff8b7224 */ /* 0x001fe200078e008f */
[----:B------:R-:W-:Y:S01]  /*66f0*/  MOV R182, 0x1f ;  /* 0x0000001f00b67802 */ /* 0x000fe20000000f00 */
[----:B------:R-:W-:Y:S01]  /*6700*/  IMAD.MOV.U32 R183, RZ, RZ, -0x1 ;  /* 0xffffffffffb77424 */ /* 0x000fe200078e00ff */
[----:B------:R-:W-:Y:S02]  /*6710*/  MOV R136, 0x6730 ;  /* 0x0000673000887802 */ /* 0x000fe40000000f00 */
[----:B------:R-:W-:Y:S05]  /*6720*/  CALL.REL.NOINC `($__internal_17_$__cuda_sm70_shflsync_bfly_p) ;  /* 0x0000002000007944 */ /* 0x000fea0003c00000 */
[----:B-1----:R-:W-:Y:S01]  /*6730*/  MOV R136, R140 ;  /* 0x0000008c00887202 */ /* 0x002fe20000000f00 */
[----:B0-----:R-:W-:Y:S05]  /*6740*/  BRA `(.L_x_920) ;  /* 0xffffb6f000007947 */ /* 0x001fea000383ffff */
        .weak           $__internal_17_$__cuda_sm70_shflsync_bfly_p
        .type           $__internal_17_$__cuda_sm70_shflsync_bfly_p,@function
        .size           $__internal_17_$__cuda_sm70_shflsync_bfly_p,(.L_x_9747 - $__internal_17_$__cuda_sm70_shflsync_bfly_p)
$__internal_17_$__cuda_sm70_shflsync_bfly_p:
[----:B------:R-:W-:Y:S01]  /*6750*/  HFMA2.MMA R137, -RZ, RZ, 0, 0 ;  /* 0x00000000ff897435 */ /* 0x000fe200000001ff */
[----:B------:R-:W-:Y:S04]  /*6760*/  WARPSYNC R183 ;  /* 0x000000b700007348 */ /* 0x000fe80003800000 */
[----:B------:R0:W1:Y:S01]  /*6770*/  SHFL.BFLY PT, R140, R139, R140, R182 ;  /* 0x0c00008c8b8c7389 */ /* 0x00006200000e00b6 */
[----:B------:R-:W-:Y:S05]  /*6780*/  RET.REL.NODEC R136 `(_ZN10layer_norm13ln_bwd_kernelINS_13Kernel_traitsI13__nv_bfloat16S2_S2_S2_fjLj768ELj1ELj4ELj1ELj16ENS_18Kernel_traits_baseILj768ES2_S2_S2_S2_fjLj128EEEEELb1ELb1ELb1ELb0EEEvNS_9BwdParamsE) ;  /* 0xffff987088007950 */ /* 0x000fea0003c3ffff */
.L_x_921:
        /* <DEDUP_REMOVED lines=15> */
.L_x_9747:


//--------------------- .text._ZN10layer_norm22ln_bwd_finalize_kernelINS_22Kernel_traits_finalizeILj768E13__nv_bfloat16S2_S2_S2_fjLb1ELj1024ELj4ENS_18Kernel_traits_baseILj768ES2_S2_S2_S2_fjLj1024EEEEELb1ELb1EEEvNS_9BwdParamsE --------------------------
	.section	.text._ZN10layer_norm22ln_bwd_finalize_kernelINS_22Kernel_traits_finalizeILj768E13__nv_bfloat16S2_S2_S2_fjLb1ELj1024ELj4ENS_18Kernel_traits_baseILj768ES2_S2_S2_S2_fjLj1024EEEEELb1ELb1EEEvNS_9BwdParamsE,"ax",@progbits
	.sectioninfo	@"SHI_REGISTERS=32"
	.align	128
        .global         _ZN10layer_norm22ln_bwd_finalize_kernelINS_22Kernel_traits_finalizeILj768E13__nv_bfloat16S2_S2_S2_fjLb1ELj1024ELj4ENS_18Kernel_traits_baseILj768ES2_S2_S2_S2_fjLj1024EEEEELb1ELb1EEEvNS_9BwdParamsE
        .type           _ZN10layer_norm22ln_bwd_finalize_kernelINS_22Kernel_traits_finalizeILj768E13__nv_bfloat16S2_S2_S2_fjLb1ELj1024ELj4ENS_18Kernel_traits_baseILj768ES2_S2_S2_S2_fjLj1024EEEEELb1ELb1EEEvNS_9BwdParamsE,@function
        .size           _ZN10layer_norm22ln_bwd_finalize_kernelINS_22Kernel_traits_finalizeILj768E13__nv_bfloat16S2_S2_S2_fjLb1ELj1024ELj4ENS_18Kernel_traits_baseILj768ES2_S2_S2_S2_fjLj1024EEEEELb1ELb1EEEvNS_9BwdParamsE,(.L_x_9748 - _ZN10layer_norm22ln_bwd_finalize_kernelINS_22Kernel_traits_finalizeILj768E13__nv_bfloat16S2_S2_S2_fjLb1ELj1024ELj4ENS_18Kernel_traits_baseILj768ES2_S2_S2_S2_fjLj1024EEEEELb1ELb1EEEvNS_9BwdParamsE)
        .other          _ZN10layer_norm22ln_bwd_finalize_kernelINS_22Kernel_traits_finalizeILj768E13__nv_bfloat16S2_S2_S2_fjLb1ELj1024ELj4ENS_18Kernel_traits_baseILj768ES2_S2_S2_S2_fjLj1024EEEEELb1ELb1EEEvNS_9BwdParamsE,@"STO_CUDA_ENTRY STV_DEFAULT"
_ZN10layer_norm22ln_bwd_finalize_kernelINS_22Kernel_traits_finalizeILj768E13__nv_bfloat16S2_S2_S2_fjLb1ELj1024ELj4ENS_18Kernel_traits_baseILj768ES2_S2_S2_S2_fjLj1024EEEEELb1ELb1EEEvNS_9BwdParamsE:
.text._ZN10layer_norm22ln_bwd_finalize_kernelINS_22Kernel_traits_finalizeILj768E13__nv_bfloat16S2_S2_S2_fjLb1ELj1024ELj4ENS_18Kernel_traits_baseILj768ES2_S2_S2_S2_fjLj1024EEEEELb1ELb1EEEvNS_9BwdParamsE:
        /* <DEDUP_REMOVED lines=8> */
[----:B------:R-:W-:Y:S01]  /*0080*/  IMAD.SHL.U32 R5, R5, 0x10, RZ ;  /* 0x0000001005057824 */ /* 0x000fe200078e00ff */
[--C-:B------:R-:W-:Y:S01]  /*0090*/  SHF.R.U32.HI R3, RZ, 0x5, R0.reuse ;  /* 0x00000005ff037819 */ /* 0x100fe20000011600 */
[----:B------:R-:W-:Y:S01]  /*00a0*/  ULDC.64 UR4, c[0x0][0x118] ;  /* 0x0000460000047ab9 */ /* 0x000fe20000000a00 */
[----:B------:R-:W-:Y:S02]  /*00b0*/  LOP3.LUT R6, R0, 0x3fffffe0, RZ, 0xc0, !PT ;  /* 0x3fffffe000067812 */ /* 0x000fe400078ec0ff */
[----:B------:R-:W-:Y:S02]  /*00c0*/  LOP3.LUT R7, R3, 0x1f, R0, 0x78, !PT ;  /* 0x0000001f03077812 */ /* 0x000fe400078e7800 */
[----:B------:R-:W-:Y:S02]  /*00d0*/  ISETP.GE.U32.AND P0, PT, R2, 0x10, PT ;  /* 0x000000100200780c */ /* 0x000fe40003f06070 */
[----:B------:R-:W-:Y:S02]  /*00e0*/  LOP3.LUT R5, R5, 0x7ffffff0, RZ, 0xc0, !PT ;  /* 0x7ffffff005057812 */ /* 0x000fe400078ec0ff */
[----:B------:R-:W-:Y:S01]  /*00f0*/  IADD3 R6, R6, R7, RZ ;  /* 0x0000000706067210 */ /* 0x000fe20007ffe0ff */
[----:B------:R-:W-:Y:S01]  /*0100*/  IMAD R7, R2, 0x20, R7 ;  /* 0x0000002002077824 */ /* 0x000fe200078e0207 */
[----:B------:R-:W-:-:S02]  /*0110*/  ISETP.EQ.AND P0, PT, R3, 0x1f, !P0 ;  /* 0x0000001f0300780c */ /* 0x000fc40004702270 */
[----:B------:R-:W-:Y:S02]  /*0120*/  IADD3 R5, R2, R5, RZ ;  /* 0x0000000502057210 */ /* 0x000fe40007ffe0ff */
.L_x_934:
[----:B------:R-:W-:Y:S01]  /*0130*/  ISETP.GE.U32.AND P1, PT, R3, c[0x0][0x160], PT ;  /* 0x0000580003007a0c */ /* 0x000fe20003f26070 */
[----:B------:R-:W-:Y:S01]  /*0140*/  BSSY B0, `(.L_x_922) ;  /* 0x000007a000007945 */ /* 0x000fe20003800000 */
[----:B------:R-:W-:Y:S01]  /*0150*/  HFMA2.MMA R25, -RZ, RZ, 0, 0 ;  /* 0x00000000ff197435 */ /* 0x000fe200000001ff */
[----:B------:R-:W-:Y:S01]  /*0160*/  MOV R22, RZ ;  /* 0x000000ff00167202 */ /* 0x000fe20000000f00 */
[----:B------:R-:W-:-:S09]  /*0170*/  IMAD.MOV.U32 R9, RZ, RZ, RZ ;  /* 0x000000ffff097224 */ /* 0x000fd200078e00ff */
        /* <DEDUP_REMOVED lines=27> */
.L_x_926:
        /* <DEDUP_REMOVED lines=9> */
[----:B------:R-:W-:Y:S01]  /*03c0*/  IMAD R20, R21, c[0x0][0x168], R4 ;  /* 0x00005a0015147a24 */ /* 0x000fe200078e0204 */
[----:B------:R1:W3:Y:S01]  /*03d0*/  LDG.E R10, [R14.64] ;  /* 0x000000040e0a7981 */ /* 0x0002e2000c1e1900 */
[----:B------:R-:W-:Y:S01]  /*03e0*/  IADD3 R21, R23, 0x60, RZ ;  /* 0x0000006017157810 */ /* 0x000fe20007ffe0ff */
[CC--:B------:R-:W-:Y:S02]  /*03f0*/  IMAD.WIDE.U32 R18, R28.reuse, R11.reuse, c[0x0][0x220] ;  /* 0x000088001c127625 */ /* 0x0c0fe400078e000b */
[----:B0-----:R0:W4:Y:S02]  /*0400*/  LDG.E R13, [R16.64] ;  /* 0x00000004100d7981 */ /* 0x001124000c1e1900 */
[-C--:B------:R-:W-:Y:S02]  /*0410*/  IMAD.WIDE.U32 R26, R28, R11.reuse, c[0x0][0x228] ;  /* 0x00008a001c1a7625 */ /* 0x080fe400078e000b */
[----:B------:R5:W4:Y:S02]  /*0420*/  LDG.E R24, [R18.64] ;  /* 0x0000000412187981 */ /* 0x000b24000c1e1900 */
[----:B-1----:R-:W-:-:S02]  /*0430*/  IMAD.WIDE.U32 R14, R20, R11, c[0x0][0x220] ;  /* 0x00008800140e7625 */ /* 0x002fc400078e000b */
[----:B------:R1:W4:Y:S02]  /*0440*/  LDG.E R26, [R26.64] ;  /* 0x000000041a1a7981 */ /* 0x000324000c1e1900 */
[----:B0-----:R-:W-:Y:S02]  /*0450*/  IMAD.WIDE.U32 R16, R28, R11, c[0x0][0x240] ;  /* 0x000090001c107625 */ /* 0x001fe400078e000b */
[----:B------:R0:W4:Y:S02]  /*0460*/  LDG.E R29, [R14.64] ;  /* 0x000000040e1d7981 */ /* 0x000124000c1e1900 */
[----:B------:R-:W-:-:S04]  /*0470*/  IMAD R28, R21, c[0x0][0x168], R4 ;  /* 0x00005a00151c7a24 */ /* 0x000fc800078e0204 */
[-C--:B-----5:R-:W-:Y:S01]  /*0480*/  IMAD.WIDE.U32 R18, R28, R11.reuse, c[0x0][0x228] ;  /* 0x00008a001c127625 */ /* 0x0a0fe200078e000b */
[----:B-1----:R1:W5:Y:S03]  /*0490*/  LDG.E R27, [R16.64] ;  /* 0x00000004101b7981 */ /* 0x002366000c1e1900 */
[----:B0-----:R-:W-:-:S04]  /*04a0*/  IMAD.WIDE.U32 R14, R20, R11, c[0x0][0x228] ;  /* 0x00008a00140e7625 */ /* 0x001fc800078e000b */
[-C--:B------:R-:W-:Y:S02]  /*04b0*/  IMAD.WIDE.U32 R20, R20, R11.reuse, c[0x0][0x240] ;  /* 0x0000900014147625 */ /* 0x080fe400078e000b */
[----:B------:R0:W5:Y:S02]  /*04c0*/  LDG.E R14, [R14.64] ;  /* 0x000000040e0e7981 */ /* 0x000164000c1e1900 */
[CC--:B-1----:R-:W-:Y:S02]  /*04d0*/  IMAD.WIDE.U32 R16, R28.reuse, R11.reuse, c[0x0][0x220] ;  /* 0x000088001c107625 */ /* 0x0c2fe400078e000b */
[----:B------:R-:W5:Y:S04]  /*04e0*/  LDG.E R20, [R20.64] ;  /* 0x0000000414147981 */ /* 0x000f68000c1e1900 */
[----:B------:R-:W5:Y:S04]  /*04f0*/  LDG.E R16, [R16.64] ;  /* 0x0000000410107981 */ /* 0x000f68000c1e1900 */
[----:B0-----:R0:W5:Y:S02]  /*0500*/  LDG.E R15, [R18.64] ;  /* 0x00000004120f7981 */ /* 0x001164000c1e1900 */
[----:B0-----:R-:W-:-:S05]  /*0510*/  IMAD.WIDE.U32 R18, R28, R11, c[0x0][0x240] ;  /* 0x000090001c127625 */ /* 0x001fca00078e000b */
        /* <DEDUP_REMOVED lines=8> */
[----:B------:R-:W-:-:S02]  /*05a0*/  FADD.FTZ R29, R24, R29 ;  /* 0x0000001d181d7221 */ /* 0x000fc40000010000 */
[----:B-----5:R-:W-:Y:S02]  /*05b0*/  FADD.FTZ R27, R10, R27 ;  /* 0x0000001b0a1b7221 */ /* 0x020fe40000010000 */
[----:B------:R-:W-:Y:S02]  /*05c0*/  FADD.FTZ R14, R13, R14 ;  /* 0x0000000e0d0e7221 */ /* 0x000fe40000010000 */
[----:B------:R-:W-:Y:S02]  /*05d0*/  FADD.FTZ R20, R27, R20 ;  /* 0x000000141b147221 */ /* 0x000fe40000010000 */
[----:B------:R-:W-:Y:S02]  /*05e0*/  FADD.FTZ R9, R29, R16 ;  /* 0x000000101d097221 */ /* 0x000fe40000010000 */
[----:B------:R-:W-:Y:S02]  /*05f0*/  FADD.FTZ R22, R14, R15 ;  /* 0x0000000f0e167221 */ /* 0x000fe40000010000 */
[----:B------:R-:W-:Y:S01]  /*0600*/  FADD.FTZ R25, R20, R11 ;  /* 0x0000000b14197221 */ /* 0x000fe20000010000 */
[----:B------:R-:W-:Y:S05]  /*0610*/  @!P1 BRA `(.L_x_926) ;  /* 0xfffffd1000009947 */ /* 0x000fea000383ffff */
.L_x_925:
[----:B------:R-:W-:Y:S05]  /*0620*/  BSYNC B1 ;  /* 0x0000000000017941 */ /* 0x000fea0003800000 */
.L_x_924:
        /* <DEDUP_REMOVED lines=29> */
.L_x_928:
[----:B------:R-:W-:Y:S05]  /*0800*/  BSYNC B1 ;  /* 0x0000000000017941 */ /* 0x000fea0003800000 */
.L_x_927:
[----:B------:R-:W-:-:S13]  /*0810*/  ISETP.LT.U32.OR P2, PT, R23, c[0x0][0x160], P2 ;  /* 0x0000580017007a0c */ /* 0x000fda0001741470 */
        /* <DEDUP_REMOVED lines=12> */
.L_x_923:
[----:B------:R-:W-:Y:S05]  /*08e0*/  BSYNC B0 ;  /* 0x0000000000007941 */ /* 0x000fea0003800000 */
.L_x_922:
        /* <DEDUP_REMOVED lines=12> */
.L_x_935:
        /* <DEDUP_REMOVED lines=27> */
.L_x_936:
        /* <DEDUP_REMOVED lines=9> */
.L_x_929:
[----:B0-----:R-:W-:Y:S01]  /*0bf0*/  WARPSYNC 0xffffffff ;  /* 0xffffffff00007948 */ /* 0x001fe20003800000 */
[----:B------:R-:W-:Y:S06]  /*0c00*/  BAR.SYNC.DEFER_BLOCKING 0x0 ;  /* 0x0000000000007b1d */ /* 0x000fec0000010000 */
[----:B------:R-:W-:Y:S01]  /*0c10*/  BSSY B0, `(.L_x_932) ;  /* 0x0000011000007945 */ /* 0x000fe20003800000 */
[----:B------:R-:W-:Y:S05]  /*0c20*/  @!P0 BRA `(.L_x_933) ;  /* 0x000000f000008947 */ /* 0x000fea0003800000 */
[----:B--2---:R-:W-:Y:S01]  /*0c30*/  SHF.L.U32 R8, R0, 0x3, RZ ;  /* 0x0000000300087819 */ /* 0x004fe200000006ff */
[----:B------:R-:W-:-:S03]  /*0c40*/  HFMA2.MMA R16, -RZ, RZ, 0, 2.384185791015625e-07 ;  /* 0x00000004ff107435 */ /* 0x000fc600000001ff */
        /* <DEDUP_REMOVED lines=13> */
.L_x_933:
[----:B------:R-:W-:Y:S05]  /*0d20*/  BSYNC B0 ;  /* 0x0000000000007941 */ /* 0x000fea0003800000 */
.L_x_932:
[C---:B------:R-:W-:Y:S02]  /*0d30*/  ISETP.GT.U32.AND P1, PT, R4.reuse, -0x301, PT ;  /* 0xfffffcff0400780c */ /* 0x040fe40003f24070 */
[----:B------:R-:W-:-:S02]  /*0d40*/  IADD3 R4, R4, 0x300, RZ ;  /* 0x0000030004047810 */ /* 0x000fc40007ffe0ff */
[----:B------:R-:W-:-:S09]  /*0d50*/  IADD3 R5, R5, 0x180, RZ ;  /* 0x0000018005057810 */ /* 0x000fd20007ffe0ff */
[----:B012---:R-:W-:Y:S05]  /*0d60*/  @P1 BRA `(.L_x_934) ;  /* 0xfffff3c000001947 */ /* 0x007fea000383ffff */
[----:B------:R-:W-:Y:S05]  /*0d70*/  EXIT ;  /* 0x000000000000794d */ /* 0x000fea0003800000 */
.L_x_930:
[----:B------:R-:W-:Y:S01]  /*0d80*/  HFMA2.MMA R14, -RZ, RZ, 0, 1.847743988037109375e-06 ;  /* 0x0000001fff0e7435 */ /* 0x000fe200000001ff */
[----:B---3--:R-:W-:Y:S01]  /*0d90*/  IMAD.MOV.U32 R18, RZ, RZ, R10 ;  /* 0x000000ffff127224 */ /* 0x008fe200078e000a */
[----:B------:R-:W-:Y:S01]  /*0da0*/  MOV R17, 0x1 ;  /* 0x0000000100117802 */ /* 0x000fe20000000f00 */
[----:B------:R-:W-:Y:S01]  /*0db0*/  IMAD.MOV.U32 R19, RZ, RZ, -0x1 ;  /* 0xffffffffff137424 */ /* 0x000fe200078e00ff */
[----:B------:R-:W-:Y:S02]  /*0dc0*/  MOV R8, 0xde0 ;  /* 0x00000de000087802 */ /* 0x000fe40000000f00 */
[----:B012---:R-:W-:Y:S05]  /*0dd0*/  CALL.REL.NOINC `($__internal_18_$__cuda_sm70_shflsync_bfly_p) ;  /* 0x0000059000007944 */ /* 0x007fea0003c00000 */
[----:B01----:R-:W-:Y:S05]  /*0de0*/  BRA `(.L_x_935) ;  /* 0xfffffbc000007947 */ /* 0x003fea000383ffff */
.L_x_931:
[----:B------:R-:W-:Y:S01]  /*0df0*/  HFMA2.MMA R14, -RZ, RZ, 0, 1.847743988037109375e-06 ;  /* 0x0000001fff0e7435 */ /* 0x000fe200000001ff */
[----:B------:R-:W-:Y:S01]  /*0e00*/  MOV R17, 0x2 ;  /* 0x0000000200117802 */ /* 0x000fe20000000f00 */
[----:B------:R-:W-:Y:S01]  /*0e10*/  IMAD.MOV.U32 R19, RZ, RZ, -0x1 ;  /* 0xffffffffff137424 */ /* 0x000fe200078e00ff */
[----:B------:R-:W-:-:S03]  /*0e20*/  MOV R8, 0xe40 ;  /* 0x00000e4000087802 */ /* 0x000fc60000000f00 */
[----:B0123--:R-:W-:Y:S05]  /*0e30*/  CALL.REL.NOINC `($__internal_18_$__cuda_sm70_shflsync_bfly_p) ;  /* 0x0000053000007944 */ /* 0x00ffea0003c00000 */
[----:B01----:R-:W-:Y:S01]  /*0e40*/  FADD.FTZ R18, R18, R14 ;  /* 0x0000000e12127221 */ /* 0x003fe20000010000 */
[----:B------:R-:W-:Y:S01]  /*0e50*/  HFMA2.MMA R14, -RZ, RZ, 0, 1.847743988037109375e-06 ;  /* 0x0000001fff0e7435 */ /* 0x000fe200000001ff */
[----:B------:R-:W-:Y:S01]  /*0e60*/  MOV R17, 0x4 ;  /* 0x0000000400117802 */ /* 0x000fe20000000f00 */
[----:B------:R-:W-:Y:S01]  /*0e70*/  IMAD.MOV.U32 R19, RZ, RZ, -0x1 ;  /* 0xffffffffff137424 */ /* 0x000fe200078e00ff */
[----:B------:R-:W-:-:S03]  /*0e80*/  MOV R8, 0xea0 ;  /* 0x00000ea000087802 */ /* 0x000fc60000000f00 */
[----:B------:R-:W-:Y:S05]  /*0e90*/  CALL.REL.NOINC `($__internal_18_$__cuda_sm70_shflsync_bfly_p) ;  /* 0x000004d000007944 */ /* 0x000fea0003c00000 */
[----:B01----:R-:W-:Y:S01]  /*0ea0*/  FADD.FTZ R18, R18, R14 ;  /* 0x0000000e12127221 */ /* 0x003fe20000010000 */
[----:B------:R-:W-:Y:S01]  /*0eb0*/  HFMA2.MMA R14, -RZ, RZ, 0, 1.847743988037109375e-06 ;  /* 0x0000001fff0e7435 */ /* 0x000fe200000001ff */
[----:B------:R-:W-:Y:S01]  /*0ec0*/  MOV R17, 0x8 ;  /* 0x0000000800117802 */ /* 0x000fe20000000f00 */
[----:B------:R-:W-:Y:S01]  /*0ed0*/  IMAD.MOV.U32 R19, RZ, RZ, -0x1 ;  /* 0xffffffffff137424 */ /* 0x000fe200078e00ff */
[----:B------:R-:W-:-:S03]  /*0ee0*/  MOV R8, 0xf00 ;  /* 0x00000f0000087802 */ /* 0x000fc60000000f00 */
[----:B------:R-:W-:Y:S05]  /*0ef0*/  CALL.REL.NOINC `($__internal_18_$__cuda_sm70_shflsync_bfly_p) ;  /* 0x0000047000007944 */ /* 0x000fea0003c00000 */
[----:B-1----:R-:W-:Y:S01]  /*0f00*/  FADD.FTZ R10, R18, R14 ;  /* 0x0000000e120a7221 */ /* 0x002fe20000010000 */
[----:B------:R-:W-:Y:S01]  /*0f10*/  HFMA2.MMA R14, -RZ, RZ, 0, 1.847743988037109375e-06 ;  /* 0x0000001fff0e7435 */ /* 0x000fe200000001ff */
[----:B0-----:R-:W-:Y:S01]  /*0f20*/  MOV R17, 0x10 ;  /* 0x0000001000117802 */ /* 0x001fe20000000f00 */
[----:B------:R-:W-:Y:S01]  /*0f30*/  IMAD.MOV.U32 R19, RZ, RZ, -0x1 ;  /* 0xffffffffff137424 */ /* 0x000fe200078e00ff */
[----:B------:R-:W-:-:S02]  /*0f40*/  MOV R8, 0xf70 ;  /* 0x00000f7000087802 */ /* 0x000fc40000000f00 */
[----:B------:R-:W-:Y:S02]  /*0f50*/  MOV R18, R10 ;  /* 0x0000000a00127202 */ /* 0x000fe40000000f00 */
[----:B------:R-:W-:Y:S05]  /*0f60*/  CALL.REL.NOINC `($__internal_18_$__cuda_sm70_shflsync_bfly_p) ;  /* 0x0000040000007944 */ /* 0x000fea0003c00000 */
[----:B0-----:R-:W-:Y:S01]  /*0f70*/  HFMA2.MMA R17, -RZ, RZ, 0, 5.9604644775390625e-08 ;  /* 0x00000001ff117435 */ /* 0x001fe200000001ff */
[----:B-1----:R-:W-:Y:S01]  /*0f80*/  MOV R13, R14 ;  /* 0x0000000e000d7202 */ /* 0x002fe20000000f00 */
[----:B------:R-:W-:Y:S01]  /*0f90*/  IMAD.MOV.U32 R18, RZ, RZ, R15 ;  /* 0x000000ffff127224 */ /* 0x000fe200078e000f */
[----:B------:R-:W-:Y:S01]  /*0fa0*/  MOV R14, 0x1f ;  /* 0x0000001f000e7802 */ /* 0x000fe20000000f00 */
[----:B------:R-:W-:Y:S01]  /*0fb0*/  IMAD.MOV.U32 R19, RZ, RZ, -0x1 ;  /* 0xffffffffff137424 */ /* 0x000fe200078e00ff */
[----:B------:R-:W-:Y:S02]  /*0fc0*/  MOV R8, 0xfe0 ;  /* 0x00000fe000087802 */ /* 0x000fe40000000f00 */
[----:B------:R-:W-:Y:S05]  /*0fd0*/  CALL.REL.NOINC `($__internal_18_$__cuda_sm70_shflsync_bfly_p) ;  /* 0x0000039000007944 */ /* 0x000fea0003c00000 */
[----:B0-----:R-:W-:Y:S01]  /*0fe0*/  HFMA2.MMA R17, -RZ, RZ, 0, 1.1920928955078125e-07 ;  /* 0x00000002ff117435 */ /* 0x001fe200000001ff */
[----:B-1----:R-:W-:Y:S01]  /*0ff0*/  FADD.FTZ R18, R15, R14 ;  /* 0x0000000e0f127221 */ /* 0x002fe20000010000 */
[----:B------:R-:W-:Y:S01]  /*1000*/  MOV R14, 0x1f ;  /* 0x0000001f000e7802 */ /* 0x000fe20000000f00 */
[----:B------:R-:W-:Y:S01]  /*1010*/  IMAD.MOV.U32 R19, RZ, RZ, -0x1 ;  /* 0xffffffffff137424 */ /* 0x000fe200078e00ff */
[----:B------:R-:W-:Y:S02]  /*1020*/  MOV R8, 0x1040 ;  /* 0x0000104000087802 */ /* 0x000fe40000000f00 */
[----:B------:R-:W-:Y:S05]  /*1030*/  CALL.REL.NOINC `($__internal_18_$__cuda_sm70_shflsync_bfly_p) ;  /* 0x0000033000007944 */ /* 0x000fea0003c00000 */
[----:B0-----:R-:W-:Y:S01]  /*1040*/  HFMA2.MMA R17, -RZ, RZ, 0, 2.384185791015625e-07 ;  /* 0x00000004ff117435 */ /* 0x001fe200000001ff */
[----:B-1----:R-:W-:Y:S01]  /*1050*/  FADD.FTZ R18, R18, R14 ;  /* 0x0000000e12127221 */ /* 0x002fe20000010000 */
[----:B------:R-:W-:Y:S01]  /*1060*/  MOV R14, 0x1f ;  /* 0x0000001f000e7802 */ /* 0x000fe20000000f00 */
[----:B------:R-:W-:Y:S01]  /*1070*/  IMAD.MOV.U32 R19, RZ, RZ, -0x1 ;  /* 0xffffffffff137424 */ /* 0x000fe200078e00ff */
[----:B------:R-:W-:-:S02]  /*1080*/  MOV R8, 0x10a0 ;  /* 0x000010a000087802 */ /* 0x000fc40000000f00 */
[----:B------:R-:W-:Y:S05]  /*1090*/  CALL.REL.NOINC `($__internal_18_$__cuda_sm70_shflsync_bfly_p) ;  /* 0x000002d000007944 */ /* 0x000fea0003c00000 */
[----:B0-----:R-:W-:Y:S01]  /*10a0*/  HFMA2.MMA R17, -RZ, RZ, 0, 4.76837158203125e-07 ;  /* 0x00000008ff117435 */ /* 0x001fe200000001ff */
[----:B-1----:R-:W-:Y:S01]  /*10b0*/  FADD.FTZ R18, R18, R14 ;  /* 0x0000000e12127221 */ /* 0x002fe20000010000 */
[----:B------:R-:W-:Y:S01]  /*10c0*/  MOV R14, 0x1f ;  /* 0x0000001f000e7802 */ /* 0x000fe20000000f00 */
[----:B------:R-:W-:Y:S01]  /*10d0*/  IMAD.MOV.U32 R19, RZ, RZ, -0x1 ;  /* 0xffffffffff137424 */ /* 0x000fe200078e00ff */
[----:B------:R-:W-:-:S02]  /*10e0*/  MOV R8, 0x1100 ;  /* 0x0000110000087802 */ /* 0x000fc40000000f00 */
[----:B------:R-:W-:Y:S05]  /*10f0*/  CALL.REL.NOINC `($__internal_18_$__cuda_sm70_shflsync_bfly_p) ;  /* 0x0000027000007944 */ /* 0x000fea0003c00000 */
[----:B-1----:R-:W-:Y:S01]  /*1100*/  FADD.FTZ R12, R18, R14 ;  /* 0x0000000e120c7221 */ /* 0x002fe20000010000 */
[----:B0-----:R-:W-:Y:S01]  /*1110*/  HFMA2.MMA R17, -RZ, RZ, 0, 9.5367431640625e-07 ;  /* 0x00000010ff117435 */ /* 0x001fe200000001ff */
[----:B------:R-:W-:Y:S01]  /*1120*/  MOV R14, 0x1f ;  /* 0x0000001f000e7802 */ /* 0x000fe20000000f00 */
[----:B------:R-:W-:Y:S01]  /*1130*/  IMAD.MOV.U32 R19, RZ, RZ, -0x1 ;  /* 0xffffffffff137424 */ /* 0x000fe200078e00ff */
[----:B------:R-:W-:-:S02]  /*1140*/  MOV R8, 0x1170 ;  /* 0x0000117000087802 */ /* 0x000fc40000000f00 */
[----:B------:R-:W-:Y:S02]  /*1150*/  MOV R18, R12 ;  /* 0x0000000c00127202 */ /* 0x000fe40000000f00 */
[----:B------:R-:W-:Y:S05]  /*1160*/  CALL.REL.NOINC `($__internal_18_$__cuda_sm70_shflsync_bfly_p) ;  /* 0x0000020000007944 */ /* 0x000fea0003c00000 */
[----:B-1----:R-:W-:Y:S01]  /*1170*/  MOV R15, R14 ;  /* 0x0000000e000f7202 */ /* 0x002fe20000000f00 */
[----:B------:R-:W-:Y:S01]  /*1180*/  HFMA2.MMA R14, -RZ, RZ, 0, 1.847743988037109375e-06 ;  /* 0x0000001fff0e7435 */ /* 0x000fe200000001ff */
[----:B0-----:R-:W-:Y:S01]  /*1190*/  MOV R18, R11 ;  /* 0x0000000b00127202 */ /* 0x001fe20000000f00 */
[----:B------:R-:W-:Y:S01]  /*11a0*/  IMAD.MOV.U32 R17, RZ, RZ, 0x1 ;  /* 0x00000001ff117424 */ /* 0x000fe200078e00ff */
[----:B------:R-:W-:Y:S02]  /*11b0*/  MOV R19, 0xffffffff ;  /* 0xffffffff00137802 */ /* 0x000fe40000000f00 */
[----:B------:R-:W-:Y:S02]  /*11c0*/  MOV R8, 0x11e0 ;  /* 0x000011e000087802 */ /* 0x000fe40000000f00 */
[----:B------:R-:W-:Y:S05]  /*11d0*/  CALL.REL.NOINC `($__internal_18_$__cuda_sm70_shflsync_bfly_p) ;  /* 0x0000019000007944 */ /* 0x000fea0003c00000 */
[----:B0-----:R-:W-:Y:S01]  /*11e0*/  HFMA2.MMA R17, -RZ, RZ, 0, 1.1920928955078125e-07 ;  /* 0x00000002ff117435 */ /* 0x001fe200000001ff */
[----:B-1----:R-:W-:Y:S01]  /*11f0*/  FADD.FTZ R18, R11, R14 ;  /* 0x0000000e0b127221 */ /* 0x002fe20000010000 */
[----:B------:R-:W-:Y:S01]  /*1200*/  MOV R19, 0xffffffff ;  /* 0xffffffff00137802 */ /* 0x000fe20000000f00 */
[----:B------:R-:W-:Y:S01]  /*1210*/  IMAD.MOV.U32 R14, RZ, RZ, 0x1f ;  /* 0x0000001fff0e7424 */ /* 0x000fe200078e00ff */
[----:B------:R-:W-:-:S02]  /*1220*/  MOV R8, 0x1240 ;  /* 0x0000124000087802 */ /* 0x000fc40000000f00 */
        /* <DEDUP_REMOVED lines=9> */
[----:B------:R-:W-:-:S02]  /*12c0*/  MOV R14, 0x1f ;  /* 0x0000001f000e7802 */ /* 0x000fc40000000f00 */
[----:B------:R-:W-:Y:S02]  /*12d0*/  MOV R19, 0xffffffff ;  /* 0xffffffff00137802 */ /* 0x000fe40000000f00 */
[----:B------:R-:W-:Y:S02]  /*12e0*/  MOV R8, 0x1300 ;  /* 0x0000130000087802 */ /* 0x000fe40000000f00 */
[----:B------:R-:W-:Y:S05]  /*12f0*/  CALL.REL.NOINC `($__internal_18_$__cuda_sm70_shflsync_bfly_p) ;  /* 0x0000007000007944 */ /* 0x000fea0003c00000 */
[----:B01----:R-:W-:Y:S01]  /*1300*/  FADD.FTZ R18, R18, R14 ;  /* 0x0000000e12127221 */ /* 0x003fe20000010000 */
[----:B------:R-:W-:Y:S01]  /*1310*/  HFMA2.MMA R14, -RZ, RZ, 0, 1.847743988037109375e-06 ;  /* 0x0000001fff0e7435 */ /* 0x000fe200000001ff */
[----:B------:R-:W-:Y:S01]  /*1320*/  IMAD.MOV.U32 R17, RZ, RZ, 0x10 ;  /* 0x00000010ff117424 */ /* 0x000fe200078e00ff */
[----:B------:R-:W-:Y:S02]  /*1330*/  MOV R19, 0xffffffff ;  /* 0xffffffff00137802 */ /* 0x000fe40000000f00 */
[----:B------:R-:W-:Y:S02]  /*1340*/  MOV R8, 0x1360 ;  /* 0x0000136000087802 */ /* 0x000fe40000000f00 */
[----:B------:R-:W-:Y:S05]  /*1350*/  CALL.REL.NOINC `($__internal_18_$__cuda_sm70_shflsync_bfly_p) ;  /* 0x0000001000007944 */ /* 0x000fea0003c00000 */
[----:B01----:R-:W-:Y:S05]  /*1360*/  BRA `(.L_x_936) ;  /* 0xfffff7f000007947 */ /* 0x003fea000383ffff */
        .weak           $__internal_18_$__cuda_sm70_shflsync_bfly_p
        .type           $__internal_18_$__cuda_sm70_shflsync_bfly_p,@function
        .size           $__internal_18_$__cuda_sm70_shflsync_bfly_p,(.L_x_9748 - $__internal_18_$__cuda_sm70_shflsync_bfly_p)
$__internal_18_$__cuda_sm70_shflsync_bfly_p:
[----:B------:R-:W-:Y:S01]  /*1370*/  HFMA2.MMA R9, -RZ, RZ, 0, 0 ;  /* 0x00000000ff097435 */ /* 0x000fe200000001ff */
[----:B------:R-:W-:Y:S04]  /*1380*/  WARPSYNC R19 ;  /* 0x0000001300007348 */ /* 0x000fe80003800000 */
[----:B------:R0:W1:Y:S01]  /*1390*/  SHFL.BFLY PT, R14, R18, R17, R14 ;  /* 0x0c000011120e7389 */ /* 0x00006200000e000e */
[----:B------:R-:W-:Y:S05]  /*13a0*/  RET.REL.NODEC R8 `(_ZN10layer_norm22ln_bwd_finalize_kernelINS_22Kernel_traits_finalizeILj768E13__nv_bfloat16S2_S2_S2_fjLb1ELj1024ELj4ENS_18Kernel_traits_baseILj768ES2_S2_S2_S2_fjLj1024EEEEELb1ELb1EEEvNS_9BwdParamsE) ;  /* 0xffffec5008007950 */ /* 0x000fea0003c3ffff */
.L_x_937:
        /* <DEDUP_REMOVED lines=13> */
.L_x_9748:


//--------------------- .text._ZN10layer_norm13ln_bwd_kernelINS_13Kernel_traitsI13__nv_bfloat16S2_S2_S2_fjLj768ELj1ELj4ELj1ELj16ENS_18Kernel_traits_baseILj768ES2_S2_S2_S2_fjLj128EEEEELb1ELb1ELb1ELb1EEEvNS_9BwdParamsE --------------------------
	.section	.text._ZN10layer_norm13ln_bwd_kernelINS_13Kernel_traitsI13__nv_bfloat16S2_S2_S2_fjLj768ELj1ELj4ELj1ELj16ENS_18Kernel_traits_baseILj768ES2_S2_S2_S2_fjLj128EEEEELb1ELb1ELb1ELb1EEEvNS_9BwdParamsE,"ax",@progbits
	.sectioninfo	@"SHI_REGISTERS=227"
	.align	128
        .global         _ZN10layer_norm13ln_bwd_kernelINS_13Kernel_traitsI13__nv_bfloat16S2_S2_S2_fjLj768ELj1ELj4ELj1ELj16ENS_18Kernel_traits_baseILj768ES2_S2_S2_S2_fjLj128EEEEELb1ELb1ELb1ELb1EEEvNS_9BwdParamsE
        .type           _ZN10layer_norm13ln_bwd_kernelINS_13Kernel_traitsI13__nv_bfloat16S2_S2_S2_fjLj768ELj1ELj4ELj1ELj16ENS_18Kernel_traits_baseILj768ES2_S2_S2_S2_fjLj128EEEEELb1ELb1ELb1ELb1EEEvNS_9BwdParamsE,@function
        .size           _ZN10layer_norm13ln_bwd_kernelINS_13Kernel_traitsI13__nv_bfloat16S2_S2_S2_fjLj768ELj1ELj4ELj1ELj16ENS_18Kernel_traits_baseILj768ES2_S2_S2_S2_fjLj128EEEEELb1ELb1ELb1ELb1EEEvNS_9BwdParamsE,(.L_x_9749 - _ZN10layer_norm13ln_bwd_kernelINS_13Kernel_traitsI13__nv_bfloat16S2_S2_S2_fjLj768ELj1ELj4ELj1ELj16ENS_18Kernel_traits_baseILj768ES2_S2_S2_S2_fjLj128EEEEELb1ELb1ELb1ELb1EEEvNS_9BwdParamsE)
        .other          _ZN10layer_norm13ln_bwd_kernelINS_13Kernel_traitsI13__nv_bfloat16S2_S2_S2_fjLj768ELj1ELj4ELj1ELj16ENS_18Kernel_traits_baseILj768ES2_S2_S2_S2_fjLj128EEEEELb1ELb1ELb1ELb1EEEvNS_9BwdParamsE,@"STO_CUDA_ENTRY STV_DEFAULT"
_ZN10layer_norm13ln_bwd_kernelINS_13Kernel_traitsI13__nv_bfloat16S2_S2_S2_fjLj768ELj1ELj4ELj1ELj16ENS_18Kernel_traits_baseILj768ES2_S2_S2_S2_fjLj128EEEEELb1ELb1ELb1ELb1EEEvNS_9BwdParamsE:
.text._ZN10layer_norm13ln_bwd_kernelINS_13Kernel_traitsI13__nv_bfloat16S2_S2_S2_fjLj768ELj1ELj4ELj1ELj16ENS_18Kernel_traits_baseILj768ES2_S2_S2_S2_fjLj128EEEEELb1ELb1ELb1ELb1EEEvNS_9BwdParamsE:
        /* <DEDUP_REMOVED lines=54> */
.L_x_939:
        /* <DEDUP_REMOVED lines=42> */
[--C-:B------:R-:W-:Y:S01]  /*0600*/  PRMT R164, RZ, 0x5410, R6.reuse ;  /* 0x00005410ffa47816 */ /* 0x100fe20000000006 */
[----:B------:R-:W-:Y:S01]  /*0610*/  CS2R R4, SRZ ;  /* 0x0000000000047805 */ /* 0x000fe2000001ff00 */
[----:B------:R-:W-:Y:S02]  /*0620*/  PRMT R163, RZ, 0x7610, R6 ;  /* 0x00007610ffa37816 */ /* 0x000fe40000000006 */
[----:B------:R-:W-:-:S02]  /*0630*/  PRMT R162, RZ, 0x5410, R7 ;  /* 0x00005410ffa27816 */ /* 0x000fc40000000007 */
[----:B------:R-:W-:Y:S02]  /*0640*/  PRMT R161, RZ, 0x7610, R7 ;  /* 0x00007610ffa17816 */ /* 0x000fe40000000007 */
[--C-:B---3--:R-:W-:Y:S01]  /*0650*/  PRMT R160, RZ, 0x5410, R8.reuse ;  /* 0x00005410ffa07816 */ /* 0x108fe20000000008 */
[----:B------:R-:W-:Y:S01]  /*0660*/  CS2R R6, SRZ ;  /* 0x0000000000067805 */ /* 0x000fe2000001ff00 */
        /* <DEDUP_REMOVED lines=8> */
[----:B------:R-:W-:Y:S01]  /*06f0*/  CS2R R10, SRZ ;  /* 0x00000000000a7805 */ /* 0x000fe2000001ff00 */
[--C-:B----4-:R-:W-:Y:S02]  /*0700*/  PRMT R144, RZ, 0x5410, R84.reuse ;  /* 0x00005410ff907816 */ /* 0x110fe40000000054 */
[----:B------:R-:W-:Y:S02]  /*0710*/  PRMT R143, RZ, 0x7610, R84 ;  /* 0x00007610ff8f7816 */ /* 0x000fe40000000054 */
[--C-:B------:R-:W-:Y:S02]  /*0720*/  PRMT R142, RZ, 0x5410, R85.reuse ;  /* 0x00005410ff8e7816 */ /* 0x100fe40000000055 */
[----:B------:R-:W-:-:S02]  /*0730*/  PRMT R141, RZ, 0x7610, R85 ;  /* 0x00007610ff8d7816 */ /* 0x000fc40000000055 */
[--C-:B------:R-:W-:Y:S02]  /*0740*/  PRMT R140, RZ, 0x5410, R86.reuse ;  /* 0x00005410ff8c7816 */ /* 0x100fe40000000056 */
[----:B------:R-:W-:Y:S02]  /*0750*/  PRMT R139, RZ, 0x7610, R86 ;  /* 0x00007610ff8b7816 */ /* 0x000fe40000000056 */
[--C-:B------:R-:W-:Y:S02]  /*0760*/  PRMT R138, RZ, 0x5410, R87.reuse ;  /* 0x00005410ff8a7816 */ /* 0x100fe40000000057 */
[----:B0-----:R-:W-:Y:S02]  /*0770*/  PRMT R0, RZ, 0x7610, R87 ;  /* 0x00007610ff007816 */ /* 0x001fe40000000057 */
.L_x_1070:
[----:B------:R-:W-:-:S10]  /*0780*/  HFMA2.MMA R131, -RZ, RZ, 0, 2.384185791015625e-07 ;  /* 0x00000004ff837435 */ /* 0x000fd400000001ff */
[----:B------:R-:W-:-:S05]  /*0790*/  IMAD.WIDE R2, R170, R131, c[0x0][0x1d8] ;  /* 0x00007600aa027625 */ /* 0x000fca00078e0283 */
[----:B------:R0:W2:Y:S01]  /*07a0*/  LDG.E R130, [R2.64] ;  /* 0x0000000402827981 */ /* 0x0000a2000c1e1900 */
[----:B------:R-:W-:-:S04]  /*07b0*/  IMAD.WIDE R106, R170, R131, c[0x0][0x1a8] ;  /* 0x00006a00aa6a7625 */ /* 0x000fc800078e0283 */
[CC--:B------:R-:W-:Y:S01]  /*07c0*/  IMAD.WIDE R104, R170.reuse, R131.reuse, c[0x0][0x1d0] ;  /* 0x00007400aa687625 */ /* 0x0c0fe200078e0283 */
[----:B-----5:R1:W5:Y:S04]  /*07d0*/  LDG.E R171, [R106.64] ;  /* 0x000000046aab7981 */ /* 0x020368000c1e1900 */
[----:B------:R1:W5:Y:S01]  /*07e0*/  LDG.E R180, [R104.64] ;  /* 0x0000000468b47981 */ /* 0x000362000c1e1900 */
[C---:B------:R-:W-:Y:S01]  /*07f0*/  IMAD R128, R170.reuse, c[0x0][0x168], RZ ;  /* 0x00005a00aa807a24 */ /* 0x040fe200078e02ff */
[----:B------:R-:W-:Y:S01]  /*0800*/  BSSY B1, `(.L_x_941) ;  /* 0x0000127000017945 */ /* 0x000fe20003800000 */
[----:B0-----:R-:W-:-:S03]  /*0810*/  IMAD.WIDE R2, R170, R131, c[0x0][0x1a0] ;  /* 0x00006800aa027625 */ /* 0x001fc600078e0283 */
[----:B------:R-:W-:-:S04]  /*0820*/  SHF.R.S32.HI R129, RZ, 0x1f, R128 ;  /* 0x0000001fff817819 */ /* 0x000fc80000011480 */
[----:B------:R-:W-:Y:S02]  /*0830*/  LEA.HI R174, R129, R128, RZ, 0x3 ;  /* 0x0000008081ae7211 */ /* 0x000fe400078f18ff */
[----:B------:R-:W-:Y:S02]  /*0840*/  MOV R129, 0x10 ;  /* 0x0000001000817802 */ /* 0x000fe40000000f00 */
[----:B------:R-:W-:-:S04]  /*0850*/  LEA.HI.SX32 R174, R174, R169, 0x1d ;  /* 0x000000a9aeae7211 */ /* 0x000fc800078feaff */
[C---:B------:R-:W-:Y:S01]  /*0860*/  IADD3 R173, R174.reuse, 0x20, RZ ;  /* 0x00000020aead7810 */ /* 0x040fe20007ffe0ff */
[C---:B------:R-:W-:Y:S01]  /*0870*/  IMAD.WIDE.U32 R136, R174.reuse, R129, c[0x0][0x218] ;  /* 0x00008600ae887625 */ /* 0x040fe200078e0081 */
[----:B------:R-:W-:-:S03]  /*0880*/  IADD3 R172, R174, 0x40, RZ ;  /* 0x00000040aeac7810 */ /* 0x000fc60007ffe0ff */
[----:B------:R-:W-:-:S04]  /*0890*/  IMAD.WIDE.U32 R134, R173, R129, c[0x0][0x218] ;  /* 0x00008600ad867625 */ /* 0x000fc800078e0081 */
[----:B------:R-:W-:Y:S01]  /*08a0*/  IMAD.WIDE.U32 R132, R172, R129, c[0x0][0x218] ;  /* 0x00008600ac847625 */ /* 0x000fe200078e0081 */
[----:B--2---:R-:W-:-:S13]  /*08b0*/  ISETP.GT.AND P1, PT, R130, RZ, PT ;  /* 0x000000ff8200720c */ /* 0x004fda0003f24270 */
[----:B------:R-:W-:Y:S05]  /*08c0*/  @P1 BRA `(.L_x_942) ;  /* 0x0000017000001947 */ /* 0x000fea0003800000 */
[----:B-1---5:R-:W-:Y:S02]  /*08d0*/  ISETP.GE.AND P2, PT, R180, 0x1, PT ;  /* 0x00000001b400780c */ /* 0x022fe40003f46270 */
[----:B------:R-:W-:Y:S02]  /*08e0*/  ISETP.NE.U32.AND P0, PT, RZ, c[0x0][0x218], PT ;  /* 0x00008600ff007a0c */ /* 0x000fe40003f05070 */
[----:B------:R-:W-:Y:S02]  /*08f0*/  MOV R130, RZ ;  /* 0x000000ff00827202 */ /* 0x000fe40000000f00 */
[----:B------:R-:W-:Y:S02]  /*0900*/  ISETP.NE.AND.EX P0, PT, RZ, c[0x0][0x21c], PT, P0 ;  /* 0x00008700ff007a0c */ /* 0x000fe40003f05300 */
[----:B------:R-:W-:-:S05]  /*0910*/  MOV R129, 0x8 ;  /* 0x0000000800817802 */ /* 0x000fca0000000f00 */
[----:B------:R-:W-:-:S05]  /*0920*/  @P2 IADD3 R2, R180, -0x1, RZ ;  /* 0xffffffffb4022810 */ /* 0x000fca0007ffe0ff */
[----:B------:R-:W-:Y:S01]  /*0930*/  @P2 IMAD R2, R2, c[0x0][0x168], RZ ;  /* 0x00005a0002022a24 */ /* 0x000fe200078e02ff */
[----:B------:R0:W5:Y:S04]  /*0940*/  @P0 LDG.E.128 R156, [R136.64] ;  /* 0x00000004889c0981 */ /* 0x000168000c1e1d00 */
[----:B------:R-:W-:Y:S01]  /*0950*/  @P2 SHF.R.S32.HI R3, RZ, 0x1f, R2 ;  /* 0x0000001fff032819 */ /* 0x000fe20000011402 */
[----:B------:R0:W5:Y:S03]  /*0960*/  @P0 LDG.E.128 R84, [R134.64] ;  /* 0x0000000486540981 */ /* 0x000166000c1e1d00 */
[----:B------:R-:W-:Y:S01]  /*0970*/  @P2 LEA.HI R2, R3, R2, RZ, 0x3 ;  /* 0x0000000203022211 */ /* 0x000fe200078f18ff */
[----:B------:R0:W5:Y:S03]  /*0980*/  @P0 LDG.E.128 R88, [R132.64] ;  /* 0x0000000484580981 */ /* 0x000166000c1e1d00 */
        /* <DEDUP_REMOVED lines=9> */
[----:B------:R-:W-:Y:S01]  /*0a20*/  CS2R R106, SRZ ;  /* 0x00000000006a7805 */ /* 0x000fe2000001ff00 */
[----:B------:R-:W-:Y:S05]  /*0a30*/  BRA `(.L_x_943) ;  /* 0x0000103000007947 */ /* 0x000fea0003800000 */
.L_x_942:
[----:B-1----:R-:W-:Y:S01]  /*0a40*/  IADD3 R104, R130, -0x1, RZ ;  /* 0xffffffff82687810 */ /* 0x002fe20007ffe0ff */
        /* <DEDUP_REMOVED lines=10> */
[----:B------:R-:W4:Y:S02]  /*0af0*/  LDG.E.128 R104, [R104.64] ;  /* 0x0000000468687981 */ /* 0x000f24000c1e1d00 */
[C---:B------:R-:W-:Y:S01]  /*0b00*/  IMAD.WIDE.U32 R108, R124.reuse, R129, c[0x0][0x208] ;  /* 0x000082007c6c7625 */ /* 0x040fe200078e0081 */
[C---:B------:R-:W-:Y:S02]  /*0b10*/  IADD3 R116, R124.reuse, 0x20, RZ ;  /* 0x000000207c747810 */ /* 0x040fe40007ffe0ff */
[----:B------:R-:W-:-:S03]  /*0b20*/  IADD3 R124, R124, 0x40, RZ ;  /* 0x000000407c7c7810 */ /* 0x000fc60007ffe0ff */
[----:B------:R-:W4:Y:S01]  /*0b30*/  LDG.E.128 R108, [R108.64] ;  /* 0x000000046c6c7981 */ /* 0x000f22000c1e1d00 */
[----:B------:R-:W-:-:S04]  /*0b40*/  IMAD.WIDE.U32 R116, R116, R129, c[0x0][0x208] ;  /* 0x0000820074747625 */ /* 0x000fc800078e0081 */
[----:B------:R-:W-:Y:S02]  /*0b50*/  IMAD.WIDE.U32 R124, R124, R129, c[0x0][0x208] ;  /* 0x000082007c7c7625 */ /* 0x000fe400078e0081 */
[----:B------:R-:W4:Y:S04]  /*0b60*/  LDG.E.128 R116, [R116.64] ;  /* 0x0000000474747981 */ /* 0x000f28000c1e1d00 */
[----:B------:R-:W4:Y:S01]  /*0b70*/  LDG.E.128 R124, [R124.64] ;  /* 0x000000047c7c7981 */ /* 0x000f22000c1e1d00 */
[----:B-----5:R-:W-:-:S13]  /*0b80*/  ISETP.GE.AND P2, PT, R180, 0x1, PT ;  /* 0x00000001b400780c */ /* 0x020fda0003f46270 */
[----:B------:R-:W-:-:S05]  /*0b90*/  @P2 IADD3 R128, R180, -0x1, RZ ;  /* 0xffffffffb4802810 */ /* 0x000fca0007ffe0ff */
[----:B------:R-:W-:-:S05]  /*0ba0*/  @P2 IMAD R128, R128, c[0x0][0x168], RZ ;  /* 0x00005a0080802a24 */ /* 0x000fca00078e02ff */
[----:B------:R-:W-:-:S04]  /*0bb0*/  @P2 SHF.R.S32.HI R129, RZ, 0x1f, R128 ;  /* 0x0000001fff812819 */ /* 0x000fc80000011480 */
[----:B------:R-:W-:Y:S02]  /*0bc0*/  @P2 LEA.HI R128, R129, R128, RZ, 0x3 ;  /* 0x0000008081802211 */ /* 0x000fe400078f18ff */
[----:B------:R-:W-:Y:S02]  /*0bd0*/  MOV R130, RZ ;  /* 0x000000ff00827202 */ /* 0x000fe40000000f00 */
[----:B------:R-:W-:Y:S01]  /*0be0*/  @P2 LEA.HI.SX32 R130, R128, R169, 0x1d ;  /* 0x000000a980822211 */ /* 0x000fe200078feaff */
[----:B------:R-:W-:-:S03]  /*0bf0*/  IMAD.MOV.U32 R129, RZ, RZ, 0x8 ;  /* 0x00000008ff817424 */ /* 0x000fc600078e00ff */
[C---:B0-----:R-:W-:Y:S02]  /*0c00*/  IADD3 R2, R130.reuse, 0x20, RZ ;  /* 0x0000002082027810 */ /* 0x041fe40007ffe0ff */
        /* <DEDUP_REMOVED lines=14> */
[----:B---3--:R-:W-:Y:S02]  /*0cf0*/  PRMT R179, RZ, 0x5410, R113 ;  /* 0x00005410ffb37816 */ /* 0x008fe40000000071 */
[----:B------:R-:W-:Y:S02]  /*0d00*/  PRMT R198, RZ, 0x5410, R115 ;  /* 0x00005410ffc67816 */ /* 0x000fe40000000073 */
[----:B------:R-:W-:Y:S01]  /*0d10*/  PRMT R195, RZ, 0x5410, R114 ;  /* 0x00005410ffc37816 */ /* 0x000fe20000000072 */
[----:B------:R-:W-:Y:S01]  /*0d20*/  FADD.FTZ R194, -R224, R179 ;  /* 0x000000b3e0c27221 */ /* 0x000fe20000010100 */
[--C-:B----4-:R-:W-:Y:S02]  /*0d30*/  PRMT R132, RZ, 0x5410, R104.reuse ;  /* 0x00005410ff847816 */ /* 0x110fe40000000068 */
[----:B------:R-:W-:-:S02]  /*0d40*/  PRMT R133, RZ, 0x7610, R104 ;  /* 0x00007610ff857816 */ /* 0x000fc40000000068 */
[--C-:B-1----:R-:W-:Y:S02]  /*0d50*/  PRMT R134, RZ, 0x5410, R105.reuse ;  /* 0x00005410ff867816 */ /* 0x102fe40000000069 */
[----:B------:R-:W-:Y:S02]  /*0d60*/  PRMT R135, RZ, 0x7610, R105 ;  /* 0x00007610ff877816 */ /* 0x000fe40000000069 */
[--C-:B------:R-:W-:Y:S02]  /*0d70*/  PRMT R181, RZ, 0x5410, R109.reuse ;  /* 0x00005410ffb57816 */ /* 0x100fe4000000006d */
[----:B------:R-:W-:Y:S01]  /*0d80*/  PRMT R184, RZ, 0x7610, R109 ;  /* 0x00007610ffb87816 */ /* 0x000fe2000000006d */
[C---:B------:R-:W-:Y:S01]  /*0d90*/  FADD.FTZ R178, -R224.reuse, R133 ;  /* 0x00000085e0b27221 */ /* 0x040fe20000010100 */
[--C-:B------:R-:W-:Y:S02]  /*0da0*/  PRMT R183, RZ, 0x5410, R110.reuse ;  /* 0x00005410ffb77816 */ /* 0x100fe4000000006e */
[----:B------:R-:W-:Y:S01]  /*0db0*/  PRMT R186, RZ, 0x7610, R110 ;  /* 0x00007610ffba7816 */ /* 0x000fe2000000006e */
[----:B------:R-:W-:Y:S01]  /*0dc0*/  FADD.FTZ R110, -R224, R132 ;  /* 0x00000084e06e7221 */ /* 0x000fe20000010100 */
[----:B------:R-:W-:-:S02]  /*0dd0*/  PRMT R109, RZ, 0x5410, R112 ;  /* 0x00005410ff6d7816 */ /* 0x000fc40000000070 */
[----:B------:R-:W-:Y:S02]  /*0de0*/  PRMT R191, RZ, 0x5410, R108 ;  /* 0x00005410ffbf7816 */ /* 0x000fe4000000006c */
[--C-:B0-----:R-:W-:Y:S02]  /*0df0*/  PRMT R136, RZ, 0x5410, R106.reuse ;  /* 0x00005410ff887816 */ /* 0x101fe4000000006a */
[--C-:B------:R-:W-:Y:S02]  /*0e00*/  PRMT R185, RZ, 0x5410, R111.reuse ;  /* 0x00005410ffb97816 */ /* 0x100fe4000000006f */
[----:B------:R-:W-:Y:S02]  /*0e10*/  PRMT R188, RZ, 0x7610, R111 ;  /* 0x00007610ffbc7816 */ /* 0x000fe4000000006f */
[----:B------:R-:W-:Y:S02]  /*0e20*/  PRMT R137, RZ, 0x7610, R106 ;  /* 0x00007610ff897816 */ /* 0x000fe4000000006a */
[----:B------:R-:W-:-:S02]  /*0e30*/  PRMT R177, RZ, 0x7610, R107 ;  /* 0x00007610ffb17816 */ /* 0x000fc4000000006b */
[----:B------:R-:W-:Y:S01]  /*0e40*/  PRMT R111, RZ, 0x7610, R112 ;  /* 0x00007610ff6f7816 */ /* 0x000fe20000000070 */
[C---:B------:R-:W-:Y:S01]  /*0e50*/  FADD.FTZ R112, -R224.reuse, R134 ;  /* 0x00000086e0707221 */ /* 0x040fe20000010100 */
[----:B------:R-:W-:Y:S01]  /*0e60*/  PRMT R175, RZ, 0x5410, R107 ;  /* 0x00005410ffaf7816 */ /* 0x000fe2000000006b */
[C---:B------:R-:W-:Y:S01]  /*0e70*/  FMUL.FTZ R179, R171.reuse, R110 ;  /* 0x0000006eabb37220 */ /* 0x040fe20000410000 */
[----:B------:R-:W-:Y:S01]  /*0e80*/  PRMT R108, RZ, 0x7610, R108 ;  /* 0x00007610ff6c7816 */ /* 0x000fe2000000006c */
[----:B------:R-:W-:Y:S01]  /*0e90*/  FMUL.FTZ R178, R171, R178 ;  /* 0x000000b2abb27220 */ /* 0x000fe20000410000 */
[--C-:B------:R-:W-:Y:S02]  /*0ea0*/  PRMT R200, RZ, 0x5410, R122.reuse ;  /* 0x00005410ffc87816 */ /* 0x100fe4000000007a */
[----:B------:R-:W-:Y:S01]  /*0eb0*/  PRMT R201, RZ, 0x7610, R122 ;  /* 0x00007610ffc97816 */ /* 0x000fe2000000007a */
[C---:B------:R-:W-:Y:S01]  /*0ec0*/  FADD.FTZ R122, -R224.reuse, R109 ;  /* 0x0000006de07a7221 */ /* 0x040fe20000010100 */
[----:B------:R-:W-:Y:S01]  /*0ed0*/  PRMT R197, RZ, 0x7610, R114 ;  /* 0x00007610ffc57816 */ /* 0x000fe20000000072 */
[----:B------:R-:W-:Y:S01]  /*0ee0*/  FADD.FTZ R176, -R224, R135 ;  /* 0x00000087e0b07221 */ /* 0x000fe20000010100 */
[--C-:B------:R-:W-:Y:S01]  /*0ef0*/  PRMT R189, RZ, 0x5410, R117.reuse ;  /* 0x00005410ffbd7816 */ /* 0x100fe20000000075 */
[----:B------:R-:W-:Y:S01]  /*0f00*/  FMUL.FTZ R109, R168, R191 ;  /* 0x000000bfa86d7220 */ /* 0x000fe20000410000 */
[----:B------:R-:W-:Y:S01]  /*0f10*/  PRMT R192, RZ, 0x7610, R117 ;  /* 0x00007610ffc07816 */ /* 0x000fe20000000075 */
[----:B------:R-:W-:Y:S01]  /*0f20*/  FADD.FTZ R114, -R224, R136 ;  /* 0x00000088e0727221 */ /* 0x000fe20000010100 */
[----:B------:R-:W-:-:S02]  /*0f30*/  PRMT R105, RZ, 0x5410, R119 ;  /* 0x00005410ff697816 */ /* 0x000fc40000000077 */
[----:B------:R-:W-:Y:S01]  /*0f40*/  PRMT R104, RZ, 0x7610, R119 ;  /* 0x00007610ff687816 */ /* 0x000fe20000000077 */
[C---:B------:R-:W-:Y:S01]  /*0f50*/  FADD.FTZ R182, -R224.reuse, R111 ;  /* 0x0000006fe0b67221 */ /* 0x040fe20000010100 */
[--C-:B------:R-:W-:Y:S02]  /*0f60*/  PRMT R187, RZ, 0x5410, R116.reuse ;  /* 0x00005410ffbb7816 */ /* 0x100fe40000000074 */
[----:B------:R-:W-:Y:S01]  /*0f70*/  PRMT R190, RZ, 0x7610, R116 ;  /* 0x00007610ffbe7816 */ /* 0x000fe20000000074 */
[C---:B------:R-:W-:Y:S01]  /*0f80*/  FADD.FTZ R116, -R224.reuse, R137 ;  /* 0x00000089e0747221 */ /* 0x040fe20000010100 */
        /* <DEDUP_REMOVED lines=10> */
[----:B------:R-:W-:Y:S01]  /*1030*/  FFMA.FTZ R4, R179, R191, R4 ;  /* 0x000000bfb3047223 */ /* 0x000fe20000010004 */
[----:B------:R-:W-:Y:S01]  /*1040*/  PRMT R198, RZ, 0x7610, R125 ;  /* 0x00007610ffc67816 */ /* 0x000fe2000000007d */
[----:B------:R-:W-:-:S02]  /*1050*/  FADD.FTZ R28, R28, R191 ;  /* 0x000000bf1c1c7221 */ /* 0x000fc40000010000 */
[----:B------:R-:W-:Y:S02]  /*1060*/  FFMA.FTZ R5, R178, R108, R5 ;  /* 0x0000006cb2057223 */ /* 0x000fe40000010005 */
[----:B------:R-:W-:Y:S01]  /*1070*/  FADD.FTZ R29, R29, R108 ;  /* 0x0000006c1d1d7221 */ /* 0x000fe20000010000 */
[----:B------:R-:W-:Y:S01]  /*1080*/  PRMT R123, RZ, 0x7610, R123 ;  /* 0x00007610ff7b7816 */ /* 0x000fe2000000007b */
[----:B------:R-:W-:Y:S01]  /*1090*/  FADD.FTZ R202, -R224, R195 ;  /* 0x000000c3e0ca7221 */ /* 0x000fe20000010100 */
[--C-:B------:R-:W-:Y:S01]  /*10a0*/  PRMT R135, RZ, 0x5410, R126.reuse ;  /* 0x00005410ff877816 */ /* 0x100fe2000000007e */
[----:B------:R-:W-:Y:S01]  /*10b0*/  FMUL.FTZ R176, R171, R176 ;  /* 0x000000b0abb07220 */ /* 0x000fe20000410000 */
[----:B------:R-:W-:Y:S01]  /*10c0*/  PRMT R136, RZ, 0x7610, R126 ;  /* 0x00007610ff887816 */ /* 0x000fe2000000007e */
[----:B------:R-:W-:Y:S02]  /*10d0*/  FMUL.FTZ R108, R167, R108 ;  /* 0x0000006ca76c7220 */ /* 0x000fe40000410000 */
[----:B------:R-:W-:Y:S01]  /*10e0*/  FADD.FTZ R191, RZ, R109 ;  /* 0x0000006dffbf7221 */ /* 0x000fe20000010000 */
[--C-:B------:R-:W-:Y:S01]  /*10f0*/  PRMT R133, RZ, 0x5410, R127.reuse ;  /* 0x00005410ff857816 */ /* 0x100fe2000000007f */
[C---:B------:R-:W-:Y:S01]  /*1100*/  FMUL.FTZ R175, R171.reuse, R114 ;  /* 0x00000072abaf7220 */ /* 0x040fe20000410000 */
[----:B------:R-:W-:Y:S01]  /*1110*/  PRMT R134, RZ, 0x7610, R127 ;  /* 0x00007610ff867816 */ /* 0x000fe2000000007f */
[----:B------:R-:W-:-:S02]  /*1120*/  FMUL.FTZ R125, R171, R122 ;  /* 0x0000007aab7d7220 */ /* 0x000fc40000410000 */
[----:B------:R-:W-:Y:S02]  /*1130*/  FFMA.FTZ R195, R179, R109, RZ ;  /* 0x0000006db3c37223 */ /* 0x000fe400000100ff */
[C---:B------:R-:W-:Y:S01]  /*1140*/  FADD.FTZ R204, -R224.reuse, R197 ;  /* 0x000000c5e0cc7221 */ /* 0x040fe20000010100 */
[----:B------:R-:W-:Y:S01]  /*1150*/  PRMT R197, RZ, 0x5410, R124 ;  /* 0x00005410ffc57816 */ /* 0x000fe2000000007c */
[----:B------:R-:W-:Y:S01]  /*1160*/  FADD.FTZ R218, -R224, R200 ;  /* 0x000000c8e0da7221 */ /* 0x000fe20000010100 */
[----:B------:R-:W-:Y:S01]  /*1170*/  PRMT R200, RZ, 0x7610, R124 ;  /* 0x00007610ffc87816 */ /* 0x000fe2000000007c */
[C---:B------:R-:W-:Y:S02]  /*1180*/  FMUL.FTZ R126, R171.reuse, R116 ;  /* 0x00000074ab7e7220 */ /* 0x040fe40000410000 */
[C---:B------:R-:W-:Y:S02]  /*1190*/  FMUL.FTZ R122, R171.reuse, R182 ;  /* 0x000000b6ab7a7220 */ /* 0x040fe40000410000 */
[----:B------:R-:W-:-:S02]  /*11a0*/  FMUL.FTZ R127, R171, R118 ;  /* 0x00000076ab7f7220 */ /* 0x000fc40000410000 */
[-C--:B------:R-:W-:Y:S02]  /*11b0*/  FFMA.FTZ R6, R177, R181.reuse, R6 ;  /* 0x000000b5b1067223 */ /* 0x080fe40000010006 */
[----:B------:R-:W-:Y:S02]  /*11c0*/  FADD.FTZ R30, R30, R181 ;  /* 0x000000b51e1e7221 */ /* 0x000fe40000010000 */
[----:B------:R-:W-:Y:S02]  /*11d0*/  FMUL.FTZ R182, R166, R181 ;  /* 0x000000b5a6b67220 */ /* 0x000fe40000410000 */
[----:B------:R-:W-:Y:S02]  /*11e0*/  FMUL.FTZ R124, R171, R120 ;  /* 0x00000078ab7c7220 */ /* 0x000fe40000410000 */
[----:B------:R-:W-:Y:S02]  /*11f0*/  FFMA.FTZ R7, R176, R184, R7 ;  /* 0x000000b8b0077223 */ /* 0x000fe40000010007 */
[----:B------:R-:W-:-:S02]  /*1200*/  FADD.FTZ R31, R31, R184 ;  /* 0x000000b81f1f7221 */ /* 0x000fc40000010000 */
[----:B------:R-:W-:Y:S02]  /*1210*/  FMUL.FTZ R181, R165, R184 ;  /* 0x000000b8a5b57220 */ /* 0x000fe40000410000 */
[----:B------:R-:W-:Y:S02]  /*1220*/  FADD.FTZ R191, R191, R108 ;  /* 0x0000006cbfbf7221 */ /* 0x000fe40000010000 */
[-C--:B------:R-:W-:Y:S02]  /*1230*/  FFMA.FTZ R8, R175, R183.reuse, R8 ;  /* 0x000000b7af087223 */ /* 0x080fe40000010008 */
[----:B------:R-:W-:Y:S02]  /*1240*/  FADD.FTZ R32, R32, R183 ;  /* 0x000000b720207221 */ /* 0x000fe40000010000 */
[----:B------:R-:W-:Y:S02]  /*1250*/  FMUL.FTZ R184, R164, R183 ;  /* 0x000000b7a4b87220 */ /* 0x000fe40000410000 */
[----:B------:R-:W-:-:S02]  /*1260*/  FFMA.FTZ R195, R178, R108, R195 ;  /* 0x0000006cb2c37223 */ /* 0x000fc400000100c3 */
[----:B------:R-:W-:Y:S02]  /*1270*/  FADD.FTZ R132, -R224, R123 ;  /* 0x0000007be0847221 */ /* 0x000fe40000010100 */
[-C--:B------:R-:W-:Y:S02]  /*1280*/  FFMA.FTZ R9, R126, R186.reuse, R9 ;  /* 0x000000ba7e097223 */ /* 0x080fe40000010009 */
[----:B------:R-:W-:Y:S02]  /*1290*/  FADD.FTZ R33, R33, R186 ;  /* 0x000000ba21217221 */ /* 0x000fe40000010000 */
[----:B------:R-:W-:Y:S02]  /*12a0*/  FMUL.FTZ R183, R163, R186 ;  /* 0x000000baa3b77220 */ /* 0x000fe40000410000 */
[----:B------:R-:W-:Y:S02]  /*12b0*/  FMUL.FTZ R123, R171, R194 ;  /* 0x000000c2ab7b7220 */ /* 0x000fe40000410000 */
[----:B------:R-:W-:-:S02]  /*12c0*/  FFMA.FTZ R10, R127, R185, R10 ;  /* 0x000000b97f0a7223 */ /* 0x000fc4000001000a */
[----:B------:R-:W-:Y:S02]  /*12d0*/  FADD.FTZ R34, R34, R185 ;  /* 0x000000b922227221 */ /* 0x000fe40000010000 */
[----:B------:R-:W-:Y:S02]  /*12e0*/  FMUL.FTZ R186, R162, R185 ;  /* 0x000000b9a2ba7220 */ /* 0x000fe40000410000 */
[-C--:B------:R-:W-:Y:S02]  /*12f0*/  FFMA.FTZ R11, R124, R188.reuse, R11 ;  /* 0x000000bc7c0b7223 */ /* 0x080fe4000001000b */
[----:B------:R-:W-:Y:S02]  /*1300*/  FADD.FTZ R35, R35, R188 ;  /* 0x000000bc23237221 */ /* 0x000fe40000010000 */
[----:B------:R-:W-:Y:S02]  /*1310*/  FMUL.FTZ R185, R161, R188 ;  /* 0x000000bca1b97220 */ /* 0x000fe40000410000 */
[----:B------:R-:W-:-:S02]  /*1320*/  FADD.FTZ R194, R191, R182 ;  /* 0x000000b6bfc27221 */ /* 0x000fc40000010000 */
[-C--:B------:R-:W-:Y:S02]  /*1330*/  FFMA.FTZ R12, R125, R187.reuse, R12 ;  /* 0x000000bb7d0c7223 */ /* 0x080fe4000001000c */
[----:B------:R-:W-:Y:S02]  /*1340*/  FADD.FTZ R36, R36, R187 ;  /* 0x000000bb24247221 */ /* 0x000fe40000010000 */
[----:B------:R-:W-:Y:S02]  /*1350*/  FMUL.FTZ R188, R160, R187 ;  /* 0x000000bba0bc7220 */ /* 0x000fe40000410000 */
[----:B------:R-:W-:Y:S02]  /*1360*/  FFMA.FTZ R195, R177, R182, R195 ;  /* 0x000000b6b1c37223 */ /* 0x000fe400000100c3 */
[----:B------:R-:W-:Y:S02]  /*1370*/  FFMA.FTZ R13, R122, R190, R13 ;  /* 0x000000be7a0d7223 */ /* 0x000fe4000001000d */
[----:B------:R-:W-:-:S02]  /*1380*/  FADD.FTZ R37, R37, R190 ;  /* 0x000000be25257221 */ /* 0x000fc40000010000 */
[----:B------:R-:W-:Y:S02]  /*1390*/  FMUL.FTZ R187, R151, R190 ;  /* 0x000000be97bb7220 */ /* 0x000fe40000410000 */
[-C--:B------:R-:W-:Y:S02]  /*13a0*/  FFMA.FTZ R14, R123, R189.reuse, R14 ;  /* 0x000000bd7b0e7223 */ /* 0x080fe4000001000e */
[----:B------:R-:W-:Y:S02]  /*13b0*/  FADD.FTZ R38, R38, R189 ;  /* 0x000000bd26267221 */ /* 0x000fe40000010000 */
[----:B------:R-:W-:Y:S01]  /*13c0*/  FMUL.FTZ R190, R150, R189 ;  /* 0x000000bd96be7220 */ /* 0x000fe20000410000 */
[----:B------:R-:W-:Y:S01]  /*13d0*/  PRMT R113, RZ, 0x7610, R113 ;  /* 0x00007610ff717816 */ /* 0x000fe20000000071 */
[----:B------:R-:W-:Y:S02]  /*13e0*/  FADD.FTZ R189, R194, R181 ;  /* 0x000000b5c2bd7221 */ /* 0x000fe40000010000 */
[----:B------:R-:W-:Y:S01]  /*13f0*/  FFMA.FTZ R195, R176, R181, R195 ;  /* 0x000000b5b0c37223 */ /* 0x000fe200000100c3 */
[--C-:B------:R-:W-:Y:S01]  /*1400*/  PRMT R199, RZ, 0x5410, R121.reuse ;  /* 0x00005410ffc77816 */ /* 0x100fe20000000079 */
[----:B------:R-:W-:Y:S01]  /*1410*/  FADD.FTZ R194, R189, R184 ;  /* 0x000000b8bdc27221 */ /* 0x000fe20000010000 */
[----:B------:R-:W-:Y:S01]  /*1420*/  PRMT R121, RZ, 0x7610, R121 ;  /* 0x00007610ff797816 */ /* 0x000fe20000000079 */
[----:B------:R-:W-:-:S02]  /*1430*/  FFMA.FTZ R195, R175, R184, R195 ;  /* 0x000000b8afc37223 */ /* 0x000fc400000100c3 */
[----:B------:R-:W-:Y:S02]  /*1440*/  FADD.FTZ R196, -R224, R113 ;  /* 0x00000071e0c47221 */ /* 0x000fe40000010100 */
[----:B------:R-:W-:Y:S02]  /*1450*/  FADD.FTZ R191, R194, R183 ;  /* 0x000000b7c2bf7221 */ /* 0x000fe40000010000 */
[----:B------:R-:W-:Y:S02]  /*1460*/  FFMA.FTZ R195, R126, R183, R195 ;  /* 0x000000b77ec37223 */ /* 0x000fe400000100c3 */
[----:B------:R-:W-:Y:S02]  /*1470*/  FADD.FTZ R216, -R224, R121 ;  /* 0x00000079e0d87221 */ /* 0x000fe40000010100 */
[C---:B------:R-:W-:Y:S02]  /*1480*/  FMUL.FTZ R120, R171.reuse, R196 ;  /* 0x000000c4ab787220 */ /* 0x040fe40000410000 */
[----:B------:R-:W-:-:S02]  /*1490*/  FMUL.FTZ R121, R171, R202 ;  /* 0x000000caab797220 */ /* 0x000fc40000410000 */
[----:B------:R-:W-:Y:S02]  /*14a0*/  FADD.FTZ R194, R191, R186 ;  /* 0x000000babfc27221 */ /* 0x000fe40000010000 */
[----:B------:R-:W-:Y:S02]  /*14b0*/  FFMA.FTZ R195, R127, R186, R195 ;  /* 0x000000ba7fc37223 */ /* 0x000fe400000100c3 */
[-C--:B------:R-:W-:Y:S02]  /*14c0*/  FFMA.FTZ R15, R120, R192.reuse, R15 ;  /* 0x000000c0780f7223 */ /* 0x080fe4000001000f */
[----:B------:R-:W-:Y:S02]  /*14d0*/  FADD.FTZ R39, R39, R192 ;  /* 0x000000c027277221 */ /* 0x000fe40000010000 */
[----:B------:R-:W-:Y:S02]  /*14e0*/  FMUL.FTZ R189, R149, R192 ;  /* 0x000000c095bd7220 */ /* 0x000fe40000410000 */
[----:B------:R-:W-:-:S02]  /*14f0*/  FMUL.FTZ R118, R171, R204 ;  /* 0x000000ccab767220 */ /* 0x000fc40000410000 */
[-C--:B------:R-:W-:Y:S02]  /*1500*/  FFMA.FTZ R16, R121, R107.reuse, R16 ;  /* 0x0000006b79107223 */ /* 0x080fe40000010010 */
[----:B------:R-:W-:Y:S02]  /*1510*/  FADD.FTZ R40, R40, R107 ;  /* 0x0000006b28287221 */ /* 0x000fe40000010000 */
[----:B------:R-:W-:Y:S02]  /*1520*/  FMUL.FTZ R192, R148, R107 ;  /* 0x0000006b94c07220 */ /* 0x000fe40000410000 */
[----:B------:R-:W-:Y:S02]  /*1530*/  FADD.FTZ R107, R194, R185 ;  /* 0x000000b9c26b7221 */ /* 0x000fe40000010000 */
[----:B------:R-:W-:Y:S02]  /*1540*/  FFMA.FTZ R195, R124, R185, R195 ;  /* 0x000000b97cc37223 */ /* 0x000fe400000100c3 */
[----:B------:R-:W-:-:S02]  /*1550*/  FADD.FTZ R212, -R224, R119 ;  /* 0x00000077e0d47221 */ /* 0x000fc40000010100 */
[----:B------:R-:W-:Y:S02]  /*1560*/  FMUL.FTZ R119, R171, R206 ;  /* 0x000000ceab777220 */ /* 0x000fe40000410000 */
[-C--:B------:R-:W-:Y:S02]  /*1570*/  FFMA.FTZ R17, R118, R106.reuse, R17 ;  /* 0x0000006a76117223 */ /* 0x080fe40000010011 */
[----:B------:R-:W-:Y:S02]  /*1580*/  FADD.FTZ R41, R41, R106 ;  /* 0x0000006a29297221 */ /* 0x000fe40000010000 */
[----:B------:R-:W-:Y:S02]  /*1590*/  FMUL.FTZ R191, R147, R106 ;  /* 0x0000006a93bf7220 */ /* 0x000fe40000410000 */
[----:B------:R-:W-:Y:S01]  /*15a0*/  FADD.FTZ R106, R107, R188 ;  /* 0x000000bc6b6a7221 */ /* 0x000fe20000010000 */
[----:B------:R-:W-:Y:S01]  /*15b0*/  PRMT R115, RZ, 0x7610, R115 ;  /* 0x00007610ff737816 */ /* 0x000fe20000000073 */
[----:B------:R-:W-:-:S02]  /*15c0*/  FFMA.FTZ R107, R125, R188, R195 ;  /* 0x000000bc7d6b7223 */ /* 0x000fc400000100c3 */
[-C--:B------:R-:W-:Y:S02]  /*15d0*/  FFMA.FTZ R18, R119, R105.reuse, R18 ;  /* 0x0000006977127223 */ /* 0x080fe40000010012 */
[----:B------:R-:W-:Y:S02]  /*15e0*/  FADD.FTZ R42, R42, R105 ;  /* 0x000000692a2a7221 */ /* 0x000fe40000010000 */
[----:B------:R-:W-:Y:S02]  /*15f0*/  FMUL.FTZ R194, R146, R105 ;  /* 0x0000006992c27220 */ /* 0x000fe40000410000 */
[----:B------:R-:W-:Y:S02]  /*1600*/  FADD.FTZ R105, R106, R187 ;  /* 0x000000bb6a697221 */ /* 0x000fe40000010000 */
[----:B------:R-:W-:Y:S02]  /*1610*/  FFMA.FTZ R107, R122, R187, R107 ;  /* 0x000000bb7a6b7223 */ /* 0x000fe4000001006b */
[----:B------:R-:W-:-:S02]  /*1620*/  FADD.FTZ R208, -R224, R115 ;  /* 0x00000073e0d07221 */ /* 0x000fc40000010100 */
[----:B------:R-:W-:Y:S02]  /*1630*/  FADD.FTZ R106, R105, R190 ;  /* 0x000000be696a7221 */ /* 0x000fe40000010000 */
[----:B------:R-:W-:Y:S02]  /*1640*/  FFMA.FTZ R107, R123, R190, R107 ;  /* 0x000000be7b6b7223 */ /* 0x000fe4000001006b */
        /* <DEDUP_REMOVED lines=10> */
[----:B------:R-:W-:Y:S02]  /*16f0*/  FADD.FTZ R210, -R224, R117 ;  /* 0x00000075e0d27221 */ /* 0x000fe40000010100 */
[----:B------:R-:W-:Y:S02]  /*1700*/  FADD.FTZ R104, R105, R194 ;  /* 0x000000c269687221 */ /* 0x000fe40000010000 */
[----:B------:R-:W-:Y:S02]  /*1710*/  FFMA.FTZ R107, R119, R194, R107 ;  /* 0x000000c2776b7223 */ /* 0x000fe4000001006b */
[----:B------:R-:W-:Y:S02]  /*1720*/  FMUL.FTZ R117, R171, R210 ;  /* 0x000000d2ab757220 */ /* 0x000fe40000410000 */
[----:B------:R-:W-:Y:S02]  /*1730*/  FMUL.FTZ R196, R144, R197 ;  /* 0x000000c590c47220 */ /* 0x000fe40000410000 */
[----:B------:R-:W-:-:S02]  /*1740*/  FADD.FTZ R105, R104, R195 ;  /* 0x000000c368697221 */ /* 0x000fc40000010000 */
[----:B------:R-:W-:Y:S02]  /*1750*/  FFMA.FTZ R107, R116, R195, R107 ;  /* 0x000000c3746b7223 */ /* 0x000fe4000001006b */
[----:B------:R-:W-:Y:S02]  /*1760*/  FMUL.FTZ R114, R171, R212 ;  /* 0x000000d4ab727220 */ /* 0x000fe40000410000 */
[----:B------:R-:W-:Y:S02]  /*1770*/  FFMA.FTZ R20, R117, R197, R20 ;  /* 0x000000c575147223 */ /* 0x000fe40000010014 */
[----:B------:R-:W-:Y:S02]  /*1780*/  FADD.FTZ R72, R72, R197 ;  /* 0x000000c548487221 */ /* 0x000fe40000010000 */
[----:B------:R-:W-:Y:S02]  /*1790*/  FADD.FTZ R104, R105, R196 ;  /* 0x000000c469687221 */ /* 0x000fe40000010000 */
[----:B------:R-:W-:-:S02]  /*17a0*/  FADD.FTZ R214, -R224, R199 ;  /* 0x000000c7e0d67221 */ /* 0x000fc40000010100 */
[----:B------:R-:W-:Y:S02]  /*17b0*/  FMUL.FTZ R197, R143, R200 ;  /* 0x000000c88fc57220 */ /* 0x000fe40000410000 */
[----:B------:R-:W-:Y:S02]  /*17c0*/  FFMA.FTZ R105, R117, R196, R107 ;  /* 0x000000c475697223 */ /* 0x000fe4000001006b */
[----:B------:R-:W-:Y:S02]  /*17d0*/  FFMA.FTZ R21, R114, R200, R21 ;  /* 0x000000c872157223 */ /* 0x000fe40000010015 */
[----:B------:R-:W-:Y:S02]  /*17e0*/  FADD.FTZ R73, R73, R200 ;  /* 0x000000c849497221 */ /* 0x000fe40000010000 */
        /* <DEDUP_REMOVED lines=8> */
[----:B------:R-:W-:Y:S02]  /*1870*/  FFMA.FTZ R23, R112, R198, R23 ;  /* 0x000000c670177223 */ /* 0x000fe40000010017 */
[----:B------:R-:W-:Y:S02]  /*1880*/  FADD.FTZ R75, R75, R198 ;  /* 0x000000c64b4b7221 */ /* 0x000fe40000010000 */
[----:B------:R-:W-:Y:S02]  /*1890*/  FADD.FTZ R220, -R224, R201 ;  /* 0x000000c9e0dc7221 */ /* 0x000fe40000010100 */
[----:B------:R-:W-:Y:S02]  /*18a0*/  FMUL.FTZ R113, R171, R218 ;  /* 0x000000daab717220 */ /* 0x000fe40000410000 */
        /* <DEDUP_REMOVED lines=8> */
[C---:B------:R-:W-:Y:S02]  /*1930*/  FMUL.FTZ R111, R171.reuse, R222 ;  /* 0x000000deab6f7220 */ /* 0x040fe40000410000 */
[----:B------:R-:W-:Y:S02]  /*1940*/  FMUL.FTZ R202, R138, R133 ;  /* 0x000000858aca7220 */ /* 0x000fe40000410000 */
[----:B------:R-:W-:Y:S02]  /*1950*/  FADD.FTZ R107, R104, R201 ;  /* 0x000000c9686b7221 */ /* 0x000fe40000010000 */
[----:B------:R-:W-:Y:S02]  /*1960*/  FFMA.FTZ R105, R110, R201, R105 ;  /* 0x000000c96e697223 */ /* 0x000fe40000010069 */
[----:B------:R-:W-:Y:S02]  /*1970*/  FMUL.FTZ R203, R171, R132 ;  /* 0x00000084abcb7220 */ /* 0x000fe40000410000 */
[----:B------:R-:W-:-:S02]  /*1980*/  FMUL.FTZ R204, R0, R134 ;  /* 0x0000008600cc7220 */ /* 0x000fc40000410000 */
[----:B------:R-:W-:Y:S02]  /*1990*/  FADD.FTZ R107, R107, R202 ;  /* 0x000000ca6b6b7221 */ /* 0x000fe40000010000 */
[----:B------:R-:W-:Y:S02]  /*19a0*/  FFMA.FTZ R105, R111, R202, R105 ;  /* 0x000000ca6f697223 */ /* 0x000fe40000010069 */
        /* <DEDUP_REMOVED lines=10> */
[----:B------:R-:W-:Y:S02]  /*1a50*/  FADD.FTZ R107, R107, R204 ;  /* 0x000000cc6b6b7221 */ /* 0x000fe40000010000 */
[----:B------:R-:W-:Y:S02]  /*1a60*/  FFMA.FTZ R106, R203, R204, R105 ;  /* 0x000000cccb6a7223 */ /* 0x000fe40000010069 */
.L_x_943:
[----:B0-----:R-:W-:Y:S05]  /*1a70*/  BSYNC B1 ;  /* 0x0000000000017941 */ /* 0x001fea0003800000 */
.L_x_941:
[----:B-----5:R-:W-:Y:S02]  /*1a80*/  MOV R104, R130 ;  /* 0x0000008200687202 */ /* 0x020fe40000000f00 */
[----:B------:R-:W-:Y:S02]  /*1a90*/  MOV R105, R2 ;  /* 0x0000000200697202 */ /* 0x000fe40000000f00 */
[----:B------:R-:W-:Y:S02]  /*1aa0*/  MOV R132, R128 ;  /* 0x0000008000847202 */ /* 0x000fe40000000f00 */
[----:B------:R-:W-:Y:S02]  /*1ab0*/  PRMT R207, R104, 0x7610, R207 ;  /* 0x0000761068cf7816 */ /* 0x000fe400000000cf */
[----:B------:R-:W-:-:S02]  /*1ac0*/  PRMT R205, R105, 0x7610, R205 ;  /* 0x0000761069cd7816 */ /* 0x000fc400000000cd */
[----:B------:R-:W-:Y:S01]  /*1ad0*/  PRMT R136, R132, 0x7610, R136 ;  /* 0x0000761084887816 */ /* 0x000fe20000000088 */
[----:B------:R-:W-:Y:S05]  /*1ae0*/  BRA.DIV ~URZ, `(.L_x_944) ;  /* 0x00003fa27f007947 */ /* 0x000fea000b800000 */
[----:B------:R0:W1:Y:S02]  /*1af0*/  SHFL.BFLY PT, R132, R107, 0x1, 0x1f ;  /* 0x0c201f006b847f89 */ /* 0x00006400000e0000 */
.L_x_1071:
[----:B------:R-:W-:Y:S05]  /*1b00*/  BRA.DIV ~URZ, `(.L_x_945) ;  /* 0x000040027f007947 */ /* 0x000fea000b800000 */
[----:B------:R-:W2:Y:S01]  /*1b10*/  SHFL.BFLY PT, R105, R106, 0x1, 0x1f ;  /* 0x0c201f006a697f89 */ /* 0x000ea200000e0000 */
[----:B-1----:R-:W-:-:S05]  /*1b20*/  FADD.FTZ R135, R132, R107 ;  /* 0x0000006b84877221 */ /* 0x002fca0000010000 */
[----:B------:R-:W1:Y:S01]  /*1b30*/  SHFL.BFLY PT, R104, R135, 0x2, 0x1f ;  /* 0x0c401f0087687f89 */ /* 0x000e6200000e0000 */
[----:B--2---:R-:W-:-:S05]  /*1b40*/  FADD.FTZ R105, R105, R106 ;  /* 0x0000006a69697221 */ /* 0x004fca0000010000 */
[----:B------:R-:W2:Y:S01]  /*1b50*/  SHFL.BFLY PT, R132, R105, 0x2, 0x1f ;  /* 0x0c401f0069847f89 */ /* 0x000ea200000e0000 */
[----:B-1----:R-:W-:-:S05]  /*1b60*/  FADD.FTZ R104, R104, R135 ;  /* 0x0000008768687221 */ /* 0x002fca0000010000 */
[----:B0-----:R-:W0:Y:S01]  /*1b70*/  SHFL.BFLY PT, R107, R104, 0x4, 0x1f ;  /* 0x0c801f00686b7f89 */ /* 0x001e2200000e0000 */
[----:B--2---:R-:W-:-:S05]  /*1b80*/  FADD.FTZ R132, R105, R132 ;  /* 0x0000008469847221 */ /* 0x004fca0000010000 */
        /* <DEDUP_REMOVED lines=9> */
.L_x_1072:
[----:B------:R-:W-:Y:S01]  /*1c20*/  ISETP.GE.AND P2, PT, R180, 0x1, PT ;  /* 0x00000001b400780c */ /* 0x000fe20003f46270 */
[----:B------:R-:W-:-:S12]  /*1c30*/  HFMA2.MMA R132, -RZ, RZ, 0, 0 ;  /* 0x00000000ff847435 */ /* 0x000fd800000001ff */
[----:B------:R-:W-:-:S05]  /*1c40*/  @P2 IADD3 R180, R180, -0x1, RZ ;  /* 0xffffffffb4b42810 */ /* 0x000fca0007ffe0ff */
[----:B------:R-:W-:-:S05]  /*1c50*/  @P2 IMAD R180, R180, c[0x0][0x168], RZ ;  /* 0x00005a00b4b42a24 */ /* 0x000fca00078e02ff */
[----:B------:R-:W-:-:S04]  /*1c60*/  @P2 SHF.R.S32.HI R105, RZ, 0x1f, R180 ;  /* 0x0000001fff692819 */ /* 0x000fc800000114b4 */
[----:B------:R-:W-:Y:S02]  /*1c70*/  @P2 LEA.HI R180, R105, R180, RZ, 0x3 ;  /* 0x000000b469b42211 */ /* 0x000fe400078f18ff */
[----:B------:R-:W-:Y:S02]  /*1c80*/  @P2 MOV R105, 0x10 ;  /* 0x0000001000692802 */ /* 0x000fe40000000f00 */
        /* <DEDUP_REMOVED lines=17> */
.L_x_947:
        /* <DEDUP_REMOVED lines=11> */
.L_x_948:
[----:B------:R-:W-:Y:S05]  /*1e50*/  BSYNC B1 ;  /* 0x0000000000017941 */ /* 0x000fea0003800000 */
.L_x_946:
[----:B------:R-:W-:Y:S01]  /*1e60*/  ISETP.NE.U32.AND P0, PT, RZ, c[0x0][0x258], PT ;  /* 0x00009600ff007a0c */ /* 0x000fe20003f05070 */
[----:B------:R-:W-:Y:S03]  /*1e70*/  BSSY B1, `(.L_x_949) ;  /* 0x000000f000017945 */ /* 0x000fe60003800000 */
[----:B------:R-:W-:-:S13]  /*1e80*/  ISETP.NE.AND.EX P0, PT, RZ, c[0x0][0x25c], PT, P0 ;  /* 0x00009700ff007a0c */ /* 0x000fda0003f05300 */
[----:B------:R-:W-:Y:S01]  /*1e90*/  @P0 F2FP.BF16.PACK_AB R105, RZ, R104 ;  /* 0x00000068ff69023e */ /* 0x000fe200000010ff */
[----:B------:R-:W-:Y:S05]  /*1ea0*/  @!P2 BRA `(.L_x_950) ;  /* 0x000000b00000a947 */ /* 0x000fea0003800000 */
[----:B------:R-:W-:Y:S01]  /*1eb0*/  LOP3.LUT P4, RZ, R207, 0xff, RZ, 0xc0, !PT ;  /* 0x000000ffcfff7812 */ /* 0x000fe2000788c0ff */
[----:B------:R-:W-:Y:S01]  /*1ec0*/  FMUL.FTZ R104, R104, c[0x0][0x1ec] ;  /* 0x00007b0068687a20 */ /* 0x000fe20000410000 */
[----:B------:R-:W-:-:S03]  /*1ed0*/  CS2R R106, SRZ ;  /* 0x00000000006a7805 */ /* 0x000fc6000001ff00 */
[----:B------:R-:W-:-:S08]  /*1ee0*/  FMUL.FTZ R135, R104, c[0x0][0x1e8] ;  /* 0x00007a0068877a20 */ /* 0x000fd00000410000 */
[----:B------:R-:W-:-:S05]  /*1ef0*/  @P4 PRMT R104, RZ, 0x5410, R152 ;  /* 0x00005410ff684816 */ /* 0x000fca0000000098 */
[----:B------:R-:W-:Y:S01]  /*1f00*/  @P4 FMUL.FTZ R106, R135, R104 ;  /* 0x00000068876a4220 */ /* 0x000fe20000410000 */
[----:B-----5:R-:W-:-:S04]  /*1f10*/  @P4 PRMT R104, RZ, 0x5410, R92 ;  /* 0x00005410ff684816 */ /* 0x020fc8000000005c */
[----:B------:R-:W-:Y:S01]  /*1f20*/  F2FP.BF16.PACK_AB R106, RZ, R106 ;  /* 0x0000006aff6a723e */ /* 0x000fe200000010ff */
[----:B------:R-:W-:-:S03]  /*1f30*/  @P4 FMUL.FTZ R107, R135, R104 ;  /* 0x00000068876b4220 */ /* 0x000fc60000410000 */
[----:B------:R-:W-:Y:S01]  /*1f40*/  PRMT R96, R106, 0x7610, R96 ;  /* 0x000076106a607816 */ /* 0x000fe20000000060 */
[----:B------:R-:W-:Y:S02]  /*1f50*/  FADD.FTZ R64, R64, R107 ;  /* 0x0000006b40407221 */ /* 0x000fe40000010000 */
.L_x_950:
[----:B------:R-:W-:Y:S05]  /*1f60*/  BSYNC B1 ;  /* 0x0000000000017941 */ /* 0x000fea0003800000 */
.L_x_949:
[----:B------:R-:W-:Y:S01]  /*1f70*/  BSSY B1, `(.L_x_951) ;  /* 0x000000e000017945 */ /* 0x000fe20003800000 */
[----:B------:R-:W-:Y:S01]  /*1f80*/  @P0 PRMT R100, R105, 0x7610, R100 ;  /* 0x0000761069640816 */ /* 0x000fe20000000064 */
[----:B------:R-:W-:Y:S05]  /*1f90*/  @P1 BRA `(.L_x_952) ;  /* 0x0000004000001947 */ /* 0x000fea0003800000 */
[----:B------:R-:W-:Y:S01]  /*1fa0*/  HFMA2.MMA R104, -RZ, RZ, 0, 0 ;  /* 0x00000000ff687435 */ /* 0x000fe200000001ff */
[----:B------:R-:W-:Y:S05]  /*1fb0*/  @!P3 BRA `(.L_x_953) ;  /* 0x000000900000b947 */ /* 0x000fea0003800000 */
[----:B------:R-:W-:Y:S01]  /*1fc0*/  PRMT R104, RZ, 0x7610, R156 ;  /* 0x00007610ff687816 */ /* 0x000fe2000000009c */
[----:B------:R-:W-:Y:S05]  /*1fd0*/  BRA `(.L_x_953) ;  /* 0x0000007000007947 */ /* 0x000fea0003800000 */
.L_x_952:
[----:B------:R-:W-:-:S04]  /*1fe0*/  ISETP.NE.AND P4, PT, R193, RZ, PT ;  /* 0x000000ffc100720c */ /* 0x000fc80003f85270 */
[----:B------:R-:W-:-:S05]  /*1ff0*/  FSEL R105, R133, RZ, !P4 ;  /* 0x000000ff85697208 */ /* 0x000fca0006000000 */
[----:B------:R-:W-:-:S04]  /*2000*/  FFMA.FTZ R105, R178, R134, R105 ;  /* 0x00000086b2697223 */ /* 0x000fc80000010069 */
[----:B------:R-:W-:Y:S01]  /*2010*/  FADD.FTZ R104, R108, -R105 ;  /* 0x800000696c687221 */ /* 0x000fe20000010000 */
[----:B------:R-:W-:-:S03]  /*2020*/  @P3 PRMT R105, RZ, 0x7610, R156 ;  /* 0x00007610ff693816 */ /* 0x000fc6000000009c */
[----:B------:R-:W-:-:S04]  /*2030*/  FMUL.FTZ R104, R171, R104 ;  /* 0x00000068ab687220 */ /* 0x000fc80000410000 */
[----:B------:R-:W-:Y:S02]  /*2040*/  @P3 FADD.FTZ R104, R104, R105 ;  /* 0x0000006968683221 */ /* 0x000fe40000010000 */
.L_x_953:
[----:B------:R-:W-:Y:S05]  /*2050*/  BSYNC B1 ;  /* 0x0000000000017941 */ /* 0x000fea0003800000 */
.L_x_951:
[----:B------:R-:W-:Y:S01]  /*2060*/  BSSY B1, `(.L_x_954) ;  /* 0x000000f000017945 */ /* 0x000fe20003800000 */
[----:B------:R-:W-:Y:S01]  /*2070*/  @P0 F2FP.BF16.PACK_AB R105, RZ, R104 ;  /* 0x00000068ff69023e */ /* 0x000fe200000010ff */
[----:B------:R-:W-:Y:S05]  /*2080*/  @!P2 BRA `(.L_x_955) ;  /* 0x000000c00000a947 */ /* 0x000fea0003800000 */
[----:B------:R-:W-:Y:S01]  /*2090*/  LOP3.LUT P4, RZ, R130, 0xff00, RZ, 0xc0, !PT ;  /* 0x0000ff0082ff7812 */ /* 0x000fe2000788c0ff */
[----:B------:R-:W-:Y:S01]  /*20a0*/  FMUL.FTZ R104, R104, c[0x0][0x1ec] ;  /* 0x00007b0068687a20 */ /* 0x000fe20000410000 */
[----:B------:R-:W-:-:S03]  /*20b0*/  MOV R106, RZ ;  /* 0x000000ff006a7202 */ /* 0x000fc60000000f00 */
[----:B------:R-:W-:Y:S01]  /*20c0*/  FMUL.FTZ R180, R104, c[0x0][0x1e8] ;  /* 0x00007a0068b47a20 */ /* 0x000fe20000410000 */
[----:B------:R-:W-:-:S07]  /*20d0*/  HFMA2.MMA R104, -RZ, RZ, 0, 0 ;  /* 0x00000000ff687435 */ /* 0x000fce00000001ff */
[----:B------:R-:W-:-:S05]  /*20e0*/  @P4 PRMT R107, RZ, 0x7610, R152 ;  /* 0x00007610ff6b4816 */ /* 0x000fca0000000098 */
[----:B------:R-:W-:Y:S01]  /*20f0*/  @P4 FMUL.FTZ R106, R180, R107 ;  /* 0x0000006bb46a4220 */ /* 0x000fe20000410000 */
[----:B-----5:R-:W-:-:S04]  /*2100*/  @P4 PRMT R107, RZ, 0x7610, R92 ;  /* 0x00007610ff6b4816 */ /* 0x020fc8000000005c */
[----:B------:R-:W-:Y:S01]  /*2110*/  F2FP.BF16.PACK_AB R106, RZ, R106 ;  /* 0x0000006aff6a723e */ /* 0x000fe200000010ff */
[----:B------:R-:W-:-:S03]  /*2120*/  @P4 FMUL.FTZ R104, R180, R107 ;  /* 0x0000006bb4684220 */ /* 0x000fc60000410000 */
[----:B------:R-:W-:Y:S01]  /*2130*/  PRMT R96, R96, 0x5410, R106 ;  /* 0x0000541060607816 */ /* 0x000fe2000000006a */
[----:B------:R-:W-:Y:S02]  /*2140*/  FADD.FTZ R65, R65, R104 ;  /* 0x0000006841417221 */ /* 0x000fe40000010000 */
.L_x_955:
[----:B------:R-:W-:Y:S05]  /*2150*/  BSYNC B1 ;  /* 0x0000000000017941 */ /* 0x000fea0003800000 */
.L_x_954:
[----:B------:R-:W-:Y:S01]  /*2160*/  BSSY B1, `(.L_x_956) ;  /* 0x000000e000017945 */ /* 0x000fe20003800000 */
[----:B------:R-:W-:Y:S01]  /*2170*/  @P0 PRMT R100, R100, 0x5410, R105 ;  /* 0x0000541064640816 */ /* 0x000fe20000000069 */
[----:B------:R-:W-:Y:S05]  /*2180*/  @P1 BRA `(.L_x_957) ;  /* 0x0000004000001947 */ /* 0x000fea0003800000 */
[----:B------:R-:W-:Y:S01]  /*2190*/  IMAD.MOV.U32 R104, RZ, RZ, RZ ;  /* 0x000000ffff687224 */ /* 0x000fe200078e00ff */
[----:B------:R-:W-:Y:S05]  /*21a0*/  @!P3 BRA `(.L_x_958) ;  /* 0x000000900000b947 */ /* 0x000fea0003800000 */
[----:B------:R-:W-:Y:S01]  /*21b0*/  PRMT R104, RZ, 0x5410, R157 ;  /* 0x00005410ff687816 */ /* 0x000fe2000000009d */
[----:B------:R-:W-:Y:S05]  /*21c0*/  BRA `(.L_x_958) ;  /* 0x0000007000007947 */ /* 0x000fea0003800000 */
.L_x_957:
[----:B------:R-:W-:-:S04]  /*21d0*/  ISETP.NE.AND P4, PT, R193, RZ, PT ;  /* 0x000000ffc100720c */ /* 0x000fc80003f85270 */
[----:B------:R-:W-:-:S05]  /*21e0*/  FSEL R105, R133, RZ, !P4 ;  /* 0x000000ff85697208 */ /* 0x000fca0006000000 */
[----:B------:R-:W-:-:S04]  /*21f0*/  FFMA.FTZ R105, R177, R134, R105 ;  /* 0x00000086b1697223 */ /* 0x000fc80000010069 */
[----:B------:R-:W-:Y:S01]  /*2200*/  FADD.FTZ R104, R182, -R105 ;  /* 0x80000069b6687221 */ /* 0x000fe20000010000 */
[----:B------:R-:W-:-:S03]  /*2210*/  @P3 PRMT R105, RZ, 0x5410, R157 ;  /* 0x00005410ff693816 */ /* 0x000fc6000000009d */
[----:B------:R-:W-:-:S04]  /*2220*/  FMUL.FTZ R104, R171, R104 ;  /* 0x00000068ab687220 */ /* 0x000fc80000410000 */
[----:B------:R-:W-:Y:S02]  /*2230*/  @P3 FADD.FTZ R104, R104, R105 ;  /* 0x0000006968683221 */ /* 0x000fe40000010000 */
.L_x_958:
[----:B------:R-:W-:Y:S05]  /*2240*/  BSYNC B1 ;  /* 0x0000000000017941 */ /* 0x000fea0003800000 */
.L_x_956:
[----:B------:R-:W-:Y:S01]  /*2250*/  BSSY B1, `(.L_x_959) ;  /* 0x000000e000017945 */ /* 0x000fe20003800000 */
        /* <DEDUP_REMOVED lines=13> */
.L_x_960:
[----:B------:R-:W-:Y:S05]  /*2330*/  BSYNC B1 ;  /* 0x0000000000017941 */ /* 0x000fea0003800000 */
.L_x_959:
[----:B------:R-:W-:Y:S01]  /*2340*/  BSSY B1, `(.L_x_961) ;  /* 0x000000e000017945 */ /* 0x000fe20003800000 */
[----:B------:R-:W-:Y:S01]  /*2350*/  @P0 PRMT R101, R105, 0x7610, R101 ;  /* 0x0000761069650816 */ /* 0x000fe20000000065 */
[----:B------:R-:W-:Y:S05]  /*2360*/  @P1 BRA `(.L_x_962) ;  /* 0x0000004000001947 */ /* 0x000fea0003800000 */
[----:B------:R-:W-:Y:S01]  /*2370*/  MOV R104, RZ ;  /* 0x000000ff00687202 */ /* 0x000fe20000000f00 */
[----:B------:R-:W-:Y:S05]  /*2380*/  @!P3 BRA `(.L_x_963) ;  /* 0x000000900000b947 */ /* 0x000fea0003800000 */
[----:B------:R-:W-:Y:S01]  /*2390*/  PRMT R104, RZ, 0x7610, R157 ;  /* 0x00007610ff687816 */ /* 0x000fe2000000009d */
[----:B------:R-:W-:Y:S05]  /*23a0*/  BRA `(.L_x_963) ;  /* 0x0000007000007947 */ /* 0x000fea0003800000 */
.L_x_962:
[----:B------:R-:W-:-:S04]  /*23b0*/  ISETP.NE.AND P4, PT, R193, RZ, PT ;  /* 0x000000ffc100720c */ /* 0x000fc80003f85270 */
[----:B------:R-:W-:-:S05]  /*23c0*/  FSEL R105, R133, RZ, !P4 ;  /* 0x000000ff85697208 */ /* 0x000fca0006000000 */
[----:B------:R-:W-:Y:S01]  /*23d0*/  FFMA.FTZ R104, R176, R134, R105 ;  /* 0x00000086b0687223 */ /* 0x000fe20000010069 */
[----:B------:R-:W-:-:S03]  /*23e0*/  @P3 PRMT R105, RZ, 0x7610, R157 ;  /* 0x00007610ff693816 */ /* 0x000fc6000000009d */
[----:B------:R-:W-:-:S04]  /*23f0*/  FADD.FTZ R104, R181, -R104 ;  /* 0x80000068b5687221 */ /* 0x000fc80000010000 */
[----:B------:R-:W-:-:S04]  /*2400*/  FMUL.FTZ R104, R171, R104 ;  /* 0x00000068ab687220 */ /* 0x000fc80000410000 */
[----:B------:R-:W-:Y:S02]  /*2410*/  @P3 FADD.FTZ R104, R104, R105 ;  /* 0x0000006968683221 */ /* 0x000fe40000010000 */
.L_x_963:
[----:B------:R-:W-:Y:S05]  /*2420*/  BSYNC B1 ;  /* 0x0000000000017941 */ /* 0x000fea0003800000 */
.L_x_961:
[----:B------:R-:W-:Y:S01]  /*2430*/  BSSY B1, `(.L_x_964) ;  /* 0x000000f000017945 */ /* 0x000fe20003800000 */
[----:B------:R-:W-:Y:S01]  /*2440*/  @P0 F2FP.BF16.PACK_AB R105, RZ, R104 ;  /* 0x00000068ff69023e */ /* 0x000fe200000010ff */
[----:B------:R-:W-:Y:S05]  /*2450*/  @!P2 BRA `(.L_x_965) ;  /* 0x000000c00000a947 */ /* 0x000fea0003800000 */
[----:B------:R-:W-:Y:S01]  /*2460*/  LOP3.LUT P4, RZ, R130, 0xff000000, RZ, 0xc0, !PT ;  /* 0xff00000082ff7812 */ /* 0x000fe2000788c0ff */
[----:B------:R-:W-:Y:S01]  /*2470*/  FMUL.FTZ R104, R104, c[0x0][0x1ec] ;  /* 0x00007b0068687a20 */ /* 0x000fe20000410000 */
[----:B------:R-:W-:-:S03]  /*2480*/  HFMA2.MMA R106, -RZ, RZ, 0, 0 ;  /* 0x00000000ff6a7435 */ /* 0x000fc600000001ff */
[----:B------:R-:W-:Y:S01]  /*2490*/  FMUL.FTZ R180, R104, c[0x0][0x1e8] ;  /* 0x00007a0068b47a20 */ /* 0x000fe20000410000 */
[----:B------:R-:W-:-:S07]  /*24a0*/  MOV R104, RZ ;  /* 0x000000ff00687202 */ /* 0x000fce0000000f00 */
[----:B------:R-:W-:-:S05]  /*24b0*/  @P4 PRMT R107, RZ, 0x7610, R153 ;  /* 0x00007610ff6b4816 */ /* 0x000fca0000000099 */
[----:B------:R-:W-:Y:S01]  /*24c0*/  @P4 FMUL.FTZ R106, R180, R107 ;  /* 0x0000006bb46a4220 */ /* 0x000fe20000410000 */
[----:B-----5:R-:W-:-:S04]  /*24d0*/  @P4 PRMT R107, RZ, 0x7610, R93 ;  /* 0x00007610ff6b4816 */ /* 0x020fc8000000005d */
[----:B------:R-:W-:Y:S01]  /*24e0*/  F2FP.BF16.PACK_AB R106, RZ, R106 ;  /* 0x0000006aff6a723e */ /* 0x000fe200000010ff */
[----:B------:R-:W-:-:S03]  /*24f0*/  @P4 FMUL.FTZ R104, R180, R107 ;  /* 0x0000006bb4684220 */ /* 0x000fc60000410000 */
[----:B------:R-:W-:Y:S01]  /*2500*/  PRMT R97, R97, 0x5410, R106 ;  /* 0x0000541061617816 */ /* 0x000fe2000000006a */
[----:B------:R-:W-:Y:S02]  /*2510*/  FADD.FTZ R67, R67, R104 ;  /* 0x0000006843437221 */ /* 0x000fe40000010000 */
.L_x_965:
[----:B------:R-:W-:Y:S05]  /*2520*/  BSYNC B1 ;  /* 0x0000000000017941 */ /* 0x000fea0003800000 */
.L_x_964:
[----:B------:R-:W-:Y:S01]  /*2530*/  BSSY B1, `(.L_x_966) ;  /* 0x000000e000017945 */ /* 0x000fe20003800000 */
[----:B------:R-:W-:Y:S01]  /*2540*/  @P0 PRMT R101, R101, 0x5410, R105 ;  /* 0x0000541065650816 */ /* 0x000fe20000000069 */
[----:B------:R-:W-:Y:S05]  /*2550*/  @P1 BRA `(.L_x_967) ;  /* 0x0000004000001947 */ /* 0x000fea0003800000 */
[----:B------:R-:W-:Y:S01]  /*2560*/  HFMA2.MMA R104, -RZ, RZ, 0, 0 ;  /* 0x00000000ff687435 */ /* 0x000fe200000001ff */
[----:B------:R-:W-:Y:S05]  /*2570*/  @!P3 BRA `(.L_x_968) ;  /* 0x000000900000b947 */ /* 0x000fea0003800000 */
[----:B------:R-:W-:Y:S01]  /*2580*/  PRMT R104, RZ, 0x5410, R158 ;  /* 0x00005410ff687816 */ /* 0x000fe2000000009e */
[----:B------:R-:W-:Y:S05]  /*2590*/  BRA `(.L_x_968) ;  /* 0x0000007000007947 */ /* 0x000fea0003800000 */
.L_x_967:
[----:B------:R-:W-:-:S04]  /*25a0*/  ISETP.NE.AND P4, PT, R193, RZ, PT ;  /* 0x000000ffc100720c */ /* 0x000fc80003f85270 */
[----:B------:R-:W-:-:S05]  /*25b0*/  FSEL R105, R133, RZ, !P4 ;  /* 0x000000ff85697208 */ /* 0x000fca0006000000 */
[----:B------:R-:W-:-:S04]  /*25c0*/  FFMA.FTZ R105, R175, R134, R105 ;  /* 0x00000086af697223 */ /* 0x000fc80000010069 */
[----:B------:R-:W-:Y:S01]  /*25d0*/  FADD.FTZ R104, R184, -R105 ;  /* 0x80000069b8687221 */ /* 0x000fe20000010000 */
[----:B------:R-:W-:-:S03]  /*25e0*/  @P3 PRMT R105, RZ, 0x5410, R158 ;  /* 0x00005410ff693816 */ /* 0x000fc6000000009e */
[----:B------:R-:W-:-:S04]  /*25f0*/  FMUL.FTZ R104, R171, R104 ;  /* 0x00000068ab687220 */ /* 0x000fc80000410000 */
[----:B------:R-:W-:Y:S02]  /*2600*/  @P3 FADD.FTZ R104, R104, R105 ;  /* 0x0000006968683221 */ /* 0x000fe40000010000 */
.L_x_968:
[----:B------:R-:W-:Y:S05]  /*2610*/  BSYNC B1 ;  /* 0x0000000000017941 */ /* 0x000fea0003800000 */
.L_x_966:
        /* <DEDUP_REMOVED lines=14> */
.L_x_970:
[----:B------:R-:W-:Y:S05]  /*2700*/  BSYNC B1 ;  /* 0x0000000000017941 */ /* 0x000fea0003800000 */
.L_x_969:
[----:B------:R-:W-:Y:S01]  /*2710*/  BSSY B1, `(.L_x_971) ;  /* 0x000000e000017945 */ /* 0x000fe20003800000 */
[----:B------:R-:W-:Y:S01]  /*2720*/  @P0 PRMT R102, R105, 0x7610, R102 ;  /* 0x0000761069660816 */ /* 0x000fe20000000066 */
[----:B------:R-:W-:Y:S05]  /*2730*/  @P1 BRA `(.L_x_972) ;  /* 0x0000004000001947 */ /* 0x000fea0003800000 */
[----:B------:R-:W-:Y:S01]  /*2740*/  MOV R104, RZ ;  /* 0x000000ff00687202 */ /* 0x000fe20000000f00 */
[----:B------:R-:W-:Y:S05]  /*2750*/  @!P3 BRA `(.L_x_973) ;  /* 0x000000900000b947 */ /* 0x000fea0003800000 */
[----:B------:R-:W-:Y:S01]  /*2760*/  PRMT R104, RZ, 0x7610, R158 ;  /* 0x00007610ff687816 */ /* 0x000fe2000000009e */
[----:B------:R-:W-:Y:S05]  /*2770*/  BRA `(.L_x_973) ;  /* 0x0000007000007947 */ /* 0x000fea0003800000 */
.L_x_972:
[----:B------:R-:W-:-:S04]  /*2780*/  ISETP.NE.AND P4, PT, R193, RZ, PT ;  /* 0x000000ffc100720c */ /* 0x000fc80003f85270 */
[----:B------:R-:W-:-:S05]  /*2790*/  FSEL R105, R133, RZ, !P4 ;  /* 0x000000ff85697208 */ /* 0x000fca0006000000 */
[----:B------:R-:W-:Y:S01]  /*27a0*/  FFMA.FTZ R104, R126, R134, R105 ;  /* 0x000000867e687223 */ /* 0x000fe20000010069 */
[----:B------:R-:W-:-:S03]  /*27b0*/  @P3 PRMT R105, RZ, 0x7610, R158 ;  /* 0x00007610ff693816 */ /* 0x000fc6000000009e */
[----:B------:R-:W-:-:S04]  /*27c0*/  FADD.FTZ R104, R183, -R104 ;  /* 0x80000068b7687221 */ /* 0x000fc80000010000 */
[----:B------:R-:W-:-:S04]  /*27d0*/  FMUL.FTZ R104, R171, R104 ;  /* 0x00000068ab687220 */ /* 0x000fc80000410000 */
[----:B------:R-:W-:Y:S02]  /*27e0*/  @P3 FADD.FTZ R104, R104, R105 ;  /* 0x0000006968683221 */ /* 0x000fe40000010000 */
.L_x_973:
[----:B------:R-:W-:Y:S05]  /*27f0*/  BSYNC B1 ;  /* 0x0000000000017941 */ /* 0x000fea0003800000 */
.L_x_971:
        /* <DEDUP_REMOVED lines=15> */
.L_x_975:
[----:B------:R-:W-:Y:S05]  /*28f0*/  BSYNC B1 ;  /* 0x0000000000017941 */ /* 0x000fea0003800000 */
.L_x_974:
[----:B------:R-:W-:Y:S01]  /*2900*/  BSSY B1, `(.L_x_976) ;  /* 0x000000e000017945 */ /* 0x000fe20003800000 */
[----:B------:R-:W-:Y:S01]  /*2910*/  @P0 PRMT R102, R102, 0x5410, R105 ;  /* 0x0000541066660816 */ /* 0x000fe20000000069 */
[----:B------:R-:W-:Y:S05]  /*2920*/  @P1 BRA `(.L_x_977) ;  /* 0x0000004000001947 */ /* 0x000fea0003800000 */
[----:B------:R-:W-:Y:S01]  /*2930*/  HFMA2.MMA R104, -RZ, RZ, 0, 0 ;  /* 0x00000000ff687435 */ /* 0x000fe200000001ff */
[----:B------:R-:W-:Y:S05]  /*2940*/  @!P3 BRA `(.L_x_978) ;  /* 0x000000900000b947 */ /* 0x000fea0003800000 */
[----:B------:R-:W-:Y:S01]  /*2950*/  PRMT R104, RZ, 0x5410, R159 ;  /* 0x00005410ff687816 */ /* 0x000fe2000000009f */
[----:B------:R-:W-:Y:S05]  /*2960*/  BRA `(.L_x_978) ;  /* 0x0000007000007947 */ /* 0x000fea0003800000 */
.L_x_977:
[----:B------:R-:W-:-:S04]  /*2970*/  ISETP.NE.AND P4, PT, R193, RZ, PT ;  /* 0x000000ffc100720c */ /* 0x000fc80003f85270 */
[----:B------:R-:W-:-:S05]  /*2980*/  FSEL R105, R133, RZ, !P4 ;  /* 0x000000ff85697208 */ /* 0x000fca0006000000 */
[----:B------:R-:W-:-:S04]  /*2990*/  FFMA.FTZ R105, R127, R134, R105 ;  /* 0x000000867f697223 */ /* 0x000fc80000010069 */
[----:B------:R-:W-:Y:S01]  /*29a0*/  FADD.FTZ R104, R186, -R105 ;  /* 0x80000069ba687221 */ /* 0x000fe20000010000 */
[----:B------:R-:W-:-:S03]  /*29b0*/  @P3 PRMT R105, RZ, 0x5410, R159 ;  /* 0x00005410ff693816 */ /* 0x000fc6000000009f */
[----:B------:R-:W-:-:S04]  /*29c0*/  FMUL.FTZ R104, R171, R104 ;  /* 0x00000068ab687220 */ /* 0x000fc80000410000 */
[----:B------:R-:W-:Y:S02]  /*29d0*/  @P3 FADD.FTZ R104, R104, R105 ;  /* 0x0000006968683221 */ /* 0x000fe40000010000 */
.L_x_978:
[----:B------:R-:W-:Y:S05]  /*29e0*/  BSYNC B1 ;  /* 0x0000000000017941 */ /* 0x000fea0003800000 */
.L_x_976:
        /* <DEDUP_REMOVED lines=14> */
.L_x_980:
[----:B------:R-:W-:Y:S05]  /*2ad0*/  BSYNC B1 ;  /* 0x0000000000017941 */ /* 0x000fea0003800000 */
.L_x_979:
[----:B------:R-:W-:Y:S01]  /*2ae0*/  BSSY B1, `(.L_x_981) ;  /* 0x000000e000017945 */ /* 0x000fe20003800000 */
[----:B------:R-:W-:Y:S01]  /*2af0*/  @P0 PRMT R103, R105, 0x7610, R103 ;  /* 0x0000761069670816 */ /* 0x000fe20000000067 */
[----:B------:R-:W-:Y:S05]  /*2b00*/  @P1 BRA `(.L_x_982) ;  /* 0x0000004000001947 */ /* 0x000fea0003800000 */
[----:B------:R-:W-:Y:S01]  /*2b10*/  MOV R135, RZ ;  /* 0x000000ff00877202 */ /* 0x000fe20000000f00 */
[----:B------:R-:W-:Y:S05]  /*2b20*/  @!P3 BRA `(.L_x_983) ;  /* 0x000000900000b947 */ /* 0x000fea0003800000 */
[----:B------:R-:W-:Y:S01]  /*2b30*/  PRMT R135, RZ, 0x7610, R159 ;  /* 0x00007610ff877816 */ /* 0x000fe2000000009f */
[----:B------:R-:W-:Y:S05]  /*2b40*/  BRA `(.L_x_983) ;  /* 0x0000007000007947 */ /* 0x000fea0003800000 */
.L_x_982:
[----:B------:R-:W-:-:S04]  /*2b50*/  ISETP.NE.AND P4, PT, R193, RZ, PT ;  /* 0x000000ffc100720c */ /* 0x000fc80003f85270 */
[----:B------:R-:W-:-:S05]  /*2b60*/  FSEL R105, R133, RZ, !P4 ;  /* 0x000000ff85697208 */ /* 0x000fca0006000000 */
[----:B------:R-:W-:-:S04]  /*2b70*/  FFMA.FTZ R104, R124, R134, R105 ;  /* 0x000000867c687223 */ /* 0x000fc80000010069 */
[----:B------:R-:W-:-:S04]  /*2b80*/  FADD.FTZ R104, R185, -R104 ;  /* 0x80000068b9687221 */ /* 0x000fc80000010000 */
[----:B------:R-:W-:Y:S01]  /*2b90*/  FMUL.FTZ R135, R171, R104 ;  /* 0x00000068ab877220 */ /* 0x000fe20000410000 */
[----:B------:R-:W-:-:S05]  /*2ba0*/  @P3 PRMT R104, RZ, 0x7610, R159 ;  /* 0x00007610ff683816 */ /* 0x000fca000000009f */
[----:B------:R-:W-:Y:S02]  /*2bb0*/  @P3 FADD.FTZ R135, R135, R104 ;  /* 0x0000006887873221 */ /* 0x000fe40000010000 */
.L_x_983:
[----:B------:R-:W-:Y:S05]  /*2bc0*/  BSYNC B1 ;  /* 0x0000000000017941 */ /* 0x000fea0003800000 */
.L_x_981:
[----:B------:R-:W-:Y:S01]  /*2bd0*/  @P2 MOV R107, 0x10 ;  /* 0x00000010006b2802 */ /* 0x000fe20000000f00 */
[----:B------:R-:W-:Y:S01]  /*2be0*/  @P0 IMAD.MOV.U32 R105, RZ, RZ, 0x10 ;  /* 0x00000010ff690424 */ /* 0x000fe200078e00ff */
[----:B------:R-:W-:Y:S01]  /*2bf0*/  @P0 F2FP.BF16.PACK_AB R137, RZ, R135 ;  /* 0x00000087ff89023e */ /* 0x000fe200000010ff */
[----:B------:R-:W-:Y:S02]  /*2c00*/  BSSY B1, `(.L_x_984) ;  /* 0x0000011000017945 */ /* 0x000fe40003800000 */
[----:B------:R-:W-:Y:S01]  /*2c10*/  @P0 IMAD.WIDE.U32 R104, R174, R105, c[0x0][0x258] ;  /* 0x00009600ae680625 */ /* 0x000fe200078e0069 */
[----:B------:R-:W-:-:S03]  /*2c20*/  @P0 PRMT R103, R103, 0x5410, R137 ;  /* 0x0000541067670816 */ /* 0x000fc60000000089 */
[----:B------:R-:W-:Y:S01]  /*2c30*/  @P2 IMAD.WIDE.U32 R106, R132, R107, c[0x0][0x248] ;  /* 0x00009200846a2625 */ /* 0x000fe200078e006b */
[----:B------:R-:W-:Y:S05]  /*2c40*/  @!P2 BRA `(.L_x_985) ;  /* 0x000000c00000a947 */ /* 0x000fea0003800000 */
[----:B------:R-:W-:Y:S01]  /*2c50*/  LOP3.LUT P4, RZ, R131, 0xff000000, RZ, 0xc0, !PT ;  /* 0xff00000083ff7812 */ /* 0x000fe2000788c0ff */
[----:B------:R-:W-:Y:S01]  /*2c60*/  FMUL.FTZ R135, R135, c[0x0][0x1ec] ;  /* 0x00007b0087877a20 */ /* 0x000fe20000410000 */
[----:B------:R-:W-:Y:S01]  /*2c70*/  HFMA2.MMA R130, -RZ, RZ, 0, 0 ;  /* 0x00000000ff827435 */ /* 0x000fe200000001ff */
[----:B------:R-:W-:Y:S02]  /*2c80*/  MOV R174, RZ ;  /* 0x000000ff00ae7202 */ /* 0x000fe40000000f00 */
        /* <DEDUP_REMOVED lines=8> */
.L_x_985:
[----:B------:R-:W-:Y:S05]  /*2d10*/  BSYNC B1 ;  /* 0x0000000000017941 */ /* 0x000fea0003800000 */
.L_x_984:
[----:B------:R0:W-:Y:S01]  /*2d20*/  @P0 STG.E.128 [R104.64], R100 ;  /* 0x0000006468000986 */ /* 0x0001e2000c101d04 */
[----:B------:R-:W-:Y:S03]  /*2d30*/  BSSY B1, `(.L_x_986) ;  /* 0x0000007000017945 */ /* 0x000fe60003800000 */
[----:B------:R0:W-:Y:S01]  /*2d40*/  @P2 STG.E.128 [R106.64], R96 ;  /* 0x000000606a002986 */ /* 0x0001e2000c101d04 */
[----:B------:R-:W-:Y:S05]  /*2d50*/  @!P2 BRA `(.L_x_987) ;  /* 0x000000400000a947 */ /* 0x000fea0003800000 */
[----:B-----5:R-:W-:Y:S01]  /*2d60*/  HFMA2.MMA R93, -RZ, RZ, 0, 9.5367431640625e-07 ;  /* 0x00000010ff5d7435 */ /* 0x020fe200000001ff */
[----:B------:R-:W-:-:S09]  /*2d70*/  IADD3 R92, R132, 0x20, RZ ;  /* 0x00000020845c7810 */ /* 0x000fd20007ffe0ff */
[----:B------:R-:W-:-:S06]  /*2d80*/  IMAD.WIDE.U32 R92, R92, R93, c[0x0][0x170] ;  /* 0x00005c005c5c7625 */ /* 0x000fcc00078e005d */
[----:B------:R-:W5:Y:S02]  /*2d90*/  LDG.E.128 R92, [R92.64] ;  /* 0x000000045c5c7981 */ /* 0x000f64000c1e1d00 */
.L_x_987:
[----:B------:R-:W-:Y:S05]  /*2da0*/  BSYNC B1 ;  /* 0x0000000000017941 */ /* 0x000fea0003800000 */
.L_x_986:
[----:B------:R-:W-:Y:S01]  /*2db0*/  BSSY B1, `(.L_x_988) ;  /* 0x000000d000017945 */ /* 0x000fe20003800000 */
[----:B------:R-:W-:Y:S05]  /*2dc0*/  @P1 BRA `(.L_x_989) ;  /* 0x0000004000001947 */ /* 0x000fea0003800000 */
[----:B0-----:R-:W-:Y:S01]  /*2dd0*/  MOV R104, RZ ;  /* 0x000000ff00687202 */ /* 0x001fe20000000f00 */
[----:B------:R-:W-:Y:S05]  /*2de0*/  @!P3 BRA `(.L_x_990) ;  /* 0x000000900000b947 */ /* 0x000fea0003800000 */
[----:B------:R-:W-:Y:S01]  /*2df0*/  PRMT R104, RZ, 0x5410, R84 ;  /* 0x00005410ff687816 */ /* 0x000fe20000000054 */
[----:B------:R-:W-:Y:S05]  /*2e00*/  BRA `(.L_x_990) ;  /* 0x0000007000007947 */ /* 0x000fea0003800000 */
.L_x_989:
[----:B------:R-:W-:-:S04]  /*2e10*/  ISETP.NE.AND P4, PT, R193, RZ, PT ;  /* 0x000000ffc100720c */ /* 0x000fc80003f85270 */
[----:B0-----:R-:W-:-:S05]  /*2e20*/  FSEL R105, R133, RZ, !P4 ;  /* 0x000000ff85697208 */ /* 0x001fca0006000000 */
[----:B------:R-:W-:-:S04]  /*2e30*/  FFMA.FTZ R105, R125, R134, R105 ;  /* 0x000000867d697223 */ /* 0x000fc80000010069 */
[----:B------:R-:W-:Y:S01]  /*2e40*/  FADD.FTZ R104, R188, -R105 ;  /* 0x80000069bc687221 */ /* 0x000fe20000010000 */
[----:B------:R-:W-:-:S03]  /*2e50*/  @P3 PRMT R105, RZ, 0x5410, R84 ;  /* 0x00005410ff693816 */ /* 0x000fc60000000054 */
[----:B------:R-:W-:-:S04]  /*2e60*/  FMUL.FTZ R104, R171, R104 ;  /* 0x00000068ab687220 */ /* 0x000fc80000410000 */
[----:B------:R-:W-:Y:S02]  /*2e70*/  @P3 FADD.FTZ R104, R104, R105 ;  /* 0x0000006968683221 */ /* 0x000fe40000010000 */
.L_x_990:
[----:B------:R-:W-:Y:S05]  /*2e80*/  BSYNC B1 ;  /* 0x0000000000017941 */ /* 0x000fea0003800000 */
.L_x_988:
        /* <DEDUP_REMOVED lines=14> */
.L_x_992:
[----:B------:R-:W-:Y:S05]  /*2f70*/  BSYNC B1 ;  /* 0x0000000000017941 */ /* 0x000fea0003800000 */
.L_x_991:
[----:B------:R-:W-:Y:S01]  /*2f80*/  BSSY B1, `(.L_x_993) ;  /* 0x000000e000017945 */ /* 0x000fe20003800000 */
[----:B------:R-:W-:Y:S01]  /*2f90*/  @P0 PRMT R100, R105, 0x7610, R100 ;  /* 0x0000761069640816 */ /* 0x000fe20000000064 */
[----:B------:R-:W-:Y:S05]  /*2fa0*/  @P1 BRA `(.L_x_994) ;  /* 0x0000004000001947 */ /* 0x000fea0003800000 */
[----:B------:R-:W-:Y:S01]  /*2fb0*/  HFMA2.MMA R104, -RZ, RZ, 0, 0 ;  /* 0x00000000ff687435 */ /* 0x000fe200000001ff */
[----:B------:R-:W-:Y:S05]  /*2fc0*/  @!P3 BRA `(.L_x_995) ;  /* 0x000000900000b947 */ /* 0x000fea0003800000 */
[----:B------:R-:W-:Y:S01]  /*2fd0*/  PRMT R104, RZ, 0x7610, R84 ;  /* 0x00007610ff687816 */ /* 0x000fe20000000054 */
[----:B------:R-:W-:Y:S05]  /*2fe0*/  BRA `(.L_x_995) ;  /* 0x0000007000007947 */ /* 0x000fea0003800000 */
.L_x_994:
[----:B------:R-:W-:-:S04]  /*2ff0*/  ISETP.NE.AND P4, PT, R193, RZ, PT ;  /* 0x000000ffc100720c */ /* 0x000fc80003f85270 */
[----:B------:R-:W-:-:S05]  /*3000*/  FSEL R105, R133, RZ, !P4 ;  /* 0x000000ff85697208 */ /* 0x000fca0006000000 */
[----:B------:R-:W-:Y:S01]  /*3010*/  FFMA.FTZ R104, R122, R134, R105 ;  /* 0x000000867a687223 */ /* 0x000fe20000010069 */
[----:B------:R-:W-:-:S03]  /*3020*/  @P3 PRMT R105, RZ, 0x7610, R84 ;  /* 0x00007610ff693816 */ /* 0x000fc60000000054 */
[----:B------:R-:W-:-:S04]  /*3030*/  FADD.FTZ R104, R187, -R104 ;  /* 0x80000068bb687221 */ /* 0x000fc80000010000 */
[----:B------:R-:W-:-:S04]  /*3040*/  FMUL.FTZ R104, R171, R104 ;  /* 0x00000068ab687220 */ /* 0x000fc80000410000 */
[----:B------:R-:W-:Y:S02]  /*3050*/  @P3 FADD.FTZ R104, R104, R105 ;  /* 0x0000006968683221 */ /* 0x000fe40000010000 */
.L_x_995:
[----:B------:R-:W-:Y:S05]  /*3060*/  BSYNC B1 ;  /* 0x0000000000017941 */ /* 0x000fea0003800000 */
.L_x_993:
        /* <DEDUP_REMOVED lines=15> */
.L_x_997:
[----:B------:R-:W-:Y:S05]  /*3160*/  BSYNC B1 ;  /* 0x0000000000017941 */ /* 0x000fea0003800000 */
.L_x_996:
[----:B------:R-:W-:Y:S01]  /*3170*/  BSSY B1, `(.L_x_998) ;  /* 0x000000e000017945 */ /* 0x000fe20003800000 */
[----:B------:R-:W-:Y:S01]  /*3180*/  @P0 PRMT R100, R100, 0x5410, R105 ;  /* 0x0000541064640816 */ /* 0x000fe20000000069 */
[----:B------:R-:W-:Y:S05]  /*3190*/  @P1 BRA `(.L_x_999) ;  /* 0x0000004000001947 */ /* 0x000fea0003800000 */
[----:B------:R-:W-:Y:S01]  /*31a0*/  MOV R104, RZ ;  /* 0x000000ff00687202 */ /* 0x000fe20000000f00 */
[----:B------:R-:W-:Y:S05]  /*31b0*/  @!P3 BRA `(.L_x_1000) ;  /* 0x000000900000b947 */ /* 0x000fea0003800000 */
[----:B------:R-:W-:Y:S01]  /*31c0*/  PRMT R104, RZ, 0x5410, R85 ;  /* 0x00005410ff687816 */ /* 0x000fe20000000055 */
[----:B------:R-:W-:Y:S05]  /*31d0*/  BRA `(.L_x_1000) ;  /* 0x0000007000007947 */ /* 0x000fea0003800000 */
.L_x_999:
[----:B------:R-:W-:-:S04]  /*31e0*/  ISETP.NE.AND P4, PT, R193, RZ, PT ;  /* 0x000000ffc100720c */ /* 0x000fc80003f85270 */
[----:B------:R-:W-:-:S05]  /*31f0*/  FSEL R105, R133, RZ, !P4 ;  /* 0x000000ff85697208 */ /* 0x000fca0006000000 */
[----:B------:R-:W-:-:S04]  /*3200*/  FFMA.FTZ R105, R123, R134, R105 ;  /* 0x000000867b697223 */ /* 0x000fc80000010069 */
[----:B------:R-:W-:Y:S01]  /*3210*/  FADD.FTZ R104, R190, -R105 ;  /* 0x80000069be687221 */ /* 0x000fe20000010000 */
[----:B------:R-:W-:-:S03]  /*3220*/  @P3 PRMT R105, RZ, 0x5410, R85 ;  /* 0x00005410ff693816 */ /* 0x000fc60000000055 */
[----:B------:R-:W-:-:S04]  /*3230*/  FMUL.FTZ R104, R171, R104 ;  /* 0x00000068ab687220 */ /* 0x000fc80000410000 */
[----:B------:R-:W-:Y:S02]  /*3240*/  @P3 FADD.FTZ R104, R104, R105 ;  /* 0x0000006968683221 */ /* 0x000fe40000010000 */
.L_x_1000:
[----:B------:R-:W-:Y:S05]  /*3250*/  BSYNC B1 ;  /* 0x0000000000017941 */ /* 0x000fea0003800000 */
.L_x_998:
        /* <DEDUP_REMOVED lines=14> */
.L_x_1002:
[----:B------:R-:W-:Y:S05]  /*3340*/  BSYNC B1 ;  /* 0x0000000000017941 */ /* 0x000fea0003800000 */
.L_x_1001:
[----:B------:R-:W-:Y:S01]  /*3350*/  BSSY B1, `(.L_x_1003) ;  /* 0x000000e000017945 */ /* 0x000fe20003800000 */
[----:B------:R-:W-:Y:S01]  /*3360*/  @P0 PRMT R101, R105, 0x7610, R101 ;  /* 0x0000761069650816 */ /* 0x000fe20000000065 */
[----:B------:R-:W-:Y:S05]  /*3370*/  @P1 BRA `(.L_x_1004) ;  /* 0x0000004000001947 */ /* 0x000fea0003800000 */
[----:B------:R-:W-:Y:S01]  /*3380*/  IMAD.MOV.U32 R104, RZ, RZ, RZ ;  /* 0x000000ffff687224 */ /* 0x000fe200078e00ff */
[----:B------:R-:W-:Y:S05]  /*3390*/  @!P3 BRA `(.L_x_1005) ;  /* 0x000000900000b947 */ /* 0x000fea0003800000 */
[----:B------:R-:W-:Y:S01]  /*33a0*/  PRMT R104, RZ, 0x7610, R85 ;  /* 0x00007610ff687816 */ /* 0x000fe20000000055 */
[----:B------:R-:W-:Y:S05]  /*33b0*/  BRA `(.L_x_1005) ;  /* 0x0000007000007947 */ /* 0x000fea0003800000 */
.L_x_1004:
[----:B------:R-:W-:-:S04]  /*33c0*/  ISETP.NE.AND P4, PT, R193, RZ, PT ;  /* 0x000000ffc100720c */ /* 0x000fc80003f85270 */
[----:B------:R-:W-:-:S05]  /*33d0*/  FSEL R105, R133, RZ, !P4 ;  /* 0x000000ff85697208 */ /* 0x000fca0006000000 */
[----:B------:R-:W-:Y:S01]  /*33e0*/  FFMA.FTZ R104, R120, R134, R105 ;  /* 0x0000008678687223 */ /* 0x000fe20000010069 */
[----:B------:R-:W-:-:S03]  /*33f0*/  @P3 PRMT R105, RZ, 0x7610, R85 ;  /* 0x00007610ff693816 */ /* 0x000fc60000000055 */
[----:B------:R-:W-:-:S04]  /*3400*/  FADD.FTZ R104, R189, -R104 ;  /* 0x80000068bd687221 */ /* 0x000fc80000010000 */
[----:B------:R-:W-:-:S04]  /*3410*/  FMUL.FTZ R104, R171, R104 ;  /* 0x00000068ab687220 */ /* 0x000fc80000410000 */
[----:B------:R-:W-:Y:S02]  /*3420*/  @P3 FADD.FTZ R104, R104, R105 ;  /* 0x0000006968683221 */ /* 0x000fe40000010000 */
.L_x_1005:
[----:B------:R-:W-:Y:S05]  /*3430*/  BSYNC B1 ;  /* 0x0000000000017941 */ /* 0x000fea0003800000 */
.L_x_1003:
        /* <DEDUP_REMOVED lines=15> */
.L_x_1007:
[----:B------:R-:W-:Y:S05]  /*3530*/  BSYNC B1 ;  /* 0x0000000000017941 */ /* 0x000fea0003800000 */
.L_x_1006:
[----:B------:R-:W-:Y:S01]  /*3540*/  BSSY B1, `(.L_x_1008) ;  /* 0x000000e000017945 */ /* 0x000fe20003800000 */
[----:B------:R-:W-:Y:S01]  /*3550*/  @P0 PRMT R101, R101, 0x5410, R105 ;  /* 0x0000541065650816 */ /* 0x000fe20000000069 */
[----:B------:R-:W-:Y:S05]  /*3560*/  @P1 BRA `(.L_x_1009) ;  /* 0x0000004000001947 */ /* 0x000fea0003800000 */
[----:B------:R-:W-:Y:S01]  /*3570*/  HFMA2.MMA R104, -RZ, RZ, 0, 0 ;  /* 0x00000000ff687435 */ /* 0x000fe200000001ff */
[----:B------:R-:W-:Y:S05]  /*3580*/  @!P3 BRA `(.L_x_1010) ;  /* 0x000000900000b947 */ /* 0x000fea0003800000 */
[----:B------:R-:W-:Y:S01]  /*3590*/  PRMT R104, RZ, 0x5410, R86 ;  /* 0x00005410ff687816 */ /* 0x000fe20000000056 */
[----:B------:R-:W-:Y:S05]  /*35a0*/  BRA `(.L_x_1010) ;  /* 0x0000007000007947 */ /* 0x000fea0003800000 */
.L_x_1009:
[----:B------:R-:W-:-:S04]  /*35b0*/  ISETP.NE.AND P4, PT, R193, RZ, PT ;  /* 0x000000ffc100720c */ /* 0x000fc80003f85270 */
[----:B------:R-:W-:-:S05]  /*35c0*/  FSEL R105, R133, RZ, !P4 ;  /* 0x000000ff85697208 */ /* 0x000fca0006000000 */
[----:B------:R-:W-:-:S04]  /*35d0*/  FFMA.FTZ R105, R121, R134, R105 ;  /* 0x0000008679697223 */ /* 0x000fc80000010069 */
[----:B------:R-:W-:Y:S01]  /*35e0*/  FADD.FTZ R104, R192, -R105 ;  /* 0x80000069c0687221 */ /* 0x000fe20000010000 */
[----:B------:R-:W-:-:S03]  /*35f0*/  @P3 PRMT R105, RZ, 0x5410, R86 ;  /* 0x00005410ff693816 */ /* 0x000fc60000000056 */
[----:B------:R-:W-:-:S04]  /*3600*/  FMUL.FTZ R104, R171, R104 ;  /* 0x00000068ab687220 */ /* 0x000fc80000410000 */
[----:B------:R-:W-:Y:S02]  /*3610*/  @P3 FADD.FTZ R104, R104, R105 ;  /* 0x0000006968683221 */ /* 0x000fe40000010000 */
.L_x_1010:
[----:B------:R-:W-:Y:S05]  /*3620*/  BSYNC B1 ;  /* 0x0000000000017941 */ /* 0x000fea0003800000 */
.L_x_1008:
        /* <DEDUP_REMOVED lines=14> */
.L_x_1012:
[----:B------:R-:W-:Y:S05]  /*3710*/  BSYNC B1 ;  /* 0x0000000000017941 */ /* 0x000fea0003800000 */
.L_x_1011:
[----:B------:R-:W-:Y:S01]  /*3720*/  BSSY B1, `(.L_x_1013) ;  /* 0x000000e000017945 */ /* 0x000fe20003800000 */
[----:B------:R-:W-:Y:S01]  /*3730*/  @P0 PRMT R102, R105, 0x7610, R102 ;  /* 0x0000761069660816 */ /* 0x000fe20000000066 */
[----:B------:R-:W-:Y:S05]  /*3740*/  @P1 BRA `(.L_x_1014) ;  /* 0x0000004000001947 */ /* 0x000fea0003800000 */
[----:B------:R-:W-:Y:S01]  /*3750*/  MOV R104, RZ ;  /* 0x000000ff00687202 */ /* 0x000fe20000000f00 */
[----:B------:R-:W-:Y:S05]  /*3760*/  @!P3 BRA `(.L_x_1015) ;  /* 0x000000900000b947 */ /* 0x000fea0003800000 */
[----:B------:R-:W-:Y:S01]  /*3770*/  PRMT R104, RZ, 0x7610, R86 ;  /* 0x00007610ff687816 */ /* 0x000fe20000000056 */
[----:B------:R-:W-:Y:S05]  /*3780*/  BRA `(.L_x_1015) ;  /* 0x0000007000007947 */ /* 0x000fea0003800000 */
.L_x_1014:
[----:B------:R-:W-:-:S04]  /*3790*/  ISETP.NE.AND P4, PT, R193, RZ, PT ;  /* 0x000000ffc100720c */ /* 0x000fc80003f85270 */
[----:B------:R-:W-:-:S05]  /*37a0*/  FSEL R105, R133, RZ, !P4 ;  /* 0x000000ff85697208 */ /* 0x000fca0006000000 */
[----:B------:R-:W-:Y:S01]  /*37b0*/  FFMA.FTZ R104, R118, R134, R105 ;  /* 0x0000008676687223 */ /* 0x000fe20000010069 */
[----:B------:R-:W-:-:S03]  /*37c0*/  @P3 PRMT R105, RZ, 0x7610, R86 ;  /* 0x00007610ff693816 */ /* 0x000fc60000000056 */
[----:B------:R-:W-:-:S04]  /*37d0*/  FADD.FTZ R104, R191, -R104 ;  /* 0x80000068bf687221 */ /* 0x000fc80000010000 */
[----:B------:R-:W-:-:S04]  /*37e0*/  FMUL.FTZ R104, R171, R104 ;  /* 0x00000068ab687220 */ /* 0x000fc80000410000 */
[----:B------:R-:W-:Y:S02]  /*37f0*/  @P3 FADD.FTZ R104, R104, R105 ;  /* 0x0000006968683221 */ /* 0x000fe40000010000 */
.L_x_1015:
[----:B------:R-:W-:Y:S05]  /*3800*/  BSYNC B1 ;  /* 0x0000000000017941 */ /* 0x000fea0003800000 */
.L_x_1013:
        /* <DEDUP_REMOVED lines=15> */
.L_x_1017:
[----:B------:R-:W-:Y:S05]  /*3900*/  BSYNC B1 ;  /* 0x0000000000017941 */ /* 0x000fea0003800000 */
.L_x_1016:
[----:B------:R-:W-:Y:S01]  /*3910*/  BSSY B1, `(.L_x_1018) ;  /* 0x000000e000017945 */ /* 0x000fe20003800000 */
[----:B------:R-:W-:Y:S01]  /*3920*/  @P0 PRMT R102, R102, 0x5410, R105 ;  /* 0x0000541066660816 */ /* 0x000fe20000000069 */
[----:B------:R-:W-:Y:S05]  /*3930*/  @P1 BRA `(.L_x_1019) ;  /* 0x0000004000001947 */ /* 0x000fea0003800000 */
[----:B------:R-:W-:Y:S01]  /*3940*/  HFMA2.MMA R104, -RZ, RZ, 0, 0 ;  /* 0x00000000ff687435 */ /* 0x000fe200000001ff */
[----:B------:R-:W-:Y:S05]  /*3950*/  @!P3 BRA `(.L_x_1020) ;  /* 0x000000900000b947 */ /* 0x000fea0003800000 */
[----:B------:R-:W-:Y:S01]  /*3960*/  PRMT R104, RZ, 0x5410, R87 ;  /* 0x00005410ff687816 */ /* 0x000fe20000000057 */
[----:B------:R-:W-:Y:S05]  /*3970*/  BRA `(.L_x_1020) ;  /* 0x0000007000007947 */ /* 0x000fea0003800000 */
.L_x_1019:
[----:B------:R-:W-:-:S04]  /*3980*/  ISETP.NE.AND P4, PT, R193, RZ, PT ;  /* 0x000000ffc100720c */ /* 0x000fc80003f85270 */
[----:B------:R-:W-:-:S05]  /*3990*/  FSEL R105, R133, RZ, !P4 ;  /* 0x000000ff85697208 */ /* 0x000fca0006000000 */
[----:B------:R-:W-:-:S04]  /*39a0*/  FFMA.FTZ R105, R119, R134, R105 ;  /* 0x0000008677697223 */ /* 0x000fc80000010069 */
[----:B------:R-:W-:Y:S01]  /*39b0*/  FADD.FTZ R104, R194, -R105 ;  /* 0x80000069c2687221 */ /* 0x000fe20000010000 */
[----:B------:R-:W-:-:S03]  /*39c0*/  @P3 PRMT R105, RZ, 0x5410, R87 ;  /* 0x00005410ff693816 */ /* 0x000fc60000000057 */
[----:B------:R-:W-:-:S04]  /*39d0*/  FMUL.FTZ R104, R171, R104 ;  /* 0x00000068ab687220 */ /* 0x000fc80000410000 */
[----:B------:R-:W-:Y:S02]  /*39e0*/  @P3 FADD.FTZ R104, R104, R105 ;  /* 0x0000006968683221 */ /* 0x000fe40000010000 */
.L_x_1020:
[----:B------:R-:W-:Y:S05]  /*39f0*/  BSYNC B1 ;  /* 0x0000000000017941 */ /* 0x000fea0003800000 */
.L_x_1018:
        /* <DEDUP_REMOVED lines=14> */
.L_x_1022:
[----:B------:R-:W-:Y:S05]  /*3ae0*/  BSYNC B1 ;  /* 0x0000000000017941 */ /* 0x000fea0003800000 */
.L_x_1021:
[----:B------:R-:W-:Y:S01]  /*3af0*/  BSSY B1, `(.L_x_1023) ;  /* 0x000000e000017945 */ /* 0x000fe20003800000 */
[----:B------:R-:W-:Y:S01]  /*3b00*/  @P0 PRMT R103, R105, 0x7610, R103 ;  /* 0x0000761069670816 */ /* 0x000fe20000000067 */
[----:B------:R-:W-:Y:S05]  /*3b10*/  @P1 BRA `(.L_x_1024) ;  /* 0x0000004000001947 */ /* 0x000fea0003800000 */
[----:B------:R-:W-:Y:S01]  /*3b20*/  MOV R130, RZ ;  /* 0x000000ff00827202 */ /* 0x000fe20000000f00 */
[----:B------:R-:W-:Y:S05]  /*3b30*/  @!P3 BRA `(.L_x_1025) ;  /* 0x000000900000b947 */ /* 0x000fea0003800000 */
[----:B------:R-:W-:Y:S01]  /*3b40*/  PRMT R130, RZ, 0x7610, R87 ;  /* 0x00007610ff827816 */ /* 0x000fe20000000057 */
[----:B------:R-:W-:Y:S05]  /*3b50*/  BRA `(.L_x_1025) ;  /* 0x0000007000007947 */ /* 0x000fea0003800000 */
.L_x_1024:
[----:B------:R-:W-:-:S04]  /*3b60*/  ISETP.NE.AND P4, PT, R193, RZ, PT ;  /* 0x000000ffc100720c */ /* 0x000fc80003f85270 */
[----:B------:R-:W-:-:S05]  /*3b70*/  FSEL R105, R133, RZ, !P4 ;  /* 0x000000ff85697208 */ /* 0x000fca0006000000 */
[----:B------:R-:W-:Y:S01]  /*3b80*/  FFMA.FTZ R104, R116, R134, R105 ;  /* 0x0000008674687223 */ /* 0x000fe20000010069 */
[----:B------:R-:W-:-:S03]  /*3b90*/  @P3 PRMT R105, RZ, 0x7610, R87 ;  /* 0x00007610ff693816 */ /* 0x000fc60000000057 */
[----:B------:R-:W-:-:S04]  /*3ba0*/  FADD.FTZ R104, R195, -R104 ;  /* 0x80000068c3687221 */ /* 0x000fc80000010000 */
[----:B------:R-:W-:-:S04]  /*3bb0*/  FMUL.FTZ R130, R171, R104 ;  /* 0x00000068ab827220 */ /* 0x000fc80000410000 */
[----:B------:R-:W-:Y:S02]  /*3bc0*/  @P3 FADD.FTZ R130, R130, R105 ;  /* 0x0000006982823221 */ /* 0x000fe40000010000 */
.L_x_1025:
[----:B------:R-:W-:Y:S05]  /*3bd0*/  BSYNC B1 ;  /* 0x0000000000017941 */ /* 0x000fea0003800000 */
.L_x_1023:
[----:B------:R-:W-:Y:S01]  /*3be0*/  @P0 MOV R104, 0x10 ;  /* 0x0000001000680802 */ /* 0x000fe20000000f00 */
[----:B------:R-:W-:Y:S01]  /*3bf0*/  @P2 IMAD.MOV.U32 R107, RZ, RZ, 0x10 ;  /* 0x00000010ff6b2424 */ /* 0x000fe200078e00ff */
[----:B------:R-:W-:Y:S01]  /*3c00*/  @P2 IADD3 R106, R132, 0x20, RZ ;  /* 0x00000020846a2810 */ /* 0x000fe20007ffe0ff */
[----:B------:R-:W-:Y:S01]  /*3c10*/  BSSY B1, `(.L_x_1026) ;  /* 0x0000012000017945 */ /* 0x000fe20003800000 */
[----:B------:R-:W-:Y:S01]  /*3c20*/  @P0 F2FP.BF16.PACK_AB R131, RZ, R130 ;  /* 0x00000082ff83023e */ /* 0x000fe200000010ff */
[----:B------:R-:W-:-:S03]  /*3c30*/  @P0 IMAD.WIDE.U32 R104, R173, R104, c[0x0][0x258] ;  /* 0x00009600ad680625 */ /* 0x000fc600078e0068 */
[----:B------:R-:W-:Y:S01]  /*3c40*/  @P0 PRMT R103, R103, 0x5410, R131 ;  /* 0x0000541067670816 */ /* 0x000fe20000000083 */
[----:B------:R-:W-:Y:S01]  /*3c50*/  @P2 IMAD.WIDE.U32 R106, R106, R107, c[0x0][0x248] ;  /* 0x000092006a6a2625 */ /* 0x000fe200078e006b */
        /* <DEDUP_REMOVED lines=13> */
.L_x_1027:
[----:B------:R-:W-:Y:S05]  /*3d30*/  BSYNC B1 ;  /* 0x0000000000017941 */ /* 0x000fea0003800000 */
.L_x_1026:
[----:B------:R0:W-:Y:S01]  /*3d40*/  @P0 STG.E.128 [R104.64], R100 ;  /* 0x0000006468000986 */ /* 0x0001e2000c101d04 */
[----:B------:R-:W-:Y:S01]  /*3d50*/  BSSY B1, `(.L_x_1028) ;  /* 0x0000007000017945 */ /* 0x000fe20003800000 */
[----:B------:R-:W-:Y:S02]  /*3d60*/  IADD3 R2, R132, 0x40, RZ ;  /* 0x0000004084027810 */ /* 0x000fe40007ffe0ff */
[----:B------:R0:W-:Y:S01]  /*3d70*/  @P2 STG.E.128 [R106.64], R96 ;  /* 0x000000606a002986 */ /* 0x0001e2000c101d04 */
[----:B------:R-:W-:Y:S05]  /*3d80*/  @!P2 BRA `(.L_x_1029) ;  /* 0x000000300000a947 */ /* 0x000fea0003800000 */
[----:B-----5:R-:W-:-:S10]  /*3d90*/  HFMA2.MMA R93, -RZ, RZ, 0, 9.5367431640625e-07 ;  /* 0x00000010ff5d7435 */ /* 0x020fd400000001ff */
[----:B------:R-:W-:-:S06]  /*3da0*/  IMAD.WIDE.U32 R92, R2, R93, c[0x0][0x170] ;  /* 0x00005c00025c7625 */ /* 0x000fcc00078e005d */
[----:B------:R-:W5:Y:S02]  /*3db0*/  LDG.E.128 R92, [R92.64] ;  /* 0x000000045c5c7981 */ /* 0x000f64000c1e1d00 */
.L_x_1029:
[----:B------:R-:W-:Y:S05]  /*3dc0*/  BSYNC B1 ;  /* 0x0000000000017941 */ /* 0x000fea0003800000 */
.L_x_1028:
[----:B------:R-:W-:Y:S01]  /*3dd0*/  BSSY B1, `(.L_x_1030) ;  /* 0x000000d000017945 */ /* 0x000fe20003800000 */
[----:B------:R-:W-:Y:S05]  /*3de0*/  @P1 BRA `(.L_x_1031) ;  /* 0x0000004000001947 */ /* 0x000fea0003800000 */
[----:B0-----:R-:W-:Y:S01]  /*3df0*/  MOV R104, RZ ;  /* 0x000000ff00687202 */ /* 0x001fe20000000f00 */
[----:B------:R-:W-:Y:S05]  /*3e00*/  @!P3 BRA `(.L_x_1032) ;  /* 0x000000900000b947 */ /* 0x000fea0003800000 */
[----:B------:R-:W-:Y:S01]  /*3e10*/  PRMT R104, RZ, 0x5410, R88 ;  /* 0x00005410ff687816 */ /* 0x000fe20000000058 */
[----:B------:R-:W-:Y:S05]  /*3e20*/  BRA `(.L_x_1032) ;  /* 0x0000007000007947 */ /* 0x000fea0003800000 */
.L_x_1031:
[----:B------:R-:W-:-:S04]  /*3e30*/  ISETP.NE.AND P4, PT, R193, RZ, PT ;  /* 0x000000ffc100720c */ /* 0x000fc80003f85270 */
[----:B------:R-:W-:-:S05]  /*3e40*/  FSEL R3, R133, RZ, !P4 ;  /* 0x000000ff85037208 */ /* 0x000fca0006000000 */
[----:B------:R-:W-:-:S04]  /*3e50*/  FFMA.FTZ R3, R117, R134, R3 ;  /* 0x0000008675037223 */ /* 0x000fc80000010003 */
[----:B0-----:R-:W-:Y:S01]  /*3e60*/  FADD.FTZ R104, R196, -R3 ;  /* 0x80000003c4687221 */ /* 0x001fe20000010000 */
[----:B------:R-:W-:-:S03]  /*3e70*/  @P3 PRMT R3, RZ, 0x5410, R88 ;  /* 0x00005410ff033816 */ /* 0x000fc60000000058 */
[----:B------:R-:W-:-:S04]  /*3e80*/  FMUL.FTZ R104, R171, R104 ;  /* 0x00000068ab687220 */ /* 0x000fc80000410000 */
[----:B------:R-:W-:Y:S02]  /*3e90*/  @P3 FADD.FTZ R104, R104, R3 ;  /* 0x0000000368683221 */ /* 0x000fe40000010000 */
.L_x_1032:
[----:B------:R-:W-:Y:S05]  /*3ea0*/  BSYNC B1 ;  /* 0x0000000000017941 */ /* 0x000fea0003800000 */
.L_x_1030:
[----:B------:R-:W-:Y:S01]  /*3eb0*/  BSSY B1, `(.L_x_1033) ;  /* 0x000000f000017945 */ /* 0x000fe20003800000 */
[----:B------:R-:W-:Y:S01]  /*3ec0*/  @P0 F2FP.BF16.PACK_AB R3, RZ, R104 ;  /* 0x00000068ff03023e */ /* 0x000fe200000010ff */
        /* <DEDUP_REMOVED lines=13> */
.L_x_1034:
[----:B------:R-:W-:Y:S05]  /*3fa0*/  BSYNC B1 ;  /* 0x0000000000017941 */ /* 0x000fea0003800000 */
.L_x_1033:
[----:B------:R-:W-:Y:S01]  /*3fb0*/  BSSY B1, `(.L_x_1035) ;  /* 0x000000e000017945 */ /* 0x000fe20003800000 */
[----:B------:R-:W-:Y:S01]  /*3fc0*/  @P0 PRMT R100, R3, 0x7610, R100 ;  /* 0x0000761003640816 */ /* 0x000fe20000000064 */
[----:B------:R-:W-:Y:S05]  /*3fd0*/  @P1 BRA `(.L_x_1036) ;  /* 0x0000004000001947 */ /* 0x000fea0003800000 */
[----:B------:R-:W-:Y:S01]  /*3fe0*/  HFMA2.MMA R104, -RZ, RZ, 0, 0 ;  /* 0x00000000ff687435 */ /* 0x000fe200000001ff */
[----:B------:R-:W-:Y:S05]  /*3ff0*/  @!P3 BRA `(.L_x_1037) ;  /* 0x000000900000b947 */ /* 0x000fea0003800000 */
[----:B------:R-:W-:Y:S01]  /*4000*/  PRMT R104, RZ, 0x7610, R88 ;  /* 0x00007610ff687816 */ /* 0x000fe20000000058 */
[----:B------:R-:W-:Y:S05]  /*4010*/  BRA `(.L_x_1037) ;  /* 0x0000007000007947 */ /* 0x000fea0003800000 */
.L_x_1036:
[----:B------:R-:W-:-:S04]  /*4020*/  ISETP.NE.AND P4, PT, R193, RZ, PT ;  /* 0x000000ffc100720c */ /* 0x000fc80003f85270 */
[----:B------:R-:W-:-:S05]  /*4030*/  FSEL R3, R133, RZ, !P4 ;  /* 0x000000ff85037208 */ /* 0x000fca0006000000 */
[----:B------:R-:W-:Y:S01]  /*4040*/  FFMA.FTZ R104, R114, R134, R3 ;  /* 0x0000008672687223 */ /* 0x000fe20000010003 */
[----:B------:R-:W-:-:S03]  /*4050*/  @P3 PRMT R3, RZ, 0x7610, R88 ;  /* 0x00007610ff033816 */ /* 0x000fc60000000058 */
[----:B------:R-:W-:-:S04]  /*4060*/  FADD.FTZ R104, R197, -R104 ;  /* 0x80000068c5687221 */ /* 0x000fc80000010000 */
[----:B------:R-:W-:-:S04]  /*4070*/  FMUL.FTZ R104, R171, R104 ;  /* 0x00000068ab687220 */ /* 0x000fc80000410000 */
[----:B------:R-:W-:Y:S02]  /*4080*/  @P3 FADD.FTZ R104, R104, R3 ;  /* 0x0000000368683221 */ /* 0x000fe40000010000 */
.L_x_1037:
[----:B------:R-:W-:Y:S05]  /*4090*/  BSYNC B1 ;  /* 0x0000000000017941 */ /* 0x000fea0003800000 */
.L_x_1035:
[----:B------:R-:W-:Y:S01]  /*40a0*/  BSSY B1, `(.L_x_1038) ;  /* 0x000000e000017945 */ /* 0x000fe20003800000 */
[----:B------:R-:W-:Y:S01]  /*40b0*/  @P0 F2FP.BF16.PACK_AB R3, RZ, R104 ;  /* 0x00000068ff03023e */ /* 0x000fe200000010ff */
[----:B------:R-:W-:Y:S05]  /*40c0*/  @!P2 BRA `(.L_x_1039) ;  /* 0x000000b00000a947 */ /* 0x000fea0003800000 */
[----:B------:R-:W-:Y:S01]  /*40d0*/  LOP3.LUT P4, RZ, R128, 0xff00, RZ, 0xc0, !PT ;  /* 0x0000ff0080ff7812 */ /* 0x000fe2000788c0ff */
[----:B------:R-:W-:-:S04]  /*40e0*/  FMUL.FTZ R104, R104, c[0x0][0x1ec] ;  /* 0x00007b0068687a20 */ /* 0x000fc80000410000 */
[----:B------:R-:W-:Y:S02]  /*40f0*/  FMUL.FTZ R107, R104, c[0x0][0x1e8] ;  /* 0x00007a00686b7a20 */ /* 0x000fe40000410000 */
[----:B------:R-:W-:-:S06]  /*4100*/  CS2R R104, SRZ ;  /* 0x0000000000687805 */ /* 0x000fcc000001ff00 */
[----:B------:R-:W-:-:S05]  /*4110*/  @P4 PRMT R106, RZ, 0x7610, R76 ;  /* 0x00007610ff6a4816 */ /* 0x000fca000000004c */
[----:B------:R-:W-:Y:S01]  /*4120*/  @P4 FMUL.FTZ R105, R107, R106 ;  /* 0x0000006a6b694220 */ /* 0x000fe20000410000 */
[----:B-----5:R-:W-:-:S04]  /*4130*/  @P4 PRMT R106, RZ, 0x7610, R92 ;  /* 0x00007610ff6a4816 */ /* 0x020fc8000000005c */
[----:B------:R-:W-:Y:S01]  /*4140*/  F2FP.BF16.PACK_AB R105, RZ, R105 ;  /* 0x00000069ff69723e */ /* 0x000fe200000010ff */
[----:B------:R-:W-:-:S03]  /*4150*/  @P4 FMUL.FTZ R104, R106, R107 ;  /* 0x0000006b6a684220 */ /* 0x000fc60000410000 */
[----:B------:R-:W-:Y:S01]  /*4160*/  PRMT R96, R96, 0x5410, R105 ;  /* 0x0000541060607816 */ /* 0x000fe20000000069 */
[----:B------:R-:W-:Y:S02]  /*4170*/  FADD.FTZ R49, R49, R104 ;  /* 0x0000006831317221 */ /* 0x000fe40000010000 */
.L_x_1039:
[----:B------:R-:W-:Y:S05]  /*4180*/  BSYNC B1 ;  /* 0x0000000000017941 */ /* 0x000fea0003800000 */
.L_x_1038:
[----:B------:R-:W-:Y:S01]  /*4190*/  BSSY B1, `(.L_x_1040) ;  /* 0x000000e000017945 */ /* 0x000fe20003800000 */
[----:B------:R-:W-:Y:S01]  /*41a0*/  @P0 PRMT R100, R100, 0x5410, R3 ;  /* 0x0000541064640816 */ /* 0x000fe20000000003 */
[----:B------:R-:W-:Y:S05]  /*41b0*/  @P1 BRA `(.L_x_1041) ;  /* 0x0000004000001947 */ /* 0x000fea0003800000 */
[----:B------:R-:W-:Y:S01]  /*41c0*/  MOV R104, RZ ;  /* 0x000000ff00687202 */ /* 0x000fe20000000f00 */
[----:B------:R-:W-:Y:S05]  /*41d0*/  @!P3 BRA `(.L_x_1042) ;  /* 0x000000900000b947 */ /* 0x000fea0003800000 */
[----:B------:R-:W-:Y:S01]  /*41e0*/  PRMT R104, RZ, 0x5410, R89 ;  /* 0x00005410ff687816 */ /* 0x000fe20000000059 */
[----:B------:R-:W-:Y:S05]  /*41f0*/  BRA `(.L_x_1042) ;  /* 0x0000007000007947 */ /* 0x000fea0003800000 */
.L_x_1041:
[----:B------:R-:W-:-:S04]  /*4200*/  ISETP.NE.AND P4, PT, R193, RZ, PT ;  /* 0x000000ffc100720c */ /* 0x000fc80003f85270 */
[----:B------:R-:W-:-:S05]  /*4210*/  FSEL R3, R133, RZ, !P4 ;  /* 0x000000ff85037208 */ /* 0x000fca0006000000 */
[----:B------:R-:W-:-:S04]  /*4220*/  FFMA.FTZ R3, R115, R134, R3 ;  /* 0x0000008673037223 */ /* 0x000fc80000010003 */
[----:B------:R-:W-:Y:S01]  /*4230*/  FADD.FTZ R104, R200, -R3 ;  /* 0x80000003c8687221 */ /* 0x000fe20000010000 */
[----:B------:R-:W-:-:S03]  /*4240*/  @P3 PRMT R3, RZ, 0x5410, R89 ;  /* 0x00005410ff033816 */ /* 0x000fc60000000059 */
[----:B------:R-:W-:-:S04]  /*4250*/  FMUL.FTZ R104, R171, R104 ;  /* 0x00000068ab687220 */ /* 0x000fc80000410000 */
[----:B------:R-:W-:Y:S02]  /*4260*/  @P3 FADD.FTZ R104, R104, R3 ;  /* 0x0000000368683221 */ /* 0x000fe40000010000 */
.L_x_1042:
[----:B------:R-:W-:Y:S05]  /*4270*/  BSYNC B1 ;  /* 0x0000000000017941 */ /* 0x000fea0003800000 */
.L_x_1040:
[----:B------:R-:W-:Y:S01]  /*4280*/  BSSY B1, `(.L_x_1043) ;  /* 0x000000f000017945 */ /* 0x000fe20003800000 */
[----:B------:R-:W-:Y:S01]  /*4290*/  @P0 F2FP.BF16.PACK_AB R3, RZ, R104 ;  /* 0x00000068ff03023e */ /* 0x000fe200000010ff */
[----:B------:R-:W-:Y:S05]  /*42a0*/  @!P2 BRA `(.L_x_1044) ;  /* 0x000000c00000a947 */ /* 0x000fea0003800000 */
[----:B------:R-:W-:Y:S01]  /*42b0*/  LOP3.LUT P4, RZ, R128, 0xff0000, RZ, 0xc0, !PT ;  /* 0x00ff000080ff7812 */ /* 0x000fe2000788c0ff */
[----:B------:R-:W-:Y:S01]  /*42c0*/  FMUL.FTZ R104, R104, c[0x0][0x1ec] ;  /* 0x00007b0068687a20 */ /* 0x000fe20000410000 */
[----:B------:R-:W-:Y:S01]  /*42d0*/  HFMA2.MMA R105, -RZ, RZ, 0, 0 ;  /* 0x00000000ff697435 */ /* 0x000fe200000001ff */
[----:B------:R-:W-:Y:S02]  /*42e0*/  IMAD.MOV.U32 R107, RZ, RZ, RZ ;  /* 0x000000ffff6b7224 */ /* 0x000fe400078e00ff */
        /* <DEDUP_REMOVED lines=8> */
.L_x_1044:
[----:B------:R-:W-:Y:S05]  /*4370*/  BSYNC B1 ;  /* 0x0000000000017941 */ /* 0x000fea0003800000 */
.L_x_1043:
[----:B------:R-:W-:Y:S01]  /*4380*/  BSSY B1, `(.L_x_1045) ;  /* 0x000000e000017945 */ /* 0x000fe20003800000 */
[----:B------:R-:W-:Y:S01]  /*4390*/  @P0 PRMT R101, R3, 0x7610, R101 ;  /* 0x0000761003650816 */ /* 0x000fe20000000065 */
[----:B------:R-:W-:Y:S05]  /*43a0*/  @P1 BRA `(.L_x_1046) ;  /* 0x0000004000001947 */ /* 0x000fea0003800000 */
[----:B------:R-:W-:Y:S01]  /*43b0*/  MOV R104, RZ ;  /* 0x000000ff00687202 */ /* 0x000fe20000000f00 */
[----:B------:R-:W-:Y:S05]  /*43c0*/  @!P3 BRA `(.L_x_1047) ;  /* 0x000000900000b947 */ /* 0x000fea0003800000 */
[----:B------:R-:W-:Y:S01]  /*43d0*/  PRMT R104, RZ, 0x7610, R89 ;  /* 0x00007610ff687816 */ /* 0x000fe20000000059 */
[----:B------:R-:W-:Y:S05]  /*43e0*/  BRA `(.L_x_1047) ;  /* 0x0000007000007947 */ /* 0x000fea0003800000 */
.L_x_1046:
[----:B------:R-:W-:-:S04]  /*43f0*/  ISETP.NE.AND P4, PT, R193, RZ, PT ;  /* 0x000000ffc100720c */ /* 0x000fc80003f85270 */
[----:B------:R-:W-:-:S05]  /*4400*/  FSEL R3, R133, RZ, !P4 ;  /* 0x000000ff85037208 */ /* 0x000fca0006000000 */
[----:B------:R-:W-:Y:S01]  /*4410*/  FFMA.FTZ R104, R112, R134, R3 ;  /* 0x0000008670687223 */ /* 0x000fe20000010003 */
[----:B------:R-:W-:-:S03]  /*4420*/  @P3 PRMT R3, RZ, 0x7610, R89 ;  /* 0x00007610ff033816 */ /* 0x000fc60000000059 */
[----:B------:R-:W-:-:S04]  /*4430*/  FADD.FTZ R104, R199, -R104 ;  /* 0x80000068c7687221 */ /* 0x000fc80000010000 */
[----:B------:R-:W-:-:S04]  /*4440*/  FMUL.FTZ R104, R171, R104 ;  /* 0x00000068ab687220 */ /* 0x000fc80000410000 */
[----:B------:R-:W-:Y:S02]  /*4450*/  @P3 FADD.FTZ R104, R104, R3 ;  /* 0x0000000368683221 */ /* 0x000fe40000010000 */
.L_x_1047:
[----:B------:R-:W-:Y:S05]  /*4460*/  BSYNC B1 ;  /* 0x0000000000017941 */ /* 0x000fea0003800000 */
.L_x_1045:
        /* <DEDUP_REMOVED lines=14> */
.L_x_1049:
[----:B------:R-:W-:Y:S05]  /*4550*/  BSYNC B1 ;  /* 0x0000000000017941 */ /* 0x000fea0003800000 */
.L_x_1048:
[----:B------:R-:W-:Y:S01]  /*4560*/  BSSY B1, `(.L_x_1050) ;  /* 0x000000e000017945 */ /* 0x000fe20003800000 */
[----:B------:R-:W-:Y:S01]  /*4570*/  @P0 PRMT R101, R101, 0x5410, R3 ;  /* 0x0000541065650816 */ /* 0x000fe20000000003 */
[----:B------:R-:W-:Y:S05]  /*4580*/  @P1 BRA `(.L_x_1051) ;  /* 0x0000004000001947 */ /* 0x000fea0003800000 */
[----:B------:R-:W-:Y:S01]  /*4590*/  HFMA2.MMA R104, -RZ, RZ, 0, 0 ;  /* 0x00000000ff687435 */ /* 0x000fe200000001ff */
[----:B------:R-:W-:Y:S05]  /*45a0*/  @!P3 BRA `(.L_x_1052) ;  /* 0x000000900000b947 */ /* 0x000fea0003800000 */
[----:B------:R-:W-:Y:S01]  /*45b0*/  PRMT R104, RZ, 0x5410, R90 ;  /* 0x00005410ff687816 */ /* 0x000fe2000000005a */
[----:B------:R-:W-:Y:S05]  /*45c0*/  BRA `(.L_x_1052) ;  /* 0x0000007000007947 */ /* 0x000fea0003800000 */
.L_x_1051:
[----:B------:R-:W-:-:S04]  /*45d0*/  ISETP.NE.AND P4, PT, R193, RZ, PT ;  /* 0x000000ffc100720c */ /* 0x000fc80003f85270 */
[----:B------:R-:W-:-:S05]  /*45e0*/  FSEL R3, R133, RZ, !P4 ;  /* 0x000000ff85037208 */ /* 0x000fca0006000000 */
[----:B------:R-:W-:-:S04]  /*45f0*/  FFMA.FTZ R3, R113, R134, R3 ;  /* 0x0000008671037223 */ /* 0x000fc80000010003 */
[----:B------:R-:W-:Y:S01]  /*4600*/  FADD.FTZ R104, R198, -R3 ;  /* 0x80000003c6687221 */ /* 0x000fe20000010000 */
[----:B------:R-:W-:-:S03]  /*4610*/  @P3 PRMT R3, RZ, 0x5410, R90 ;  /* 0x00005410ff033816 */ /* 0x000fc6000000005a */
[----:B------:R-:W-:-:S04]  /*4620*/  FMUL.FTZ R104, R171, R104 ;  /* 0x00000068ab687220 */ /* 0x000fc80000410000 */
[----:B------:R-:W-:Y:S02]  /*4630*/  @P3 FADD.FTZ R104, R104, R3 ;  /* 0x0000000368683221 */ /* 0x000fe40000010000 */
.L_x_1052:
[----:B------:R-:W-:Y:S05]  /*4640*/  BSYNC B1 ;  /* 0x0000000000017941 */ /* 0x000fea0003800000 */
.L_x_1050:
[----:B------:R-:W-:Y:S01]  /*4650*/  BSSY B1, `(.L_x_1053) ;  /* 0x000000f000017945 */ /* 0x000fe20003800000 */
[----:B------:R-:W-:Y:S01]  /*4660*/  @P0 F2FP.BF16.PACK_AB R3, RZ, R104 ;  /* 0x00000068ff03023e */ /* 0x000fe200000010ff */
[----:B------:R-:W-:Y:S05]  /*4670*/  @!P2 BRA `(.L_x_1054) ;  /* 0x000000c00000a947 */ /* 0x000fea0003800000 */
[----:B------:R-:W-:Y:S01]  /*4680*/  LOP3.LUT P4, RZ, R129, 0xff, RZ, 0xc0, !PT ;  /* 0x000000ff81ff7812 */ /* 0x000fe2000788c0ff */
[----:B------:R-:W-:Y:S01]  /*4690*/  FMUL.FTZ R104, R104, c[0x0][0x1ec] ;  /* 0x00007b0068687a20 */ /* 0x000fe20000410000 */
[----:B------:R-:W-:Y:S01]  /*46a0*/  MOV R105, RZ ;  /* 0x000000ff00697202 */ /* 0x000fe20000000f00 */
[----:B------:R-:W-:Y:S02]  /*46b0*/  HFMA2.MMA R107, -RZ, RZ, 0, 0 ;  /* 0x00000000ff6b7435 */ /* 0x000fe400000001ff */
        /* <DEDUP_REMOVED lines=8> */
.L_x_1054:
[----:B------:R-:W-:Y:S05]  /*4740*/  BSYNC B1 ;  /* 0x0000000000017941 */ /* 0x000fea0003800000 */
.L_x_1053:
[----:B------:R-:W-:Y:S01]  /*4750*/  BSSY B1, `(.L_x_1055) ;  /* 0x000000e000017945 */ /* 0x000fe20003800000 */
[----:B------:R-:W-:Y:S01]  /*4760*/  @P0 PRMT R102, R3, 0x7610, R102 ;  /* 0x0000761003660816 */ /* 0x000fe20000000066 */
[----:B------:R-:W-:Y:S05]  /*4770*/  @P1 BRA `(.L_x_1056) ;  /* 0x0000004000001947 */ /* 0x000fea0003800000 */
[----:B------:R-:W-:Y:S01]  /*4780*/  MOV R104, RZ ;  /* 0x000000ff00687202 */ /* 0x000fe20000000f00 */
[----:B------:R-:W-:Y:S05]  /*4790*/  @!P3 BRA `(.L_x_1057) ;  /* 0x000000900000b947 */ /* 0x000fea0003800000 */
[----:B------:R-:W-:Y:S01]  /*47a0*/  PRMT R104, RZ, 0x7610, R90 ;  /* 0x00007610ff687816 */ /* 0x000fe2000000005a */
[----:B------:R-:W-:Y:S05]  /*47b0*/  BRA `(.L_x_1057) ;  /* 0x0000007000007947 */ /* 0x000fea0003800000 */
.L_x_1056:
[----:B------:R-:W-:-:S04]  /*47c0*/  ISETP.NE.AND P4, PT, R193, RZ, PT ;  /* 0x000000ffc100720c */ /* 0x000fc80003f85270 */
[----:B------:R-:W-:-:S05]  /*47d0*/  FSEL R3, R133, RZ, !P4 ;  /* 0x000000ff85037208 */ /* 0x000fca0006000000 */
[----:B------:R-:W-:Y:S01]  /*47e0*/  FFMA.FTZ R104, R110, R134, R3 ;  /* 0x000000866e687223 */ /* 0x000fe20000010003 */
[----:B------:R-:W-:-:S03]  /*47f0*/  @P3 PRMT R3, RZ, 0x7610, R90 ;  /* 0x00007610ff033816 */ /* 0x000fc6000000005a */
[----:B------:R-:W-:-:S04]  /*4800*/  FADD.FTZ R104, R201, -R104 ;  /* 0x80000068c9687221 */ /* 0x000fc80000010000 */
[----:B------:R-:W-:-:S04]  /*4810*/  FMUL.FTZ R104, R171, R104 ;  /* 0x00000068ab687220 */ /* 0x000fc80000410000 */
[----:B------:R-:W-:Y:S02]  /*4820*/  @P3 FADD.FTZ R104, R104, R3 ;  /* 0x0000000368683221 */ /* 0x000fe40000010000 */
.L_x_1057:
[----:B------:R-:W-:Y:S05]  /*4830*/  BSYNC B1 ;  /* 0x0000000000017941 */ /* 0x000fea0003800000 */
.L_x_1055:
        /* <DEDUP_REMOVED lines=14> */
.L_x_1059:
[----:B------:R-:W-:Y:S05]  /*4920*/  BSYNC B1 ;  /* 0x0000000000017941 */ /* 0x000fea0003800000 */
.L_x_1058:
[----:B------:R-:W-:Y:S01]  /*4930*/  BSSY B1, `(.L_x_1060) ;  /* 0x000000e000017945 */ /* 0x000fe20003800000 */
[----:B------:R-:W-:Y:S01]  /*4940*/  @P0 PRMT R102, R102, 0x5410, R3 ;  /* 0x0000541066660816 */ /* 0x000fe20000000003 */
[----:B------:R-:W-:Y:S05]  /*4950*/  @P1 BRA `(.L_x_1061) ;  /* 0x0000004000001947 */ /* 0x000fea0003800000 */
[----:B------:R-:W-:Y:S01]  /*4960*/  HFMA2.MMA R104, -RZ, RZ, 0, 0 ;  /* 0x00000000ff687435 */ /* 0x000fe200000001ff */
[----:B------:R-:W-:Y:S05]  /*4970*/  @!P3 BRA `(.L_x_1062) ;  /* 0x000000900000b947 */ /* 0x000fea0003800000 */
[----:B------:R-:W-:Y:S01]  /*4980*/  PRMT R104, RZ, 0x5410, R91 ;  /* 0x00005410ff687816 */ /* 0x000fe2000000005b */
[----:B------:R-:W-:Y:S05]  /*4990*/  BRA `(.L_x_1062) ;  /* 0x0000007000007947 */ /* 0x000fea0003800000 */
.L_x_1061:
[----:B------:R-:W-:-:S04]  /*49a0*/  ISETP.NE.AND P4, PT, R193, RZ, PT ;  /* 0x000000ffc100720c */ /* 0x000fc80003f85270 */
[----:B------:R-:W-:-:S05]  /*49b0*/  FSEL R3, R133, RZ, !P4 ;  /* 0x000000ff85037208 */ /* 0x000fca0006000000 */
[----:B------:R-:W-:-:S04]  /*49c0*/  FFMA.FTZ R3, R111, R134, R3 ;  /* 0x000000866f037223 */ /* 0x000fc80000010003 */
[----:B------:R-:W-:Y:S01]  /*49d0*/  FADD.FTZ R104, R202, -R3 ;  /* 0x80000003ca687221 */ /* 0x000fe20000010000 */
[----:B------:R-:W-:-:S03]  /*49e0*/  @P3 PRMT R3, RZ, 0x5410, R91 ;  /* 0x00005410ff033816 */ /* 0x000fc6000000005b */
[----:B------:R-:W-:-:S04]  /*49f0*/  FMUL.FTZ R104, R171, R104 ;  /* 0x00000068ab687220 */ /* 0x000fc80000410000 */
[----:B------:R-:W-:Y:S02]  /*4a00*/  @P3 FADD.FTZ R104, R104, R3 ;  /* 0x0000000368683221 */ /* 0x000fe40000010000 */
.L_x_1062:
[----:B------:R-:W-:Y:S05]  /*4a10*/  BSYNC B1 ;  /* 0x0000000000017941 */ /* 0x000fea0003800000 */
.L_x_1060:
        /* <DEDUP_REMOVED lines=15> */
.L_x_1064:
[----:B------:R-:W-:Y:S05]  /*4b10*/  BSYNC B1 ;  /* 0x0000000000017941 */ /* 0x000fea0003800000 */
.L_x_1063:
[----:B------:R-:W-:Y:S01]  /*4b20*/  BSSY B1, `(.L_x_1065) ;  /* 0x000000e000017945 */ /* 0x000fe20003800000 */
[----:B------:R-:W-:Y:S01]  /*4b30*/  @P0 PRMT R103, R3, 0x7610, R103 ;  /* 0x0000761003670816 */ /* 0x000fe20000000067 */
[----:B------:R-:W-:Y:S05]  /*4b40*/  @P1 BRA `(.L_x_1066) ;  /* 0x0000004000001947 */ /* 0x000fea0003800000 */
[----:B------:R-:W-:Y:S01]  /*4b50*/  MOV R104, RZ ;  /* 0x000000ff00687202 */ /* 0x000fe20000000f00 */
[----:B------:R-:W-:Y:S05]  /*4b60*/  @!P3 BRA `(.L_x_1067) ;  /* 0x000000900000b947 */ /* 0x000fea0003800000 */
[----:B------:R-:W-:Y:S01]  /*4b70*/  PRMT R104, RZ, 0x7610, R91 ;  /* 0x00007610ff687816 */ /* 0x000fe2000000005b */
[----:B------:R-:W-:Y:S05]  /*4b80*/  BRA `(.L_x_1067) ;  /* 0x0000007000007947 */ /* 0x000fea0003800000 */
.L_x_1066:
[----:B------:R-:W-:-:S04]  /*4b90*/  ISETP.NE.AND P1, PT, R193, RZ, PT ;  /* 0x000000ffc100720c */ /* 0x000fc80003f25270 */
[----:B------:R-:W-:-:S05]  /*4ba0*/  FSEL R3, R133, RZ, !P1 ;  /* 0x000000ff85037208 */ /* 0x000fca0004800000 */
[----:B------:R-:W-:-:S04]  /*4bb0*/  FFMA.FTZ R3, R203, R134, R3 ;  /* 0x00000086cb037223 */ /* 0x000fc80000010003 */
[----:B------:R-:W-:Y:S01]  /*4bc0*/  FADD.FTZ R104, R204, -R3 ;  /* 0x80000003cc687221 */ /* 0x000fe20000010000 */
[----:B------:R-:W-:-:S03]  /*4bd0*/  @P3 PRMT R3, RZ, 0x7610, R91 ;  /* 0x00007610ff033816 */ /* 0x000fc6000000005b */
[----:B------:R-:W-:-:S04]  /*4be0*/  FMUL.FTZ R104, R171, R104 ;  /* 0x00000068ab687220 */ /* 0x000fc80000410000 */
[----:B------:R-:W-:Y:S02]  /*4bf0*/  @P3 FADD.FTZ R104, R104, R3 ;  /* 0x0000000368683221 */ /* 0x000fe40000010000 */
.L_x_1067:
[----:B------:R-:W-:Y:S05]  /*4c00*/  BSYNC B1 ;  /* 0x0000000000017941 */ /* 0x000fea0003800000 */
.L_x_1065:
[----:B------:R-:W-:Y:S01]  /*4c10*/  @P0 F2FP.BF16.PACK_AB R3, RZ, R104 ;  /* 0x00000068ff03023e */ /* 0x000fe200000010ff */
[----:B------:R-:W-:Y:S03]  /*4c20*/  BSSY B1, `(.L_x_1068) ;  /* 0x000000f000017945 */ /* 0x000fe60003800000 */
[----:B------:R-:W-:Y:S01]  /*4c30*/  @P0 PRMT R103, R103, 0x5410, R3 ;  /* 0x0000541067670816 */ /* 0x000fe20000000003 */
[----:B------:R-:W-:Y:S05]  /*4c40*/  @!P2 BRA `(.L_x_1069) ;  /* 0x000000c00000a947 */ /* 0x000fea0003800000 */
[----:B------:R-:W-:Y:S01]  /*4c50*/  LOP3.LUT P1, RZ, R129, 0xff000000, RZ, 0xc0, !PT ;  /* 0xff00000081ff7812 */ /* 0x000fe2000782c0ff */
[----:B------:R-:W-:Y:S02]  /*4c60*/  FMUL.FTZ R104, R104, c[0x0][0x1ec] ;  /* 0x00007b0068687a20 */ /* 0x000fe40000410000 */
[----:B------:R-:W-:Y:S02]  /*4c70*/  IMAD.MOV.U32 R3, RZ, RZ, RZ ;  /* 0x000000ffff037224 */ /* 0x000fe400078e00ff */
        /* <DEDUP_REMOVED lines=9> */
.L_x_1069:
[----:B------:R-:W-:Y:S05]  /*4d10*/  BSYNC B1 ;  /* 0x0000000000017941 */ /* 0x000fea0003800000 */
.L_x_1068:
[----:B------:R-:W-:Y:S02]  /*4d20*/  @P0 MOV R173, 0x10 ;  /* 0x0000001000ad0802 */ /* 0x000fe40000000f00 */
[----:B------:R-:W-:Y:S02]  /*4d30*/  @P2 MOV R3, 0x10 ;  /* 0x0000001000032802 */ /* 0x000fe40000000f00 */
[----:B------:R-:W-:Y:S01]  /*4d40*/  MOV R105, c[0x0][0x160] ;  /* 0x0000580000697a02 */ /* 0x000fe20000000f00 */
[----:B------:R-:W-:-:S03]  /*4d50*/  @P0 IMAD.WIDE.U32 R172, R172, R173, c[0x0][0x258] ;  /* 0x00009600acac0625 */ /* 0x000fc600078e00ad */
[----:B------:R-:W-:Y:S01]  /*4d60*/  LEA R170, R105, R170, 0x2 ;  /* 0x000000aa69aa7211 */ /* 0x000fe200078e10ff */
[----:B------:R-:W-:Y:S01]  /*4d70*/  @P2 IMAD.WIDE.U32 R2, R2, R3, c[0x0][0x248] ;  /* 0x0000920002022625 */ /* 0x000fe200078e0003 */
[----:B------:R0:W-:Y:S02]  /*4d80*/  @P0 STG.E.128 [R172.64], R100 ;  /* 0x00000064ac000986 */ /* 0x0001e4000c101d04 */
[----:B------:R-:W-:Y:S02]  /*4d90*/  ISETP.GE.AND P0, PT, R170, c[0x0][0x164], PT ;  /* 0x00005900aa007a0c */ /* 0x000fe40003f06270 */
[----:B------:R0:W-:Y:S11]  /*4da0*/  @P2 STG.E.128 [R2.64], R96 ;  /* 0x0000006002002986 */ /* 0x0001f6000c101d04 */
[----:B0----5:R-:W-:Y:S01]  /*4db0*/  @P0 CALL.REL.NOINC `(.L_x_940) ;  /* 0x0000001000000944 */ /* 0x021fe20003c00000 */
[----:B------:R-:W-:Y:S05]  /*4dc0*/  BRA `(.L_x_1070) ;  /* 0xffffb9b000007947 */ /* 0x000fea000383ffff */
.L_x_940:
[----:B------:R-:W-:Y:S05]  /*4dd0*/  BSYNC B0 ;  /* 0x0000000000007941 */ /* 0x000fea0003800000 */
.L_x_938:
[----:B-----5:R-:W0:Y:S01]  /*4de0*/  S2R R76, SR_TID.X ;  /* 0x00000000004c7919 */ /* 0x020e220000002100 */
        /* <DEDUP_REMOVED lines=16> */
[----:B------:R-:W4:Y:S04]  /*4ef0*/  LDS R32, [R76.X4+0x1000] ;  /* 0x001000004c207984 */ /* 0x000f280000004800 */
[----:B------:R-:W4:Y:S04]  /*4f00*/  LDS R33, [R76.X4+0x1200] ;  /* 0x001200004c217984 */ /* 0x000f280000004800 */
[----:B------:R-:W4:Y:S04]  /*4f10*/  LDS R34, [R76.X4+0x1400] ;  /* 0x001400004c227984 */ /* 0x000f280000004800 */
[----:B------:R-:W4:Y:S04]  /*4f20*/  LDS R0, [R76.X4] ;  /* 0x000000004c007984 */ /* 0x000f280000004800 */
[----:B------:R-:W4:Y:S01]  /*4f30*/  LDS R77, [R76.X4+0xc00] ;  /* 0x000c00004c4d7984 */ /* 0x000f220000004800 */
        /* <DEDUP_REMOVED lines=19> */
[----:B------:R-:W4:Y:S04]  /*5070*/  LDS R71, [R76.X4+0x2600] ;  /* 0x002600004c477984 */ /* 0x000f280000004800 */
        /* <DEDUP_REMOVED lines=20> */
[----:B------:R0:W-:Y:S01]  /*51c0*/  STS.128 [R169+0x410], R16 ;  /* 0x00041010a9007388 */ /* 0x0001e20000000c00 */
[----:B--2---:R-:W-:-:S03]  /*51d0*/  FADD.FTZ R33, R30, R33 ;  /* 0x000000211e217221 */ /* 0x004fc60000010000 */
[----:B------:R-:W-:Y:S04]  /*51e0*/  STS.128 [R169+0x800], R20 ;  /* 0x00080014a9007388 */ /* 0x000fe80000000c00 */
[----:B------:R-:W-:Y:S01]  /*51f0*/  STS.128 [R169+0x810], R24 ;  /* 0x00081018a9007388 */ /* 0x000fe20000000c00 */
[----:B---3--:R-:W-:-:S03]  /*5200*/  FADD.FTZ R9, R3, R32 ;  /* 0x0000002003097221 */ /* 0x008fc60000010000 */
[----:B------:R-:W-:Y:S06]  /*5210*/  BAR.SYNC.DEFER_BLOCKING 0x0 ;  /* 0x0000000000007b1d */ /* 0x000fec0000010000 */
[----:B0-----:R-:W0:Y:S04]  /*5220*/  S2R R18, SR_CTAID.X ;  /* 0x0000000000127919 */ /* 0x001e280000002500 */
        /* <DEDUP_REMOVED lines=19> */
[----:B0-----:R-:W-:-:S03]  /*5360*/  FADD.FTZ R7, R36, R7 ;  /* 0x0000000724077221 */ /* 0x001fc60000010000 */
[----:B------:R-:W0:Y:S01]  /*5370*/  LDS R21, [R76.X4+0x1e00] ;  /* 0x001e00004c157984 */ /* 0x000e220000004800 */
[----:B------:R-:W-:-:S03]  /*5380*/  FADD.FTZ R0, RZ, R0 ;  /* 0x00000000ff007221 */ /* 0x000fc60000010000 */
        /* <DEDUP_REMOVED lines=19> */
[----:B0-----:R-:W-:Y:S02]  /*54c0*/  FADD.FTZ R0, R0, R21 ;  /* 0x0000001500007221 */ /* 0x001fe40000010000 */
        /* <DEDUP_REMOVED lines=45> */
[----:B------:R-:W-:Y:S01]  /*57a0*/  FADD.FTZ R10, R10, R7 ;  /* 0x000000070a0a7221 */ /* 0x000fe20000010000 */
[----:B------:R-:W-:-:S02]  /*57b0*/  IADD3.X R7, R22, c[0x0][0x244], RZ, P0, !PT ;  /* 0x0000910016077a10 */ /* 0x000fc400007fe4ff */
[----:B------:R-:W4:Y:S01]  /*57c0*/  LDS R25, [R76.X4+0x1e00] ;  /* 0x001e00004c197984 */ /* 0x000f220000004800 */
[----:B------:R-:W-:-:S03]  /*57d0*/  FADD.FTZ R8, RZ, R8 ;  /* 0x00000008ff087221 */ /* 0x000fc60000010000 */
        /* <DEDUP_REMOVED lines=43> */
.L_x_944:
[----:B------:R-:W-:Y:S01]  /*5a90*/  HFMA2.MMA R206, -RZ, RZ, 0, 5.9604644775390625e-08 ;  /* 0x00000001ffce7435 */ /* 0x000fe200000001ff */
[----:B------:R-:W-:Y:S01]  /*5aa0*/  MOV R133, R107 ;  /* 0x0000006b00857202 */ /* 0x000fe20000000f00 */
[----:B------:R-:W-:Y:S01]  /*5ab0*/  IMAD.MOV.U32 R137, RZ, RZ, 0x1f ;  /* 0x0000001fff897424 */ /* 0x000fe200078e00ff */
[----:B------:R-:W-:-:S02]  /*5ac0*/  MOV R208, 0xffffffff ;  /* 0xffffffff00d07802 */ /* 0x000fc40000000f00 */
[----:B------:R-:W-:Y:S02]  /*5ad0*/  MOV R104, 0x5af0 ;  /* 0x00005af000687802 */ /* 0x000fe40000000f00 */
[----:B------:R-:W-:Y:S05]  /*5ae0*/  CALL.REL.NOINC `($__internal_19_$__cuda_sm70_shflsync_bfly_p) ;  /* 0x0000045000007944 */ /* 0x000fea0003c00000 */
[----:B-1----:R-:W-:Y:S01]  /*5af0*/  MOV R132, R137 ;  /* 0x0000008900847202 */ /* 0x002fe20000000f00 */
[----:B0-----:R-:W-:Y:S05]  /*5b00*/  BRA `(.L_x_1071) ;  /* 0xffffbff000007947 */ /* 0x001fea000383ffff */
.L_x_945:
[----:B------:R-:W-:Y:S01]  /*5b10*/  HFMA2.MMA R206, -RZ, RZ, 0, 5.9604644775390625e-08 ;  /* 0x00000001ffce7435 */ /* 0x000fe200000001ff */
[----:B------:R-:W-:Y:S02]  /*5b20*/  MOV R133, R106 ;  /* 0x0000006a00857202 */ /* 0x000fe40000000f00 */
[----:B------:R-:W-:Y:S02]  /*5b30*/  MOV R137, 0x1f ;  /* 0x0000001f00897802 */ /* 0x000fe40000000f00 */
[----:B------:R-:W-:Y:S02]  /*5b40*/  MOV R208, 0xffffffff ;  /* 0xffffffff00d07802 */ /* 0x000fe40000000f00 */
[----:B------:R-:W-:Y:S02]  /*5b50*/  MOV R104, 0x5b70 ;  /* 0x00005b7000687802 */ /* 0x000fe40000000f00 */
[----:B01----:R-:W-:Y:S05]  /*5b60*/  CALL.REL.NOINC `($__internal_19_$__cuda_sm70_shflsync_bfly_p) ;  /* 0x000003d000007944 */ /* 0x003fea0003c00000 */
[----:B------:R-:W-:Y:S01]  /*5b70*/  FADD.FTZ R107, R132, R107 ;  /* 0x0000006b846b7221 */ /* 0x000fe20000010000 */
[----:B0-----:R-:W-:Y:S01]  /*5b80*/  HFMA2.MMA R206, -RZ, RZ, 0, 1.1920928955078125e-07 ;  /* 0x00000002ffce7435 */ /* 0x001fe200000001ff */
[----:B-1----:R-:W-:Y:S01]  /*5b90*/  FADD.FTZ R132, R106, R137 ;  /* 0x000000896a847221 */ /* 0x002fe20000010000 */
[----:B------:R-:W-:-:S02]  /*5ba0*/  MOV R137, 0x1f ;  /* 0x0000001f00897802 */ /* 0x000fc40000000f00 */
[----:B------:R-:W-:Y:S02]  /*5bb0*/  MOV R208, 0xffffffff ;  /* 0xffffffff00d07802 */ /* 0x000fe40000000f00 */
[----:B------:R-:W-:Y:S02]  /*5bc0*/  MOV R133, R107 ;  /* 0x0000006b00857202 */ /* 0x000fe40000000f00 */
[----:B------:R-:W-:Y:S02]  /*5bd0*/  MOV R104, 0x5bf0 ;  /* 0x00005bf000687802 */ /* 0x000fe40000000f00 */
[----:B------:R-:W-:Y:S05]  /*5be0*/  CALL.REL.NOINC `($__internal_19_$__cuda_sm70_shflsync_bfly_p) ;  /* 0x0000035000007944 */ /* 0x000fea0003c00000 */
[----:B0-----:R-:W-:Y:S01]  /*5bf0*/  HFMA2.MMA R206, -RZ, RZ, 0, 1.1920928955078125e-07 ;  /* 0x00000002ffce7435 */ /* 0x001fe200000001ff */
[----:B-1----:R-:W-:Y:S01]  /*5c00*/  IMAD.MOV.U32 R106, RZ, RZ, R137 ;  /* 0x000000ffff6a7224 */ /* 0x002fe200078e0089 */
[----:B------:R-:W-:Y:S02]  /*5c10*/  MOV R133, R132 ;  /* 0x0000008400857202 */ /* 0x000fe40000000f00 */
[----:B------:R-:W-:Y:S02]  /*5c20*/  MOV R137, 0x1f ;  /* 0x0000001f00897802 */ /* 0x000fe40000000f00 */
[----:B------:R-:W-:-:S02]  /*5c30*/  MOV R208, 0xffffffff ;  /* 0xffffffff00d07802 */ /* 0x000fc40000000f00 */
[----:B------:R-:W-:Y:S02]  /*5c40*/  MOV R104, 0x5c60 ;  /* 0x00005c6000687802 */ /* 0x000fe40000000f00 */
[----:B------:R-:W-:Y:S05]  /*5c50*/  CALL.REL.NOINC `($__internal_19_$__cuda_sm70_shflsync_bfly_p) ;  /* 0x000002e000007944 */ /* 0x000fea0003c00000 */
[----:B------:R-:W-:Y:S01]  /*5c60*/  FADD.FTZ R107, R106, R107 ;  /* 0x0000006b6a6b7221 */ /* 0x000fe20000010000 */
[----:B0-----:R-:W-:Y:S01]  /*5c70*/  HFMA2.MMA R206, -RZ, RZ, 0, 2.384185791015625e-07 ;  /* 0x00000004ffce7435 */ /* 0x001fe200000001ff */
[----:B-1----:R-:W-:Y:S01]  /*5c80*/  FADD.FTZ R132, R132, R137 ;  /* 0x0000008984847221 */ /* 0x002fe20000010000 */
[----:B------:R-:W-:Y:S02]  /*5c90*/  MOV R137, 0x1f ;  /* 0x0000001f00897802 */ /* 0x000fe40000000f00 */
[----:B------:R-:W-:Y:S02]  /*5ca0*/  MOV R208, 0xffffffff ;  /* 0xffffffff00d07802 */ /* 0x000fe40000000f00 */
[----:B------:R-:W-:Y:S02]  /*5cb0*/  MOV R133, R107 ;  /* 0x0000006b00857202 */ /* 0x000fe40000000f00 */
[----:B------:R-:W-:Y:S02]  /*5cc0*/  MOV R104, 0x5ce0 ;  /* 0x00005ce000687802 */ /* 0x000fe40000000f00 */
[----:B------:R-:W-:Y:S05]  /*5cd0*/  CALL.REL.NOINC `($__internal_19_$__cuda_sm70_shflsync_bfly_p) ;  /* 0x0000026000007944 */ /* 0x000fea0003c00000 */
[----:B-1----:R-:W-:Y:S01]  /*5ce0*/  MOV R106, R137 ;  /* 0x00000089006a7202 */ /* 0x002fe20000000f00 */
[----:B------:R-:W-:Y:S01]  /*5cf0*/  HFMA2.MMA R137, -RZ, RZ, 0, 1.847743988037109375e-06 ;  /* 0x0000001fff897435 */ /* 0x000fe200000001ff */
[----:B0-----:R-:W-:Y:S01]  /*5d00*/  MOV R133, R132 ;  /* 0x0000008400857202 */ /* 0x001fe20000000f00 */
[----:B------:R-:W-:Y:S01]  /*5d10*/  IMAD.MOV.U32 R206, RZ, RZ, 0x4 ;  /* 0x00000004ffce7424 */ /* 0x000fe200078e00ff */
[----:B------:R-:W-:-:S02]  /*5d20*/  MOV R208, 0xffffffff ;  /* 0xffffffff00d07802 */ /* 0x000fc40000000f00 */
[----:B------:R-:W-:Y:S02]  /*5d30*/  MOV R104, 0x5d50 ;  /* 0x00005d5000687802 */ /* 0x000fe40000000f00 */
[----:B------:R-:W-:Y:S05]  /*5d40*/  CALL.REL.NOINC `($__internal_19_$__cuda_sm70_shflsync_bfly_p) ;  /* 0x000001f000007944 */ /* 0x000fea0003c00000 */
[----:B------:R-:W-:Y:S01]  /*5d50*/  FADD.FTZ R107, R106, R107 ;  /* 0x0000006b6a6b7221 */ /* 0x000fe20000010000 */
[----:B0-----:R-:W-:Y:S01]  /*5d60*/  HFMA2.MMA R206, -RZ, RZ, 0, 4.76837158203125e-07 ;  /* 0x00000008ffce7435 */ /* 0x001fe200000001ff */
[----:B-1----:R-:W-:Y:S01]  /*5d70*/  FADD.FTZ R132, R132, R137 ;  /* 0x0000008984847221 */ /* 0x002fe20000010000 */
[----:B------:R-:W-:Y:S02]  /*5d80*/  MOV R137, 0x1f ;  /* 0x0000001f00897802 */ /* 0x000fe40000000f00 */
[----:B------:R-:W-:Y:S02]  /*5d90*/  MOV R208, 0xffffffff ;  /* 0xffffffff00d07802 */ /* 0x000fe40000000f00 */
[----:B------:R-:W-:Y:S02]  /*5da0*/  MOV R133, R107 ;  /* 0x0000006b00857202 */ /* 0x000fe40000000f00 */
[----:B------:R-:W-:Y:S02]  /*5db0*/  MOV R104, 0x5dd0 ;  /* 0x00005dd000687802 */ /* 0x000fe40000000f00 */
[----:B------:R-:W-:Y:S05]  /*5dc0*/  CALL.REL.NOINC `($__internal_19_$__cuda_sm70_shflsync_bfly_p) ;  /* 0x0000017000007944 */ /* 0x000fea0003c00000 */
[----:B0-----:R-:W-:Y:S01]  /*5dd0*/  HFMA2.MMA R206, -RZ, RZ, 0, 4.76837158203125e-07 ;  /* 0x00000008ffce7435 */ /* 0x001fe200000001ff */
[----:B-1----:R-:W-:Y:S01]  /*5de0*/  MOV R106, R137 ;  /* 0x00000089006a7202 */ /* 0x002fe20000000f00 */
[----:B------:R-:W-:Y:S01]  /*5df0*/  IMAD.MOV.U32 R208, RZ, RZ, -0x1 ;  /* 0xffffffffffd07424 */ /* 0x000fe200078e00ff */
[----:B------:R-:W-:-:S02]  /*5e00*/  MOV R133, R132 ;  /* 0x0000008400857202 */ /* 0x000fc40000000f00 */
[----:B------:R-:W-:Y:S02]  /*5e10*/  MOV R137, 0x1f ;  /* 0x0000001f00897802 */ /* 0x000fe40000000f00 */
[----:B------:R-:W-:Y:S02]  /*5e20*/  MOV R104, 0x5e40 ;  /* 0x00005e4000687802 */ /* 0x000fe40000000f00 */
[----:B------:R-:W-:Y:S05]  /*5e30*/  CALL.REL.NOINC `($__internal_19_$__cuda_sm70_shflsync_bfly_p) ;  /* 0x0000010000007944 */ /* 0x000fea0003c00000 */
[----:B------:R-:W-:Y:S01]  /*5e40*/  FADD.FTZ R106, R106, R107 ;  /* 0x0000006b6a6a7221 */ /* 0x000fe20000010000 */
[----:B0-----:R-:W-:Y:S01]  /*5e50*/  HFMA2.MMA R206, -RZ, RZ, 0, 9.5367431640625e-07 ;  /* 0x00000010ffce7435 */ /* 0x001fe200000001ff */
[----:B-1----:R-:W-:Y:S01]  /*5e60*/  FADD.FTZ R134, R132, R137 ;  /* 0x0000008984867221 */ /* 0x002fe20000010000 */
[----:B------:R-:W-:Y:S02]  /*5e70*/  MOV R137, 0x1f ;  /* 0x0000001f00897802 */ /* 0x000fe40000000f00 */
[----:B------:R-:W-:Y:S02]  /*5e80*/  MOV R208, 0xffffffff ;  /* 0xffffffff00d07802 */ /* 0x000fe40000000f00 */
[----:B------:R-:W-:Y:S02]  /*5e90*/  MOV R133, R106 ;  /* 0x0000006a00857202 */ /* 0x000fe40000000f00 */
[----:B------:R-:W-:-:S02]  /*5ea0*/  MOV R104, 0x5ec0 ;  /* 0x00005ec000687802 */ /* 0x000fc40000000f00 */
[----:B------:R-:W-:Y:S05]  /*5eb0*/  CALL.REL.NOINC `($__internal_19_$__cuda_sm70_shflsync_bfly_p) ;  /* 0x0000008000007944 */ /* 0x000fea0003c00000 */
[----:B0-----:R-:W-:Y:S01]  /*5ec0*/  HFMA2.MMA R206, -RZ, RZ, 0, 9.5367431640625e-07 ;  /* 0x00000010ffce7435 */ /* 0x001fe200000001ff */
[----:B-1----:R-:W-:-:S02]  /*5ed0*/  MOV R135, R137 ;  /* 0x0000008900877202 */ /* 0x002fc40000000f00 */
[----:B------:R-:W-:Y:S02]  /*5ee0*/  MOV R133, R134 ;  /* 0x0000008600857202 */ /* 0x000fe40000000f00 */
[----:B------:R-:W-:Y:S02]  /*5ef0*/  MOV R137, 0x1f ;  /* 0x0000001f00897802 */ /* 0x000fe40000000f00 */
[----:B------:R-:W-:Y:S02]  /*5f00*/  MOV R208, 0xffffffff ;  /* 0xffffffff00d07802 */ /* 0x000fe40000000f00 */
[----:B------:R-:W-:Y:S02]  /*5f10*/  MOV R104, 0x5f30 ;  /* 0x00005f3000687802 */ /* 0x000fe40000000f00 */
[----:B------:R-:W-:Y:S05]  /*5f20*/  CALL.REL.NOINC `($__internal_19_$__cuda_sm70_shflsync_bfly_p) ;  /* 0x0000001000007944 */ /* 0x000fea0003c00000 */
[----:B01----:R-:W-:Y:S05]  /*5f30*/  BRA `(.L_x_1072) ;  /* 0xffffbce000007947 */ /* 0x003fea000383ffff */
        .weak           $__internal_19_$__cuda_sm70_shflsync_bfly_p
        .type           $__internal_19_$__cuda_sm70_shflsync_bfly_p,@function
        .size           $__internal_19_$__cuda_sm70_shflsync_bfly_p,(.L_x_9749 - $__internal_19_$__cuda_sm70_shflsync_bfly_p)
$__internal_19_$__cuda_sm70_shflsync_bfly_p:
[----:B------:R-:W-:Y:S01]  /*5f40*/  HFMA2.MMA R105, -RZ, RZ, 0, 0 ;  /* 0x00000000ff697435 */ /* 0x000fe200000001ff */
[----:B------:R-:W-:Y:S04]  /*5f50*/  WARPSYNC R208 ;  /* 0x000000d000007348 */ /* 0x000fe80003800000 */
[----:B------:R0:W1:Y:S01]  /*5f60*/  SHFL.BFLY PT, R137, R133, R206, R137 ;  /* 0x0c0000ce85897389 */ /* 0x00006200000e0089 */
[----:B------:R-:W-:Y:S05]  /*5f70*/  RET.REL.NODEC R104 `(_ZN10layer_norm13ln_bwd_kernelINS_13Kernel_traitsI13__nv_bfloat16S2_S2_S2_fjLj768ELj1ELj4ELj1ELj16ENS_18Kernel_traits_baseILj768ES2_S2_S2_S2_fjLj128EEEEELb1ELb1ELb1ELb1EEEvNS_9BwdParamsE) ;  /* 0xffffa08068007950 */ /* 0x000fea0003c3ffff */
.L_x_1073:
        /* <DEDUP_REMOVED lines=16> */
.L_x_9749:


//--------------------- .text._ZN10layer_norm13ln_bwd_kernelINS_13Kernel_traitsI6__halfS2_S2_S2_fjLj768ELj1ELj4ELj1ELj16ENS_18Kernel_traits_baseILj768ES2_S2_S2_S2_fjLj128EEEEELb0ELb0ELb0ELb0EEEvNS_9BwdParamsE --------------------------
	.section	.text._ZN10layer_norm13ln_bwd_kernelINS_13Kernel_traitsI6__halfS2_S2_S2_fjLj768ELj1ELj4ELj1ELj16ENS_18Kernel_traits_baseILj768ES2_S2_S2_S2_fjLj128EEEEELb0ELb0ELb0ELb0EEEvNS_9BwdParamsE,"ax",@progbits
	.sectioninfo	@"SHI_REGISTERS=163"
	.align	128
        .global         _ZN10layer_norm13ln_bwd_kernelINS_13Kernel_traitsI6__halfS2_S2_S2_fjLj768ELj1ELj4ELj1ELj16ENS_18Kernel_traits_baseILj768ES2_S2_S2_S2_fjLj128EEEEELb0ELb0ELb0ELb0EEEvNS_9BwdParamsE
        .type           _ZN10layer_norm13ln_bwd_kernelINS_13Kernel_traitsI6__halfS2_S2_S2_fjLj768ELj1ELj4ELj1ELj16ENS_18Kernel_traits_baseILj768ES2_S2_S2_S2_fjLj128EEEEELb0ELb0ELb0ELb0EEEvNS_9BwdParamsE,@function
        .size           _ZN10layer_norm13ln_bwd_kernelINS_13Kernel_traitsI6__halfS2_S2_S2_fjLj768ELj1ELj4ELj1ELj16ENS_18Kernel_traits_baseILj768ES2_S2_S2_S2_fjLj128EEEEELb0ELb0ELb0ELb0EEEvNS_9BwdParamsE,(.L_x_9750 - _ZN10layer_norm13ln_bwd_kernelINS_13Kernel_traitsI6__halfS2_S2_S2_fjLj768ELj1ELj4ELj1ELj16ENS_18Kernel_traits_baseILj768ES2_S2_S2_S2_fjLj128EEEEELb0ELb0ELb0ELb0EEEvNS_9BwdParamsE)
        .other          _ZN10layer_norm13ln_bwd_kernelINS_13Kernel_traitsI6__halfS2_S2_S2_fjLj768ELj1ELj4ELj1ELj16ENS_18Kernel_traits_baseILj768ES2_S2_S2_S2_fjLj128EEEEELb0ELb0ELb0ELb0EEEvNS_9BwdParamsE,@"STO_CUDA_ENTRY STV_DEFAULT"
_ZN10layer_norm13ln_bwd_kernelINS_13Kernel_traitsI6__halfS2_S2_S2_fjLj768ELj1ELj4ELj1ELj16ENS_18Kernel_traits_baseILj768ES2_S2_S2_S2_fjLj128EEEEELb0ELb0ELb0ELb0EEEvNS_9BwdParamsE:
.text._ZN10layer_norm13ln_bwd_kernelINS_13Kernel_traitsI6__halfS2_S2_S2_fjLj768ELj1ELj4ELj1ELj16ENS_18Kernel_traits_baseILj768ES2_S2_S2_S2_fjLj128EEEEELb0ELb0ELb0ELb0EEEvNS_9BwdParamsE:
        /* <DEDUP_REMOVED lines=54> */
[--C-:B-----5:R-:W-:Y:S01]  /*0360*/  HADD2.F32 R99, -RZ, R12.reuse.H0_H0 ;  /* 0x2000000cff637230 */ /* 0x120fe20000004100 */
[----:B------:R-:W-:Y:S01]  /*0370*/  HFMA2.MMA R29, -RZ, RZ, 0, 0 ;  /* 0x00000000ff1d7435 */ /* 0x000fe200000001ff */
[----:B------:R-:W-:Y:S01]  /*0380*/  HADD2.F32 R98, -RZ, R12.H1_H1 ;  /* 0x3000000cff627230 */ /* 0x000fe20000004100 */
[----:B------:R-:W-:Y:S01]  /*0390*/  MOV R2, R0 ;  /* 0x0000000000027202 */ /* 0x000fe20000000f00 */
[----:B------:R-:W-:-:S02]  /*03a0*/  HADD2.F32 R97, -RZ, R13.H0_H0 ;  /* 0x2000000dff617230 */ /* 0x000fc40000004100 */
[----:B------:R-:W-:Y:S02]  /*03b0*/  HADD2.F32 R96, -RZ, R13.H1_H1 ;  /* 0x3000000dff607230 */ /* 0x000fe40000004100 */
[--C-:B------:R-:W-:Y:S02]  /*03c0*/  HADD2.F32 R23, -RZ, R14.reuse.H0_H0 ;  /* 0x2000000eff177230 */ /* 0x100fe40000004100 */
[----:B------:R-:W-:Y:S02]  /*03d0*/  HADD2.F32 R22, -RZ, R14.H1_H1 ;  /* 0x3000000eff167230 */ /* 0x000fe40000004100 */
[--C-:B------:R-:W-:Y:S02]  /*03e0*/  HADD2.F32 R21, -RZ, R15.reuse.H0_H0 ;  /* 0x2000000fff157230 */ /* 0x100fe40000004100 */
[----:B------:R-:W-:Y:S02]  /*03f0*/  HADD2.F32 R20, -RZ, R15.H1_H1 ;  /* 0x3000000fff147230 */ /* 0x000fe40000004100 */
        /* <DEDUP_REMOVED lines=15> */
[----:B0-----:R-:W-:Y:S02]  /*04f0*/  HADD2.F32 R3, -RZ, R27.H1_H1 ;  /* 0x3000001bff037230 */ /* 0x001fe40000004100 */
.L_x_1090:
[----:B------:R-:W-:Y:S02]  /*0500*/  ISETP.NE.U32.AND P0, PT, RZ, c[0x0][0x1c0], PT ;  /* 0x00007000ff007a0c */ /* 0x000fe40003f05070 */
[----:B------:R-:W-:Y:S02]  /*0510*/  MOV R89, 0x4 ;  /* 0x0000000400597802 */ /* 0x000fe40000000f00 */
        /* <DEDUP_REMOVED lines=33> */
[----:B------:R-:W-:Y:S01]  /*0730*/  IADD3 R155, R0, 0x20, RZ ;  /* 0x00000020009b7810 */ /* 0x000fe20007ffe0ff */
[--C-:B--2---:R-:W-:Y:S02]  /*0740*/  HADD2.F32 R104, -RZ, R88.reuse.H0_H0 ;  /* 0x20000058ff687230 */ /* 0x104fe40000004100 */
[----:B------:R-:W-:Y:S02]  /*0750*/  HADD2.F32 R108, -RZ, R88.H1_H1 ;  /* 0x30000058ff6c7230 */ /* 0x000fe40000004100 */
[--C-:B------:R-:W-:Y:S01]  /*0760*/  HADD2.F32 R112, -RZ, R89.reuse.H0_H0 ;  /* 0x20000059ff707230 */ /* 0x100fe20000004100 */
[C---:B0-----:R-:W-:Y:S01]  /*0770*/  FADD.FTZ R107, -R151.reuse, R104 ;  /* 0x00000068976b7221 */ /* 0x041fe20000010100 */
[----:B------:R-:W-:Y:S01]  /*0780*/  HADD2.F32 R114, -RZ, R89.H1_H1 ;  /* 0x30000059ff727230 */ /* 0x000fe20000004100 */
[C---:B------:R-:W-:Y:S01]  /*0790*/  FADD.FTZ R149, -R151.reuse, R108 ;  /* 0x0000006c97957221 */ /* 0x040fe20000010100 */
[--C-:B---3--:R-:W-:Y:S01]  /*07a0*/  HADD2.F32 R150, -RZ, R92.reuse.H0_H0 ;  /* 0x2000005cff967230 */ /* 0x108fe20000004100 */
[----:B-----5:R-:W-:Y:S01]  /*07b0*/  FMUL.FTZ R107, R102, R107 ;  /* 0x0000006b666b7220 */ /* 0x020fe20000410000 */
[----:B------:R-:W-:Y:S01]  /*07c0*/  HADD2.F32 R92, -RZ, R92.H1_H1 ;  /* 0x3000005cff5c7230 */ /* 0x000fe20000004100 */
[----:B------:R-:W-:Y:S01]  /*07d0*/  FADD.FTZ R147, -R151, R112 ;  /* 0x0000007097937221 */ /* 0x000fe20000010100 */
[--C-:B------:R-:W-:Y:S01]  /*07e0*/  HADD2.F32 R154, -RZ, R90.reuse.H0_H0 ;  /* 0x2000005aff9a7230 */ /* 0x100fe20000004100 */
[----:B------:R-:W-:Y:S01]  /*07f0*/  FADD.FTZ R48, R48, R150 ;  /* 0x0000009630307221 */ /* 0x000fe20000010000 */
[----:B------:R-:W-:Y:S01]  /*0800*/  HADD2.F32 R156, -RZ, R90.H1_H1 ;  /* 0x3000005aff9c7230 */ /* 0x000fe20000004100 */
[-C--:B------:R-:W-:Y:S01]  /*0810*/  FFMA.FTZ R28, R107, R150.reuse, R28 ;  /* 0x000000966b1c7223 */ /* 0x080fe2000001001c */
[----:B------:R-:W-:Y:S01]  /*0820*/  HADD2.F32 R90, -RZ, R91.H0_H0 ;  /* 0x2000005bff5a7230 */ /* 0x000fe20000004100 */
[----:B------:R-:W-:Y:S01]  /*0830*/  FADD.FTZ R89, -R151, R114 ;  /* 0x0000007297597221 */ /* 0x000fe20000010100 */
[----:B------:R-:W-:Y:S01]  /*0840*/  HADD2.F32 R145, -RZ, R93.H0_H0 ;  /* 0x2000005dff917230 */ /* 0x000fe20000004100 */
[----:B------:R-:W-:Y:S01]  /*0850*/  FMUL.FTZ R150, R99, R150 ;  /* 0x0000009663967220 */ /* 0x000fe20000410000 */
[----:B------:R-:W-:Y:S01]  /*0860*/  HADD2.F32 R88, -RZ, R91.H1_H1 ;  /* 0x3000005bff587230 */ /* 0x000fe20000004100 */
[C---:B------:R-:W-:Y:S01]  /*0870*/  FMUL.FTZ R149, R102.reuse, R149 ;  /* 0x0000009566957220 */ /* 0x040fe20000410000 */
[----:B------:R-:W-:Y:S01]  /*0880*/  HADD2.F32 R93, -RZ, R93.H1_H1 ;  /* 0x3000005dff5d7230 */ /* 0x000fe20000004100 */
[C---:B------:R-:W-:Y:S01]  /*0890*/  FMUL.FTZ R147, R102.reuse, R147 ;  /* 0x0000009366937220 */ /* 0x040fe20000410000 */
[--C-:B------:R-:W-:Y:S01]  /*08a0*/  HADD2.F32 R106, -RZ, R94.reuse.H0_H0 ;  /* 0x2000005eff6a7230 */ /* 0x100fe20000004100 */
[----:B------:R-:W-:Y:S01]  /*08b0*/  FMUL.FTZ R104, R102, R89 ;  /* 0x0000005966687220 */ /* 0x000fe20000410000 */
[----:B------:R-:W-:Y:S01]  /*08c0*/  HADD2.F32 R94, -RZ, R94.H1_H1 ;  /* 0x3000005eff5e7230 */ /* 0x000fe20000004100 */
[----:B------:R-:W-:Y:S01]  /*08d0*/  FMUL.FTZ R148, R98, R92 ;  /* 0x0000005c62947220 */ /* 0x000fe20000410000 */
[--C-:B------:R-:W-:Y:S01]  /*08e0*/  HADD2.F32 R110, -RZ, R95.reuse.H0_H0 ;  /* 0x2000005fff6e7230 */ /* 0x100fe20000004100 */
[----:B------:R-:W-:Y:S01]  /*08f0*/  FADD.FTZ R89, RZ, R150 ;  /* 0x00000096ff597221 */ /* 0x000fe20000010000 */
[----:B------:R-:W-:Y:S01]  /*0900*/  HADD2.F32 R95, -RZ, R95.H1_H1 ;  /* 0x3000005fff5f7230 */ /* 0x000fe20000004100 */
[----:B------:R-:W-:-:S02]  /*0910*/  FFMA.FTZ R91, R107, R150, RZ ;  /* 0x000000966b5b7223 */ /* 0x000fc400000100ff */
[----:B------:R-:W-:Y:S02]  /*0920*/  FADD.FTZ R49, R49, R92 ;  /* 0x0000005c31317221 */ /* 0x000fe40000010000 */
[----:B------:R-:W-:Y:S02]  /*0930*/  FFMA.FTZ R29, R149, R92, R29 ;  /* 0x0000005c951d7223 */ /* 0x000fe4000001001d */
[----:B------:R-:W-:Y:S02]  /*0940*/  FADD.FTZ R50, R50, R145 ;  /* 0x0000009132327221 */ /* 0x000fe40000010000 */
[----:B------:R-:W-:Y:S02]  /*0950*/  FADD.FTZ R109, -R151, R154 ;  /* 0x0000009a976d7221 */ /* 0x000fe40000010100 */
[----:B------:R-:W-:Y:S02]  /*0960*/  FFMA.FTZ R30, R147, R145, R30 ;  /* 0x00000091931e7223 */ /* 0x000fe4000001001e */
        /* <DEDUP_REMOVED lines=37> */
.L_x_1077:
[----:B0-----:R-:W-:Y:S05]  /*0bc0*/  BSYNC B1 ;  /* 0x0000000000017941 */ /* 0x001fea0003800000 */
.L_x_1076:
        /* <DEDUP_REMOVED lines=17> */
[C---:B------:R-:W-:Y:S01]  /*0ce0*/  FADD.FTZ R105, -R151.reuse, R118 ;  /* 0x0000007697697221 */ /* 0x040fe20000010100 */
[----:B------:R-:W-:Y:S02]  /*0cf0*/  HADD2.F32 R88, -RZ, R91.H1_H1 ;  /* 0x3000005bff587230 */ /* 0x000fe40000004100 */
[----:B---3--:R-:W-:Y:S01]  /*0d00*/  HADD2.F32 R91, -RZ, R92.H0_H0 ;  /* 0x2000005cff5b7230 */ /* 0x008fe20000004100 */
[----:B-----5:R-:W-:Y:S01]  /*0d10*/  FMUL.FTZ R105, R102, R105 ;  /* 0x0000006966697220 */ /* 0x020fe20000410000 */
[----:B------:R-:W-:Y:S01]  /*0d20*/  HADD2.F32 R124, -RZ, R89.H1_H1 ;  /* 0x30000059ff7c7230 */ /* 0x000fe20000004100 */
[C---:B------:R-:W-:Y:S01]  /*0d30*/  FADD.FTZ R127, -R151.reuse, R128 ;  /* 0x00000080977f7221 */ /* 0x040fe20000010100 */
[--C-:B------:R-:W-:Y:S01]  /*0d40*/  HADD2.F32 R121, -RZ, R93.reuse.H0_H0 ;  /* 0x2000005dff797230 */ /* 0x100fe20000004100 */
[----:B------:R-:W-:Y:S01]  /*0d50*/  FADD.FTZ R68, R68, R91 ;  /* 0x0000005b44447221 */ /* 0x000fe20000010000 */
[----:B------:R-:W-:Y:S01]  /*0d60*/  HADD2.F32 R130, -RZ, R93.H1_H1 ;  /* 0x3000005dff827230 */ /* 0x000fe20000004100 */
[----:B------:R-:W-:Y:S01]  /*0d70*/  FADD.FTZ R93, -R151, R120 ;  /* 0x00000078975d7221 */ /* 0x000fe20000010100 */
[----:B------:R-:W-:Y:S01]  /*0d80*/  HADD2.F32 R126, -RZ, R90.H1_H1 ;  /* 0x3000005aff7e7230 */ /* 0x000fe20000004100 */
[-C--:B------:R-:W-:Y:S01]  /*0d90*/  FFMA.FTZ R76, R105, R91.reuse, R76 ;  /* 0x0000005b694c7223 */ /* 0x080fe2000001004c */
[----:B------:R-:W-:Y:S01]  /*0da0*/  HADD2.F32 R92, -RZ, R92.H1_H1 ;  /* 0x3000005cff5c7230 */ /* 0x000fe20000004100 */
[----:B------:R-:W-:Y:S01]  /*0db0*/  FMUL.FTZ R118, R19, R91 ;  /* 0x0000005b13767220 */ /* 0x000fe20000410000 */
[----:B------:R-:W-:Y:S01]  /*0dc0*/  HADD2.F32 R122, -RZ, R89.H0_H0 ;  /* 0x20000059ff7a7230 */ /* 0x000fe20000004100 */
[----:B------:R-:W-:Y:S01]  /*0dd0*/  FADD.FTZ R91, -R151, R124 ;  /* 0x0000007c975b7221 */ /* 0x000fe20000010100 */
[----:B------:R-:W-:Y:S01]  /*0de0*/  HADD2.F32 R156, -RZ, R90.H0_H0 ;  /* 0x2000005aff9c7230 */ /* 0x000fe20000004100 */
[C---:B0-----:R-:W-:Y:S01]  /*0df0*/  FMUL.FTZ R116, R102.reuse, R93 ;  /* 0x0000005d66747220 */ /* 0x041fe20000410000 */
[--C-:B------:R-:W-:Y:S01]  /*0e00*/  HADD2.F32 R125, -RZ, R94.reuse.H0_H0 ;  /* 0x2000005eff7d7230 */ /* 0x100fe20000004100 */
[----:B------:R-:W-:Y:S01]  /*0e10*/  FMUL.FTZ R120, R102, R91 ;  /* 0x0000005b66787220 */ /* 0x000fe20000410000 */
[----:B------:R-:W-:Y:S01]  /*0e20*/  HADD2.F32 R94, -RZ, R94.H1_H1 ;  /* 0x3000005eff5e7230 */ /* 0x000fe20000004100 */
[----:B------:R-:W-:Y:S01]  /*0e30*/  FADD.FTZ R69, R69, R92 ;  /* 0x0000005c45457221 */ /* 0x000fe20000010000 */
[--C-:B------:R-:W-:Y:S01]  /*0e40*/  HADD2.F32 R89, -RZ, R95.reuse.H0_H0 ;  /* 0x2000005fff597230 */ /* 0x100fe20000004100 */
[-C--:B------:R-:W-:Y:S01]  /*0e50*/  FFMA.FTZ R77, R116, R92.reuse, R77 ;  /* 0x0000005c744d7223 */ /* 0x080fe2000001004d */
[----:B------:R-:W-:Y:S01]  /*0e60*/  HADD2.F32 R90, -RZ, R95.H1_H1 ;  /* 0x3000005fff5a7230 */ /* 0x000fe20000004100 */
[----:B------:R-:W-:-:S02]  /*0e70*/  FMUL.FTZ R117, R17, R92 ;  /* 0x0000005c11757220 */ /* 0x000fc40000410000 */
[C---:B------:R-:W-:Y:S02]  /*0e80*/  FADD.FTZ R91, -R151.reuse, R126 ;  /* 0x0000007e975b7221 */ /* 0x040fe40000010100 */
        /* <DEDUP_REMOVED lines=27> */
[----:B------:R-:W-:Y:S02]  /*1040*/  FADD.FTZ R91, -R151, R88 ;  /* 0x00000058975b7221 */ /* 0x000fe40000010100 */
        /* <DEDUP_REMOVED lines=14> */
.L_x_1079:
[----:B------:R-:W-:Y:S05]  /*1130*/  BSYNC B1 ;  /* 0x0000000000017941 */ /* 0x000fea0003800000 */
.L_x_1078:
        /* <DEDUP_REMOVED lines=13> */
[--C-:B--2---:R-:W-:Y:S02]  /*1210*/  HADD2.F32 R134, -RZ, R88.reuse.H0_H0 ;  /* 0x20000058ff867230 */ /* 0x104fe40000004100 */
[----:B------:R-:W-:Y:S02]  /*1220*/  HADD2.F32 R136, -RZ, R88.H1_H1 ;  /* 0x30000058ff887230 */ /* 0x000fe40000004100 */
[--C-:B------:R-:W-:Y:S01]  /*1230*/  HADD2.F32 R88, -RZ, R89.reuse.H0_H0 ;  /* 0x20000059ff587230 */ /* 0x100fe20000004100 */
[C---:B------:R-:W-:Y:S01]  /*1240*/  FADD.FTZ R103, -R151.reuse, R134 ;  /* 0x0000008697677221 */ /* 0x040fe20000010100 */
[----:B------:R-:W-:Y:S01]  /*1250*/  HADD2.F32 R138, -RZ, R89.H1_H1 ;  /* 0x30000059ff8a7230 */ /* 0x000fe20000004100 */
[C---:B------:R-:W-:Y:S01]  /*1260*/  FADD.FTZ R135, -R151.reuse, R136 ;  /* 0x0000008897877221 */ /* 0x040fe20000010100 */
[--C-:B------:R-:W-:Y:S01]  /*1270*/  HADD2.F32 R140, -RZ, R90.reuse.H0_H0 ;  /* 0x2000005aff8c7230 */ /* 0x100fe20000004100 */
[----:B-----5:R-:W-:Y:S01]  /*1280*/  FMUL.FTZ R103, R102, R103 ;  /* 0x0000006766677220 */ /* 0x020fe20000410000 */
[----:B------:R-:W-:Y:S01]  /*1290*/  HADD2.F32 R90, -RZ, R90.H1_H1 ;  /* 0x3000005aff5a7230 */ /* 0x000fe20000004100 */
[C---:B0-----:R-:W-:Y:S01]  /*12a0*/  FADD.FTZ R133, -R151.reuse, R88 ;  /* 0x0000005897857221 */ /* 0x041fe20000010100 */
[--C-:B---3--:R-:W-:Y:S01]  /*12b0*/  HADD2.F32 R131, -RZ, R92.reuse.H0_H0 ;  /* 0x2000005cff837230 */ /* 0x108fe20000004100 */
[C---:B------:R-:W-:Y:S01]  /*12c0*/  FADD.FTZ R139, -R151.reuse, R138 ;  /* 0x0000008a978b7221 */ /* 0x040fe20000010100 */
[--C-:B------:R-:W-:Y:S01]  /*12d0*/  HADD2.F32 R142, -RZ, R91.reuse.H0_H0 ;  /* 0x2000005bff8e7230 */ /* 0x100fe20000004100 */
[C---:B------:R-:W-:Y:S01]  /*12e0*/  FADD.FTZ R143, -R151.reuse, R140 ;  /* 0x0000008c978f7221 */ /* 0x040fe20000010100 */
[----:B------:R-:W-:Y:S01]  /*12f0*/  HADD2.F32 R144, -RZ, R91.H1_H1 ;  /* 0x3000005bff907230 */ /* 0x000fe20000004100 */
[----:B------:R-:W-:Y:S01]  /*1300*/  FADD.FTZ R91, -R151, R90 ;  /* 0x0000005a975b7221 */ /* 0x000fe20000010100 */
[--C-:B------:R-:W-:Y:S01]  /*1310*/  HADD2.F32 R137, -RZ, R93.reuse.H0_H0 ;  /* 0x2000005dff897230 */ /* 0x100fe20000004100 */
[----:B------:R-:W-:Y:S01]  /*1320*/  FADD.FTZ R60, R60, R131 ;  /* 0x000000833c3c7221 */ /* 0x000fe20000010000 */
[----:B------:R-:W-:Y:S01]  /*1330*/  HADD2.F32 R90, -RZ, R93.H1_H1 ;  /* 0x3000005dff5a7230 */ /* 0x000fe20000004100 */
[-C--:B------:R-:W-:Y:S01]  /*1340*/  FFMA.FTZ R40, R103, R131.reuse, R40 ;  /* 0x0000008367287223 */ /* 0x080fe20000010028 */
[----:B------:R-:W-:Y:S01]  /*1350*/  HADD2.F32 R92, -RZ, R92.H1_H1 ;  /* 0x3000005cff5c7230 */ /* 0x000fe20000004100 */
[----:B------:R-:W-:Y:S01]  /*1360*/  FMUL.FTZ R134, R10, R131 ;  /* 0x000000830a867220 */ /* 0x000fe20000410000 */
[--C-:B------:R-:W-:Y:S01]  /*1370*/  HADD2.F32 R93, -RZ, R94.reuse.H0_H0 ;  /* 0x2000005eff5d7230 */ /* 0x100fe20000004100 */
[C---:B------:R-:W-:Y:S01]  /*1380*/  FMUL.FTZ R131, R102.reuse, R133 ;  /* 0x0000008566837220 */ /* 0x040fe20000410000 */
[----:B------:R-:W-:Y:S01]  /*1390*/  HADD2.F32 R94, -RZ, R94.H1_H1 ;  /* 0x3000005eff5e7230 */ /* 0x000fe20000004100 */
[C---:B------:R-:W-:Y:S01]  /*13a0*/  FMUL.FTZ R136, R102.reuse, R139 ;  /* 0x0000008b66887220 */ /* 0x040fe20000410000 */
[--C-:B------:R-:W-:Y:S01]  /*13b0*/  HADD2.F32 R89, -RZ, R95.reuse.H0_H0 ;  /* 0x2000005fff597230 */ /* 0x100fe20000004100 */
[----:B------:R-:W-:Y:S01]  /*13c0*/  FMUL.FTZ R132, R102, R135 ;  /* 0x0000008766847220 */ /* 0x000fe20000410000 */
[----:B------:R-:W-:Y:S01]  /*13d0*/  HADD2.F32 R88, -RZ, R95.H1_H1 ;  /* 0x3000005fff587230 */ /* 0x000fe20000004100 */
[----:B------:R-:W-:-:S02]  /*13e0*/  FADD.FTZ R62, R62, R137 ;  /* 0x000000893e3e7221 */ /* 0x000fc40000010000 */
[-C--:B------:R-:W-:Y:S02]  /*13f0*/  FFMA.FTZ R42, R131, R137.reuse, R42 ;  /* 0x00000089832a7223 */ /* 0x080fe4000001002a */
[----:B------:R-:W-:Y:S02]  /*1400*/  FMUL.FTZ R138, R8, R137 ;  /* 0x00000089088a7220 */ /* 0x000fe40000410000 */
        /* <DEDUP_REMOVED lines=40> */
.L_x_1081:
[----:B------:R-:W-:Y:S05]  /*1690*/  BSYNC B1 ;  /* 0x0000000000017941 */ /* 0x000fea0003800000 */
.L_x_1080:
[----:B-----5:R-:W-:Y:S01]  /*16a0*/  @P0 HADD2.F32 R101, -RZ, R152.H0_H0 ;  /* 0x20000098ff650230 */ /* 0x020fe20000004100 */
[----:B------:R-:W-:Y:S05]  /*16b0*/  BRA.DIV ~URZ, `(.L_x_1082) ;  /* 0x00001d627f007947 */ /* 0x000fea000b800000 */
[----:B------:R0:W1:Y:S02]  /*16c0*/  SHFL.BFLY PT, R90, R153, 0x1, 0x1f ;  /* 0x0c201f00995a7f89 */ /* 0x00006400000e0000 */
.L_x_1091:
        /* <DEDUP_REMOVED lines=18> */
.L_x_1092:
        /* <DEDUP_REMOVED lines=18> */
[C---:B------:R-:W-:Y:S02]  /*1910*/  FMUL.FTZ R88, R102.reuse, R91 ;  /* 0x0000005b66587220 */ /* 0x040fe40000410000 */
[----:B------:R-:W-:Y:S01]  /*1920*/  @P1 HADD2.F32 R93, -RZ, R74.H0_H0 ;  /* 0x2000004aff5d1230 */ /* 0x000fe20000004100 */
[----:B------:R-:W-:Y:S01]  /*1930*/  FMUL.FTZ R152, R102, R89 ;  /* 0x0000005966987220 */ /* 0x000fe20000410000 */
[----:B------:R-:W-:Y:S01]  /*1940*/  @P1 HADD2.F32 R91, -RZ, R72.H0_H0 ;  /* 0x20000048ff5b1230 */ /* 0x000fe20000004100 */
[----:B------:R-:W-:Y:S02]  /*1950*/  FFMA.FTZ R154, R108, R94, R95 ;  /* 0x0000005e6c9a7223 */ /* 0x000fe4000001005f */
[----:B------:R-:W-:Y:S01]  /*1960*/  @P1 FADD.FTZ R90, R90, R93 ;  /* 0x0000005d5a5a1221 */ /* 0x000fe20000010000 */
[----:B------:R-:W-:Y:S01]  /*1970*/  @P1 HADD2.F32 R93, -RZ, R73.H0_H0 ;  /* 0x20000049ff5d1230 */ /* 0x000fe20000004100 */
[----:B------:R-:W-:-:S02]  /*1980*/  @P1 FADD.FTZ R152, R152, R91 ;  /* 0x0000005b98981221 */ /* 0x000fc40000010000 */
[----:B------:R-:W-:Y:S01]  /*1990*/  FADD.FTZ R151, R113, -R154 ;  /* 0x8000009a71977221 */ /* 0x000fe20000010000 */
[----:B------:R-:W-:Y:S01]  /*19a0*/  @P0 F2FP.PACK_AB R92, RZ, R90 ;  /* 0x0000005aff5c023e */ /* 0x000fe200000000ff */
[----:B------:R-:W-:Y:S01]  /*19b0*/  @P1 FADD.FTZ R88, R88, R93 ;  /* 0x0000005d58581221 */ /* 0x000fe20000010000 */
[----:B------:R-:W-:Y:S01]  /*19c0*/  @P0 F2FP.PACK_AB R89, RZ, R152 ;  /* 0x00000098ff59023e */ /* 0x000fe200000000ff */
[----:B------:R-:W-:Y:S01]  /*19d0*/  FMUL.FTZ R90, R90, R101 ;  /* 0x000000655a5a7220 */ /* 0x000fe20000410000 */
[----:B------:R-:W-:Y:S01]  /*19e0*/  @P0 PRMT R38, R92, 0x7610, R38 ;  /* 0x000076105c260816 */ /* 0x000fe20000000026 */
[----:B------:R-:W-:Y:S01]  /*19f0*/  FFMA.FTZ R92, R104, R94, R95 ;  /* 0x0000005e685c7223 */ /* 0x000fe2000001005f */
[----:B------:R-:W-:Y:S02]  /*1a00*/  @P0 F2FP.PACK_AB R91, RZ, R88 ;  /* 0x00000058ff5b023e */ /* 0x000fe400000000ff */
[----:B------:R-:W-:Y:S01]  /*1a10*/  @P0 PRMT R36, R89, 0x7610, R36 ;  /* 0x0000761059240816 */ /* 0x000fe20000000024 */
[----:B------:R-:W-:Y:S01]  /*1a20*/  FADD.FTZ R93, R111, -R92 ;  /* 0x8000005c6f5d7221 */ /* 0x000fe20000010000 */
[----:B------:R-:W-:Y:S01]  /*1a30*/  @P0 PRMT R37, R91, 0x7610, R37 ;  /* 0x000076105b250816 */ /* 0x000fe20000000025 */
[----:B------:R-:W-:Y:S01]  /*1a40*/  FFMA.FTZ R89, R149, R94, R95 ;  /* 0x0000005e95597223 */ /* 0x000fe2000001005f */
[----:B------:R-:W-:Y:S01]  /*1a50*/  @P1 HADD2.F32 R91, -RZ, R73.H1_H1 ;  /* 0x30000049ff5b1230 */ /* 0x000fe20000004100 */
[----:B------:R-:W-:Y:S01]  /*1a60*/  FMUL.FTZ R154, R102, R93 ;  /* 0x0000005d669a7220 */ /* 0x000fe20000410000 */
[----:B------:R-:W-:Y:S01]  /*1a70*/  @P1 HADD2.F32 R93, -RZ, R74.H1_H1 ;  /* 0x3000004aff5d1230 */ /* 0x000fe20000004100 */
[----:B------:R-:W-:-:S02]  /*1a80*/  FADD.FTZ R89, R148, -R89 ;  /* 0x8000005994597221 */ /* 0x000fc40000010000 */
[----:B------:R-:W-:Y:S02]  /*1a90*/  FMUL.FTZ R92, R102, R151 ;  /* 0x00000097665c7220 */ /* 0x000fe40000410000 */
[----:B------:R-:W-:Y:S02]  /*1aa0*/  @P1 FADD.FTZ R154, R154, R91 ;  /* 0x0000005b9a9a1221 */ /* 0x000fe40000010000 */
[----:B------:R-:W-:Y:S01]  /*1ab0*/  FMUL.FTZ R156, R102, R89 ;  /* 0x00000059669c7220 */ /* 0x000fe20000410000 */
[----:B------:R-:W-:Y:S01]  /*1ac0*/  @P1 HADD2.F32 R89, -RZ, R72.H1_H1 ;  /* 0x30000048ff591230 */ /* 0x000fe20000004100 */
[-C--:B------:R-:W-:Y:S02]  /*1ad0*/  FFMA.FTZ R91, R115, R94.reuse, R95 ;  /* 0x0000005e735b7223 */ /* 0x080fe4000001005f */
[----:B------:R-:W-:Y:S02]  /*1ae0*/  @P1 FADD.FTZ R92, R92, R93 ;  /* 0x0000005d5c5c1221 */ /* 0x000fe40000010000 */
[----:B------:R-:W-:-:S02]  /*1af0*/  FFMA.FTZ R93, R114, R94, R95 ;  /* 0x0000005e725d7223 */ /* 0x000fc4000001005f */
[----:B------:R-:W-:Y:S02]  /*1b00*/  FADD.FTZ R91, R110, -R91 ;  /* 0x8000005b6e5b7221 */ /* 0x000fe40000010000 */
[----:B------:R-:W-:Y:S02]  /*1b10*/  FADD.FTZ R93, R112, -R93 ;  /* 0x8000005d705d7221 */ /* 0x000fe40000010000 */
[----:B------:R-:W-:Y:S01]  /*1b20*/  @P1 FADD.FTZ R156, R156, R89 ;  /* 0x000000599c9c1221 */ /* 0x000fe20000010000 */
[--C-:B------:R-:W-:Y:S01]  /*1b30*/  @P1 HADD2.F32 R89, -RZ, R75.reuse.H0_H0 ;  /* 0x2000004bff591230 */ /* 0x100fe20000004100 */
[C---:B------:R-:W-:Y:S01]  /*1b40*/  FMUL.FTZ R158, R102.reuse, R91 ;  /* 0x0000005b669e7220 */ /* 0x040fe20000410000 */
[----:B------:R-:W-:Y:S01]  /*1b50*/  @P1 HADD2.F32 R91, -RZ, R75.H1_H1 ;  /* 0x3000004bff5b1230 */ /* 0x000fe20000004100 */
[----:B------:R-:W-:Y:S01]  /*1b60*/  FMUL.FTZ R160, R102, R93 ;  /* 0x0000005d66a07220 */ /* 0x000fe20000410000 */
[----:B------:R-:W-:Y:S01]  /*1b70*/  @P0 F2FP.PACK_AB R93, RZ, R92 ;  /* 0x0000005cff5d023e */ /* 0x000fe200000000ff */
[----:B------:R-:W-:Y:S01]  /*1b80*/  @P1 FADD.FTZ R158, R158, R89 ;  /* 0x000000599e9e1221 */ /* 0x000fe20000010000 */
[----:B------:R-:W-:Y:S01]  /*1b90*/  @P0 F2FP.PACK_AB R89, RZ, R156 ;  /* 0x0000009cff59023e */ /* 0x000fe200000000ff */
[----:B------:R-:W-:Y:S01]  /*1ba0*/  @P1 FADD.FTZ R160, R160, R91 ;  /* 0x0000005ba0a01221 */ /* 0x000fe20000010000 */
[----:B------:R-:W-:-:S02]  /*1bb0*/  ISETP.NE.U32.AND P1, PT, RZ, c[0x0][0x258], PT ;  /* 0x00009600ff007a0c */ /* 0x000fc40003f25070 */
[----:B------:R-:W-:Y:S01]  /*1bc0*/  @P0 F2FP.PACK_AB R151, RZ, R158 ;  /* 0x0000009eff97023e */ /* 0x000fe200000000ff */
[-C--:B------:R-:W-:Y:S01]  /*1bd0*/  FMUL.FTZ R158, R158, R101.reuse ;  /* 0x000000659e9e7220 */ /* 0x080fe20000410000 */
[----:B------:R-:W-:Y:S02]  /*1be0*/  ISETP.NE.AND.EX P1, PT, RZ, c[0x0][0x25c], PT, P1 ;  /* 0x00009700ff007a0c */ /* 0x000fe40003f25310 */
[----:B------:R-:W-:Y:S01]  /*1bf0*/  @P0 PRMT R39, R151, 0x7610, R39 ;  /* 0x0000761097270816 */ /* 0x000fe20000000027 */
[----:B------:R-:W-:Y:S01]  /*1c00*/  HFMA2.MMA R151, -RZ, RZ, 0, 9.5367431640625e-07 ;  /* 0x00000010ff977435 */ /* 0x000fe200000001ff */
[----:B------:R-:W-:Y:S01]  /*1c10*/  @P0 PRMT R36, R36, 0x5410, R89 ;  /* 0x0000541024240816 */ /* 0x000fe20000000059 */
[-C--:B------:R-:W-:Y:S01]  /*1c20*/  FMUL.FTZ R89, R92, R101.reuse ;  /* 0x000000655c597220 */ /* 0x080fe20000410000 */
[----:B------:R-:W-:Y:S01]  /*1c30*/  @P0 F2FP.PACK_AB R91, RZ, R154 ;  /* 0x0000009aff5b023e */ /* 0x000fe200000000ff */
[----:B------:R-:W-:Y:S01]  /*1c40*/  FMUL.FTZ R154, R154, R101 ;  /* 0x000000659a9a7220 */ /* 0x000fe20000410000 */
[----:B------:R-:W-:-:S02]  /*1c50*/  @P0 F2FP.PACK_AB R153, RZ, R160 ;  /* 0x000000a0ff99023e */ /* 0x000fc400000000ff */
[----:B------:R-:W-:Y:S01]  /*1c60*/  F2FP.PACK_AB R90, R89, R90 ;  /* 0x0000005a595a723e */ /* 0x000fe200000000ff */
[----:B------:R-:W-:Y:S01]  /*1c70*/  FMUL.FTZ R89, R88, R101 ;  /* 0x0000006558597220 */ /* 0x000fe20000410000 */
[----:B------:R-:W-:Y:S01]  /*1c80*/  @P0 PRMT R38, R38, 0x5410, R93 ;  /* 0x0000541026260816 */ /* 0x000fe2000000005d */
[----:B------:R-:W-:Y:S01]  /*1c90*/  @P1 IMAD.WIDE.U32 R92, R0, R151, c[0x0][0x258] ;  /* 0x00009600005c1625 */ /* 0x000fe200078e0097 */
[----:B------:R-:W-:Y:S02]  /*1ca0*/  @P0 PRMT R37, R37, 0x5410, R91 ;  /* 0x0000541025250816 */ /* 0x000fe4000000005b */
[----:B------:R-:W-:Y:S01]  /*1cb0*/  @P0 PRMT R39, R39, 0x5410, R153 ;  /* 0x0000541027270816 */ /* 0x000fe20000000099 */
[----:B------:R-:W-:Y:S01]  /*1cc0*/  FMUL.FTZ R88, R152, R101 ;  /* 0x0000006598587220 */ /* 0x000fe20000410000 */
[----:B------:R-:W-:Y:S01]  /*1cd0*/  F2FP.PACK_AB R89, R154, R89 ;  /* 0x000000599a59723e */ /* 0x000fe200000000ff */
[-C--:B------:R-:W-:Y:S02]  /*1ce0*/  FMUL.FTZ R91, R156, R101.reuse ;  /* 0x000000659c5b7220 */ /* 0x080fe40000410000 */
[----:B------:R-:W-:Y:S01]  /*1cf0*/  FMUL.FTZ R153, R160, R101 ;  /* 0x00000065a0997220 */ /* 0x000fe20000410000 */
[----:B------:R0:W-:Y:S02]  /*1d00*/  @P1 STG.E.128 [R92.64], R36 ;  /* 0x000000245c001986 */ /* 0x0001e4000c101d04 */
[----:B------:R-:W-:-:S02]  /*1d10*/  F2FP.PACK_AB R88, R91, R88 ;  /* 0x000000585b58723e */ /* 0x000fc400000000ff */
[----:B------:R-:W-:Y:S01]  /*1d20*/  F2FP.PACK_AB R91, R153, R158 ;  /* 0x0000009e995b723e */ /* 0x000fe200000000ff */
[C---:B0-----:R-:W-:Y:S01]  /*1d30*/  IMAD.WIDE.U32 R92, R0.reuse, R151, c[0x0][0x248] ;  /* 0x00009200005c7625 */ /* 0x041fe200078e0097 */
[----:B------:R-:W-:-:S04]  /*1d40*/  IADD3 R0, R0, 0x20, RZ ;  /* 0x0000002000007810 */ /* 0x000fc80007ffe0ff */
[----:B------:R0:W-:Y:S03]  /*1d50*/  STG.E.128 [R92.64], R88 ;  /* 0x000000585c007986 */ /* 0x0001e6000c101d04 */
.L_x_1085:
[----:B------:R-:W-:Y:S05]  /*1d60*/  BSYNC B1 ;  /* 0x0000000000017941 */ /* 0x000fea0003800000 */
.L_x_1084:
        /* <DEDUP_REMOVED lines=10> */
[----:B------:R-:W-:-:S02]  /*1e10*/  FMUL.FTZ R90, R102, R93 ;  /* 0x0000005d665a7220 */ /* 0x000fc40000410000 */
[----:B------:R-:W-:Y:S02]  /*1e20*/  FADD.FTZ R91, R122, -R91 ;  /* 0x8000005b7a5b7221 */ /* 0x000fe40000010000 */
[----:B------:R-:W-:Y:S02]  /*1e30*/  FADD.FTZ R89, R118, -R89 ;  /* 0x8000005976597221 */ /* 0x000fe40000010000 */
[C---:B------:R-:W-:Y:S02]  /*1e40*/  FMUL.FTZ R88, R102.reuse, R91 ;  /* 0x0000005b66587220 */ /* 0x040fe40000410000 */
[----:B------:R-:W-:Y:S01]  /*1e50*/  @P0 HADD2.F32 R151, -RZ, R26.H0_H0 ;  /* 0x2000001aff970230 */ /* 0x000fe20000004100 */
[----:B------:R-:W-:Y:S01]  /*1e60*/  FMUL.FTZ R152, R102, R89 ;  /* 0x0000005966987220 */ /* 0x000fe20000410000 */
[----:B------:R-:W-:Y:S01]  /*1e70*/  @P0 HADD2.F32 R93, -RZ, R25.H0_H0 ;  /* 0x20000019ff5d0230 */ /* 0x000fe20000004100 */
[----:B------:R-:W-:Y:S01]  /*1e80*/  FFMA.FTZ R154, R126, R94, R95 ;  /* 0x0000005e7e9a7223 */ /* 0x000fe2000001005f */
[----:B------:R-:W-:Y:S01]  /*1e90*/  @P0 HADD2.F32 R91, -RZ, R24.H0_H0 ;  /* 0x20000018ff5b0230 */ /* 0x000fe20000004100 */
[----:B------:R-:W-:-:S02]  /*1ea0*/  @P0 FADD.FTZ R90, R90, R151 ;  /* 0x000000975a5a0221 */ /* 0x000fc40000010000 */
[----:B------:R-:W-:Y:S02]  /*1eb0*/  @P0 FADD.FTZ R88, R88, R93 ;  /* 0x0000005d58580221 */ /* 0x000fe40000010000 */
[----:B------:R-:W-:Y:S01]  /*1ec0*/  @P0 FADD.FTZ R152, R152, R91 ;  /* 0x0000005b98980221 */ /* 0x000fe20000010000 */
[----:B------:R-:W-:Y:S01]  /*1ed0*/  @P1 F2FP.PACK_AB R92, RZ, R90 ;  /* 0x0000005aff5c123e */ /* 0x000fe200000000ff */
[----:B------:R-:W-:Y:S01]  /*1ee0*/  FADD.FTZ R151, R125, -R154 ;  /* 0x8000009a7d977221 */ /* 0x000fe20000010000 */
[----:B------:R-:W-:Y:S01]  /*1ef0*/  @P1 F2FP.PACK_AB R91, RZ, R88 ;  /* 0x00000058ff5b123e */ /* 0x000fe200000000ff */
[-CC-:B------:R-:W-:Y:S01]  /*1f00*/  FFMA.FTZ R156, R116, R94.reuse, R95.reuse ;  /* 0x0000005e749c7223 */ /* 0x180fe2000001005f */
[----:B------:R-:W-:Y:S01]  /*1f10*/  @P1 PRMT R38, R92, 0x7610, R38 ;  /* 0x000076105c261816 */ /* 0x000fe20000000026 */
[--C-:B------:R-:W-:Y:S01]  /*1f20*/  FFMA.FTZ R92, R120, R94, R95.reuse ;  /* 0x0000005e785c7223 */ /* 0x100fe2000001005f */
[----:B------:R-:W-:Y:S01]  /*1f30*/  @P1 F2FP.PACK_AB R89, RZ, R152 ;  /* 0x00000098ff59123e */ /* 0x000fe200000000ff */
[----:B------:R-:W-:Y:S01]  /*1f40*/  FFMA.FTZ R158, R130, R94, R95 ;  /* 0x0000005e829e7223 */ /* 0x000fe2000001005f */
[----:B------:R-:W-:Y:S01]  /*1f50*/  @P1 PRMT R37, R91, 0x7610, R37 ;  /* 0x000076105b251816 */ /* 0x000fe20000000025 */
[----:B------:R-:W-:Y:S01]  /*1f60*/  FADD.FTZ R93, R123, -R92 ;  /* 0x8000005c7b5d7221 */ /* 0x000fe20000010000 */
[----:B------:R-:W-:Y:S01]  /*1f70*/  @P0 HADD2.F32 R91, -RZ, R25.H1_H1 ;  /* 0x30000019ff5b0230 */ /* 0x000fe20000004100 */
[----:B------:R-:W-:Y:S01]  /*1f80*/  @P1 PRMT R36, R89, 0x7610, R36 ;  /* 0x0000761059241816 */ /* 0x000fe20000000024 */
[----:B------:R-:W-:-:S02]  /*1f90*/  FADD.FTZ R89, R117, -R156 ;  /* 0x8000009c75597221 */ /* 0x000fc40000010000 */
[C---:B------:R-:W-:Y:S01]  /*1fa0*/  FMUL.FTZ R154, R102.reuse, R93 ;  /* 0x0000005d669a7220 */ /* 0x040fe20000410000 */
[----:B------:R-:W-:Y:S01]  /*1fb0*/  @P0 HADD2.F32 R93, -RZ, R26.H1_H1 ;  /* 0x3000001aff5d0230 */ /* 0x000fe20000004100 */
[----:B------:R-:W-:Y:S02]  /*1fc0*/  FMUL.FTZ R92, R102, R151 ;  /* 0x00000097665c7220 */ /* 0x000fe40000410000 */
[----:B------:R-:W-:Y:S02]  /*1fd0*/  @P0 FADD.FTZ R154, R154, R91 ;  /* 0x0000005b9a9a0221 */ /* 0x000fe40000010000 */
[----:B------:R-:W-:Y:S02]  /*1fe0*/  FFMA.FTZ R91, R127, R94, R95 ;  /* 0x0000005e7f5b7223 */ /* 0x000fe4000001005f */
[----:B------:R-:W-:Y:S01]  /*1ff0*/  FMUL.FTZ R156, R102, R89 ;  /* 0x00000059669c7220 */ /* 0x000fe20000410000 */
[----:B------:R-:W-:Y:S01]  /*2000*/  @P0 HADD2.F32 R89, -RZ, R24.H1_H1 ;  /* 0x30000018ff590230 */ /* 0x000fe20000004100 */
[----:B------:R-:W-:-:S02]  /*2010*/  FADD.FTZ R91, R128, -R91 ;  /* 0x8000005b805b7221 */ /* 0x000fc40000010000 */
[----:B------:R-:W-:Y:S02]  /*2020*/  @P0 FADD.FTZ R92, R92, R93 ;  /* 0x0000005d5c5c0221 */ /* 0x000fe40000010000 */
        /* <DEDUP_REMOVED lines=10> */
[----:B------:R-:W-:Y:S01]  /*20d0*/  ISETP.NE.U32.AND P0, PT, RZ, c[0x0][0x258], PT ;  /* 0x00009600ff007a0c */ /* 0x000fe20003f05070 */
[-C--:B------:R-:W-:Y:S01]  /*20e0*/  FMUL.FTZ R90, R90, R101.reuse ;  /* 0x000000655a5a7220 */ /* 0x080fe20000410000 */
[----:B------:R-:W-:Y:S01]  /*20f0*/  @P1 F2FP.PACK_AB R151, RZ, R158 ;  /* 0x0000009eff97123e */ /* 0x000fe200000000ff */
[----:B------:R-:W-:Y:S01]  /*2100*/  FMUL.FTZ R158, R158, R101 ;  /* 0x000000659e9e7220 */ /* 0x000fe20000410000 */
[----:B------:R-:W-:-:S02]  /*2110*/  ISETP.NE.AND.EX P0, PT, RZ, c[0x0][0x25c], PT, P0 ;  /* 0x00009700ff007a0c */ /* 0x000fc40003f05300 */
[----:B------:R-:W-:Y:S01]  /*2120*/  @P1 PRMT R36, R36, 0x5410, R89 ;  /* 0x0000541024241816 */ /* 0x000fe20000000059 */
[-C--:B------:R-:W-:Y:S01]  /*2130*/  FMUL.FTZ R89, R92, R101.reuse ;  /* 0x000000655c597220 */ /* 0x080fe20000410000 */
[----:B------:R-:W-:Y:S02]  /*2140*/  @P1 PRMT R39, R151, 0x7610, R39 ;  /* 0x0000761097271816 */ /* 0x000fe40000000027 */
[----:B------:R-:W-:Y:S01]  /*2150*/  @P1 F2FP.PACK_AB R91, RZ, R154 ;  /* 0x0000009aff5b123e */ /* 0x000fe200000000ff */
[-C--:B------:R-:W-:Y:S01]  /*2160*/  FMUL.FTZ R154, R154, R101.reuse ;  /* 0x000000659a9a7220 */ /* 0x080fe20000410000 */
[----:B------:R-:W-:Y:S02]  /*2170*/  MOV R151, 0x10 ;  /* 0x0000001000977802 */ /* 0x000fe40000000f00 */
[----:B------:R-:W-:Y:S02]  /*2180*/  @P1 F2FP.PACK_AB R153, RZ, R160 ;  /* 0x000000a0ff99123e */ /* 0x000fe400000000ff */
[----:B------:R-:W-:Y:S01]  /*2190*/  F2FP.PACK_AB R90, R89, R90 ;  /* 0x0000005a595a723e */ /* 0x000fe200000000ff */
[----:B------:R-:W-:Y:S01]  /*21a0*/  FMUL.FTZ R89, R88, R101 ;  /* 0x0000006558597220 */ /* 0x000fe20000410000 */
[----:B------:R-:W-:Y:S01]  /*21b0*/  @P1 PRMT R38, R38, 0x5410, R93 ;  /* 0x0000541026261816 */ /* 0x000fe2000000005d */
[----:B------:R-:W-:Y:S01]  /*21c0*/  @P0 IMAD.WIDE.U32 R92, R0, R151, c[0x0][0x258] ;  /* 0x00009600005c0625 */ /* 0x000fe200078e0097 */
[----:B------:R-:W-:-:S02]  /*21d0*/  @P1 PRMT R37, R37, 0x5410, R91 ;  /* 0x0000541025251816 */ /* 0x000fc4000000005b */
[----:B------:R-:W-:Y:S01]  /*21e0*/  @P1 PRMT R39, R39, 0x5410, R153 ;  /* 0x0000541027271816 */ /* 0x000fe20000000099 */
[----:B------:R-:W-:Y:S01]  /*21f0*/  FMUL.FTZ R88, R152, R101 ;  /* 0x0000006598587220 */ /* 0x000fe20000410000 */
[----:B------:R-:W-:Y:S01]  /*2200*/  F2FP.PACK_AB R89, R154, R89 ;  /* 0x000000599a59723e */ /* 0x000fe200000000ff */
[-C--:B------:R-:W-:Y:S02]  /*2210*/  FMUL.FTZ R91, R156, R101.reuse ;  /* 0x000000659c5b7220 */ /* 0x080fe40000410000 */
[----:B------:R-:W-:Y:S01]  /*2220*/  FMUL.FTZ R153, R160, R101 ;  /* 0x00000065a0997220 */ /* 0x000fe20000410000 */
[----:B------:R0:W-:Y:S02]  /*2230*/  @P0 STG.E.128 [R92.64], R36 ;  /* 0x000000245c000986 */ /* 0x0001e4000c101d04 */
[----:B------:R-:W-:Y:S02]  /*2240*/  F2FP.PACK_AB R88, R91, R88 ;  /* 0x000000585b58723e */ /* 0x000fe400000000ff */
[----:B------:R-:W-:Y:S01]  /*2250*/  F2FP.PACK_AB R91, R153, R158 ;  /* 0x0000009e995b723e */ /* 0x000fe200000000ff */
[C---:B0-----:R-:W-:Y:S01]  /*2260*/  IMAD.WIDE.U32 R92, R0.reuse, R151, c[0x0][0x248] ;  /* 0x00009200005c7625 */ /* 0x041fe200078e0097 */
[----:B------:R-:W-:-:S04]  /*2270*/  IADD3 R0, R0, 0x20, RZ ;  /* 0x0000002000007810 */ /* 0x000fc80007ffe0ff */
[----:B------:R0:W-:Y:S03]  /*2280*/  STG.E.128 [R92.64], R88 ;  /* 0x000000585c007986 */ /* 0x0001e6000c101d04 */
.L_x_1087:
[----:B------:R-:W-:Y:S05]  /*2290*/  BSYNC B1 ;  /* 0x0000000000017941 */ /* 0x000fea0003800000 */
.L_x_1086:
[----:B------:R-:W-:Y:S01]  /*22a0*/  BSSY B1, `(.L_x_1088) ;  /* 0x0000051000017945 */ /* 0x000fe20003800000 */
[----:B------:R-:W-:Y:S05]  /*22b0*/  @!P4 BRA `(.L_x_1089) ;  /* 0x000004f00000c947 */ /* 0x000fea0003800000 */
[----:B------:R-:W-:Y:S01]  /*22c0*/  ISETP.NE.U32.AND P0, PT, RZ, c[0x0][0x218], PT ;  /* 0x00008600ff007a0c */ /* 0x000fe20003f05070 */
[-CC-:B0-----:R-:W-:Y:S01]  /*22d0*/  FFMA.FTZ R89, R103, R94.reuse, R95.reuse ;  /* 0x0000005e67597223 */ /* 0x181fe2000001005f */
[----:B------:R-:W-:Y:S01]  /*22e0*/  ISETP.NE.U32.AND P1, PT, RZ, c[0x0][0x258], PT ;  /* 0x00009600ff007a0c */ /* 0x000fe20003f25070 */
[-CC-:B------:R-:W-:Y:S01]  /*22f0*/  FFMA.FTZ R151, R137, R94.reuse, R95.reuse ;  /* 0x0000005e89977223 */ /* 0x180fe2000001005f */
[----:B------:R-:W-:Y:S01]  /*2300*/  ISETP.NE.AND.EX P0, PT, RZ, c[0x0][0x21c], PT, P0 ;  /* 0x00008700ff007a0c */ /* 0x000fe20003f05300 */
[-C--:B------:R-:W-:Y:S01]  /*2310*/  FFMA.FTZ R88, R132, R94.reuse, R95 ;  /* 0x0000005e84587223 */ /* 0x080fe2000001005f */
[----:B------:R-:W-:Y:S01]  /*2320*/  ISETP.NE.AND.EX P1, PT, RZ, c[0x0][0x25c], PT, P1 ;  /* 0x00009700ff007a0c */ /* 0x000fe20003f25310 */
[----:B------:R-:W-:Y:S02]  /*2330*/  FADD.FTZ R89, R134, -R89 ;  /* 0x8000005986597221 */ /* 0x000fe40000010000 */
[----:B------:R-:W-:-:S02]  /*2340*/  FFMA.FTZ R92, R142, R94, R95 ;  /* 0x0000005e8e5c7223 */ /* 0x000fc4000001005f */
[-C--:B------:R-:W-:Y:S02]  /*2350*/  FFMA.FTZ R90, R136, R94.reuse, R95 ;  /* 0x0000005e885a7223 */ /* 0x080fe4000001005f */
[----:B------:R-:W-:Y:S02]  /*2360*/  FADD.FTZ R151, R140, -R151 ;  /* 0x800000978c977221 */ /* 0x000fe40000010000 */
[----:B------:R-:W-:Y:S02]  /*2370*/  FADD.FTZ R91, R133, -R88 ;  /* 0x80000058855b7221 */ /* 0x000fe40000010000 */
[-CC-:B------:R-:W-:Y:S02]  /*2380*/  FFMA.FTZ R93, R131, R94.reuse, R95.reuse ;  /* 0x0000005e835d7223 */ /* 0x180fe4000001005f */
[-CC-:B------:R-:W-:Y:S02]  /*2390*/  FFMA.FTZ R155, R141, R94.reuse, R95.reuse ;  /* 0x0000005e8d9b7223 */ /* 0x180fe4000001005f */
[----:B------:R-:W-:Y:S01]  /*23a0*/  FMUL.FTZ R88, R102, R89 ;  /* 0x0000005966587220 */ /* 0x000fe20000410000 */
[----:B------:R-:W-:Y:S01]  /*23b0*/  @P0 HADD2.F32 R89, -RZ, R86.H0_H0 ;  /* 0x20000056ff590230 */ /* 0x000fe20000004100 */
[----:B------:R-:W-:-:S02]  /*23c0*/  FFMA.FTZ R94, R146, R94, R95 ;  /* 0x0000005e925e7223 */ /* 0x000fc4000001005f */
[----:B------:R-:W-:Y:S02]  /*23d0*/  FADD.FTZ R153, R139, -R92 ;  /* 0x8000005c8b997221 */ /* 0x000fe40000010000 */
[----:B------:R-:W-:Y:S02]  /*23e0*/  FADD.FTZ R95, R135, -R90 ;  /* 0x8000005a875f7221 */ /* 0x000fe40000010000 */
[C---:B------:R-:W-:Y:S02]  /*23f0*/  FMUL.FTZ R152, R102.reuse, R151 ;  /* 0x0000009766987220 */ /* 0x040fe40000410000 */
[----:B------:R-:W-:Y:S01]  /*2400*/  FMUL.FTZ R90, R102, R91 ;  /* 0x0000005b665a7220 */ /* 0x000fe20000410000 */
[----:B------:R-:W-:Y:S01]  /*2410*/  @P0 HADD2.F32 R91, -RZ, R86.H1_H1 ;  /* 0x30000056ff5b0230 */ /* 0x000fe20000004100 */
[----:B------:R-:W-:Y:S02]  /*2420*/  FADD.FTZ R93, R138, -R93 ;  /* 0x8000005d8a5d7221 */ /* 0x000fe40000010000 */
[----:B------:R-:W-:-:S02]  /*2430*/  FMUL.FTZ R154, R102, R153 ;  /* 0x00000099669a7220 */ /* 0x000fc40000410000 */
[----:B------:R-:W-:Y:S01]  /*2440*/  @P0 FADD.FTZ R152, R152, R89 ;  /* 0x0000005998980221 */ /* 0x000fe20000010000 */
[--C-:B------:R-:W-:Y:S01]  /*2450*/  @P0 HADD2.F32 R89, -RZ, R85.reuse.H0_H0 ;  /* 0x20000055ff590230 */ /* 0x100fe20000004100 */
[----:B------:R-:W-:Y:S02]  /*2460*/  FMUL.FTZ R92, R102, R93 ;  /* 0x0000005d665c7220 */ /* 0x000fe40000410000 */
[----:B------:R-:W-:Y:S01]  /*2470*/  @P0 FADD.FTZ R154, R154, R91 ;  /* 0x0000005b9a9a0221 */ /* 0x000fe20000010000 */
[----:B------:R-:W-:Y:S01]  /*2480*/  @P0 HADD2.F32 R91, -RZ, R85.H1_H1 ;  /* 0x30000055ff5b0230 */ /* 0x000fe20000004100 */
[----:B------:R-:W-:Y:S01]  /*2490*/  FADD.FTZ R157, R143, -R94 ;  /* 0x8000005e8f9d7221 */ /* 0x000fe20000010000 */
[----:B------:R-:W-:Y:S01]  /*24a0*/  @P1 F2FP.PACK_AB R93, RZ, R152 ;  /* 0x00000098ff5d123e */ /* 0x000fe200000000ff */
[----:B------:R-:W-:Y:S01]  /*24b0*/  FMUL.FTZ R94, R102, R95 ;  /* 0x0000005f665e7220 */ /* 0x000fe20000410000 */
[----:B------:R-:W-:Y:S01]  /*24c0*/  @P1 F2FP.PACK_AB R153, RZ, R154 ;  /* 0x0000009aff99123e */ /* 0x000fe200000000ff */
[----:B------:R-:W-:Y:S01]  /*24d0*/  @P0 FADD.FTZ R92, R92, R89 ;  /* 0x000000595c5c0221 */ /* 0x000fe20000010000 */
[--C-:B------:R-:W-:Y:S01]  /*24e0*/  @P0 HADD2.F32 R89, -RZ, R84.reuse.H0_H0 ;  /* 0x20000054ff590230 */ /* 0x100fe20000004100 */
[----:B------:R-:W-:Y:S01]  /*24f0*/  @P0 FADD.FTZ R94, R94, R91 ;  /* 0x0000005b5e5e0221 */ /* 0x000fe20000010000 */
[----:B------:R-:W-:Y:S01]  /*2500*/  @P0 HADD2.F32 R91, -RZ, R84.H1_H1 ;  /* 0x30000054ff5b0230 */ /* 0x000fe20000004100 */
[----:B------:R-:W-:Y:S01]  /*2510*/  FADD.FTZ R155, R144, -R155 ;  /* 0x8000009b909b7221 */ /* 0x000fe20000010000 */
[----:B------:R-:W-:Y:S01]  /*2520*/  @P1 F2FP.PACK_AB R95, RZ, R92 ;  /* 0x0000005cff5f123e */ /* 0x000fe200000000ff */
[----:B------:R-:W-:Y:S01]  /*2530*/  @P0 FADD.FTZ R88, R88, R89 ;  /* 0x0000005958580221 */ /* 0x000fe20000010000 */
[--C-:B------:R-:W-:Y:S01]  /*2540*/  @P0 HADD2.F32 R89, -RZ, R87.reuse.H0_H0 ;  /* 0x20000057ff590230 */ /* 0x100fe20000004100 */
[----:B------:R-:W-:Y:S01]  /*2550*/  FMUL.FTZ R156, R102, R155 ;  /* 0x0000009b669c7220 */ /* 0x000fe20000410000 */
[----:B------:R-:W-:Y:S01]  /*2560*/  @P1 PRMT R38, R93, 0x7610, R38 ;  /* 0x000076105d261816 */ /* 0x000fe20000000026 */
[----:B------:R-:W-:Y:S01]  /*2570*/  @P0 FADD.FTZ R90, R90, R91 ;  /* 0x0000005b5a5a0221 */ /* 0x000fe20000010000 */
        /* <DEDUP_REMOVED lines=9> */
[-C--:B------:R-:W-:Y:S01]  /*2610*/  FMUL.FTZ R159, R154, R101.reuse ;  /* 0x000000659a9f7220 */ /* 0x080fe20000410000 */
[----:B------:R-:W-:Y:S01]  /*2620*/  ISETP.NE.AND.EX P0, PT, RZ, c[0x0][0x25c], PT, P0 ;  /* 0x00009700ff007a0c */ /* 0x000fe20003f05300 */
[-C--:B------:R-:W-:Y:S01]  /*2630*/  FMUL.FTZ R89, R92, R101.reuse ;  /* 0x000000655c597220 */ /* 0x080fe20000410000 */
[----:B------:R-:W-:Y:S01]  /*2640*/  @P1 F2FP.PACK_AB R151, RZ, R90 ;  /* 0x0000005aff97123e */ /* 0x000fe200000000ff */
[-C--:B------:R-:W-:Y:S01]  /*2650*/  FMUL.FTZ R94, R94, R101.reuse ;  /* 0x000000655e5e7220 */ /* 0x080fe20000410000 */
[----:B------:R-:W-:Y:S01]  /*2660*/  @P1 PRMT R37, R95, 0x7610, R37 ;  /* 0x000076105f251816 */ /* 0x000fe20000000025 */
[-C--:B------:R-:W-:Y:S01]  /*2670*/  FMUL.FTZ R88, R88, R101.reuse ;  /* 0x0000006558587220 */ /* 0x080fe20000410000 */
[----:B------:R-:W-:Y:S01]  /*2680*/  @P1 PRMT R36, R157, 0x7610, R36 ;  /* 0x000076109d241816 */ /* 0x000fe20000000024 */
[-C--:B------:R-:W-:Y:S01]  /*2690*/  FMUL.FTZ R91, R90, R101.reuse ;  /* 0x000000655a5b7220 */ /* 0x080fe20000410000 */
[----:B------:R-:W-:Y:S01]  /*26a0*/  @P1 PRMT R39, R155, 0x7610, R39 ;  /* 0x000076109b271816 */ /* 0x000fe20000000027 */
[----:B------:R-:W-:Y:S01]  /*26b0*/  FMUL.FTZ R156, R156, R101 ;  /* 0x000000659c9c7220 */ /* 0x000fe20000410000 */
[----:B------:R-:W-:Y:S01]  /*26c0*/  F2FP.PACK_AB R89, R94, R89 ;  /* 0x000000595e59723e */ /* 0x000fe200000000ff */
[----:B------:R-:W-:Y:S01]  /*26d0*/  FMUL.FTZ R101, R158, R101 ;  /* 0x000000659e657220 */ /* 0x000fe20000410000 */
[----:B------:R-:W-:-:S02]  /*26e0*/  F2FP.PACK_AB R88, R91, R88 ;  /* 0x000000585b58723e */ /* 0x000fc400000000ff */
[----:B------:R-:W-:Y:S02]  /*26f0*/  @P1 F2FP.PACK_AB R158, RZ, R158 ;  /* 0x0000009eff9e123e */ /* 0x000fe400000000ff */
[----:B------:R-:W-:Y:S01]  /*2700*/  F2FP.PACK_AB R91, R101, R156 ;  /* 0x0000009c655b723e */ /* 0x000fe200000000ff */
[----:B------:R-:W-:Y:S01]  /*2710*/  HFMA2.MMA R101, -RZ, RZ, 0, 9.5367431640625e-07 ;  /* 0x00000010ff657435 */ /* 0x000fe200000001ff */
[----:B------:R-:W-:Y:S02]  /*2720*/  @P1 PRMT R38, R38, 0x5410, R153 ;  /* 0x0000541026261816 */ /* 0x000fe40000000099 */
[----:B------:R-:W-:Y:S02]  /*2730*/  @P1 PRMT R37, R37, 0x5410, R102 ;  /* 0x0000541025251816 */ /* 0x000fe40000000066 */
[----:B------:R-:W-:Y:S02]  /*2740*/  @P1 PRMT R36, R36, 0x5410, R151 ;  /* 0x0000541024241816 */ /* 0x000fe40000000097 */
[----:B------:R-:W-:-:S02]  /*2750*/  @P1 PRMT R39, R39, 0x5410, R158 ;  /* 0x0000541027271816 */ /* 0x000fc4000000009e */
[----:B------:R-:W-:Y:S01]  /*2760*/  F2FP.PACK_AB R90, R159, R152 ;  /* 0x000000989f5a723e */ /* 0x000fe200000000ff */
[----:B------:R-:W-:-:S04]  /*2770*/  @P0 IMAD.WIDE.U32 R92, R0, R101, c[0x0][0x258] ;  /* 0x00009600005c0625 */ /* 0x000fc800078e0065 */
[----:B------:R-:W-:Y:S01]  /*2780*/  IMAD.WIDE.U32 R94, R0, R101, c[0x0][0x248] ;  /* 0x00009200005e7625 */ /* 0x000fe200078e0065 */
[----:B------:R0:W-:Y:S04]  /*2790*/  @P0 STG.E.128 [R92.64], R36 ;  /* 0x000000245c000986 */ /* 0x0001e8000c101d04 */
[----:B------:R0:W-:Y:S02]  /*27a0*/  STG.E.128 [R94.64], R88 ;  /* 0x000000585e007986 */ /* 0x0001e4000c101d04 */
.L_x_1089:
[----:B------:R-:W-:Y:S05]  /*27b0*/  BSYNC B1 ;  /* 0x0000000000017941 */ /* 0x000fea0003800000 */
.L_x_1088:
[----:B0-----:R-:W-:-:S04]  /*27c0*/  MOV R89, c[0x0][0x160] ;  /* 0x0000580000597a02 */ /* 0x001fc80000000f00 */
[----:B------:R-:W-:-:S04]  /*27d0*/  LEA R2, R89, R2, 0x2 ;  /* 0x0000000259027211 */ /* 0x000fc800078e10ff */
[----:B------:R-:W-:-:S13]  /*27e0*/  ISETP.GE.AND P0, PT, R2, c[0x0][0x164], PT ;  /* 0x0000590002007a0c */ /* 0x000fda0003f06270 */
[----:B------:R-:W-:Y:S01]  /*27f0*/  @P0 CALL.REL.NOINC `(.L_x_1075) ;  /* 0x0000001000000944 */ /* 0x000fe20003c00000 */
[----:B------:R-:W-:Y:S05]  /*2800*/  BRA `(.L_x_1090) ;  /* 0xffffdcf000007947 */ /* 0x000fea000383ffff */
.L_x_1075:
[----:B0-----:R-:W-:Y:S05]  /*2810*/  BSYNC B0 ;  /* 0x0000000000007941 */ /* 0x001fea0003800000 */
.L_x_1074:
        /* <DEDUP_REMOVED lines=192> */
.L_x_1082:
[----:B------:R-:W-:Y:S01]  /*3420*/  HFMA2.MMA R152, -RZ, RZ, 0, 5.9604644775390625e-08 ;  /* 0x00000001ff987435 */ /* 0x000fe200000001ff */
[----:B------:R-:W-:-:S02]  /*3430*/  MOV R91, R153 ;  /* 0x00000099005b7202 */ /* 0x000fc40000000f00 */
[----:B------:R-:W-:Y:S02]  /*3440*/  MOV R93, 0x1f ;  /* 0x0000001f005d7802 */ /* 0x000fe40000000f00 */
[----:B------:R-:W-:Y:S02]  /*3450*/  MOV R156, 0xffffffff ;  /* 0xffffffff009c7802 */ /* 0x000fe40000000f00 */
[----:B------:R-:W-:Y:S02]  /*3460*/  MOV R88, 0x3480 ;  /* 0x0000348000587802 */ /* 0x000fe40000000f00 */
[----:B------:R-:W-:Y:S05]  /*3470*/  CALL.REL.NOINC `($__internal_20_$__cuda_sm70_shflsync_bfly_p) ;  /* 0x0000046000007944 */ /* 0x000fea0003c00000 */
[----:B-1----:R-:W-:Y:S01]  /*3480*/  MOV R90, R91 ;  /* 0x0000005b005a7202 */ /* 0x002fe20000000f00 */
[----:B0-----:R-:W-:Y:S05]  /*3490*/  BRA `(.L_x_1091) ;  /* 0xffffe23000007947 */ /* 0x001fea000383ffff */
.L_x_1083:
[----:B------:R-:W-:Y:S01]  /*34a0*/  HFMA2.MMA R152, -RZ, RZ, 0, 5.9604644775390625e-08 ;  /* 0x00000001ff987435 */ /* 0x000fe200000001ff */
[----:B------:R-:W-:Y:S02]  /*34b0*/  MOV R91, R154 ;  /* 0x0000009a005b7202 */ /* 0x000fe40000000f00 */
[----:B------:R-:W-:Y:S02]  /*34c0*/  MOV R93, 0x1f ;  /* 0x0000001f005d7802 */ /* 0x000fe40000000f00 */
[----:B------:R-:W-:-:S02]  /*34d0*/  MOV R156, 0xffffffff ;  /* 0xffffffff009c7802 */ /* 0x000fc40000000f00 */
[----:B------:R-:W-:Y:S02]  /*34e0*/  MOV R88, 0x3500 ;  /* 0x0000350000587802 */ /* 0x000fe40000000f00 */
[----:B01----:R-:W-:Y:S05]  /*34f0*/  CALL.REL.NOINC `($__internal_20_$__cuda_sm70_shflsync_bfly_p) ;  /* 0x000003e000007944 */ /* 0x003fea0003c00000 */
[----:B------:R-:W-:Y:S01]  /*3500*/  FADD.FTZ R153, R90, R153 ;  /* 0x000000995a997221 */ /* 0x000fe20000010000 */
[----:B0-----:R-:W-:Y:S01]  /*3510*/  HFMA2.MMA R152, -RZ, RZ, 0, 1.1920928955078125e-07 ;  /* 0x00000002ff987435 */ /* 0x001fe200000001ff */
[----:B-1----:R-:W-:Y:S01]  /*3520*/  FADD.FTZ R154, R154, R91 ;  /* 0x0000005b9a9a7221 */ /* 0x002fe20000010000 */
[----:B------:R-:W-:Y:S02]  /*3530*/  MOV R93, 0x1f ;  /* 0x0000001f005d7802 */ /* 0x000fe40000000f00 */
[----:B------:R-:W-:Y:S02]  /*3540*/  MOV R156, 0xffffffff ;  /* 0xffffffff009c7802 */ /* 0x000fe40000000f00 */
[----:B------:R-:W-:Y:S02]  /*3550*/  MOV R91, R153 ;  /* 0x00000099005b7202 */ /* 0x000fe40000000f00 */
[----:B------:R-:W-:Y:S02]  /*3560*/  MOV R88, 0x3580 ;  /* 0x0000358000587802 */ /* 0x000fe40000000f00 */
[----:B------:R-:W-:Y:S05]  /*3570*/  CALL.REL.NOINC `($__internal_20_$__cuda_sm70_shflsync_bfly_p) ;  /* 0x0000036000007944 */ /* 0x000fea0003c00000 */
[----:B0-----:R-:W-:Y:S01]  /*3580*/  HFMA2.MMA R152, -RZ, RZ, 0, 1.1920928955078125e-07 ;  /* 0x00000002ff987435 */ /* 0x001fe200000001ff */
[----:B-1----:R-:W-:-:S02]  /*3590*/  MOV R90, R91 ;  /* 0x0000005b005a7202 */ /* 0x002fc40000000f00 */
[----:B------:R-:W-:Y:S02]  /*35a0*/  MOV R91, R154 ;  /* 0x0000009a005b7202 */ /* 0x000fe40000000f00 */
[----:B------:R-:W-:Y:S02]  /*35b0*/  MOV R93, 0x1f ;  /* 0x0000001f005d7802 */ /* 0x000fe40000000f00 */
[----:B------:R-:W-:Y:S02]  /*35c0*/  MOV R156, 0xffffffff ;  /* 0xffffffff009c7802 */ /* 0x000fe40000000f00 */
[----:B------:R-:W-:Y:S02]  /*35d0*/  MOV R88, 0x35f0 ;  /* 0x000035f000587802 */ /* 0x000fe40000000f00 */
[----:B------:R-:W-:Y:S05]  /*35e0*/  CALL.REL.NOINC `($__internal_20_$__cuda_sm70_shflsync_bfly_p) ;  /* 0x000002f000007944 */ /* 0x000fea0003c00000 */
[----:B------:R-:W-:Y:S01]  /*35f0*/  FADD.FTZ R153, R90, R153 ;  /* 0x000000995a997221 */ /* 0x000fe20000010000 */
[----:B0-----:R-:W-:Y:S01]  /*3600*/  HFMA2.MMA R152, -RZ, RZ, 0, 2.384185791015625e-07 ;  /* 0x00000004ff987435 */ /* 0x001fe200000001ff */
[----:B-1----:R-:W-:Y:S01]  /*3610*/  FADD.FTZ R154, R154, R91 ;  /* 0x0000005b9a9a7221 */ /* 0x002fe20000010000 */
[----:B------:R-:W-:Y:S02]  /*3620*/  MOV R93, 0x1f ;  /* 0x0000001f005d7802 */ /* 0x000fe40000000f00 */
[----:B------:R-:W-:-:S02]  /*3630*/  MOV R156, 0xffffffff ;  /* 0xffffffff009c7802 */ /* 0x000fc40000000f00 */
[----:B------:R-:W-:Y:S02]  /*3640*/  MOV R91, R153 ;  /* 0x00000099005b7202 */ /* 0x000fe40000000f00 */
[----:B------:R-:W-:Y:S02]  /*3650*/  MOV R88, 0x3670 ;  /* 0x0000367000587802 */ /* 0x000fe40000000f00 */
[----:B------:R-:W-:Y:S05]  /*3660*/  CALL.REL.NOINC `($__internal_20_$__cuda_sm70_shflsync_bfly_p) ;  /* 0x0000027000007944 */ /* 0x000fea0003c00000 */
[----:B0-----:R-:W-:Y:S01]  /*3670*/  HFMA2.MMA R152, -RZ, RZ, 0, 2.384185791015625e-07 ;  /* 0x00000004ff987435 */ /* 0x001fe200000001ff */
[----:B-1----:R-:W-:Y:S02]  /*3680*/  MOV R90, R91 ;  /* 0x0000005b005a7202 */ /* 0x002fe40000000f00 */
[----:B------:R-:W-:Y:S02]  /*3690*/  MOV R91, R154 ;  /* 0x0000009a005b7202 */ /* 0x000fe40000000f00 */
[----:B------:R-:W-:Y:S02]  /*36a0*/  MOV R93, 0x1f ;  /* 0x0000001f005d7802 */ /* 0x000fe40000000f00 */
[----:B------:R-:W-:Y:S02]  /*36b0*/  MOV R156, 0xffffffff ;  /* 0xffffffff009c7802 */ /* 0x000fe40000000f00 */
[----:B------:R-:W-:-:S02]  /*36c0*/  MOV R88, 0x36e0 ;  /* 0x000036e000587802 */ /* 0x000fc40000000f00 */
[----:B------:R-:W-:Y:S05]  /*36d0*/  CALL.REL.NOINC `($__internal_20_$__cuda_sm70_shflsync_bfly_p) ;  /* 0x0000020000007944 */ /* 0x000fea0003c00000 */
[----:B------:R-:W-:Y:S01]  /*36e0*/  FADD.FTZ R153, R90, R153 ;  /* 0x000000995a997221 */ /* 0x000fe20000010000 */
[----:B0-----:R-:W-:Y:S01]  /*36f0*/  HFMA2.MMA R152, -RZ, RZ, 0, 4.76837158203125e-07 ;  /* 0x00000008ff987435 */ /* 0x001fe200000001ff */
[----:B-1----:R-:W-:Y:S01]  /*3700*/  FADD.FTZ R94, R154, R91 ;  /* 0x0000005b9a5e7221 */ /* 0x002fe20000010000 */
[----:B------:R-:W-:-:S02]  /*3710*/  MOV R93, 0x1f ;  /* 0x0000001f005d7802 */ /* 0x000fc40000000f00 */
[----:B------:R-:W-:Y:S02]  /*3720*/  MOV R156, 0xffffffff ;  /* 0xffffffff009c7802 */ /* 0x000fe40000000f00 */
[----:B------:R-:W-:Y:S02]  /*3730*/  MOV R91, R153 ;  /* 0x00000099005b7202 */ /* 0x000fe40000000f00 */
[----:B------:R-:W-:Y:S02]  /*3740*/  MOV R88, 0x3760 ;  /* 0x0000376000587802 */ /* 0x000fe40000000f00 */
[----:B------:R-:W-:Y:S05]  /*3750*/  CALL.REL.NOINC `($__internal_20_$__cuda_sm70_shflsync_bfly_p) ;  /* 0x0000018000007944 */ /* 0x000fea0003c00000 */
[----:B0-----:R-:W-:Y:S01]  /*3760*/  HFMA2.MMA R152, -RZ, RZ, 0, 4.76837158203125e-07 ;  /* 0x00000008ff987435 */ /* 0x001fe200000001ff */
[----:B-1----:R-:W-:Y:S02]  /*3770*/  MOV R90, R91 ;  /* 0x0000005b005a7202 */ /* 0x002fe40000000f00 */
[----:B------:R-:W-:Y:S02]  /*3780*/  MOV R91, R94 ;  /* 0x0000005e005b7202 */ /* 0x000fe40000000f00 */
[----:B------:R-:W-:Y:S02]  /*3790*/  MOV R93, 0x1f ;  /* 0x0000001f005d7802 */ /* 0x000fe40000000f00 */
[----:B------:R-:W-:-:S02]  /*37a0*/  MOV R156, 0xffffffff ;  /* 0xffffffff009c7802 */ /* 0x000fc40000000f00 */
[----:B------:R-:W-:Y:S02]  /*37b0*/  MOV R88, 0x37d0 ;  /* 0x000037d000587802 */ /* 0x000fe40000000f00 */
[----:B------:R-:W-:Y:S05]  /*37c0*/  CALL.REL.NOINC `($__internal_20_$__cuda_sm70_shflsync_bfly_p) ;  /* 0x0000011000007944 */ /* 0x000fea0003c00000 */
[----:B------:R-:W-:Y:S01]  /*37d0*/  FADD.FTZ R92, R90, R153 ;  /* 0x000000995a5c7221 */ /* 0x000fe20000010000 */
[----:B0-----:R-:W-:Y:S01]  /*37e0*/  HFMA2.MMA R152, -RZ, RZ, 0, 9.5367431640625e-07 ;  /* 0x00000010ff987435 */ /* 0x001fe200000001ff */
[----:B-1----:R-:W-:Y:S01]  /*37f0*/  FADD.FTZ R94, R94, R91 ;  /* 0x0000005b5e5e7221 */ /* 0x002fe20000010000 */
[----:B------:R-:W-:Y:S02]  /*3800*/  MOV R93, 0x1f ;  /* 0x0000001f005d7802 */ /* 0x000fe40000000f00 */
[----:B------:R-:W-:Y:S02]  /*3810*/  MOV R156, 0xffffffff ;  /* 0xffffffff009c7802 */ /* 0x000fe40000000f00 */
[----:B------:R-:W-:Y:S02]  /*3820*/  MOV R91, R92 ;  /* 0x0000005c005b7202 */ /* 0x000fe40000000f00 */
[----:B------:R-:W-:Y:S02]  /*3830*/  MOV R88, 0x3850 ;  /* 0x0000385000587802 */ /* 0x000fe40000000f00 */
[----:B------:R-:W-:Y:S05]  /*3840*/  CALL.REL.NOINC `($__internal_20_$__cuda_sm70_shflsync_bfly_p) ;  /* 0x0000009000007944 */ /* 0x000fea0003c00000 */
[----:B0-----:R-:W-:Y:S01]  /*3850*/  HFMA2.MMA R152, -RZ, RZ, 0, 9.5367431640625e-07 ;  /* 0x00000010ff987435 */ /* 0x001fe200000001ff */
[----:B-1----:R-:W-:-:S02]  /*3860*/  MOV R95, R91 ;  /* 0x0000005b005f7202 */ /* 0x002fc40000000f00 */
[----:B------:R-:W-:Y:S02]  /*3870*/  MOV R91, R94 ;  /* 0x0000005e005b7202 */ /* 0x000fe40000000f00 */
[----:B------:R-:W-:Y:S02]  /*3880*/  MOV R93, 0x1f ;  /* 0x0000001f005d7802 */ /* 0x000fe40000000f00 */
[----:B------:R-:W-:Y:S02]  /*3890*/  MOV R156, 0xffffffff ;  /* 0xffffffff009c7802 */ /* 0x000fe40000000f00 */
[----:B------:R-:W-:Y:S02]  /*38a0*/  MOV R88, 0x38c0 ;  /* 0x000038c000587802 */ /* 0x000fe40000000f00 */
[----:B------:R-:W-:Y:S05]  /*38b0*/  CALL.REL.NOINC `($__internal_20_$__cuda_sm70_shflsync_bfly_p) ;  /* 0x0000002000007944 */ /* 0x000fea0003c00000 */
[----:B-1----:R-:W-:Y:S01]  /*38c0*/  MOV R89, R91 ;  /* 0x0000005b00597202 */ /* 0x002fe20000000f00 */
[----:B0-----:R-:W-:Y:S05]  /*38d0*/  BRA `(.L_x_1092) ;  /* 0xffffdf1000007947 */ /* 0x001fea000383ffff */
        .weak           $__internal_20_$__cuda_sm70_shflsync_bfly_p
        .type           $__internal_20_$__cuda_sm70_shflsync_bfly_p,@function
        .size           $__internal_20_$__cuda_sm70_shflsync_bfly_p,(.L_x_9750 - $__internal_20_$__cuda_sm70_shflsync_bfly_p)
$__internal_20_$__cuda_sm70_shflsync_bfly_p:
[----:B------:R-:W-:Y:S01]  /*38e0*/  HFMA2.MMA R89, -RZ, RZ, 0, 0 ;  /* 0x00000000ff597435 */ /* 0x000fe200000001ff */
[----:B------:R-:W-:Y:S04]  /*38f0*/  WARPSYNC R156 ;  /* 0x0000009c00007348 */ /* 0x000fe80003800000 */
[----:B------:R0:W1:Y:S01]  /*3900*/  SHFL.BFLY PT, R91, R91, R152, R93 ;  /* 0x0c0000985b5b7389 */ /* 0x00006200000e005d */
[----:B------:R-:W-:Y:S05]  /*3910*/  RET.REL.NODEC R88 `(_ZN10layer_norm13ln_bwd_kernelINS_13Kernel_traitsI6__halfS2_S2_S2_fjLj768ELj1ELj4ELj1ELj16ENS_18Kernel_traits_baseILj768ES2_S2_S2_S2_fjLj128EEEEELb0ELb0ELb0ELb0EEEvNS_9BwdParamsE) ;  /* 0xffffc6e058007950 */ /* 0x000fea0003c3ffff */
.L_x_1093:
        /* <DEDUP_REMOVED lines=14> */
.L_x_9750:


//--------------------- .text._ZN10layer_norm13ln_bwd_kernelINS_13Kernel_traitsI6__halfS2_S2_S2_fjLj768ELj1ELj4ELj1ELj16ENS_18Kernel_traits_baseILj768ES2_S2_S2_S2_fjLj128EEEEELb0ELb0ELb0ELb1EEEvNS_9BwdParamsE --------------------------
	.section	.text._ZN10layer_norm13ln_bwd_kernelINS_13Kernel_traitsI6__halfS2_S2_S2_fjLj768ELj1ELj4ELj1ELj16ENS_18Kernel_traits_baseILj768ES2_S2_S2_S2_fjLj128EEEEELb0ELb0ELb0ELb1EEEvNS_9BwdParamsE,"ax",@progbits
	.sectioninfo	@"SHI_REGISTERS=168"
	.align	128
        .global         _ZN10layer_norm13ln_bwd_kernelINS_13Kernel_traitsI6__halfS2_S2_S2_fjLj768ELj1ELj4ELj1ELj16ENS_18Kernel_traits_baseILj768ES2_S2_S2_S2_fjLj128EEEEELb0ELb0ELb0ELb1EEEvNS_9BwdParamsE
        .type           _ZN10layer_norm13ln_bwd_kernelINS_13Kernel_traitsI6__halfS2_S2_S2_fjLj768ELj1ELj4ELj1ELj16ENS_18Kernel_traits_baseILj768ES2_S2_S2_S2_fjLj128EEEEELb0ELb0ELb0ELb1EEEvNS_9BwdParamsE,@function
        .size           _ZN10layer_norm13ln_bwd_kernelINS_13Kernel_traitsI6__halfS2_S2_S2_fjLj768ELj1ELj4ELj1ELj16ENS_18Kernel_traits_baseILj768ES2_S2_S2_S2_fjLj128EEEEELb0ELb0ELb0ELb1EEEvNS_9BwdParamsE,(.L_x_9751 - _ZN10layer_norm13ln_bwd_kernelINS_13Kernel_traitsI6__halfS2_S2_S2_fjLj768ELj1ELj4ELj1ELj16ENS_18Kernel_traits_baseILj768ES2_S2_S2_S2_fjLj128EEEEELb0ELb0ELb0ELb1EEEvNS_9BwdParamsE)
        .other          _ZN10layer_norm13ln_bwd_kernelINS_13Kernel_traitsI6__halfS2_S2_S2_fjLj768ELj1ELj4ELj1ELj16ENS_18Kernel_traits_baseILj768ES2_S2_S2_S2_fjLj128EEEEELb0ELb0ELb0ELb1EEEvNS_9BwdParamsE,@"STO_CUDA_ENTRY STV_DEFAULT"
_ZN10layer_norm13ln_bwd_kernelINS_13Kernel_traitsI6__halfS2_S2_S2_fjLj768ELj1ELj4ELj1ELj16ENS_18Kernel_traits_baseILj768ES2_S2_S2_S2_fjLj128EEEEELb0ELb0ELb0ELb1EEEvNS_9BwdParamsE:
.text._ZN10layer_norm13ln_bwd_kernelINS_13Kernel_traitsI6__halfS2_S2_S2_fjLj768ELj1ELj4ELj1ELj16ENS_18Kernel_traits_baseILj768ES2_S2_S2_S2_fjLj128EEEEELb0ELb0ELb0ELb1EEEvNS_9BwdParamsE:
        /* <DEDUP_REMOVED lines=34> */
.L_x_1095:
[----:B------:R-:W-:-:S04]  /*0220*/  SHF.L.U32 R2, R27, 0x4, RZ ;  /* 0x000000041b027819 */ /* 0x000fc800000006ff */
[----:B------:R-:W-:-:S04]  /*0230*/  LOP3.LUT R2, R2, 0x1f0, RZ, 0xc0, !PT ;  /* 0x000001f002027812 */ /* 0x000fc800078ec0ff */
[----:B------:R-:W-:-:S04]  /*0240*/  IADD3 R12, P0, R2, c[0x0][0x1b0], RZ ;  /* 0x00006c00020c7a10 */ /* 0x000fc80007f1e0ff */
[----:B------:R-:W-:-:S05]  /*0250*/  IADD3.X R13, RZ, c[0x0][0x1b4], RZ, P0, !PT ;  /* 0x00006d00ff0d7a10 */ /* 0x000fca00007fe4ff */
[----:B------:R-:W2:Y:S04]  /*0260*/  LDG.E.128 R8, [R12.64] ;  /* 0x000000040c087981 */ /* 0x000ea8000c1e1d00 */
[----:B------:R-:W3:Y:S04]  /*0270*/  LDG.E.128 R16, [R12.64+0x200] ;  /* 0x000200040c107981 */ /* 0x000ee8000c1e1d00 */
        /* <DEDUP_REMOVED lines=26> */
[----:B--2---:R-:W-:-:S02]  /*0420*/  HADD2.F32 R2, -RZ, R8.H0_H0 ;  /* 0x20000008ff027230 */ /* 0x004fc40000004100 */
[----:B------:R-:W-:Y:S02]  /*0430*/  HADD2.F32 R3, -RZ, R8.H1_H1 ;  /* 0x30000008ff037230 */ /* 0x000fe40000004100 */
[--C-:B------:R-:W-:Y:S02]  /*0440*/  HADD2.F32 R4, -RZ, R9.reuse.H0_H0 ;  /* 0x20000009ff047230 */ /* 0x100fe40000004100 */
[----:B------:R-:W-:Y:S02]  /*0450*/  HADD2.F32 R5, -RZ, R9.H1_H1 ;  /* 0x30000009ff057230 */ /* 0x000fe40000004100 */
[--C-:B------:R-:W-:Y:S02]  /*0460*/  HADD2.F32 R6, -RZ, R10.reuse.H0_H0 ;  /* 0x2000000aff067230 */ /* 0x100fe40000004100 */
[----:B------:R-:W-:Y:S02]  /*0470*/  HADD2.F32 R7, -RZ, R10.H1_H1 ;  /* 0x3000000aff077230 */ /* 0x000fe40000004100 */
[----:B------:R-:W-:-:S02]  /*0480*/  HADD2.F32 R8, -RZ, R11.H0_H0 ;  /* 0x2000000bff087230 */ /* 0x000fc40000004100 */
[----:B------:R-:W-:Y:S02]  /*0490*/  HADD2.F32 R9, -RZ, R11.H1_H1 ;  /* 0x3000000bff097230 */ /* 0x000fe40000004100 */
[--C-:B---3--:R-:W-:Y:S02]  /*04a0*/  HADD2.F32 R10, -RZ, R16.reuse.H0_H0 ;  /* 0x20000010ff0a7230 */ /* 0x108fe40000004100 */
[----:B------:R-:W-:Y:S02]  /*04b0*/  HADD2.F32 R11, -RZ, R16.H1_H1 ;  /* 0x30000010ff0b7230 */ /* 0x000fe40000004100 */
[--C-:B0-----:R-:W-:Y:S02]  /*04c0*/  HADD2.F32 R12, -RZ, R17.reuse.H0_H0 ;  /* 0x20000011ff0c7230 */ /* 0x101fe40000004100 */
[----:B------:R-:W-:Y:S02]  /*04d0*/  HADD2.F32 R13, -RZ, R17.H1_H1 ;  /* 0x30000011ff0d7230 */ /* 0x000fe40000004100 */
[----:B------:R-:W-:-:S02]  /*04e0*/  HADD2.F32 R14, -RZ, R18.H0_H0 ;  /* 0x20000012ff0e7230 */ /* 0x000fc40000004100 */
[----:B------:R-:W-:Y:S02]  /*04f0*/  HADD2.F32 R15, -RZ, R18.H1_H1 ;  /* 0x30000012ff0f7230 */ /* 0x000fe40000004100 */
[--C-:B------:R-:W-:Y:S02]  /*0500*/  HADD2.F32 R16, -RZ, R19.reuse.H0_H0 ;  /* 0x20000013ff107230 */ /* 0x100fe40000004100 */
[----:B------:R-:W-:Y:S02]  /*0510*/  HADD2.F32 R17, -RZ, R19.H1_H1 ;  /* 0x30000013ff117230 */ /* 0x000fe40000004100 */
[--C-:B----4-:R-:W-:Y:S02]  /*0520*/  HADD2.F32 R18, -RZ, R28.reuse.H0_H0 ;  /* 0x2000001cff127230 */ /* 0x110fe40000004100 */
[----:B------:R-:W-:Y:S02]  /*0530*/  HADD2.F32 R19, -RZ, R28.H1_H1 ;  /* 0x3000001cff137230 */ /* 0x000fe40000004100 */
[----:B------:R-:W-:-:S02]  /*0540*/  HADD2.F32 R20, -RZ, R29.H0_H0 ;  /* 0x2000001dff147230 */ /* 0x000fc40000004100 */
[----:B------:R-:W-:Y:S01]  /*0550*/  HADD2.F32 R21, -RZ, R29.H1_H1 ;  /* 0x3000001dff157230 */ /* 0x000fe20000004100 */
[----:B------:R-:W-:Y:S01]  /*0560*/  CS2R R28, SRZ ;  /* 0x00000000001c7805 */ /* 0x000fe2000001ff00 */
[--C-:B------:R-:W-:Y:S02]  /*0570*/  HADD2.F32 R22, -RZ, R30.reuse.H0_H0 ;  /* 0x2000001eff167230 */ /* 0x100fe40000004100 */
[----:B------:R-:W-:Y:S02]  /*0580*/  HADD2.F32 R23, -RZ, R30.H1_H1 ;  /* 0x3000001eff177230 */ /* 0x000fe40000004100 */
[--C-:B------:R-:W-:Y:S02]  /*0590*/  HADD2.F32 R24, -RZ, R31.reuse.H0_H0 ;  /* 0x2000001fff187230 */ /* 0x100fe40000004100 */
[----:B------:R-:W-:Y:S01]  /*05a0*/  HADD2.F32 R25, -RZ, R31.H1_H1 ;  /* 0x3000001fff197230 */ /* 0x000fe20000004100 */
[----:B-1----:R-:W-:Y:S02]  /*05b0*/  CS2R R30, SRZ ;  /* 0x00000000001e7805 */ /* 0x002fe4000001ff00 */
.L_x_1101:
[----:B------:R-:W-:Y:S01]  /*05c0*/  IMAD R48, R0, c[0x0][0x168], RZ ;  /* 0x00005a0000307a24 */ /* 0x000fe200078e02ff */
[----:B------:R-:W-:-:S02]  /*05d0*/  ISETP.NE.U32.AND P1, PT, RZ, c[0x0][0x1c0], PT ;  /* 0x00007000ff007a0c */ /* 0x000fc40003f25070 */
[----:B------:R-:W-:Y:S02]  /*05e0*/  LOP3.LUT R50, R27, 0x1f, RZ, 0xc0, !PT ;  /* 0x0000001f1b327812 */ /* 0x000fe400078ec0ff */
[----:B------:R-:W-:Y:S02]  /*05f0*/  SHF.R.S32.HI R49, RZ, 0x1f, R48 ;  /* 0x0000001fff317819 */ /* 0x000fe40000011430 */
[----:B------:R-:W-:Y:S02]  /*0600*/  ISETP.NE.AND.EX P1, PT, RZ, c[0x0][0x1c4], PT, P1 ;  /* 0x00007100ff007a0c */ /* 0x000fe40003f25310 */
[----:B------:R-:W-:Y:S02]  /*0610*/  LEA.HI R49, R49, R48, RZ, 0x3 ;  /* 0x0000003031317211 */ /* 0x000fe400078f18ff */
[----:B------:R-:W-:Y:S02]  /*0620*/  MOV R68, 0x10 ;  /* 0x0000001000447802 */ /* 0x000fe40000000f00 */
[----:B------:R-:W-:-:S02]  /*0630*/  LEA.HI.SX32 R101, R49, R50, 0x1d ;  /* 0x0000003231657211 */ /* 0x000fc400078feaff */
[----:B------:R-:W-:Y:S02]  /*0640*/  SHF.R.S32.HI R49, RZ, 0x1f, R0 ;  /* 0x0000001fff317819 */ /* 0x000fe40000011400 */
[C---:B------:R-:W-:Y:S02]  /*0650*/  IADD3 R103, R101.reuse, 0x20, RZ ;  /* 0x0000002065677810 */ /* 0x040fe40007ffe0ff */
[----:B------:R-:W-:Y:S02]  /*0660*/  SHF.L.U32 R128, R101, 0x4, RZ ;  /* 0x0000000465807819 */ /* 0x000fe400000006ff */
[----:B------:R-:W-:Y:S02]  /*0670*/  @P1 LEA R60, P0, R0, c[0x0][0x1c0], 0x1 ;  /* 0x00007000003c1a11 */ /* 0x000fe400078008ff */
[----:B------:R-:W-:Y:S02]  /*0680*/  SHF.L.U32 R127, R103, 0x4, RZ ;  /* 0x00000004677f7819 */ /* 0x000fe400000006ff */
[----:B------:R-:W-:-:S02]  /*0690*/  IADD3 R133, R101, 0x40, RZ ;  /* 0x0000004065857810 */ /* 0x000fc40007ffe0ff */
[----:B------:R-:W-:Y:S02]  /*06a0*/  @P1 LEA.HI.X R61, R0, c[0x0][0x1c4], R49, 0x1, P0 ;  /* 0x00007100003d1a11 */ /* 0x000fe400000f0c31 */
[----:B------:R-:W-:Y:S02]  /*06b0*/  SHF.R.U32.HI R126, RZ, 0x1c, R103 ;  /* 0x0000001cff7e7819 */ /* 0x000fe40000011667 */
[----:B------:R-:W-:Y:S01]  /*06c0*/  IADD3 R56, P0, R127, c[0x0][0x188], RZ ;  /* 0x000062007f387a10 */ /* 0x000fe20007f1e0ff */
[----:B------:R0:W2:Y:S01]  /*06d0*/  @P1 LDG.E.U16 R131, [R60.64] ;  /* 0x000000043c831981 */ /* 0x0000a2000c1e1500 */
[----:B------:R-:W-:Y:S02]  /*06e0*/  SHF.R.U32.HI R129, RZ, 0x1c, R101 ;  /* 0x0000001cff817819 */ /* 0x000fe40000011665 */
[----:B------:R-:W-:Y:S02]  /*06f0*/  IADD3 R48, P2, R128, c[0x0][0x188], RZ ;  /* 0x0000620080307a10 */ /* 0x000fe40007f5e0ff */
[----:B------:R-:W-:-:S02]  /*0700*/  SHF.L.U32 R125, R133, 0x4, RZ ;  /* 0x00000004857d7819 */ /* 0x000fc400000006ff */
[----:B------:R-:W-:Y:S02]  /*0710*/  MOV R109, 0x4 ;  /* 0x00000004006d7802 */ /* 0x000fe40000000f00 */
[----:B------:R-:W-:Y:S02]  /*0720*/  IADD3.X R57, R126, c[0x0][0x18c], RZ, P0, !PT ;  /* 0x000063007e397a10 */ /* 0x000fe400007fe4ff */
[----:B------:R-:W-:Y:S01]  /*0730*/  IADD3.X R49, R129, c[0x0][0x18c], RZ, P2, !PT ;  /* 0x0000630081317a10 */ /* 0x000fe200017fe4ff */
[----:B------:R-:W-:Y:S01]  /*0740*/  IMAD.WIDE R104, R0, R109, c[0x0][0x1a0] ;  /* 0x0000680000687625 */ /* 0x000fe200078e026d */
[----:B------:R-:W-:Y:S02]  /*0750*/  SHF.R.U32.HI R124, RZ, 0x1c, R133 ;  /* 0x0000001cff7c7819 */ /* 0x000fe40000011685 */
[----:B------:R-:W-:Y:S01]  /*0760*/  IADD3 R64, P0, R125, c[0x0][0x188], RZ ;  /* 0x000062007d407a10 */ /* 0x000fe20007f1e0ff */
[----:B------:R-:W-:Y:S01]  /*0770*/  IMAD.WIDE.U32 R52, R101, R68, c[0x0][0x208] ;  /* 0x0000820065347625 */ /* 0x000fe200078e0044 */
[----:B------:R-:W3:Y:S02]  /*0780*/  LDG.E.128 R48, [R48.64] ;  /* 0x0000000430307981 */ /* 0x000ee4000c1e1d00 */
[----:B------:R-:W-:-:S02]  /*0790*/  IADD3.X R65, R124, c[0x0][0x18c], RZ, P0, !PT ;  /* 0x000063007c417a10 */ /* 0x000fc400007fe4ff */
[----:B------:R1:W4:Y:S01]  /*07a0*/  LDG.E R130, [R104.64] ;  /* 0x0000000468827981 */ /* 0x000322000c1e1900 */
[----:B0-----:R-:W-:-:S03]  /*07b0*/  IMAD.WIDE.U32 R60, R103, R68, c[0x0][0x208] ;  /* 0x00008200673c7625 */ /* 0x001fc600078e0044 */
[----:B------:R-:W4:Y:S01]  /*07c0*/  LDG.E.128 R64, [R64.64] ;  /* 0x0000000440407981 */ /* 0x000f22000c1e1d00 */
[----:B------:R-:W-:-:S03]  /*07d0*/  IMAD.WIDE R108, R0, R109, c[0x0][0x1a8] ;  /* 0x00006a00006c7625 */ /* 0x000fc600078e026d */
[----:B------:R-:W4:Y:S04]  /*07e0*/  LDG.E.128 R56, [R56.64] ;  /* 0x0000000438387981 */ /* 0x000f28000c1e1d00 */
[----:B------:R-:W4:Y:S01]  /*07f0*/  LDG.E.128 R52, [R52.64] ;  /* 0x0000000434347981 */ /* 0x000f22000c1e1d00 */
[----:B------:R-:W-:-:S03]  /*0800*/  IMAD.WIDE.U32 R68, R133, R68, c[0x0][0x208] ;  /* 0x0000820085447625 */ /* 0x000fc600078e0044 */
[----:B------:R-:W4:Y:S04]  /*0810*/  LDG.E.128 R60, [R60.64] ;  /* 0x000000043c3c7981 */ /* 0x000f28000c1e1d00 */
[----:B------:R0:W4:Y:S04]  /*0820*/  LDG.E R109, [R108.64] ;  /* 0x000000046c6d7981 */ /* 0x000128000c1e1900 */
[----:B------:R-:W4:Y:S01]  /*0830*/  LDG.E.128 R68, [R68.64] ;  /* 0x0000000444447981 */ /* 0x000f22000c1e1d00 */
[----:B------:R-:W-:-:S04]  /*0840*/  ISETP.NE.U32.AND P0, PT, RZ, c[0x0][0x218], PT ;  /* 0x00008600ff007a0c */ /* 0x000fc80003f05070 */
[----:B------:R-:W-:Y:S02]  /*0850*/  ISETP.NE.AND.EX P0, PT, RZ, c[0x0][0x21c], PT, P0 ;  /* 0x00008700ff007a0c */ /* 0x000fe40003f05300 */
[----:B0-----:R-:W-:-:S11]  /*0860*/  MOV R108, 0x3f800000 ;  /* 0x3f800000006c7802 */ /* 0x001fd60000000f00 */
[----:B------:R-:W-:Y:S02]  /*0870*/  @P0 LEA R100, P3, R101, c[0x0][0x218], 0x4 ;  /* 0x0000860065640a11 */ /* 0x000fe400078620ff */
[----:B------:R-:W-:Y:S02]  /*0880*/  @P0 LEA R102, P2, R103, c[0x0][0x218], 0x4 ;  /* 0x0000860067660a11 */ /* 0x000fe400078420ff */
[----:B------:R-:W-:Y:S02]  /*0890*/  @P0 LEA.HI.X R101, R101, c[0x0][0x21c], RZ, 0x4, P3 ;  /* 0x0000870065650a11 */ /* 0x000fe400018f24ff */
[----:B-1----:R-:W-:Y:S02]  /*08a0*/  @P0 LEA R104, P3, R133, c[0x0][0x218], 0x4 ;  /* 0x0000860085680a11 */ /* 0x002fe400078620ff */
[----:B------:R-:W-:Y:S01]  /*08b0*/  @P0 LEA.HI.X R103, R103, c[0x0][0x21c], RZ, 0x4, P2 ;  /* 0x0000870067670a11 */ /* 0x000fe200010f24ff */
[----:B------:R0:W5:Y:S01]  /*08c0*/  @P0 LDG.E.128 R32, [R100.64] ;  /* 0x0000000464200981 */ /* 0x000162000c1e1d00 */
[----:B------:R-:W-:-:S03]  /*08d0*/  @P0 LEA.HI.X R105, R133, c[0x0][0x21c], RZ, 0x4, P3 ;  /* 0x0000870085690a11 */ /* 0x000fc600018f24ff */
[----:B------:R1:W5:Y:S04]  /*08e0*/  @P0 LDG.E.128 R36, [R102.64] ;  /* 0x0000000466240981 */ /* 0x000368000c1e1d00 */
[----:B------:R0:W5:Y:S01]  /*08f0*/  @P0 LDG.E.128 R40, [R104.64] ;  /* 0x0000000468280981 */ /* 0x000162000c1e1d00 */
[----:B--2---:R-:W-:Y:S01]  /*0900*/  @P1 HADD2.F32 R108, -RZ, R131.H0_H0 ;  /* 0x20000083ff6c1230 */ /* 0x004fe20000004100 */
[----:B------:R-:W-:Y:S01]  /*0910*/  ISETP.NE.AND P1, PT, R123, RZ, PT ;  /* 0x000000ff7b00720c */ /* 0x000fe20003f25270 */
[----:B---3--:R-:W-:-:S03]  /*0920*/  HADD2.F32 R159, -RZ, R48.H1_H1 ;  /* 0x30000030ff9f7230 */ /* 0x008fc60000004100 */
[----:B----4-:R-:W-:Y:S01]  /*0930*/  FSEL R136, R130, RZ, !P1 ;  /* 0x000000ff82887208 */ /* 0x010fe20004800000 */
[----:B------:R-:W-:Y:S02]  /*0940*/  HADD2.F32 R145, -RZ, R50.H1_H1 ;  /* 0x30000032ff917230 */ /* 0x000fe40000004100 */
[--C-:B------:R-:W-:Y:S02]  /*0950*/  HADD2.F32 R165, -RZ, R64.reuse.H0_H0 ;  /* 0x20000040ffa57230 */ /* 0x100fe40000004100 */
[----:B0-----:R-:W-:Y:S01]  /*0960*/  HADD2.F32 R100, -RZ, R64.H1_H1 ;  /* 0x30000040ff647230 */ /* 0x001fe20000004100 */
[----:B------:R-:W-:Y:S01]  /*0970*/  FADD.FTZ R64, -R136, R159 ;  /* 0x0000009f88407221 */ /* 0x000fe20000010100 */
[----:B------:R-:W-:Y:S02]  /*0980*/  HADD2.F32 R143, -RZ, R50.H0_H0 ;  /* 0x20000032ff8f7230 */ /* 0x000fe40000004100 */
[--C-:B------:R-:W-:Y:S02]  /*0990*/  HADD2.F32 R147, -RZ, R57.reuse.H0_H0 ;  /* 0x20000039ff937230 */ /* 0x100fe40000004100 */
[----:B------:R-:W-:-:S02]  /*09a0*/  HADD2.F32 R149, -RZ, R57.H1_H1 ;  /* 0x30000039ff957230 */ /* 0x000fc40000004100 */
[--C-:B------:R-:W-:Y:S02]  /*09b0*/  HADD2.F32 R137, -RZ, R52.reuse.H0_H0 ;  /* 0x20000034ff897230 */ /* 0x100fe40000004100 */
[----:B------:R-:W-:Y:S02]  /*09c0*/  HADD2.F32 R50, -RZ, R52.H1_H1 ;  /* 0x30000034ff327230 */ /* 0x000fe40000004100 */
[----:B------:R-:W-:Y:S02]  /*09d0*/  HADD2.F32 R57, -RZ, R58.H1_H1 ;  /* 0x3000003aff397230 */ /* 0x000fe40000004100 */
[----:B------:R-:W-:Y:S01]  /*09e0*/  HADD2.F32 R157, -RZ, R48.H0_H0 ;  /* 0x20000030ff9d7230 */ /* 0x000fe20000004100 */
[----:B------:R-:W-:Y:S01]  /*09f0*/  FMUL.FTZ R64, R109, R64 ;  /* 0x000000406d407220 */ /* 0x000fe20000410000 */
[--C-:B------:R-:W-:Y:S02]  /*0a00*/  HADD2.F32 R141, -RZ, R51.reuse.H0_H0 ;  /* 0x20000033ff8d7230 */ /* 0x100fe40000004100 */
[----:B------:R-:W-:-:S02]  /*0a10*/  HADD2.F32 R139, -RZ, R51.H1_H1 ;  /* 0x30000033ff8b7230 */ /* 0x000fc40000004100 */
[--C-:B------:R-:W-:Y:S02]  /*0a20*/  HADD2.F32 R135, -RZ, R53.reuse.H0_H0 ;  /* 0x20000035ff877230 */ /* 0x100fe40000004100 */
[----:B------:R-:W-:Y:S02]  /*0a30*/  HADD2.F32 R52, -RZ, R53.H1_H1 ;  /* 0x30000035ff347230 */ /* 0x000fe40000004100 */
[--C-:B-1----:R-:W-:Y:S02]  /*0a40*/  HADD2.F32 R103, -RZ, R55.reuse.H0_H0 ;  /* 0x20000037ff677230 */ /* 0x102fe40000004100 */
[----:B------:R-:W-:Y:S02]  /*0a50*/  HADD2.F32 R148, -RZ, R55.H1_H1 ;  /* 0x30000037ff947230 */ /* 0x000fe40000004100 */
[----:B------:R-:W-:Y:S02]  /*0a60*/  HADD2.F32 R53, -RZ, R59.H0_H0 ;  /* 0x2000003bff357230 */ /* 0x000fe40000004100 */
[----:B------:R-:W-:-:S02]  /*0a70*/  HADD2.F32 R101, -RZ, R61.H0_H0 ;  /* 0x2000003dff657230 */ /* 0x000fc40000004100 */
[----:B------:R-:W-:Y:S02]  /*0a80*/  HADD2.F32 R138, -RZ, R61.H1_H1 ;  /* 0x3000003dff8a7230 */ /* 0x000fe40000004100 */
[--C-:B------:R-:W-:Y:S02]  /*0a90*/  HADD2.F32 R51, -RZ, R63.reuse.H0_H0 ;  /* 0x2000003fff337230 */ /* 0x100fe40000004100 */
[----:B------:R-:W-:Y:S02]  /*0aa0*/  HADD2.F32 R48, -RZ, R63.H1_H1 ;  /* 0x3000003fff307230 */ /* 0x000fe40000004100 */
[--C-:B------:R-:W-:Y:S02]  /*0ab0*/  HADD2.F32 R102, -RZ, R65.reuse.H0_H0 ;  /* 0x20000041ff667230 */ /* 0x100fe40000004100 */
[----:B------:R-:W-:Y:S01]  /*0ac0*/  HADD2.F32 R104, -RZ, R65.H1_H1 ;  /* 0x30000041ff687230 */ /* 0x000fe20000004100 */
[----:B------:R-:W-:Y:S01]  /*0ad0*/  FADD.FTZ R65, -R136, R145 ;  /* 0x0000009188417221 */ /* 0x000fe20000010100 */
[----:B------:R-:W-:-:S02]  /*0ae0*/  HADD2.F32 R151, -RZ, R49.H0_H0 ;  /* 0x20000031ff977230 */ /* 0x000fc40000004100 */
[----:B------:R-:W-:Y:S02]  /*0af0*/  HADD2.F32 R153, -RZ, R49.H1_H1 ;  /* 0x30000031ff997230 */ /* 0x000fe40000004100 */
[--C-:B------:R-:W-:Y:S02]  /*0b00*/  HADD2.F32 R161, -RZ, R56.reuse.H0_H0 ;  /* 0x20000038ffa17230 */ /* 0x100fe40000004100 */
[----:B------:R-:W-:Y:S02]  /*0b10*/  HADD2.F32 R163, -RZ, R56.H1_H1 ;  /* 0x30000038ffa37230 */ /* 0x000fe40000004100 */
[----:B------:R-:W-:Y:S02]  /*0b20*/  HADD2.F32 R55, -RZ, R58.H0_H0 ;  /* 0x2000003aff377230 */ /* 0x000fe40000004100 */
[----:B------:R-:W-:Y:S02]  /*0b30*/  HADD2.F32 R59, -RZ, R59.H1_H1 ;  /* 0x3000003bff3b7230 */ /* 0x000fe40000004100 */
[----:B------:R-:W-:-:S02]  /*0b40*/  HADD2.F32 R63, -RZ, R66.H0_H0 ;  /* 0x20000042ff3f7230 */ /* 0x000fc40000004100 */
[----:B------:R-:W-:Y:S02]  /*0b50*/  HADD2.F32 R155, -RZ, R66.H1_H1 ;  /* 0x30000042ff9b7230 */ /* 0x000fe40000004100 */
[--C-:B------:R-:W-:Y:S01]  /*0b60*/  HADD2.F32 R61, -RZ, R67.reuse.H0_H0 ;  /* 0x20000043ff3d7230 */ /* 0x100fe20000004100 */
[----:B------:R-:W-:Y:S01]  /*0b70*/  FADD.FTZ R154, -R136, R57 ;  /* 0x00000039889a7221 */ /* 0x000fe20000010100 */
[----:B------:R-:W-:Y:S01]  /*0b80*/  HADD2.F32 R67, -RZ, R67.H1_H1 ;  /* 0x30000043ff437230 */ /* 0x000fe20000004100 */
[----:B------:R-:W-:Y:S01]  /*0b90*/  FADD.FTZ R120, R50, R120 ;  /* 0x0000007832787221 */ /* 0x000fe20000010000 */
[--C-:B------:R-:W-:Y:S01]  /*0ba0*/  HADD2.F32 R133, -RZ, R54.reuse.H0_H0 ;  /* 0x20000036ff857230 */ /* 0x100fe20000004100 */
[-C--:B------:R-:W-:Y:S01]  /*0bb0*/  FFMA.FTZ R121, R64, R50.reuse, R121 ;  /* 0x0000003240797223 */ /* 0x080fe20000010079 */
[----:B------:R-:W-:Y:S01]  /*0bc0*/  HADD2.F32 R131, -RZ, R54.H1_H1 ;  /* 0x30000036ff837230 */ /* 0x000fe20000004100 */
[C---:B------:R-:W-:Y:S01]  /*0bd0*/  FADD.FTZ R54, -R136.reuse, R143 ;  /* 0x0000008f88367221 */ /* 0x040fe20000010100 */
[--C-:B------:R-:W-:Y:S01]  /*0be0*/  HADD2.F32 R105, -RZ, R60.reuse.H0_H0 ;  /* 0x2000003cff697230 */ /* 0x100fe20000004100 */
[----:B------:R-:W-:Y:S01]  /*0bf0*/  FMUL.FTZ R57, R3, R50 ;  /* 0x0000003203397220 */ /* 0x000fe20000410000 */
[----:B------:R-:W-:Y:S01]  /*0c00*/  HADD2.F32 R150, -RZ, R60.H1_H1 ;  /* 0x3000003cff967230 */ /* 0x000fe20000004100 */
[----:B------:R-:W-:-:S02]  /*0c10*/  FADD.FTZ R60, -R136, R157 ;  /* 0x0000009d883c7221 */ /* 0x000fc40000010100 */
[----:B------:R-:W-:Y:S02]  /*0c20*/  FMUL.FTZ R50, R109, R65 ;  /* 0x000000416d327220 */ /* 0x000fe40000410000 */
        /* <DEDUP_REMOVED lines=17> */
[C---:B------:R-:W-:Y:S01]  /*0d40*/  FADD.FTZ R134, -R136.reuse, R61 ;  /* 0x0000003d88867221 */ /* 0x040fe20000010100 */
[--C-:B------:R-:W-:Y:S01]  /*0d50*/  HADD2.F32 R152, -RZ, R71.reuse.H1_H1 ;  /* 0x30000047ff987230 */ /* 0x100fe20000004100 */
[----:B------:R-:W-:Y:S01]  /*0d60*/  FADD.FTZ R136, -R136, R67 ;  /* 0x0000004388887221 */ /* 0x000fe20000010100 */
[----:B------:R-:W-:Y:S01]  /*0d70*/  HADD2.F32 R67, -RZ, R71.H0_H0 ;  /* 0x20000047ff437230 */ /* 0x000fe20000004100 */
[C---:B------:R-:W-:Y:S02]  /*0d80*/  FMUL.FTZ R53, R109.reuse, R60 ;  /* 0x0000003c6d357220 */ /* 0x040fe40000410000 */
[----:B------:R-:W-:Y:S02]  /*0d90*/  FMUL.FTZ R54, R109, R54 ;  /* 0x000000366d367220 */ /* 0x000fe40000410000 */
        /* <DEDUP_REMOVED lines=8> */
[----:B------:R-:W-:Y:S02]  /*0e20*/  FADD.FTZ R122, R137, R122 ;  /* 0x0000007a897a7221 */ /* 0x000fe40000010000 */
[----:B------:R-:W-:Y:S02]  /*0e30*/  FFMA.FTZ R26, R53, R137, R26 ;  /* 0x00000089351a7223 */ /* 0x000fe4000001001a */
[C---:B------:R-:W-:Y:S02]  /*0e40*/  FMUL.FTZ R58, R109.reuse, R58 ;  /* 0x0000003a6d3a7220 */ /* 0x040fe40000410000 */
[----:B------:R-:W-:Y:S02]  /*0e50*/  FADD.FTZ R164, RZ, R60 ;  /* 0x0000003cffa47221 */ /* 0x000fe40000010000 */
[----:B------:R-:W-:Y:S01]  /*0e60*/  FMUL.FTZ R133, R109, R158 ;  /* 0x0000009e6d857220 */ /* 0x000fe20000410000 */
[----:B------:R-:W-:Y:S01]  /*0e70*/  HADD2.F32 R49, -RZ, R62.H0_H0 ;  /* 0x2000003eff317230 */ /* 0x000fe20000004100 */
[----:B------:R-:W-:-:S02]  /*0e80*/  FADD.FTZ R82, R105, R82 ;  /* 0x0000005269527221 */ /* 0x000fc40000010000 */
[-C--:B------:R-:W-:Y:S02]  /*0e90*/  FFMA.FTZ R98, R131, R105.reuse, R98 ;  /* 0x0000006983627223 */ /* 0x080fe40000010062 */
[----:B------:R-:W-:Y:S02]  /*0ea0*/  FMUL.FTZ R158, R10, R105 ;  /* 0x000000690a9e7220 */ /* 0x000fe40000410000 */
[----:B------:R-:W-:Y:S02]  /*0eb0*/  FFMA.FTZ R137, R53, R60, RZ ;  /* 0x0000003c35897223 */ /* 0x000fe400000100ff */
[C---:B------:R-:W-:Y:S02]  /*0ec0*/  FMUL.FTZ R105, R109.reuse, R162 ;  /* 0x000000a26d697220 */ /* 0x040fe40000410000 */
[C---:B------:R-:W-:Y:S02]  /*0ed0*/  FMUL.FTZ R56, R109.reuse, R56 ;  /* 0x000000386d387220 */ /* 0x040fe40000410000 */
[----:B------:R-:W-:-:S02]  /*0ee0*/  FMUL.FTZ R156, R109, R156 ;  /* 0x0000009c6d9c7220 */ /* 0x000fc40000410000 */
[----:B------:R-:W-:Y:S02]  /*0ef0*/  FADD.FTZ R118, R135, R118 ;  /* 0x0000007687767221 */ /* 0x000fe40000010000 */
[-C--:B------:R-:W-:Y:S02]  /*0f00*/  FFMA.FTZ R119, R58, R135.reuse, R119 ;  /* 0x000000873a777223 */ /* 0x080fe40000010077 */
[----:B------:R-:W-:Y:S02]  /*0f10*/  FMUL.FTZ R55, R4, R135 ;  /* 0x0000008704377220 */ /* 0x000fe40000410000 */
[----:B------:R-:W-:Y:S01]  /*0f20*/  FADD.FTZ R164, R164, R57 ;  /* 0x00000039a4a47221 */ /* 0x000fe20000010000 */
[----:B------:R-:W-:Y:S01]  /*0f30*/  HADD2.F32 R62, -RZ, R62.H1_H1 ;  /* 0x3000003eff3e7230 */ /* 0x000fe20000004100 */
[----:B------:R-:W-:Y:S02]  /*0f40*/  FMUL.FTZ R135, R109, R160 ;  /* 0x000000a06d877220 */ /* 0x000fe40000410000 */
[----:B------:R-:W-:Y:S01]  /*0f50*/  FFMA.FTZ R137, R64, R57, R137 ;  /* 0x0000003940897223 */ /* 0x000fe20000010089 */
[--C-:B------:R-:W-:Y:S01]  /*0f60*/  HADD2.F32 R61, -RZ, R69.reuse.H0_H0 ;  /* 0x20000045ff3d7230 */ /* 0x100fe20000004100 */
[----:B------:R-:W-:Y:S01]  /*0f70*/  FADD.FTZ R80, R101, R80 ;  /* 0x0000005065507221 */ /* 0x000fe20000010000 */
[----:B------:R-:W-:Y:S01]  /*0f80*/  HADD2.F32 R142, -RZ, R69.H1_H1 ;  /* 0x30000045ff8e7230 */ /* 0x000fe20000004100 */
[----:B------:R-:W-:-:S02]  /*0f90*/  FFMA.FTZ R96, R105, R101, R96 ;  /* 0x0000006569607223 */ /* 0x000fc40000010060 */
[----:B------:R-:W-:Y:S02]  /*0fa0*/  FMUL.FTZ R160, R12, R101 ;  /* 0x000000650ca07220 */ /* 0x000fe40000410000 */
[----:B------:R-:W-:Y:S02]  /*0fb0*/  FADD.FTZ R116, R52, R116 ;  /* 0x0000007434747221 */ /* 0x000fe40000010000 */
[----:B------:R-:W-:Y:S02]  /*0fc0*/  FFMA.FTZ R117, R56, R52, R117 ;  /* 0x0000003438757223 */ /* 0x000fe40000010075 */
[----:B------:R-:W-:Y:S02]  /*0fd0*/  FADD.FTZ R78, R49, R78 ;  /* 0x0000004e314e7221 */ /* 0x000fe40000010000 */
[-C--:B------:R-:W-:Y:S02]  /*0fe0*/  FFMA.FTZ R94, R156, R49.reuse, R94 ;  /* 0x000000319c5e7223 */ /* 0x080fe4000001005e */
[----:B------:R-:W-:-:S02]  /*0ff0*/  FMUL.FTZ R101, R14, R49 ;  /* 0x000000310e657220 */ /* 0x000fc40000410000 */
[----:B------:R-:W-:Y:S02]  /*1000*/  FMUL.FTZ R154, R109, R154 ;  /* 0x0000009a6d9a7220 */ /* 0x000fe40000410000 */
[----:B------:R-:W-:Y:S02]  /*1010*/  FMUL.FTZ R52, R5, R52 ;  /* 0x0000003405347220 */ /* 0x000fe40000410000 */
[----:B------:R-:W-:Y:S02]  /*1020*/  FMUL.FTZ R69, R109, R139 ;  /* 0x0000008b6d457220 */ /* 0x000fe40000410000 */
[----:B------:R-:W-:Y:S02]  /*1030*/  FADD.FTZ R49, R164, R55 ;  /* 0x00000037a4317221 */ /* 0x000fe40000010000 */
[----:B------:R-:W-:Y:S02]  /*1040*/  FFMA.FTZ R139, R58, R55, R137 ;  /* 0x000000373a8b7223 */ /* 0x000fe40000010089 */
[----:B------:R-:W-:-:S02]  /*1050*/  FADD.FTZ R79, R62, R79 ;  /* 0x0000004f3e4f7221 */ /* 0x000fc40000010000 */
[-C--:B------:R-:W-:Y:S02]  /*1060*/  FFMA.FTZ R95, R154, R62.reuse, R95 ;  /* 0x0000003e9a5f7223 */ /* 0x080fe4000001005f */
[----:B------:R-:W-:Y:S02]  /*1070*/  FMUL.FTZ R137, R15, R62 ;  /* 0x0000003e0f897220 */ /* 0x000fe40000410000 */
[----:B------:R-:W-:Y:S01]  /*1080*/  FADD.FTZ R62, R49, R52 ;  /* 0x00000034313e7221 */ /* 0x000fe20000010000 */
[--C-:B------:R-:W-:Y:S01]  /*1090*/  HADD2.F32 R63, -RZ, R70.reuse.H0_H0 ;  /* 0x20000046ff3f7230 */ /* 0x100fe20000004100 */
[----:B------:R-:W-:Y:S01]  /*10a0*/  FFMA.FTZ R139, R56, R52, R139 ;  /* 0x00000034388b7223 */ /* 0x000fe2000001008b */
[----:B------:R-:W-:Y:S01]  /*10b0*/  HADD2.F32 R146, -RZ, R70.H1_H1 ;  /* 0x30000046ff927230 */ /* 0x000fe20000004100 */
        /* <DEDUP_REMOVED lines=10> */
[----:B------:R-:W-:Y:S02]  /*1160*/  FMUL.FTZ R140, R109, R140 ;  /* 0x0000008c6d8c7220 */ /* 0x000fe40000410000 */
[----:B------:R-:W-:Y:S02]  /*1170*/  FADD.FTZ R49, R62, R103 ;  /* 0x000000673e317221 */ /* 0x000fe40000010000 */
[----:B------:R-:W-:Y:S02]  /*1180*/  FMUL.FTZ R148, R9, R148 ;  /* 0x0000009409947220 */ /* 0x000fe40000410000 */
        /* <DEDUP_REMOVED lines=28> */
[--C-:B------:R-:W-:Y:S01]  /*1350*/  HADD2.F32 R59, -RZ, R68.reuse.H0_H0 ;  /* 0x20000044ff3b7230 */ /* 0x100fe20000004100 */
[----:B------:R-:W-:Y:S02]  /*1360*/  FMUL.FTZ R66, R109, R66 ;  /* 0x000000426d427220 */ /* 0x000fe40000410000 */
[----:B------:R-:W-:Y:S02]  /*1370*/  FADD.FTZ R62, R62, R51 ;  /* 0x000000333e3e7221 */ /* 0x000fe40000010000 */
[----:B------:R-:W-:Y:S01]  /*1380*/  FFMA.FTZ R48, R144, R51, R48 ;  /* 0x0000003390307223 */ /* 0x000fe20000010030 */
[----:B------:R-:W-:Y:S01]  /*1390*/  HADD2.F32 R68, -RZ, R68.H1_H1 ;  /* 0x30000044ff447230 */ /* 0x000fe20000004100 */
        /* <DEDUP_REMOVED lines=36> */
[----:B------:R-:W-:-:S02]  /*15e0*/  FADD.FTZ R149, R48, R67 ;  /* 0x0000004330957221 */ /* 0x000fc40000010000 */
[----:B------:R-:W-:Y:S02]  /*15f0*/  FMUL.FTZ R62, R25, R152 ;  /* 0x00000098193e7220 */ /* 0x000fe40000410000 */
        /* <DEDUP_REMOVED lines=13> */
.L_x_1102:
        /* <DEDUP_REMOVED lines=18> */
.L_x_1103:
[----:B--2---:R-:W-:Y:S02]  /*17f0*/  FADD.FTZ R155, R155, R142 ;  /* 0x0000008e9b9b7221 */ /* 0x004fe40000010000 */
[----:B0-----:R-:W-:Y:S02]  /*1800*/  FADD.FTZ R48, R48, R153 ;  /* 0x0000009930307221 */ /* 0x001fe40000010000 */
[----:B------:R-:W-:Y:S02]  /*1810*/  FMUL.FTZ R49, R155, c[0x0][0x1e0] ;  /* 0x000078009b317a20 */ /* 0x000fe40000410000 */
[----:B------:R-:W-:-:S03]  /*1820*/  FMUL.FTZ R48, R48, c[0x0][0x1e0] ;  /* 0x0000780030307a20 */ /* 0x000fc60000410000 */
[----:B------:R-:W-:Y:S02]  /*1830*/  FSEL R49, R49, RZ, !P1 ;  /* 0x000000ff31317208 */ /* 0x000fe40004800000 */
[----:B------:R-:W-:-:S03]  /*1840*/  ISETP.NE.U32.AND P1, PT, RZ, c[0x0][0x258], PT ;  /* 0x00009600ff007a0c */ /* 0x000fc60003f25070 */
[-CC-:B------:R-:W-:Y:S01]  /*1850*/  FFMA.FTZ R149, R56, R48.reuse, R49.reuse ;  /* 0x0000003038957223 */ /* 0x180fe20000010031 */
[----:B-----5:R-:W-:Y:S01]  /*1860*/  @P0 HADD2.F32 R56, -RZ, R35.H1_H1 ;  /* 0x30000023ff380230 */ /* 0x020fe20000004100 */
[-CC-:B------:R-:W-:Y:S01]  /*1870*/  FFMA.FTZ R54, R54, R48.reuse, R49.reuse ;  /* 0x0000003036367223 */ /* 0x180fe20000010031 */
[----:B------:R-:W-:Y:S01]  /*1880*/  ISETP.NE.AND.EX P1, PT, RZ, c[0x0][0x25c], PT, P1 ;  /* 0x00009700ff007a0c */ /* 0x000fe20003f25310 */
[-CC-:B------:R-:W-:Y:S02]  /*1890*/  FFMA.FTZ R50, R50, R48.reuse, R49.reuse ;  /* 0x0000003032327223 */ /* 0x180fe40000010031 */
[-CC-:B------:R-:W-:Y:S02]  /*18a0*/  FFMA.FTZ R58, R58, R48.reuse, R49.reuse ;  /* 0x000000303a3a7223 */ /* 0x180fe40000010031 */
[-CC-:B------:R-:W-:Y:S02]  /*18b0*/  FFMA.FTZ R70, R70, R48.reuse, R49.reuse ;  /* 0x0000003046467223 */ /* 0x180fe40000010031 */
[----:B------:R-:W-:-:S02]  /*18c0*/  FFMA.FTZ R140, R140, R48, R49 ;  /* 0x000000308c8c7223 */ /* 0x000fc40000010031 */
[----:B------:R-:W-:Y:S02]  /*18d0*/  FADD.FTZ R52, R52, -R149 ;  /* 0x8000009534347221 */ /* 0x000fe40000010000 */
[-CC-:B------:R-:W-:Y:S02]  /*18e0*/  FFMA.FTZ R100, R100, R48.reuse, R49.reuse ;  /* 0x0000003064647223 */ /* 0x180fe40000010031 */
[----:B------:R-:W-:Y:S02]  /*18f0*/  FADD.FTZ R54, R65, -R54 ;  /* 0x8000003641367221 */ /* 0x000fe40000010000 */
[----:B------:R-:W-:Y:S02]  /*1900*/  FFMA.FTZ R104, R104, R48, R49 ;  /* 0x0000003068687223 */ /* 0x000fe40000010031 */
[----:B------:R-:W-:Y:S02]  /*1910*/  FADD.FTZ R50, R71, -R50 ;  /* 0x8000003247327221 */ /* 0x000fe40000010000 */
[----:B------:R-:W-:-:S02]  /*1920*/  FADD.FTZ R58, R55, -R58 ;  /* 0x8000003a373a7221 */ /* 0x000fc40000010000 */
[----:B------:R-:W-:Y:S02]  /*1930*/  FADD.FTZ R70, R103, -R70 ;  /* 0x8000004667467221 */ /* 0x000fe40000010000 */
[--C-:B------:R-:W-:Y:S02]  /*1940*/  FFMA.FTZ R53, R53, R48, R49.reuse ;  /* 0x0000003035357223 */ /* 0x100fe40000010031 */
[----:B------:R-:W-:Y:S02]  /*1950*/  FADD.FTZ R140, R139, -R140 ;  /* 0x8000008c8b8c7221 */ /* 0x000fe40000010000 */
[----:B------:R-:W-:Y:S01]  /*1960*/  FMUL.FTZ R55, R109, R52 ;  /* 0x000000346d377220 */ /* 0x000fe20000410000 */
[----:B------:R-:W-:Y:S01]  /*1970*/  @P0 HADD2.F32 R52, -RZ, R34.H1_H1 ;  /* 0x30000022ff340230 */ /* 0x000fe20000004100 */
[----:B------:R-:W-:Y:S02]  /*1980*/  FFMA.FTZ R144, R144, R48, R49 ;  /* 0x0000003090907223 */ /* 0x000fe40000010031 */
[----:B------:R-:W-:-:S02]  /*1990*/  FADD.FTZ R100, R141, -R100 ;  /* 0x800000648d647221 */ /* 0x000fc40000010000 */
[----:B------:R-:W-:Y:S01]  /*19a0*/  FMUL.FTZ R139, R109, R54 ;  /* 0x000000366d8b7220 */ /* 0x000fe20000410000 */
[----:B------:R-:W-:Y:S01]  /*19b0*/  @P0 HADD2.F32 R54, -RZ, R35.H0_H0 ;  /* 0x20000023ff360230 */ /* 0x000fe20000004100 */
        /* <DEDUP_REMOVED lines=12> */
[--C-:B------:R-:W-:Y:S02]  /*1a80*/  FFMA.FTZ R134, R134, R48, R49.reuse ;  /* 0x0000003086867223 */ /* 0x100fe40000010031 */
[----:B------:R-:W-:Y:S02]  /*1a90*/  FADD.FTZ R104, R143, -R104 ;  /* 0x800000688f687221 */ /* 0x000fe40000010000 */
[----:B------:R-:W-:Y:S01]  /*1aa0*/  FMUL.FTZ R141, R109, R50 ;  /* 0x000000326d8d7220 */ /* 0x000fe20000410000 */
[----:B------:R-:W-:Y:S01]  /*1ab0*/  @P0 HADD2.F32 R50, -RZ, R34.H0_H0 ;  /* 0x20000022ff320230 */ /* 0x000fe20000004100 */
[----:B------:R-:W-:Y:S01]  /*1ac0*/  FFMA.FTZ R49, R147, R48, R49 ;  /* 0x0000003093317223 */ /* 0x000fe20000010031 */
[----:B------:R-:W-:Y:S01]  /*1ad0*/  @P0 HADD2.F32 R48, -RZ, R33.H0_H0 ;  /* 0x20000021ff300230 */ /* 0x000fe20000004100 */
[----:B------:R-:W-:-:S02]  /*1ae0*/  FMUL.FTZ R143, R109, R70 ;  /* 0x000000466d8f7220 */ /* 0x000fc40000410000 */
[----:B------:R-:W-:Y:S02]  /*1af0*/  FADD.FTZ R60, R60, -R53 ;  /* 0x800000353c3c7221 */ /* 0x000fe40000010000 */
[----:B------:R-:W-:Y:S02]  /*1b00*/  FADD.FTZ R144, R51, -R144 ;  /* 0x8000009033907221 */ /* 0x000fe40000010000 */
[----:B------:R-:W-:Y:S02]  /*1b10*/  FMUL.FTZ R53, R109, R58 ;  /* 0x0000003a6d357220 */ /* 0x000fe40000410000 */
[----:B------:R-:W-:Y:S01]  /*1b20*/  @P0 FADD.FTZ R141, R141, R52 ;  /* 0x000000348d8d0221 */ /* 0x000fe20000010000 */
[----:B------:R-:W-:Y:S01]  /*1b30*/  @P0 HADD2.F32 R52, -RZ, R33.H1_H1 ;  /* 0x30000021ff340230 */ /* 0x000fe20000004100 */
[----:B------:R-:W-:Y:S01]  /*1b40*/  @P0 FADD.FTZ R143, R143, R54 ;  /* 0x000000368f8f0221 */ /* 0x000fe20000010000 */
[----:B------:R-:W-:Y:S01]  /*1b50*/  @P0 HADD2.F32 R54, -RZ, R39.H0_H0 ;  /* 0x20000027ff360230 */ /* 0x000fe20000004100 */
[----:B------:R-:W-:-:S02]  /*1b60*/  FADD.FTZ R138, R138, -R135 ;  /* 0x800000878a8a7221 */ /* 0x000fc40000010000 */
[----:B------:R-:W-:Y:S02]  /*1b70*/  FADD.FTZ R64, R57, -R64 ;  /* 0x8000004039407221 */ /* 0x000fe40000010000 */
[----:B------:R-:W-:Y:S02]  /*1b80*/  FADD.FTZ R148, R148, -R69 ;  /* 0x8000004594947221 */ /* 0x000fe40000010000 */
[----:B------:R-:W-:Y:S02]  /*1b90*/  FMUL.FTZ R135, R109, R144 ;  /* 0x000000906d877220 */ /* 0x000fe40000410000 */
[----:B------:R-:W-:Y:S01]  /*1ba0*/  @P0 FADD.FTZ R53, R53, R48 ;  /* 0x0000003035350221 */ /* 0x000fe20000010000 */
[----:B------:R-:W-:Y:S01]  /*1bb0*/  @P0 HADD2.F32 R48, -RZ, R32.H0_H0 ;  /* 0x20000020ff300230 */ /* 0x000fe20000004100 */
[----:B------:R-:W-:Y:S02]  /*1bc0*/  FADD.FTZ R62, R62, -R49 ;  /* 0x800000313e3e7221 */ /* 0x000fe40000010000 */
[----:B------:R-:W-:-:S02]  /*1bd0*/  FADD.FTZ R156, R101, -R156 ;  /* 0x8000009c659c7221 */ /* 0x000fc40000010000 */
[----:B------:R-:W-:Y:S02]  /*1be0*/  FMUL.FTZ R49, R109, R60 ;  /* 0x0000003c6d317220 */ /* 0x000fe40000410000 */
[----:B------:R-:W-:Y:S01]  /*1bf0*/  @P0 FADD.FTZ R139, R139, R50 ;  /* 0x000000328b8b0221 */ /* 0x000fe20000010000 */
[----:B------:R-:W-:Y:S01]  /*1c00*/  @P0 HADD2.F32 R50, -RZ, R32.H1_H1 ;  /* 0x30000020ff320230 */ /* 0x000fe20000004100 */
[----:B------:R-:W-:Y:S02]  /*1c10*/  FADD.FTZ R132, R145, -R132 ;  /* 0x8000008491847221 */ /* 0x000fe40000010000 */
[----:B------:R-:W-:Y:S01]  /*1c20*/  @P0 FADD.FTZ R55, R55, R52 ;  /* 0x0000003437370221 */ /* 0x000fe20000010000 */
[----:B------:R-:W-:Y:S01]  /*1c30*/  @P0 HADD2.F32 R52, -RZ, R37.H1_H1 ;  /* 0x30000025ff340230 */ /* 0x000fe20000004100 */
[----:B------:R-:W-:Y:S01]  /*1c40*/  FADD.FTZ R158, R158, -R131 ;  /* 0x800000839e9e7221 */ /* 0x000fe20000010000 */
[----:B------:R-:W-:Y:S01]  /*1c50*/  @P1 F2FP.PACK_AB R60, RZ, R139 ;  /* 0x0000008bff3c123e */ /* 0x000fe200000000ff */
[----:B------:R-:W-:Y:S01]  /*1c60*/  FADD.FTZ R160, R160, -R105 ;  /* 0x80000069a0a07221 */ /* 0x000fe20000010000 */
[----:B------:R-:W-:Y:S01]  /*1c70*/  @P1 F2FP.PACK_AB R58, RZ, R55 ;  /* 0x00000037ff3a123e */ /* 0x000fe200000000ff */
[C---:B------:R-:W-:Y:S01]  /*1c80*/  FMUL.FTZ R51, R109.reuse, R64 ;  /* 0x000000406d337220 */ /* 0x040fe20000410000 */
[----:B------:R-:W-:Y:S01]  /*1c90*/  @P1 F2FP.PACK_AB R64, RZ, R143 ;  /* 0x0000008fff40123e */ /* 0x000fe200000000ff */
[----:B------:R-:W-:Y:S01]  /*1ca0*/  FMUL.FTZ R145, R109, R148 ;  /* 0x000000946d917220 */ /* 0x000fe20000410000 */
[----:B------:R-:W-:Y:S01]  /*1cb0*/  @P1 PRMT R46, R60, 0x7610, R46 ;  /* 0x000076103c2e1816 */ /* 0x000fe2000000002e */
[----:B------:R-:W-:Y:S01]  /*1cc0*/  @P0 FADD.FTZ R135, R135, R54 ;  /* 0x0000003687870221 */ /* 0x000fe20000010000 */
[----:B------:R-:W-:Y:S01]  /*1cd0*/  @P0 HADD2.F32 R54, -RZ, R38.H0_H0 ;  /* 0x20000026ff360230 */ /* 0x000fe20000004100 */
[C---:B------:R-:W-:Y:S01]  /*1ce0*/  FMUL.FTZ R105, R109.reuse, R138 ;  /* 0x0000008a6d697220 */ /* 0x040fe20000410000 */
[----:B------:R-:W-:Y:S01]  /*1cf0*/  @P1 PRMT R47, R64, 0x7610, R47 ;  /* 0x00007610402f1816 */ /* 0x000fe2000000002f */
[----:B------:R-:W-:-:S02]  /*1d00*/  FMUL.FTZ R131, R109, R156 ;  /* 0x0000009c6d837220 */ /* 0x000fc40000410000 */
[----:B------:R-:W-:Y:S01]  /*1d10*/  @P0 FADD.FTZ R49, R49, R48 ;  /* 0x0000003031310221 */ /* 0x000fe20000010000 */
[----:B------:R-:W-:Y:S01]  /*1d20*/  @P0 HADD2.F32 R48, -RZ, R36.H0_H0 ;  /* 0x20000024ff300230 */ /* 0x000fe20000004100 */
[----:B------:R-:W-:Y:S02]  /*1d30*/  FADD.FTZ R102, R61, -R102 ;  /* 0x800000663d667221 */ /* 0x000fe40000010000 */
[----:B------:R-:W-:Y:S02]  /*1d40*/  FMUL.FTZ R71, R109, R158 ;  /* 0x0000009e6d477220 */ /* 0x000fe40000410000 */
[----:B------:R-:W-:Y:S01]  /*1d50*/  @P0 FADD.FTZ R145, R145, R56 ;  /* 0x0000003891910221 */ /* 0x000fe20000010000 */
[----:B------:R-:W-:Y:S01]  /*1d60*/  @P0 HADD2.F32 R56, -RZ, R39.H1_H1 ;  /* 0x30000027ff380230 */ /* 0x000fe20000004100 */
[----:B------:R-:W-:Y:S01]  /*1d70*/  @P0 FADD.FTZ R51, R51, R50 ;  /* 0x0000003233330221 */ /* 0x000fe20000010000 */
[----:B------:R-:W-:Y:S01]  /*1d80*/  @P0 HADD2.F32 R50, -RZ, R37.H0_H0 ;  /* 0x20000025ff320230 */ /* 0x000fe20000004100 */
[----:B------:R-:W-:-:S02]  /*1d90*/  FADD.FTZ R154, R137, -R154 ;  /* 0x8000009a899a7221 */ /* 0x000fc40000010000 */
[----:B------:R-:W-:Y:S01]  /*1da0*/  @P0 FADD.FTZ R105, R105, R52 ;  /* 0x0000003469690221 */ /* 0x000fe20000010000 */
[----:B------:R-:W-:Y:S01]  /*1db0*/  @P0 HADD2.F32 R52, -RZ, R40.H1_H1 ;  /* 0x30000028ff340230 */ /* 0x000fe20000004100 */
[----:B------:R-:W-:Y:S02]  /*1dc0*/  FADD.FTZ R150, R150, -R133 ;  /* 0x8000008596967221 */ /* 0x000fe40000010000 */
[C---:B------:R-:W-:Y:S02]  /*1dd0*/  FMUL.FTZ R103, R109.reuse, R160 ;  /* 0x000000a06d677220 */ /* 0x040fe40000410000 */
[----:B------:R-:W-:Y:S02]  /*1de0*/  FMUL.FTZ R137, R109, R140 ;  /* 0x0000008c6d897220 */ /* 0x000fe40000410000 */
[----:B------:R-:W-:Y:S01]  /*1df0*/  @P0 FADD.FTZ R131, R131, R54 ;  /* 0x0000003683830221 */ /* 0x000fe20000010000 */
[----:B------:R-:W-:Y:S01]  /*1e00*/  @P0 HADD2.F32 R54, -RZ, R41.H0_H0 ;  /* 0x20000029ff360230 */ /* 0x000fe20000004100 */
[----:B------:R-:W-:-:S02]  /*1e10*/  FADD.FTZ R66, R59, -R66 ;  /* 0x800000423b427221 */ /* 0x000fc40000010000 */
[C---:B------:R-:W-:Y:S02]  /*1e20*/  FMUL.FTZ R65, R109.reuse, R100 ;  /* 0x000000646d417220 */ /* 0x040fe40000410000 */
[----:B------:R-:W-:Y:S02]  /*1e30*/  FMUL.FTZ R59, R109, R102 ;  /* 0x000000666d3b7220 */ /* 0x000fe40000410000 */
[----:B------:R-:W-:Y:S01]  /*1e40*/  @P0 FADD.FTZ R71, R71, R48 ;  /* 0x0000003047470221 */ /* 0x000fe20000010000 */
[----:B------:R-:W-:Y:S01]  /*1e50*/  @P0 HADD2.F32 R48, -RZ, R36.H1_H1 ;  /* 0x30000024ff300230 */ /* 0x000fe20000004100 */
[----:B------:R-:W-:Y:S02]  /*1e60*/  FADD.FTZ R134, R67, -R134 ;  /* 0x8000008643867221 */ /* 0x000fe40000010000 */
[----:B------:R-:W-:Y:S02]  /*1e70*/  FMUL.FTZ R101, R109, R150 ;  /* 0x000000966d657220 */ /* 0x000fe40000410000 */
[----:B------:R-:W-:Y:S01]  /*1e80*/  @P0 FADD.FTZ R137, R137, R56 ;  /* 0x0000003889890221 */ /* 0x000fe20000010000 */
[----:B------:R-:W-:Y:S01]  /*1e90*/  @P0 HADD2.F32 R56, -RZ, R38.H1_H1 ;  /* 0x30000026ff380230 */ /* 0x000fe20000004100 */
[----:B------:R-:W-:Y:S01]  /*1ea0*/  @P0 FADD.FTZ R103, R103, R50 ;  /* 0x0000003267670221 */ /* 0x000fe20000010000 */
[----:B------:R-:W-:Y:S01]  /*1eb0*/  @P0 HADD2.F32 R50, -RZ, R40.H0_H0 ;  /* 0x20000028ff320230 */ /* 0x000fe20000004100 */
[----:B------:R-:W-:Y:S01]  /*1ec0*/  @P0 FADD.FTZ R65, R65, R52 ;  /* 0x0000003441410221 */ /* 0x000fe20000010000 */
[----:B------:R-:W-:Y:S01]  /*1ed0*/  @P0 HADD2.F32 R52, -RZ, R42.H1_H1 ;  /* 0x3000002aff340230 */ /* 0x000fe20000004100 */
[----:B------:R-:W-:Y:S01]  /*1ee0*/  FADD.FTZ R130, R63, -R130 ;  /* 0x800000823f827221 */ /* 0x000fe20000010000 */
[----:B------:R-:W-:Y:S01]  /*1ef0*/  @P1 F2FP.PACK_AB R64, RZ, R137 ;  /* 0x00000089ff40123e */ /* 0x000fe200000000ff */
[----:B------:R-:W-:-:S02]  /*1f00*/  FMUL.FTZ R133, R109, R154 ;  /* 0x0000009a6d857220 */ /* 0x000fc40000410000 */
[----:B------:R-:W-:Y:S01]  /*1f10*/  FMUL.FTZ R57, R109, R66 ;  /* 0x000000426d397220 */ /* 0x000fe20000410000 */
[----:B------:R-:W-:Y:S01]  /*1f20*/  @P1 F2FP.PACK_AB R66, RZ, R145 ;  /* 0x00000091ff42123e */ /* 0x000fe200000000ff */
[----:B------:R-:W-:Y:S01]  /*1f30*/  @P0 FADD.FTZ R59, R59, R54 ;  /* 0x000000363b3b0221 */ /* 0x000fe20000010000 */
[----:B------:R-:W-:Y:S01]  /*1f40*/  @P0 HADD2.F32 R54, -RZ, R43.H0_H0 ;  /* 0x2000002bff360230 */ /* 0x000fe20000004100 */
[----:B------:R-:W-:Y:S01]  /*1f50*/  FMUL.FTZ R63, R109, R132 ;  /* 0x000000846d3f7220 */ /* 0x000fe20000410000 */
[----:B------:R-:W-:Y:S01]  /*1f60*/  @P1 PRMT R47, R47, 0x5410, R66 ;  /* 0x000054102f2f1816 */ /* 0x000fe20000000042 */
[----:B------:R-:W-:Y:S02]  /*1f70*/  FMUL.FTZ R67, R109, R134 ;  /* 0x000000866d437220 */ /* 0x000fe40000410000 */
[----:B------:R-:W-:Y:S01]  /*1f80*/  @P0 FADD.FTZ R101, R101, R48 ;  /* 0x0000003065650221 */ /* 0x000fe20000010000 */
[----:B------:R-:W-:Y:S01]  /*1f90*/  @P0 HADD2.F32 R48, -RZ, R41.H1_H1 ;  /* 0x30000029ff300230 */ /* 0x000fe20000004100 */
[----:B------:R-:W-:-:S02]  /*1fa0*/  FMUL.FTZ R69, R109, R104 ;  /* 0x000000686d457220 */ /* 0x000fc40000410000 */
[----:B------:R-:W-:Y:S01]  /*1fb0*/  @P0 FADD.FTZ R133, R133, R56 ;  /* 0x0000003885850221 */ /* 0x000fe20000010000 */
[----:B------:R-:W-:Y:S01]  /*1fc0*/  @P0 HADD2.F32 R56, -RZ, R43.H1_H1 ;  /* 0x3000002bff380230 */ /* 0x000fe20000004100 */
[----:B------:R-:W-:Y:S01]  /*1fd0*/  @P0 FADD.FTZ R57, R57, R50 ;  /* 0x0000003239390221 */ /* 0x000fe20000010000 */
[----:B------:R-:W-:Y:S01]  /*1fe0*/  @P0 HADD2.F32 R50, -RZ, R42.H0_H0 ;  /* 0x2000002aff320230 */ /* 0x000fe20000004100 */
[----:B------:R-:W-:Y:S01]  /*1ff0*/  FMUL.FTZ R61, R109, R130 ;  /* 0x000000826d3d7220 */ /* 0x000fe20000410000 */
[----:B------:R-:W-:Y:S01]  /*2000*/  @P1 F2FP.PACK_AB R60, RZ, R133 ;  /* 0x00000085ff3c123e */ /* 0x000fe200000000ff */
[----:B------:R-:W-:Y:S01]  /*2010*/  @P0 FADD.FTZ R63, R63, R52 ;  /* 0x000000343f3f0221 */ /* 0x000fe20000010000 */
[----:B------:R-:W-:Y:S01]  /*2020*/  @P1 F2FP.PACK_AB R52, RZ, R53 ;  /* 0x00000035ff34123e */ /* 0x000fe200000000ff */
[----:B------:R-:W-:Y:S01]  /*2030*/  FMUL.FTZ R109, R109, R62 ;  /* 0x0000003e6d6d7220 */ /* 0x000fe20000410000 */
[----:B------:R-:W-:Y:S01]  /*2040*/  @P1 F2FP.PACK_AB R62, RZ, R141 ;  /* 0x0000008dff3e123e */ /* 0x000fe200000000ff */
[----:B------:R-:W-:Y:S01]  /*2050*/  @P0 FADD.FTZ R67, R67, R54 ;  /* 0x0000003643430221 */ /* 0x000fe20000010000 */
[----:B------:R-:W-:Y:S01]  /*2060*/  @P1 F2FP.PACK_AB R54, RZ, R49 ;  /* 0x00000031ff36123e */ /* 0x000fe200000000ff */
[----:B------:R-:W-:Y:S01]  /*2070*/  @P0 FADD.FTZ R69, R69, R48 ;  /* 0x0000003045450221 */ /* 0x000fe20000010000 */
[----:B------:R-:W-:Y:S01]  /*2080*/  @P1 PRMT R45, R52, 0x7610, R45 ;  /* 0x00007610342d1816 */ /* 0x000fe2000000002d */
[-C--:B------:R-:W-:Y:S01]  /*2090*/  FMUL.FTZ R68, R53, R108.reuse ;  /* 0x0000006c35447220 */ /* 0x080fe20000410000 */
[----:B------:R-:W-:Y:S01]  /*20a0*/  @P1 PRMT R44, R54, 0x7610, R44 ;  /* 0x00007610362c1816 */ /* 0x000fe2000000002c */
[-C--:B------:R-:W-:Y:S01]  /*20b0*/  FMUL.FTZ R48, R49, R108.reuse ;  /* 0x0000006c31307220 */ /* 0x080fe20000410000 */
[----:B------:R-:W-:Y:S01]  /*20c0*/  IADD3 R54, P2, R128, c[0x0][0x248], RZ ;  /* 0x0000920080367a10 */ /* 0x000fe20007f5e0ff */
[-C--:B------:R-:W-:Y:S01]  /*20d0*/  FMUL.FTZ R53, R51, R108.reuse ;  /* 0x0000006c33357220 */ /* 0x080fe20000410000 */
[----:B------:R-:W-:Y:S01]  /*20e0*/  @P1 PRMT R46, R46, 0x5410, R62 ;  /* 0x000054102e2e1816 */ /* 0x000fe2000000003e */
[----:B------:R-:W-:Y:S01]  /*20f0*/  @P0 FADD.FTZ R61, R61, R50 ;  /* 0x000000323d3d0221 */ /* 0x000fe20000010000 */
[----:B------:R-:W-:Y:S01]  /*2100*/  @P1 PRMT R45, R45, 0x5410, R58 ;  /* 0x000054102d2d1816 */ /* 0x000fe2000000003a */
[----:B------:R-:W-:Y:S01]  /*2110*/  @P0 FADD.FTZ R109, R109, R56 ;  /* 0x000000386d6d0221 */ /* 0x000fe20000010000 */
[----:B------:R-:W-:Y:S01]  /*2120*/  @P1 F2FP.PACK_AB R56, RZ, R51 ;  /* 0x00000033ff38123e */ /* 0x000fe200000000ff */
[-C--:B------:R-:W-:Y:S01]  /*2130*/  FMUL.FTZ R55, R55, R108.reuse ;  /* 0x0000006c37377220 */ /* 0x080fe20000410000 */
[----:B------:R-:W-:Y:S01]  /*2140*/  @P1 IADD3 R52, P0, R128, c[0x0][0x258], RZ ;  /* 0x0000960080341a10 */ /* 0x000fe20007f1e0ff */
[----:B------:R-:W-:Y:S01]  /*2150*/  FMUL.FTZ R143, R143, R108 ;  /* 0x0000006c8f8f7220 */ /* 0x000fe20000410000 */
[----:B------:R-:W-:Y:S01]  /*2160*/  F2FP.PACK_AB R48, R53, R48 ;  /* 0x000000303530723e */ /* 0x000fe200000000ff */
[----:B------:R-:W-:Y:S01]  /*2170*/  FMUL.FTZ R70, R145, R108 ;  /* 0x0000006c91467220 */ /* 0x000fe20000410000 */
[----:B------:R-:W-:Y:S01]  /*2180*/  F2FP.PACK_AB R49, R55, R68 ;  /* 0x000000443731723e */ /* 0x000fe200000000ff */
[-C--:B------:R-:W-:Y:S01]  /*2190*/  FMUL.FTZ R50, R139, R108.reuse ;  /* 0x0000006c8b327220 */ /* 0x080fe20000410000 */
[----:B------:R-:W-:Y:S01]  /*21a0*/  @P1 IADD3.X R53, R129, c[0x0][0x25c], RZ, P0, !PT ;  /* 0x0000970081351a10 */ /* 0x000fe200007fe4ff */
[-C--:B------:R-:W-:Y:S01]  /*21b0*/  FMUL.FTZ R141, R141, R108.reuse ;  /* 0x0000006c8d8d7220 */ /* 0x080fe20000410000 */
[----:B------:R-:W-:Y:S01]  /*21c0*/  @P1 PRMT R44, R44, 0x5410, R56 ;  /* 0x000054102c2c1816 */ /* 0x000fe20000000038 */
[----:B------:R-:W-:Y:S01]  /*21d0*/  FMUL.FTZ R66, R137, R108 ;  /* 0x0000006c89427220 */ /* 0x000fe20000410000 */
[----:B------:R-:W-:-:S02]  /*21e0*/  F2FP.PACK_AB R51, R70, R143 ;  /* 0x0000008f4633723e */ /* 0x000fc400000000ff */
[----:B------:R-:W-:Y:S01]  /*21f0*/  F2FP.PACK_AB R50, R141, R50 ;  /* 0x000000328d32723e */ /* 0x000fe200000000ff */
[----:B------:R0:W-:Y:S01]  /*2200*/  @P1 STG.E.128 [R52.64], R44 ;  /* 0x0000002c34001986 */ /* 0x0001e2000c101d04 */
[----:B------:R-:W-:Y:S02]  /*2210*/  IADD3.X R55, R129, c[0x0][0x24c], RZ, P2, !PT ;  /* 0x0000930081377a10 */ /* 0x000fe400017fe4ff */
[----:B------:R-:W-:Y:S01]  /*2220*/  @P1 F2FP.PACK_AB R62, RZ, R135 ;  /* 0x00000087ff3e123e */ /* 0x000fe200000000ff */
[-C--:B------:R-:W-:Y:S01]  /*2230*/  FMUL.FTZ R135, R135, R108.reuse ;  /* 0x0000006c87877220 */ /* 0x080fe20000410000 */
[----:B------:R-:W-:Y:S01]  /*2240*/  @P1 F2FP.PACK_AB R58, RZ, R131 ;  /* 0x00000083ff3a123e */ /* 0x000fe200000000ff */
[----:B------:R2:W-:Y:S01]  /*2250*/  STG.E.128 [R54.64], R48 ;  /* 0x0000003036007986 */ /* 0x0005e2000c101d04 */
[----:B------:R-:W-:Y:S01]  /*2260*/  @P1 F2FP.PACK_AB R56, RZ, R105 ;  /* 0x00000069ff38123e */ /* 0x000fe200000000ff */
[-C--:B------:R-:W-:Y:S02]  /*2270*/  FMUL.FTZ R131, R131, R108.reuse ;  /* 0x0000006c83837220 */ /* 0x080fe40000410000 */
[----:B0-----:R-:W-:Y:S01]  /*2280*/  FMUL.FTZ R52, R105, R108 ;  /* 0x0000006c69347220 */ /* 0x001fe20000410000 */
[----:B------:R-:W-:-:S02]  /*2290*/  @P1 F2FP.PACK_AB R53, RZ, R71 ;  /* 0x00000047ff35123e */ /* 0x000fc400000000ff */
[----:B------:R-:W-:Y:S01]  /*22a0*/  @P1 PRMT R47, R62, 0x7610, R47 ;  /* 0x000076103e2f1816 */ /* 0x000fe2000000002f */
[-C--:B------:R-:W-:Y:S01]  /*22b0*/  FMUL.FTZ R62, R65, R108.reuse ;  /* 0x0000006c413e7220 */ /* 0x080fe20000410000 */
[----:B------:R-:W-:Y:S01]  /*22c0*/  @P1 PRMT R46, R58, 0x7610, R46 ;  /* 0x000076103a2e1816 */ /* 0x000fe2000000002e */
[-C--:B--2---:R-:W-:Y:S01]  /*22d0*/  FMUL.FTZ R49, R103, R108.reuse ;  /* 0x0000006c67317220 */ /* 0x084fe20000410000 */
[----:B------:R-:W-:Y:S01]  /*22e0*/  @P1 F2FP.PACK_AB R55, RZ, R103 ;  /* 0x00000067ff37123e */ /* 0x000fe200000000ff */
[-C--:B------:R-:W-:Y:S01]  /*22f0*/  FMUL.FTZ R48, R71, R108.reuse ;  /* 0x0000006c47307220 */ /* 0x080fe20000410000 */
[----:B------:R-:W-:Y:S01]  /*2300*/  @P1 PRMT R44, R53, 0x7610, R44 ;  /* 0x00007610352c1816 */ /* 0x000fe2000000002c */
[-C--:B------:R-:W-:Y:S01]  /*2310*/  FMUL.FTZ R71, R101, R108.reuse ;  /* 0x0000006c65477220 */ /* 0x080fe20000410000 */
[----:B------:R-:W-:Y:S01]  /*2320*/  F2FP.PACK_AB R49, R52, R49 ;  /* 0x000000313431723e */ /* 0x000fe200000000ff */
[----:B------:R-:W-:Y:S01]  /*2330*/  FMUL.FTZ R50, R133, R108 ;  /* 0x0000006c85327220 */ /* 0x000fe20000410000 */
[----:B------:R-:W-:-:S02]  /*2340*/  @P1 F2FP.PACK_AB R101, RZ, R101 ;  /* 0x00000065ff65123e */ /* 0x000fc400000000ff */
[----:B------:R-:W-:Y:S02]  /*2350*/  @P1 PRMT R45, R55, 0x7610, R45 ;  /* 0x00007610372d1816 */ /* 0x000fe4000000002d */
[C---:B------:R-:W-:Y:S02]  /*2360*/  @P1 IADD3 R52, P0, R127.reuse, c[0x0][0x258], RZ ;  /* 0x000096007f341a10 */ /* 0x040fe40007f1e0ff */
[----:B------:R-:W-:Y:S02]  /*2370*/  IADD3 R54, P2, R127, c[0x0][0x248], RZ ;  /* 0x000092007f367a10 */ /* 0x000fe40007f5e0ff */
[----:B------:R-:W-:Y:S01]  /*2380*/  @P1 PRMT R47, R47, 0x5410, R64 ;  /* 0x000054102f2f1816 */ /* 0x000fe20000000040 */
[----:B------:R-:W-:Y:S01]  /*2390*/  FMUL.FTZ R64, R69, R108 ;  /* 0x0000006c45407220 */ /* 0x000fe20000410000 */
[----:B------:R-:W-:Y:S02]  /*23a0*/  @P1 IADD3.X R53, R126, c[0x0][0x25c], RZ, P0, !PT ;  /* 0x000097007e351a10 */ /* 0x000fe400007fe4ff */
[----:B------:R-:W-:-:S02]  /*23b0*/  @P1 PRMT R46, R46, 0x5410, R60 ;  /* 0x000054102e2e1816 */ /* 0x000fc4000000003c */
[----:B------:R-:W-:Y:S02]  /*23c0*/  @P1 PRMT R45, R45, 0x5410, R56 ;  /* 0x000054102d2d1816 */ /* 0x000fe40000000038 */
[----:B------:R-:W-:Y:S02]  /*23d0*/  @P1 PRMT R44, R44, 0x5410, R101 ;  /* 0x000054102c2c1816 */ /* 0x000fe40000000065 */
[----:B------:R-:W-:Y:S02]  /*23e0*/  F2FP.PACK_AB R51, R66, R135 ;  /* 0x000000874233723e */ /* 0x000fe400000000ff */
[----:B------:R-:W-:Y:S01]  /*23f0*/  F2FP.PACK_AB R50, R50, R131 ;  /* 0x000000833232723e */ /* 0x000fe200000000ff */
[----:B------:R0:W-:Y:S01]  /*2400*/  @P1 STG.E.128 [R52.64], R44 ;  /* 0x0000002c34001986 */ /* 0x0001e2000c101d04 */
[----:B------:R-:W-:Y:S02]  /*2410*/  F2FP.PACK_AB R48, R71, R48 ;  /* 0x000000304730723e */ /* 0x000fe400000000ff */
[----:B------:R-:W-:-:S02]  /*2420*/  IADD3.X R55, R126, c[0x0][0x24c], RZ, P2, !PT ;  /* 0x000093007e377a10 */ /* 0x000fc400017fe4ff */
[----:B------:R-:W-:Y:S01]  /*2430*/  @P1 F2FP.PACK_AB R56, RZ, R59 ;  /* 0x0000003bff38123e */ /* 0x000fe200000000ff */
[-C--:B------:R-:W-:Y:S01]  /*2440*/  FMUL.FTZ R59, R59, R108.reuse ;  /* 0x0000006c3b3b7220 */ /* 0x080fe20000410000 */
[----:B------:R-:W-:Y:S01]  /*2450*/  @P1 F2FP.PACK_AB R60, RZ, R61 ;  /* 0x0000003dff3c123e */ /* 0x000fe200000000ff */
[----:B------:R2:W-:Y:S01]  /*2460*/  STG.E.128 [R54.64], R48 ;  /* 0x0000003036007986 */ /* 0x0005e2000c101d04 */
[----:B------:R-:W-:Y:S01]  /*2470*/  @P1 F2FP.PACK_AB R58, RZ, R69 ;  /* 0x00000045ff3a123e */ /* 0x000fe200000000ff */
[-C--:B------:R-:W-:Y:S01]  /*2480*/  FMUL.FTZ R61, R61, R108.reuse ;  /* 0x0000006c3d3d7220 */ /* 0x080fe20000410000 */
[----:B0-----:R-:W-:Y:S01]  /*2490*/  @P1 F2FP.PACK_AB R53, RZ, R57 ;  /* 0x00000039ff35123e */ /* 0x001fe200000000ff */
[----:B------:R-:W-:Y:S01]  /*24a0*/  FMUL.FTZ R57, R57, R108 ;  /* 0x0000006c39397220 */ /* 0x000fe20000410000 */
[----:B------:R-:W-:Y:S02]  /*24b0*/  @P1 PRMT R45, R56, 0x7610, R45 ;  /* 0x00007610382d1816 */ /* 0x000fe4000000002d */
[----:B------:R-:W-:-:S02]  /*24c0*/  @P1 PRMT R44, R53, 0x7610, R44 ;  /* 0x00007610352c1816 */ /* 0x000fc4000000002c */
[----:B------:R-:W-:Y:S01]  /*24d0*/  @P1 PRMT R46, R60, 0x7610, R46 ;  /* 0x000076103c2e1816 */ /* 0x000fe2000000002e */
[-C--:B--2---:R-:W-:Y:S01]  /*24e0*/  FMUL.FTZ R51, R67, R108.reuse ;  /* 0x0000006c43337220 */ /* 0x084fe20000410000 */
[----:B------:R-:W-:Y:S01]  /*24f0*/  @P1 F2FP.PACK_AB R67, RZ, R67 ;  /* 0x00000043ff43123e */ /* 0x000fe200000000ff */
[-C--:B------:R-:W-:Y:S01]  /*2500*/  FMUL.FTZ R48, R109, R108.reuse ;  /* 0x0000006c6d307220 */ /* 0x080fe20000410000 */
[----:B------:R-:W-:Y:S01]  /*2510*/  @P1 F2FP.PACK_AB R55, RZ, R65 ;  /* 0x00000041ff37123e */ /* 0x000fe200000000ff */
[----:B------:R-:W-:Y:S01]  /*2520*/  FMUL.FTZ R50, R63, R108 ;  /* 0x0000006c3f327220 */ /* 0x000fe20000410000 */
[----:B------:R-:W-:Y:S02]  /*2530*/  @P1 F2FP.PACK_AB R63, RZ, R63 ;  /* 0x0000003fff3f123e */ /* 0x000fe400000000ff */
[----:B------:R-:W-:Y:S02]  /*2540*/  @P1 F2FP.PACK_AB R109, RZ, R109 ;  /* 0x0000006dff6d123e */ /* 0x000fe400000000ff */
[----:B------:R-:W-:-:S02]  /*2550*/  @P1 IADD3 R52, P0, R125, c[0x0][0x258], RZ ;  /* 0x000096007d341a10 */ /* 0x000fc40007f1e0ff */
[----:B------:R-:W-:Y:S02]  /*2560*/  @P1 PRMT R47, R67, 0x7610, R47 ;  /* 0x00007610432f1816 */ /* 0x000fe4000000002f */
[----:B------:R-:W-:Y:S02]  /*2570*/  IADD3 R54, P2, R125, c[0x0][0x248], RZ ;  /* 0x000092007d367a10 */ /* 0x000fe40007f5e0ff */
[----:B------:R-:W-:Y:S02]  /*2580*/  F2FP.PACK_AB R51, R48, R51 ;  /* 0x000000333033723e */ /* 0x000fe400000000ff */
[----:B------:R-:W-:Y:S02]  /*2590*/  @P1 PRMT R44, R44, 0x5410, R55 ;  /* 0x000054102c2c1816 */ /* 0x000fe40000000037 */
        /* <DEDUP_REMOVED lines=9> */
[----:B------:R-:W-:-:S03]  /*2630*/  MOV R57, c[0x0][0x160] ;  /* 0x0000580000397a02 */ /* 0x000fc60000000f00 */
[----:B------:R0:W-:Y:S01]  /*2640*/  STG.E.128 [R54.64], R48 ;  /* 0x0000003036007986 */ /* 0x0001e2000c101d04 */
[----:B------:R-:W-:-:S04]  /*2650*/  LEA R0, R57, R0, 0x2 ;  /* 0x0000000039007211 */ /* 0x000fc800078e10ff */
[----:B------:R-:W-:-:S13]  /*2660*/  ISETP.GE.AND P0, PT, R0, c[0x0][0x164], PT ;  /* 0x0000590000007a0c */ /* 0x000fda0003f06270 */
[----:B01----:R-:W-:Y:S01]  /*2670*/  @P0 CALL.REL.NOINC `(.L_x_1100) ;  /* 0x0000001000000944 */ /* 0x003fe20003c00000 */
[----:B------:R-:W-:Y:S05]  /*2680*/  BRA `(.L_x_1101) ;  /* 0xffffdf3000007947 */ /* 0x000fea000383ffff */
.L_x_1100:
[----:B------:R-:W-:Y:S05]  /*2690*/  BSYNC B1 ;  /* 0x0000000000017941 */ /* 0x000fea0003800000 */
.L_x_1097:
        /* <DEDUP_REMOVED lines=47> */
.L_x_1096:
[----:B------:R-:W-:Y:S05]  /*2990*/  BSYNC B0 ;  /* 0x0000000000007941 */ /* 0x000fea0003800000 */
.L_x_1094:
        /* <DEDUP_REMOVED lines=29> */
[----:B------:R-:W3:Y:S01]  /*2b70*/  LDS R26, [R27.X4+0x2200] ;  /* 0x002200001b1a7984 */ /* 0x000ee20000004800 */
[----:B0-----:R-:W-:-:S03]  /*2b80*/  FADD.FTZ R13, RZ, R13 ;  /* 0x0000000dff0d7221 */ /* 0x001fc60000010000 */
[----:B------:R-:W-:Y:S01]  /*2b90*/  LDS R29, [R27.X4+0x2400] ;  /* 0x002400001b1d7984 */ /* 0x000fe20000004800 */
[----:B----4-:R-:W-:-:S03]  /*2ba0*/  FADD.FTZ R14, RZ, R14 ;  /* 0x0000000eff0e7221 */ /* 0x010fc60000010000 */
[----:B------:R-:W-:Y:S01]  /*2bb0*/  LDS R28, [R27.X4+0x2600] ;  /* 0x002600001b1c7984 */ /* 0x000fe20000004800 */
[----:B-----5:R-:W-:-:S03]  /*2bc0*/  FADD.FTZ R2, R2, R25 ;  /* 0x0000001902027221 */ /* 0x020fc60000010000 */
        /* <DEDUP_REMOVED lines=19> */
[----:B------:R-:W-:Y:S02]  /*2d00*/  FADD.FTZ R29, R2, R29 ;  /* 0x0000001d021d7221 */ /* 0x000fe40000010000 */
[----:B-----5:R-:W-:-:S02]  /*2d10*/  FADD.FTZ R12, R12, R21 ;  /* 0x000000150c0c7221 */ /* 0x020fc40000010000 */
[----:B------:R-:W-:Y:S02]  /*2d20*/  FADD.FTZ R13, R13, R20 ;  /* 0x000000140d0d7221 */ /* 0x000fe40000010000 */
[----:B------:R-:W-:Y:S01]  /*2d30*/  FADD.FTZ R31, R12, R31 ;  /* 0x0000001f0c1f7221 */ /* 0x000fe20000010000 */
[----:B------:R0:W-:Y:S01]  /*2d40*/  STS.128 [R0], R4 ;  /* 0x0000000400007388 */ /* 0x0001e20000000c00 */
[----:B------:R-:W-:-:S03]  /*2d50*/  FADD.FTZ R14, R14, R23 ;  /* 0x000000170e0e7221 */ /* 0x000fc60000010000 */
[----:B------:R-:W-:Y:S01]  /*2d60*/  STS.128 [R0+0x10], R8 ;  /* 0x0000100800007388 */ /* 0x000fe20000000c00 */
[----:B-1----:R-:W-:-:S03]  /*2d70*/  FADD.FTZ R13, R13, R30 ;  /* 0x0000001e0d0d7221 */ /* 0x002fc60000010000 */
[----:B------:R-:W-:Y:S01]  /*2d80*/  STS.128 [R0+0x400], R16 ;  /* 0x0004001000007388 */ /* 0x000fe20000000c00 */
[----:B--2---:R-:W-:-:S03]  /*2d90*/  FADD.FTZ R45, R14, R45 ;  /* 0x0000002d0e2d7221 */ /* 0x004fc60000010000 */
[----:B------:R-:W-:Y:S01]  /*2da0*/  STS.128 [R0+0x410], R32 ;  /* 0x0004102000007388 */ /* 0x000fe20000000c00 */
[----:B---3--:R-:W-:-:S03]  /*2db0*/  FADD.FTZ R15, R15, R44 ;  /* 0x0000002c0f0f7221 */ /* 0x008fc60000010000 */
[----:B------:R-:W-:Y:S01]  /*2dc0*/  STS.128 [R0+0x800], R36 ;  /* 0x0008002400007388 */ /* 0x000fe20000000c00 */
[----:B0-----:R-:W-:Y:S01]  /*2dd0*/  FADD.FTZ R7, R3, R28 ;  /* 0x0000001c03077221 */ /* 0x001fe20000010000 */
[----:B------:R-:W-:Y:S02]  /*2de0*/  IADD3 R3, P0, R50, R27, RZ ;  /* 0x0000001b32037210 */ /* 0x000fe40007f1e0ff */
[----:B------:R-:W-:Y:S02]  /*2df0*/  STS.128 [R0+0x810], R40 ;  /* 0x0008102800007388 */ /* 0x000fe40000000c00 */
[----:B------:R-:W-:Y:S02]  /*2e00*/  IADD3.X R2, RZ, RZ, RZ, P0, !PT ;  /* 0x000000ffff027210 */ /* 0x000fe400007fe4ff */
[----:B------:R-:W-:Y:S06]  /*2e10*/  BAR.SYNC.DEFER_BLOCKING 0x0 ;  /* 0x0000000000007b1d */ /* 0x000fec0000010000 */
        /* <DEDUP_REMOVED lines=19> */
[----:B----4-:R-:W-:Y:S01]  /*2f50*/  FADD.FTZ R5, R5, R8 ;  /* 0x0000000805057221 */ /* 0x010fe20000010000 */
[C---:B------:R-:W-:Y:S02]  /*2f60*/  SHF.L.U64.HI R8, R3.reuse, 0x2, R2 ;  /* 0x0000000203087819 */ /* 0x040fe40000010202 */
[----:B------:R-:W4:Y:S01]  /*2f70*/  LDS R16, [R27.X4+0x2000] ;  /* 0x002000001b107984 */ /* 0x000f220000004800 */
[----:B-----5:R-:W-:Y:S01]  /*2f80*/  FADD.FTZ R48, RZ, R48 ;  /* 0x00000030ff307221 */ /* 0x020fe20000010000 */
[----:B------:R-:W-:Y:S02]  /*2f90*/  SHF.L.U32 R3, R3, 0x2, RZ ;  /* 0x0000000203037819 */ /* 0x000fe400000006ff */
[----:B------:R-:W5:Y:S01]  /*2fa0*/  LDS R18, [R27.X4+0x2400] ;  /* 0x002400001b127984 */ /* 0x000f620000004800 */
[----:B------:R-:W-:Y:S01]  /*2fb0*/  FADD.FTZ R46, R46, R49 ;  /* 0x000000312e2e7221 */ /* 0x000fe20000010000 */
[----:B------:R-:W-:-:S02]  /*2fc0*/  IADD3 R2, P0, R3, c[0x0][0x228], RZ ;  /* 0x00008a0003027a10 */ /* 0x000fc40007f1e0ff */
[----:B------:R-:W5:Y:S01]  /*2fd0*/  LDS R17, [R27.X4+0x1600] ;  /* 0x001600001b117984 */ /* 0x000f620000004800 */
[----:B------:R-:W-:-:S03]  /*2fe0*/  FADD.FTZ R4, R4, R11 ;  /* 0x0000000b04047221 */ /* 0x000fc60000010000 */
[----:B------:R-:W5:Y:S01]  /*2ff0*/  LDS R23, [R27.X4+0x2600] ;  /* 0x002600001b177984 */ /* 0x000f620000004800 */
[----:B------:R-:W-:-:S03]  /*3000*/  FADD.FTZ R6, R47, R6 ;  /* 0x000000062f067221 */ /* 0x000fc60000010000 */
[----:B------:R-:W5:Y:S01]  /*3010*/  LDS R20, [R27.X4+0x2800] ;  /* 0x002800001b147984 */ /* 0x000f620000004800 */
[----:B------:R-:W-:-:S03]  /*3020*/  FADD.FTZ R9, R48, R9 ;  /* 0x0000000930097221 */ /* 0x000fc60000010000 */
[----:B------:R-:W5:Y:S01]  /*3030*/  LDS R21, [R27.X4+0x2200] ;  /* 0x002200001b157984 */ /* 0x000f620000004800 */
[----:B------:R-:W-:-:S03]  /*3040*/  FADD.FTZ R19, R46, R19 ;  /* 0x000000132e137221 */ /* 0x000fc60000010000 */
[----:B------:R-:W5:Y:S01]  /*3050*/  LDS R12, [R27.X4+0x2a00] ;  /* 0x002a00001b0c7984 */ /* 0x000f620000004800 */
[----:B0-----:R-:W-:Y:S01]  /*3060*/  FADD.FTZ R33, R4, R33 ;  /* 0x0000002104217221 */ /* 0x001fe20000010000 */
[----:B------:R-:W-:Y:S02]  /*3070*/  IADD3 R4, P1, R3, c[0x0][0x220], RZ ;  /* 0x0000880003047a10 */ /* 0x000fe40007f3e0ff */
[----:B------:R-:W0:Y:S01]  /*3080*/  LDS R35, [R27.X4+0x2c00] ;  /* 0x002c00001b237984 */ /* 0x000e220000004800 */
[----:B-1----:R-:W-:Y:S01]  /*3090*/  FADD.FTZ R0, RZ, R0 ;  /* 0x00000000ff007221 */ /* 0x002fe20000010000 */
[----:B------:R-:W-:Y:S02]  /*30a0*/  IADD3.X R3, R8, c[0x0][0x22c], RZ, P0, !PT ;  /* 0x00008b0008037a10 */ /* 0x000fe400007fe4ff */
[----:B------:R-:W1:Y:S01]  /*30b0*/  LDS R37, [R27.X4+0x2e00] ;  /* 0x002e00001b257984 */ /* 0x000e620000004800 */
[----:B--2---:R-:W-:Y:S02]  /*30c0*/  FADD.FTZ R6, R6, R25 ;  /* 0x0000001906067221 */ /* 0x004fe40000010000 */
[----:B---3--:R-:W-:-:S02]  /*30d0*/  FADD.FTZ R9, R9, R10 ;  /* 0x0000000a09097221 */ /* 0x008fc40000010000 */
[----:B----4-:R-:W-:Y:S01]  /*30e0*/  FADD.FTZ R16, R5, R16 ;  /* 0x0000001005107221 */ /* 0x010fe20000010000 */
[----:B------:R-:W-:Y:S01]  /*30f0*/  IADD3.X R5, R8, c[0x0][0x224], RZ, P1, !PT ;  /* 0x0000890008057a10 */ /* 0x000fe20000ffe4ff */
[----:B-----5:R-:W-:Y:S02]  /*3100*/  FADD.FTZ R19, R19, R18 ;  /* 0x0000001213137221 */ /* 0x020fe40000010000 */
[----:B------:R-:W-:-:S03]  /*3110*/  FADD.FTZ R0, R0, R17 ;  /* 0x0000001100007221 */ /* 0x000fc60000010000 */
[----:B------:R-:W-:Y:S01]  /*3120*/  STG.E [R2.64], R19 ;  /* 0x0000001302007986 */ /* 0x000fe2000c101904 */
[----:B------:R-:W-:-:S03]  /*3130*/  FADD.FTZ R23, R6, R23 ;  /* 0x0000001706177221 */ /* 0x000fc60000010000 */
[----:B------:R-:W-:Y:S01]  /*3140*/  STG.E [R4.64], R29 ;  /* 0x0000001d04007986 */ /* 0x000fe2000c101904 */
        /* <DEDUP_REMOVED lines=14> */
[----:B------:R-:W-:Y:S01]  /*3230*/  STG.E [R4.64+0xa00], R15 ;  /* 0x000a000f04007986 */ /* 0x000fe2000c101904 */
[----:B------:R-:W-:Y:S05]  /*3240*/  EXIT ;  /* 0x000000000000794d */ /* 0x000fea0003800000 */
.L_x_1098:
[----:B------:R-:W-:Y:S01]  /*3250*/  HFMA2.MMA R136, -RZ, RZ, 0, 5.9604644775390625e-08 ;  /* 0x00000001ff887435 */ /* 0x000fe200000001ff */
[----:B------:R-:W-:-:S02]  /*3260*/  MOV R151, R153 ;  /* 0x0000009900977202 */ /* 0x000fc40000000f00 */
[----:B------:R-:W-:Y:S02]  /*3270*/  MOV R149, 0x1f ;  /* 0x0000001f00957802 */ /* 0x000fe40000000f00 */
[----:B------:R-:W-:Y:S02]  /*3280*/  MOV R68, 0xffffffff ;  /* 0xffffffff00447802 */ /* 0x000fe40000000f00 */
[----:B------:R-:W-:Y:S02]  /*3290*/  MOV R48, 0x32b0 ;  /* 0x000032b000307802 */ /* 0x000fe40000000f00 */
[----:B-----5:R-:W-:Y:S05]  /*32a0*/  CALL.REL.NOINC `($__internal_21_$__cuda_sm70_shflsync_bfly_p) ;  /* 0x0000046000007944 */ /* 0x020fea0003c00000 */
[----:B-1----:R-:W-:Y:S01]  /*32b0*/  MOV R142, R68 ;  /* 0x00000044008e7202 */ /* 0x002fe20000000f00 */
[----:B0-----:R-:W-:Y:S05]  /*32c0*/  BRA `(.L_x_1102) ;  /* 0xffffe40000007947 */ /* 0x001fea000383ffff */
.L_x_1099:
[----:B------:R-:W-:Y:S01]  /*32d0*/  HFMA2.MMA R136, -RZ, RZ, 0, 5.9604644775390625e-08 ;  /* 0x00000001ff887435 */ /* 0x000fe200000001ff */
[----:B------:R-:W-:Y:S02]  /*32e0*/  MOV R151, R155 ;  /* 0x0000009b00977202 */ /* 0x000fe40000000f00 */
[----:B------:R-:W-:Y:S02]  /*32f0*/  MOV R149, 0x1f ;  /* 0x0000001f00957802 */ /* 0x000fe40000000f00 */
[----:B------:R-:W-:-:S02]  /*3300*/  MOV R68, 0xffffffff ;  /* 0xffffffff00447802 */ /* 0x000fc40000000f00 */
[----:B------:R-:W-:Y:S02]  /*3310*/  MOV R48, 0x3330 ;  /* 0x0000333000307802 */ /* 0x000fe40000000f00 */
[----:B01---5:R-:W-:Y:S05]  /*3320*/  CALL.REL.NOINC `($__internal_21_$__cuda_sm70_shflsync_bfly_p) ;  /* 0x000003e000007944 */ /* 0x023fea0003c00000 */
[----:B------:R-:W-:Y:S01]  /*3330*/  FADD.FTZ R153, R153, R142 ;  /* 0x0000008e99997221 */ /* 0x000fe20000010000 */
[----:B0-----:R-:W-:Y:S01]  /*3340*/  HFMA2.MMA R136, -RZ, RZ, 0, 1.1920928955078125e-07 ;  /* 0x00000002ff887435 */ /* 0x001fe200000001ff */
[----:B-1----:R-:W-:Y:S01]  /*3350*/  FADD.FTZ R155, R155, R68 ;  /* 0x000000449b9b7221 */ /* 0x002fe20000010000 */
[----:B------:R-:W-:Y:S02]  /*3360*/  MOV R149, 0x1f ;  /* 0x0000001f00957802 */ /* 0x000fe40000000f00 */
[----:B------:R-:W-:Y:S02]  /*3370*/  MOV R68, 0xffffffff ;  /* 0xffffffff00447802 */ /* 0x000fe40000000f00 */
[----:B------:R-:W-:Y:S02]  /*3380*/  MOV R151, R153 ;  /* 0x0000009900977202 */ /* 0x000fe40000000f00 */
[----:B------:R-:W-:Y:S02]  /*3390*/  MOV R48, 0x33b0 ;  /* 0x000033b000307802 */ /* 0x000fe40000000f00 */
[----:B------:R-:W-:Y:S05]  /*33a0*/  CALL.REL.NOINC `($__internal_21_$__cuda_sm70_shflsync_bfly_p) ;  /* 0x0000036000007944 */ /* 0x000fea0003c00000 */
[----:B0-----:R-:W-:Y:S01]  /*33b0*/  HFMA2.MMA R136, -RZ, RZ, 0, 1.1920928955078125e-07 ;  /* 0x00000002ff887435 */ /* 0x001fe200000001ff */
[----:B-1----:R-:W-:-:S02]  /*33c0*/  MOV R142, R68 ;  /* 0x00000044008e7202 */ /* 0x002fc40000000f00 */
[----:B------:R-:W-:Y:S02]  /*33d0*/  MOV R151, R155 ;  /* 0x0000009b00977202 */ /* 0x000fe40000000f00 */
[----:B------:R-:W-:Y:S02]  /*33e0*/  MOV R149, 0x1f ;  /* 0x0000001f00957802 */ /* 0x000fe40000000f00 */
[----:B------:R-:W-:Y:S02]  /*33f0*/  MOV R68, 0xffffffff ;  /* 0xffffffff00447802 */ /* 0x000fe40000000f00 */
[----:B------:R-:W-:Y:S02]  /*3400*/  MOV R48, 0x3420 ;  /* 0x0000342000307802 */ /* 0x000fe40000000f00 */
[----:B------:R-:W-:Y:S05]  /*3410*/  CALL.REL.NOINC `($__internal_21_$__cuda_sm70_shflsync_bfly_p) ;  /* 0x000002f000007944 */ /* 0x000fea0003c00000 */
[----:B------:R-:W-:Y:S01]  /*3420*/  FADD.FTZ R153, R142, R153 ;  /* 0x000000998e997221 */ /* 0x000fe20000010000 */
[----:B0-----:R-:W-:Y:S01]  /*3430*/  HFMA2.MMA R136, -RZ, RZ, 0, 2.384185791015625e-07 ;  /* 0x00000004ff887435 */ /* 0x001fe200000001ff */
[----:B-1----:R-:W-:Y:S01]  /*3440*/  FADD.FTZ R155, R155, R68 ;  /* 0x000000449b9b7221 */ /* 0x002fe20000010000 */
[----:B------:R-:W-:Y:S02]  /*3450*/  MOV R149, 0x1f ;  /* 0x0000001f00957802 */ /* 0x000fe40000000f00 */
[----:B------:R-:W-:-:S02]  /*3460*/  MOV R68, 0xffffffff ;  /* 0xffffffff00447802 */ /* 0x000fc40000000f00 */
[----:B------:R-:W-:Y:S02]  /*3470*/  MOV R151, R153 ;  /* 0x0000009900977202 */ /* 0x000fe40000000f00 */
[----:B------:R-:W-:Y:S02]  /*3480*/  MOV R48, 0x34a0 ;  /* 0x000034a000307802 */ /* 0x000fe40000000f00 */
[----:B------:R-:W-:Y:S05]  /*3490*/  CALL.REL.NOINC `($__internal_21_$__cuda_sm70_shflsync_bfly_p) ;  /* 0x0000027000007944 */ /* 0x000fea0003c00000 */
[----:B0-----:R-:W-:Y:S01]  /*34a0*/  HFMA2.MMA R136, -RZ, RZ, 0, 2.384185791015625e-07 ;  /* 0x00000004ff887435 */ /* 0x001fe200000001ff */
[----:B-1----:R-:W-:Y:S02]  /*34b0*/  MOV R142, R68 ;  /* 0x00000044008e7202 */ /* 0x002fe40000000f00 */
[----:B------:R-:W-:Y:S02]  /*34c0*/  MOV R151, R155 ;  /* 0x0000009b00977202 */ /* 0x000fe40000000f00 */
[----:B------:R-:W-:Y:S02]  /*34d0*/  MOV R149, 0x1f ;  /* 0x0000001f00957802 */ /* 0x000fe40000000f00 */
[----:B------:R-:W-:Y:S02]  /*34e0*/  MOV R68, 0xffffffff ;  /* 0xffffffff00447802 */ /* 0x000fe40000000f00 */
[----:B------:R-:W-:-:S02]  /*34f0*/  MOV R48, 0x3510 ;  /* 0x0000351000307802 */ /* 0x000fc40000000f00 */
[----:B------:R-:W-:Y:S05]  /*3500*/  CALL.REL.NOINC `($__internal_21_$__cuda_sm70_shflsync_bfly_p) ;  /* 0x0000020000007944 */ /* 0x000fea0003c00000 */
[----:B------:R-:W-:Y:S01]  /*3510*/  FADD.FTZ R153, R142, R153 ;  /* 0x000000998e997221 */ /* 0x000fe20000010000 */
[----:B0-----:R-:W-:Y:S01]  /*3520*/  HFMA2.MMA R136, -RZ, RZ, 0, 4.76837158203125e-07 ;  /* 0x00000008ff887435 */ /* 0x001fe200000001ff */
[----:B-1----:R-:W-:Y:S01]  /*3530*/  FADD.FTZ R155, R155, R68 ;  /* 0x000000449b9b7221 */ /* 0x002fe20000010000 */
[----:B------:R-:W-:-:S02]  /*3540*/  MOV R149, 0x1f ;  /* 0x0000001f00957802 */ /* 0x000fc40000000f00 */
[----:B------:R-:W-:Y:S02]  /*3550*/  MOV R68, 0xffffffff ;  /* 0xffffffff00447802 */ /* 0x000fe40000000f00 */
[----:B------:R-:W-:Y:S02]  /*3560*/  MOV R151, R153 ;  /* 0x0000009900977202 */ /* 0x000fe40000000f00 */
[----:B------:R-:W-:Y:S02]  /*3570*/  MOV R48, 0x3590 ;  /* 0x0000359000307802 */ /* 0x000fe40000000f00 */
[----:B------:R-:W-:Y:S05]  /*3580*/  CALL.REL.NOINC `($__internal_21_$__cuda_sm70_shflsync_bfly_p) ;  /* 0x0000018000007944 */ /* 0x000fea0003c00000 */
[----:B0-----:R-:W-:Y:S01]  /*3590*/  HFMA2.MMA R136, -RZ, RZ, 0, 4.76837158203125e-07 ;  /* 0x00000008ff887435 */ /* 0x001fe200000001ff */
[----:B-1----:R-:W-:Y:S02]  /*35a0*/  MOV R142, R68 ;  /* 0x00000044008e7202 */ /* 0x002fe40000000f00 */
[----:B------:R-:W-:Y:S02]  /*35b0*/  MOV R151, R155 ;  /* 0x0000009b00977202 */ /* 0x000fe40000000f00 */
[----:B------:R-:W-:Y:S02]  /*35c0*/  MOV R149, 0x1f ;  /* 0x0000001f00957802 */ /* 0x000fe40000000f00 */
[----:B------:R-:W-:-:S02]  /*35d0*/  MOV R68, 0xffffffff ;  /* 0xffffffff00447802 */ /* 0x000fc40000000f00 */
[----:B------:R-:W-:Y:S02]  /*35e0*/  MOV R48, 0x3600 ;  /* 0x0000360000307802 */ /* 0x000fe40000000f00 */
[----:B------:R-:W-:Y:S05]  /*35f0*/  CALL.REL.NOINC `($__internal_21_$__cuda_sm70_shflsync_bfly_p) ;  /* 0x0000011000007944 */ /* 0x000fea0003c00000 */
[----:B------:R-:W-:Y:S01]  /*3600*/  FADD.FTZ R142, R142, R153 ;  /* 0x000000998e8e7221 */ /* 0x000fe20000010000 */
[----:B0-----:R-:W-:Y:S01]  /*3610*/  HFMA2.MMA R136, -RZ, RZ, 0, 9.5367431640625e-07 ;  /* 0x00000010ff887435 */ /* 0x001fe200000001ff */
[----:B-1----:R-:W-:Y:S01]  /*3620*/  FADD.FTZ R153, R155, R68 ;  /* 0x000000449b997221 */ /* 0x002fe20000010000 */
[----:B------:R-:W-:Y:S02]  /*3630*/  MOV R149, 0x1f ;  /* 0x0000001f00957802 */ /* 0x000fe40000000f00 */
[----:B------:R-:W-:Y:S02]  /*3640*/  MOV R68, 0xffffffff ;  /* 0xffffffff00447802 */ /* 0x000fe40000000f00 */
[----:B------:R-:W-:Y:S02]  /*3650*/  MOV R151, R142 ;  /* 0x0000008e00977202 */ /* 0x000fe40000000f00 */
[----:B------:R-:W-:Y:S02]  /*3660*/  MOV R48, 0x3680 ;  /* 0x0000368000307802 */ /* 0x000fe40000000f00 */
[----:B------:R-:W-:Y:S05]  /*3670*/  CALL.REL.NOINC `($__internal_21_$__cuda_sm70_shflsync_bfly_p) ;  /* 0x0000009000007944 */ /* 0x000fea0003c00000 */
[----:B0-----:R-:W-:Y:S01]  /*3680*/  HFMA2.MMA R136, -RZ, RZ, 0, 9.5367431640625e-07 ;  /* 0x00000010ff887435 */ /* 0x001fe200000001ff */
[----:B-1----:R-:W-:-:S02]  /*3690*/  MOV R155, R68 ;  /* 0x00000044009b7202 */ /* 0x002fc40000000f00 */
[----:B------:R-:W-:Y:S02]  /*36a0*/  MOV R151, R153 ;  /* 0x0000009900977202 */ /* 0x000fe40000000f00 */
[----:B------:R-:W-:Y:S02]  /*36b0*/  MOV R149, 0x1f ;  /* 0x0000001f00957802 */ /* 0x000fe40000000f00 */
[----:B------:R-:W-:Y:S02]  /*36c0*/  MOV R68, 0xffffffff ;  /* 0xffffffff00447802 */ /* 0x000fe40000000f00 */
[----:B------:R-:W-:Y:S02]  /*36d0*/  MOV R48, 0x36f0 ;  /* 0x000036f000307802 */ /* 0x000fe40000000f00 */
[----:B------:R-:W-:Y:S05]  /*36e0*/  CALL.REL.NOINC `($__internal_21_$__cuda_sm70_shflsync_bfly_p) ;  /* 0x0000002000007944 */ /* 0x000fea0003c00000 */
[----:B-1----:R-:W-:Y:S01]  /*36f0*/  MOV R48, R68 ;  /* 0x0000004400307202 */ /* 0x002fe20000000f00 */
[----:B0-----:R-:W-:Y:S05]  /*3700*/  BRA `(.L_x_1103) ;  /* 0xffffe0e000007947 */ /* 0x001fea000383ffff */
        .weak           $__internal_21_$__cuda_sm70_shflsync_bfly_p
        .type           $__internal_21_$__cuda_sm70_shflsync_bfly_p,@function
        .size           $__internal_21_$__cuda_sm70_shflsync_bfly_p,(.L_x_9751 - $__internal_21_$__cuda_sm70_shflsync_bfly_p)
$__internal_21_$__cuda_sm70_shflsync_bfly_p:
[----:B------:R-:W-:Y:S01]  /*3710*/  HFMA2.MMA R49, -RZ, RZ, 0, 0 ;  /* 0x00000000ff317435 */ /* 0x000fe200000001ff */
[----:B------:R-:W-:Y:S04]  /*3720*/  WARPSYNC R68 ;  /* 0x0000004400007348 */ /* 0x000fe80003800000 */
[----:B------:R0:W1:Y:S01]  /*3730*/  SHFL.BFLY PT, R68, R151, R136, R149 ;  /* 0x0c00008897447389 */ /* 0x00006200000e0095 */
[----:B------:R-:W-:Y:S05]  /*3740*/  RET.REL.NODEC R48 `(_ZN10layer_norm13ln_bwd_kernelINS_13Kernel_traitsI6__halfS2_S2_S2_fjLj768ELj1ELj4ELj1ELj16ENS_18Kernel_traits_baseILj768ES2_S2_S2_S2_fjLj128EEEEELb0ELb0ELb0ELb1EEEvNS_9BwdParamsE) ;  /* 0xffffc8b030007950 */ /* 0x000fea0003c3ffff */
.L_x_1104:
        /* <DEDUP_REMOVED lines=11> */
.L_x_9751:


//--------------------- .text._ZN10layer_norm13ln_bwd_kernelINS_13Kernel_traitsI6__halfS2_S2_S2_fjLj768ELj1ELj4ELj1ELj16ENS_18Kernel_traits_baseILj768ES2_S2_S2_S2_fjLj128EEEEELb0ELb0ELb1ELb0EEEvNS_9BwdParamsE --------------------------
	.section	.text._ZN10layer_norm13ln_bwd_kernelINS_13Kernel_traitsI6__halfS2_S2_S2_fjLj768ELj1ELj4ELj1ELj16ENS_18Kernel_traits_baseILj768ES2_S2_S2_S2_fjLj128EEEEELb0ELb0ELb1ELb0EEEvNS_9BwdParamsE,"ax",@progbits
	.sectioninfo	@"SHI_REGISTERS=168"
	.align	128
        .global         _ZN10layer_norm13ln_bwd_kernelINS_13Kernel_traitsI6__halfS2_S2_S2_fjLj768ELj1ELj4ELj1ELj16ENS_18Kernel_traits_baseILj768ES2_S2_S2_S2_fjLj128EEEEELb0ELb0ELb1ELb0EEEvNS_9BwdParamsE
        .type           _ZN10layer_norm13ln_bwd_kernelINS_13Kernel_traitsI6__halfS2_S2_S2_fjLj768ELj1ELj4ELj1ELj16ENS_18Kernel_traits_baseILj768ES2_S2_S2_S2_fjLj128EEEEELb0ELb0ELb1ELb0EEEvNS_9BwdParamsE,@function
        .size           _ZN10layer_norm13ln_bwd_kernelINS_13Kernel_traitsI6__halfS2_S2_S2_fjLj768ELj1ELj4ELj1ELj16ENS_18Kernel_traits_baseILj768ES2_S2_S2_S2_fjLj128EEEEELb0ELb0ELb1ELb0EEEvNS_9BwdParamsE,(.L_x_9752 - _ZN10layer_norm13ln_bwd_kernelINS_13Kernel_traitsI6__halfS2_S2_S2_fjLj768ELj1ELj4ELj1ELj16ENS_18Kernel_traits_baseILj768ES2_S2_S2_S2_fjLj128EEEEELb0ELb0ELb1ELb0EEEvNS_9BwdParamsE)
        .other          _ZN10layer_norm13ln_bwd_kernelINS_13Kernel_traitsI6__halfS2_S2_S2_fjLj768ELj1ELj4ELj1ELj16ENS_18Kernel_traits_baseILj768ES2_S2_S2_S2_fjLj128EEEEELb0ELb0ELb1ELb0EEEvNS_9BwdParamsE,@"STO_CUDA_ENTRY STV_DEFAULT"
_ZN10layer_norm13ln_bwd_kernelINS_13Kernel_traitsI6__halfS2_S2_S2_fjLj768ELj1ELj4ELj1ELj16ENS_18Kernel_traits_baseILj768ES2_S2_S2_S2_fjLj128EEEEELb0ELb0ELb1ELb0EEEvNS_9BwdParamsE:
.text._ZN10layer_norm13ln_bwd_kernelINS_13Kernel_traitsI6__halfS2_S2_S2_fjLj768ELj1ELj4ELj1ELj16ENS_18Kernel_traits_baseILj768ES2_S2_S2_S2_fjLj128EEEEELb0ELb0ELb1ELb0EEEvNS_9BwdParamsE:
        /* <DEDUP_REMOVED lines=53> */
[--C-:B0----5:R-:W-:Y:S01]  /*0350*/  HADD2.F32 R104, -RZ, R21.reuse.H0_H0 ;  /* 0x20000015ff687230 */ /* 0x121fe20000004100 */
[----:B------:R-:W-:Y:S01]  /*0360*/  HFMA2.MMA R29, -RZ, RZ, 0, 0 ;  /* 0x00000000ff1d7435 */ /* 0x000fe200000001ff */
[----:B------:R-:W-:-:S02]  /*0370*/  HADD2.F32 R103, -RZ, R21.H1_H1 ;  /* 0x30000015ff677230 */ /* 0x000fc40000004100 */
[----:B------:R-:W0:Y:S01]  /*0380*/  LDC.U8 R21, c[0x0][0x1f0] ;  /* 0x00007c00ff157b82 */ /* 0x000e220000000000 */
[--C-:B------:R-:W-:Y:S02]  /*0390*/  HADD2.F32 R106, -RZ, R20.reuse.H0_H0 ;  /* 0x20000014ff6a7230 */ /* 0x100fe40000004100 */
[----:B------:R-:W-:Y:S02]  /*03a0*/  HADD2.F32 R105, -RZ, R20.H1_H1 ;  /* 0x30000014ff697230 */ /* 0x000fe40000004100 */
[--C-:B------:R-:W-:Y:S02]  /*03b0*/  HADD2.F32 R102, -RZ, R22.reuse.H0_H0 ;  /* 0x20000016ff667230 */ /* 0x100fe40000004100 */
[----:B------:R-:W-:Y:S02]  /*03c0*/  HADD2.F32 R101, -RZ, R22.H1_H1 ;  /* 0x30000016ff657230 */ /* 0x000fe40000004100 */
[----:B------:R-:W-:Y:S02]  /*03d0*/  HADD2.F32 R100, -RZ, R23.H0_H0 ;  /* 0x20000017ff647230 */ /* 0x000fe40000004100 */
[----:B------:R-:W-:-:S02]  /*03e0*/  HADD2.F32 R19, -RZ, R5.H0_H0 ;  /* 0x20000005ff137230 */ /* 0x000fc40000004100 */
[----:B------:R-:W-:Y:S01]  /*03f0*/  HADD2.F32 R18, -RZ, R5.H1_H1 ;  /* 0x30000005ff127230 */ /* 0x000fe20000004100 */
[----:B------:R-:W-:Y:S01]  /*0400*/  MOV R5, R0 ;  /* 0x0000000000057202 */ /* 0x000fe20000000f00 */
[--C-:B------:R-:W-:Y:S02]  /*0410*/  HADD2.F32 R17, -RZ, R6.reuse.H0_H0 ;  /* 0x20000006ff117230 */ /* 0x100fe40000004100 */
[----:B------:R-:W-:Y:S02]  /*0420*/  HADD2.F32 R16, -RZ, R6.H1_H1 ;  /* 0x30000006ff107230 */ /* 0x000fe40000004100 */
[--C-:B------:R-:W-:Y:S02]  /*0430*/  HADD2.F32 R15, -RZ, R7.reuse.H0_H0 ;  /* 0x20000007ff0f7230 */ /* 0x100fe40000004100 */
[----:B------:R-:W-:Y:S02]  /*0440*/  HADD2.F32 R14, -RZ, R7.H1_H1 ;  /* 0x30000007ff0e7230 */ /* 0x000fe40000004100 */
[----:B------:R-:W-:-:S02]  /*0450*/  HADD2.F32 R23, -RZ, R23.H1_H1 ;  /* 0x30000017ff177230 */ /* 0x000fc40000004100 */
[--C-:B------:R-:W-:Y:S02]  /*0460*/  HADD2.F32 R22, -RZ, R4.reuse.H0_H0 ;  /* 0x20000004ff167230 */ /* 0x100fe40000004100 */
[----:B------:R-:W-:Y:S02]  /*0470*/  HADD2.F32 R20, -RZ, R4.H1_H1 ;  /* 0x30000004ff147230 */ /* 0x000fe40000004100 */
[--C-:B------:R-:W-:Y:S02]  /*0480*/  HADD2.F32 R13, -RZ, R24.reuse.H0_H0 ;  /* 0x20000018ff0d7230 */ /* 0x100fe40000004100 */
[----:B------:R-:W-:Y:S02]  /*0490*/  HADD2.F32 R12, -RZ, R24.H1_H1 ;  /* 0x30000018ff0c7230 */ /* 0x000fe40000004100 */
[--C-:B------:R-:W-:Y:S02]  /*04a0*/  HADD2.F32 R11, -RZ, R25.reuse.H0_H0 ;  /* 0x20000019ff0b7230 */ /* 0x100fe40000004100 */
[----:B------:R-:W-:-:S02]  /*04b0*/  HADD2.F32 R10, -RZ, R25.H1_H1 ;  /* 0x30000019ff0a7230 */ /* 0x000fc40000004100 */
[--C-:B------:R-:W-:Y:S02]  /*04c0*/  HADD2.F32 R9, -RZ, R26.reuse.H0_H0 ;  /* 0x2000001aff097230 */ /* 0x100fe40000004100 */
[----:B------:R-:W-:Y:S02]  /*04d0*/  HADD2.F32 R8, -RZ, R26.H1_H1 ;  /* 0x3000001aff087230 */ /* 0x000fe40000004100 */
[--C-:B------:R-:W-:Y:S02]  /*04e0*/  HADD2.F32 R7, -RZ, R27.reuse.H0_H0 ;  /* 0x2000001bff077230 */ /* 0x100fe40000004100 */
[----:B0-----:R-:W-:Y:S02]  /*04f0*/  HADD2.F32 R6, -RZ, R27.H1_H1 ;  /* 0x3000001bff067230 */ /* 0x001fe40000004100 */
.L_x_1200:
        /* <DEDUP_REMOVED lines=9> */
[----:B------:R-:W-:Y:S01]  /*0590*/  BSSY B1, `(.L_x_1107) ;  /* 0x0000129000017945 */ /* 0x000fe20003800000 */
[----:B------:R-:W-:Y:S02]  /*05a0*/  MOV R2, 0x10 ;  /* 0x0000001000027802 */ /* 0x000fe40000000f00 */
        /* <DEDUP_REMOVED lines=13> */
.L_x_1111:
[----:B------:R-:W-:Y:S02]  /*0680*/  IADD3 R93, R109, 0x20, RZ ;  /* 0x000000206d5d7810 */ /* 0x000fe40007ffe0ff */
.L_x_1110:
[----:B------:R-:W-:Y:S05]  /*0690*/  BSYNC B2 ;  /* 0x0000000000027941 */ /* 0x000fea0003800000 */
.L_x_1109:
[----:B------:R-:W-:Y:S01]  /*06a0*/  BSSY B2, `(.L_x_1112) ;  /* 0x0000008000027945 */ /* 0x000fe20003800000 */
[----:B------:R-:W-:Y:S05]  /*06b0*/  @!P3 BRA `(.L_x_1113) ;  /* 0x000000600000b947 */ /* 0x000fea0003800000 */
[----:B------:R-:W-:-:S04]  /*06c0*/  ISETP.NE.U32.AND P0, PT, RZ, c[0x0][0x218], PT ;  /* 0x00008600ff007a0c */ /* 0x000fc80003f05070 */
[----:B------:R-:W-:-:S13]  /*06d0*/  ISETP.NE.AND.EX P0, PT, RZ, c[0x0][0x21c], PT, P0 ;  /* 0x00008700ff007a0c */ /* 0x000fda0003f05300 */
[----:B------:R-:W-:Y:S05]  /*06e0*/  @!P0 BRA `(.L_x_1114) ;  /* 0x0000002000008947 */ /* 0x000fea0003800000 */
[----:B------:R-:W-:-:S06]  /*06f0*/  IMAD.WIDE.U32 R24, R93, R2, c[0x0][0x218] ;  /* 0x000086005d187625 */ /* 0x000fcc00078e0002 */
[----:B------:R-:W5:Y:S02]  /*0700*/  LDG.E.128 R24, [R24.64] ;  /* 0x0000000418187981 */ /* 0x000f64000c1e1d00 */
.L_x_1114:
[----:B------:R-:W-:Y:S02]  /*0710*/  IADD3 R93, R93, 0x20, RZ ;  /* 0x000000205d5d7810 */ /* 0x000fe40007ffe0ff */
.L_x_1113:
[----:B------:R-:W-:Y:S05]  /*0720*/  BSYNC B2 ;  /* 0x0000000000027941 */ /* 0x000fea0003800000 */
.L_x_1112:
        /* <DEDUP_REMOVED lines=9> */
.L_x_1108:
[----:B0-----:R-:W-:-:S06]  /*07c0*/  IMAD.WIDE R92, R5, R98, c[0x0][0x1a0] ;  /* 0x00006800055c7625 */ /* 0x001fcc00078e0262 */
[----:B------:R-:W2:Y:S01]  /*07d0*/  LDG.E R92, [R92.64] ;  /* 0x000000045c5c7981 */ /* 0x000ea2000c1e1900 */
[----:B------:R-:W-:Y:S01]  /*07e0*/  IADD3 R0, R96, -0x1, RZ ;  /* 0xffffffff60007810 */ /* 0x000fe20007ffe0ff */
[----:B------:R-:W-:Y:S01]  /*07f0*/  BSSY B2, `(.L_x_1116) ;  /* 0x000005c000027945 */ /* 0x000fe20003800000 */
[----:B------:R-:W-:Y:S01]  /*0800*/  ISETP.NE.AND P0, PT, R21, RZ, PT ;  /* 0x000000ff1500720c */ /* 0x000fe20003f05270 */
[----:B------:R-:W-:Y:S01]  /*0810*/  HFMA2.MMA R163, -RZ, RZ, 0, 0 ;  /* 0x00000000ffa37435 */ /* 0x000fe200000001ff */
[----:B------:R-:W-:Y:S01]  /*0820*/  MOV R161, R109 ;  /* 0x0000006d00a17202 */ /* 0x000fe20000000f00 */
[----:B------:R-:W-:-:S05]  /*0830*/  IMAD R0, R0, c[0x0][0x168], RZ ;  /* 0x00005a0000007a24 */ /* 0x000fca00078e02ff */
[----:B------:R-:W-:-:S04]  /*0840*/  SHF.R.S32.HI R95, RZ, 0x1f, R0 ;  /* 0x0000001fff5f7819 */ /* 0x000fc80000011400 */
[----:B------:R-:W-:-:S04]  /*0850*/  LEA.HI R95, R95, R0, RZ, 0x3 ;  /* 0x000000005f5f7211 */ /* 0x000fc800078f18ff */
[----:B------:R-:W-:Y:S02]  /*0860*/  LEA.HI.SX32 R111, R95, R158, 0x1d ;  /* 0x0000009e5f6f7211 */ /* 0x000fe400078feaff */
[----:B------:R-:W-:Y:S02]  /*0870*/  MOV R158, RZ ;  /* 0x000000ff009e7202 */ /* 0x000fe40000000f00 */
        /* <DEDUP_REMOVED lines=9> */
[----:B------:R-:W-:Y:S01]  /*0910*/  IADD3 R111, R111, 0x20, RZ ;  /* 0x000000206f6f7810 */ /* 0x000fe20007ffe0ff */
[--C-:B--2---:R-:W-:Y:S02]  /*0920*/  HADD2.F32 R115, -RZ, R92.reuse.H0_H0 ;  /* 0x2000005cff737230 */ /* 0x104fe40000004100 */
[--C-:B------:R-:W-:Y:S02]  /*0930*/  HADD2.F32 R123, -RZ, R93.reuse.H0_H0 ;  /* 0x2000005dff7b7230 */ /* 0x100fe40000004100 */
[----:B------:R-:W-:Y:S01]  /*0940*/  HADD2.F32 R121, -RZ, R92.H1_H1 ;  /* 0x3000005cff797230 */ /* 0x000fe20000004100 */
[C---:B------:R-:W-:Y:S01]  /*0950*/  FADD.FTZ R115, -R0.reuse, R115 ;  /* 0x0000007300737221 */ /* 0x040fe20000010100 */
[----:B------:R-:W-:Y:S01]  /*0960*/  HADD2.F32 R125, -RZ, R93.H1_H1 ;  /* 0x3000005dff7d7230 */ /* 0x000fe20000004100 */
[C---:B------:R-:W-:Y:S01]  /*0970*/  FADD.FTZ R123, -R0.reuse, R123 ;  /* 0x0000007b007b7221 */ /* 0x040fe20000010100 */
[--C-:B------:R-:W-:Y:S01]  /*0980*/  HADD2.F32 R159, -RZ, R94.reuse.H1_H1 ;  /* 0x3000005eff9f7230 */ /* 0x100fe20000004100 */
[----:B------:R-:W-:Y:S01]  /*0990*/  FADD.FTZ R121, -R0, R121 ;  /* 0x0000007900797221 */ /* 0x000fe20000010100 */
[----:B------:R-:W-:-:S02]  /*09a0*/  HADD2.F32 R127, -RZ, R94.H0_H0 ;  /* 0x2000005eff7f7230 */ /* 0x000fc40000004100 */
[--C-:B---3--:R-:W-:Y:S01]  /*09b0*/  HADD2.F32 R93, -RZ, R99.reuse.H0_H0 ;  /* 0x20000063ff5d7230 */ /* 0x108fe20000004100 */
[C---:B------:R-:W-:Y:S01]  /*09c0*/  FADD.FTZ R161, -R0.reuse, R159 ;  /* 0x0000009f00a17221 */ /* 0x040fe20000010100 */
[----:B------:R-:W-:Y:S01]  /*09d0*/  HADD2.F32 R92, -RZ, R99.H1_H1 ;  /* 0x30000063ff5c7230 */ /* 0x000fe20000004100 */
[----:B------:R-:W-:Y:S01]  /*09e0*/  FADD.FTZ R99, -R0, R125 ;  /* 0x0000007d00637221 */ /* 0x000fe20000010100 */
[--C-:B------:R-:W-:Y:S01]  /*09f0*/  HADD2.F32 R117, -RZ, R96.reuse.H0_H0 ;  /* 0x20000060ff757230 */ /* 0x100fe20000004100 */
[C---:B-----5:R-:W-:Y:S01]  /*0a00*/  FMUL.FTZ R159, R4.reuse, R115 ;  /* 0x00000073049f7220 */ /* 0x060fe20000410000 */
[--C-:B------:R-:W-:Y:S01]  /*0a10*/  HADD2.F32 R119, -RZ, R97.reuse.H0_H0 ;  /* 0x20000061ff777230 */ /* 0x100fe20000004100 */
[----:B------:R-:W-:Y:S01]  /*0a20*/  FMUL.FTZ R115, R4, R123 ;  /* 0x0000007b04737220 */ /* 0x000fe20000410000 */
[----:B------:R-:W-:Y:S01]  /*0a30*/  HADD2.F32 R96, -RZ, R96.H1_H1 ;  /* 0x30000060ff607230 */ /* 0x000fe20000004100 */
[----:B------:R-:W-:Y:S01]  /*0a40*/  FADD.FTZ R127, -R0, R127 ;  /* 0x0000007f007f7221 */ /* 0x000fe20000010100 */
[----:B------:R-:W-:Y:S01]  /*0a50*/  HADD2.F32 R94, -RZ, R97.H1_H1 ;  /* 0x30000061ff5e7230 */ /* 0x000fe20000004100 */
[C---:B------:R-:W-:Y:S01]  /*0a60*/  FMUL.FTZ R110, R4.reuse, R121 ;  /* 0x00000079046e7220 */ /* 0x040fe20000410000 */
[--C-:B------:R-:W-:Y:S01]  /*0a70*/  HADD2.F32 R97, -RZ, R98.reuse.H0_H0 ;  /* 0x20000062ff617230 */ /* 0x100fe20000004100 */
[----:B------:R-:W-:Y:S01]  /*0a80*/  FMUL.FTZ R112, R4, R99 ;  /* 0x0000006304707220 */ /* 0x000fe20000410000 */
[--C-:B------:R-:W-:Y:S01]  /*0a90*/  HADD2.F32 R163, -RZ, R95.reuse.H0_H0 ;  /* 0x2000005fffa37230 */ /* 0x100fe20000004100 */
[-C--:B------:R-:W-:Y:S01]  /*0aa0*/  FMUL.FTZ R156, R106, R117.reuse ;  /* 0x000000756a9c7220 */ /* 0x080fe20000410000 */
[----:B------:R-:W-:Y:S01]  /*0ab0*/  HADD2.F32 R95, -RZ, R95.H1_H1 ;  /* 0x3000005fff5f7230 */ /* 0x000fe20000004100 */
[----:B------:R-:W-:Y:S01]  /*0ac0*/  FADD.FTZ R44, R44, R117 ;  /* 0x000000752c2c7221 */ /* 0x000fe20000010000 */
[----:B------:R-:W-:Y:S01]  /*0ad0*/  HADD2.F32 R98, -RZ, R98.H1_H1 ;  /* 0x30000062ff627230 */ /* 0x000fe20000004100 */
[----:B------:R-:W-:-:S02]  /*0ae0*/  FFMA.FTZ R28, R159, R117, R28 ;  /* 0x000000759f1c7223 */ /* 0x000fc4000001001c */
[----:B------:R-:W-:Y:S02]  /*0af0*/  FADD.FTZ R46, R46, R119 ;  /* 0x000000772e2e7221 */ /* 0x000fe40000010000 */
[-C--:B------:R-:W-:Y:S02]  /*0b00*/  FFMA.FTZ R30, R115, R119.reuse, R30 ;  /* 0x00000077731e7223 */ /* 0x080fe4000001001e */
[----:B------:R-:W-:Y:S02]  /*0b10*/  FMUL.FTZ R114, R104, R119 ;  /* 0x0000007768727220 */ /* 0x000fe40000410000 */
[----:B------:R-:W-:Y:S02]  /*0b20*/  FADD.FTZ R45, R45, R96 ;  /* 0x000000602d2d7221 */ /* 0x000fe40000010000 */
[-C--:B------:R-:W-:Y:S02]  /*0b30*/  FFMA.FTZ R29, R110, R96.reuse, R29 ;  /* 0x000000606e1d7223 */ /* 0x080fe4000001001d */
[----:B------:R-:W-:-:S02]  /*0b40*/  FMUL.FTZ R117, R105, R96 ;  /* 0x0000006069757220 */ /* 0x000fc40000410000 */
[----:B------:R-:W-:Y:S02]  /*0b50*/  FADD.FTZ R47, R47, R94 ;  /* 0x0000005e2f2f7221 */ /* 0x000fe40000010000 */
[----:B------:R-:W-:Y:S02]  /*0b60*/  FMUL.FTZ R119, R4, R127 ;  /* 0x0000007f04777220 */ /* 0x000fe40000410000 */
[-C--:B------:R-:W-:Y:S02]  /*0b70*/  FFMA.FTZ R31, R112, R94.reuse, R31 ;  /* 0x0000005e701f7223 */ /* 0x080fe4000001001f */
[----:B------:R-:W-:Y:S02]  /*0b80*/  FMUL.FTZ R121, R103, R94 ;  /* 0x0000005e67797220 */ /* 0x000fe40000410000 */
[----:B------:R-:W-:Y:S02]  /*0b90*/  FADD.FTZ R94, RZ, R156 ;  /* 0x0000009cff5e7221 */ /* 0x000fe40000010000 */
[----:B------:R-:W-:-:S02]  /*0ba0*/  FFMA.FTZ R96, R159, R156, RZ ;  /* 0x0000009c9f607223 */ /* 0x000fc400000100ff */
[----:B------:R-:W-:Y:S02]  /*0bb0*/  FADD.FTZ R48, R48, R97 ;  /* 0x0000006130307221 */ /* 0x000fe40000010000 */
[-C--:B------:R-:W-:Y:S02]  /*0bc0*/  FFMA.FTZ R32, R119, R97.reuse, R32 ;  /* 0x0000006177207223 */ /* 0x080fe40000010020 */
[----:B------:R-:W-:Y:S02]  /*0bd0*/  FMUL.FTZ R116, R102, R97 ;  /* 0x0000006166747220 */ /* 0x000fe40000410000 */
[----:B------:R-:W-:Y:S02]  /*0be0*/  FADD.FTZ R97, R94, R117 ;  /* 0x000000755e617221 */ /* 0x000fe40000010000 */
[----:B------:R-:W-:Y:S02]  /*0bf0*/  FFMA.FTZ R96, R110, R117, R96 ;  /* 0x000000756e607223 */ /* 0x000fe40000010060 */
[----:B------:R-:W-:-:S02]  /*0c00*/  FADD.FTZ R94, R97, R114 ;  /* 0x00000072615e7221 */ /* 0x000fc40000010000 */
[----:B------:R-:W-:Y:S02]  /*0c10*/  FFMA.FTZ R96, R115, R114, R96 ;  /* 0x0000007273607223 */ /* 0x000fe40000010060 */
[----:B------:R-:W-:Y:S02]  /*0c20*/  FADD.FTZ R125, -R0, R163 ;  /* 0x000000a3007d7221 */ /* 0x000fe40000010100 */
[----:B------:R-:W-:Y:S02]  /*0c30*/  FADD.FTZ R97, R94, R121 ;  /* 0x000000795e617221 */ /* 0x000fe40000010000 */
[----:B------:R-:W-:Y:S02]  /*0c40*/  FFMA.FTZ R96, R112, R121, R96 ;  /* 0x0000007970607223 */ /* 0x000fe40000010060 */
[----:B------:R-:W-:Y:S02]  /*0c50*/  FADD.FTZ R95, -R0, R95 ;  /* 0x0000005f005f7221 */ /* 0x000fe40000010100 */
[----:B------:R-:W-:-:S02]  /*0c60*/  FMUL.FTZ R125, R4, R125 ;  /* 0x0000007d047d7220 */ /* 0x000fc40000410000 */
[----:B------:R-:W-:Y:S01]  /*0c70*/  FMUL.FTZ R118, R4, R161 ;  /* 0x000000a104767220 */ /* 0x000fe20000410000 */
[----:B------:R-:W-:Y:S01]  /*0c80*/  IADD3 R161, R109, 0x20, RZ ;  /* 0x000000206da17810 */ /* 0x000fe20007ffe0ff */
        /* <DEDUP_REMOVED lines=16> */
[----:B------:R-:W-:-:S02]  /*0d90*/  FADD.FTZ R163, R92, R127 ;  /* 0x0000007f5ca37221 */ /* 0x000fc40000010000 */
[----:B------:R-:W-:Y:S02]  /*0da0*/  FFMA.FTZ R158, R122, R127, R96 ;  /* 0x0000007f7a9e7223 */ /* 0x000fe40000010060 */
.L_x_1117:
[----:B0-----:R-:W-:Y:S05]  /*0db0*/  BSYNC B2 ;  /* 0x0000000000027941 */ /* 0x001fea0003800000 */
.L_x_1116:
        /* <DEDUP_REMOVED lines=11> */
[----:B------:R-:W-:Y:S01]  /*0e70*/  IADD3 R161, R161, 0x20, RZ ;  /* 0x00000020a1a17810 */ /* 0x000fe20007ffe0ff */
[--C-:B--2---:R-:W-:Y:S02]  /*0e80*/  HADD2.F32 R133, -RZ, R92.reuse.H0_H0 ;  /* 0x2000005cff857230 */ /* 0x104fe40000004100 */
[----:B------:R-:W-:Y:S02]  /*0e90*/  HADD2.F32 R137, -RZ, R93.H0_H0 ;  /* 0x2000005dff897230 */ /* 0x000fe40000004100 */
[----:B------:R-:W-:Y:S01]  /*0ea0*/  HADD2.F32 R135, -RZ, R92.H1_H1 ;  /* 0x3000005cff877230 */ /* 0x000fe20000004100 */
[C---:B0-----:R-:W-:Y:S01]  /*0eb0*/  FADD.FTZ R129, -R0.reuse, R133 ;  /* 0x0000008500817221 */ /* 0x041fe20000010100 */
[----:B---3--:R-:W-:Y:S01]  /*0ec0*/  HADD2.F32 R131, -RZ, R96.H0_H0 ;  /* 0x20000060ff837230 */ /* 0x008fe20000004100 */
[----:B------:R-:W-:Y:S01]  /*0ed0*/  FADD.FTZ R137, -R0, R137 ;  /* 0x0000008900897221 */ /* 0x000fe20000010100 */
[--C-:B------:R-:W-:Y:S01]  /*0ee0*/  HADD2.F32 R141, -RZ, R94.reuse.H0_H0 ;  /* 0x2000005eff8d7230 */ /* 0x100fe20000004100 */
[----:B-----5:R-:W-:Y:S01]  /*0ef0*/  FMUL.FTZ R129, R4, R129 ;  /* 0x0000008104817220 */ /* 0x020fe20000410000 */
[----:B------:R-:W-:Y:S01]  /*0f00*/  HADD2.F32 R165, -RZ, R94.H1_H1 ;  /* 0x3000005effa57230 */ /* 0x000fe20000004100 */
[----:B------:R-:W-:Y:S01]  /*0f10*/  FADD.FTZ R135, -R0, R135 ;  /* 0x0000008700877221 */ /* 0x000fe20000010100 */
[----:B------:R-:W-:Y:S01]  /*0f20*/  HADD2.F32 R92, -RZ, R95.H0_H0 ;  /* 0x2000005fff5c7230 */ /* 0x000fe20000004100 */
[-C--:B------:R-:W-:Y:S01]  /*0f30*/  FMUL.FTZ R126, R22, R131.reuse ;  /* 0x00000083167e7220 */ /* 0x080fe20000410000 */
[----:B------:R-:W-:Y:S01]  /*0f40*/  HADD2.F32 R96, -RZ, R96.H1_H1 ;  /* 0x30000060ff607230 */ /* 0x000fe20000004100 */
[----:B------:R-:W-:Y:S01]  /*0f50*/  FADD.FTZ R143, -R0, R141 ;  /* 0x0000008d008f7221 */ /* 0x000fe20000010100 */
[----:B------:R-:W-:Y:S01]  /*0f60*/  HADD2.F32 R139, -RZ, R93.H1_H1 ;  /* 0x3000005dff8b7230 */ /* 0x000fe20000004100 */
[----:B------:R-:W-:Y:S01]  /*0f70*/  FADD.FTZ R88, R88, R131 ;  /* 0x0000008358587221 */ /* 0x000fe20000010000 */
[----:B------:R-:W-:Y:S01]  /*0f80*/  HADD2.F32 R93, -RZ, R95.H1_H1 ;  /* 0x3000005fff5d7230 */ /* 0x000fe20000004100 */
[----:B------:R-:W-:Y:S01]  /*0f90*/  FFMA.FTZ R76, R129, R131, R76 ;  /* 0x00000083814c7223 */ /* 0x000fe2000001004c */
[--C-:B------:R-:W-:Y:S01]  /*0fa0*/  HADD2.F32 R130, -RZ, R97.reuse.H0_H0 ;  /* 0x20000061ff827230 */ /* 0x100fe20000004100 */
[C---:B------:R-:W-:Y:S01]  /*0fb0*/  FADD.FTZ R95, -R0.reuse, R165 ;  /* 0x000000a5005f7221 */ /* 0x040fe20000010100 */
[----:B------:R-:W-:Y:S01]  /*0fc0*/  HADD2.F32 R97, -RZ, R97.H1_H1 ;  /* 0x30000061ff617230 */ /* 0x000fe20000004100 */
[----:B------:R-:W-:Y:S01]  /*0fd0*/  FADD.FTZ R141, -R0, R92 ;  /* 0x0000005c008d7221 */ /* 0x000fe20000010100 */
[--C-:B------:R-:W-:Y:S01]  /*0fe0*/  HADD2.F32 R132, -RZ, R98.reuse.H0_H0 ;  /* 0x20000062ff847230 */ /* 0x100fe20000004100 */
[C---:B------:R-:W-:Y:S01]  /*0ff0*/  FMUL.FTZ R131, R4.reuse, R137 ;  /* 0x0000008904837220 */ /* 0x040fe20000410000 */
[----:B------:R-:W-:Y:S01]  /*1000*/  HADD2.F32 R98, -RZ, R98.H1_H1 ;  /* 0x30000062ff627230 */ /* 0x000fe20000004100 */
[----:B------:R-:W-:Y:S01]  /*1010*/  FMUL.FTZ R124, R4, R135 ;  /* 0x00000087047c7220 */ /* 0x000fe20000410000 */
[--C-:B------:R-:W-:Y:S01]  /*1020*/  HADD2.F32 R136, -RZ, R99.reuse.H0_H0 ;  /* 0x20000063ff887230 */ /* 0x100fe20000004100 */
[----:B------:R-:W-:Y:S01]  /*1030*/  FMUL.FTZ R133, R20, R96 ;  /* 0x0000006014857220 */ /* 0x000fe20000410000 */
[----:B------:R-:W-:Y:S01]  /*1040*/  HADD2.F32 R99, -RZ, R99.H1_H1 ;  /* 0x30000063ff637230 */ /* 0x000fe20000004100 */
[----:B------:R-:W-:-:S02]  /*1050*/  FADD.FTZ R92, R163, R126 ;  /* 0x0000007ea35c7221 */ /* 0x000fc40000010000 */
[----:B------:R-:W-:Y:S02]  /*1060*/  FFMA.FTZ R158, R129, R126, R158 ;  /* 0x0000007e819e7223 */ /* 0x000fe4000001009e */
[----:B------:R-:W-:Y:S02]  /*1070*/  FADD.FTZ R90, R90, R130 ;  /* 0x000000825a5a7221 */ /* 0x000fe40000010000 */
[-C--:B------:R-:W-:Y:S02]  /*1080*/  FFMA.FTZ R78, R131, R130.reuse, R78 ;  /* 0x00000082834e7223 */ /* 0x080fe4000001004e */
[----:B------:R-:W-:Y:S02]  /*1090*/  FMUL.FTZ R134, R4, R95 ;  /* 0x0000005f04867220 */ /* 0x000fe40000410000 */
[----:B------:R-:W-:Y:S02]  /*10a0*/  FADD.FTZ R139, -R0, R139 ;  /* 0x0000008b008b7221 */ /* 0x000fe40000010100 */
        /* <DEDUP_REMOVED lines=37> */
.L_x_1119:
[----:B------:R-:W-:Y:S05]  /*1300*/  BSYNC B2 ;  /* 0x0000000000027941 */ /* 0x000fea0003800000 */
.L_x_1118:
        /* <DEDUP_REMOVED lines=9> */
[--C-:B--2---:R-:W-:Y:S02]  /*13a0*/  HADD2.F32 R111, -RZ, R92.reuse.H0_H0 ;  /* 0x2000005cff6f7230 */ /* 0x104fe40000004100 */
[----:B------:R-:W-:Y:S02]  /*13b0*/  HADD2.F32 R113, -RZ, R92.H1_H1 ;  /* 0x3000005cff717230 */ /* 0x000fe40000004100 */
[--C-:B------:R-:W-:Y:S01]  /*13c0*/  HADD2.F32 R149, -RZ, R93.reuse.H0_H0 ;  /* 0x2000005dff957230 */ /* 0x100fe20000004100 */
[C---:B------:R-:W-:Y:S01]  /*13d0*/  FADD.FTZ R111, -R0.reuse, R111 ;  /* 0x0000006f006f7221 */ /* 0x040fe20000010100 */
[----:B---3--:R-:W-:Y:S01]  /*13e0*/  HADD2.F32 R142, -RZ, R96.H0_H0 ;  /* 0x20000060ff8e7230 */ /* 0x008fe20000004100 */
[----:B------:R-:W-:Y:S01]  /*13f0*/  FADD.FTZ R147, -R0, R113 ;  /* 0x0000007100937221 */ /* 0x000fe20000010100 */
[----:B------:R-:W-:Y:S01]  /*1400*/  HADD2.F32 R151, -RZ, R93.H1_H1 ;  /* 0x3000005dff977230 */ /* 0x000fe20000004100 */
[----:B-----5:R-:W-:Y:S01]  /*1410*/  FMUL.FTZ R113, R4, R111 ;  /* 0x0000006f04717220 */ /* 0x020fe20000410000 */
[--C-:B------:R-:W-:Y:S01]  /*1420*/  HADD2.F32 R93, -RZ, R94.reuse.H0_H0 ;  /* 0x2000005eff5d7230 */ /* 0x100fe20000004100 */
[----:B0-----:R-:W-:Y:S01]  /*1430*/  FADD.FTZ R145, -R0, R149 ;  /* 0x0000009500917221 */ /* 0x001fe20000010100 */
[----:B------:R-:W-:Y:S01]  /*1440*/  HADD2.F32 R153, -RZ, R94.H1_H1 ;  /* 0x3000005eff997230 */ /* 0x000fe20000004100 */
[----:B------:R-:W-:Y:S01]  /*1450*/  FADD.FTZ R60, R60, R142 ;  /* 0x0000008e3c3c7221 */ /* 0x000fe20000010000 */
[--C-:B------:R-:W-:Y:S01]  /*1460*/  HADD2.F32 R155, -RZ, R95.reuse.H0_H0 ;  /* 0x2000005fff9b7230 */ /* 0x100fe20000004100 */
[-C--:B------:R-:W-:Y:S01]  /*1470*/  FFMA.FTZ R36, R113, R142.reuse, R36 ;  /* 0x0000008e71247223 */ /* 0x080fe20000010024 */
[----:B------:R-:W-:Y:S01]  /*1480*/  HADD2.F32 R157, -RZ, R95.H1_H1 ;  /* 0x3000005fff9d7230 */ /* 0x000fe20000004100 */
[----:B------:R-:W-:Y:S01]  /*1490*/  FMUL.FTZ R142, R13, R142 ;  /* 0x0000008e0d8e7220 */ /* 0x000fe20000410000 */
[----:B------:R-:W-:Y:S01]  /*14a0*/  HADD2.F32 R96, -RZ, R96.H1_H1 ;  /* 0x30000060ff607230 */ /* 0x000fe20000004100 */
[C---:B------:R-:W-:Y:S01]  /*14b0*/  FADD.FTZ R149, -R0.reuse, R93 ;  /* 0x0000005d00957221 */ /* 0x040fe20000010100 */
[--C-:B------:R-:W-:Y:S01]  /*14c0*/  HADD2.F32 R146, -RZ, R97.reuse.H0_H0 ;  /* 0x20000061ff927230 */ /* 0x100fe20000004100 */
[C---:B------:R-:W-:Y:S01]  /*14d0*/  FADD.FTZ R151, -R0.reuse, R151 ;  /* 0x0000009700977221 */ /* 0x040fe20000010100 */
[----:B------:R-:W-:Y:S01]  /*14e0*/  HADD2.F32 R97, -RZ, R97.H1_H1 ;  /* 0x30000061ff617230 */ /* 0x000fe20000004100 */
[C---:B------:R-:W-:Y:S01]  /*14f0*/  FADD.FTZ R95, -R0.reuse, R153 ;  /* 0x00000099005f7221 */ /* 0x040fe20000010100 */
[--C-:B------:R-:W-:Y:S01]  /*1500*/  HADD2.F32 R148, -RZ, R98.reuse.H0_H0 ;  /* 0x20000062ff947230 */ /* 0x100fe20000004100 */
[C---:B------:R-:W-:Y:S01]  /*1510*/  FADD.FTZ R155, -R0.reuse, R155 ;  /* 0x0000009b009b7221 */ /* 0x040fe20000010100 */
[----:B------:R-:W-:Y:S01]  /*1520*/  HADD2.F32 R98, -RZ, R98.H1_H1 ;  /* 0x30000062ff627230 */ /* 0x000fe20000004100 */
[----:B------:R-:W-:Y:S01]  /*1530*/  FADD.FTZ R93, -R0, R157 ;  /* 0x0000009d005d7221 */ /* 0x000fe20000010100 */
[--C-:B------:R-:W-:Y:S01]  /*1540*/  HADD2.F32 R152, -RZ, R99.reuse.H0_H0 ;  /* 0x20000063ff987230 */ /* 0x100fe20000004100 */
[C---:B------:R-:W-:Y:S01]  /*1550*/  FMUL.FTZ R140, R4.reuse, R147 ;  /* 0x00000093048c7220 */ /* 0x040fe20000410000 */
[----:B------:R-:W-:Y:S01]  /*1560*/  HADD2.F32 R99, -RZ, R99.H1_H1 ;  /* 0x30000063ff637230 */ /* 0x000fe20000004100 */
[----:B------:R-:W-:-:S02]  /*1570*/  FMUL.FTZ R145, R4, R145 ;  /* 0x0000009104917220 */ /* 0x000fc40000410000 */
        /* <DEDUP_REMOVED lines=42> */
.L_x_1115:
[----:B------:R-:W-:Y:S05]  /*1820*/  BSYNC B1 ;  /* 0x0000000000017941 */ /* 0x000fea0003800000 */
.L_x_1107:
[----:B------:R-:W-:Y:S05]  /*1830*/  BRA.DIV ~URZ, `(.L_x_1120) ;  /* 0x00002bc27f007947 */ /* 0x000fea000b800000 */
[----:B------:R1:W2:Y:S02]  /*1840*/  SHFL.BFLY PT, R2, R163, 0x1, 0x1f ;  /* 0x0c201f00a3027f89 */ /* 0x0002a400000e0000 */
.L_x_1201:
        /* <DEDUP_REMOVED lines=18> */
.L_x_1202:
        /* <DEDUP_REMOVED lines=24> */
[----:B------:R-:W-:Y:S01]  /*1af0*/  HADD2.F32 R3, -RZ, R68.H0_H0 ;  /* 0x20000044ff037230 */ /* 0x000fe20000004100 */
[----:B------:R-:W-:Y:S05]  /*1b00*/  BRA `(.L_x_1126) ;  /* 0x0000009000007947 */ /* 0x000fea0003800000 */
.L_x_1125:
[----:B------:R-:W-:Y:S01]  /*1b10*/  ULDC.64 UR6, c[0x0][0x218] ;  /* 0x0000860000067ab9 */ /* 0x000fe20000000a00 */
[----:B------:R-:W-:Y:S01]  /*1b20*/  FFMA.FTZ R3, R159, R94, R95 ;  /* 0x0000005e9f037223 */ /* 0x000fe2000001005f */
[----:B------:R-:W-:-:S03]  /*1b30*/  UISETP.NE.U32.AND UP0, UPT, URZ, UR6, UPT ;  /* 0x000000063f00728c */ /* 0x000fc6000bf05070 */
[----:B------:R-:W-:Y:S01]  /*1b40*/  FADD.FTZ R3, R156, -R3 ;  /* 0x800000039c037221 */ /* 0x000fe20000010000 */
[----:B------:R-:W-:-:S03]  /*1b50*/  UISETP.NE.AND.EX UP0, UPT, URZ, UR7, UPT, UP0 ;  /* 0x000000073f00728c */ /* 0x000fc6000bf05300 */
[----:B------:R-:W-:-:S03]  /*1b60*/  FMUL.FTZ R3, R4, R3 ;  /* 0x0000000304037220 */ /* 0x000fc60000410000 */
[----:B------:R-:W-:-:S13]  /*1b70*/  PLOP3.LUT P6, PT, PT, PT, UP0, 0x80, 0x0 ;  /* 0x000000000000781c */ /* 0x000fda0003fcf008 */
[----:B------:R-:W-:-:S05]  /*1b80*/  @P6 HADD2.F32 R2, -RZ, R68.H0_H0 ;  /* 0x20000044ff026230 */ /* 0x000fca0000004100 */
[----:B------:R-:W-:Y:S02]  /*1b90*/  @P6 FADD.FTZ R3, R3, R2 ;  /* 0x0000000203036221 */ /* 0x000fe40000010000 */
.L_x_1126:
[----:B------:R-:W-:Y:S05]  /*1ba0*/  BSYNC B2 ;  /* 0x0000000000027941 */ /* 0x000fea0003800000 */
.L_x_1124:
[----:B------:R-:W-:Y:S01]  /*1bb0*/  ISETP.NE.U32.AND P0, PT, RZ, c[0x0][0x258], PT ;  /* 0x00009600ff007a0c */ /* 0x000fe20003f05070 */
[----:B------:R-:W-:Y:S01]  /*1bc0*/  @P5 FMUL.FTZ R2, R3, c[0x0][0x1ec] ;  /* 0x00007b0003025a20 */ /* 0x000fe20000410000 */
[----:B------:R-:W-:Y:S02]  /*1bd0*/  BSSY B2, `(.L_x_1127) ;  /* 0x0000010000027945 */ /* 0x000fe40003800000 */
[----:B------:R-:W-:Y:S02]  /*1be0*/  ISETP.NE.AND.EX P0, PT, RZ, c[0x0][0x25c], PT, P0 ;  /* 0x00009700ff007a0c */ /* 0x000fe40003f05300 */
[----:B------:R-:W-:-:S04]  /*1bf0*/  @P5 F2FP.PACK_AB R2, RZ, R2 ;  /* 0x00000002ff02523e */ /* 0x000fc800000000ff */
[----:B------:R-:W-:-:S07]  /*1c00*/  @P5 PRMT R84, R2, 0x7610, R84 ;  /* 0x0000761002545816 */ /* 0x000fce0000000054 */
[----:B------:R-:W-:-:S04]  /*1c10*/  @P0 F2FP.PACK_AB R3, RZ, R3 ;  /* 0x00000003ff03023e */ /* 0x000fc800000000ff */
[----:B------:R-:W-:Y:S01]  /*1c20*/  @P0 PRMT R52, R3, 0x7610, R52 ;  /* 0x0000761003340816 */ /* 0x000fe20000000034 */
[----:B------:R-:W-:Y:S05]  /*1c30*/  @P1 BRA `(.L_x_1128) ;  /* 0x0000004000001947 */ /* 0x000fea0003800000 */
[----:B------:R-:W-:Y:S01]  /*1c40*/  HFMA2.MMA R3, -RZ, RZ, 0, 0 ;  /* 0x00000000ff037435 */ /* 0x000fe200000001ff */
[----:B------:R-:W-:Y:S05]  /*1c50*/  @!P6 BRA `(.L_x_1129) ;  /* 0x000000700000e947 */ /* 0x000fea0003800000 */
[----:B------:R-:W-:Y:S01]  /*1c60*/  HADD2.F32 R3, -RZ, R68.H1_H1 ;  /* 0x30000044ff037230 */ /* 0x000fe20000004100 */
[----:B------:R-:W-:Y:S05]  /*1c70*/  BRA `(.L_x_1129) ;  /* 0x0000005000007947 */ /* 0x000fea0003800000 */
.L_x_1128:
[----:B------:R-:W-:-:S04]  /*1c80*/  FFMA.FTZ R2, R110, R94, R95 ;  /* 0x0000005e6e027223 */ /* 0x000fc8000001005f */
[----:B------:R-:W-:Y:S01]  /*1c90*/  FADD.FTZ R3, R117, -R2 ;  /* 0x8000000275037221 */ /* 0x000fe20000010000 */
[----:B------:R-:W-:-:S03]  /*1ca0*/  @P6 HADD2.F32 R2, -RZ, R68.H1_H1 ;  /* 0x30000044ff026230 */ /* 0x000fc60000004100 */
[----:B------:R-:W-:-:S04]  /*1cb0*/  FMUL.FTZ R3, R4, R3 ;  /* 0x0000000304037220 */ /* 0x000fc80000410000 */
[----:B------:R-:W-:Y:S02]  /*1cc0*/  @P6 FADD.FTZ R3, R3, R2 ;  /* 0x0000000203036221 */ /* 0x000fe40000010000 */
.L_x_1129:
[----:B------:R-:W-:Y:S05]  /*1cd0*/  BSYNC B2 ;  /* 0x0000000000027941 */ /* 0x000fea0003800000 */
.L_x_1127:
[----:B------:R-:W-:Y:S01]  /*1ce0*/  @P5 FMUL.FTZ R2, R3, c[0x0][0x1ec] ;  /* 0x00007b0003025a20 */ /* 0x000fe20000410000 */
[----:B------:R-:W-:Y:S01]  /*1cf0*/  @P0 F2FP.PACK_AB R3, RZ, R3 ;  /* 0x00000003ff03023e */ /* 0x000fe200000000ff */
[----:B------:R-:W-:Y:S03]  /*1d00*/  BSSY B2, `(.L_x_1130) ;  /* 0x000000e000027945 */ /* 0x000fe60003800000 */
[----:B------:R-:W-:Y:S02]  /*1d10*/  @P5 F2FP.PACK_AB R2, RZ, R2 ;  /* 0x00000002ff02523e */ /* 0x000fe400000000ff */
[----:B------:R-:W-:Y:S02]  /*1d20*/  @P0 PRMT R52, R52, 0x5410, R3 ;  /* 0x0000541034340816 */ /* 0x000fe40000000003 */
[----:B------:R-:W-:Y:S01]  /*1d30*/  @P5 PRMT R84, R84, 0x5410, R2 ;  /* 0x0000541054545816 */ /* 0x000fe20000000002 */
[----:B------:R-:W-:Y:S05]  /*1d40*/  @P1 BRA `(.L_x_1131) ;  /* 0x0000004000001947 */ /* 0x000fea0003800000 */
[----:B------:R-:W-:Y:S01]  /*1d50*/  MOV R3, RZ ;  /* 0x000000ff00037202 */ /* 0x000fe20000000f00 */
[----:B------:R-:W-:Y:S05]  /*1d60*/  @!P6 BRA `(.L_x_1132) ;  /* 0x000000700000e947 */ /* 0x000fea0003800000 */
[----:B------:R-:W-:Y:S01]  /*1d70*/  HADD2.F32 R3, -RZ, R69.H0_H0 ;  /* 0x20000045ff037230 */ /* 0x000fe20000004100 */
[----:B------:R-:W-:Y:S05]  /*1d80*/  BRA `(.L_x_1132) ;  /* 0x0000005000007947 */ /* 0x000fea0003800000 */
.L_x_1131:
[----:B------:R-:W-:Y:S01]  /*1d90*/  FFMA.FTZ R3, R115, R94, R95 ;  /* 0x0000005e73037223 */ /* 0x000fe2000001005f */
[----:B------:R-:W-:-:S03]  /*1da0*/  @P6 HADD2.F32 R2, -RZ, R69.H0_H0 ;  /* 0x20000045ff026230 */ /* 0x000fc60000004100 */
[----:B------:R-:W-:-:S04]  /*1db0*/  FADD.FTZ R3, R114, -R3 ;  /* 0x8000000372037221 */ /* 0x000fc80000010000 */
[----:B------:R-:W-:-:S04]  /*1dc0*/  FMUL.FTZ R3, R4, R3 ;  /* 0x0000000304037220 */ /* 0x000fc80000410000 */
[----:B------:R-:W-:Y:S02]  /*1dd0*/  @P6 FADD.FTZ R3, R3, R2 ;  /* 0x0000000203036221 */ /* 0x000fe40000010000 */
.L_x_1132:
[----:B------:R-:W-:Y:S05]  /*1de0*/  BSYNC B2 ;  /* 0x0000000000027941 */ /* 0x000fea0003800000 */
.L_x_1130:
[----:B------:R-:W-:Y:S01]  /*1df0*/  @P5 FMUL.FTZ R2, R3, c[0x0][0x1ec] ;  /* 0x00007b0003025a20 */ /* 0x000fe20000410000 */
[----:B------:R-:W-:Y:S01]  /*1e00*/  @P0 F2FP.PACK_AB R3, RZ, R3 ;  /* 0x00000003ff03023e */ /* 0x000fe200000000ff */
[----:B------:R-:W-:Y:S03]  /*1e10*/  BSSY B2, `(.L_x_1133) ;  /* 0x000000e000027945 */ /* 0x000fe60003800000 */
[----:B------:R-:W-:Y:S02]  /*1e20*/  @P5 F2FP.PACK_AB R2, RZ, R2 ;  /* 0x00000002ff02523e */ /* 0x000fe400000000ff */
[----:B------:R-:W-:Y:S02]  /*1e30*/  @P0 PRMT R53, R3, 0x7610, R53 ;  /* 0x0000761003350816 */ /* 0x000fe40000000035 */
[----:B------:R-:W-:Y:S01]  /*1e40*/  @P5 PRMT R85, R2, 0x7610, R85 ;  /* 0x0000761002555816 */ /* 0x000fe20000000055 */
[----:B------:R-:W-:Y:S05]  /*1e50*/  @P1 BRA `(.L_x_1134) ;  /* 0x0000004000001947 */ /* 0x000fea0003800000 */
[----:B------:R-:W-:Y:S01]  /*1e60*/  HFMA2.MMA R3, -RZ, RZ, 0, 0 ;  /* 0x00000000ff037435 */ /* 0x000fe200000001ff */
[----:B------:R-:W-:Y:S05]  /*1e70*/  @!P6 BRA `(.L_x_1135) ;  /* 0x000000700000e947 */ /* 0x000fea0003800000 */
[----:B------:R-:W-:Y:S01]  /*1e80*/  HADD2.F32 R3, -RZ, R69.H1_H1 ;  /* 0x30000045ff037230 */ /* 0x000fe20000004100 */
[----:B------:R-:W-:Y:S05]  /*1e90*/  BRA `(.L_x_1135) ;  /* 0x0000005000007947 */ /* 0x000fea0003800000 */
.L_x_1134:
[----:B------:R-:W-:-:S04]  /*1ea0*/  FFMA.FTZ R2, R112, R94, R95 ;  /* 0x0000005e70027223 */ /* 0x000fc8000001005f */
[----:B------:R-:W-:Y:S01]  /*1eb0*/  FADD.FTZ R3, R121, -R2 ;  /* 0x8000000279037221 */ /* 0x000fe20000010000 */
[----:B------:R-:W-:-:S03]  /*1ec0*/  @P6 HADD2.F32 R2, -RZ, R69.H1_H1 ;  /* 0x30000045ff026230 */ /* 0x000fc60000004100 */
[----:B------:R-:W-:-:S04]  /*1ed0*/  FMUL.FTZ R3, R4, R3 ;  /* 0x0000000304037220 */ /* 0x000fc80000410000 */
[----:B------:R-:W-:Y:S02]  /*1ee0*/  @P6 FADD.FTZ R3, R3, R2 ;  /* 0x0000000203036221 */ /* 0x000fe40000010000 */
.L_x_1135:
[----:B------:R-:W-:Y:S05]  /*1ef0*/  BSYNC B2 ;  /* 0x0000000000027941 */ /* 0x000fea0003800000 */
.L_x_1133:
        /* <DEDUP_REMOVED lines=11> */
.L_x_1137:
[----:B------:R-:W-:Y:S01]  /*1fb0*/  FFMA.FTZ R3, R119, R94, R95 ;  /* 0x0000005e77037223 */ /* 0x000fe2000001005f */
[----:B------:R-:W-:-:S03]  /*1fc0*/  @P6 HADD2.F32 R2, -RZ, R70.H0_H0 ;  /* 0x20000046ff026230 */ /* 0x000fc60000004100 */
[----:B------:R-:W-:-:S04]  /*1fd0*/  FADD.FTZ R3, R116, -R3 ;  /* 0x8000000374037221 */ /* 0x000fc80000010000 */
[----:B------:R-:W-:-:S04]  /*1fe0*/  FMUL.FTZ R3, R4, R3 ;  /* 0x0000000304037220 */ /* 0x000fc80000410000 */
[----:B------:R-:W-:Y:S02]  /*1ff0*/  @P6 FADD.FTZ R3, R3, R2 ;  /* 0x0000000203036221 */ /* 0x000fe40000010000 */
.L_x_1138:
[----:B------:R-:W-:Y:S05]  /*2000*/  BSYNC B2 ;  /* 0x0000000000027941 */ /* 0x000fea0003800000 */
.L_x_1136:
        /* <DEDUP_REMOVED lines=11> */
.L_x_1140:
[----:B------:R-:W-:-:S04]  /*20c0*/  FFMA.FTZ R2, R118, R94, R95 ;  /* 0x0000005e76027223 */ /* 0x000fc8000001005f */
[----:B------:R-:W-:Y:S01]  /*20d0*/  FADD.FTZ R3, R123, -R2 ;  /* 0x800000027b037221 */ /* 0x000fe20000010000 */
[----:B------:R-:W-:-:S03]  /*20e0*/  @P6 HADD2.F32 R2, -RZ, R70.H1_H1 ;  /* 0x30000046ff026230 */ /* 0x000fc60000004100 */
[----:B------:R-:W-:-:S04]  /*20f0*/  FMUL.FTZ R3, R4, R3 ;  /* 0x0000000304037220 */ /* 0x000fc80000410000 */
[----:B------:R-:W-:Y:S02]  /*2100*/  @P6 FADD.FTZ R3, R3, R2 ;  /* 0x0000000203036221 */ /* 0x000fe40000010000 */
.L_x_1141:
[----:B------:R-:W-:Y:S05]  /*2110*/  BSYNC B2 ;  /* 0x0000000000027941 */ /* 0x000fea0003800000 */
.L_x_1139:
        /* <DEDUP_REMOVED lines=11> */
.L_x_1143:
[----:B------:R-:W-:Y:S01]  /*21d0*/  FFMA.FTZ R3, R125, R94, R95 ;  /* 0x0000005e7d037223 */ /* 0x000fe2000001005f */
[----:B------:R-:W-:-:S03]  /*21e0*/  @P6 HADD2.F32 R2, -RZ, R71.H0_H0 ;  /* 0x20000047ff026230 */ /* 0x000fc60000004100 */
[----:B------:R-:W-:-:S04]  /*21f0*/  FADD.FTZ R3, R120, -R3 ;  /* 0x8000000378037221 */ /* 0x000fc80000010000 */
[----:B------:R-:W-:-:S04]  /*2200*/  FMUL.FTZ R3, R4, R3 ;  /* 0x0000000304037220 */ /* 0x000fc80000410000 */
[----:B------:R-:W-:Y:S02]  /*2210*/  @P6 FADD.FTZ R3, R3, R2 ;  /* 0x0000000203036221 */ /* 0x000fe40000010000 */
.L_x_1144:
[----:B------:R-:W-:Y:S05]  /*2220*/  BSYNC B2 ;  /* 0x0000000000027941 */ /* 0x000fea0003800000 */
.L_x_1142:
        /* <DEDUP_REMOVED lines=11> */
.L_x_1146:
[----:B------:R-:W-:-:S04]  /*22e0*/  FFMA.FTZ R2, R122, R94, R95 ;  /* 0x0000005e7a027223 */ /* 0x000fc8000001005f */
[----:B------:R-:W-:Y:S01]  /*22f0*/  FADD.FTZ R3, R127, -R2 ;  /* 0x800000027f037221 */ /* 0x000fe20000010000 */
[----:B------:R-:W-:-:S03]  /*2300*/  @P6 HADD2.F32 R2, -RZ, R71.H1_H1 ;  /* 0x30000047ff026230 */ /* 0x000fc60000004100 */
[----:B------:R-:W-:-:S04]  /*2310*/  FMUL.FTZ R3, R4, R3 ;  /* 0x0000000304037220 */ /* 0x000fc80000410000 */
[----:B------:R-:W-:Y:S02]  /*2320*/  @P6 FADD.FTZ R3, R3, R2 ;  /* 0x0000000203036221 */ /* 0x000fe40000010000 */
.L_x_1147:
[----:B------:R-:W-:Y:S05]  /*2330*/  BSYNC B2 ;  /* 0x0000000000027941 */ /* 0x000fea0003800000 */
.L_x_1145:
[----:B------:R-:W-:Y:S01]  /*2340*/  @P0 F2FP.PACK_AB R2, RZ, R3 ;  /* 0x00000003ff02023e */ /* 0x000fe200000000ff */
[----:B------:R-:W-:Y:S01]  /*2350*/  @P5 FMUL.FTZ R3, R3, c[0x0][0x1ec] ;  /* 0x00007b0003035a20 */ /* 0x000fe20000410000 */
[----:B------:R-:W-:Y:S02]  /*2360*/  @P0 MOV R92, 0x10 ;  /* 0x00000010005c0802 */ /* 0x000fe40000000f00 */
[----:B------:R-:W-:Y:S02]  /*2370*/  @P5 MOV R97, 0x10 ;  /* 0x0000001000615802 */ /* 0x000fe40000000f00 */
[----:B------:R-:W-:Y:S01]  /*2380*/  @P5 F2FP.PACK_AB R3, RZ, R3 ;  /* 0x00000003ff03523e */ /* 0x000fe200000000ff */
        /* <DEDUP_REMOVED lines=8> */
.L_x_1123:
[----:B------:R-:W-:Y:S05]  /*2410*/  BSYNC B1 ;  /* 0x0000000000017941 */ /* 0x000fea0003800000 */
.L_x_1122:
        /* <DEDUP_REMOVED lines=10> */
[----:B------:R-:W-:Y:S01]  /*24c0*/  HADD2.F32 R3, -RZ, R24.H0_H0 ;  /* 0x20000018ff037230 */ /* 0x000fe20000004100 */
[----:B------:R-:W-:Y:S05]  /*24d0*/  BRA `(.L_x_1152) ;  /* 0x0000009000007947 */ /* 0x000fea0003800000 */
.L_x_1151:
[----:B------:R-:W-:Y:S01]  /*24e0*/  ULDC.64 UR6, c[0x0][0x218] ;  /* 0x0000860000067ab9 */ /* 0x000fe20000000a00 */
[----:B-1----:R-:W-:Y:S01]  /*24f0*/  FFMA.FTZ R3, R129, R94, R95 ;  /* 0x0000005e81037223 */ /* 0x002fe2000001005f */
[----:B------:R-:W-:-:S03]  /*2500*/  UISETP.NE.U32.AND UP0, UPT, URZ, UR6, UPT ;  /* 0x000000063f00728c */ /* 0x000fc6000bf05070 */
[----:B------:R-:W-:Y:S01]  /*2510*/  FADD.FTZ R3, R126, -R3 ;  /* 0x800000037e037221 */ /* 0x000fe20000010000 */
[----:B------:R-:W-:-:S03]  /*2520*/  UISETP.NE.AND.EX UP0, UPT, URZ, UR7, UPT, UP0 ;  /* 0x000000073f00728c */ /* 0x000fc6000bf05300 */
[----:B------:R-:W-:-:S03]  /*2530*/  FMUL.FTZ R3, R4, R3 ;  /* 0x0000000304037220 */ /* 0x000fc60000410000 */
[----:B------:R-:W-:-:S13]  /*2540*/  PLOP3.LUT P6, PT, PT, PT, UP0, 0x80, 0x0 ;  /* 0x000000000000781c */ /* 0x000fda0003fcf008 */
[----:B------:R-:W-:-:S05]  /*2550*/  @P6 HADD2.F32 R2, -RZ, R24.H0_H0 ;  /* 0x20000018ff026230 */ /* 0x000fca0000004100 */
[----:B------:R-:W-:Y:S02]  /*2560*/  @P6 FADD.FTZ R3, R3, R2 ;  /* 0x0000000203036221 */ /* 0x000fe40000010000 */
.L_x_1152:
[----:B------:R-:W-:Y:S05]  /*2570*/  BSYNC B2 ;  /* 0x0000000000027941 */ /* 0x000fea0003800000 */
.L_x_1150:
        /* <DEDUP_REMOVED lines=9> */
[----:B------:R-:W-:Y:S01]  /*2610*/  MOV R3, RZ ;  /* 0x000000ff00037202 */ /* 0x000fe20000000f00 */
[----:B------:R-:W-:Y:S05]  /*2620*/  @!P6 BRA `(.L_x_1155) ;  /* 0x000000700000e947 */ /* 0x000fea0003800000 */
[----:B------:R-:W-:Y:S01]  /*2630*/  HADD2.F32 R3, -RZ, R24.H1_H1 ;  /* 0x30000018ff037230 */ /* 0x000fe20000004100 */
[----:B------:R-:W-:Y:S05]  /*2640*/  BRA `(.L_x_1155) ;  /* 0x0000005000007947 */ /* 0x000fea0003800000 */
.L_x_1154:
[----:B------:R-:W-:-:S04]  /*2650*/  FFMA.FTZ R2, R124, R94, R95 ;  /* 0x0000005e7c027223 */ /* 0x000fc8000001005f */
[----:B------:R-:W-:Y:S01]  /*2660*/  FADD.FTZ R3, R133, -R2 ;  /* 0x8000000285037221 */ /* 0x000fe20000010000 */
[----:B------:R-:W-:-:S03]  /*2670*/  @P6 HADD2.F32 R2, -RZ, R24.H1_H1 ;  /* 0x30000018ff026230 */ /* 0x000fc60000004100 */
[----:B------:R-:W-:-:S04]  /*2680*/  FMUL.FTZ R3, R4, R3 ;  /* 0x0000000304037220 */ /* 0x000fc80000410000 */
[----:B------:R-:W-:Y:S02]  /*2690*/  @P6 FADD.FTZ R3, R3, R2 ;  /* 0x0000000203036221 */ /* 0x000fe40000010000 */
.L_x_1155:
[----:B------:R-:W-:Y:S05]  /*26a0*/  BSYNC B2 ;  /* 0x0000000000027941 */ /* 0x000fea0003800000 */
.L_x_1153:
        /* <DEDUP_REMOVED lines=9> */
[----:B------:R-:W-:Y:S01]  /*2740*/  HADD2.F32 R3, -RZ, R25.H0_H0 ;  /* 0x20000019ff037230 */ /* 0x000fe20000004100 */
[----:B------:R-:W-:Y:S05]  /*2750*/  BRA `(.L_x_1158) ;  /* 0x0000005000007947 */ /* 0x000fea0003800000 */
.L_x_1157:
[----:B------:R-:W-:Y:S01]  /*2760*/  FFMA.FTZ R3, R131, R94, R95 ;  /* 0x0000005e83037223 */ /* 0x000fe2000001005f */
[----:B------:R-:W-:-:S03]  /*2770*/  @P6 HADD2.F32 R2, -RZ, R25.H0_H0 ;  /* 0x20000019ff026230 */ /* 0x000fc60000004100 */
[----:B------:R-:W-:-:S04]  /*2780*/  FADD.FTZ R3, R130, -R3 ;  /* 0x8000000382037221 */ /* 0x000fc80000010000 */
[----:B------:R-:W-:-:S04]  /*2790*/  FMUL.FTZ R3, R4, R3 ;  /* 0x0000000304037220 */ /* 0x000fc80000410000 */
[----:B------:R-:W-:Y:S02]  /*27a0*/  @P6 FADD.FTZ R3, R3, R2 ;  /* 0x0000000203036221 */ /* 0x000fe40000010000 */
.L_x_1158:
[----:B------:R-:W-:Y:S05]  /*27b0*/  BSYNC B2 ;  /* 0x0000000000027941 */ /* 0x000fea0003800000 */
.L_x_1156:
        /* <DEDUP_REMOVED lines=9> */
[----:B------:R-:W-:Y:S01]  /*2850*/  HADD2.F32 R3, -RZ, R25.H1_H1 ;  /* 0x30000019ff037230 */ /* 0x000fe20000004100 */
[----:B------:R-:W-:Y:S05]  /*2860*/  BRA `(.L_x_1161) ;  /* 0x0000005000007947 */ /* 0x000fea0003800000 */
.L_x_1160:
[----:B------:R-:W-:-:S04]  /*2870*/  FFMA.FTZ R2, R128, R94, R95 ;  /* 0x0000005e80027223 */ /* 0x000fc8000001005f */
[----:B------:R-:W-:Y:S01]  /*2880*/  FADD.FTZ R3, R137, -R2 ;  /* 0x8000000289037221 */ /* 0x000fe20000010000 */
[----:B------:R-:W-:-:S03]  /*2890*/  @P6 HADD2.F32 R2, -RZ, R25.H1_H1 ;  /* 0x30000019ff026230 */ /* 0x000fc60000004100 */
[----:B------:R-:W-:-:S04]  /*28a0*/  FMUL.FTZ R3, R4, R3 ;  /* 0x0000000304037220 */ /* 0x000fc80000410000 */
[----:B------:R-:W-:Y:S02]  /*28b0*/  @P6 FADD.FTZ R3, R3, R2 ;  /* 0x0000000203036221 */ /* 0x000fe40000010000 */
.L_x_1161:
[----:B------:R-:W-:Y:S05]  /*28c0*/  BSYNC B2 ;  /* 0x0000000000027941 */ /* 0x000fea0003800000 */
.L_x_1159:
        /* <DEDUP_REMOVED lines=11> */
.L_x_1163:
[----:B------:R-:W-:Y:S01]  /*2980*/  FFMA.FTZ R3, R135, R94, R95 ;  /* 0x0000005e87037223 */ /* 0x000fe2000001005f */
[----:B------:R-:W-:-:S03]  /*2990*/  @P6 HADD2.F32 R2, -RZ, R26.H0_H0 ;  /* 0x2000001aff026230 */ /* 0x000fc60000004100 */
[----:B------:R-:W-:-:S04]  /*29a0*/  FADD.FTZ R3, R132, -R3 ;  /* 0x8000000384037221 */ /* 0x000fc80000010000 */
[----:B------:R-:W-:-:S04]  /*29b0*/  FMUL.FTZ R3, R4, R3 ;  /* 0x0000000304037220 */ /* 0x000fc80000410000 */
[----:B------:R-:W-:Y:S02]  /*29c0*/  @P6 FADD.FTZ R3, R3, R2 ;  /* 0x0000000203036221 */ /* 0x000fe40000010000 */
.L_x_1164:
[----:B------:R-:W-:Y:S05]  /*29d0*/  BSYNC B2 ;  /* 0x0000000000027941 */ /* 0x000fea0003800000 */
.L_x_1162:
        /* <DEDUP_REMOVED lines=11> */
.L_x_1166:
[----:B------:R-:W-:-:S04]  /*2a90*/  FFMA.FTZ R2, R134, R94, R95 ;  /* 0x0000005e86027223 */ /* 0x000fc8000001005f */
[----:B------:R-:W-:Y:S01]  /*2aa0*/  FADD.FTZ R3, R139, -R2 ;  /* 0x800000028b037221 */ /* 0x000fe20000010000 */
[----:B------:R-:W-:-:S03]  /*2ab0*/  @P6 HADD2.F32 R2, -RZ, R26.H1_H1 ;  /* 0x3000001aff026230 */ /* 0x000fc60000004100 */
[----:B------:R-:W-:-:S04]  /*2ac0*/  FMUL.FTZ R3, R4, R3 ;  /* 0x0000000304037220 */ /* 0x000fc80000410000 */
[----:B------:R-:W-:Y:S02]  /*2ad0*/  @P6 FADD.FTZ R3, R3, R2 ;  /* 0x0000000203036221 */ /* 0x000fe40000010000 */
.L_x_1167:
[----:B------:R-:W-:Y:S05]  /*2ae0*/  BSYNC B2 ;  /* 0x0000000000027941 */ /* 0x000fea0003800000 */
.L_x_1165:
        /* <DEDUP_REMOVED lines=11> */
.L_x_1169:
[----:B------:R-:W-:Y:S01]  /*2ba0*/  FFMA.FTZ R3, R141, R94, R95 ;  /* 0x0000005e8d037223 */ /* 0x000fe2000001005f */
[----:B------:R-:W-:-:S03]  /*2bb0*/  @P6 HADD2.F32 R2, -RZ, R27.H0_H0 ;  /* 0x2000001bff026230 */ /* 0x000fc60000004100 */
[----:B------:R-:W-:-:S04]  /*2bc0*/  FADD.FTZ R3, R136, -R3 ;  /* 0x8000000388037221 */ /* 0x000fc80000010000 */
[----:B------:R-:W-:-:S04]  /*2bd0*/  FMUL.FTZ R3, R4, R3 ;  /* 0x0000000304037220 */ /* 0x000fc80000410000 */
[----:B------:R-:W-:Y:S02]  /*2be0*/  @P6 FADD.FTZ R3, R3, R2 ;  /* 0x0000000203036221 */ /* 0x000fe40000010000 */
.L_x_1170:
[----:B------:R-:W-:Y:S05]  /*2bf0*/  BSYNC B2 ;  /* 0x0000000000027941 */ /* 0x000fea0003800000 */
.L_x_1168:
        /* <DEDUP_REMOVED lines=11> */
.L_x_1172:
[----:B------:R-:W-:-:S04]  /*2cb0*/  FFMA.FTZ R2, R138, R94, R95 ;  /* 0x0000005e8a027223 */ /* 0x000fc8000001005f */
[----:B------:R-:W-:Y:S01]  /*2cc0*/  FADD.FTZ R3, R143, -R2 ;  /* 0x800000028f037221 */ /* 0x000fe20000010000 */
[----:B------:R-:W-:-:S03]  /*2cd0*/  @P6 HADD2.F32 R2, -RZ, R27.H1_H1 ;  /* 0x3000001bff026230 */ /* 0x000fc60000004100 */
[----:B------:R-:W-:-:S04]  /*2ce0*/  FMUL.FTZ R3, R4, R3 ;  /* 0x0000000304037220 */ /* 0x000fc80000410000 */
[----:B------:R-:W-:Y:S02]  /*2cf0*/  @P6 FADD.FTZ R3, R3, R2 ;  /* 0x0000000203036221 */ /* 0x000fe40000010000 */
.L_x_1173:
[----:B------:R-:W-:Y:S05]  /*2d00*/  BSYNC B2 ;  /* 0x0000000000027941 */ /* 0x000fea0003800000 */
.L_x_1171:
        /* <DEDUP_REMOVED lines=13> */
.L_x_1149:
[----:B------:R-:W-:Y:S05]  /*2de0*/  BSYNC B1 ;  /* 0x0000000000017941 */ /* 0x000fea0003800000 */
.L_x_1148:
        /* <DEDUP_REMOVED lines=12> */
.L_x_1177:
        /* <DEDUP_REMOVED lines=9> */
.L_x_1178:
[----:B------:R-:W-:Y:S05]  /*2f40*/  BSYNC B2 ;  /* 0x0000000000027941 */ /* 0x000fea0003800000 */
.L_x_1176:
        /* <DEDUP_REMOVED lines=13> */
.L_x_1180:
[----:B------:R-:W-:-:S04]  /*3020*/  FFMA.FTZ R2, R140, R94, R95 ;  /* 0x0000005e8c027223 */ /* 0x000fc8000001005f */
[----:B------:R-:W-:Y:S01]  /*3030*/  FADD.FTZ R3, R147, -R2 ;  /* 0x8000000293037221 */ /* 0x000fe20000010000 */
[----:B------:R-:W-:-:S03]  /*3040*/  @P6 HADD2.F32 R2, -RZ, R72.H1_H1 ;  /* 0x30000048ff026230 */ /* 0x000fc60000004100 */
[----:B------:R-:W-:-:S04]  /*3050*/  FMUL.FTZ R3, R4, R3 ;  /* 0x0000000304037220 */ /* 0x000fc80000410000 */
[----:B------:R-:W-:Y:S02]  /*3060*/  @P6 FADD.FTZ R3, R3, R2 ;  /* 0x0000000203036221 */ /* 0x000fe40000010000 */
.L_x_1181:
[----:B------:R-:W-:Y:S05]  /*3070*/  BSYNC B2 ;  /* 0x0000000000027941 */ /* 0x000fea0003800000 */
.L_x_1179:
        /* <DEDUP_REMOVED lines=11> */
.L_x_1183:
[----:B------:R-:W-:Y:S01]  /*3130*/  FFMA.FTZ R3, R145, R94, R95 ;  /* 0x0000005e91037223 */ /* 0x000fe2000001005f */
[----:B------:R-:W-:-:S03]  /*3140*/  @P6 HADD2.F32 R2, -RZ, R73.H0_H0 ;  /* 0x20000049ff026230 */ /* 0x000fc60000004100 */
[----:B------:R-:W-:-:S04]  /*3150*/  FADD.FTZ R3, R146, -R3 ;  /* 0x8000000392037221 */ /* 0x000fc80000010000 */
[----:B------:R-:W-:-:S04]  /*3160*/  FMUL.FTZ R3, R4, R3 ;  /* 0x0000000304037220 */ /* 0x000fc80000410000 */
[----:B------:R-:W-:Y:S02]  /*3170*/  @P6 FADD.FTZ R3, R3, R2 ;  /* 0x0000000203036221 */ /* 0x000fe40000010000 */
.L_x_1184:
[----:B------:R-:W-:Y:S05]  /*3180*/  BSYNC B2 ;  /* 0x0000000000027941 */ /* 0x000fea0003800000 */
.L_x_1182:
        /* <DEDUP_REMOVED lines=11> */
.L_x_1186:
[----:B------:R-:W-:-:S04]  /*3240*/  FFMA.FTZ R2, R144, R94, R95 ;  /* 0x0000005e90027223 */ /* 0x000fc8000001005f */
[----:B------:R-:W-:Y:S01]  /*3250*/  FADD.FTZ R3, R151, -R2 ;  /* 0x8000000297037221 */ /* 0x000fe20000010000 */
[----:B------:R-:W-:-:S03]  /*3260*/  @P6 HADD2.F32 R2, -RZ, R73.H1_H1 ;  /* 0x30000049ff026230 */ /* 0x000fc60000004100 */
[----:B------:R-:W-:-:S04]  /*3270*/  FMUL.FTZ R3, R4, R3 ;  /* 0x0000000304037220 */ /* 0x000fc80000410000 */
[----:B------:R-:W-:Y:S02]  /*3280*/  @P6 FADD.FTZ R3, R3, R2 ;  /* 0x0000000203036221 */ /* 0x000fe40000010000 */
.L_x_1187:
[----:B------:R-:W-:Y:S05]  /*3290*/  BSYNC B2 ;  /* 0x0000000000027941 */ /* 0x000fea0003800000 */
.L_x_1185:
        /* <DEDUP_REMOVED lines=11> */
.L_x_1189:
[----:B------:R-:W-:Y:S01]  /*3350*/  FFMA.FTZ R3, R149, R94, R95 ;  /* 0x0000005e95037223 */ /* 0x000fe2000001005f */
[----:B------:R-:W-:-:S03]  /*3360*/  @P6 HADD2.F32 R2, -RZ, R74.H0_H0 ;  /* 0x2000004aff026230 */ /* 0x000fc60000004100 */
[----:B------:R-:W-:-:S04]  /*3370*/  FADD.FTZ R3, R148, -R3 ;  /* 0x8000000394037221 */ /* 0x000fc80000010000 */
[----:B------:R-:W-:-:S04]  /*3380*/  FMUL.FTZ R3, R4, R3 ;  /* 0x0000000304037220 */ /* 0x000fc80000410000 */
[----:B------:R-:W-:Y:S02]  /*3390*/  @P6 FADD.FTZ R3, R3, R2 ;  /* 0x0000000203036221 */ /* 0x000fe40000010000 */
.L_x_1190:
[----:B------:R-:W-:Y:S05]  /*33a0*/  BSYNC B2 ;  /* 0x0000000000027941 */ /* 0x000fea0003800000 */
.L_x_1188:
        /* <DEDUP_REMOVED lines=11> */
.L_x_1192:
[----:B------:R-:W-:-:S04]  /*3460*/  FFMA.FTZ R2, R150, R94, R95 ;  /* 0x0000005e96027223 */ /* 0x000fc8000001005f */
[----:B------:R-:W-:Y:S01]  /*3470*/  FADD.FTZ R3, R153, -R2 ;  /* 0x8000000299037221 */ /* 0x000fe20000010000 */
[----:B------:R-:W-:-:S03]  /*3480*/  @P6 HADD2.F32 R2, -RZ, R74.H1_H1 ;  /* 0x3000004aff026230 */ /* 0x000fc60000004100 */
[----:B------:R-:W-:-:S04]  /*3490*/  FMUL.FTZ R3, R4, R3 ;  /* 0x0000000304037220 */ /* 0x000fc80000410000 */
[----:B------:R-:W-:Y:S02]  /*34a0*/  @P6 FADD.FTZ R3, R3, R2 ;  /* 0x0000000203036221 */ /* 0x000fe40000010000 */
.L_x_1193:
[----:B------:R-:W-:Y:S05]  /*34b0*/  BSYNC B2 ;  /* 0x0000000000027941 */ /* 0x000fea0003800000 */
.L_x_1191:
        /* <DEDUP_REMOVED lines=11> */
.L_x_1195:
[----:B------:R-:W-:Y:S01]  /*3570*/  FFMA.FTZ R3, R155, R94, R95 ;  /* 0x0000005e9b037223 */ /* 0x000fe2000001005f */
[----:B------:R-:W-:-:S03]  /*3580*/  @P6 HADD2.F32 R2, -RZ, R75.H0_H0 ;  /* 0x2000004bff026230 */ /* 0x000fc60000004100 */
[----:B------:R-:W-:-:S04]  /*3590*/  FADD.FTZ R3, R152, -R3 ;  /* 0x8000000398037221 */ /* 0x000fc80000010000 */
[----:B------:R-:W-:-:S04]  /*35a0*/  FMUL.FTZ R3, R4, R3 ;  /* 0x0000000304037220 */ /* 0x000fc80000410000 */
[----:B------:R-:W-:Y:S02]  /*35b0*/  @P6 FADD.FTZ R3, R3, R2 ;  /* 0x0000000203036221 */ /* 0x000fe40000010000 */
.L_x_1196:
[----:B------:R-:W-:Y:S05]  /*35c0*/  BSYNC B2 ;  /* 0x0000000000027941 */ /* 0x000fea0003800000 */
.L_x_1194:
        /* <DEDUP_REMOVED lines=11> */
.L_x_1198:
[----:B------:R-:W-:Y:S01]  /*3680*/  FFMA.FTZ R94, R154, R94, R95 ;  /* 0x0000005e9a5e7223 */ /* 0x000fe2000001005f */
[----:B------:R-:W-:-:S03]  /*3690*/  @P6 HADD2.F32 R2, -RZ, R75.H1_H1 ;  /* 0x3000004bff026230 */ /* 0x000fc60000004100 */
[----:B------:R-:W-:-:S04]  /*36a0*/  FADD.FTZ R3, R157, -R94 ;  /* 0x8000005e9d037221 */ /* 0x000fc80000010000 */
[----:B------:R-:W-:-:S04]  /*36b0*/  FMUL.FTZ R3, R4, R3 ;  /* 0x0000000304037220 */ /* 0x000fc80000410000 */
[----:B------:R-:W-:Y:S02]  /*36c0*/  @P6 FADD.FTZ R3, R3, R2 ;  /* 0x0000000203036221 */ /* 0x000fe40000010000 */
.L_x_1199:
[----:B------:R-:W-:Y:S05]  /*36d0*/  BSYNC B2 ;  /* 0x0000000000027941 */ /* 0x000fea0003800000 */
.L_x_1197:
[----:B------:R-:W-:Y:S01]  /*36e0*/  @P5 FMUL.FTZ R2, R3, c[0x0][0x1ec] ;  /* 0x00007b0003025a20 */ /* 0x000fe20000410000 */
[----:B------:R-:W-:Y:S02]  /*36f0*/  @P0 MOV R92, 0x10 ;  /* 0x00000010005c0802 */ /* 0x000fe40000000f00 */
[----:B------:R-:W-:Y:S02]  /*3700*/  @P0 F2FP.PACK_AB R4, RZ, R3 ;  /* 0x00000003ff04023e */ /* 0x000fe400000000ff */
[----:B------:R-:W-:Y:S01]  /*3710*/  @P5 MOV R3, 0x10 ;  /* 0x0000001000035802 */ /* 0x000fe20000000f00 */
[----:B------:R-:W-:Y:S01]  /*3720*/  @P0 IMAD.WIDE.U32 R92, R109, R92, c[0x0][0x258] ;  /* 0x000096006d5c0625 */ /* 0x000fe200078e005c */
[----:B------:R-:W-:Y:S02]  /*3730*/  @P5 F2FP.PACK_AB R94, RZ, R2 ;  /* 0x00000002ff5e523e */ /* 0x000fe400000000ff */
[----:B------:R-:W-:Y:S01]  /*3740*/  @P0 PRMT R55, R55, 0x5410, R4 ;  /* 0x0000541037370816 */ /* 0x000fe20000000004 */
[----:B------:R-:W-:Y:S01]  /*3750*/  @P5 IMAD.WIDE.U32 R2, R0, R3, c[0x0][0x248] ;  /* 0x0000920000025625 */ /* 0x000fe200078e0003 */
[----:B------:R-:W-:-:S03]  /*3760*/  @P5 PRMT R87, R87, 0x5410, R94 ;  /* 0x0000541057575816 */ /* 0x000fc6000000005e */
[----:B------:R1:W-:Y:S04]  /*3770*/  @P0 STG.E.128 [R92.64], R52 ;  /* 0x000000345c000986 */ /* 0x0003e8000c101d04 */
[----:B------:R1:W-:Y:S02]  /*3780*/  @P5 STG.E.128 [R2.64], R84 ;  /* 0x0000005402005986 */ /* 0x0003e4000c101d04 */
.L_x_1175:
[----:B------:R-:W-:Y:S05]  /*3790*/  BSYNC B1 ;  /* 0x0000000000017941 */ /* 0x000fea0003800000 */
.L_x_1174:
[----:B------:R-:W-:-:S04]  /*37a0*/  MOV R0, c[0x0][0x160] ;  /* 0x0000580000007a02 */ /* 0x000fc80000000f00 */
[----:B------:R-:W-:-:S04]  /*37b0*/  LEA R5, R0, R5, 0x2 ;  /* 0x0000000500057211 */ /* 0x000fc800078e10ff */
[----:B------:R-:W-:-:S13]  /*37c0*/  ISETP.GE.AND P0, PT, R5, c[0x0][0x164], PT ;  /* 0x0000590005007a0c */ /* 0x000fda0003f06270 */
[----:B01----:R-:W-:Y:S01]  /*37d0*/  @P0 CALL.REL.NOINC `(.L_x_1106) ;  /* 0x0000001000000944 */ /* 0x003fe20003c00000 */
[----:B------:R-:W-:Y:S05]  /*37e0*/  BRA `(.L_x_1200) ;  /* 0xffffcd1000007947 */ /* 0x000fea000383ffff */
.L_x_1106:
[----:B0-----:R-:W-:Y:S05]  /*37f0*/  BSYNC B0 ;  /* 0x0000000000007941 */ /* 0x001fea0003800000 */
.L_x_1105:
[----:B------:R-:W-:Y:S01]  /*3800*/  SHF.R.U32.HI R0, RZ, 0x5, R108 ;  /* 0x00000005ff007819 */ /* 0x000fe2000001166c */
[----:B------:R-:W-:Y:S01]  /*3810*/  WARPSYNC 0xffffffff ;  /* 0xffffffff00007948 */ /* 0x000fe20003800000 */
[C---:B------:R-:W-:Y:S01]  /*3820*/  LOP3.LUT R3, R108.reuse, 0x1f, RZ, 0xc0, !PT ;  /* 0x0000001f6c037812 */ /* 0x040fe200078ec0ff */
[----:B-----5:R-:W0:Y:S01]  /*3830*/  S2R R23, SR_CTAID.X ;  /* 0x0000000000177919 */ /* 0x020e220000002500 */
[----:B------:R-:W-:-:S03]  /*3840*/  IADD3 R6, -R108, 0x7f, RZ ;  /* 0x0000007f6c067810 */ /* 0x000fc60007ffe1ff */
[----:B------:R-:W-:Y:S01]  /*3850*/  IMAD R0, R0, 0x60, R3 ;  /* 0x0000006000007824 */ /* 0x000fe200078e0203 */
[----:B------:R-:W-:-:S04]  /*3860*/  IADD3 R20, R6, c[0x0][0x168], RZ ;  /* 0x00005a0006147a10 */ /* 0x000fc80007ffe0ff */
[----:B------:R-:W-:Y:S02]  /*3870*/  SHF.L.U32 R0, R0, 0x5, RZ ;  /* 0x0000000500007819 */ /* 0x000fe400000006ff */
[C---:B------:R-:W-:Y:S02]  /*3880*/  LOP3.LUT P5, RZ, R20.reuse, 0xffffff80, RZ, 0xc0, !PT ;  /* 0xffffff8014ff7812 */ /* 0x040fe400078ac0ff */
[C---:B------:R-:W-:Y:S01]  /*3890*/  ISETP.GE.U32.AND P4, PT, R20.reuse, 0x100, PT ;  /* 0x000001001400780c */ /* 0x040fe20003f86070 */
        /* <DEDUP_REMOVED lines=9> */
[----:B------:R-:W-:Y:S02]  /*3930*/  IADD3 R26, P6, R23, R108, RZ ;  /* 0x0000006c171a7210 */ /* 0x000fe40007fde0ff */
[----:B------:R-:W-:Y:S02]  /*3940*/  STS.128 [R0+0x800], R60 ;  /* 0x0008003c00007388 */ /* 0x000fe40000000c00 */
[----:B-1----:R-:W-:Y:S02]  /*3950*/  IADD3.X R45, RZ, RZ, RZ, P6, !PT ;  /* 0x000000ffff2d7210 */ /* 0x002fe400037fe4ff */
[----:B------:R-:W-:Y:S02]  /*3960*/  STS.128 [R0+0x810], R64 ;  /* 0x0008104000007388 */ /* 0x000fe40000000c00 */
[----:B------:R-:W-:-:S02]  /*3970*/  SHF.L.U64.HI R45, R26, 0x2, R45 ;  /* 0x000000021a2d7819 */ /* 0x000fc4000001022d */
[----:B------:R-:W-:Y:S01]  /*3980*/  BAR.SYNC.DEFER_BLOCKING 0x0 ;  /* 0x0000000000007b1d */ /* 0x000fe20000010000 */
[----:B------:R-:W-:-:S05]  /*3990*/  SHF.L.U32 R26, R26, 0x2, RZ ;  /* 0x000000021a1a7819 */ /* 0x000fca00000006ff */
        /* <DEDUP_REMOVED lines=58> */
[----:B------:R-:W-:Y:S02]  /*3d40*/  IADD3 R26, P6, R26, c[0x0][0x220], RZ ;  /* 0x000088001a1a7a10 */ /* 0x000fe40007fde0ff */
[----:B------:R-:W-:Y:S02]  /*3d50*/  @P5 MOV R2, R28 ;  /* 0x0000001c00025202 */ /* 0x000fe40000000f00 */
[----:B------:R-:W-:Y:S02]  /*3d60*/  IADD3.X R45, R45, c[0x0][0x224], RZ, P6, !PT ;  /* 0x000089002d2d7a10 */ /* 0x000fe400037fe4ff */
[----:B------:R-:W-:Y:S02]  /*3d70*/  @P5 IADD3 R28, P6, R28, 0x200, RZ ;  /* 0x000002001c1c5810 */ /* 0x000fe40007fde0ff */
[----:B------:R-:W-:Y:S02]  /*3d80*/  @P5 MOV R3, R47 ;  /* 0x0000002f00035202 */ /* 0x000fe40000000f00 */
[----:B------:R-:W-:-:S02]  /*3d90*/  @P5 MOV R4, R26 ;  /* 0x0000001a00045202 */ /* 0x000fc40000000f00 */
[----:B------:R-:W-:Y:S02]  /*3da0*/  @P5 IADD3.X R47, RZ, R47, RZ, P6, !PT ;  /* 0x0000002fff2f5210 */ /* 0x000fe400037fe4ff */
[----:B------:R-:W-:Y:S02]  /*3db0*/  @P5 IADD3 R26, P6, R26, 0x200, RZ ;  /* 0x000002001a1a5810 */ /* 0x000fe40007fde0ff */
[-C--:B------:R-:W-:Y:S02]  /*3dc0*/  @P5 MOV R5, R45.reuse ;  /* 0x0000002d00055202 */ /* 0x080fe40000000f00 */
[----:B------:R-:W-:Y:S02]  /*3dd0*/  @P5 IADD3.X R45, RZ, R45, RZ, P6, !PT ;  /* 0x0000002dff2d5210 */ /* 0x000fe400037fe4ff */
[----:B------:R-:W-:Y:S02]  /*3de0*/  @P4 MOV R6, R28 ;  /* 0x0000001c00064202 */ /* 0x000fe40000000f00 */
[----:B------:R-:W-:Y:S01]  /*3df0*/  @P4 IADD3 R28, P6, R28, 0x200, RZ ;  /* 0x000002001c1c4810 */ /* 0x000fe20007fde0ff */
[----:B------:R-:W0:Y:S01]  /*3e00*/  LDS R0, [R108.X4+0x200] ;  /* 0x000200006c007984 */ /* 0x000e220000004800 */
[----:B------:R-:W-:-:S02]  /*3e10*/  @P4 MOV R7, R47 ;  /* 0x0000002f00074202 */ /* 0x000fc40000000f00 */
[----:B------:R-:W-:Y:S01]  /*3e20*/  @P4 MOV R8, R26 ;  /* 0x0000001a00084202 */ /* 0x000fe20000000f00 */
[----:B------:R-:W1:Y:S01]  /*3e30*/  LDS R29, [R108.X4+0xe00] ;  /* 0x000e00006c1d7984 */ /* 0x000e620000004800 */
[----:B------:R-:W-:Y:S02]  /*3e40*/  @P4 IADD3.X R47, RZ, R47, RZ, P6, !PT ;  /* 0x0000002fff2f4210 */ /* 0x000fe400037fe4ff */
[----:B------:R-:W-:Y:S01]  /*3e50*/  @P4 IADD3 R26, P6, R26, 0x200, RZ ;  /* 0x000002001a1a4810 */ /* 0x000fe20007fde0ff */
        /* <DEDUP_REMOVED lines=90> */
.L_x_1120:
[----:B------:R-:W-:Y:S01]  /*4400*/  HFMA2.MMA R96, -RZ, RZ, 0, 5.9604644775390625e-08 ;  /* 0x00000001ff607435 */ /* 0x000fe200000001ff */
[----:B------:R-:W-:-:S02]  /*4410*/  MOV R99, R163 ;  /* 0x000000a300637202 */ /* 0x000fc40000000f00 */
[----:B------:R-:W-:Y:S02]  /*4420*/  MOV R0, 0x1f ;  /* 0x0000001f00007802 */ /* 0x000fe40000000f00 */
[----:B------:R-:W-:Y:S02]  /*4430*/  MOV R97, 0xffffffff ;  /* 0xffffffff00617802 */ /* 0x000fe40000000f00 */
[----:B------:R-:W-:Y:S02]  /*4440*/  MOV R92, 0x4460 ;  /* 0x00004460005c7802 */ /* 0x000fe40000000f00 */
[----:B0----5:R-:W-:Y:S05]  /*4450*/  CALL.REL.NOINC `($__internal_22_$__cuda_sm70_shflsync_bfly_p) ;  /* 0x0000046000007944 */ /* 0x021fea0003c00000 */
[----:B-1----:R-:W-:Y:S01]  /*4460*/  MOV R2, R97 ;  /* 0x0000006100027202 */ /* 0x002fe20000000f00 */
[----:B0-----:R-:W-:Y:S05]  /*4470*/  BRA `(.L_x_1201) ;  /* 0xffffd3d000007947 */ /* 0x001fea000383ffff */
.L_x_1121:
[----:B------:R-:W-:Y:S01]  /*4480*/  HFMA2.MMA R96, -RZ, RZ, 0, 5.9604644775390625e-08 ;  /* 0x00000001ff607435 */ /* 0x000fe200000001ff */
[----:B------:R-:W-:Y:S02]  /*4490*/  MOV R99, R158 ;  /* 0x0000009e00637202 */ /* 0x000fe40000000f00 */
[----:B------:R-:W-:Y:S02]  /*44a0*/  MOV R0, 0x1f ;  /* 0x0000001f00007802 */ /* 0x000fe40000000f00 */
[----:B------:R-:W-:-:S02]  /*44b0*/  MOV R97, 0xffffffff ;  /* 0xffffffff00617802 */ /* 0x000fc40000000f00 */
[----:B------:R-:W-:Y:S02]  /*44c0*/  MOV R92, 0x44e0 ;  /* 0x000044e0005c7802 */ /* 0x000fe40000000f00 */
[----:B012--5:R-:W-:Y:S05]  /*44d0*/  CALL.REL.NOINC `($__internal_22_$__cuda_sm70_shflsync_bfly_p) ;  /* 0x000003e000007944 */ /* 0x027fea0003c00000 */
[----:B------:R-:W-:Y:S01]  /*44e0*/  FADD.FTZ R163, R2, R163 ;  /* 0x000000a302a37221 */ /* 0x000fe20000010000 */
[----:B0-----:R-:W-:Y:S01]  /*44f0*/  HFMA2.MMA R96, -RZ, RZ, 0, 1.1920928955078125e-07 ;  /* 0x00000002ff607435 */ /* 0x001fe200000001ff */
[----:B-1----:R-:W-:Y:S01]  /*4500*/  FADD.FTZ R158, R158, R97 ;  /* 0x000000619e9e7221 */ /* 0x002fe20000010000 */
[----:B------:R-:W-:Y:S02]  /*4510*/  MOV R0, 0x1f ;  /* 0x0000001f00007802 */ /* 0x000fe40000000f00 */
[----:B------:R-:W-:Y:S02]  /*4520*/  MOV R97, 0xffffffff ;  /* 0xffffffff00617802 */ /* 0x000fe40000000f00 */
[----:B------:R-:W-:Y:S02]  /*4530*/  MOV R99, R163 ;  /* 0x000000a300637202 */ /* 0x000fe40000000f00 */
[----:B------:R-:W-:Y:S02]  /*4540*/  MOV R92, 0x4560 ;  /* 0x00004560005c7802 */ /* 0x000fe40000000f00 */
[----:B------:R-:W-:Y:S05]  /*4550*/  CALL.REL.NOINC `($__internal_22_$__cuda_sm70_shflsync_bfly_p) ;  /* 0x0000036000007944 */ /* 0x000fea0003c00000 */
[----:B0-----:R-:W-:Y:S01]  /*4560*/  HFMA2.MMA R96, -RZ, RZ, 0, 1.1920928955078125e-07 ;  /* 0x00000002ff607435 */ /* 0x001fe200000001ff */
[----:B-1----:R-:W-:-:S02]  /*4570*/  MOV R2, R97 ;  /* 0x0000006100027202 */ /* 0x002fc40000000f00 */
[----:B------:R-:W-:Y:S02]  /*4580*/  MOV R99, R158 ;  /* 0x0000009e00637202 */ /* 0x000fe40000000f00 */
[----:B------:R-:W-:Y:S02]  /*4590*/  MOV R0, 0x1f ;  /* 0x0000001f00007802 */ /* 0x000fe40000000f00 */
[----:B------:R-:W-:Y:S02]  /*45a0*/  MOV R97, 0xffffffff ;  /* 0xffffffff00617802 */ /* 0x000fe40000000f00 */
[----:B------:R-:W-:Y:S02]  /*45b0*/  MOV R92, 0x45d0 ;  /* 0x000045d0005c7802 */ /* 0x000fe40000000f00 */
[----:B------:R-:W-:Y:S05]  /*45c0*/  CALL.REL.NOINC `($__internal_22_$__cuda_sm70_shflsync_bfly_p) ;  /* 0x000002f000007944 */ /* 0x000fea0003c00000 */
[----:B------:R-:W-:Y:S01]  /*45d0*/  FADD.FTZ R163, R2, R163 ;  /* 0x000000a302a37221 */ /* 0x000fe20000010000 */
[----:B0-----:R-:W-:Y:S01]  /*45e0*/  HFMA2.MMA R96, -RZ, RZ, 0, 2.384185791015625e-07 ;  /* 0x00000004ff607435 */ /* 0x001fe200000001ff */
[----:B-1----:R-:W-:Y:S01]  /*45f0*/  FADD.FTZ R158, R158, R97 ;  /* 0x000000619e9e7221 */ /* 0x002fe20000010000 */
[----:B------:R-:W-:Y:S02]  /*4600*/  MOV R0, 0x1f ;  /* 0x0000001f00007802 */ /* 0x000fe40000000f00 */
[----:B------:R-:W-:-:S02]  /*4610*/  MOV R97, 0xffffffff ;  /* 0xffffffff00617802 */ /* 0x000fc40000000f00 */
[----:B------:R-:W-:Y:S02]  /*4620*/  MOV R99, R163 ;  /* 0x000000a300637202 */ /* 0x000fe40000000f00 */
[----:B------:R-:W-:Y:S02]  /*4630*/  MOV R92, 0x4650 ;  /* 0x00004650005c7802 */ /* 0x000fe40000000f00 */
[----:B------:R-:W-:Y:S05]  /*4640*/  CALL.REL.NOINC `($__internal_22_$__cuda_sm70_shflsync_bfly_p) ;  /* 0x0000027000007944 */ /* 0x000fea0003c00000 */
[----:B0-----:R-:W-:Y:S01]  /*4650*/  HFMA2.MMA R96, -RZ, RZ, 0, 2.384185791015625e-07 ;  /* 0x00000004ff607435 */ /* 0x001fe200000001ff */
[----:B-1----:R-:W-:Y:S02]  /*4660*/  MOV R2, R97 ;  /* 0x0000006100027202 */ /* 0x002fe40000000f00 */
[----:B------:R-:W-:Y:S02]  /*4670*/  MOV R99, R158 ;  /* 0x0000009e00637202 */ /* 0x000fe40000000f00 */
[----:B------:R-:W-:Y:S02]  /*4680*/  MOV R0, 0x1f ;  /* 0x0000001f00007802 */ /* 0x000fe40000000f00 */
[----:B------:R-:W-:Y:S02]  /*4690*/  MOV R97, 0xffffffff ;  /* 0xffffffff00617802 */ /* 0x000fe40000000f00 */
[----:B------:R-:W-:-:S02]  /*46a0*/  MOV R92, 0x46c0 ;  /* 0x000046c0005c7802 */ /* 0x000fc40000000f00 */
[----:B------:R-:W-:Y:S05]  /*46b0*/  CALL.REL.NOINC `($__internal_22_$__cuda_sm70_shflsync_bfly_p) ;  /* 0x0000020000007944 */ /* 0x000fea0003c00000 */
[----:B------:R-:W-:Y:S01]  /*46c0*/  FADD.FTZ R163, R2, R163 ;  /* 0x000000a302a37221 */ /* 0x000fe20000010000 */
[----:B0-----:R-:W-:Y:S01]  /*46d0*/  HFMA2.MMA R96, -RZ, RZ, 0, 4.76837158203125e-07 ;  /* 0x00000008ff607435 */ /* 0x001fe200000001ff */
[----:B-1----:R-:W-:Y:S01]  /*46e0*/  FADD.FTZ R94, R158, R97 ;  /* 0x000000619e5e7221 */ /* 0x002fe20000010000 */
[----:B------:R-:W-:-:S02]  /*46f0*/  MOV R0, 0x1f ;  /* 0x0000001f00007802 */ /* 0x000fc40000000f00 */
[----:B------:R-:W-:Y:S02]  /*4700*/  MOV R97, 0xffffffff ;  /* 0xffffffff00617802 */ /* 0x000fe40000000f00 */
[----:B------:R-:W-:Y:S02]  /*4710*/  MOV R99, R163 ;  /* 0x000000a300637202 */ /* 0x000fe40000000f00 */
[----:B------:R-:W-:Y:S02]  /*4720*/  MOV R92, 0x4740 ;  /* 0x00004740005c7802 */ /* 0x000fe40000000f00 */
[----:B------:R-:W-:Y:S05]  /*4730*/  CALL.REL.NOINC `($__internal_22_$__cuda_sm70_shflsync_bfly_p) ;  /* 0x0000018000007944 */ /* 0x000fea0003c00000 */
[----:B0-----:R-:W-:Y:S01]  /*4740*/  HFMA2.MMA R96, -RZ, RZ, 0, 4.76837158203125e-07 ;  /* 0x00000008ff607435 */ /* 0x001fe200000001ff */
[----:B-1----:R-:W-:Y:S02]  /*4750*/  MOV R2, R97 ;  /* 0x0000006100027202 */ /* 0x002fe40000000f00 */
[----:B------:R-:W-:Y:S02]  /*4760*/  MOV R99, R94 ;  /* 0x0000005e00637202 */ /* 0x000fe40000000f00 */
[----:B------:R-:W-:Y:S02]  /*4770*/  MOV R0, 0x1f ;  /* 0x0000001f00007802 */ /* 0x000fe40000000f00 */
[----:B------:R-:W-:-:S02]  /*4780*/  MOV R97, 0xffffffff ;  /* 0xffffffff00617802 */ /* 0x000fc40000000f00 */
[----:B------:R-:W-:Y:S02]  /*4790*/  MOV R92, 0x47b0 ;  /* 0x000047b0005c7802 */ /* 0x000fe40000000f00 */
[----:B------:R-:W-:Y:S05]  /*47a0*/  CALL.REL.NOINC `($__internal_22_$__cuda_sm70_shflsync_bfly_p) ;  /* 0x0000011000007944 */ /* 0x000fea0003c00000 */
[----:B------:R-:W-:Y:S01]  /*47b0*/  FADD.FTZ R2, R2, R163 ;  /* 0x000000a302027221 */ /* 0x000fe20000010000 */
[----:B0-----:R-:W-:Y:S01]  /*47c0*/  HFMA2.MMA R96, -RZ, RZ, 0, 9.5367431640625e-07 ;  /* 0x00000010ff607435 */ /* 0x001fe200000001ff */
[----:B-1----:R-:W-:Y:S01]  /*47d0*/  FADD.FTZ R94, R94, R97 ;  /* 0x000000615e5e7221 */ /* 0x002fe20000010000 */
[----:B------:R-:W-:Y:S02]  /*47e0*/  MOV R0, 0x1f ;  /* 0x0000001f00007802 */ /* 0x000fe40000000f00 */
[----:B------:R-:W-:Y:S02]  /*47f0*/  MOV R97, 0xffffffff ;  /* 0xffffffff00617802 */ /* 0x000fe40000000f00 */
[----:B------:R-:W-:Y:S02]  /*4800*/  MOV R99, R2 ;  /* 0x0000000200637202 */ /* 0x000fe40000000f00 */
[----:B------:R-:W-:Y:S02]  /*4810*/  MOV R92, 0x4830 ;  /* 0x00004830005c7802 */ /* 0x000fe40000000f00 */
[----:B------:R-:W-:Y:S05]  /*4820*/  CALL.REL.NOINC `($__internal_22_$__cuda_sm70_shflsync_bfly_p) ;  /* 0x0000009000007944 */ /* 0x000fea0003c00000 */
[----:B0-----:R-:W-:Y:S01]  /*4830*/  HFMA2.MMA R96, -RZ, RZ, 0, 9.5367431640625e-07 ;  /* 0x00000010ff607435 */ /* 0x001fe200000001ff */
[----:B-1----:R-:W-:-:S02]  /*4840*/  MOV R95, R97 ;  /* 0x00000061005f7202 */ /* 0x002fc40000000f00 */
[----:B------:R-:W-:Y:S02]  /*4850*/  MOV R99, R94 ;  /* 0x0000005e00637202 */ /* 0x000fe40000000f00 */
[----:B------:R-:W-:Y:S02]  /*4860*/  MOV R0, 0x1f ;  /* 0x0000001f00007802 */ /* 0x000fe40000000f00 */
[----:B------:R-:W-:Y:S02]  /*4870*/  MOV R97, 0xffffffff ;  /* 0xffffffff00617802 */ /* 0x000fe40000000f00 */
[----:B------:R-:W-:Y:S02]  /*4880*/  MOV R92, 0x48a0 ;  /* 0x000048a0005c7802 */ /* 0x000fe40000000f00 */
[----:B------:R-:W-:Y:S05]  /*4890*/  CALL.REL.NOINC `($__internal_22_$__cuda_sm70_shflsync_bfly_p) ;  /* 0x0000002000007944 */ /* 0x000fea0003c00000 */
[----:B-1----:R-:W-:Y:S01]  /*48a0*/  MOV R93, R97 ;  /* 0x00000061005d7202 */ /* 0x002fe20000000f00 */
[----:B0-----:R-:W-:Y:S05]  /*48b0*/  BRA `(.L_x_1202) ;  /* 0xffffd0b000007947 */ /* 0x001fea000383ffff */
        .weak           $__internal_22_$__cuda_sm70_shflsync_bfly_p
        .type           $__internal_22_$__cuda_sm70_shflsync_bfly_p,@function
        .size           $__internal_22_$__cuda_sm70_shflsync_bfly_p,(.L_x_9752 - $__internal_22_$__cuda_sm70_shflsync_bfly_p)
$__internal_22_$__cuda_sm70_shflsync_bfly_p:
[----:B------:R-:W-:Y:S01]  /*48c0*/  HFMA2.MMA R93, -RZ, RZ, 0, 0 ;  /* 0x00000000ff5d7435 */ /* 0x000fe200000001ff */
[----:B------:R-:W-:Y:S04]  /*48d0*/  WARPSYNC R97 ;  /* 0x0000006100007348 */ /* 0x000fe80003800000 */
[----:B------:R0:W1:Y:S01]  /*48e0*/  SHFL.BFLY PT, R97, R99, R96, R0 ;  /* 0x0c00006063617389 */ /* 0x00006200000e0000 */
[----:B------:R-:W-:Y:S05]  /*48f0*/  RET.REL.NODEC R92 `(_ZN10layer_norm13ln_bwd_kernelINS_13Kernel_traitsI6__halfS2_S2_S2_fjLj768ELj1ELj4ELj1ELj16ENS_18Kernel_traits_baseILj768ES2_S2_S2_S2_fjLj128EEEEELb0ELb0ELb1ELb0EEEvNS_9BwdParamsE) ;  /* 0xffffb7005c007950 */ /* 0x000fea0003c3ffff */
.L_x_1203:
        /* <DEDUP_REMOVED lines=16> */
.L_x_9752:


//--------------------- .text._ZN10layer_norm13ln_bwd_kernelINS_13Kernel_traitsI6__halfS2_S2_S2_fjLj768ELj1ELj4ELj1ELj16ENS_18Kernel_traits_baseILj768ES2_S2_S2_S2_fjLj128EEEEELb0ELb0ELb1ELb1EEEvNS_9BwdParamsE --------------------------
	.section	.text._ZN10layer_norm13ln_bwd_kernelINS_13Kernel_traitsI6__halfS2_S2_S2_fjLj768ELj1ELj4ELj1ELj16ENS_18Kernel_traits_baseILj768ES2_S2_S2_S2_fjLj128EEEEELb0ELb0ELb1ELb1EEEvNS_9BwdParamsE,"ax",@progbits
	.sectioninfo	@"SHI_REGISTERS=168"
	.align	128
        .global         _ZN10layer_norm13ln_bwd_kernelINS_13Kernel_traitsI6__halfS2_S2_S2_fjLj768ELj1ELj4ELj1ELj16ENS_18Kernel_traits_baseILj768ES2_S2_S2_S2_fjLj128EEEEELb0ELb0ELb1ELb1EEEvNS_9BwdParamsE
        .type           _ZN10layer_norm13ln_bwd_kernelINS_13Kernel_traitsI6__halfS2_S2_S2_fjLj768ELj1ELj4ELj1ELj16ENS_18Kernel_traits_baseILj768ES2_S2_S2_S2_fjLj128EEEEELb0ELb0ELb1ELb1EEEvNS_9BwdParamsE,@function
        .size           _ZN10layer_norm13ln_bwd_kernelINS_13Kernel_traitsI6__halfS2_S2_S2_fjLj768ELj1ELj4ELj1ELj16ENS_18Kernel_traits_baseILj768ES2_S2_S2_S2_fjLj128EEEEELb0ELb0ELb1ELb1EEEvNS_9BwdParamsE,(.L_x_9753 - _ZN10layer_norm13ln_bwd_kernelINS_13Kernel_traitsI6__halfS2_S2_S2_fjLj768ELj1ELj4ELj1ELj16ENS_18Kernel_traits_baseILj768ES2_S2_S2_S2_fjLj128EEEEELb0ELb0ELb1ELb1EEEvNS_9BwdParamsE)
        .other          _ZN10layer_norm13ln_bwd_kernelINS_13Kernel_traitsI6__halfS2_S2_S2_fjLj768ELj1ELj4ELj1ELj16ENS_18Kernel_traits_baseILj768ES2_S2_S2_S2_fjLj128EEEEELb0ELb0ELb1ELb1EEEvNS_9BwdParamsE,@"STO_CUDA_ENTRY STV_DEFAULT"
_ZN10layer_norm13ln_bwd_kernelINS_13Kernel_traitsI6__halfS2_S2_S2_fjLj768ELj1ELj4ELj1ELj16ENS_18Kernel_traits_baseILj768ES2_S2_S2_S2_fjLj128EEEEELb0ELb0ELb1ELb1EEEvNS_9BwdParamsE:
.text._ZN10layer_norm13ln_bwd_kernelINS_13Kernel_traitsI6__halfS2_S2_S2_fjLj768ELj1ELj4ELj1ELj16ENS_18Kernel_traits_baseILj768ES2_S2_S2_S2_fjLj128EEEEELb0ELb0ELb1ELb1EEEvNS_9BwdParamsE:
        /* <DEDUP_REMOVED lines=34> */
.L_x_1205:
        /* <DEDUP_REMOVED lines=40> */
[--C-:B------:R-:W-:Y:S02]  /*04a0*/  HADD2.F32 R13, -RZ, R17.reuse.H0_H0 ;  /* 0x20000011ff0d7230 */ /* 0x100fe40000004100 */
[----:B0-----:R-:W-:Y:S02]  /*04b0*/  HADD2.F32 R14, -RZ, R17.H1_H1 ;  /* 0x30000011ff0e7230 */ /* 0x001fe40000004100 */
        /* <DEDUP_REMOVED lines=14> */
.L_x_1284:
        /* <DEDUP_REMOVED lines=8> */
[----:B------:R-:W-:Y:S01]  /*0620*/  LOP3.LUT R139, R0, 0x1f, RZ, 0xc0, !PT ;  /* 0x0000001f008b7812 */ /* 0x000fe200078ec0ff */
[----:B------:R-:W-:Y:S03]  /*0630*/  BSSY B1, `(.L_x_1207) ;  /* 0x0000109000017945 */ /* 0x000fe60003800000 */
        /* <DEDUP_REMOVED lines=8> */
[----:B0-----:R-:W-:Y:S01]  /*06c0*/  IMAD.WIDE.U32 R132, R124, R109, c[0x0][0x218] ;  /* 0x000086007c847625 */ /* 0x001fe200078e006d */
[----:B--2---:R-:W-:-:S13]  /*06d0*/  ISETP.GT.AND P1, PT, R141, RZ, PT ;  /* 0x000000ff8d00720c */ /* 0x004fda0003f24270 */
[----:B------:R-:W-:Y:S05]  /*06e0*/  @P1 BRA `(.L_x_1208) ;  /* 0x0000009000001947 */ /* 0x000fea0003800000 */
[----:B-1----:R-:W-:Y:S01]  /*06f0*/  ISETP.NE.U32.AND P0, PT, RZ, c[0x0][0x218], PT ;  /* 0x00008600ff007a0c */ /* 0x002fe20003f05070 */
        /* <DEDUP_REMOVED lines=8> */
.L_x_1208:
[----:B-1----:R-:W-:-:S05]  /*0780*/  IADD3 R88, R141, -0x1, RZ ;  /* 0xffffffff8d587810 */ /* 0x002fca0007ffe0ff */
[----:B------:R-:W-:-:S05]  /*0790*/  IMAD R88, R88, c[0x0][0x168], RZ ;  /* 0x00005a0058587a24 */ /* 0x000fca00078e02ff */
[----:B------:R-:W-:-:S04]  /*07a0*/  SHF.R.S32.HI R89, RZ, 0x1f, R88 ;  /* 0x0000001fff597819 */ /* 0x000fc80000011458 */
[----:B------:R-:W-:Y:S01]  /*07b0*/  LEA.HI R90, R89, R88, RZ, 0x3 ;  /* 0x00000058595a7211 */ /* 0x000fe200078f18ff */
[----:B------:R-:W-:-:S03]  /*07c0*/  IMAD.WIDE.U32 R88, R122, R109, c[0x0][0x188] ;  /* 0x000062007a587625 */ /* 0x000fc600078e006d */
[----:B------:R-:W-:Y:S01]  /*07d0*/  LEA.HI.SX32 R108, R90, R139, 0x1d ;  /* 0x0000008b5a6c7211 */ /* 0x000fe200078feaff */
[----:B------:R-:W-:Y:S02]  /*07e0*/  IMAD.WIDE R128, R2, R131, c[0x0][0x1a0] ;  /* 0x0000680002807625 */ /* 0x000fe400078e0283 */
[----:B------:R-:W2:Y:S02]  /*07f0*/  LDG.E.128 R88, [R88.64] ;  /* 0x0000000458587981 */ /* 0x000ea4000c1e1d00 */
[CC--:B------:R-:W-:Y:S02]  /*0800*/  IMAD.WIDE.U32 R92, R108.reuse, R109.reuse, c[0x0][0x208] ;  /* 0x000082006c5c7625 */ /* 0x0c0fe400078e006d */
[----:B------:R-:W3:Y:S01]  /*0810*/  LDG.E R126, [R128.64] ;  /* 0x00000004807e7981 */ /* 0x000ee2000c1e1900 */
[----:B------:R-:W-:Y:S01]  /*0820*/  IADD3 R100, R108, 0x20, RZ ;  /* 0x000000206c647810 */ /* 0x000fe20007ffe0ff */
        /* <DEDUP_REMOVED lines=15> */
[----:B------:R-:W-:Y:S01]  /*0920*/  ISETP.NE.AND P0, PT, R119, RZ, PT ;  /* 0x000000ff7700720c */ /* 0x000fe20003f05270 */
[----:B--2---:R-:W-:-:S02]  /*0930*/  HADD2.F32 R125, -RZ, R88.H0_H0 ;  /* 0x20000058ff7d7230 */ /* 0x004fc40000004100 */
[----:B------:R-:W-:Y:S01]  /*0940*/  HADD2.F32 R127, -RZ, R88.H1_H1 ;  /* 0x30000058ff7f7230 */ /* 0x000fe20000004100 */
[----:B---3--:R-:W-:Y:S01]  /*0950*/  FSEL R144, R126, RZ, !P0 ;  /* 0x000000ff7e907208 */ /* 0x008fe20004000000 */
[----:B------:R-:W-:Y:S02]  /*0960*/  HADD2.F32 R128, -RZ, R90.H0_H0 ;  /* 0x2000005aff807230 */ /* 0x000fe40000004100 */
[--C-:B------:R-:W-:Y:S02]  /*0970*/  HADD2.F32 R129, -RZ, R91.reuse.H0_H0 ;  /* 0x2000005bff817230 */ /* 0x100fe40000004100 */
[----:B------:R-:W-:Y:S01]  /*0980*/  HADD2.F32 R130, -RZ, R91.H1_H1 ;  /* 0x3000005bff827230 */ /* 0x000fe20000004100 */
[C---:B------:R-:W-:Y:S01]  /*0990*/  FADD.FTZ R125, -R144.reuse, R125 ;  /* 0x0000007d907d7221 */ /* 0x040fe20000010100 */
[--C-:B----4-:R-:W-:Y:S01]  /*09a0*/  HADD2.F32 R91, -RZ, R92.reuse.H0_H0 ;  /* 0x2000005cff5b7230 */ /* 0x110fe20000004100 */
[C---:B------:R-:W-:Y:S01]  /*09b0*/  FADD.FTZ R127, -R144.reuse, R127 ;  /* 0x0000007f907f7221 */ /* 0x040fe20000010100 */
[----:B------:R-:W-:Y:S01]  /*09c0*/  HADD2.F32 R92, -RZ, R92.H1_H1 ;  /* 0x3000005cff5c7230 */ /* 0x000fe20000004100 */
[----:B------:R-:W-:Y:S01]  /*09d0*/  FADD.FTZ R151, -R144, R128 ;  /* 0x0000008090977221 */ /* 0x000fe20000010100 */
[----:B------:R-:W-:Y:S01]  /*09e0*/  HADD2.F32 R88, -RZ, R89.H0_H0 ;  /* 0x20000059ff587230 */ /* 0x000fe20000004100 */
[----:B-----5:R-:W-:-:S02]  /*09f0*/  FMUL.FTZ R125, R120, R125 ;  /* 0x0000007d787d7220 */ /* 0x020fc40000410000 */
[----:B------:R-:W-:Y:S02]  /*0a00*/  FMUL.FTZ R127, R120, R127 ;  /* 0x0000007f787f7220 */ /* 0x000fe40000410000 */
[-C--:B------:R-:W-:Y:S01]  /*0a10*/  FMUL.FTZ R128, R3, R91.reuse ;  /* 0x0000005b03807220 */ /* 0x080fe20000410000 */
[----:B------:R-:W-:Y:S01]  /*0a20*/  HADD2.F32 R138, -RZ, R99.H1_H1 ;  /* 0x30000063ff8a7230 */ /* 0x000fe20000004100 */
[----:B------:R-:W-:Y:S01]  /*0a30*/  FADD.FTZ R155, -R144, R130 ;  /* 0x00000082909b7221 */ /* 0x000fe20000010100 */
[----:B------:R-:W-:Y:S01]  /*0a40*/  HADD2.F32 R131, -RZ, R93.H0_H0 ;  /* 0x2000005dff837230 */ /* 0x000fe20000004100 */
[----:B------:R-:W-:Y:S01]  /*0a50*/  FFMA.FTZ R20, R125, R91, R20 ;  /* 0x0000005b7d147223 */ /* 0x000fe20000010014 */
[--C-:B0-----:R-:W-:Y:S01]  /*0a60*/  HADD2.F32 R133, -RZ, R95.reuse.H0_H0 ;  /* 0x2000005fff857230 */ /* 0x101fe20000004100 */
[----:B------:R-:W-:Y:S01]  /*0a70*/  FADD.FTZ R64, R64, R91 ;  /* 0x0000005b40407221 */ /* 0x000fe20000010000 */
[----:B-1----:R-:W-:Y:S01]  /*0a80*/  HADD2.F32 R134, -RZ, R95.H1_H1 ;  /* 0x3000005fff867230 */ /* 0x002fe20000004100 */
[-C--:B------:R-:W-:Y:S01]  /*0a90*/  FFMA.FTZ R21, R127, R92.reuse, R21 ;  /* 0x0000005c7f157223 */ /* 0x080fe20000010015 */
[--C-:B------:R-:W-:Y:S01]  /*0aa0*/  HADD2.F32 R141, -RZ, R103.reuse.H0_H0 ;  /* 0x20000067ff8d7230 */ /* 0x100fe20000004100 */
[----:B------:R-:W-:Y:S01]  /*0ab0*/  FADD.FTZ R65, R65, R92 ;  /* 0x0000005c41417221 */ /* 0x000fe20000010000 */
[----:B------:R-:W-:Y:S01]  /*0ac0*/  HADD2.F32 R142, -RZ, R103.H1_H1 ;  /* 0x30000067ff8e7230 */ /* 0x000fe20000004100 */
[----:B------:R-:W-:Y:S01]  /*0ad0*/  FMUL.FTZ R130, R4, R92 ;  /* 0x0000005c04827220 */ /* 0x000fe20000410000 */
[----:B------:R-:W-:Y:S01]  /*0ae0*/  HADD2.F32 R89, -RZ, R89.H1_H1 ;  /* 0x30000059ff597230 */ /* 0x000fe20000004100 */
[----:B------:R-:W-:Y:S01]  /*0af0*/  FADD.FTZ R91, RZ, R128 ;  /* 0x00000080ff5b7221 */ /* 0x000fe20000010000 */
[--C-:B------:R-:W-:Y:S01]  /*0b00*/  HADD2.F32 R95, -RZ, R96.reuse.H0_H0 ;  /* 0x20000060ff5f7230 */ /* 0x100fe20000004100 */
[----:B------:R-:W-:Y:S01]  /*0b10*/  FADD.FTZ R149, -R144, R88 ;  /* 0x0000005890957221 */ /* 0x000fe20000010100 */
[----:B------:R-:W-:Y:S01]  /*0b20*/  HADD2.F32 R135, -RZ, R96.H1_H1 ;  /* 0x30000060ff877230 */ /* 0x000fe20000004100 */
[----:B------:R-:W-:Y:S01]  /*0b30*/  FFMA.FTZ R92, R125, R128, RZ ;  /* 0x000000807d5c7223 */ /* 0x000fe200000100ff */
[----:B------:R-:W-:-:S02]  /*0b40*/  HADD2.F32 R103, -RZ, R104.H0_H0 ;  /* 0x20000068ff677230 */ /* 0x000fc40000004100 */
[----:B------:R-:W-:Y:S02]  /*0b50*/  HADD2.F32 R143, -RZ, R104.H1_H1 ;  /* 0x30000068ff8f7230 */ /* 0x000fe40000004100 */
[----:B------:R-:W-:Y:S02]  /*0b60*/  HADD2.F32 R96, -RZ, R97.H0_H0 ;  /* 0x20000061ff607230 */ /* 0x000fe40000004100 */
[----:B------:R-:W-:Y:S02]  /*0b70*/  HADD2.F32 R136, -RZ, R98.H0_H0 ;  /* 0x20000062ff887230 */ /* 0x000fe40000004100 */
[----:B------:R-:W-:Y:S02]  /*0b80*/  HADD2.F32 R104, -RZ, R105.H0_H0 ;  /* 0x20000069ff687230 */ /* 0x000fe40000004100 */
[----:B------:R-:W-:Y:S01]  /*0b90*/  HADD2.F32 R147, -RZ, R107.H0_H0 ;  /* 0x2000006bff937230 */ /* 0x000fe20000004100 */
[----:B------:R-:W-:Y:S01]  /*0ba0*/  FADD.FTZ R163, -R144, R138 ;  /* 0x0000008a90a37221 */ /* 0x000fe20000010100 */
[----:B------:R-:W-:-:S02]  /*0bb0*/  HADD2.F32 R90, -RZ, R90.H1_H1 ;  /* 0x3000005aff5a7230 */ /* 0x000fc40000004100 */
[----:B------:R-:W-:Y:S02]  /*0bc0*/  HADD2.F32 R97, -RZ, R97.H1_H1 ;  /* 0x30000061ff617230 */ /* 0x000fe40000004100 */
[----:B------:R-:W-:Y:S02]  /*0bd0*/  HADD2.F32 R98, -RZ, R98.H1_H1 ;  /* 0x30000062ff627230 */ /* 0x000fe40000004100 */
[----:B------:R-:W-:Y:S02]  /*0be0*/  HADD2.F32 R137, -RZ, R99.H0_H0 ;  /* 0x20000063ff897230 */ /* 0x000fe40000004100 */
[----:B------:R-:W-:Y:S02]  /*0bf0*/  HADD2.F32 R105, -RZ, R105.H1_H1 ;  /* 0x30000069ff697230 */ /* 0x000fe40000004100 */
[--C-:B------:R-:W-:Y:S02]  /*0c00*/  HADD2.F32 R126, -RZ, R106.reuse.H0_H0 ;  /* 0x2000006aff7e7230 */ /* 0x100fe40000004100 */
[----:B------:R-:W-:-:S02]  /*0c10*/  HADD2.F32 R145, -RZ, R106.H1_H1 ;  /* 0x3000006aff917230 */ /* 0x000fc40000004100 */
[----:B------:R-:W-:Y:S01]  /*0c20*/  HADD2.F32 R107, -RZ, R107.H1_H1 ;  /* 0x3000006bff6b7230 */ /* 0x000fe20000004100 */
[----:B------:R-:W-:Y:S01]  /*0c30*/  FMUL.FTZ R138, R5, R131 ;  /* 0x00000083058a7220 */ /* 0x000fe20000410000 */
[----:B------:R-:W-:Y:S01]  /*0c40*/  HADD2.F32 R132, -RZ, R93.H1_H1 ;  /* 0x3000005dff847230 */ /* 0x000fe20000004100 */
[----:B------:R-:W-:Y:S02]  /*0c50*/  FADD.FTZ R91, R91, R130 ;  /* 0x000000825b5b7221 */ /* 0x000fe40000010000 */
[----:B------:R-:W-:Y:S02]  /*0c60*/  FADD.FTZ R89, -R144, R89 ;  /* 0x0000005990597221 */ /* 0x000fe40000010100 */
[----:B------:R-:W-:Y:S02]  /*0c70*/  FMUL.FTZ R149, R120, R149 ;  /* 0x0000009578957220 */ /* 0x000fe40000410000 */
[----:B------:R-:W-:Y:S01]  /*0c80*/  FFMA.FTZ R92, R127, R130, R92 ;  /* 0x000000827f5c7223 */ /* 0x000fe2000001005c */
[----:B------:R-:W-:Y:S01]  /*0c90*/  HADD2.F32 R93, -RZ, R94.H0_H0 ;  /* 0x2000005eff5d7230 */ /* 0x000fe20000004100 */
        /* <DEDUP_REMOVED lines=16> */
[----:B------:R-:W-:Y:S02]  /*0da0*/  FADD.FTZ R107, -R144, R107 ;  /* 0x0000006b906b7221 */ /* 0x000fe40000010100 */
[----:B------:R-:W-:Y:S02]  /*0db0*/  FMUL.FTZ R144, R6, R132 ;  /* 0x0000008406907220 */ /* 0x000fe40000410000 */
[----:B------:R-:W-:Y:S01]  /*0dc0*/  FADD.FTZ R91, R91, R138 ;  /* 0x0000008a5b5b7221 */ /* 0x000fe20000010000 */
[----:B------:R-:W-:Y:S01]  /*0dd0*/  HADD2.F32 R94, -RZ, R94.H1_H1 ;  /* 0x3000005eff5e7230 */ /* 0x000fe20000004100 */
[----:B------:R-:W-:-:S02]  /*0de0*/  FMUL.FTZ R89, R120, R89 ;  /* 0x0000005978597220 */ /* 0x000fc40000410000 */
[----:B------:R-:W-:Y:S02]  /*0df0*/  FFMA.FTZ R92, R149, R138, R92 ;  /* 0x0000008a955c7223 */ /* 0x000fe4000001005c */
[C---:B------:R-:W-:Y:S02]  /*0e00*/  FMUL.FTZ R153, R120.reuse, R153 ;  /* 0x0000009978997220 */ /* 0x040fe40000410000 */
[----:B------:R-:W-:Y:S02]  /*0e10*/  FMUL.FTZ R146, R7, R93 ;  /* 0x0000005d07927220 */ /* 0x000fe40000410000 */
[----:B------:R-:W-:Y:S02]  /*0e20*/  FADD.FTZ R91, R91, R144 ;  /* 0x000000905b5b7221 */ /* 0x000fe40000010000 */
[----:B------:R-:W-:Y:S02]  /*0e30*/  FMUL.FTZ R151, R120, R151 ;  /* 0x0000009778977220 */ /* 0x000fe40000410000 */
[----:B------:R-:W-:-:S02]  /*0e40*/  FFMA.FTZ R92, R89, R144, R92 ;  /* 0x00000090595c7223 */ /* 0x000fc4000001005c */
[-C--:B------:R-:W-:Y:S02]  /*0e50*/  FFMA.FTZ R25, R153, R94.reuse, R25 ;  /* 0x0000005e99197223 */ /* 0x080fe40000010019 */
[----:B------:R-:W-:Y:S02]  /*0e60*/  FADD.FTZ R61, R61, R94 ;  /* 0x0000005e3d3d7221 */ /* 0x000fe40000010000 */
[----:B------:R-:W-:Y:S02]  /*0e70*/  FMUL.FTZ R94, R8, R94 ;  /* 0x0000005e085e7220 */ /* 0x000fe40000410000 */
[----:B------:R-:W-:Y:S02]  /*0e80*/  FADD.FTZ R91, R91, R146 ;  /* 0x000000925b5b7221 */ /* 0x000fe40000010000 */
[----:B------:R-:W-:Y:S02]  /*0e90*/  FFMA.FTZ R92, R151, R146, R92 ;  /* 0x00000092975c7223 */ /* 0x000fe4000001005c */
[----:B------:R-:W-:-:S02]  /*0ea0*/  FMUL.FTZ R148, R9, R133 ;  /* 0x0000008509947220 */ /* 0x000fc40000410000 */
[----:B------:R-:W-:Y:S02]  /*0eb0*/  FADD.FTZ R91, R91, R94 ;  /* 0x0000005e5b5b7221 */ /* 0x000fe40000010000 */
[----:B------:R-:W-:Y:S02]  /*0ec0*/  FMUL.FTZ R129, R120, R129 ;  /* 0x0000008178817220 */ /* 0x000fe40000410000 */
[----:B------:R-:W-:Y:S01]  /*0ed0*/  FFMA.FTZ R92, R153, R94, R92 ;  /* 0x0000005e995c7223 */ /* 0x000fe2000001005c */
[----:B------:R-:W-:Y:S01]  /*0ee0*/  HADD2.F32 R99, -RZ, R100.H0_H0 ;  /* 0x20000064ff637230 */ /* 0x000fe20000004100 */
[----:B------:R-:W-:Y:S02]  /*0ef0*/  FMUL.FTZ R150, R10, R134 ;  /* 0x000000860a967220 */ /* 0x000fe40000410000 */
[----:B------:R-:W-:Y:S02]  /*0f00*/  FADD.FTZ R91, R91, R148 ;  /* 0x000000945b5b7221 */ /* 0x000fe40000010000 */
[----:B------:R-:W-:-:S02]  /*0f10*/  FMUL.FTZ R155, R120, R155 ;  /* 0x0000009b789b7220 */ /* 0x000fc40000410000 */
[----:B------:R-:W-:Y:S01]  /*0f20*/  FFMA.FTZ R92, R129, R148, R92 ;  /* 0x00000094815c7223 */ /* 0x000fe2000001005c */
[----:B------:R-:W-:Y:S01]  /*0f30*/  HADD2.F32 R100, -RZ, R100.H1_H1 ;  /* 0x30000064ff647230 */ /* 0x000fe20000004100 */
[----:B------:R-:W-:Y:S02]  /*0f40*/  FMUL.FTZ R95, R120, R95 ;  /* 0x0000005f785f7220 */ /* 0x000fe40000410000 */
[----:B------:R-:W-:Y:S02]  /*0f50*/  FFMA.FTZ R24, R151, R93, R24 ;  /* 0x0000005d97187223 */ /* 0x000fe40000010018 */
[----:B------:R-:W-:Y:S02]  /*0f60*/  FADD.FTZ R60, R60, R93 ;  /* 0x0000005d3c3c7221 */ /* 0x000fe40000010000 */
[----:B------:R-:W-:Y:S02]  /*0f70*/  FMUL.FTZ R152, R11, R99 ;  /* 0x000000630b987220 */ /* 0x000fe40000410000 */
[----:B------:R-:W-:-:S02]  /*0f80*/  FADD.FTZ R91, R91, R150 ;  /* 0x000000965b5b7221 */ /* 0x000fc40000010000 */
[----:B------:R-:W-:Y:S01]  /*0f90*/  FFMA.FTZ R93, R155, R150, R92 ;  /* 0x000000969b5d7223 */ /* 0x000fe2000001005c */
[----:B------:R-:W-:Y:S01]  /*0fa0*/  HADD2.F32 R139, -RZ, R101.H0_H0 ;  /* 0x20000065ff8b7230 */ /* 0x000fe20000004100 */
[----:B------:R-:W-:Y:S02]  /*0fb0*/  FMUL.FTZ R106, R120, R135 ;  /* 0x00000087786a7220 */ /* 0x000fe40000410000 */
[----:B------:R-:W-:Y:S02]  /*0fc0*/  FFMA.FTZ R28, R95, R99, R28 ;  /* 0x000000635f1c7223 */ /* 0x000fe4000001001c */
[----:B------:R-:W-:Y:S02]  /*0fd0*/  FADD.FTZ R56, R56, R99 ;  /* 0x0000006338387221 */ /* 0x000fe40000010000 */
        /* <DEDUP_REMOVED lines=8> */
[----:B------:R-:W-:-:S02]  /*1060*/  FMUL.FTZ R100, R13, R139 ;  /* 0x0000008b0d647220 */ /* 0x000fc40000410000 */
[----:B------:R-:W-:Y:S02]  /*1070*/  FADD.FTZ R93, R92, R99 ;  /* 0x000000635c5d7221 */ /* 0x000fe40000010000 */
[----:B------:R-:W-:Y:S01]  /*1080*/  FFMA.FTZ R91, R106, R99, R91 ;  /* 0x000000636a5b7223 */ /* 0x000fe2000001005b */
[----:B------:R-:W-:Y:S01]  /*1090*/  HADD2.F32 R101, -RZ, R102.H0_H0 ;  /* 0x20000066ff657230 */ /* 0x000fe20000004100 */
[-C--:B------:R-:W-:Y:S02]  /*10a0*/  FFMA.FTZ R31, R97, R140.reuse, R31 ;  /* 0x0000008c611f7223 */ /* 0x080fe4000001001f */
[----:B------:R-:W-:Y:S02]  /*10b0*/  FADD.FTZ R59, R59, R140 ;  /* 0x0000008c3b3b7221 */ /* 0x000fe40000010000 */
[----:B------:R-:W-:Y:S02]  /*10c0*/  FMUL.FTZ R140, R14, R140 ;  /* 0x0000008c0e8c7220 */ /* 0x000fe40000410000 */
[----:B------:R-:W-:-:S02]  /*10d0*/  FADD.FTZ R93, R93, R100 ;  /* 0x000000645d5d7221 */ /* 0x000fc40000010000 */
[----:B------:R-:W-:Y:S01]  /*10e0*/  FFMA.FTZ R91, R157, R100, R91 ;  /* 0x000000649d5b7223 */ /* 0x000fe2000001005b */
[----:B------:R-:W-:Y:S01]  /*10f0*/  HADD2.F32 R102, -RZ, R102.H1_H1 ;  /* 0x30000066ff667230 */ /* 0x000fe20000004100 */
[C---:B------:R-:W-:Y:S02]  /*1100*/  FMUL.FTZ R161, R120.reuse, R161 ;  /* 0x000000a178a17220 */ /* 0x040fe40000410000 */
[----:B------:R-:W-:Y:S02]  /*1110*/  FMUL.FTZ R159, R120, R159 ;  /* 0x0000009f789f7220 */ /* 0x000fe40000410000 */
[----:B------:R-:W-:Y:S02]  /*1120*/  FMUL.FTZ R154, R15, R101 ;  /* 0x000000650f9a7220 */ /* 0x000fe40000410000 */
[----:B------:R-:W-:Y:S02]  /*1130*/  FADD.FTZ R93, R93, R140 ;  /* 0x0000008c5d5d7221 */ /* 0x000fe40000010000 */
[----:B------:R-:W-:-:S02]  /*1140*/  FFMA.FTZ R91, R97, R140, R91 ;  /* 0x0000008c615b7223 */ /* 0x000fc4000001005b */
[-C--:B------:R-:W-:Y:S02]  /*1150*/  FFMA.FTZ R33, R161, R102.reuse, R33 ;  /* 0x00000066a1217223 */ /* 0x080fe40000010021 */
[----:B------:R-:W-:Y:S02]  /*1160*/  FADD.FTZ R53, R53, R102 ;  /* 0x0000006635357221 */ /* 0x000fe40000010000 */
[----:B------:R-:W-:Y:S02]  /*1170*/  FMUL.FTZ R102, R16, R102 ;  /* 0x0000006610667220 */ /* 0x000fe40000410000 */
[----:B------:R-:W-:Y:S02]  /*1180*/  FADD.FTZ R93, R93, R154 ;  /* 0x0000009a5d5d7221 */ /* 0x000fe40000010000 */
[----:B------:R-:W-:Y:S01]  /*1190*/  FFMA.FTZ R91, R159, R154, R91 ;  /* 0x0000009a9f5b7223 */ /* 0x000fe2000001005b */
[--C-:B------:R-:W-:Y:S01]  /*11a0*/  HADD2.F32 R98, -RZ, R111.reuse.H0_H0 ;  /* 0x2000006fff627230 */ /* 0x100fe20000004100 */
[C---:B------:R-:W-:Y:S01]  /*11b0*/  FMUL.FTZ R163, R120.reuse, R163 ;  /* 0x000000a378a37220 */ /* 0x040fe20000410000 */
[----:B------:R-:W-:Y:S01]  /*11c0*/  HADD2.F32 R104, -RZ, R111.H1_H1 ;  /* 0x3000006fff687230 */ /* 0x000fe20000004100 */
[----:B------:R-:W-:-:S02]  /*11d0*/  FMUL.FTZ R111, R120, R137 ;  /* 0x00000089786f7220 */ /* 0x000fc40000410000 */
[----:B------:R-:W-:Y:S02]  /*11e0*/  FMUL.FTZ R156, R17, R141 ;  /* 0x0000008d119c7220 */ /* 0x000fe40000410000 */
[----:B------:R-:W-:Y:S02]  /*11f0*/  FADD.FTZ R93, R93, R102 ;  /* 0x000000665d5d7221 */ /* 0x000fe40000010000 */
[----:B------:R-:W-:Y:S01]  /*1200*/  FFMA.FTZ R91, R161, R102, R91 ;  /* 0x00000066a15b7223 */ /* 0x000fe2000001005b */
[----:B------:R-:W-:Y:S01]  /*1210*/  HADD2.F32 R88, -RZ, R108.H0_H0 ;  /* 0x2000006cff587230 */ /* 0x000fe20000004100 */
[C---:B------:R-:W-:Y:S01]  /*1220*/  FMUL.FTZ R103, R120.reuse, R103 ;  /* 0x0000006778677220 */ /* 0x040fe20000410000 */
[----:B------:R-:W-:Y:S01]  /*1230*/  HADD2.F32 R90, -RZ, R109.H0_H0 ;  /* 0x2000006dff5a7230 */ /* 0x000fe20000004100 */
[----:B------:R-:W-:Y:S02]  /*1240*/  FMUL.FTZ R165, R120, R165 ;  /* 0x000000a578a57220 */ /* 0x000fe40000410000 */
[----:B------:R-:W-:-:S02]  /*1250*/  FFMA.FTZ R35, R163, R142, R35 ;  /* 0x0000008ea3237223 */ /* 0x000fc40000010023 */
[----:B------:R-:W-:Y:S02]  /*1260*/  FADD.FTZ R55, R55, R142 ;  /* 0x0000008e37377221 */ /* 0x000fe40000010000 */
[----:B------:R-:W-:Y:S02]  /*1270*/  FMUL.FTZ R142, R18, R142 ;  /* 0x0000008e128e7220 */ /* 0x000fe40000410000 */
[----:B------:R-:W-:Y:S02]  /*1280*/  FADD.FTZ R93, R93, R156 ;  /* 0x0000009c5d5d7221 */ /* 0x000fe40000010000 */
[----:B------:R-:W-:Y:S01]  /*1290*/  FFMA.FTZ R91, R111, R156, R91 ;  /* 0x0000009c6f5b7223 */ /* 0x000fe2000001005b */
[----:B------:R-:W-:Y:S01]  /*12a0*/  HADD2.F32 R108, -RZ, R108.H1_H1 ;  /* 0x3000006cff6c7230 */ /* 0x000fe20000004100 */
[----:B------:R-:W-:Y:S02]  /*12b0*/  FMUL.FTZ R143, R120, R143 ;  /* 0x0000008f788f7220 */ /* 0x000fe40000410000 */
[----:B------:R-:W-:-:S02]  /*12c0*/  FFMA.FTZ R36, R103, R88, R36 ;  /* 0x0000005867247223 */ /* 0x000fc40000010024 */
[----:B------:R-:W-:Y:S02]  /*12d0*/  FADD.FTZ R48, R48, R88 ;  /* 0x0000005830307221 */ /* 0x000fe40000010000 */
[-C--:B------:R-:W-:Y:S02]  /*12e0*/  FFMA.FTZ R38, R165, R90.reuse, R38 ;  /* 0x0000005aa5267223 */ /* 0x080fe40000010026 */
[----:B------:R-:W-:Y:S02]  /*12f0*/  FADD.FTZ R50, R50, R90 ;  /* 0x0000005a32327221 */ /* 0x000fe40000010000 */
        /* <DEDUP_REMOVED lines=9> */
[----:B------:R-:W-:Y:S01]  /*1390*/  HADD2.F32 R96, -RZ, R109.H1_H1 ;  /* 0x3000006dff607230 */ /* 0x000fe20000004100 */
        /* <DEDUP_REMOVED lines=16> */
[----:B------:R-:W-:Y:S02]  /*14a0*/  FFMA.FTZ R90, R105, R96, R90 ;  /* 0x00000060695a7223 */ /* 0x000fe4000001005a */
[----:B------:R-:W-:Y:S02]  /*14b0*/  FMUL.FTZ R147, R120, R147 ;  /* 0x0000009378937220 */ /* 0x000fe40000410000 */
[-C--:B------:R-:W-:Y:S02]  /*14c0*/  FFMA.FTZ R41, R145, R110.reuse, R41 ;  /* 0x0000006e91297223 */ /* 0x080fe40000010029 */
[----:B------:R-:W-:Y:S02]  /*14d0*/  FADD.FTZ R45, R45, R110 ;  /* 0x0000006e2d2d7221 */ /* 0x000fe40000010000 */
        /* <DEDUP_REMOVED lines=28> */
[----:B------:R-:W-:Y:S02]  /*16a0*/  FADD.FTZ R92, R91, R104 ;  /* 0x000000685b5c7221 */ /* 0x000fe40000010000 */
[----:B------:R-:W-:Y:S02]  /*16b0*/  FFMA.FTZ R93, R107, R104, R90 ;  /* 0x000000686b5d7223 */ /* 0x000fe4000001005a */
.L_x_1209:
[----:B------:R-:W-:Y:S05]  /*16c0*/  BSYNC B1 ;  /* 0x0000000000017941 */ /* 0x000fea0003800000 */
.L_x_1207:
[----:B------:R-:W-:Y:S05]  /*16d0*/  BRA.DIV ~URZ, `(.L_x_1210) ;  /* 0x000026827f007947 */ /* 0x000fea000b800000 */
[----:B------:R1:W2:Y:S02]  /*16e0*/  SHFL.BFLY PT, R109, R92, 0x1, 0x1f ;  /* 0x0c201f005c6d7f89 */ /* 0x0002a400000e0000 */
.L_x_1285:
[----:B------:R-:W-:Y:S05]  /*16f0*/  BRA.DIV ~URZ, `(.L_x_1211) ;  /* 0x000026e27f007947 */ /* 0x000fea000b800000 */
[----:B------:R-:W3:Y:S01]  /*1700*/  SHFL.BFLY PT, R90, R93, 0x1, 0x1f ;  /* 0x0c201f005d5a7f89 */ /* 0x000ee200000e0000 */
[----:B0-2---:R-:W-:-:S05]  /*1710*/  FADD.FTZ R134, R109, R92 ;  /* 0x0000005c6d867221 */ /* 0x005fca0000010000 */
[----:B------:R-:W0:Y:S01]  /*1720*/  SHFL.BFLY PT, R91, R134, 0x2, 0x1f ;  /* 0x0c401f00865b7f89 */ /* 0x000e2200000e0000 */
[----:B---3--:R-:W-:-:S05]  /*1730*/  FADD.FTZ R90, R90, R93 ;  /* 0x0000005d5a5a7221 */ /* 0x008fca0000010000 */
[----:B------:R-:W2:Y:S01]  /*1740*/  SHFL.BFLY PT, R109, R90, 0x2, 0x1f ;  /* 0x0c401f005a6d7f89 */ /* 0x000ea200000e0000 */
[----:B0-----:R-:W-:-:S05]  /*1750*/  FADD.FTZ R91, R91, R134 ;  /* 0x000000865b5b7221 */ /* 0x001fca0000010000 */
[----:B-1----:R-:W0:Y:S01]  /*1760*/  SHFL.BFLY PT, R92, R91, 0x4, 0x1f ;  /* 0x0c801f005b5c7f89 */ /* 0x002e2200000e0000 */
        /* <DEDUP_REMOVED lines=10> */
.L_x_1286:
[----:B-----5:R-:W-:Y:S01]  /*1810*/  ISETP.GE.AND P2, PT, R121, 0x1, PT ;  /* 0x000000017900780c */ /* 0x020fe20003f46270 */
[----:B--2---:R-:W-:Y:S01]  /*1820*/  FADD.FTZ R109, R109, R92 ;  /* 0x0000005c6d6d7221 */ /* 0x004fe20000010000 */
[----:B------:R-:W-:Y:S01]  /*1830*/  ISETP.NE.AND P0, PT, R119, RZ, PT ;  /* 0x000000ff7700720c */ /* 0x000fe20003f05270 */
[----:B-1----:R-:W-:Y:S01]  /*1840*/  FADD.FTZ R90, R90, R93 ;  /* 0x0000005d5a5a7221 */ /* 0x002fe20000010000 */
[----:B------:R-:W-:Y:S01]  /*1850*/  BSSY B1, `(.L_x_1212) ;  /* 0x000001d000017945 */ /* 0x000fe20003800000 */
[----:B------:R-:W-:-:S05]  /*1860*/  FMUL.FTZ R109, R109, c[0x0][0x1e0] ;  /* 0x000078006d6d7a20 */ /* 0x000fca0000410000 */
        /* <DEDUP_REMOVED lines=18> */
.L_x_1213:
        /* <DEDUP_REMOVED lines=9> */
.L_x_1214:
[----:B------:R-:W-:Y:S05]  /*1a20*/  BSYNC B1 ;  /* 0x0000000000017941 */ /* 0x000fea0003800000 */
.L_x_1212:
        /* <DEDUP_REMOVED lines=13> */
.L_x_1216:
[----:B------:R-:W-:Y:S01]  /*1b00*/  FFMA.FTZ R91, R127, R132, R109 ;  /* 0x000000847f5b7223 */ /* 0x000fe2000001006d */
[----:B------:R-:W-:-:S03]  /*1b10*/  @P3 HADD2.F32 R90, -RZ, R68.H1_H1 ;  /* 0x30000044ff5a3230 */ /* 0x000fc60000004100 */
[----:B------:R-:W-:-:S04]  /*1b20*/  FADD.FTZ R91, R130, -R91 ;  /* 0x8000005b825b7221 */ /* 0x000fc80000010000 */
[----:B------:R-:W-:-:S04]  /*1b30*/  FMUL.FTZ R91, R120, R91 ;  /* 0x0000005b785b7220 */ /* 0x000fc80000410000 */
[----:B------:R-:W-:Y:S02]  /*1b40*/  @P3 FADD.FTZ R91, R91, R90 ;  /* 0x0000005a5b5b3221 */ /* 0x000fe40000010000 */
.L_x_1217:
[----:B------:R-:W-:Y:S05]  /*1b50*/  BSYNC B1 ;  /* 0x0000000000017941 */ /* 0x000fea0003800000 */
.L_x_1215:
        /* <DEDUP_REMOVED lines=11> */
.L_x_1219:
[----:B------:R-:W-:Y:S01]  /*1c10*/  FFMA.FTZ R91, R149, R132, R109 ;  /* 0x00000084955b7223 */ /* 0x000fe2000001006d */
[----:B------:R-:W-:-:S03]  /*1c20*/  @P3 HADD2.F32 R90, -RZ, R69.H0_H0 ;  /* 0x20000045ff5a3230 */ /* 0x000fc60000004100 */
[----:B------:R-:W-:-:S04]  /*1c30*/  FADD.FTZ R91, R138, -R91 ;  /* 0x8000005b8a5b7221 */ /* 0x000fc80000010000 */
[----:B------:R-:W-:-:S04]  /*1c40*/  FMUL.FTZ R91, R120, R91 ;  /* 0x0000005b785b7220 */ /* 0x000fc80000410000 */
[----:B------:R-:W-:Y:S02]  /*1c50*/  @P3 FADD.FTZ R91, R91, R90 ;  /* 0x0000005a5b5b3221 */ /* 0x000fe40000010000 */
.L_x_1220:
[----:B------:R-:W-:Y:S05]  /*1c60*/  BSYNC B1 ;  /* 0x0000000000017941 */ /* 0x000fea0003800000 */
.L_x_1218:
        /* <DEDUP_REMOVED lines=11> */
.L_x_1222:
[----:B------:R-:W-:Y:S01]  /*1d20*/  FFMA.FTZ R91, R89, R132, R109 ;  /* 0x00000084595b7223 */ /* 0x000fe2000001006d */
[----:B------:R-:W-:-:S03]  /*1d30*/  @P3 HADD2.F32 R90, -RZ, R69.H1_H1 ;  /* 0x30000045ff5a3230 */ /* 0x000fc60000004100 */
[----:B------:R-:W-:-:S04]  /*1d40*/  FADD.FTZ R91, R144, -R91 ;  /* 0x8000005b905b7221 */ /* 0x000fc80000010000 */
[----:B------:R-:W-:-:S04]  /*1d50*/  FMUL.FTZ R91, R120, R91 ;  /* 0x0000005b785b7220 */ /* 0x000fc80000410000 */
[----:B------:R-:W-:Y:S02]  /*1d60*/  @P3 FADD.FTZ R91, R91, R90 ;  /* 0x0000005a5b5b3221 */ /* 0x000fe40000010000 */
.L_x_1223:
[----:B------:R-:W-:Y:S05]  /*1d70*/  BSYNC B1 ;  /* 0x0000000000017941 */ /* 0x000fea0003800000 */
.L_x_1221:
        /* <DEDUP_REMOVED lines=11> */
.L_x_1225:
[----:B------:R-:W-:Y:S01]  /*1e30*/  FFMA.FTZ R91, R151, R132, R109 ;  /* 0x00000084975b7223 */ /* 0x000fe2000001006d */
[----:B------:R-:W-:-:S03]  /*1e40*/  @P3 HADD2.F32 R90, -RZ, R70.H0_H0 ;  /* 0x20000046ff5a3230 */ /* 0x000fc60000004100 */
[----:B------:R-:W-:-:S04]  /*1e50*/  FADD.FTZ R91, R146, -R91 ;  /* 0x8000005b925b7221 */ /* 0x000fc80000010000 */
[----:B------:R-:W-:-:S04]  /*1e60*/  FMUL.FTZ R91, R120, R91 ;  /* 0x0000005b785b7220 */ /* 0x000fc80000410000 */
[----:B------:R-:W-:Y:S02]  /*1e70*/  @P3 FADD.FTZ R91, R91, R90 ;  /* 0x0000005a5b5b3221 */ /* 0x000fe40000010000 */
.L_x_1226:
[----:B------:R-:W-:Y:S05]  /*1e80*/  BSYNC B1 ;  /* 0x0000000000017941 */ /* 0x000fea0003800000 */
.L_x_1224:
        /* <DEDUP_REMOVED lines=11> */
.L_x_1228:
[----:B------:R-:W-:Y:S01]  /*1f40*/  FFMA.FTZ R91, R153, R132, R109 ;  /* 0x00000084995b7223 */ /* 0x000fe2000001006d */
[----:B------:R-:W-:-:S03]  /*1f50*/  @P3 HADD2.F32 R90, -RZ, R70.H1_H1 ;  /* 0x30000046ff5a3230 */ /* 0x000fc60000004100 */
[----:B------:R-:W-:-:S04]  /*1f60*/  FADD.FTZ R91, R94, -R91 ;  /* 0x8000005b5e5b7221 */ /* 0x000fc80000010000 */
[----:B------:R-:W-:-:S04]  /*1f70*/  FMUL.FTZ R91, R120, R91 ;  /* 0x0000005b785b7220 */ /* 0x000fc80000410000 */
[----:B------:R-:W-:Y:S02]  /*1f80*/  @P3 FADD.FTZ R91, R91, R90 ;  /* 0x0000005a5b5b3221 */ /* 0x000fe40000010000 */
.L_x_1229:
[----:B------:R-:W-:Y:S05]  /*1f90*/  BSYNC B1 ;  /* 0x0000000000017941 */ /* 0x000fea0003800000 */
.L_x_1227:
        /* <DEDUP_REMOVED lines=11> */
.L_x_1231:
[----:B------:R-:W-:Y:S01]  /*2050*/  FFMA.FTZ R91, R129, R132, R109 ;  /* 0x00000084815b7223 */ /* 0x000fe2000001006d */
[----:B------:R-:W-:-:S03]  /*2060*/  @P3 HADD2.F32 R90, -RZ, R71.H0_H0 ;  /* 0x20000047ff5a3230 */ /* 0x000fc60000004100 */
[----:B------:R-:W-:-:S04]  /*2070*/  FADD.FTZ R91, R148, -R91 ;  /* 0x8000005b945b7221 */ /* 0x000fc80000010000 */
[----:B------:R-:W-:-:S04]  /*2080*/  FMUL.FTZ R91, R120, R91 ;  /* 0x0000005b785b7220 */ /* 0x000fc80000410000 */
[----:B------:R-:W-:Y:S02]  /*2090*/  @P3 FADD.FTZ R91, R91, R90 ;  /* 0x0000005a5b5b3221 */ /* 0x000fe40000010000 */
.L_x_1232:
[----:B------:R-:W-:Y:S05]  /*20a0*/  BSYNC B1 ;  /* 0x0000000000017941 */ /* 0x000fea0003800000 */
.L_x_1230:
[----:B------:R-:W-:Y:S01]  /*20b0*/  @P2 FMUL.FTZ R90, R91, c[0x0][0x1ec] ;  /* 0x00007b005b5a2a20 */ /* 0x000fe20000410000 */
[----:B------:R-:W-:Y:S01]  /*20c0*/  @P0 F2FP.PACK_AB R91, RZ, R91 ;  /* 0x0000005bff5b023e */ /* 0x000fe200000000ff */
[----:B------:R-:W-:Y:S03]  /*20d0*/  BSSY B1, `(.L_x_1233) ;  /* 0x000000e000017945 */ /* 0x000fe60003800000 */
[----:B------:R-:W-:Y:S02]  /*20e0*/  @P2 F2FP.PACK_AB R90, RZ, R90 ;  /* 0x0000005aff5a223e */ /* 0x000fe400000000ff */
[----:B------:R-:W-:Y:S02]  /*20f0*/  @P0 PRMT R83, R91, 0x7610, R83 ;  /* 0x000076105b530816 */ /* 0x000fe40000000053 */
[----:B------:R-:W-:Y:S01]  /*2100*/  @P2 PRMT R87, R90, 0x7610, R87 ;  /* 0x000076105a572816 */ /* 0x000fe20000000057 */
[----:B------:R-:W-:Y:S05]  /*2110*/  @P1 BRA `(.L_x_1234) ;  /* 0x0000004000001947 */ /* 0x000fea0003800000 */
[----:B0-----:R-:W-:Y:S01]  /*2120*/  MOV R92, RZ ;  /* 0x000000ff005c7202 */ /* 0x001fe20000000f00 */
[----:B------:R-:W-:Y:S05]  /*2130*/  @!P3 BRA `(.L_x_1235) ;  /* 0x000000700000b947 */ /* 0x000fea0003800000 */
[----:B------:R-:W-:Y:S01]  /*2140*/  HADD2.F32 R92, -RZ, R71.H1_H1 ;  /* 0x30000047ff5c7230 */ /* 0x000fe20000004100 */
[----:B------:R-:W-:Y:S05]  /*2150*/  BRA `(.L_x_1235) ;  /* 0x0000005000007947 */ /* 0x000fea0003800000 */
.L_x_1234:
[----:B------:R-:W-:-:S04]  /*2160*/  FFMA.FTZ R91, R155, R132, R109 ;  /* 0x000000849b5b7223 */ /* 0x000fc8000001006d */
[----:B------:R-:W-:-:S04]  /*2170*/  FADD.FTZ R91, R150, -R91 ;  /* 0x8000005b965b7221 */ /* 0x000fc80000010000 */
[----:B0-----:R-:W-:Y:S01]  /*2180*/  FMUL.FTZ R92, R120, R91 ;  /* 0x0000005b785c7220 */ /* 0x001fe20000410000 */
[----:B------:R-:W-:-:S05]  /*2190*/  @P3 HADD2.F32 R91, -RZ, R71.H1_H1 ;  /* 0x30000047ff5b3230 */ /* 0x000fca0000004100 */
[----:B------:R-:W-:Y:S02]  /*21a0*/  @P3 FADD.FTZ R92, R92, R91 ;  /* 0x0000005b5c5c3221 */ /* 0x000fe40000010000 */
.L_x_1235:
[----:B------:R-:W-:Y:S05]  /*21b0*/  BSYNC B1 ;  /* 0x0000000000017941 */ /* 0x000fea0003800000 */
.L_x_1233:
[----:B------:R-:W-:Y:S01]  /*21c0*/  @P0 MOV R91, 0x10 ;  /* 0x00000010005b0802 */ /* 0x000fe20000000f00 */
[----:B------:R-:W-:Y:S01]  /*21d0*/  BSSY B1, `(.L_x_1236) ;  /* 0x0000015000017945 */ /* 0x000fe20003800000 */
[----:B------:R-:W-:Y:S01]  /*21e0*/  @P0 F2FP.PACK_AB R93, RZ, R92 ;  /* 0x0000005cff5d023e */ /* 0x000fe200000000ff */
[----:B------:R-:W-:Y:S02]  /*21f0*/  @P2 FMUL.FTZ R92, R92, c[0x0][0x1ec] ;  /* 0x00007b005c5c2a20 */ /* 0x000fe40000410000 */
[----:B------:R-:W-:Y:S01]  /*2200*/  @P0 IMAD.WIDE.U32 R90, R122, R91, c[0x0][0x258] ;  /* 0x000096007a5a0625 */ /* 0x000fe200078e005b */
[----:B------:R-:W-:Y:S02]  /*2210*/  @P2 MOV R122, 0x10 ;  /* 0x00000010007a2802 */ /* 0x000fe40000000f00 */
[----:B------:R-:W-:Y:S02]  /*2220*/  @P2 F2FP.PACK_AB R92, RZ, R92 ;  /* 0x0000005cff5c223e */ /* 0x000fe400000000ff */
        /* <DEDUP_REMOVED lines=8> */
[----:B------:R-:W-:Y:S01]  /*22b0*/  HADD2.F32 R91, -RZ, R72.H0_H0 ;  /* 0x20000048ff5b7230 */ /* 0x000fe20000004100 */
[----:B------:R-:W-:Y:S05]  /*22c0*/  BRA `(.L_x_1238) ;  /* 0x0000005000007947 */ /* 0x000fea0003800000 */
.L_x_1237:
[----:B0-----:R-:W-:Y:S01]  /*22d0*/  FFMA.FTZ R91, R95, R132, R109 ;  /* 0x000000845f5b7223 */ /* 0x001fe2000001006d */
[----:B------:R-:W-:-:S03]  /*22e0*/  @P3 HADD2.F32 R90, -RZ, R72.H0_H0 ;  /* 0x20000048ff5a3230 */ /* 0x000fc60000004100 */
[----:B------:R-:W-:-:S04]  /*22f0*/  FADD.FTZ R91, R152, -R91 ;  /* 0x8000005b985b7221 */ /* 0x000fc80000010000 */
[----:B------:R-:W-:-:S04]  /*2300*/  FMUL.FTZ R91, R120, R91 ;  /* 0x0000005b785b7220 */ /* 0x000fc80000410000 */
[----:B------:R-:W-:Y:S02]  /*2310*/  @P3 FADD.FTZ R91, R91, R90 ;  /* 0x0000005a5b5b3221 */ /* 0x000fe40000010000 */
.L_x_1238:
[----:B------:R-:W-:Y:S05]  /*2320*/  BSYNC B1 ;  /* 0x0000000000017941 */ /* 0x000fea0003800000 */
.L_x_1236:
        /* <DEDUP_REMOVED lines=11> */
.L_x_1240:
[----:B------:R-:W-:-:S04]  /*23e0*/  FFMA.FTZ R90, R106, R132, R109 ;  /* 0x000000846a5a7223 */ /* 0x000fc8000001006d */
[----:B------:R-:W-:Y:S01]  /*23f0*/  FADD.FTZ R91, R99, -R90 ;  /* 0x8000005a635b7221 */ /* 0x000fe20000010000 */
[----:B------:R-:W-:-:S03]  /*2400*/  @P3 HADD2.F32 R90, -RZ, R72.H1_H1 ;  /* 0x30000048ff5a3230 */ /* 0x000fc60000004100 */
[----:B------:R-:W-:-:S04]  /*2410*/  FMUL.FTZ R91, R120, R91 ;  /* 0x0000005b785b7220 */ /* 0x000fc80000410000 */
[----:B------:R-:W-:Y:S02]  /*2420*/  @P3 FADD.FTZ R91, R91, R90 ;  /* 0x0000005a5b5b3221 */ /* 0x000fe40000010000 */
.L_x_1241:
[----:B------:R-:W-:Y:S05]  /*2430*/  BSYNC B1 ;  /* 0x0000000000017941 */ /* 0x000fea0003800000 */
.L_x_1239:
        /* <DEDUP_REMOVED lines=11> */
.L_x_1243:
[----:B------:R-:W-:Y:S01]  /*24f0*/  FFMA.FTZ R91, R157, R132, R109 ;  /* 0x000000849d5b7223 */ /* 0x000fe2000001006d */
[----:B------:R-:W-:-:S03]  /*2500*/  @P3 HADD2.F32 R90, -RZ, R73.H0_H0 ;  /* 0x20000049ff5a3230 */ /* 0x000fc60000004100 */
[----:B------:R-:W-:-:S04]  /*2510*/  FADD.FTZ R91, R100, -R91 ;  /* 0x8000005b645b7221 */ /* 0x000fc80000010000 */
[----:B------:R-:W-:-:S04]  /*2520*/  FMUL.FTZ R91, R120, R91 ;  /* 0x0000005b785b7220 */ /* 0x000fc80000410000 */
[----:B------:R-:W-:Y:S02]  /*2530*/  @P3 FADD.FTZ R91, R91, R90 ;  /* 0x0000005a5b5b3221 */ /* 0x000fe40000010000 */
.L_x_1244:
[----:B------:R-:W-:Y:S05]  /*2540*/  BSYNC B1 ;  /* 0x0000000000017941 */ /* 0x000fea0003800000 */
.L_x_1242:
        /* <DEDUP_REMOVED lines=11> */
.L_x_1246:
[----:B------:R-:W-:Y:S01]  /*2600*/  FFMA.FTZ R91, R97, R132, R109 ;  /* 0x00000084615b7223 */ /* 0x000fe2000001006d */
[----:B------:R-:W-:-:S03]  /*2610*/  @P3 HADD2.F32 R90, -RZ, R73.H1_H1 ;  /* 0x30000049ff5a3230 */ /* 0x000fc60000004100 */
[----:B------:R-:W-:-:S04]  /*2620*/  FADD.FTZ R91, R140, -R91 ;  /* 0x8000005b8c5b7221 */ /* 0x000fc80000010000 */
[----:B------:R-:W-:-:S04]  /*2630*/  FMUL.FTZ R91, R120, R91 ;  /* 0x0000005b785b7220 */ /* 0x000fc80000410000 */
[----:B------:R-:W-:Y:S02]  /*2640*/  @P3 FADD.FTZ R91, R91, R90 ;  /* 0x0000005a5b5b3221 */ /* 0x000fe40000010000 */
.L_x_1247:
[----:B------:R-:W-:Y:S05]  /*2650*/  BSYNC B1 ;  /* 0x0000000000017941 */ /* 0x000fea0003800000 */
.L_x_1245:
        /* <DEDUP_REMOVED lines=11> */
.L_x_1249:
[----:B------:R-:W-:Y:S01]  /*2710*/  FFMA.FTZ R91, R159, R132, R109 ;  /* 0x000000849f5b7223 */ /* 0x000fe2000001006d */
[----:B------:R-:W-:-:S03]  /*2720*/  @P3 HADD2.F32 R90, -RZ, R74.H0_H0 ;  /* 0x2000004aff5a3230 */ /* 0x000fc60000004100 */
[----:B------:R-:W-:-:S04]  /*2730*/  FADD.FTZ R91, R154, -R91 ;  /* 0x8000005b9a5b7221 */ /* 0x000fc80000010000 */
[----:B------:R-:W-:-:S04]  /*2740*/  FMUL.FTZ R91, R120, R91 ;  /* 0x0000005b785b7220 */ /* 0x000fc80000410000 */
[----:B------:R-:W-:Y:S02]  /*2750*/  @P3 FADD.FTZ R91, R91, R90 ;  /* 0x0000005a5b5b3221 */ /* 0x000fe40000010000 */
.L_x_1250:
[----:B------:R-:W-:Y:S05]  /*2760*/  BSYNC B1 ;  /* 0x0000000000017941 */ /* 0x000fea0003800000 */
.L_x_1248:
        /* <DEDUP_REMOVED lines=11> */
.L_x_1252:
[----:B------:R-:W-:Y:S01]  /*2820*/  FFMA.FTZ R91, R161, R132, R109 ;  /* 0x00000084a15b7223 */ /* 0x000fe2000001006d */
[----:B------:R-:W-:-:S03]  /*2830*/  @P3 HADD2.F32 R90, -RZ, R74.H1_H1 ;  /* 0x3000004aff5a3230 */ /* 0x000fc60000004100 */
[----:B------:R-:W-:-:S04]  /*2840*/  FADD.FTZ R91, R102, -R91 ;  /* 0x8000005b665b7221 */ /* 0x000fc80000010000 */
[----:B------:R-:W-:-:S04]  /*2850*/  FMUL.FTZ R91, R120, R91 ;  /* 0x0000005b785b7220 */ /* 0x000fc80000410000 */
[----:B------:R-:W-:Y:S02]  /*2860*/  @P3 FADD.FTZ R91, R91, R90 ;  /* 0x0000005a5b5b3221 */ /* 0x000fe40000010000 */
.L_x_1253:
[----:B------:R-:W-:Y:S05]  /*2870*/  BSYNC B1 ;  /* 0x0000000000017941 */ /* 0x000fea0003800000 */
.L_x_1251:
        /* <DEDUP_REMOVED lines=11> */
.L_x_1255:
[----:B------:R-:W-:Y:S01]  /*2930*/  FFMA.FTZ R91, R111, R132, R109 ;  /* 0x000000846f5b7223 */ /* 0x000fe2000001006d */
[----:B------:R-:W-:-:S03]  /*2940*/  @P3 HADD2.F32 R90, -RZ, R75.H0_H0 ;  /* 0x2000004bff5a3230 */ /* 0x000fc60000004100 */
[----:B------:R-:W-:-:S04]  /*2950*/  FADD.FTZ R91, R156, -R91 ;  /* 0x8000005b9c5b7221 */ /* 0x000fc80000010000 */
[----:B------:R-:W-:-:S04]  /*2960*/  FMUL.FTZ R91, R120, R91 ;  /* 0x0000005b785b7220 */ /* 0x000fc80000410000 */
[----:B------:R-:W-:Y:S02]  /*2970*/  @P3 FADD.FTZ R91, R91, R90 ;  /* 0x0000005a5b5b3221 */ /* 0x000fe40000010000 */
.L_x_1256:
[----:B------:R-:W-:Y:S05]  /*2980*/  BSYNC B1 ;  /* 0x0000000000017941 */ /* 0x000fea0003800000 */
.L_x_1254:
        /* <DEDUP_REMOVED lines=11> */
.L_x_1258:
[----:B------:R-:W-:Y:S01]  /*2a40*/  FFMA.FTZ R91, R163, R132, R109 ;  /* 0x00000084a35b7223 */ /* 0x000fe2000001006d */
[----:B------:R-:W-:-:S03]  /*2a50*/  @P3 HADD2.F32 R90, -RZ, R75.H1_H1 ;  /* 0x3000004bff5a3230 */ /* 0x000fc60000004100 */
[----:B------:R-:W-:-:S04]  /*2a60*/  FADD.FTZ R91, R142, -R91 ;  /* 0x8000005b8e5b7221 */ /* 0x000fc80000010000 */
[----:B------:R-:W-:-:S04]  /*2a70*/  FMUL.FTZ R91, R120, R91 ;  /* 0x0000005b785b7220 */ /* 0x000fc80000410000 */
[----:B------:R-:W-:Y:S02]  /*2a80*/  @P3 FADD.FTZ R91, R91, R90 ;  /* 0x0000005a5b5b3221 */ /* 0x000fe40000010000 */
.L_x_1259:
[----:B------:R-:W-:Y:S05]  /*2a90*/  BSYNC B1 ;  /* 0x0000000000017941 */ /* 0x000fea0003800000 */
.L_x_1257:
[----:B------:R-:W-:Y:S01]  /*2aa0*/  @P0 MOV R92, 0x10 ;  /* 0x00000010005c0802 */ /* 0x000fe20000000f00 */
[----:B------:R-:W-:Y:S01]  /*2ab0*/  BSSY B1, `(.L_x_1260) ;  /* 0x0000016000017945 */ /* 0x000fe20003800000 */
[----:B------:R-:W-:Y:S01]  /*2ac0*/  @P0 F2FP.PACK_AB R90, RZ, R91 ;  /* 0x0000005bff5a023e */ /* 0x000fe200000000ff */
[----:B------:R-:W-:Y:S02]  /*2ad0*/  @P2 FMUL.FTZ R91, R91, c[0x0][0x1ec] ;  /* 0x00007b005b5b2a20 */ /* 0x000fe40000410000 */
[----:B------:R-:W-:Y:S01]  /*2ae0*/  @P0 IMAD.WIDE.U32 R92, R123, R92, c[0x0][0x258] ;  /* 0x000096007b5c0625 */ /* 0x000fe200078e005c */
[----:B------:R-:W-:Y:S02]  /*2af0*/  @P0 PRMT R83, R83, 0x5410, R90 ;  /* 0x0000541053530816 */ /* 0x000fe4000000005a */
[----:B------:R-:W-:Y:S02]  /*2b00*/  @P2 IADD3 R90, R121, 0x20, RZ ;  /* 0x00000020795a2810 */ /* 0x000fe40007ffe0ff */
[----:B------:R-:W-:Y:S01]  /*2b10*/  @P2 MOV R123, 0x10 ;  /* 0x00000010007b2802 */ /* 0x000fe20000000f00 */
[----:B------:R0:W-:Y:S02]  /*2b20*/  @P0 STG.E.128 [R92.64], R80 ;  /* 0x000000505c000986 */ /* 0x0001e4000c101d04 */
[----:B0-----:R-:W-:-:S02]  /*2b30*/  @P2 F2FP.PACK_AB R93, RZ, R91 ;  /* 0x0000005bff5d223e */ /* 0x001fc400000000ff */
[----:B------:R-:W-:Y:S02]  /*2b40*/  @P2 IMAD.WIDE.U32 R90, R90, R123, c[0x0][0x248] ;  /* 0x000092005a5a2625 */ /* 0x000fe400078e007b */
[----:B------:R-:W-:-:S05]  /*2b50*/  @P2 PRMT R87, R87, 0x5410, R93 ;  /* 0x0000541057572816 */ /* 0x000fca000000005d */
[----:B------:R0:W-:Y:S01]  /*2b60*/  @P2 STG.E.128 [R90.64], R84 ;  /* 0x000000545a002986 */ /* 0x0001e2000c101d04 */
[----:B------:R-:W-:Y:S05]  /*2b70*/  @P1 BRA `(.L_x_1261) ;  /* 0x0000004000001947 */ /* 0x000fea0003800000 */
[----:B0-----:R-:W-:Y:S01]  /*2b80*/  HFMA2.MMA R91, -RZ, RZ, 0, 0 ;  /* 0x00000000ff5b7435 */ /* 0x001fe200000001ff */
[----:B------:R-:W-:Y:S05]  /*2b90*/  @!P3 BRA `(.L_x_1262) ;  /* 0x000000700000b947 */ /* 0x000fea0003800000 */
[----:B------:R-:W-:Y:S01]  /*2ba0*/  HADD2.F32 R91, -RZ, R76.H0_H0 ;  /* 0x2000004cff5b7230 */ /* 0x000fe20000004100 */
[----:B------:R-:W-:Y:S05]  /*2bb0*/  BRA `(.L_x_1262) ;  /* 0x0000005000007947 */ /* 0x000fea0003800000 */
.L_x_1261:
[----:B0-----:R-:W-:Y:S01]  /*2bc0*/  FFMA.FTZ R91, R103, R132, R109 ;  /* 0x00000084675b7223 */ /* 0x001fe2000001006d */
[----:B------:R-:W-:-:S03]  /*2bd0*/  @P3 HADD2.F32 R90, -RZ, R76.H0_H0 ;  /* 0x2000004cff5a3230 */ /* 0x000fc60000004100 */
[----:B------:R-:W-:-:S04]  /*2be0*/  FADD.FTZ R91, R88, -R91 ;  /* 0x8000005b585b7221 */ /* 0x000fc80000010000 */
[----:B------:R-:W-:-:S04]  /*2bf0*/  FMUL.FTZ R91, R120, R91 ;  /* 0x0000005b785b7220 */ /* 0x000fc80000410000 */
[----:B------:R-:W-:Y:S02]  /*2c00*/  @P3 FADD.FTZ R91, R91, R90 ;  /* 0x0000005a5b5b3221 */ /* 0x000fe40000010000 */
.L_x_1262:
[----:B------:R-:W-:Y:S05]  /*2c10*/  BSYNC B1 ;  /* 0x0000000000017941 */ /* 0x000fea0003800000 */
.L_x_1260:
        /* <DEDUP_REMOVED lines=11> */
.L_x_1264:
[----:B------:R-:W-:Y:S01]  /*2cd0*/  FFMA.FTZ R91, R143, R132, R109 ;  /* 0x000000848f5b7223 */ /* 0x000fe2000001006d */
[----:B------:R-:W-:-:S03]  /*2ce0*/  @P3 HADD2.F32 R90, -RZ, R76.H1_H1 ;  /* 0x3000004cff5a3230 */ /* 0x000fc60000004100 */
[----:B------:R-:W-:-:S04]  /*2cf0*/  FADD.FTZ R91, R108, -R91 ;  /* 0x8000005b6c5b7221 */ /* 0x000fc80000010000 */
[----:B------:R-:W-:-:S04]  /*2d00*/  FMUL.FTZ R91, R120, R91 ;  /* 0x0000005b785b7220 */ /* 0x000fc80000410000 */
[----:B------:R-:W-:Y:S02]  /*2d10*/  @P3 FADD.FTZ R91, R91, R90 ;  /* 0x0000005a5b5b3221 */ /* 0x000fe40000010000 */
.L_x_1265:
[----:B------:R-:W-:Y:S05]  /*2d20*/  BSYNC B1 ;  /* 0x0000000000017941 */ /* 0x000fea0003800000 */
.L_x_1263:
        /* <DEDUP_REMOVED lines=11> */
.L_x_1267:
[----:B------:R-:W-:Y:S01]  /*2de0*/  FFMA.FTZ R91, R165, R132, R109 ;  /* 0x00000084a55b7223 */ /* 0x000fe2000001006d */
[----:B------:R-:W-:-:S03]  /*2df0*/  @P3 HADD2.F32 R90, -RZ, R77.H0_H0 ;  /* 0x2000004dff5a3230 */ /* 0x000fc60000004100 */
[----:B------:R-:W-:-:S04]  /*2e00*/  FADD.FTZ R91, R158, -R91 ;  /* 0x8000005b9e5b7221 */ /* 0x000fc80000010000 */
[----:B------:R-:W-:-:S04]  /*2e10*/  FMUL.FTZ R91, R120, R91 ;  /* 0x0000005b785b7220 */ /* 0x000fc80000410000 */
[----:B------:R-:W-:Y:S02]  /*2e20*/  @P3 FADD.FTZ R91, R91, R90 ;  /* 0x0000005a5b5b3221 */ /* 0x000fe40000010000 */
.L_x_1268:
[----:B------:R-:W-:Y:S05]  /*2e30*/  BSYNC B1 ;  /* 0x0000000000017941 */ /* 0x000fea0003800000 */
.L_x_1266:
        /* <DEDUP_REMOVED lines=11> */
.L_x_1270:
[----:B------:R-:W-:Y:S01]  /*2ef0*/  FFMA.FTZ R91, R105, R132, R109 ;  /* 0x00000084695b7223 */ /* 0x000fe2000001006d */
[----:B------:R-:W-:-:S03]  /*2f00*/  @P3 HADD2.F32 R90, -RZ, R77.H1_H1 ;  /* 0x3000004dff5a3230 */ /* 0x000fc60000004100 */
[----:B------:R-:W-:-:S04]  /*2f10*/  FADD.FTZ R91, R96, -R91 ;  /* 0x8000005b605b7221 */ /* 0x000fc80000010000 */
[----:B------:R-:W-:-:S04]  /*2f20*/  FMUL.FTZ R91, R120, R91 ;  /* 0x0000005b785b7220 */ /* 0x000fc80000410000 */
[----:B------:R-:W-:Y:S02]  /*2f30*/  @P3 FADD.FTZ R91, R91, R90 ;  /* 0x0000005a5b5b3221 */ /* 0x000fe40000010000 */
.L_x_1271:
[----:B------:R-:W-:Y:S05]  /*2f40*/  BSYNC B1 ;  /* 0x0000000000017941 */ /* 0x000fea0003800000 */
.L_x_1269:
        /* <DEDUP_REMOVED lines=11> */
.L_x_1273:
[----:B------:R-:W-:-:S04]  /*3000*/  FFMA.FTZ R90, R126, R132, R109 ;  /* 0x000000847e5a7223 */ /* 0x000fc8000001006d */
[----:B------:R-:W-:Y:S01]  /*3010*/  FADD.FTZ R91, R101, -R90 ;  /* 0x8000005a655b7221 */ /* 0x000fe20000010000 */
[----:B------:R-:W-:-:S03]  /*3020*/  @P3 HADD2.F32 R90, -RZ, R78.H0_H0 ;  /* 0x2000004eff5a3230 */ /* 0x000fc60000004100 */
[----:B------:R-:W-:-:S04]  /*3030*/  FMUL.FTZ R91, R120, R91 ;  /* 0x0000005b785b7220 */ /* 0x000fc80000410000 */
[----:B------:R-:W-:Y:S02]  /*3040*/  @P3 FADD.FTZ R91, R91, R90 ;  /* 0x0000005a5b5b3221 */ /* 0x000fe40000010000 */
.L_x_1274:
[----:B------:R-:W-:Y:S05]  /*3050*/  BSYNC B1 ;  /* 0x0000000000017941 */ /* 0x000fea0003800000 */
.L_x_1272:
        /* <DEDUP_REMOVED lines=11> */
.L_x_1276:
[----:B------:R-:W-:Y:S01]  /*3110*/  FFMA.FTZ R91, R145, R132, R109 ;  /* 0x00000084915b7223 */ /* 0x000fe2000001006d */
[----:B------:R-:W-:-:S03]  /*3120*/  @P3 HADD2.F32 R90, -RZ, R78.H1_H1 ;  /* 0x3000004eff5a3230 */ /* 0x000fc60000004100 */
[----:B------:R-:W-:-:S04]  /*3130*/  FADD.FTZ R91, R110, -R91 ;  /* 0x8000005b6e5b7221 */ /* 0x000fc80000010000 */
[----:B------:R-:W-:-:S04]  /*3140*/  FMUL.FTZ R91, R120, R91 ;  /* 0x0000005b785b7220 */ /* 0x000fc80000410000 */
[----:B------:R-:W-:Y:S02]  /*3150*/  @P3 FADD.FTZ R91, R91, R90 ;  /* 0x0000005a5b5b3221 */ /* 0x000fe40000010000 */
.L_x_1277:
[----:B------:R-:W-:Y:S05]  /*3160*/  BSYNC B1 ;  /* 0x0000000000017941 */ /* 0x000fea0003800000 */
.L_x_1275:
        /* <DEDUP_REMOVED lines=11> */
.L_x_1279:
[----:B------:R-:W-:Y:S01]  /*3220*/  FFMA.FTZ R91, R147, R132, R109 ;  /* 0x00000084935b7223 */ /* 0x000fe2000001006d */
[----:B------:R-:W-:-:S03]  /*3230*/  @P3 HADD2.F32 R90, -RZ, R79.H0_H0 ;  /* 0x2000004fff5a3230 */ /* 0x000fc60000004100 */
[----:B------:R-:W-:-:S04]  /*3240*/  FADD.FTZ R91, R98, -R91 ;  /* 0x8000005b625b7221 */ /* 0x000fc80000010000 */
[----:B------:R-:W-:-:S04]  /*3250*/  FMUL.FTZ R91, R120, R91 ;  /* 0x0000005b785b7220 */ /* 0x000fc80000410000 */
[----:B------:R-:W-:Y:S02]  /*3260*/  @P3 FADD.FTZ R91, R91, R90 ;  /* 0x0000005a5b5b3221 */ /* 0x000fe40000010000 */
.L_x_1280:
[----:B------:R-:W-:Y:S05]  /*3270*/  BSYNC B1 ;  /* 0x0000000000017941 */ /* 0x000fea0003800000 */
.L_x_1278:
        /* <DEDUP_REMOVED lines=11> */
.L_x_1282:
[----:B------:R-:W-:Y:S01]  /*3330*/  FFMA.FTZ R109, R107, R132, R109 ;  /* 0x000000846b6d7223 */ /* 0x000fe2000001006d */
[----:B------:R-:W-:-:S03]  /*3340*/  @P3 HADD2.F32 R90, -RZ, R79.H1_H1 ;  /* 0x3000004fff5a3230 */ /* 0x000fc60000004100 */
[----:B------:R-:W-:-:S04]  /*3350*/  FADD.FTZ R109, R104, -R109 ;  /* 0x8000006d686d7221 */ /* 0x000fc80000010000 */
[----:B------:R-:W-:-:S04]  /*3360*/  FMUL.FTZ R109, R120, R109 ;  /* 0x0000006d786d7220 */ /* 0x000fc80000410000 */
[----:B------:R-:W-:Y:S02]  /*3370*/  @P3 FADD.FTZ R109, R109, R90 ;  /* 0x0000005a6d6d3221 */ /* 0x000fe40000010000 */
.L_x_1283:
[----:B------:R-:W-:Y:S05]  /*3380*/  BSYNC B1 ;  /* 0x0000000000017941 */ /* 0x000fea0003800000 */
.L_x_1281:
[----:B------:R-:W-:Y:S01]  /*3390*/  @P2 FMUL.FTZ R90, R109, c[0x0][0x1ec] ;  /* 0x00007b006d5a2a20 */ /* 0x000fe20000410000 */
[----:B------:R-:W-:Y:S02]  /*33a0*/  @P0 MOV R93, 0x10 ;  /* 0x00000010005d0802 */ /* 0x000fe40000000f00 */
[----:B------:R-:W-:Y:S02]  /*33b0*/  @P2 IADD3 R91, R121, 0x40, RZ ;  /* 0x00000040795b2810 */ /* 0x000fe40007ffe0ff */
[----:B------:R-:W-:Y:S01]  /*33c0*/  @P2 MOV R122, 0x10 ;  /* 0x00000010007a2802 */ /* 0x000fe20000000f00 */
[----:B------:R-:W-:Y:S01]  /*33d0*/  @P0 IMAD.WIDE.U32 R92, R124, R93, c[0x0][0x258] ;  /* 0x000096007c5c0625 */ /* 0x000fe200078e005d */
[----:B------:R-:W-:Y:S02]  /*33e0*/  @P0 F2FP.PACK_AB R109, RZ, R109 ;  /* 0x0000006dff6d023e */ /* 0x000fe400000000ff */
[----:B------:R-:W-:Y:S01]  /*33f0*/  @P2 F2FP.PACK_AB R120, RZ, R90 ;  /* 0x0000005aff78223e */ /* 0x000fe200000000ff */
        /* <DEDUP_REMOVED lines=10> */
.L_x_1206:
[----:B------:R-:W-:Y:S05]  /*34a0*/  BSYNC B0 ;  /* 0x0000000000007941 */ /* 0x000fea0003800000 */
.L_x_1204:
        /* <DEDUP_REMOVED lines=139> */
.L_x_1210:
[----:B0-----:R-:W-:Y:S01]  /*3d60*/  HFMA2.MMA R133, -RZ, RZ, 0, 5.9604644775390625e-08 ;  /* 0x00000001ff857435 */ /* 0x001fe200000001ff */
[----:B------:R-:W-:-:S02]  /*3d70*/  MOV R134, R92 ;  /* 0x0000005c00867202 */ /* 0x000fc40000000f00 */
[----:B------:R-:W-:Y:S02]  /*3d80*/  MOV R131, 0x1f ;  /* 0x0000001f00837802 */ /* 0x000fe40000000f00 */
[----:B------:R-:W-:Y:S02]  /*3d90*/  MOV R132, 0xffffffff ;  /* 0xffffffff00847802 */ /* 0x000fe40000000f00 */
[----:B------:R-:W-:Y:S02]  /*3da0*/  MOV R90, 0x3dc0 ;  /* 0x00003dc0005a7802 */ /* 0x000fe40000000f00 */
[----:B-----5:R-:W-:Y:S05]  /*3db0*/  CALL.REL.NOINC `($__internal_23_$__cuda_sm70_shflsync_bfly_p) ;  /* 0x0000046000007944 */ /* 0x020fea0003c00000 */
[----:B-1----:R-:W-:Y:S01]  /*3dc0*/  MOV R109, R132 ;  /* 0x00000084006d7202 */ /* 0x002fe20000000f00 */
[----:B0-----:R-:W-:Y:S05]  /*3dd0*/  BRA `(.L_x_1285) ;  /* 0xffffd91000007947 */ /* 0x001fea000383ffff */
.L_x_1211:
[----:B0-----:R-:W-:Y:S01]  /*3de0*/  HFMA2.MMA R133, -RZ, RZ, 0, 5.9604644775390625e-08 ;  /* 0x00000001ff857435 */ /* 0x001fe200000001ff */
[----:B------:R-:W-:Y:S02]  /*3df0*/  MOV R134, R93 ;  /* 0x0000005d00867202 */ /* 0x000fe40000000f00 */
[----:B------:R-:W-:Y:S02]  /*3e00*/  MOV R131, 0x1f ;  /* 0x0000001f00837802 */ /* 0x000fe40000000f00 */
[----:B------:R-:W-:-:S02]  /*3e10*/  MOV R132, 0xffffffff ;  /* 0xffffffff00847802 */ /* 0x000fc40000000f00 */
[----:B------:R-:W-:Y:S02]  /*3e20*/  MOV R90, 0x3e40 ;  /* 0x00003e40005a7802 */ /* 0x000fe40000000f00 */
[----:B-12--5:R-:W-:Y:S05]  /*3e30*/  CALL.REL.NOINC `($__internal_23_$__cuda_sm70_shflsync_bfly_p) ;  /* 0x000003e000007944 */ /* 0x026fea0003c00000 */
[----:B------:R-:W-:Y:S01]  /*3e40*/  FADD.FTZ R109, R109, R92 ;  /* 0x0000005c6d6d7221 */ /* 0x000fe20000010000 */
[----:B0-----:R-:W-:Y:S01]  /*3e50*/  HFMA2.MMA R133, -RZ, RZ, 0, 1.1920928955078125e-07 ;  /* 0x00000002ff857435 */ /* 0x001fe200000001ff */
[----:B-1----:R-:W-:Y:S01]  /*3e60*/  FADD.FTZ R93, R93, R132 ;  /* 0x000000845d5d7221 */ /* 0x002fe20000010000 */
[----:B------:R-:W-:Y:S02]  /*3e70*/  MOV R131, 0x1f ;  /* 0x0000001f00837802 */ /* 0x000fe40000000f00 */
[----:B------:R-:W-:Y:S02]  /*3e80*/  MOV R132, 0xffffffff ;  /* 0xffffffff00847802 */ /* 0x000fe40000000f00 */
[----:B------:R-:W-:Y:S02]  /*3e90*/  MOV R134, R109 ;  /* 0x0000006d00867202 */ /* 0x000fe40000000f00 */
[----:B------:R-:W-:Y:S02]  /*3ea0*/  MOV R90, 0x3ec0 ;  /* 0x00003ec0005a7802 */ /* 0x000fe40000000f00 */
[----:B------:R-:W-:Y:S05]  /*3eb0*/  CALL.REL.NOINC `($__internal_23_$__cuda_sm70_shflsync_bfly_p) ;  /* 0x0000036000007944 */ /* 0x000fea0003c00000 */
[----:B0-----:R-:W-:Y:S01]  /*3ec0*/  HFMA2.MMA R133, -RZ, RZ, 0, 1.1920928955078125e-07 ;  /* 0x00000002ff857435 */ /* 0x001fe200000001ff */
[----:B-1----:R-:W-:-:S02]  /*3ed0*/  MOV R92, R132 ;  /* 0x00000084005c7202 */ /* 0x002fc40000000f00 */
[----:B------:R-:W-:Y:S02]  /*3ee0*/  MOV R134, R93 ;  /* 0x0000005d00867202 */ /* 0x000fe40000000f00 */
[----:B------:R-:W-:Y:S02]  /*3ef0*/  MOV R131, 0x1f ;  /* 0x0000001f00837802 */ /* 0x000fe40000000f00 */
[----:B------:R-:W-:Y:S02]  /*3f00*/  MOV R132, 0xffffffff ;  /* 0xffffffff00847802 */ /* 0x000fe40000000f00 */
[----:B------:R-:W-:Y:S02]  /*3f10*/  MOV R90, 0x3f30 ;  /* 0x00003f30005a7802 */ /* 0x000fe40000000f00 */
[----:B------:R-:W-:Y:S05]  /*3f20*/  CALL.REL.NOINC `($__internal_23_$__cuda_sm70_shflsync_bfly_p) ;  /* 0x000002f000007944 */ /* 0x000fea0003c00000 */
[----:B------:R-:W-:Y:S01]  /*3f30*/  FADD.FTZ R109, R92, R109 ;  /* 0x0000006d5c6d7221 */ /* 0x000fe20000010000 */
[----:B0-----:R-:W-:Y:S01]  /*3f40*/  HFMA2.MMA R133, -RZ, RZ, 0, 2.384185791015625e-07 ;  /* 0x00000004ff857435 */ /* 0x001fe200000001ff */
[----:B-1----:R-:W-:Y:S01]  /*3f50*/  FADD.FTZ R93, R93, R132 ;  /* 0x000000845d5d7221 */ /* 0x002fe20000010000 */
[----:B------:R-:W-:Y:S02]  /*3f60*/  MOV R131, 0x1f ;  /* 0x0000001f00837802 */ /* 0x000fe40000000f00 */
[----:B------:R-:W-:-:S02]  /*3f70*/  MOV R132, 0xffffffff ;  /* 0xffffffff00847802 */ /* 0x000fc40000000f00 */
[----:B------:R-:W-:Y:S02]  /*3f80*/  MOV R134, R109 ;  /* 0x0000006d00867202 */ /* 0x000fe40000000f00 */
[----:B------:R-:W-:Y:S02]  /*3f90*/  MOV R90, 0x3fb0 ;  /* 0x00003fb0005a7802 */ /* 0x000fe40000000f00 */
[----:B------:R-:W-:Y:S05]  /*3fa0*/  CALL.REL.NOINC `($__internal_23_$__cuda_sm70_shflsync_bfly_p) ;  /* 0x0000027000007944 */ /* 0x000fea0003c00000 */
[----:B0-----:R-:W-:Y:S01]  /*3fb0*/  HFMA2.MMA R133, -RZ, RZ, 0, 2.384185791015625e-07 ;  /* 0x00000004ff857435 */ /* 0x001fe200000001ff */
[----:B-1----:R-:W-:Y:S02]  /*3fc0*/  MOV R92, R132 ;  /* 0x00000084005c7202 */ /* 0x002fe40000000f00 */
[----:B------:R-:W-:Y:S02]  /*3fd0*/  MOV R134, R93 ;  /* 0x0000005d00867202 */ /* 0x000fe40000000f00 */
[----:B------:R-:W-:Y:S02]  /*3fe0*/  MOV R131, 0x1f ;  /* 0x0000001f00837802 */ /* 0x000fe40000000f00 */
[----:B------:R-:W-:Y:S02]  /*3ff0*/  MOV R132, 0xffffffff ;  /* 0xffffffff00847802 */ /* 0x000fe40000000f00 */
[----:B------:R-:W-:-:S02]  /*4000*/  MOV R90, 0x4020 ;  /* 0x00004020005a7802 */ /* 0x000fc40000000f00 */
[----:B------:R-:W-:Y:S05]  /*4010*/  CALL.REL.NOINC `($__internal_23_$__cuda_sm70_shflsync_bfly_p) ;  /* 0x0000020000007944 */ /* 0x000fea0003c00000 */
[----:B------:R-:W-:Y:S01]  /*4020*/  FADD.FTZ R109, R92, R109 ;  /* 0x0000006d5c6d7221 */ /* 0x000fe20000010000 */
[----:B0-----:R-:W-:Y:S01]  /*4030*/  HFMA2.MMA R133, -RZ, RZ, 0, 4.76837158203125e-07 ;  /* 0x00000008ff857435 */ /* 0x001fe200000001ff */
[----:B-1----:R-:W-:Y:S01]  /*4040*/  FADD.FTZ R93, R93, R132 ;  /* 0x000000845d5d7221 */ /* 0x002fe20000010000 */
[----:B------:R-:W-:-:S02]  /*4050*/  MOV R131, 0x1f ;  /* 0x0000001f00837802 */ /* 0x000fc40000000f00 */
[----:B------:R-:W-:Y:S02]  /*4060*/  MOV R132, 0xffffffff ;  /* 0xffffffff00847802 */ /* 0x000fe40000000f00 */
[----:B------:R-:W-:Y:S02]  /*4070*/  MOV R134, R109 ;  /* 0x0000006d00867202 */ /* 0x000fe40000000f00 */
[----:B------:R-:W-:Y:S02]  /*4080*/  MOV R90, 0x40a0 ;  /* 0x000040a0005a7802 */ /* 0x000fe40000000f00 */
[----:B------:R-:W-:Y:S05]  /*4090*/  CALL.REL.NOINC `($__internal_23_$__cuda_sm70_shflsync_bfly_p) ;  /* 0x0000018000007944 */ /* 0x000fea0003c00000 */
[----:B0-----:R-:W-:Y:S01]  /*40a0*/  HFMA2.MMA R133, -RZ, RZ, 0, 4.76837158203125e-07 ;  /* 0x00000008ff857435 */ /* 0x001fe200000001ff */
[----:B-1----:R-:W-:Y:S02]  /*40b0*/  MOV R92, R132 ;  /* 0x00000084005c7202 */ /* 0x002fe40000000f00 */
[----:B------:R-:W-:Y:S02]  /*40c0*/  MOV R134, R93 ;  /* 0x0000005d00867202 */ /* 0x000fe40000000f00 */
[----:B------:R-:W-:Y:S02]  /*40d0*/  MOV R131, 0x1f ;  /* 0x0000001f00837802 */ /* 0x000fe40000000f00 */
[----:B------:R-:W-:-:S02]  /*40e0*/  MOV R132, 0xffffffff ;  /* 0xffffffff00847802 */ /* 0x000fc40000000f00 */
[----:B------:R-:W-:Y:S02]  /*40f0*/  MOV R90, 0x4110 ;  /* 0x00004110005a7802 */ /* 0x000fe40000000f00 */
[----:B------:R-:W-:Y:S05]  /*4100*/  CALL.REL.NOINC `($__internal_23_$__cuda_sm70_shflsync_bfly_p) ;  /* 0x0000011000007944 */ /* 0x000fea0003c00000 */
[----:B------:R-:W-:Y:S01]  /*4110*/  FADD.FTZ R92, R92, R109 ;  /* 0x0000006d5c5c7221 */ /* 0x000fe20000010000 */
[----:B0-----:R-:W-:Y:S01]  /*4120*/  HFMA2.MMA R133, -RZ, RZ, 0, 9.5367431640625e-07 ;  /* 0x00000010ff857435 */ /* 0x001fe200000001ff */
[----:B-1----:R-:W-:Y:S01]  /*4130*/  FADD.FTZ R93, R93, R132 ;  /* 0x000000845d5d7221 */ /* 0x002fe20000010000 */
[----:B------:R-:W-:Y:S02]  /*4140*/  MOV R131, 0x1f ;  /* 0x0000001f00837802 */ /* 0x000fe40000000f00 */
[----:B------:R-:W-:Y:S02]  /*4150*/  MOV R132, 0xffffffff ;  /* 0xffffffff00847802 */ /* 0x000fe40000000f00 */
[----:B------:R-:W-:Y:S02]  /*4160*/  MOV R134, R92 ;  /* 0x0000005c00867202 */ /* 0x000fe40000000f00 */
[----:B------:R-:W-:Y:S02]  /*4170*/  MOV R90, 0x4190 ;  /* 0x00004190005a7802 */ /* 0x000fe40000000f00 */
[----:B------:R-:W-:Y:S05]  /*4180*/  CALL.REL.NOINC `($__internal_23_$__cuda_sm70_shflsync_bfly_p) ;  /* 0x0000009000007944 */ /* 0x000fea0003c00000 */
[----:B0-----:R-:W-:Y:S01]  /*4190*/  HFMA2.MMA R133, -RZ, RZ, 0, 9.5367431640625e-07 ;  /* 0x00000010ff857435 */ /* 0x001fe200000001ff */
[----:B-1----:R-:W-:-:S02]  /*41a0*/  MOV R109, R132 ;  /* 0x00000084006d7202 */ /* 0x002fc40000000f00 */
[----:B------:R-:W-:Y:S02]  /*41b0*/  MOV R134, R93 ;  /* 0x0000005d00867202 */ /* 0x000fe40000000f00 */
[----:B------:R-:W-:Y:S02]  /*41c0*/  MOV R131, 0x1f ;  /* 0x0000001f00837802 */ /* 0x000fe40000000f00 */
[----:B------:R-:W-:Y:S02]  /*41d0*/  MOV R132, 0xffffffff ;  /* 0xffffffff00847802 */ /* 0x000fe40000000f00 */
[----:B------:R-:W-:Y:S02]  /*41e0*/  MOV R90, 0x4200 ;  /* 0x00004200005a7802 */ /* 0x000fe40000000f00 */
[----:B------:R-:W-:Y:S05]  /*41f0*/  CALL.REL.NOINC `($__internal_23_$__cuda_sm70_shflsync_bfly_p) ;  /* 0x0000002000007944 */ /* 0x000fea0003c00000 */
[----:B-1----:R-:W-:Y:S01]  /*4200*/  MOV R90, R132 ;  /* 0x00000084005a7202 */ /* 0x002fe20000000f00 */
[----:B0-----:R-:W-:Y:S05]  /*4210*/  BRA `(.L_x_1286) ;  /* 0xffffd5f000007947 */ /* 0x001fea000383ffff */
        .weak           $__internal_23_$__cuda_sm70_shflsync_bfly_p
        .type           $__internal_23_$__cuda_sm70_shflsync_bfly_p,@function
        .size           $__internal_23_$__cuda_sm70_shflsync_bfly_p,(.L_x_9753 - $__internal_23_$__cuda_sm70_shflsync_bfly_p)
$__internal_23_$__cuda_sm70_shflsync_bfly_p:
[----:B------:R-:W-:Y:S01]  /*4220*/  HFMA2.MMA R91, -RZ, RZ, 0, 0 ;  /* 0x00000000ff5b7435 */ /* 0x000fe200000001ff */
[----:B------:R-:W-:Y:S04]  /*4230*/  WARPSYNC R132 ;  /* 0x0000008400007348 */ /* 0x000fe80003800000 */
[----:B------:R0:W1:Y:S01]  /*4240*/  SHFL.BFLY PT, R132, R134, R133, R131 ;  /* 0x0c00008586847389 */ /* 0x00006200000e0083 */
[----:B------:R-:W-:Y:S05]  /*4250*/  RET.REL.NODEC R90 `(_ZN10layer_norm13ln_bwd_kernelINS_13Kernel_traitsI6__halfS2_S2_S2_fjLj768ELj1ELj4ELj1ELj16ENS_18Kernel_traits_baseILj768ES2_S2_S2_S2_fjLj128EEEEELb0ELb0ELb1ELb1EEEvNS_9BwdParamsE) ;  /* 0xffffbda05a007950 */ /* 0x000fea0003c3ffff */
.L_x_1287:
        /* <DEDUP_REMOVED lines=10> */
.L_x_9753:


//--------------------- .text._ZN10layer_norm13ln_bwd_kernelINS_13Kernel_traitsI6__halfS2_S2_S2_fjLj768ELj1ELj4ELj1ELj16ENS_18Kernel_traits_baseILj768ES2_S2_S2_S2_fjLj128EEEEELb0ELb1ELb0ELb0EEEvNS_9BwdParamsE --------------------------
	.section	.text._ZN10layer_norm13ln_bwd_kernelINS_13Kernel_traitsI6__halfS2_S2_S2_fjLj768ELj1ELj4ELj1ELj16ENS_18Kernel_traits_baseILj768ES2_S2_S2_S2_fjLj128EEEEELb0ELb1ELb0ELb0EEEvNS_9BwdParamsE,"ax",@progbits
	.sectioninfo	@"SHI_REGISTERS=224"
	.align	128
        .global         _ZN10layer_norm13ln_bwd_kernelINS_13Kernel_traitsI6__halfS2_S2_S2_fjLj768ELj1ELj4ELj1ELj16ENS_18Kernel_traits_baseILj768ES2_S2_S2_S2_fjLj128EEEEELb0ELb1ELb0ELb0EEEvNS_9BwdParamsE
        .type           _ZN10layer_norm13ln_bwd_kernelINS_13Kernel_traitsI6__halfS2_S2_S2_fjLj768ELj1ELj4ELj1ELj16ENS_18Kernel_traits_baseILj768ES2_S2_S2_S2_fjLj128EEEEELb0ELb1ELb0ELb0EEEvNS_9BwdParamsE,@function
        .size           _ZN10layer_norm13ln_bwd_kernelINS_13Kernel_traitsI6__halfS2_S2_S2_fjLj768ELj1ELj4ELj1ELj16ENS_18Kernel_traits_baseILj768ES2_S2_S2_S2_fjLj128EEEEELb0ELb1ELb0ELb0EEEvNS_9BwdParamsE,(.L_x_9754 - _ZN10layer_norm13ln_bwd_kernelINS_13Kernel_traitsI6__halfS2_S2_S2_fjLj768ELj1ELj4ELj1ELj16ENS_18Kernel_traits_baseILj768ES2_S2_S2_S2_fjLj128EEEEELb0ELb1ELb0ELb0EEEvNS_9BwdParamsE)
        .other          _ZN10layer_norm13ln_bwd_kernelINS_13Kernel_traitsI6__halfS2_S2_S2_fjLj768ELj1ELj4ELj1ELj16ENS_18Kernel_traits_baseILj768ES2_S2_S2_S2_fjLj128EEEEELb0ELb1ELb0ELb0EEEvNS_9BwdParamsE,@"STO_CUDA_ENTRY STV_DEFAULT"
_ZN10layer_norm13ln_bwd_kernelINS_13Kernel_traitsI6__halfS2_S2_S2_fjLj768ELj1ELj4ELj1ELj16ENS_18Kernel_traits_baseILj768ES2_S2_S2_S2_fjLj128EEEEELb0ELb1ELb0ELb0EEEvNS_9BwdParamsE:
.text._ZN10layer_norm13ln_bwd_kernelINS_13Kernel_traitsI6__halfS2_S2_S2_fjLj768ELj1ELj4ELj1ELj16ENS_18Kernel_traits_baseILj768ES2_S2_S2_S2_fjLj128EEEEELb0ELb1ELb0ELb0EEEvNS_9BwdParamsE:
        /* <DEDUP_REMOVED lines=82> */
[----:B------:R-:W0:Y:S01]  /*0520*/  LDC.U8 R9, c[0x0][0x1f0] ;  /* 0x00007c00ff097b82 */ /* 0x000e220000000000 */
[--C-:B------:R-:W-:Y:S02]  /*0530*/  HADD2.F32 R136, -RZ, R33.reuse.H0_H0 ;  /* 0x20000021ff887230 */ /* 0x100fe40000004100 */
[----:B------:R-:W-:Y:S02]  /*0540*/  HADD2.F32 R39, -RZ, R33.H1_H1 ;  /* 0x30000021ff277230 */ /* 0x000fe40000004100 */
[--C-:B------:R-:W-:Y:S02]  /*0550*/  HADD2.F32 R38, -RZ, R34.reuse.H0_H0 ;  /* 0x20000022ff267230 */ /* 0x100fe40000004100 */
[----:B------:R-:W-:-:S02]  /*0560*/  HADD2.F32 R37, -RZ, R34.H1_H1 ;  /* 0x30000022ff257230 */ /* 0x000fc40000004100 */
[--C-:B------:R-:W-:Y:S02]  /*0570*/  HADD2.F32 R34, -RZ, R24.reuse.H0_H0 ;  /* 0x20000018ff227230 */ /* 0x100fe40000004100 */
[----:B------:R-:W-:Y:S02]  /*0580*/  HADD2.F32 R33, -RZ, R24.H1_H1 ;  /* 0x30000018ff217230 */ /* 0x000fe40000004100 */
[--C-:B------:R-:W-:Y:S02]  /*0590*/  HADD2.F32 R24, -RZ, R17.reuse.H0_H0 ;  /* 0x20000011ff187230 */ /* 0x100fe40000004100 */
[----:B------:R-:W-:Y:S02]  /*05a0*/  HADD2.F32 R23, -RZ, R17.H1_H1 ;  /* 0x30000011ff177230 */ /* 0x000fe40000004100 */
[--C-:B------:R-:W-:Y:S02]  /*05b0*/  HADD2.F32 R22, -RZ, R18.reuse.H0_H0 ;  /* 0x20000012ff167230 */ /* 0x100fe40000004100 */
[----:B------:R-:W-:-:S02]  /*05c0*/  HADD2.F32 R21, -RZ, R18.H1_H1 ;  /* 0x30000012ff157230 */ /* 0x000fc40000004100 */
[----:B------:R-:W-:Y:S02]  /*05d0*/  HADD2.F32 R36, -RZ, R35.H0_H0 ;  /* 0x20000023ff247230 */ /* 0x000fe40000004100 */
[----:B------:R-:W-:Y:S02]  /*05e0*/  HADD2.F32 R28, -RZ, R27.H0_H0 ;  /* 0x2000001bff1c7230 */ /* 0x000fe40000004100 */
[----:B------:R-:W-:Y:S02]  /*05f0*/  HADD2.F32 R20, -RZ, R19.H0_H0 ;  /* 0x20000013ff147230 */ /* 0x000fe40000004100 */
[--C-:B------:R-:W-:Y:S02]  /*0600*/  HADD2.F32 R18, -RZ, R8.reuse.H0_H0 ;  /* 0x20000008ff127230 */ /* 0x100fe40000004100 */
[----:B------:R-:W-:Y:S02]  /*0610*/  HADD2.F32 R17, -RZ, R8.H1_H1 ;  /* 0x30000008ff117230 */ /* 0x000fe40000004100 */
[----:B------:R-:W-:-:S02]  /*0620*/  HADD2.F32 R14, -RZ, R10.H0_H0 ;  /* 0x2000000aff0e7230 */ /* 0x000fc40000004100 */
[----:B------:R-:W-:Y:S02]  /*0630*/  HADD2.F32 R13, -RZ, R10.H1_H1 ;  /* 0x3000000aff0d7230 */ /* 0x000fe40000004100 */
[----:B------:R-:W-:Y:S02]  /*0640*/  HADD2.F32 R12, -RZ, R11.H0_H0 ;  /* 0x2000000bff0c7230 */ /* 0x000fe40000004100 */
[----:B------:R-:W-:Y:S02]  /*0650*/  HADD2.F32 R35, -RZ, R35.H1_H1 ;  /* 0x30000023ff237230 */ /* 0x000fe40000004100 */
[----:B------:R-:W-:Y:S02]  /*0660*/  HADD2.F32 R27, -RZ, R27.H1_H1 ;  /* 0x3000001bff1b7230 */ /* 0x000fe40000004100 */
        /* <DEDUP_REMOVED lines=18> */
.L_x_1304:
[----:B------:R-:W-:Y:S02]  /*0790*/  ISETP.NE.U32.AND P0, PT, RZ, c[0x0][0x1c0], PT ;  /* 0x00007000ff007a0c */ /* 0x000fe40003f05070 */
[----:B------:R-:W-:Y:S02]  /*07a0*/  MOV R133, 0x4 ;  /* 0x0000000400857802 */ /* 0x000fe40000000f00 */
[----:B------:R-:W-:-:S02]  /*07b0*/  ISETP.NE.AND.EX P0, PT, RZ, c[0x0][0x1c4], PT, P0 ;  /* 0x00007100ff007a0c */ /* 0x000fc40003f05300 */
        /* <DEDUP_REMOVED lines=37> */
[----:B------:R-:W-:Y:S01]  /*0a10*/  FADD.FTZ R154, -R177, R154 ;  /* 0x0000009ab19a7221 */ /* 0x000fe20000010100 */
[--C-:B---3--:R-:W-:Y:S01]  /*0a20*/  HADD2.F32 R129, -RZ, R132.reuse.H0_H0 ;  /* 0x20000084ff817230 */ /* 0x108fe20000004100 */
[----:B0----5:R-:W-:Y:S01]  /*0a30*/  FMUL.FTZ R153, R199, R150 ;  /* 0x00000096c7997220 */ /* 0x021fe20000410000 */
[----:B------:R-:W-:Y:S01]  /*0a40*/  HADD2.F32 R132, -RZ, R132.H1_H1 ;  /* 0x30000084ff847230 */ /* 0x000fe20000004100 */
[C---:B------:R-:W-:Y:S01]  /*0a50*/  FADD.FTZ R156, -R177.reuse, R156 ;  /* 0x0000009cb19c7221 */ /* 0x040fe20000010100 */
[--C-:B------:R-:W-:Y:S01]  /*0a60*/  HADD2.F32 R162, -RZ, R131.reuse.H0_H0 ;  /* 0x20000083ffa27230 */ /* 0x100fe20000004100 */
[----:B------:R-:W-:Y:S01]  /*0a70*/  FADD.FTZ R128, -R177, R128 ;  /* 0x00000080b1807221 */ /* 0x000fe20000010100 */
[----:B------:R-:W-:Y:S01]  /*0a80*/  HADD2.F32 R164, -RZ, R131.H1_H1 ;  /* 0x30000083ffa47230 */ /* 0x000fe20000004100 */
[-C--:B------:R-:W-:Y:S01]  /*0a90*/  FMUL.FTZ R152, R138, R129.reuse ;  /* 0x000000818a987220 */ /* 0x080fe20000410000 */
[--C-:B------:R-:W-:Y:S01]  /*0aa0*/  HADD2.F32 R131, -RZ, R133.reuse.H0_H0 ;  /* 0x20000085ff837230 */ /* 0x100fe20000004100 */
[----:B------:R-:W-:Y:S01]  /*0ab0*/  FMUL.FTZ R150, R199, R154 ;  /* 0x0000009ac7967220 */ /* 0x000fe20000410000 */
[--C-:B------:R-:W-:Y:S01]  /*0ac0*/  HADD2.F32 R158, -RZ, R130.reuse.H0_H0 ;  /* 0x20000082ff9e7230 */ /* 0x100fe20000004100 */
[----:B------:R-:W-:Y:S01]  /*0ad0*/  FADD.FTZ R64, R64, R129 ;  /* 0x0000008140407221 */ /* 0x000fe20000010000 */
[----:B------:R-:W-:Y:S01]  /*0ae0*/  HADD2.F32 R160, -RZ, R130.H1_H1 ;  /* 0x30000082ffa07230 */ /* 0x000fe20000004100 */
[----:B------:R-:W-:Y:S01]  /*0af0*/  FFMA.FTZ R44, R153, R129, R44 ;  /* 0x00000081992c7223 */ /* 0x000fe2000001002c */
        /* <DEDUP_REMOVED lines=11> */
[-C--:B------:R-:W-:Y:S02]  /*0bb0*/  FFMA.FTZ R46, R157, R131.reuse, R46 ;  /* 0x000000839d2e7223 */ /* 0x080fe4000001002e */
[----:B------:R-:W-:Y:S02]  /*0bc0*/  FMUL.FTZ R156, R136, R131 ;  /* 0x00000083889c7220 */ /* 0x000fe40000410000 */
[----:B------:R-:W-:Y:S02]  /*0bd0*/  FADD.FTZ R131, R128, R155 ;  /* 0x0000009b80837221 */ /* 0x000fe40000010000 */
[----:B------:R-:W-:Y:S02]  /*0be0*/  FFMA.FTZ R129, R150, R155, R129 ;  /* 0x0000009b96817223 */ /* 0x000fe40000010081 */
[----:B------:R-:W-:-:S02]  /*0bf0*/  FADD.FTZ R158, -R177, R158 ;  /* 0x0000009eb19e7221 */ /* 0x000fc40000010100 */
        /* <DEDUP_REMOVED lines=8> */
[----:B------:R-:W-:Y:S02]  /*0c80*/  FADD.FTZ R162, -R177, R162 ;  /* 0x000000a2b1a27221 */ /* 0x000fe40000010100 */
[----:B------:R-:W-:Y:S02]  /*0c90*/  FMUL.FTZ R160, R199, R160 ;  /* 0x000000a0c7a07220 */ /* 0x000fe40000410000 */
[----:B------:R-:W-:Y:S02]  /*0ca0*/  FMUL.FTZ R163, R37, R134 ;  /* 0x0000008625a37220 */ /* 0x000fe40000410000 */
[----:B------:R-:W-:-:S02]  /*0cb0*/  FADD.FTZ R128, R131, R158 ;  /* 0x0000009e83807221 */ /* 0x000fc40000010000 */
[----:B------:R-:W-:Y:S02]  /*0cc0*/  FFMA.FTZ R129, R159, R158, R129 ;  /* 0x0000009e9f817223 */ /* 0x000fe40000010081 */
[----:B------:R-:W-:Y:S02]  /*0cd0*/  FMUL.FTZ R165, R199, R162 ;  /* 0x000000a2c7a57220 */ /* 0x000fe40000410000 */
[----:B------:R-:W-:Y:S02]  /*0ce0*/  FMUL.FTZ R162, R36, R175 ;  /* 0x000000af24a27220 */ /* 0x000fe40000410000 */
[----:B------:R-:W-:Y:S02]  /*0cf0*/  FADD.FTZ R166, -R177, R164 ;  /* 0x000000a4b1a67221 */ /* 0x000fe40000010100 */
[----:B------:R-:W-:Y:S02]  /*0d00*/  FADD.FTZ R131, R128, R163 ;  /* 0x000000a380837221 */ /* 0x000fe40000010000 */
[----:B------:R-:W-:-:S02]  /*0d10*/  FFMA.FTZ R129, R160, R163, R129 ;  /* 0x000000a3a0817223 */ /* 0x000fc40000010081 */
[----:B------:R-:W-:Y:S02]  /*0d20*/  FMUL.FTZ R164, R35, R174 ;  /* 0x000000ae23a47220 */ /* 0x000fe40000410000 */
[----:B------:R-:W-:Y:S02]  /*0d30*/  FMUL.FTZ R166, R199, R166 ;  /* 0x000000a6c7a67220 */ /* 0x000fe40000410000 */
[----:B------:R-:W-:Y:S02]  /*0d40*/  FADD.FTZ R131, R131, R162 ;  /* 0x000000a283837221 */ /* 0x000fe40000010000 */
[C---:B------:R-:W-:Y:S02]  /*0d50*/  FFMA.FTZ R129, R165.reuse, R162, R129 ;  /* 0x000000a2a5817223 */ /* 0x040fe40000010081 */
[----:B------:R-:W-:Y:S02]  /*0d60*/  FADD.FTZ R70, R70, R175 ;  /* 0x000000af46467221 */ /* 0x000fe40000010000 */
[----:B------:R-:W-:Y:S01]  /*0d70*/  FFMA.FTZ R50, R165, R175, R50 ;  /* 0x000000afa5327223 */ /* 0x000fe20000010032 */
[----:B------:R-:W-:Y:S01]  /*0d80*/  IADD3 R175, R148, 0x20, RZ ;  /* 0x0000002094af7810 */ /* 0x000fe20007ffe0ff */
        /* <DEDUP_REMOVED lines=12> */
.L_x_1291:
[----:B0-----:R-:W-:Y:S05]  /*0e50*/  BSYNC B1 ;  /* 0x0000000000017941 */ /* 0x001fea0003800000 */
.L_x_1290:
[----:B------:R-:W-:Y:S01]  /*0e60*/  BSSY B1, `(.L_x_1292) ;  /* 0x0000056000017945 */ /* 0x000fe20003800000 */
[----:B------:R-:W-:Y:S05]  /*0e70*/  @!P3 BRA `(.L_x_1293) ;  /* 0x000005400000b947 */ /* 0x000fea0003800000 */
[----:B------:R-:W-:Y:S01]  /*0e80*/  HFMA2.MMA R132, -RZ, RZ, 0, 9.5367431640625e-07 ;  /* 0x00000010ff847435 */ /* 0x000fe200000001ff */
[----:B------:R-:W-:-:S04]  /*0e90*/  LEA R128, P1, R175, c[0x0][0x188], 0x4 ;  /* 0x00006200af807a11 */ /* 0x000fc800078220ff */
[----:B------:R-:W-:-:S05]  /*0ea0*/  LEA.HI.X R129, R175, c[0x0][0x18c], RZ, 0x4, P1 ;  /* 0x00006300af817a11 */ /* 0x000fca00008f24ff */
[----:B------:R-:W-:Y:S01]  /*0eb0*/  IMAD.WIDE.U32 R132, R175, R132, c[0x0][0x208] ;  /* 0x00008200af847625 */ /* 0x000fe200078e0084 */
[----:B------:R-:W2:Y:S05]  /*0ec0*/  LDG.E.128 R128, [R128.64] ;  /* 0x0000000480807981 */ /* 0x000eaa000c1e1d00 */
        /* <DEDUP_REMOVED lines=11> */
[----:B------:R-:W-:Y:S01]  /*0f80*/  HADD2.F32 R128, -RZ, R129.H1_H1 ;  /* 0x30000081ff807230 */ /* 0x000fe20000004100 */
[----:B0-----:R-:W-:Y:S01]  /*0f90*/  FADD.FTZ R168, -R177, R172 ;  /* 0x000000acb1a87221 */ /* 0x001fe20000010100 */
[--C-:B---3--:R-:W-:Y:S01]  /*0fa0*/  HADD2.F32 R129, -RZ, R132.reuse.H0_H0 ;  /* 0x20000084ff817230 */ /* 0x108fe20000004100 */
[----:B-----5:R-:W-:Y:S01]  /*0fb0*/  FMUL.FTZ R151, R199, R170 ;  /* 0x000000aac7977220 */ /* 0x020fe20000410000 */
[----:B------:R-:W-:Y:S01]  /*0fc0*/  HADD2.F32 R132, -RZ, R132.H1_H1 ;  /* 0x30000084ff847230 */ /* 0x000fe20000004100 */
[----:B------:R-:W-:Y:S01]  /*0fd0*/  FADD.FTZ R128, -R177, R128 ;  /* 0x00000080b1807221 */ /* 0x000fe20000010100 */
[--C-:B------:R-:W-:Y:S01]  /*0fe0*/  HADD2.F32 R178, -RZ, R130.reuse.H0_H0 ;  /* 0x20000082ffb27230 */ /* 0x100fe20000004100 */
[----:B------:R-:W-:Y:S01]  /*0ff0*/  FMUL.FTZ R170, R34, R129 ;  /* 0x0000008122aa7220 */ /* 0x000fe20000410000 */
[--C-:B------:R-:W-:Y:S01]  /*1000*/  HADD2.F32 R184, -RZ, R131.reuse.H0_H0 ;  /* 0x20000083ffb87230 */ /* 0x100fe20000004100 */
[C---:B------:R-:W-:Y:S01]  /*1010*/  FMUL.FTZ R168, R199.reuse, R168 ;  /* 0x000000a8c7a87220 */ /* 0x040fe20000410000 */
[----:B------:R-:W-:Y:S01]  /*1020*/  HADD2.F32 R186, -RZ, R131.H1_H1 ;  /* 0x30000083ffba7230 */ /* 0x000fe20000004100 */
[----:B------:R-:W-:Y:S01]  /*1030*/  FMUL.FTZ R172, R199, R128 ;  /* 0x00000080c7ac7220 */ /* 0x000fe20000410000 */
[--C-:B------:R-:W-:Y:S01]  /*1040*/  HADD2.F32 R131, -RZ, R133.reuse.H0_H0 ;  /* 0x20000085ff837230 */ /* 0x100fe20000004100 */
[----:B------:R-:W-:Y:S01]  /*1050*/  FADD.FTZ R174, -R177, R174 ;  /* 0x000000aeb1ae7221 */ /* 0x000fe20000010100 */
[----:B------:R-:W-:Y:S01]  /*1060*/  HADD2.F32 R182, -RZ, R130.H1_H1 ;  /* 0x30000082ffb67230 */ /* 0x000fe20000004100 */
[----:B------:R-:W-:Y:S01]  /*1070*/  FMUL.FTZ R167, R33, R132 ;  /* 0x0000008421a77220 */ /* 0x000fe20000410000 */
[----:B------:R-:W-:Y:S01]  /*1080*/  HADD2.F32 R130, -RZ, R133.H1_H1 ;  /* 0x30000085ff827230 */ /* 0x000fe20000004100 */
[----:B------:R-:W-:Y:S01]  /*1090*/  FADD.FTZ R128, R203, R170 ;  /* 0x000000aacb807221 */ /* 0x000fe20000010000 */
[--C-:B------:R-:W-:Y:S01]  /*10a0*/  HADD2.F32 R133, -RZ, R134.reuse.H0_H0 ;  /* 0x20000086ff857230 */ /* 0x100fe20000004100 */
[----:B------:R-:W-:Y:S01]  /*10b0*/  FFMA.FTZ R204, R151, R170, R204 ;  /* 0x000000aa97cc7223 */ /* 0x000fe200000100cc */
[----:B------:R-:W-:Y:S01]  /*10c0*/  HADD2.F32 R134, -RZ, R134.H1_H1 ;  /* 0x30000086ff867230 */ /* 0x000fe20000004100 */
[----:B------:R-:W-:Y:S01]  /*10d0*/  FADD.FTZ R109, R109, R132 ;  /* 0x000000846d6d7221 */ /* 0x000fe20000010000 */
[--C-:B------:R-:W-:Y:S01]  /*10e0*/  HADD2.F32 R183, -RZ, R135.reuse.H0_H0 ;  /* 0x20000087ffb77230 */ /* 0x100fe20000004100 */
[----:B------:R-:W-:Y:S01]  /*10f0*/  FFMA.FTZ R117, R168, R132, R117 ;  /* 0x00000084a8757223 */ /* 0x000fe20000010075 */
[----:B------:R-:W-:Y:S01]  /*1100*/  HADD2.F32 R206, -RZ, R135.H1_H1 ;  /* 0x30000087ffce7230 */ /* 0x000fe20000004100 */
        /* <DEDUP_REMOVED lines=43> */
.L_x_1293:
[----:B------:R-:W-:Y:S05]  /*13c0*/  BSYNC B1 ;  /* 0x0000000000017941 */ /* 0x000fea0003800000 */
.L_x_1292:
[----:B------:R-:W-:Y:S01]  /*13d0*/  BSSY B1, `(.L_x_1294) ;  /* 0x0000055000017945 */ /* 0x000fe20003800000 */
[----:B------:R-:W-:Y:S05]  /*13e0*/  @!P4 BRA `(.L_x_1295) ;  /* 0x000005300000c947 */ /* 0x000fea0003800000 */
[----:B------:R-:W-:Y:S02]  /*13f0*/  LEA R128, P1, R175, c[0x0][0x188], 0x4 ;  /* 0x00006200af807a11 */ /* 0x000fe400078220ff */
[----:B------:R-:W-:-:S02]  /*1400*/  MOV R132, 0x10 ;  /* 0x0000001000847802 */ /* 0x000fc40000000f00 */
        /* <DEDUP_REMOVED lines=16> */
[----:B-----5:R-:W-:Y:S01]  /*1510*/  FMUL.FTZ R149, R199, R188 ;  /* 0x000000bcc7957220 */ /* 0x020fe20000410000 */
[----:B------:R-:W-:Y:S01]  /*1520*/  HADD2.F32 R132, -RZ, R132.H1_H1 ;  /* 0x30000084ff847230 */ /* 0x000fe20000004100 */
[----:B------:R-:W-:Y:S01]  /*1530*/  FADD.FTZ R128, -R177, R128 ;  /* 0x00000080b1807221 */ /* 0x000fe20000010100 */
[--C-:B------:R-:W-:Y:S01]  /*1540*/  HADD2.F32 R194, -RZ, R130.reuse.H0_H0 ;  /* 0x20000082ffc27230 */ /* 0x100fe20000004100 */
[C---:B------:R-:W-:Y:S01]  /*1550*/  FMUL.FTZ R188, R199.reuse, R190 ;  /* 0x000000bec7bc7220 */ /* 0x040fe20000410000 */
[----:B------:R-:W-:Y:S01]  /*1560*/  HADD2.F32 R130, -RZ, R130.H1_H1 ;  /* 0x30000082ff827230 */ /* 0x000fe20000004100 */
[-C--:B------:R-:W-:Y:S01]  /*1570*/  FMUL.FTZ R190, R26, R129.reuse ;  /* 0x000000811abe7220 */ /* 0x080fe20000410000 */
[--C-:B------:R-:W-:Y:S01]  /*1580*/  HADD2.F32 R196, -RZ, R131.reuse.H0_H0 ;  /* 0x20000083ffc47230 */ /* 0x100fe20000004100 */
[----:B------:R-:W-:Y:S01]  /*1590*/  FMUL.FTZ R185, R199, R128 ;  /* 0x00000080c7b97220 */ /* 0x000fe20000410000 */
[----:B------:R-:W-:Y:S01]  /*15a0*/  HADD2.F32 R202, -RZ, R131.H1_H1 ;  /* 0x30000083ffca7230 */ /* 0x000fe20000004100 */
[----:B------:R-:W-:Y:S01]  /*15b0*/  FMUL.FTZ R187, R25, R132 ;  /* 0x0000008419bb7220 */ /* 0x000fe20000410000 */
[----:B------:R-:W-:Y:S01]  /*15c0*/  HADD2.F32 R131, -RZ, R133.H0_H0 ;  /* 0x20000085ff837230 */ /* 0x000fe20000004100 */
[----:B------:R-:W-:Y:S01]  /*15d0*/  FADD.FTZ R128, R203, R190 ;  /* 0x000000becb807221 */ /* 0x000fe20000010000 */
[--C-:B0-----:R-:W-:Y:S01]  /*15e0*/  HADD2.F32 R175, -RZ, R135.reuse.H0_H0 ;  /* 0x20000087ffaf7230 */ /* 0x101fe20000004100 */
[----:B------:R-:W-:Y:S01]  /*15f0*/  FFMA.FTZ R204, R149, R190, R204 ;  /* 0x000000be95cc7223 */ /* 0x000fe200000100cc */
[----:B------:R-:W-:Y:S01]  /*1600*/  HADD2.F32 R206, -RZ, R135.H1_H1 ;  /* 0x30000087ffce7230 */ /* 0x000fe20000004100 */
[C---:B------:R-:W-:Y:S01]  /*1610*/  FADD.FTZ R198, -R177.reuse, R130 ;  /* 0x00000082b1c67221 */ /* 0x040fe20000010100 */
[----:B------:R-:W-:Y:S01]  /*1620*/  HADD2.F32 R130, -RZ, R133.H1_H1 ;  /* 0x30000085ff827230 */ /* 0x000fe20000004100 */
[----:B------:R-:W-:Y:S01]  /*1630*/  FADD.FTZ R174, -R177, R194 ;  /* 0x000000c2b1ae7221 */ /* 0x000fe20000010100 */
[--C-:B------:R-:W-:Y:S01]  /*1640*/  HADD2.F32 R133, -RZ, R134.reuse.H0_H0 ;  /* 0x20000086ff857230 */ /* 0x100fe20000004100 */
[----:B------:R-:W-:Y:S01]  /*1650*/  FADD.FTZ R76, R76, R129 ;  /* 0x000000814c4c7221 */ /* 0x000fe20000010000 */
[----:B------:R-:W-:Y:S01]  /*1660*/  HADD2.F32 R134, -RZ, R134.H1_H1 ;  /* 0x30000086ff867230 */ /* 0x000fe20000004100 */
        /* <DEDUP_REMOVED lines=16> */
[----:B------:R-:W-:Y:S02]  /*1770*/  FADD.FTZ R128, R129, R196 ;  /* 0x000000c481807221 */ /* 0x000fe40000010000 */
[----:B------:R-:W-:Y:S02]  /*1780*/  FFMA.FTZ R204, R191, R196, R204 ;  /* 0x000000c4bfcc7223 */ /* 0x000fe400000100cc */
[----:B------:R-:W-:-:S02]  /*1790*/  FMUL.FTZ R195, R199, R200 ;  /* 0x000000c8c7c37220 */ /* 0x000fc40000410000 */
        /* <DEDUP_REMOVED lines=24> */
.L_x_1295:
[----:B------:R-:W-:Y:S05]  /*1920*/  BSYNC B1 ;  /* 0x0000000000017941 */ /* 0x000fea0003800000 */
.L_x_1294:
[----:B-----5:R-:W-:Y:S01]  /*1930*/  @P0 HADD2.F32 R201, -RZ, R176.H0_H0 ;  /* 0x200000b0ffc90230 */ /* 0x020fe20000004100 */
[----:B------:R-:W-:Y:S05]  /*1940*/  BRA.DIV ~URZ, `(.L_x_1296) ;  /* 0x000028127f007947 */ /* 0x000fea000b800000 */
[----:B------:R0:W1:Y:S02]  /*1950*/  SHFL.BFLY PT, R130, R203, 0x1, 0x1f ;  /* 0x0c201f00cb827f89 */ /* 0x00006400000e0000 */
.L_x_1315:
        /* <DEDUP_REMOVED lines=18> */
.L_x_1316:
        /* <DEDUP_REMOVED lines=12> */
[-CC-:B------:R-:W-:Y:S01]  /*1b40*/  FFMA.FTZ R135, R159, R203.reuse, R204.reuse ;  /* 0x000000cb9f877223 */ /* 0x180fe200000100cc */
[----:B------:R-:W-:Y:S01]  /*1b50*/  ISETP.NE.AND.EX P1, PT, RZ, c[0x0][0x21c], PT, P0 ;  /* 0x00008700ff007a0c */ /* 0x000fe20003f25300 */
[-CC-:B------:R-:W-:Y:S01]  /*1b60*/  FFMA.FTZ R174, R160, R203.reuse, R204.reuse ;  /* 0x000000cba0ae7223 */ /* 0x180fe200000100cc */
[----:B------:R-:W-:Y:S01]  /*1b70*/  ISETP.NE.U32.AND P0, PT, RZ, c[0x0][0x258], PT ;  /* 0x00009600ff007a0c */ /* 0x000fe20003f05070 */
[----:B0-----:R-:W-:Y:S02]  /*1b80*/  FFMA.FTZ R134, R154, R203, R204 ;  /* 0x000000cb9a867223 */ /* 0x001fe400000100cc */
[----:B------:R-:W-:Y:S01]  /*1b90*/  FADD.FTZ R132, R156, -R133 ;  /* 0x800000859c847221 */ /* 0x000fe20000010000 */
[----:B------:R-:W-:Y:S01]  /*1ba0*/  ISETP.NE.AND.EX P0, PT, RZ, c[0x0][0x25c], PT, P0 ;  /* 0x00009700ff007a0c */ /* 0x000fe20003f05300 */
[----:B------:R-:W-:-:S02]  /*1bb0*/  FADD.FTZ R206, R158, -R135 ;  /* 0x800000879ece7221 */ /* 0x000fc40000010000 */
[----:B------:R-:W-:Y:S02]  /*1bc0*/  FADD.FTZ R210, R163, -R174 ;  /* 0x800000aea3d27221 */ /* 0x000fe40000010000 */
[----:B------:R-:W-:Y:S02]  /*1bd0*/  FADD.FTZ R134, R161, -R134 ;  /* 0x80000086a1867221 */ /* 0x000fe40000010000 */
[--C-:B------:R-:W-:Y:S01]  /*1be0*/  @P1 HADD2.F32 R133, -RZ, R113.reuse.H0_H0 ;  /* 0x20000071ff851230 */ /* 0x100fe20000004100 */
[C---:B------:R-:W-:Y:S01]  /*1bf0*/  FMUL.FTZ R174, R199.reuse, R132 ;  /* 0x00000084c7ae7220 */ /* 0x040fe20000410000 */
[--C-:B------:R-:W-:Y:S01]  /*1c00*/  @P1 HADD2.F32 R175, -RZ, R114.reuse.H0_H0 ;  /* 0x20000072ffaf1230 */ /* 0x100fe20000004100 */
[C---:B------:R-:W-:Y:S01]  /*1c10*/  FMUL.FTZ R208, R199.reuse, R206 ;  /* 0x000000cec7d07220 */ /* 0x040fe20000410000 */
[----:B------:R-:W-:Y:S01]  /*1c20*/  @P1 HADD2.F32 R135, -RZ, R113.H1_H1 ;  /* 0x30000071ff871230 */ /* 0x000fe20000004100 */
[----:B------:R-:W-:Y:S01]  /*1c30*/  FMUL.FTZ R176, R199, R134 ;  /* 0x00000086c7b07220 */ /* 0x000fe20000410000 */
[----:B------:R-:W-:Y:S01]  /*1c40*/  @P1 HADD2.F32 R205, -RZ, R114.H1_H1 ;  /* 0x30000072ffcd1230 */ /* 0x000fe20000004100 */
[----:B------:R-:W-:-:S02]  /*1c50*/  @P1 FADD.FTZ R174, R174, R133 ;  /* 0x00000085aeae1221 */ /* 0x000fc40000010000 */
[----:B------:R-:W-:Y:S02]  /*1c60*/  @P1 FADD.FTZ R208, R208, R175 ;  /* 0x000000afd0d01221 */ /* 0x000fe40000010000 */
[-CC-:B------:R-:W-:Y:S02]  /*1c70*/  FFMA.FTZ R133, R153, R203.reuse, R204.reuse ;  /* 0x000000cb99857223 */ /* 0x180fe400000100cc */
[-CC-:B------:R-:W-:Y:S02]  /*1c80*/  FFMA.FTZ R175, R166, R203.reuse, R204.reuse ;  /* 0x000000cba6af7223 */ /* 0x180fe400000100cc */
[----:B------:R-:W-:Y:S02]  /*1c90*/  FMUL.FTZ R212, R199, R210 ;  /* 0x000000d2c7d47220 */ /* 0x000fe40000410000 */
[----:B------:R-:W-:Y:S02]  /*1ca0*/  @P1 FADD.FTZ R176, R176, R135 ;  /* 0x00000087b0b01221 */ /* 0x000fe40000010000 */
[----:B------:R-:W-:-:S02]  /*1cb0*/  FFMA.FTZ R134, R150, R203, R204 ;  /* 0x000000cb96867223 */ /* 0x000fc400000100cc */
[----:B------:R-:W-:Y:S02]  /*1cc0*/  FFMA.FTZ R135, R165, R203, R204 ;  /* 0x000000cba5877223 */ /* 0x000fe400000100cc */
[----:B------:R-:W-:Y:S01]  /*1cd0*/  FADD.FTZ R132, R152, -R133 ;  /* 0x8000008598847221 */ /* 0x000fe20000010000 */
[--C-:B------:R-:W-:Y:S01]  /*1ce0*/  @P1 HADD2.F32 R133, -RZ, R112.reuse.H0_H0 ;  /* 0x20000070ff851230 */ /* 0x100fe20000004100 */
[----:B------:R-:W-:Y:S01]  /*1cf0*/  FADD.FTZ R210, R164, -R175 ;  /* 0x800000afa4d27221 */ /* 0x000fe20000010000 */
[--C-:B------:R-:W-:Y:S01]  /*1d00*/  @P1 HADD2.F32 R175, -RZ, R115.reuse.H0_H0 ;  /* 0x20000073ffaf1230 */ /* 0x100fe20000004100 */
[----:B------:R-:W-:Y:S01]  /*1d10*/  @P1 FADD.FTZ R212, R212, R205 ;  /* 0x000000cdd4d41221 */ /* 0x000fe20000010000 */
[----:B------:R-:W-:Y:S01]  /*1d20*/  @P1 HADD2.F32 R205, -RZ, R115.H1_H1 ;  /* 0x30000073ffcd1230 */ /* 0x000fe20000004100 */
[----:B------:R-:W-:Y:S02]  /*1d30*/  FADD.FTZ R134, R155, -R134 ;  /* 0x800000869b867221 */ /* 0x000fe40000010000 */
[----:B------:R-:W-:Y:S01]  /*1d40*/  FADD.FTZ R206, R162, -R135 ;  /* 0x80000087a2ce7221 */ /* 0x000fe20000010000 */
[----:B------:R-:W-:Y:S01]  /*1d50*/  @P1 HADD2.F32 R135, -RZ, R112.H1_H1 ;  /* 0x30000070ff871230 */ /* 0x000fe20000004100 */
[C---:B------:R-:W-:Y:S01]  /*1d60*/  FMUL.FTZ R132, R199.reuse, R132 ;  /* 0x00000084c7847220 */ /* 0x040fe20000410000 */
[----:B------:R-:W-:Y:S01]  /*1d70*/  @P0 F2FP.PACK_AB R207, RZ, R212 ;  /* 0x000000d4ffcf023e */ /* 0x000fe200000000ff */
[----:B------:R-:W-:-:S02]  /*1d80*/  FMUL.FTZ R216, R199, R210 ;  /* 0x000000d2c7d87220 */ /* 0x000fc40000410000 */
[C---:B------:R-:W-:Y:S02]  /*1d90*/  FMUL.FTZ R134, R199.reuse, R134 ;  /* 0x00000086c7867220 */ /* 0x040fe40000410000 */
[----:B------:R-:W-:Y:S02]  /*1da0*/  FMUL.FTZ R214, R199, R206 ;  /* 0x000000cec7d67220 */ /* 0x000fe40000410000 */
[----:B------:R-:W-:Y:S02]  /*1db0*/  @P1 FADD.FTZ R132, R132, R133 ;  /* 0x0000008584841221 */ /* 0x000fe40000010000 */
[----:B------:R-:W-:Y:S01]  /*1dc0*/  @P1 FADD.FTZ R216, R216, R205 ;  /* 0x000000cdd8d81221 */ /* 0x000fe20000010000 */
[----:B------:R-:W-:Y:S01]  /*1dd0*/  @P0 F2FP.PACK_AB R205, RZ, R208 ;  /* 0x000000d0ffcd023e */ /* 0x000fe200000000ff */
[----:B------:R-:W-:Y:S01]  /*1de0*/  @P1 FADD.FTZ R134, R134, R135 ;  /* 0x0000008786861221 */ /* 0x000fe20000010000 */
[----:B------:R-:W-:Y:S01]  /*1df0*/  @P0 F2FP.PACK_AB R133, RZ, R132 ;  /* 0x00000084ff85023e */ /* 0x000fe200000000ff */
[----:B------:R-:W-:Y:S01]  /*1e00*/  @P1 FADD.FTZ R214, R214, R175 ;  /* 0x000000afd6d61221 */ /* 0x000fe20000010000 */
[----:B------:R-:W-:Y:S01]  /*1e10*/  @P0 F2FP.PACK_AB R135, RZ, R174 ;  /* 0x000000aeff87023e */ /* 0x000fe200000000ff */
[-C--:B------:R-:W-:Y:S01]  /*1e20*/  FMUL.FTZ R209, R174, R201.reuse ;  /* 0x000000c9aed17220 */ /* 0x080fe20000410000 */
[----:B------:R-:W-:Y:S01]  /*1e30*/  @P0 PRMT R54, R205, 0x7610, R54 ;  /* 0x00007610cd360816 */ /* 0x000fe20000000036 */
[-C--:B------:R-:W-:Y:S01]  /*1e40*/  FMUL.FTZ R210, R176, R201.reuse ;  /* 0x000000c9b0d27220 */ /* 0x080fe20000410000 */
[----:B------:R-:W-:Y:S01]  /*1e50*/  @P0 F2FP.PACK_AB R215, RZ, R216 ;  /* 0x000000d8ffd7023e */ /* 0x000fe200000000ff */
[-C--:B------:R-:W-:Y:S01]  /*1e60*/  FMUL.FTZ R213, R208, R201.reuse ;  /* 0x000000c9d0d57220 */ /* 0x080fe20000410000 */
[----:B------:R-:W-:Y:S01]  /*1e70*/  @P0 F2FP.PACK_AB R206, RZ, R134 ;  /* 0x00000086ffce023e */ /* 0x000fe200000000ff */
[-C--:B------:R-:W-:Y:S01]  /*1e80*/  FMUL.FTZ R212, R212, R201.reuse ;  /* 0x000000c9d4d47220 */ /* 0x080fe20000410000 */
[----:B------:R-:W-:Y:S01]  /*1e90*/  @P0 F2FP.PACK_AB R211, RZ, R214 ;  /* 0x000000d6ffd3023e */ /* 0x000fe200000000ff */
[-C--:B------:R-:W-:Y:S01]  /*1ea0*/  FMUL.FTZ R205, R132, R201.reuse ;  /* 0x000000c984cd7220 */ /* 0x080fe20000410000 */
[----:B------:R-:W-:Y:S01]  /*1eb0*/  @P0 PRMT R52, R133, 0x7610, R52 ;  /* 0x0000761085340816 */ /* 0x000fe20000000034 */
[-C--:B------:R-:W-:Y:S01]  /*1ec0*/  FMUL.FTZ R208, R134, R201.reuse ;  /* 0x000000c986d07220 */ /* 0x080fe20000410000 */
[----:B------:R-:W-:Y:S01]  /*1ed0*/  @P0 PRMT R53, R135, 0x7610, R53 ;  /* 0x0000761087350816 */ /* 0x000fe20000000035 */
[-C--:B------:R-:W-:Y:S01]  /*1ee0*/  FMUL.FTZ R217, R214, R201.reuse ;  /* 0x000000c9d6d97220 */ /* 0x080fe20000410000 */
[----:B------:R-:W-:Y:S01]  /*1ef0*/  @P0 F2FP.PACK_AB R175, RZ, R176 ;  /* 0x000000b0ffaf023e */ /* 0x000fe200000000ff */
        /* <DEDUP_REMOVED lines=9> */
[----:B------:R-:W-:Y:S01]  /*1f90*/  F2FP.PACK_AB R133, R134, R133 ;  /* 0x000000858685723e */ /* 0x000fe200000000ff */
[----:B------:R-:W-:Y:S01]  /*1fa0*/  FMUL.FTZ R132, R18, R205 ;  /* 0x000000cd12847220 */ /* 0x000fe20000410000 */
[----:B------:R-:W-:Y:S01]  /*1fb0*/  @P0 PRMT R55, R55, 0x5410, R215 ;  /* 0x0000541037370816 */ /* 0x000fe200000000d7 */
[----:B------:R-:W-:Y:S01]  /*1fc0*/  FMUL.FTZ R135, R17, R208 ;  /* 0x000000d011877220 */ /* 0x000fe20000410000 */
[----:B------:R-:W-:Y:S01]  /*1fd0*/  F2FP.PACK_AB R134, R219, R174 ;  /* 0x000000aedb86723e */ /* 0x000fe200000000ff */
[----:B------:R-:W-:-:S02]  /*1fe0*/  FMUL.FTZ R176, R12, R217 ;  /* 0x000000d90cb07220 */ /* 0x000fc40000410000 */
[----:B------:R-:W-:Y:S01]  /*1ff0*/  FMUL.FTZ R221, R11, R216 ;  /* 0x000000d80bdd7220 */ /* 0x000fe20000410000 */
[----:B------:R-:W-:Y:S01]  /*2000*/  F2FP.PACK_AB R132, R135, R132 ;  /* 0x000000848784723e */ /* 0x000fe200000000ff */
[----:B------:R-:W-:-:S03]  /*2010*/  @P0 IMAD.WIDE.U32 R174, R148, R177, c[0x0][0x258] ;  /* 0x0000960094ae0625 */ /* 0x000fc600078e00b1 */
[----:B------:R-:W-:Y:S01]  /*2020*/  F2FP.PACK_AB R135, R221, R176 ;  /* 0x000000b0dd87723e */ /* 0x000fe200000000ff */
[C---:B------:R-:W-:Y:S01]  /*2030*/  IMAD.WIDE.U32 R176, R148.reuse, R177, c[0x0][0x248] ;  /* 0x0000920094b07625 */ /* 0x040fe200078e00b1 */
[----:B------:R0:W-:Y:S01]  /*2040*/  @P0 STG.E.128 [R174.64], R52 ;  /* 0x00000034ae000986 */ /* 0x0001e2000c101d04 */
[----:B------:R-:W-:-:S03]  /*2050*/  IADD3 R148, R148, 0x20, RZ ;  /* 0x0000002094947810 */ /* 0x000fc60007ffe0ff */
[----:B------:R0:W-:Y:S01]  /*2060*/  STG.E.128 [R176.64], R132 ;  /* 0x00000084b0007986 */ /* 0x0001e2000c101d04 */
[--C-:B--2---:R-:W-:Y:S02]  /*2070*/  HADD2.F32 R207, -RZ, R129.reuse.H0_H0 ;  /* 0x20000081ffcf7230 */ /* 0x104fe40000004100 */
[----:B------:R-:W-:Y:S02]  /*2080*/  HADD2.F32 R206, -RZ, R129.H1_H1 ;  /* 0x30000081ffce7230 */ /* 0x000fe40000004100 */
[----:B------:R-:W-:Y:S01]  /*2090*/  HADD2.F32 R211, -RZ, R130.H0_H0 ;  /* 0x20000082ffd37230 */ /* 0x000fe20000004100 */
[----:B------:R-:W-:Y:S01]  /*20a0*/  FFMA.FTZ R86, R207, R209, R86 ;  /* 0x000000d1cf567223 */ /* 0x000fe20000010056 */
[----:B------:R-:W-:Y:S01]  /*20b0*/  HADD2.F32 R129, -RZ, R128.H0_H0 ;  /* 0x20000080ff817230 */ /* 0x000fe20000004100 */
[----:B------:R-:W-:Y:S01]  /*20c0*/  FFMA.FTZ R87, R206, R210, R87 ;  /* 0x000000d2ce577223 */ /* 0x000fe20000010057 */
[----:B------:R-:W-:Y:S01]  /*20d0*/  HADD2.F32 R130, -RZ, R130.H1_H1 ;  /* 0x30000082ff827230 */ /* 0x000fe20000004100 */
[----:B------:R-:W-:Y:S01]  /*20e0*/  FFMA.FTZ R88, R211, R213, R88 ;  /* 0x000000d5d3587223 */ /* 0x000fe20000010058 */
[----:B------:R-:W-:Y:S01]  /*20f0*/  HADD2.F32 R128, -RZ, R128.H1_H1 ;  /* 0x30000080ff807230 */ /* 0x000fe20000004100 */
[----:B------:R-:W-:Y:S01]  /*2100*/  FFMA.FTZ R84, R129, R205, R84 ;  /* 0x000000cd81547223 */ /* 0x000fe20000010054 */
[--C-:B------:R-:W-:Y:S01]  /*2110*/  HADD2.F32 R215, -RZ, R131.reuse.H0_H0 ;  /* 0x20000083ffd77230 */ /* 0x100fe20000004100 */
[----:B------:R-:W-:Y:S01]  /*2120*/  FFMA.FTZ R89, R130, R212, R89 ;  /* 0x000000d482597223 */ /* 0x000fe20000010059 */
[----:B------:R-:W-:Y:S01]  /*2130*/  HADD2.F32 R214, -RZ, R131.H1_H1 ;  /* 0x30000083ffd67230 */ /* 0x000fe20000004100 */
[----:B------:R-:W-:-:S02]  /*2140*/  FFMA.FTZ R85, R128, R208, R85 ;  /* 0x000000d080557223 */ /* 0x000fc40000010055 */
[----:B------:R-:W-:Y:S02]  /*2150*/  FFMA.FTZ R90, R215, R217, R90 ;  /* 0x000000d9d75a7223 */ /* 0x000fe4000001005a */
[----:B------:R-:W-:Y:S02]  /*2160*/  FFMA.FTZ R91, R214, R216, R91 ;  /* 0x000000d8d65b7223 */ /* 0x000fe4000001005b */
.L_x_1299:
[----:B0-----:R-:W-:Y:S05]  /*2170*/  BSYNC B1 ;  /* 0x0000000000017941 */ /* 0x001fea0003800000 */
.L_x_1298:
        /* <DEDUP_REMOVED lines=10> */
[-CC-:B------:R-:W-:Y:S01]  /*2220*/  FFMA.FTZ R132, R182, R203.reuse, R204.reuse ;  /* 0x000000cbb6847223 */ /* 0x180fe200000100cc */
[----:B------:R-:W-:Y:S01]  /*2230*/  ISETP.NE.AND.EX P1, PT, RZ, c[0x0][0x25c], PT, P1 ;  /* 0x00009700ff007a0c */ /* 0x000fe20003f25310 */
[----:B------:R-:W-:Y:S02]  /*2240*/  FFMA.FTZ R133, R151, R203, R204 ;  /* 0x000000cb97857223 */ /* 0x000fe400000100cc */
[----:B------:R-:W-:-:S02]  /*2250*/  FADD.FTZ R134, R167, -R134 ;  /* 0x80000086a7867221 */ /* 0x000fc40000010000 */
[----:B------:R-:W-:Y:S02]  /*2260*/  FADD.FTZ R174, R180, -R135 ;  /* 0x80000087b4ae7221 */ /* 0x000fe40000010000 */
[----:B------:R-:W-:Y:S02]  /*2270*/  FADD.FTZ R176, R179, -R132 ;  /* 0x80000084b3b07221 */ /* 0x000fe40000010000 */
[----:B------:R-:W-:Y:S02]  /*2280*/  FADD.FTZ R132, R170, -R133 ;  /* 0x80000085aa847221 */ /* 0x000fe40000010000 */
[--C-:B------:R-:W-:Y:S01]  /*2290*/  @P0 HADD2.F32 R135, -RZ, R40.reuse.H1_H1 ;  /* 0x30000028ff870230 */ /* 0x100fe20000004100 */
[C---:B------:R-:W-:Y:S01]  /*22a0*/  FMUL.FTZ R134, R199.reuse, R134 ;  /* 0x00000086c7867220 */ /* 0x040fe20000410000 */
[----:B------:R-:W-:Y:S01]  /*22b0*/  @P0 HADD2.F32 R133, -RZ, R40.H0_H0 ;  /* 0x20000028ff850230 */ /* 0x000fe20000004100 */
[----:B------:R-:W-:Y:S01]  /*22c0*/  FMUL.FTZ R132, R199, R132 ;  /* 0x00000084c7847220 */ /* 0x000fe20000410000 */
[--C-:B------:R-:W-:Y:S01]  /*22d0*/  @P0 HADD2.F32 R175, -RZ, R42.reuse.H0_H0 ;  /* 0x2000002affaf0230 */ /* 0x100fe20000004100 */
[----:B------:R-:W-:Y:S01]  /*22e0*/  @P0 FADD.FTZ R134, R134, R135 ;  /* 0x0000008786860221 */ /* 0x000fe20000010000 */
[----:B------:R-:W-:Y:S01]  /*22f0*/  @P0 HADD2.F32 R177, -RZ, R42.H1_H1 ;  /* 0x3000002affb10230 */ /* 0x000fe20000004100 */
[----:B------:R-:W-:-:S02]  /*2300*/  FFMA.FTZ R135, R181, R203, R204 ;  /* 0x000000cbb5877223 */ /* 0x000fc400000100cc */
[----:B------:R-:W-:Y:S02]  /*2310*/  FMUL.FTZ R206, R199, R174 ;  /* 0x000000aec7ce7220 */ /* 0x000fe40000410000 */
[----:B------:R-:W-:Y:S02]  /*2320*/  @P0 FADD.FTZ R132, R132, R133 ;  /* 0x0000008584840221 */ /* 0x000fe40000010000 */
[-CC-:B------:R-:W-:Y:S02]  /*2330*/  FFMA.FTZ R212, R186, R203.reuse, R204.reuse ;  /* 0x000000cbbad47223 */ /* 0x180fe400000100cc */
[----:B------:R-:W-:Y:S02]  /*2340*/  FFMA.FTZ R133, R169, R203, R204 ;  /* 0x000000cba9857223 */ /* 0x000fe400000100cc */
[----:B------:R-:W-:Y:S01]  /*2350*/  FADD.FTZ R208, R184, -R135 ;  /* 0x80000087b8d07221 */ /* 0x000fe20000010000 */
[----:B------:R-:W-:Y:S01]  /*2360*/  @P0 HADD2.F32 R135, -RZ, R41.H1_H1 ;  /* 0x30000029ff870230 */ /* 0x000fe20000004100 */
[----:B------:R-:W-:-:S02]  /*2370*/  FMUL.FTZ R210, R199, R176 ;  /* 0x000000b0c7d27220 */ /* 0x000fc40000410000 */
[----:B------:R-:W-:Y:S01]  /*2380*/  @P0 FADD.FTZ R206, R206, R175 ;  /* 0x000000afcece0221 */ /* 0x000fe20000010000 */
[----:B------:R-:W-:Y:S01]  /*2390*/  @P0 HADD2.F32 R175, -RZ, R43.H0_H0 ;  /* 0x2000002bffaf0230 */ /* 0x000fe20000004100 */
[----:B------:R-:W-:Y:S02]  /*23a0*/  FFMA.FTZ R176, R172, R203, R204 ;  /* 0x000000cbacb07223 */ /* 0x000fe400000100cc */
[----:B------:R-:W-:Y:S02]  /*23b0*/  FADD.FTZ R214, R183, -R212 ;  /* 0x800000d4b7d67221 */ /* 0x000fe40000010000 */
[----:B------:R-:W-:Y:S01]  /*23c0*/  FADD.FTZ R174, R178, -R133 ;  /* 0x80000085b2ae7221 */ /* 0x000fe20000010000 */
[----:B------:R-:W-:Y:S01]  /*23d0*/  @P0 HADD2.F32 R133, -RZ, R41.H0_H0 ;  /* 0x20000029ff850230 */ /* 0x000fe20000004100 */
[----:B------:R-:W-:Y:S02]  /*23e0*/  FMUL.FTZ R212, R199, R208 ;  /* 0x000000d0c7d47220 */ /* 0x000fe40000410000 */
[----:B------:R-:W-:-:S02]  /*23f0*/  FADD.FTZ R176, R173, -R176 ;  /* 0x800000b0adb07221 */ /* 0x000fc40000010000 */
[C---:B------:R-:W-:Y:S02]  /*2400*/  FMUL.FTZ R174, R199.reuse, R174 ;  /* 0x000000aec7ae7220 */ /* 0x040fe40000410000 */
[----:B------:R-:W-:Y:S01]  /*2410*/  @P0 FADD.FTZ R212, R212, R175 ;  /* 0x000000afd4d40221 */ /* 0x000fe20000010000 */
[----:B------:R-:W-:Y:S01]  /*2420*/  @P1 F2FP.PACK_AB R175, RZ, R206 ;  /* 0x000000ceffaf123e */ /* 0x000fe200000000ff */
[----:B------:R-:W-:Y:S01]  /*2430*/  @P0 FADD.FTZ R210, R210, R177 ;  /* 0x000000b1d2d20221 */ /* 0x000fe20000010000 */
[----:B------:R-:W-:Y:S01]  /*2440*/  @P0 HADD2.F32 R177, -RZ, R43.H1_H1 ;  /* 0x3000002bffb10230 */ /* 0x000fe20000004100 */
[C---:B------:R-:W-:Y:S01]  /*2450*/  FMUL.FTZ R176, R199.reuse, R176 ;  /* 0x000000b0c7b07220 */ /* 0x040fe20000410000 */
[----:B------:R-:W-:Y:S01]  /*2460*/  @P1 F2FP.PACK_AB R207, RZ, R212 ;  /* 0x000000d4ffcf123e */ /* 0x000fe200000000ff */
[----:B------:R-:W-:Y:S01]  /*2470*/  FMUL.FTZ R214, R199, R214 ;  /* 0x000000d6c7d67220 */ /* 0x000fe20000410000 */
[----:B------:R-:W-:Y:S01]  /*2480*/  @P1 PRMT R54, R175, 0x7610, R54 ;  /* 0x00007610af361816 */ /* 0x000fe20000000036 */
[----:B------:R-:W-:Y:S01]  /*2490*/  @P0 FADD.FTZ R174, R174, R133 ;  /* 0x00000085aeae0221 */ /* 0x000fe20000010000 */
[----:B------:R-:W-:Y:S01]  /*24a0*/  @P1 F2FP.PACK_AB R133, RZ, R132 ;  /* 0x00000084ff85123e */ /* 0x000fe200000000ff */
[----:B------:R-:W-:Y:S01]  /*24b0*/  @P0 FADD.FTZ R176, R176, R135 ;  /* 0x00000087b0b00221 */ /* 0x000fe20000010000 */
[----:B------:R-:W-:Y:S01]  /*24c0*/  @P1 PRMT R55, R207, 0x7610, R55 ;  /* 0x00007610cf371816 */ /* 0x000fe20000000037 */
[----:B------:R-:W-:Y:S01]  /*24d0*/  @P0 FADD.FTZ R214, R214, R177 ;  /* 0x000000b1d6d60221 */ /* 0x000fe20000010000 */
[----:B------:R-:W-:Y:S01]  /*24e0*/  @P1 F2FP.PACK_AB R135, RZ, R174 ;  /* 0x000000aeff87123e */ /* 0x000fe200000000ff */
[-C--:B------:R-:W-:Y:S01]  /*24f0*/  FMUL.FTZ R208, R206, R201.reuse ;  /* 0x000000c9ced07220 */ /* 0x080fe20000410000 */
[----:B------:R-:W-:Y:S01]  /*2500*/  @P1 PRMT R52, R133, 0x7610, R52 ;  /* 0x0000761085341816 */ /* 0x000fe20000000034 */
        /* <DEDUP_REMOVED lines=19> */
[----:B------:R-:W-:Y:S02]  /*2640*/  FMUL.FTZ R135, R8, R209 ;  /* 0x000000d108877220 */ /* 0x000fe40000410000 */
[----:B------:R-:W-:Y:S01]  /*2650*/  FMUL.FTZ R176, R3, R212 ;  /* 0x000000d403b07220 */ /* 0x000fe20000410000 */
[----:B------:R-:W-:Y:S01]  /*2660*/  F2FP.PACK_AB R133, R174, R133 ;  /* 0x00000085ae85723e */ /* 0x000fe200000000ff */
[----:B------:R-:W-:Y:S01]  /*2670*/  FMUL.FTZ R221, R2, R219 ;  /* 0x000000db02dd7220 */ /* 0x000fe20000410000 */
[----:B------:R-:W-:Y:S01]  /*2680*/  F2FP.PACK_AB R132, R135, R132 ;  /* 0x000000848784723e */ /* 0x000fe200000000ff */
[----:B------:R-:W-:Y:S01]  /*2690*/  FMUL.FTZ R134, R5, R208 ;  /* 0x000000d005867220 */ /* 0x000fe20000410000 */
[----:B------:R-:W-:Y:S01]  /*26a0*/  @P1 LEA R174, P0, R148, c[0x0][0x258], 0x4 ;  /* 0x0000960094ae1a11 */ /* 0x000fe200078020ff */
[----:B------:R-:W-:Y:S01]  /*26b0*/  FMUL.FTZ R175, R4, R217 ;  /* 0x000000d904af7220 */ /* 0x000fe20000410000 */
[----:B------:R-:W-:Y:S02]  /*26c0*/  F2FP.PACK_AB R135, R221, R176 ;  /* 0x000000b0dd87723e */ /* 0x000fe400000000ff */
[----:B------:R-:W-:-:S02]  /*26d0*/  LEA R176, P5, R148, c[0x0][0x248], 0x4 ;  /* 0x0000920094b07a11 */ /* 0x000fc400078a20ff */
[----:B------:R-:W-:Y:S02]  /*26e0*/  F2FP.PACK_AB R134, R175, R134 ;  /* 0x00000086af86723e */ /* 0x000fe400000000ff */
[C---:B------:R-:W-:Y:S02]  /*26f0*/  @P1 LEA.HI.X R175, R148.reuse, c[0x0][0x25c], RZ, 0x4, P0 ;  /* 0x0000970094af1a11 */ /* 0x040fe400000f24ff */
[C---:B------:R-:W-:Y:S02]  /*2700*/  LEA.HI.X R177, R148.reuse, c[0x0][0x24c], RZ, 0x4, P5 ;  /* 0x0000930094b17a11 */ /* 0x040fe400028f24ff */
[----:B------:R-:W-:Y:S01]  /*2710*/  IADD3 R148, R148, 0x20, RZ ;  /* 0x0000002094947810 */ /* 0x000fe20007ffe0ff */
[----:B------:R0:W-:Y:S04]  /*2720*/  @P1 STG.E.128 [R174.64], R52 ;  /* 0x00000034ae001986 */ /* 0x0001e8000c101d04 */
[----:B------:R0:W-:Y:S01]  /*2730*/  STG.E.128 [R176.64], R132 ;  /* 0x00000084b0007986 */ /* 0x0001e2000c101d04 */
[----:B--2---:R-:W-:-:S02]  /*2740*/  HADD2.F32 R215, -RZ, R130.H0_H0 ;  /* 0x20000082ffd77230 */ /* 0x004fc40000004100 */
[----:B------:R-:W-:Y:S02]  /*2750*/  HADD2.F32 R210, -RZ, R130.H1_H1 ;  /* 0x30000082ffd27230 */ /* 0x000fe40000004100 */
[--C-:B------:R-:W-:Y:S01]  /*2760*/  HADD2.F32 R205, -RZ, R128.reuse.H0_H0 ;  /* 0x20000080ffcd7230 */ /* 0x100fe20000004100 */
[----:B------:R-:W-:Y:S01]  /*2770*/  FFMA.FTZ R96, R215, R208, R96 ;  /* 0x000000d0d7607223 */ /* 0x000fe20000010060 */
[--C-:B------:R-:W-:Y:S01]  /*2780*/  HADD2.F32 R211, -RZ, R129.reuse.H0_H0 ;  /* 0x20000081ffd37230 */ /* 0x100fe20000004100 */
        /* <DEDUP_REMOVED lines=11> */
.L_x_1301:
[----:B0-----:R-:W-:Y:S05]  /*2840*/  BSYNC B1 ;  /* 0x0000000000017941 */ /* 0x001fea0003800000 */
.L_x_1300:
        /* <DEDUP_REMOVED lines=15> */
[-CC-:B------:R-:W-:Y:S02]  /*2940*/  FFMA.FTZ R176, R192, R203.reuse, R204.reuse ;  /* 0x000000cbc0b07223 */ /* 0x180fe400000100cc */
[-CC-:B------:R-:W-:Y:S02]  /*2950*/  FFMA.FTZ R206, R198, R203.reuse, R204.reuse ;  /* 0x000000cbc6ce7223 */ /* 0x180fe400000100cc */
[-CC-:B------:R-:W-:Y:S01]  /*2960*/  FFMA.FTZ R177, R195, R203.reuse, R204.reuse ;  /* 0x000000cbc3b17223 */ /* 0x180fe200000100cc */
[--C-:B------:R-:W-:Y:S01]  /*2970*/  @P0 HADD2.F32 R133, -RZ, R124.reuse.H0_H0 ;  /* 0x2000007cff850230 */ /* 0x100fe20000004100 */
[----:B------:R-:W-:Y:S02]  /*2980*/  FFMA.FTZ R212, R202, R203, R204 ;  /* 0x000000cbcad47223 */ /* 0x000fe400000100cc */
[----:B------:R-:W-:Y:S01]  /*2990*/  FADD.FTZ R174, R194, -R135 ;  /* 0x80000087c2ae7221 */ /* 0x000fe20000010000 */
[----:B------:R-:W-:Y:S01]  /*29a0*/  @P0 HADD2.F32 R135, -RZ, R124.H1_H1 ;  /* 0x3000007cff870230 */ /* 0x000fe20000004100 */
[----:B------:R-:W-:Y:S01]  /*29b0*/  FADD.FTZ R204, R196, -R175 ;  /* 0x800000afc4cc7221 */ /* 0x000fe20000010000 */
[----:B------:R-:W-:Y:S01]  /*29c0*/  @P0 HADD2.F32 R175, -RZ, R126.H0_H0 ;  /* 0x2000007effaf0230 */ /* 0x000fe20000004100 */
[----:B------:R-:W-:-:S02]  /*29d0*/  FMUL.FTZ R132, R199, R132 ;  /* 0x00000084c7847220 */ /* 0x000fc40000410000 */
[----:B------:R-:W-:Y:S02]  /*29e0*/  FMUL.FTZ R134, R199, R134 ;  /* 0x00000086c7867220 */ /* 0x000fe40000410000 */
[----:B------:R-:W-:Y:S02]  /*29f0*/  FADD.FTZ R176, R189, -R176 ;  /* 0x800000b0bdb07221 */ /* 0x000fe40000010000 */
[----:B------:R-:W-:Y:S02]  /*2a00*/  FADD.FTZ R208, R193, -R206 ;  /* 0x800000cec1d07221 */ /* 0x000fe40000010000 */
[----:B------:R-:W-:Y:S01]  /*2a10*/  FADD.FTZ R210, R200, -R177 ;  /* 0x800000b1c8d27221 */ /* 0x000fe20000010000 */
[----:B------:R-:W-:Y:S01]  /*2a20*/  @P0 HADD2.F32 R177, -RZ, R127.H0_H0 ;  /* 0x2000007fffb10230 */ /* 0x000fe20000004100 */
[----:B------:R-:W-:Y:S02]  /*2a30*/  FADD.FTZ R212, R197, -R212 ;  /* 0x800000d4c5d47221 */ /* 0x000fe40000010000 */
[----:B------:R-:W-:-:S02]  /*2a40*/  FMUL.FTZ R206, R199, R204 ;  /* 0x000000ccc7ce7220 */ /* 0x000fc40000410000 */
[----:B------:R-:W-:Y:S01]  /*2a50*/  @P0 FADD.FTZ R132, R132, R133 ;  /* 0x0000008584840221 */ /* 0x000fe20000010000 */
[--C-:B------:R-:W-:Y:S01]  /*2a60*/  @P0 HADD2.F32 R133, -RZ, R125.reuse.H0_H0 ;  /* 0x2000007dff850230 */ /* 0x100fe20000004100 */
[C---:B------:R-:W-:Y:S02]  /*2a70*/  FMUL.FTZ R174, R199.reuse, R174 ;  /* 0x000000aec7ae7220 */ /* 0x040fe40000410000 */
[----:B------:R-:W-:Y:S01]  /*2a80*/  @P0 FADD.FTZ R134, R134, R135 ;  /* 0x0000008786860221 */ /* 0x000fe20000010000 */
[----:B------:R-:W-:Y:S01]  /*2a90*/  @P0 HADD2.F32 R135, -RZ, R125.H1_H1 ;  /* 0x3000007dff870230 */ /* 0x000fe20000004100 */
[C---:B------:R-:W-:Y:S02]  /*2aa0*/  FMUL.FTZ R176, R199.reuse, R176 ;  /* 0x000000b0c7b07220 */ /* 0x040fe40000410000 */
[C---:B------:R-:W-:Y:S02]  /*2ab0*/  FMUL.FTZ R208, R199.reuse, R208 ;  /* 0x000000d0c7d07220 */ /* 0x040fe40000410000 */
[----:B------:R-:W-:-:S02]  /*2ac0*/  FMUL.FTZ R210, R199, R210 ;  /* 0x000000d2c7d27220 */ /* 0x000fc40000410000 */
[----:B------:R-:W-:Y:S01]  /*2ad0*/  FMUL.FTZ R212, R199, R212 ;  /* 0x000000d4c7d47220 */ /* 0x000fe20000410000 */
[----:B------:R-:W-:Y:S01]  /*2ae0*/  @P0 HADD2.F32 R199, -RZ, R127.H1_H1 ;  /* 0x3000007fffc70230 */ /* 0x000fe20000004100 */
[----:B------:R-:W-:Y:S01]  /*2af0*/  @P0 FADD.FTZ R206, R206, R175 ;  /* 0x000000afcece0221 */ /* 0x000fe20000010000 */
[----:B------:R-:W-:Y:S01]  /*2b00*/  @P0 HADD2.F32 R175, -RZ, R126.H1_H1 ;  /* 0x3000007effaf0230 */ /* 0x000fe20000004100 */
[----:B------:R-:W-:Y:S01]  /*2b10*/  @P0 FADD.FTZ R174, R174, R133 ;  /* 0x00000085aeae0221 */ /* 0x000fe20000010000 */
[----:B------:R-:W-:Y:S01]  /*2b20*/  @P1 F2FP.PACK_AB R133, RZ, R132 ;  /* 0x00000084ff85123e */ /* 0x000fe200000000ff */
[----:B------:R-:W-:Y:S02]  /*2b30*/  @P0 FADD.FTZ R176, R176, R135 ;  /* 0x00000087b0b00221 */ /* 0x000fe40000010000 */
[----:B------:R-:W-:Y:S01]  /*2b40*/  @P0 FADD.FTZ R210, R210, R177 ;  /* 0x000000b1d2d20221 */ /* 0x000fe20000010000 */
        /* <DEDUP_REMOVED lines=32> */
[----:B------:R-:W-:Y:S01]  /*2d50*/  F2FP.PACK_AB R132, R135, R132 ;  /* 0x000000848784723e */ /* 0x000fe200000000ff */
[----:B------:R-:W-:Y:S01]  /*2d60*/  FMUL.FTZ R134, R142, R209 ;  /* 0x000000d18e867220 */ /* 0x000fe20000410000 */
[----:B------:R-:W-:Y:S01]  /*2d70*/  @P1 LEA R174, P0, R148, c[0x0][0x258], 0x4 ;  /* 0x0000960094ae1a11 */ /* 0x000fe200078020ff */
[----:B------:R-:W-:Y:S01]  /*2d80*/  FMUL.FTZ R177, R145, R208 ;  /* 0x000000d091b17220 */ /* 0x000fe20000410000 */
[----:B------:R-:W-:-:S02]  /*2d90*/  F2FP.PACK_AB R135, R201, R176 ;  /* 0x000000b0c987723e */ /* 0x000fc400000000ff */
[C---:B------:R-:W-:Y:S02]  /*2da0*/  LEA R176, P5, R148.reuse, c[0x0][0x248], 0x4 ;  /* 0x0000920094b07a11 */ /* 0x040fe400078a20ff */
[----:B------:R-:W-:Y:S02]  /*2db0*/  F2FP.PACK_AB R134, R177, R134 ;  /* 0x00000086b186723e */ /* 0x000fe400000000ff */
[C---:B------:R-:W-:Y:S02]  /*2dc0*/  @P1 LEA.HI.X R175, R148.reuse, c[0x0][0x25c], RZ, 0x4, P0 ;  /* 0x0000970094af1a11 */ /* 0x040fe400000f24ff */
[----:B------:R-:W-:-:S03]  /*2dd0*/  LEA.HI.X R177, R148, c[0x0][0x24c], RZ, 0x4, P5 ;  /* 0x0000930094b17a11 */ /* 0x000fc600028f24ff */
[----:B------:R0:W-:Y:S04]  /*2de0*/  @P1 STG.E.128 [R174.64], R52 ;  /* 0x00000034ae001986 */ /* 0x0001e8000c101d04 */
[----:B------:R0:W-:Y:S01]  /*2df0*/  STG.E.128 [R176.64], R132 ;  /* 0x00000084b0007986 */ /* 0x0001e2000c101d04 */
[--C-:B--2---:R-:W-:Y:S02]  /*2e00*/  HADD2.F32 R207, -RZ, R130.reuse.H0_H0 ;  /* 0x20000082ffcf7230 */ /* 0x104fe40000004100 */
        /* <DEDUP_REMOVED lines=15> */
.L_x_1303:
[----:B0-----:R-:W-:Y:S05]  /*2f00*/  BSYNC B1 ;  /* 0x0000000000017941 */ /* 0x001fea0003800000 */
.L_x_1302:
[----:B------:R-:W-:-:S04]  /*2f10*/  MOV R129, c[0x0][0x160] ;  /* 0x0000580000817a02 */ /* 0x000fc80000000f00 */
[----:B------:R-:W-:-:S04]  /*2f20*/  LEA R146, R129, R146, 0x2 ;  /* 0x0000009281927211 */ /* 0x000fc800078e10ff */
[----:B------:R-:W-:-:S13]  /*2f30*/  ISETP.GE.AND P0, PT, R146, c[0x0][0x164], PT ;  /* 0x0000590092007a0c */ /* 0x000fda0003f06270 */
[----:B------:R-:W-:Y:S01]  /*2f40*/  @P0 CALL.REL.NOINC `(.L_x_1289) ;  /* 0x0000001000000944 */ /* 0x000fe20003c00000 */
[----:B------:R-:W-:Y:S05]  /*2f50*/  BRA `(.L_x_1304) ;  /* 0xffffd83000007947 */ /* 0x000fea000383ffff */
.L_x_1289:
[----:B0-----:R-:W-:Y:S05]  /*2f60*/  BSYNC B0 ;  /* 0x0000000000007941 */ /* 0x001fea0003800000 */
.L_x_1288:
        /* <DEDUP_REMOVED lines=124> */
[----:B------:R-:W-:-:S02]  /*3730*/  IADD3.X R5, RZ, RZ, RZ, P6, !PT ;  /* 0x000000ffff057210 */ /* 0x000fc400037fe4ff */
        /* <DEDUP_REMOVED lines=78> */
.L_x_1306:
[----:B-12---:R-:W-:Y:S05]  /*3c20*/  BSYNC B0 ;  /* 0x0000000000007941 */ /* 0x006fea0003800000 */
.L_x_1305:
        /* <DEDUP_REMOVED lines=17> */
.L_x_1308:
[----:B------:R-:W-:Y:S05]  /*3d40*/  BSYNC B0 ;  /* 0x0000000000007941 */ /* 0x000fea0003800000 */
.L_x_1307:
        /* <DEDUP_REMOVED lines=17> */
.L_x_1310:
[----:B------:R-:W-:Y:S05]  /*3e60*/  BSYNC B0 ;  /* 0x0000000000007941 */ /* 0x000fea0003800000 */
.L_x_1309:
        /* <DEDUP_REMOVED lines=17> */
.L_x_1312:
[----:B------:R-:W-:Y:S05]  /*3f80*/  BSYNC B0 ;  /* 0x0000000000007941 */ /* 0x000fea0003800000 */
.L_x_1311:
        /* <DEDUP_REMOVED lines=17> */
.L_x_1314:
[----:B------:R-:W-:Y:S05]  /*40a0*/  BSYNC B0 ;  /* 0x0000000000007941 */ /* 0x000fea0003800000 */
.L_x_1313:
        /* <DEDUP_REMOVED lines=11> */
.L_x_1296:
[----:B------:R-:W-:Y:S01]  /*4160*/  HFMA2.MMA R174, -RZ, RZ, 0, 5.9604644775390625e-08 ;  /* 0x00000001ffae7435 */ /* 0x000fe200000001ff */
[----:B------:R-:W-:Y:S02]  /*4170*/  MOV R131, R203 ;  /* 0x000000cb00837202 */ /* 0x000fe40000000f00 */
[----:B------:R-:W-:Y:S02]  /*4180*/  MOV R133, 0x1f ;  /* 0x0000001f00857802 */ /* 0x000fe40000000f00 */
[----:B------:R-:W-:-:S02]  /*4190*/  MOV R176, 0xffffffff ;  /* 0xffffffff00b07802 */ /* 0x000fc40000000f00 */
[----:B------:R-:W-:Y:S02]  /*41a0*/  MOV R128, 0x41c0 ;  /* 0x000041c000807802 */ /* 0x000fe40000000f00 */
[----:B------:R-:W-:Y:S05]  /*41b0*/  CALL.REL.NOINC `($__internal_24_$__cuda_sm70_shflsync_bfly_p) ;  /* 0x0000046000007944 */ /* 0x000fea0003c00000 */
[----:B-1----:R-:W-:Y:S01]  /*41c0*/  MOV R130, R131 ;  /* 0x0000008300827202 */ /* 0x002fe20000000f00 */
[----:B0-----:R-:W-:Y:S05]  /*41d0*/  BRA `(.L_x_1315) ;  /* 0xffffd78000007947 */ /* 0x001fea000383ffff */
.L_x_1297:
[----:B------:R-:W-:Y:S01]  /*41e0*/  HFMA2.MMA R174, -RZ, RZ, 0, 5.9604644775390625e-08 ;  /* 0x00000001ffae7435 */ /* 0x000fe200000001ff */
[----:B------:R-:W-:Y:S02]  /*41f0*/  MOV R131, R204 ;  /* 0x000000cc00837202 */ /* 0x000fe40000000f00 */
[----:B------:R-:W-:Y:S02]  /*4200*/  MOV R133, 0x1f ;  /* 0x0000001f00857802 */ /* 0x000fe40000000f00 */
[----:B------:R-:W-:Y:S02]  /*4210*/  MOV R176, 0xffffffff ;  /* 0xffffffff00b07802 */ /* 0x000fe40000000f00 */
[----:B------:R-:W-:Y:S02]  /*4220*/  MOV R128, 0x4240 ;  /* 0x0000424000807802 */ /* 0x000fe40000000f00 */
[----:B01----:R-:W-:Y:S05]  /*4230*/  CALL.REL.NOINC `($__internal_24_$__cuda_sm70_shflsync_bfly_p) ;  /* 0x000003e000007944 */ /* 0x003fea0003c00000 */
[----:B------:R-:W-:Y:S01]  /*4240*/  FADD.FTZ R203, R130, R203 ;  /* 0x000000cb82cb7221 */ /* 0x000fe20000010000 */
[----:B0-----:R-:W-:Y:S01]  /*4250*/  HFMA2.MMA R174, -RZ, RZ, 0, 1.1920928955078125e-07 ;  /* 0x00000002ffae7435 */ /* 0x001fe200000001ff */
[----:B-1----:R-:W-:Y:S01]  /*4260*/  FADD.FTZ R204, R204, R131 ;  /* 0x00000083cccc7221 */ /* 0x002fe20000010000 */
[----:B------:R-:W-:-:S02]  /*4270*/  MOV R133, 0x1f ;  /* 0x0000001f00857802 */ /* 0x000fc40000000f00 */
[----:B------:R-:W-:Y:S02]  /*4280*/  MOV R176, 0xffffffff ;  /* 0xffffffff00b07802 */ /* 0x000fe40000000f00 */
[----:B------:R-:W-:Y:S02]  /*4290*/  MOV R131, R203 ;  /* 0x000000cb00837202 */ /* 0x000fe40000000f00 */
[----:B------:R-:W-:Y:S02]  /*42a0*/  MOV R128, 0x42c0 ;  /* 0x000042c000807802 */ /* 0x000fe40000000f00 */
[----:B------:R-:W-:Y:S05]  /*42b0*/  CALL.REL.NOINC `($__internal_24_$__cuda_sm70_shflsync_bfly_p) ;  /* 0x0000036000007944 */ /* 0x000fea0003c00000 */
[----:B0-----:R-:W-:Y:S01]  /*42c0*/  HFMA2.MMA R174, -RZ, RZ, 0, 1.1920928955078125e-07 ;  /* 0x00000002ffae7435 */ /* 0x001fe200000001ff */
[----:B-1----:R-:W-:Y:S02]  /*42d0*/  MOV R130, R131 ;  /* 0x0000008300827202 */ /* 0x002fe40000000f00 */
[----:B------:R-:W-:Y:S02]  /*42e0*/  MOV R131, R204 ;  /* 0x000000cc00837202 */ /* 0x000fe40000000f00 */
[----:B------:R-:W-:Y:S02]  /*42f0*/  MOV R133, 0x1f ;  /* 0x0000001f00857802 */ /* 0x000fe40000000f00 */
[----:B------:R-:W-:-:S02]  /*4300*/  MOV R176, 0xffffffff ;  /* 0xffffffff00b07802 */ /* 0x000fc40000000f00 */
[----:B------:R-:W-:Y:S02]  /*4310*/  MOV R128, 0x4330 ;  /* 0x0000433000807802 */ /* 0x000fe40000000f00 */
[----:B------:R-:W-:Y:S05]  /*4320*/  CALL.REL.NOINC `($__internal_24_$__cuda_sm70_shflsync_bfly_p) ;  /* 0x000002f000007944 */ /* 0x000fea0003c00000 */
[----:B------:R-:W-:Y:S01]  /*4330*/  FADD.FTZ R203, R130, R203 ;  /* 0x000000cb82cb7221 */ /* 0x000fe20000010000 */
[----:B0-----:R-:W-:Y:S01]  /*4340*/  HFMA2.MMA R174, -RZ, RZ, 0, 2.384185791015625e-07 ;  /* 0x00000004ffae7435 */ /* 0x001fe200000001ff */
[----:B-1----:R-:W-:Y:S01]  /*4350*/  FADD.FTZ R204, R204, R131 ;  /* 0x00000083cccc7221 */ /* 0x002fe20000010000 */
[----:B------:R-:W-:Y:S02]  /*4360*/  MOV R133, 0x1f ;  /* 0x0000001f00857802 */ /* 0x000fe40000000f00 */
[----:B------:R-:W-:Y:S02]  /*4370*/  MOV R176, 0xffffffff ;  /* 0xffffffff00b07802 */ /* 0x000fe40000000f00 */
[----:B------:R-:W-:Y:S02]  /*4380*/  MOV R131, R203 ;  /* 0x000000cb00837202 */ /* 0x000fe40000000f00 */
[----:B------:R-:W-:Y:S02]  /*4390*/  MOV R128, 0x43b0 ;  /* 0x000043b000807802 */ /* 0x000fe40000000f00 */
[----:B------:R-:W-:Y:S05]  /*43a0*/  CALL.REL.NOINC `($__internal_24_$__cuda_sm70_shflsync_bfly_p) ;  /* 0x0000027000007944 */ /* 0x000fea0003c00000 */
[----:B0-----:R-:W-:Y:S01]  /*43b0*/  HFMA2.MMA R174, -RZ, RZ, 0, 2.384185791015625e-07 ;  /* 0x00000004ffae7435 */ /* 0x001fe200000001ff */
[----:B-1----:R-:W-:-:S02]  /*43c0*/  MOV R130, R131 ;  /* 0x0000008300827202 */ /* 0x002fc40000000f00 */
[----:B------:R-:W-:Y:S02]  /*43d0*/  MOV R131, R204 ;  /* 0x000000cc00837202 */ /* 0x000fe40000000f00 */
[----:B------:R-:W-:Y:S02]  /*43e0*/  MOV R133, 0x1f ;  /* 0x0000001f00857802 */ /* 0x000fe40000000f00 */
[----:B------:R-:W-:Y:S02]  /*43f0*/  MOV R176, 0xffffffff ;  /* 0xffffffff00b07802 */ /* 0x000fe40000000f00 */
[----:B------:R-:W-:Y:S02]  /*4400*/  MOV R128, 0x4420 ;  /* 0x0000442000807802 */ /* 0x000fe40000000f00 */
[----:B------:R-:W-:Y:S05]  /*4410*/  CALL.REL.NOINC `($__internal_24_$__cuda_sm70_shflsync_bfly_p) ;  /* 0x0000020000007944 */ /* 0x000fea0003c00000 */
[----:B------:R-:W-:Y:S01]  /*4420*/  FADD.FTZ R203, R130, R203 ;  /* 0x000000cb82cb7221 */ /* 0x000fe20000010000 */
[----:B0-----:R-:W-:Y:S01]  /*4430*/  HFMA2.MMA R174, -RZ, RZ, 0, 4.76837158203125e-07 ;  /* 0x00000008ffae7435 */ /* 0x001fe200000001ff */
[----:B-1----:R-:W-:Y:S01]  /*4440*/  FADD.FTZ R134, R204, R131 ;  /* 0x00000083cc867221 */ /* 0x002fe20000010000 */
[----:B------:R-:W-:Y:S02]  /*4450*/  MOV R133, 0x1f ;  /* 0x0000001f00857802 */ /* 0x000fe40000000f00 */
[----:B------:R-:W-:-:S02]  /*4460*/  MOV R176, 0xffffffff ;  /* 0xffffffff00b07802 */ /* 0x000fc40000000f00 */
[----:B------:R-:W-:Y:S02]  /*4470*/  MOV R131, R203 ;  /* 0x000000cb00837202 */ /* 0x000fe40000000f00 */
[----:B------:R-:W-:Y:S02]  /*4480*/  MOV R128, 0x44a0 ;  /* 0x000044a000807802 */ /* 0x000fe40000000f00 */
[----:B------:R-:W-:Y:S05]  /*4490*/  CALL.REL.NOINC `($__internal_24_$__cuda_sm70_shflsync_bfly_p) ;  /* 0x0000018000007944 */ /* 0x000fea0003c00000 */
[----:B0-----:R-:W-:Y:S01]  /*44a0*/  HFMA2.MMA R174, -RZ, RZ, 0, 4.76837158203125e-07 ;  /* 0x00000008ffae7435 */ /* 0x001fe200000001ff */
[----:B-1----:R-:W-:Y:S02]  /*44b0*/  MOV R130, R131 ;  /* 0x0000008300827202 */ /* 0x002fe40000000f00 */
[----:B------:R-:W-:Y:S02]  /*44c0*/  MOV R131, R134 ;  /* 0x0000008600837202 */ /* 0x000fe40000000f00 */
[----:B------:R-:W-:Y:S02]  /*44d0*/  MOV R133, 0x1f ;  /* 0x0000001f00857802 */ /* 0x000fe40000000f00 */
[----:B------:R-:W-:Y:S02]  /*44e0*/  MOV R176, 0xffffffff ;  /* 0xffffffff00b07802 */ /* 0x000fe40000000f00 */
[----:B------:R-:W-:-:S02]  /*44f0*/  MOV R128, 0x4510 ;  /* 0x0000451000807802 */ /* 0x000fc40000000f00 */
[----:B------:R-:W-:Y:S05]  /*4500*/  CALL.REL.NOINC `($__internal_24_$__cuda_sm70_shflsync_bfly_p) ;  /* 0x0000011000007944 */ /* 0x000fea0003c00000 */
[----:B------:R-:W-:Y:S01]  /*4510*/  FADD.FTZ R132, R130, R203 ;  /* 0x000000cb82847221 */ /* 0x000fe20000010000 */
[----:B0-----:R-:W-:Y:S01]  /*4520*/  HFMA2.MMA R174, -RZ, RZ, 0, 9.5367431640625e-07 ;  /* 0x00000010ffae7435 */ /* 0x001fe200000001ff */
[----:B-1----:R-:W-:Y:S01]  /*4530*/  FADD.FTZ R134, R134, R131 ;  /* 0x0000008386867221 */ /* 0x002fe20000010000 */
[----:B------:R-:W-:-:S02]  /*4540*/  MOV R133, 0x1f ;  /* 0x0000001f00857802 */ /* 0x000fc40000000f00 */
[----:B------:R-:W-:Y:S02]  /*4550*/  MOV R176, 0xffffffff ;  /* 0xffffffff00b07802 */ /* 0x000fe40000000f00 */
[----:B------:R-:W-:Y:S02]  /*4560*/  MOV R131, R132 ;  /* 0x0000008400837202 */ /* 0x000fe40000000f00 */
[----:B------:R-:W-:Y:S02]  /*4570*/  MOV R128, 0x4590 ;  /* 0x0000459000807802 */ /* 0x000fe40000000f00 */
[----:B------:R-:W-:Y:S05]  /*4580*/  CALL.REL.NOINC `($__internal_24_$__cuda_sm70_shflsync_bfly_p) ;  /* 0x0000009000007944 */ /* 0x000fea0003c00000 */
[----:B0-----:R-:W-:Y:S01]  /*4590*/  HFMA2.MMA R174, -RZ, RZ, 0, 9.5367431640625e-07 ;  /* 0x00000010ffae7435 */ /* 0x001fe200000001ff */
[----:B-1----:R-:W-:Y:S02]  /*45a0*/  MOV R135, R131 ;  /* 0x0000008300877202 */ /* 0x002fe40000000f00 */
[----:B------:R-:W-:Y:S02]  /*45b0*/  MOV R131, R134 ;  /* 0x0000008600837202 */ /* 0x000fe40000000f00 */
[----:B------:R-:W-:Y:S02]  /*45c0*/  MOV R133, 0x1f ;  /* 0x0000001f00857802 */ /* 0x000fe40000000f00 */
[----:B------:R-:W-:-:S02]  /*45d0*/  MOV R176, 0xffffffff ;  /* 0xffffffff00b07802 */ /* 0x000fc40000000f00 */
[----:B------:R-:W-:Y:S02]  /*45e0*/  MOV R128, 0x4600 ;  /* 0x0000460000807802 */ /* 0x000fe40000000f00 */
[----:B------:R-:W-:Y:S05]  /*45f0*/  CALL.REL.NOINC `($__internal_24_$__cuda_sm70_shflsync_bfly_p) ;  /* 0x0000002000007944 */ /* 0x000fea0003c00000 */
[----:B-1----:R-:W-:Y:S01]  /*4600*/  MOV R129, R131 ;  /* 0x0000008300817202 */ /* 0x002fe20000000f00 */
[----:B0-----:R-:W-:Y:S05]  /*4610*/  BRA `(.L_x_1316) ;  /* 0xffffd46000007947 */ /* 0x001fea000383ffff */
        .weak           $__internal_24_$__cuda_sm70_shflsync_bfly_p
        .type           $__internal_24_$__cuda_sm70_shflsync_bfly_p,@function
        .size           $__internal_24_$__cuda_sm70_shflsync_bfly_p,(.L_x_9754 - $__internal_24_$__cuda_sm70_shflsync_bfly_p)
$__internal_24_$__cuda_sm70_shflsync_bfly_p:
[----:B------:R-:W-:Y:S01]  /*4620*/  HFMA2.MMA R129, -RZ, RZ, 0, 0 ;  /* 0x00000000ff817435 */ /* 0x000fe200000001ff */
[----:B------:R-:W-:Y:S04]  /*4630*/  WARPSYNC R176 ;  /* 0x000000b000007348 */ /* 0x000fe80003800000 */
[----:B------:R0:W1:Y:S01]  /*4640*/  SHFL.BFLY PT, R131, R131, R174, R133 ;  /* 0x0c0000ae83837389 */ /* 0x00006200000e0085 */
[----:B------:R-:W-:Y:S05]  /*4650*/  RET.REL.NODEC R128 `(_ZN10layer_norm13ln_bwd_kernelINS_13Kernel_traitsI6__halfS2_S2_S2_fjLj768ELj1ELj4ELj1ELj16ENS_18Kernel_traits_baseILj768ES2_S2_S2_S2_fjLj128EEEEELb0ELb1ELb0ELb0EEEvNS_9BwdParamsE) ;  /* 0xffffb9a080007950 */ /* 0x000fea0003c3ffff */
.L_x_1317:
        /* <DEDUP_REMOVED lines=10> */
.L_x_9754:


//--------------------- .text._ZN10layer_norm13ln_bwd_kernelINS_13Kernel_traitsI6__halfS2_S2_S2_fjLj768ELj1ELj4ELj1ELj16ENS_18Kernel_traits_baseILj768ES2_S2_S2_S2_fjLj128EEEEELb0ELb1ELb0ELb1EEEvNS_9BwdParamsE --------------------------
	.section	.text._ZN10layer_norm13ln_bwd_kernelINS_13Kernel_traitsI6__halfS2_S2_S2_fjLj768ELj1ELj4ELj1ELj16ENS_18Kernel_traits_baseILj768ES2_S2_S2_S2_fjLj128EEEEELb0ELb1ELb0ELb1EEEvNS_9BwdParamsE,"ax",@progbits
	.sectioninfo	@"SHI_REGISTERS=220"
	.align	128
        .global         _ZN10layer_norm13ln_bwd_kernelINS_13Kernel_traitsI6__halfS2_S2_S2_fjLj768ELj1ELj4ELj1ELj16ENS_18Kernel_traits_baseILj768ES2_S2_S2_S2_fjLj128EEEEELb0ELb1ELb0ELb1EEEvNS_9BwdParamsE
        .type           _ZN10layer_norm13ln_bwd_kernelINS_13Kernel_traitsI6__halfS2_S2_S2_fjLj768ELj1ELj4ELj1ELj16ENS_18Kernel_traits_baseILj768ES2_S2_S2_S2_fjLj128EEEEELb0ELb1ELb0ELb1EEEvNS_9BwdParamsE,@function
        .size           _ZN10layer_norm13ln_bwd_kernelINS_13Kernel_traitsI6__halfS2_S2_S2_fjLj768ELj1ELj4ELj1ELj16ENS_18Kernel_traits_baseILj768ES2_S2_S2_S2_fjLj128EEEEELb0ELb1ELb0ELb1EEEvNS_9BwdParamsE,(.L_x_9755 - _ZN10layer_norm13ln_bwd_kernelINS_13Kernel_traitsI6__halfS2_S2_S2_fjLj768ELj1ELj4ELj1ELj16ENS_18Kernel_traits_baseILj768ES2_S2_S2_S2_fjLj128EEEEELb0ELb1ELb0ELb1EEEvNS_9BwdParamsE)
        .other          _ZN10layer_norm13ln_bwd_kernelINS_13Kernel_traitsI6__halfS2_S2_S2_fjLj768ELj1ELj4ELj1ELj16ENS_18Kernel_traits_baseILj768ES2_S2_S2_S2_fjLj128EEEEELb0ELb1ELb0ELb1EEEvNS_9BwdParamsE,@"STO_CUDA_ENTRY STV_DEFAULT"
_ZN10layer_norm13ln_bwd_kernelINS_13Kernel_traitsI6__halfS2_S2_S2_fjLj768ELj1ELj4ELj1ELj16ENS_18Kernel_traits_baseILj768ES2_S2_S2_S2_fjLj128EEEEELb0ELb1ELb0ELb1EEEvNS_9BwdParamsE:
.text._ZN10layer_norm13ln_bwd_kernelINS_13Kernel_traitsI6__halfS2_S2_S2_fjLj768ELj1ELj4ELj1ELj16ENS_18Kernel_traits_baseILj768ES2_S2_S2_S2_fjLj128EEEEELb0ELb1ELb0ELb1EEEvNS_9BwdParamsE:
        /* <DEDUP_REMOVED lines=46> */
.L_x_1319:
        /* <DEDUP_REMOVED lines=69> */
[----:B------:R-:W-:Y:S02]  /*0730*/  HADD2.F32 R150, -RZ, R25.H1_H1 ;  /* 0x30000019ff967230 */ /* 0x000fe40000004100 */
[--C-:B------:R-:W-:Y:S02]  /*0740*/  HADD2.F32 R149, -RZ, R26.reuse.H0_H0 ;  /* 0x2000001aff957230 */ /* 0x100fe40000004100 */
[----:B------:R-:W-:Y:S02]  /*0750*/  HADD2.F32 R148, -RZ, R26.H1_H1 ;  /* 0x3000001aff947230 */ /* 0x000fe40000004100 */
[--C-:B------:R-:W-:Y:S02]  /*0760*/  HADD2.F32 R147, -RZ, R27.reuse.H0_H0 ;  /* 0x2000001bff937230 */ /* 0x100fe40000004100 */
[----:B------:R-:W-:Y:S02]  /*0770*/  HADD2.F32 R146, -RZ, R27.H1_H1 ;  /* 0x3000001bff927230 */ /* 0x000fe40000004100 */
[----:B-----5:R-:W-:-:S02]  /*0780*/  HADD2.F32 R145, -RZ, R12.H0_H0 ;  /* 0x2000000cff917230 */ /* 0x020fc40000004100 */
        /* <DEDUP_REMOVED lines=22> */
[----:B0-----:R-:W-:Y:S02]  /*08f0*/  HADD2.F32 R122, -RZ, R31.H1_H1 ;  /* 0x3000001fff7a7230 */ /* 0x001fe40000004100 */
.L_x_1325:
[----:B------:R-:W-:Y:S01]  /*0900*/  ISETP.NE.U32.AND P1, PT, RZ, c[0x0][0x1c0], PT ;  /* 0x00007000ff007a0c */ /* 0x000fe20003f25070 */
[----:B------:R-:W-:Y:S01]  /*0910*/  IMAD R2, R170, c[0x0][0x168], RZ ;  /* 0x00005a00aa027a24 */ /* 0x000fe200078e02ff */
[----:B------:R-:W-:Y:S01]  /*0920*/  HFMA2.MMA R174, -RZ, RZ, 0, 9.5367431640625e-07 ;  /* 0x00000010ffae7435 */ /* 0x000fe200000001ff */
[----:B------:R-:W-:-:S02]  /*0930*/  LOP3.LUT R20, R0, 0x1f, RZ, 0xc0, !PT ;  /* 0x0000001f00147812 */ /* 0x000fc400078ec0ff */
[----:B------:R-:W-:Y:S02]  /*0940*/  ISETP.NE.AND.EX P1, PT, RZ, c[0x0][0x1c4], PT, P1 ;  /* 0x00007100ff007a0c */ /* 0x000fe40003f25310 */
[----:B------:R-:W-:Y:S02]  /*0950*/  SHF.R.S32.HI R3, RZ, 0x1f, R2 ;  /* 0x0000001fff037819 */ /* 0x000fe40000011402 */
[----:B------:R-:W-:Y:S02]  /*0960*/  SHF.R.S32.HI R21, RZ, 0x1f, R170 ;  /* 0x0000001fff157819 */ /* 0x000fe400000114aa */
[----:B------:R-:W-:Y:S02]  /*0970*/  LEA.HI R3, R3, R2, RZ, 0x3 ;  /* 0x0000000203037211 */ /* 0x000fe400078f18ff */
[----:B------:R-:W-:Y:S02]  /*0980*/  MOV R49, 0x4 ;  /* 0x0000000400317802 */ /* 0x000fe40000000f00 */
[----:B------:R-:W-:-:S03]  /*0990*/  LEA.HI.SX32 R171, R3, R20, 0x1d ;  /* 0x0000001403ab7211 */ /* 0x000fc600078feaff */
[----:B------:R-:W-:-:S04]  /*09a0*/  @P1 LEA R2, P0, R170, c[0x0][0x1c0], 0x1 ;  /* 0x00007000aa021a11 */ /* 0x000fc800078008ff */
[C---:B------:R-:W-:Y:S01]  /*09b0*/  @P1 LEA.HI.X R3, R170.reuse, c[0x0][0x1c4], R21, 0x1, P0 ;  /* 0x00007100aa031a11 */ /* 0x040fe200000f0c15 */
[C---:B------:R-:W-:Y:S01]  /*09c0*/  IMAD.WIDE.U32 R20, R171.reuse, R174, c[0x0][0x188] ;  /* 0x00006200ab147625 */ /* 0x040fe200078e00ae */
[C---:B------:R-:W-:Y:S02]  /*09d0*/  IADD3 R173, R171.reuse, 0x20, RZ ;  /* 0x00000020abad7810 */ /* 0x040fe40007ffe0ff */
[----:B------:R-:W-:Y:S01]  /*09e0*/  IADD3 R172, R171, 0x40, RZ ;  /* 0x00000040abac7810 */ /* 0x000fe20007ffe0ff */
[----:B------:R0:W2:Y:S01]  /*09f0*/  @P1 LDG.E.U16 R175, [R2.64] ;  /* 0x0000000402af1981 */ /* 0x0000a2000c1e1500 */
[----:B------:R-:W-:-:S03]  /*0a00*/  IMAD.WIDE R46, R170, R49, c[0x0][0x1a0] ;  /* 0x00006800aa2e7625 */ /* 0x000fc600078e0231 */
[----:B------:R-:W3:Y:S01]  /*0a10*/  LDG.E.128 R20, [R20.64] ;  /* 0x0000000414147981 */ /* 0x000ee2000c1e1d00 */
[----:B------:R-:W-:-:S03]  /*0a20*/  IMAD.WIDE.U32 R24, R171, R174, c[0x0][0x208] ;  /* 0x00008200ab187625 */ /* 0x000fc600078e00ae */
[----:B------:R1:W4:Y:S01]  /*0a30*/  LDG.E R185, [R46.64] ;  /* 0x000000042eb97981 */ /* 0x000322000c1e1900 */
[----:B------:R-:W-:-:S03]  /*0a40*/  IMAD.WIDE.U32 R32, R173, R174, c[0x0][0x208] ;  /* 0x00008200ad207625 */ /* 0x000fc600078e00ae */
[----:B------:R-:W4:Y:S01]  /*0a50*/  LDG.E.128 R24, [R24.64] ;  /* 0x0000000418187981 */ /* 0x000f22000c1e1d00 */
[----:B------:R-:W-:-:S03]  /*0a60*/  IMAD.WIDE.U32 R28, R174, R173, c[0x0][0x188] ;  /* 0x00006200ae1c7625 */ /* 0x000fc600078e00ad */
[----:B------:R-:W4:Y:S01]  /*0a70*/  LDG.E.128 R32, [R32.64] ;  /* 0x0000000420207981 */ /* 0x000f22000c1e1d00 */
[----:B------:R-:W-:-:S03]  /*0a80*/  IMAD.WIDE.U32 R36, R172, R174, c[0x0][0x188] ;  /* 0x00006200ac247625 */ /* 0x000fc600078e00ae */
[----:B------:R-:W4:Y:S01]  /*0a90*/  LDG.E.128 R28, [R28.64] ;  /* 0x000000041c1c7981 */ /* 0x000f22000c1e1d00 */
[----:B------:R-:W-:-:S03]  /*0aa0*/  IMAD.WIDE R48, R170, R49, c[0x0][0x1a8] ;  /* 0x00006a00aa307625 */ /* 0x000fc600078e0231 */
[----:B------:R-:W4:Y:S04]  /*0ab0*/  LDG.E.128 R36, [R36.64] ;  /* 0x0000000424247981 */ /* 0x000f28000c1e1d00 */
[----:B------:R3:W4:Y:S01]  /*0ac0*/  LDG.E R48, [R48.64] ;  /* 0x0000000430307981 */ /* 0x000722000c1e1900 */
[----:B------:R-:W-:-:S05]  /*0ad0*/  IADD3 R40, R171, 0x40, RZ ;  /* 0x00000040ab287810 */ /* 0x000fca0007ffe0ff */
[----:B------:R-:W-:-:S06]  /*0ae0*/  IMAD.WIDE.U32 R40, R40, R174, c[0x0][0x208] ;  /* 0x0000820028287625 */ /* 0x000fcc00078e00ae */
[----:B------:R-:W4:Y:S01]  /*0af0*/  LDG.E.128 R40, [R40.64] ;  /* 0x0000000428287981 */ /* 0x000f22000c1e1d00 */
[----:B------:R-:W-:-:S04]  /*0b00*/  ISETP.NE.U32.AND P0, PT, RZ, c[0x0][0x218], PT ;  /* 0x00008600ff007a0c */ /* 0x000fc80003f05070 */
[----:B------:R-:W-:-:S13]  /*0b10*/  ISETP.NE.AND.EX P0, PT, RZ, c[0x0][0x21c], PT, P0 ;  /* 0x00008700ff007a0c */ /* 0x000fda0003f05300 */
[----:B0-----:R-:W-:-:S04]  /*0b20*/  @P0 IMAD.WIDE.U32 R2, R171, R174, c[0x0][0x218] ;  /* 0x00008600ab020625 */ /* 0x001fc800078e00ae */
[----:B------:R-:W-:Y:S01]  /*0b30*/  @P0 IMAD.WIDE.U32 R44, R174, R173, c[0x0][0x218] ;  /* 0x00008600ae2c0625 */ /* 0x000fe200078e00ad */
[----:B------:R0:W5:Y:S03]  /*0b40*/  @P0 LDG.E.128 R4, [R2.64] ;  /* 0x0000000402040981 */ /* 0x000166000c1e1d00 */
[----:B-1----:R-:W-:Y:S01]  /*0b50*/  @P0 IMAD.WIDE.U32 R46, R172, R174, c[0x0][0x218] ;  /* 0x00008600ac2e0625 */ /* 0x002fe200078e00ae */
[----:B------:R-:W-:Y:S01]  /*0b60*/  HFMA2.MMA R174, -RZ, RZ, 1.875, 0 ;  /* 0x3f800000ffae7435 */ /* 0x000fe200000001ff */
[----:B------:R1:W5:Y:S04]  /*0b70*/  @P0 LDG.E.128 R8, [R44.64] ;  /* 0x000000042c080981 */ /* 0x000368000c1e1d00 */
[----:B------:R0:W5:Y:S01]  /*0b80*/  @P0 LDG.E.128 R12, [R46.64] ;  /* 0x000000042e0c0981 */ /* 0x000162000c1e1d00 */
[----:B--2---:R-:W-:Y:S01]  /*0b90*/  @P1 HADD2.F32 R174, -RZ, R175.H0_H0 ;  /* 0x200000afffae1230 */ /* 0x004fe20000004100 */
[----:B------:R-:W-:Y:S01]  /*0ba0*/  ISETP.NE.AND P1, PT, R177, RZ, PT ;  /* 0x000000ffb100720c */ /* 0x000fe20003f25270 */
[----:B---3--:R-:W-:-:S03]  /*0bb0*/  HADD2.F32 R49, -RZ, R20.H0_H0 ;  /* 0x20000014ff317230 */ /* 0x008fc60000004100 */
[----:B----4-:R-:W-:Y:S01]  /*0bc0*/  FSEL R217, R185, RZ, !P1 ;  /* 0x000000ffb9d97208 */ /* 0x010fe20004800000 */
[----:B------:R-:W-:Y:S02]  /*0bd0*/  HADD2.F32 R20, -RZ, R20.H1_H1 ;  /* 0x30000014ff147230 */ /* 0x000fe40000004100 */
[--C-:B------:R-:W-:Y:S02]  /*0be0*/  HADD2.F32 R175, -RZ, R21.reuse.H0_H0 ;  /* 0x20000015ffaf7230 */ /* 0x100fe40000004100 */
[----:B------:R-:W-:Y:S01]  /*0bf0*/  HADD2.F32 R178, -RZ, R21.H1_H1 ;  /* 0x30000015ffb27230 */ /* 0x000fe20000004100 */
[----:B------:R-:W-:Y:S01]  /*0c00*/  FADD.FTZ R21, -R217, R49 ;  /* 0x00000031d9157221 */ /* 0x000fe20000010100 */
[--C-:B0-----:R-:W-:Y:S02]  /*0c10*/  HADD2.F32 R2, -RZ, R23.reuse.H0_H0 ;  /* 0x20000017ff027230 */ /* 0x101fe40000004100 */
[----:B------:R-:W-:Y:S02]  /*0c20*/  HADD2.F32 R3, -RZ, R23.H1_H1 ;  /* 0x30000017ff037230 */ /* 0x000fe40000004100 */
[----:B------:R-:W-:-:S02]  /*0c30*/  HADD2.F32 R23, -RZ, R24.H0_H0 ;  /* 0x20000018ff177230 */ /* 0x000fc40000004100 */
[--C-:B------:R-:W-:Y:S02]  /*0c40*/  HADD2.F32 R186, -RZ, R27.reuse.H0_H0 ;  /* 0x2000001bffba7230 */ /* 0x100fe40000004100 */
[----:B------:R-:W-:Y:S02]  /*0c50*/  HADD2.F32 R193, -RZ, R27.H1_H1 ;  /* 0x3000001bffc17230 */ /* 0x000fe40000004100 */
[--C-:B------:R-:W-:Y:S02]  /*0c60*/  HADD2.F32 R192, -RZ, R33.reuse.H0_H0 ;  /* 0x20000021ffc07230 */ /* 0x100fe40000004100 */
[----:B------:R-:W-:Y:S02]  /*0c70*/  HADD2.F32 R191, -RZ, R33.H1_H1 ;  /* 0x30000021ffbf7230 */ /* 0x000fe40000004100 */
[--C-:B------:R-:W-:Y:S02]  /*0c80*/  HADD2.F32 R180, -RZ, R25.reuse.H0_H0 ;  /* 0x20000019ffb47230 */ /* 0x100fe40000004100 */
[----:B------:R-:W-:Y:S01]  /*0c90*/  HADD2.F32 R183, -RZ, R25.H1_H1 ;  /* 0x30000019ffb77230 */ /* 0x000fe20000004100 */
[----:B------:R-:W-:Y:S01]  /*0ca0*/  FADD.FTZ R25, -R217, R20 ;  /* 0x00000014d9197221 */ /* 0x000fe20000010100 */
[----:B------:R-:W-:-:S02]  /*0cb0*/  HADD2.F32 R27, -RZ, R29.H1_H1 ;  /* 0x3000001dff1b7230 */ /* 0x000fc40000004100 */
[--C-:B------:R-:W-:Y:S02]  /*0cc0*/  HADD2.F32 R190, -RZ, R34.reuse.H0_H0 ;  /* 0x20000022ffbe7230 */ /* 0x100fe40000004100 */
[----:B------:R-:W-:Y:S02]  /*0cd0*/  HADD2.F32 R176, -RZ, R34.H1_H1 ;  /* 0x30000022ffb07230 */ /* 0x000fe40000004100 */
[----:B------:R-:W-:Y:S02]  /*0ce0*/  HADD2.F32 R33, -RZ, R36.H0_H0 ;  /* 0x20000024ff217230 */ /* 0x000fe40000004100 */
[----:B------:R-:W-:Y:S01]  /*0cf0*/  HADD2.F32 R47, -RZ, R38.H0_H0 ;  /* 0x20000026ff2f7230 */ /* 0x000fe20000004100 */
[----:B------:R-:W-:Y:S01]  /*0d00*/  FMUL.FTZ R20, R48, R21 ;  /* 0x0000001530147220 */ /* 0x000fe20000410000 */
[----:B------:R-:W-:Y:S02]  /*0d10*/  HADD2.F32 R182, -RZ, R22.H0_H0 ;  /* 0x20000016ffb67230 */ /* 0x000fe40000004100 */
[----:B------:R-:W-:-:S02]  /*0d20*/  HADD2.F32 R197, -RZ, R36.H1_H1 ;  /* 0x30000024ffc57230 */ /* 0x000fc40000004100 */
[----:B------:R-:W-:Y:S02]  /*0d30*/  HADD2.F32 R34, -RZ, R37.H1_H1 ;  /* 0x30000025ff227230 */ /* 0x000fe40000004100 */
[----:B------:R-:W-:Y:S01]  /*0d40*/  HADD2.F32 R38, -RZ, R38.H1_H1 ;  /* 0x30000026ff267230 */ /* 0x000fe20000004100 */
[----:B------:R-:W-:Y:S01]  /*0d50*/  FMUL.FTZ R21, R169, R23 ;  /* 0x00000017a9157220 */ /* 0x000fe20000410000 */
[----:B------:R-:W-:Y:S02]  /*0d60*/  HADD2.F32 R22, -RZ, R22.H1_H1 ;  /* 0x30000016ff167230 */ /* 0x000fe40000004100 */
[----:B------:R-:W-:Y:S02]  /*0d70*/  HADD2.F32 R181, -RZ, R24.H1_H1 ;  /* 0x30000018ffb57230 */ /* 0x000fe40000004100 */
[--C-:B------:R-:W-:Y:S02]  /*0d80*/  HADD2.F32 R36, -RZ, R39.reuse.H0_H0 ;  /* 0x20000027ff247230 */ /* 0x100fe40000004100 */
[----:B------:R-:W-:Y:S01]  /*0d90*/  HADD2.F32 R194, -RZ, R39.H1_H1 ;  /* 0x30000027ffc27230 */ /* 0x000fe20000004100 */
[C---:B------:R-:W-:Y:S01]  /*0da0*/  FADD.FTZ R39, -R217.reuse, R2 ;  /* 0x00000002d9277221 */ /* 0x040fe20000010100 */
[--C-:B------:R-:W-:Y:S01]  /*0db0*/  HADD2.F32 R184, -RZ, R26.reuse.H0_H0 ;  /* 0x2000001affb87230 */ /* 0x100fe20000004100 */
[C---:B------:R-:W-:Y:S01]  /*0dc0*/  FADD.FTZ R205, -R217.reuse, R27 ;  /* 0x0000001bd9cd7221 */ /* 0x040fe20000010100 */
[----:B------:R-:W-:Y:S01]  /*0dd0*/  HADD2.F32 R187, -RZ, R26.H1_H1 ;  /* 0x3000001affbb7230 */ /* 0x000fe20000004100 */
[C---:B------:R-:W-:Y:S01]  /*0de0*/  FADD.FTZ R215, -R217.reuse, R33 ;  /* 0x00000021d9d77221 */ /* 0x040fe20000010100 */
[----:B------:R-:W-:Y:S01]  /*0df0*/  HADD2.F32 R24, -RZ, R28.H0_H0 ;  /* 0x2000001cff187230 */ /* 0x000fe20000004100 */
[C---:B------:R-:W-:Y:S01]  /*0e00*/  FADD.FTZ R33, -R217.reuse, R34 ;  /* 0x00000022d9217221 */ /* 0x040fe20000010100 */
[----:B------:R-:W-:Y:S01]  /*0e10*/  HADD2.F32 R185, -RZ, R37.H0_H0 ;  /* 0x20000025ffb97230 */ /* 0x000fe20000004100 */
[----:B------:R-:W-:Y:S01]  /*0e20*/  FADD.FTZ R27, -R217, R38 ;  /* 0x00000026d91b7221 */ /* 0x000fe20000010100 */
[----:B------:R-:W-:Y:S01]  /*0e30*/  HADD2.F32 R26, -RZ, R29.H0_H0 ;  /* 0x2000001dff1a7230 */ /* 0x000fe20000004100 */
[----:B------:R-:W-:-:S02]  /*0e40*/  FADD.FTZ R120, R23, R120 ;  /* 0x0000007817787221 */ /* 0x000fc40000010000 */
[----:B------:R-:W-:Y:S02]  /*0e50*/  FFMA.FTZ R121, R20, R23, R121 ;  /* 0x0000001714797223 */ /* 0x000fe40000010079 */
[C---:B------:R-:W-:Y:S02]  /*0e60*/  FADD.FTZ R37, -R217.reuse, R22 ;  /* 0x00000016d9257221 */ /* 0x040fe40000010100 */
[----:B------:R-:W-:Y:S02]  /*0e70*/  FMUL.FTZ R23, R168, R181 ;  /* 0x000000b5a8177220 */ /* 0x000fe40000410000 */
[----:B------:R-:W-:Y:S02]  /*0e80*/  FMUL.FTZ R34, R48, R39 ;  /* 0x0000002730227220 */ /* 0x000fe40000410000 */
[----:B------:R-:W-:Y:S02]  /*0e90*/  FADD.FTZ R38, RZ, R21 ;  /* 0x00000015ff267221 */ /* 0x000fe40000010000 */
[----:B------:R-:W-:-:S02]  /*0ea0*/  FADD.FTZ R29, -R217, R175 ;  /* 0x000000afd91d7221 */ /* 0x000fc40000010100 */
[----:B------:R-:W-:Y:S02]  /*0eb0*/  FMUL.FTZ R22, R48, R25 ;  /* 0x0000001930167220 */ /* 0x000fe40000410000 */
[----:B------:R-:W-:Y:S01]  /*0ec0*/  FFMA.FTZ R39, R20, R21, RZ ;  /* 0x0000001514277223 */ /* 0x000fe200000100ff */
[--C-:B-1----:R-:W-:Y:S01]  /*0ed0*/  HADD2.F32 R45, -RZ, R31.reuse.H0_H0 ;  /* 0x2000001fff2d7230 */ /* 0x102fe20000004100 */
[----:B------:R-:W-:Y:S01]  /*0ee0*/  FADD.FTZ R195, -R217, R24 ;  /* 0x00000018d9c37221 */ /* 0x000fe20000010100 */
[----:B------:R-:W-:Y:S01]  /*0ef0*/  HADD2.F32 R46, -RZ, R31.H1_H1 ;  /* 0x3000001fff2e7230 */ /* 0x000fe20000004100 */
[----:B------:R-:W-:Y:S02]  /*0f00*/  FMUL.FTZ R25, R167, R180 ;  /* 0x000000b4a7197220 */ /* 0x000fe40000410000 */
[----:B------:R-:W-:Y:S02]  /*0f10*/  FADD.FTZ R38, R38, R23 ;  /* 0x0000001726267221 */ /* 0x000fe40000010000 */
[----:B------:R-:W-:-:S02]  /*0f20*/  FADD.FTZ R31, -R217, R178 ;  /* 0x000000b2d91f7221 */ /* 0x000fc40000010100 */
[----:B------:R-:W-:Y:S02]  /*0f30*/  FMUL.FTZ R24, R48, R29 ;  /* 0x0000001d30187220 */ /* 0x000fe40000410000 */
[----:B------:R-:W-:Y:S01]  /*0f40*/  FFMA.FTZ R39, R22, R23, R39 ;  /* 0x0000001716277223 */ /* 0x000fe20000010027 */
[----:B------:R-:W-:Y:S01]  /*0f50*/  HADD2.F32 R28, -RZ, R28.H1_H1 ;  /* 0x3000001cff1c7230 */ /* 0x000fe20000004100 */
[C---:B------:R-:W-:Y:S01]  /*0f60*/  FADD.FTZ R203, -R217.reuse, R26 ;  /* 0x0000001ad9cb7221 */ /* 0x040fe20000010100 */
[--C-:B------:R-:W-:Y:S01]  /*0f70*/  HADD2.F32 R188, -RZ, R32.reuse.H0_H0 ;  /* 0x20000020ffbc7230 */ /* 0x100fe20000004100 */
[----:B------:R-:W-:Y:S01]  /*0f80*/  FMUL.FTZ R29, R166, R183 ;  /* 0x000000b7a61d7220 */ /* 0x000fe20000410000 */
[----:B------:R-:W-:Y:S01]  /*0f90*/  HADD2.F32 R201, -RZ, R32.H1_H1 ;  /* 0x30000020ffc97230 */ /* 0x000fe20000004100 */
[----:B------:R-:W-:Y:S01]  /*0fa0*/  FADD.FTZ R38, R38, R25 ;  /* 0x0000001926267221 */ /* 0x000fe20000010000 */
[--C-:B------:R-:W-:Y:S01]  /*0fb0*/  HADD2.F32 R179, -RZ, R35.reuse.H0_H0 ;  /* 0x20000023ffb37230 */ /* 0x100fe20000004100 */
[----:B------:R-:W-:Y:S01]  /*0fc0*/  FMUL.FTZ R26, R48, R31 ;  /* 0x0000001f301a7220 */ /* 0x000fe20000410000 */
[----:B------:R-:W-:Y:S01]  /*0fd0*/  HADD2.F32 R32, -RZ, R35.H1_H1 ;  /* 0x30000023ff207230 */ /* 0x000fe20000004100 */
[C---:B------:R-:W-:Y:S01]  /*0fe0*/  FADD.FTZ R35, -R217.reuse, R182 ;  /* 0x000000b6d9237221 */ /* 0x040fe20000010100 */
[--C-:B------:R-:W-:Y:S01]  /*0ff0*/  HADD2.F32 R44, -RZ, R30.reuse.H0_H0 ;  /* 0x2000001eff2c7230 */ /* 0x100fe20000004100 */
[----:B------:R-:W-:Y:S01]  /*1000*/  FFMA.FTZ R39, R24, R25, R39 ;  /* 0x0000001918277223 */ /* 0x000fe20000010027 */
[----:B------:R-:W-:Y:S01]  /*1010*/  HADD2.F32 R30, -RZ, R30.H1_H1 ;  /* 0x3000001eff1e7230 */ /* 0x000fe20000004100 */
[----:B------:R-:W-:-:S02]  /*1020*/  FADD.FTZ R199, -R217, R28 ;  /* 0x0000001cd9c77221 */ /* 0x000fc40000010100 */
[----:B------:R-:W-:Y:S02]  /*1030*/  FMUL.FTZ R31, R165, R184 ;  /* 0x000000b8a51f7220 */ /* 0x000fe40000410000 */
[----:B------:R-:W-:Y:S02]  /*1040*/  FADD.FTZ R38, R38, R29 ;  /* 0x0000001d26267221 */ /* 0x000fe40000010000 */
[----:B------:R-:W-:Y:S02]  /*1050*/  FMUL.FTZ R28, R48, R35 ;  /* 0x00000023301c7220 */ /* 0x000fe40000410000 */
[----:B------:R-:W-:Y:S02]  /*1060*/  FFMA.FTZ R39, R26, R29, R39 ;  /* 0x0000001d1a277223 */ /* 0x000fe40000010027 */
[----:B------:R-:W-:Y:S02]  /*1070*/  FADD.FTZ R209, -R217, R30 ;  /* 0x0000001ed9d17221 */ /* 0x000fe40000010100 */
[----:B------:R-:W-:-:S02]  /*1080*/  FMUL.FTZ R35, R164, R187 ;  /* 0x000000bba4237220 */ /* 0x000fc40000410000 */
[----:B------:R-:W-:Y:S02]  /*1090*/  FADD.FTZ R38, R38, R31 ;  /* 0x0000001f26267221 */ /* 0x000fe40000010000 */
[----:B------:R-:W-:Y:S02]  /*10a0*/  FMUL.FTZ R30, R48, R37 ;  /* 0x00000025301e7220 */ /* 0x000fe40000410000 */
[----:B------:R-:W-:Y:S02]  /*10b0*/  FFMA.FTZ R39, R28, R31, R39 ;  /* 0x0000001f1c277223 */ /* 0x000fe40000010027 */
[----:B------:R-:W-:Y:S02]  /*10c0*/  FADD.FTZ R213, -R217, R46 ;  /* 0x0000002ed9d57221 */ /* 0x000fe40000010100 */
[----:B------:R-:W-:Y:S02]  /*10d0*/  FMUL.FTZ R37, R163, R186 ;  /* 0x000000baa3257220 */ /* 0x000fe40000410000 */
[----:B------:R-:W-:-:S02]  /*10e0*/  FADD.FTZ R38, R38, R35 ;  /* 0x0000002326267221 */ /* 0x000fc40000010000 */
[----:B------:R-:W-:Y:S02]  /*10f0*/  FADD.FTZ R189, -R217, R3 ;  /* 0x00000003d9bd7221 */ /* 0x000fe40000010100 */
[----:B------:R-:W-:Y:S02]  /*1100*/  FADD.FTZ R112, R184, R112 ;  /* 0x00000070b8707221 */ /* 0x000fe40000010000 */
[----:B------:R-:W-:Y:S02]  /*1110*/  FFMA.FTZ R113, R28, R184, R113 ;  /* 0x000000b81c717223 */ /* 0x000fe40000010071 */
[----:B------:R-:W-:Y:S02]  /*1120*/  FFMA.FTZ R39, R30, R35, R39 ;  /* 0x000000231e277223 */ /* 0x000fe40000010027 */
[----:B------:R-:W-:Y:S02]  /*1130*/  FMUL.FTZ R184, R48, R199 ;  /* 0x000000c730b87220 */ /* 0x000fe40000410000 */
[----:B------:R-:W-:-:S02]  /*1140*/  FADD.FTZ R118, R181, R118 ;  /* 0x00000076b5767221 */ /* 0x000fc40000010000 */
[----:B------:R-:W-:Y:S02]  /*1150*/  FFMA.FTZ R119, R22, R181, R119 ;  /* 0x000000b516777223 */ /* 0x000fe40000010077 */
[----:B------:R-:W-:Y:S02]  /*1160*/  FMUL.FTZ R196, R48, R213 ;  /* 0x000000d530c47220 */ /* 0x000fe40000410000 */
[----:B------:R-:W-:Y:S02]  /*1170*/  FADD.FTZ R175, -R217, R36 ;  /* 0x00000024d9af7221 */ /* 0x000fe40000010100 */
[----:B------:R-:W-:Y:S02]  /*1180*/  FMUL.FTZ R181, R162, R193 ;  /* 0x000000c1a2b57220 */ /* 0x000fe40000410000 */
[----:B------:R-:W-:Y:S02]  /*1190*/  FADD.FTZ R38, R38, R37 ;  /* 0x0000002526267221 */ /* 0x000fe40000010000 */
[----:B------:R-:W-:-:S02]  /*11a0*/  FADD.FTZ R110, R187, R110 ;  /* 0x0000006ebb6e7221 */ /* 0x000fc40000010000 */
[----:B------:R-:W-:Y:S02]  /*11b0*/  FFMA.FTZ R111, R30, R187, R111 ;  /* 0x000000bb1e6f7223 */ /* 0x000fe4000001006f */
[----:B------:R-:W-:Y:S02]  /*11c0*/  FMUL.FTZ R36, R48, R189 ;  /* 0x000000bd30247220 */ /* 0x000fe40000410000 */
[----:B------:R-:W-:Y:S02]  /*11d0*/  FFMA.FTZ R39, R34, R37, R39 ;  /* 0x0000002522277223 */ /* 0x000fe40000010027 */
[----:B------:R-:W-:Y:S02]  /*11e0*/  FADD.FTZ R102, R201, R102 ;  /* 0x00000066c9667221 */ /* 0x000fe40000010000 */
[-C--:B------:R-:W-:Y:S02]  /*11f0*/  FFMA.FTZ R103, R184, R201.reuse, R103 ;  /* 0x000000c9b8677223 */ /* 0x080fe40000010067 */
[----:B------:R-:W-:Y:S01]  /*1200*/  FMUL.FTZ R187, R160, R201 ;  /* 0x000000c9a0bb7220 */ /* 0x000fe20000410000 */
[--C-:B------:R-:W-:Y:S01]  /*1210*/  HADD2.F32 R198, -RZ, R40.reuse.H0_H0 ;  /* 0x20000028ffc67230 */ /* 0x100fe20000004100 */
[----:B------:R-:W-:Y:S01]  /*1220*/  FADD.FTZ R114, R183, R114 ;  /* 0x00000072b7727221 */ /* 0x000fe20000010000 */
[----:B------:R-:W-:Y:S01]  /*1230*/  HADD2.F32 R200, -RZ, R40.H1_H1 ;  /* 0x30000028ffc87230 */ /* 0x000fe20000004100 */
[----:B------:R-:W-:-:S02]  /*1240*/  FFMA.FTZ R115, R26, R183, R115 ;  /* 0x000000b71a737223 */ /* 0x000fc40000010073 */
[----:B------:R-:W-:Y:S02]  /*1250*/  FADD.FTZ R83, R32, R83 ;  /* 0x0000005320537221 */ /* 0x000fe40000010000 */
[-C--:B------:R-:W-:Y:S02]  /*1260*/  FFMA.FTZ R95, R196, R32.reuse, R95 ;  /* 0x00000020c45f7223 */ /* 0x080fe4000001005f */
[----:B------:R-:W-:Y:S02]  /*1270*/  FMUL.FTZ R201, R154, R32 ;  /* 0x000000209ac97220 */ /* 0x000fe40000410000 */
[----:B------:R-:W-:Y:S02]  /*1280*/  FMUL.FTZ R183, R161, R188 ;  /* 0x000000bca1b77220 */ /* 0x000fe40000410000 */
[----:B------:R-:W-:Y:S02]  /*1290*/  FADD.FTZ R32, R38, R181 ;  /* 0x000000b526207221 */ /* 0x000fe40000010000 */
[----:B------:R-:W-:-:S02]  /*12a0*/  FMUL.FTZ R182, R48, R195 ;  /* 0x000000c330b67220 */ /* 0x000fc40000410000 */
[----:B------:R-:W-:Y:S02]  /*12b0*/  FFMA.FTZ R40, R36, R181, R39 ;  /* 0x000000b524287223 */ /* 0x000fe40000010027 */
[----:B------:R-:W-:Y:S02]  /*12c0*/  FADD.FTZ R32, R32, R183 ;  /* 0x000000b720207221 */ /* 0x000fe40000010000 */
[----:B------:R-:W-:Y:S02]  /*12d0*/  FFMA.FTZ R40, R182, R183, R40 ;  /* 0x000000b7b6287223 */ /* 0x000fe40000010028 */
[----:B------:R-:W-:Y:S02]  /*12e0*/  FADD.FTZ R104, R188, R104 ;  /* 0x00000068bc687221 */ /* 0x000fe40000010000 */
[----:B------:R-:W-:Y:S02]  /*12f0*/  FFMA.FTZ R105, R182, R188, R105 ;  /* 0x000000bcb6697223 */ /* 0x000fe40000010069 */
[C---:B------:R-:W-:Y:S01]  /*1300*/  FADD.FTZ R207, -R217.reuse, R44 ;  /* 0x0000002cd9cf7221 */ /* 0x040fe20000010100 */
[--C-:B------:R-:W-:Y:S01]  /*1310*/  HADD2.F32 R44, -RZ, R41.reuse.H0_H0 ;  /* 0x20000029ff2c7230 */ /* 0x100fe20000004100 */
[----:B------:R-:W-:Y:S01]  /*1320*/  FADD.FTZ R211, -R217, R45 ;  /* 0x0000002dd9d37221 */ /* 0x000fe20000010100 */
[----:B------:R-:W-:Y:S01]  /*1330*/  HADD2.F32 R45, -RZ, R41.H1_H1 ;  /* 0x30000029ff2d7230 */ /* 0x000fe20000004100 */
[----:B------:R-:W-:-:S02]  /*1340*/  FMUL.FTZ R188, R48, R205 ;  /* 0x000000cd30bc7220 */ /* 0x000fc40000410000 */
[----:B------:R-:W-:Y:S02]  /*1350*/  FADD.FTZ R108, R186, R108 ;  /* 0x0000006cba6c7221 */ /* 0x000fe40000010000 */
[----:B------:R-:W-:Y:S02]  /*1360*/  FFMA.FTZ R109, R34, R186, R109 ;  /* 0x000000ba226d7223 */ /* 0x000fe4000001006d */
[----:B------:R-:W-:Y:S02]  /*1370*/  FMUL.FTZ R189, R159, R192 ;  /* 0x000000c09fbd7220 */ /* 0x000fe40000410000 */
[----:B------:R-:W-:Y:S02]  /*1380*/  FADD.FTZ R32, R32, R187 ;  /* 0x000000bb20207221 */ /* 0x000fe40000010000 */
[----:B------:R-:W-:Y:S02]  /*1390*/  FMUL.FTZ R186, R48, R203 ;  /* 0x000000cb30ba7220 */ /* 0x000fe40000410000 */
[----:B------:R-:W-:-:S02]  /*13a0*/  FFMA.FTZ R41, R184, R187, R40 ;  /* 0x000000bbb8297223 */ /* 0x000fc40000010028 */
[----:B------:R-:W-:Y:S02]  /*13b0*/  FADD.FTZ R3, -R217, R194 ;  /* 0x000000c2d9037221 */ /* 0x000fe40000010100 */
[----:B------:R-:W-:Y:S02]  /*13c0*/  FADD.FTZ R106, R193, R106 ;  /* 0x0000006ac16a7221 */ /* 0x000fe40000010000 */
[----:B------:R-:W-:Y:S01]  /*13d0*/  FFMA.FTZ R107, R36, R193, R107 ;  /* 0x000000c1246b7223 */ /* 0x000fe2000001006b */
[--C-:B------:R-:W-:Y:S01]  /*13e0*/  HADD2.F32 R46, -RZ, R42.reuse.H0_H0 ;  /* 0x2000002aff2e7230 */ /* 0x100fe20000004100 */
[----:B------:R-:W-:Y:S01]  /*13f0*/  FADD.FTZ R98, R191, R98 ;  /* 0x00000062bf627221 */ /* 0x000fe20000010000 */
[----:B------:R-:W-:Y:S01]  /*1400*/  HADD2.F32 R49, -RZ, R42.H1_H1 ;  /* 0x3000002aff317230 */ /* 0x000fe20000004100 */
        /* <DEDUP_REMOVED lines=9> */
[-C--:B------:R-:W-:Y:S02]  /*14a0*/  FFMA.FTZ R96, R193, R190.reuse, R96 ;  /* 0x000000bec1607223 */ /* 0x080fe40000010060 */
        /* <DEDUP_REMOVED lines=12> */
[----:B------:R-:W-:Y:S01]  /*1570*/  FADD.FTZ R185, -R217, R185 ;  /* 0x000000b9d9b97221 */ /* 0x000fe20000010100 */
[--C-:B------:R-:W-:Y:S01]  /*1580*/  HADD2.F32 R178, -RZ, R43.reuse.H0_H0 ;  /* 0x2000002bffb27230 */ /* 0x100fe20000004100 */
[----:B------:R-:W-:Y:S01]  /*1590*/  FADD.FTZ R32, R32, R195 ;  /* 0x000000c320207221 */ /* 0x000fe20000010000 */
[----:B------:R-:W-:Y:S01]  /*15a0*/  HADD2.F32 R2, -RZ, R43.H1_H1 ;  /* 0x3000002bff027230 */ /* 0x000fe20000004100 */
        /* <DEDUP_REMOVED lines=8> */
[----:B------:R-:W-:Y:S02]  /*1630*/  FMUL.FTZ R38, R153, R198 ;  /* 0x000000c699267220 */ /* 0x000fe40000410000 */
[----:B------:R-:W-:Y:S02]  /*1640*/  FADD.FTZ R33, R32, R201 ;  /* 0x000000c920217221 */ /* 0x000fe40000010000 */
[----:B------:R-:W-:Y:S02]  /*1650*/  FADD.FTZ R197, -R217, R197 ;  /* 0x000000c5d9c57221 */ /* 0x000fe40000010100 */
[----:B------:R-:W-:Y:S02]  /*1660*/  FMUL.FTZ R39, R48, R215 ;  /* 0x000000d730277220 */ /* 0x000fe40000410000 */
[----:B------:R-:W-:Y:S02]  /*1670*/  FFMA.FTZ R176, R196, R201, R176 ;  /* 0x000000c9c4b07223 */ /* 0x000fe400000100b0 */
[----:B------:R-:W-:-:S02]  /*1680*/  FADD.FTZ R32, R33, R38 ;  /* 0x0000002621207221 */ /* 0x000fc40000010000 */
[----:B------:R-:W-:Y:S02]  /*1690*/  FMUL.FTZ R40, R48, R197 ;  /* 0x000000c530287220 */ /* 0x000fe40000410000 */
[----:B------:R-:W-:Y:S02]  /*16a0*/  FMUL.FTZ R41, R152, R200 ;  /* 0x000000c898297220 */ /* 0x000fe40000410000 */
[----:B------:R-:W-:Y:S02]  /*16b0*/  FFMA.FTZ R33, R39, R38, R176 ;  /* 0x0000002627217223 */ /* 0x000fe400000100b0 */
        /* <DEDUP_REMOVED lines=39> */
[----:B------:R-:W-:Y:S01]  /*1930*/  FFMA.FTZ R33, R180, R179, R33 ;  /* 0x000000b3b4217223 */ /* 0x000fe20000010021 */
[----:B------:R-:W-:Y:S05]  /*1940*/  BRA.DIV ~URZ, `(.L_x_1322) ;  /* 0x000024727f007947 */ /* 0x000fea000b800000 */
[----:B------:R0:W1:Y:S02]  /*1950*/  SHFL.BFLY PT, R27, R200, 0x1, 0x1f ;  /* 0x0c201f00c81b7f89 */ /* 0x00006400000e0000 */
.L_x_1326:
        /* <DEDUP_REMOVED lines=18> */
.L_x_1327:
[----:B--2---:R-:W-:Y:S02]  /*1a80*/  FADD.FTZ R200, R200, R33 ;  /* 0x00000021c8c87221 */ /* 0x004fe40000010000 */
[----:B-1----:R-:W-:Y:S02]  /*1a90*/  FADD.FTZ R2, R2, R185 ;  /* 0x000000b902027221 */ /* 0x002fe40000010000 */
[----:B------:R-:W-:Y:S02]  /*1aa0*/  FMUL.FTZ R200, R200, c[0x0][0x1e0] ;  /* 0x00007800c8c87a20 */ /* 0x000fe40000410000 */
[----:B------:R-:W-:Y:S01]  /*1ab0*/  FMUL.FTZ R198, R2, c[0x0][0x1e0] ;  /* 0x0000780002c67a20 */ /* 0x000fe20000410000 */
[----:B-----5:R-:W-:Y:S02]  /*1ac0*/  @P0 HADD2.F32 R2, -RZ, R4.H0_H0 ;  /* 0x20000004ff020230 */ /* 0x020fe40000004100 */
[----:B0-----:R-:W-:Y:S02]  /*1ad0*/  FSEL R185, R200, RZ, !P1 ;  /* 0x000000ffc8b97208 */ /* 0x001fe40004800000 */
[----:B------:R-:W-:-:S03]  /*1ae0*/  ISETP.NE.U32.AND P1, PT, RZ, c[0x0][0x258], PT ;  /* 0x00009600ff007a0c */ /* 0x000fc60003f25070 */
[-CC-:B------:R-:W-:Y:S01]  /*1af0*/  FFMA.FTZ R22, R22, R198.reuse, R185.reuse ;  /* 0x000000c616167223 */ /* 0x180fe200000100b9 */
[----:B------:R-:W-:Y:S01]  /*1b00*/  ISETP.NE.AND.EX P1, PT, RZ, c[0x0][0x25c], PT, P1 ;  /* 0x00009700ff007a0c */ /* 0x000fe20003f25310 */
[-CC-:B------:R-:W-:Y:S02]  /*1b10*/  FFMA.FTZ R20, R20, R198.reuse, R185.reuse ;  /* 0x000000c614147223 */ /* 0x180fe400000100b9 */
[----:B------:R-:W-:Y:S01]  /*1b20*/  FADD.FTZ R23, R23, -R22 ;  /* 0x8000001617177221 */ /* 0x000fe20000010000 */
[----:B------:R-:W-:Y:S01]  /*1b30*/  @P0 HADD2.F32 R22, -RZ, R6.H0_H0 ;  /* 0x20000006ff160230 */ /* 0x000fe20000004100 */
[----:B------:R-:W-:Y:S01]  /*1b40*/  FADD.FTZ R21, R21, -R20 ;  /* 0x8000001415157221 */ /* 0x000fe20000010000 */
[----:B------:R-:W-:Y:S01]  /*1b50*/  @P0 HADD2.F32 R20, -RZ, R4.H1_H1 ;  /* 0x30000004ff140230 */ /* 0x000fe20000004100 */
[-CC-:B------:R-:W-:Y:S02]  /*1b60*/  FFMA.FTZ R26, R26, R198.reuse, R185.reuse ;  /* 0x000000c61a1a7223 */ /* 0x180fe400000100b9 */
[----:B------:R-:W-:-:S02]  /*1b70*/  FFMA.FTZ R28, R28, R198, R185 ;  /* 0x000000c61c1c7223 */ /* 0x000fc400000100b9 */
[----:B------:R-:W-:Y:S02]  /*1b80*/  FMUL.FTZ R23, R48, R23 ;  /* 0x0000001730177220 */ /* 0x000fe40000410000 */
[-CC-:B------:R-:W-:Y:S02]  /*1b90*/  FFMA.FTZ R24, R24, R198.reuse, R185.reuse ;  /* 0x000000c618187223 */ /* 0x180fe400000100b9 */
[----:B------:R-:W-:Y:S02]  /*1ba0*/  FADD.FTZ R29, R29, -R26 ;  /* 0x8000001a1d1d7221 */ /* 0x000fe40000010000 */
[----:B------:R-:W-:Y:S02]  /*1bb0*/  FMUL.FTZ R21, R48, R21 ;  /* 0x0000001530157220 */ /* 0x000fe40000410000 */
[----:B------:R-:W-:Y:S02]  /*1bc0*/  FADD.FTZ R31, R31, -R28 ;  /* 0x8000001c1f1f7221 */ /* 0x000fe40000010000 */
[----:B------:R-:W-:-:S02]  /*1bd0*/  FFMA.FTZ R34, R34, R198, R185 ;  /* 0x000000c622227223 */ /* 0x000fc400000100b9 */
[----:B------:R-:W-:Y:S01]  /*1be0*/  @P0 FADD.FTZ R23, R23, R20 ;  /* 0x0000001417170221 */ /* 0x000fe20000010000 */
[----:B------:R-:W-:Y:S01]  /*1bf0*/  @P0 HADD2.F32 R20, -RZ, R5.H1_H1 ;  /* 0x30000005ff140230 */ /* 0x000fe20000004100 */
[----:B------:R-:W-:Y:S01]  /*1c00*/  FADD.FTZ R25, R25, -R24 ;  /* 0x8000001819197221 */ /* 0x000fe20000010000 */
[----:B------:R-:W-:Y:S01]  /*1c10*/  @P0 HADD2.F32 R24, -RZ, R8.H0_H0 ;  /* 0x20000008ff180230 */ /* 0x000fe20000004100 */
[-CC-:B------:R-:W-:Y:S02]  /*1c20*/  FFMA.FTZ R36, R36, R198.reuse, R185.reuse ;  /* 0x000000c624247223 */ /* 0x180fe400000100b9 */
[----:B------:R-:W-:Y:S02]  /*1c30*/  FMUL.FTZ R29, R48, R29 ;  /* 0x0000001d301d7220 */ /* 0x000fe40000410000 */
[-CC-:B------:R-:W-:Y:S02]  /*1c40*/  FFMA.FTZ R30, R30, R198.reuse, R185.reuse ;  /* 0x000000c61e1e7223 */ /* 0x180fe400000100b9 */
[----:B------:R-:W-:-:S02]  /*1c50*/  FFMA.FTZ R186, R186, R198, R185 ;  /* 0x000000c6baba7223 */ /* 0x000fc400000100b9 */
[----:B------:R-:W-:Y:S01]  /*1c60*/  @P0 FADD.FTZ R21, R21, R2 ;  /* 0x0000000215150221 */ /* 0x000fe20000010000 */
[----:B------:R-:W-:Y:S01]  /*1c70*/  @P0 HADD2.F32 R2, -RZ, R5.H0_H0 ;  /* 0x20000005ff020230 */ /* 0x000fe20000004100 */
[----:B------:R-:W-:Y:S02]  /*1c80*/  FADD.FTZ R197, R37, -R34 ;  /* 0x8000002225c57221 */ /* 0x000fe40000010000 */
[----:B------:R-:W-:Y:S02]  /*1c90*/  FMUL.FTZ R31, R48, R31 ;  /* 0x0000001f301f7220 */ /* 0x000fe40000410000 */
[----:B------:R-:W-:Y:S02]  /*1ca0*/  FFMA.FTZ R188, R188, R198, R185 ;  /* 0x000000c6bcbc7223 */ /* 0x000fe400000100b9 */
[----:B------:R-:W-:Y:S02]  /*1cb0*/  FMUL.FTZ R25, R48, R25 ;  /* 0x0000001930197220 */ /* 0x000fe40000410000 */
[----:B------:R-:W-:-:S02]  /*1cc0*/  FADD.FTZ R181, R181, -R36 ;  /* 0x80000024b5b57221 */ /* 0x000fc40000010000 */
[----:B------:R-:W-:Y:S01]  /*1cd0*/  @P0 FADD.FTZ R29, R29, R20 ;  /* 0x000000141d1d0221 */ /* 0x000fe20000010000 */
[--C-:B------:R-:W-:Y:S01]  /*1ce0*/  @P0 HADD2.F32 R20, -RZ, R7.reuse.H0_H0 ;  /* 0x20000007ff140230 */ /* 0x100fe20000004100 */
[----:B------:R-:W-:Y:S02]  /*1cf0*/  FADD.FTZ R3, R35, -R30 ;  /* 0x8000001e23037221 */ /* 0x000fe40000010000 */
[----:B------:R-:W-:Y:S02]  /*1d00*/  FADD.FTZ R37, R189, -R186 ;  /* 0x800000babd257221 */ /* 0x000fe40000010000 */
[----:B------:R-:W-:Y:S02]  /*1d10*/  FFMA.FTZ R182, R182, R198, R185 ;  /* 0x000000c6b6b67223 */ /* 0x000fe400000100b9 */
[----:B------:R-:W-:Y:S01]  /*1d20*/  @P0 FADD.FTZ R31, R31, R22 ;  /* 0x000000161f1f0221 */ /* 0x000fe20000010000 */
[----:B------:R-:W-:Y:S01]  /*1d30*/  @P0 HADD2.F32 R22, -RZ, R7.H1_H1 ;  /* 0x30000007ff160230 */ /* 0x000fe20000004100 */
[----:B------:R-:W-:-:S02]  /*1d40*/  FMUL.FTZ R189, R48, R197 ;  /* 0x000000c530bd7220 */ /* 0x000fc40000410000 */
[----:B------:R-:W-:Y:S02]  /*1d50*/  FADD.FTZ R203, R191, -R188 ;  /* 0x800000bcbfcb7221 */ /* 0x000fe40000010000 */
[----:B------:R-:W-:Y:S01]  /*1d60*/  @P0 FADD.FTZ R25, R25, R2 ;  /* 0x0000000219190221 */ /* 0x000fe20000010000 */
[----:B------:R-:W-:Y:S01]  /*1d70*/  @P0 HADD2.F32 R2, -RZ, R6.H1_H1 ;  /* 0x30000006ff020230 */ /* 0x000fe20000004100 */
[C---:B------:R-:W-:Y:S02]  /*1d80*/  FMUL.FTZ R191, R48.reuse, R181 ;  /* 0x000000b530bf7220 */ /* 0x040fe40000410000 */
[----:B------:R-:W-:Y:S01]  /*1d90*/  FMUL.FTZ R33, R48, R3 ;  /* 0x0000000330217220 */ /* 0x000fe20000410000 */
[----:B------:R-:W-:Y:S01]  /*1da0*/  @P1 F2FP.PACK_AB R3, RZ, R23 ;  /* 0x00000017ff03123e */ /* 0x000fe200000000ff */
[----:B------:R-:W-:Y:S01]  /*1db0*/  FADD.FTZ R183, R183, -R182 ;  /* 0x800000b6b7b77221 */ /* 0x000fe20000010000 */
[----:B------:R-:W-:Y:S01]  /*1dc0*/  MOV R182, 0x10 ;  /* 0x0000001000b67802 */ /* 0x000fe20000000f00 */
[----:B------:R-:W-:Y:S01]  /*1dd0*/  @P0 FADD.FTZ R189, R189, R20 ;  /* 0x00000014bdbd0221 */ /* 0x000fe20000010000 */
[----:B------:R-:W-:Y:S01]  /*1de0*/  @P1 F2FP.PACK_AB R20, RZ, R25 ;  /* 0x00000019ff14123e */ /* 0x000fe200000000ff */
[----:B------:R-:W-:-:S02]  /*1df0*/  FFMA.FTZ R184, R184, R198, R185 ;  /* 0x000000c6b8b87223 */ /* 0x000fc400000100b9 */
[----:B------:R-:W-:Y:S01]  /*1e00*/  FFMA.FTZ R35, R193, R198, R185 ;  /* 0x000000c6c1237223 */ /* 0x000fe200000100b9 */
[----:B------:R-:W-:Y:S01]  /*1e10*/  @P1 F2FP.PACK_AB R28, RZ, R189 ;  /* 0x000000bdff1c123e */ /* 0x000fe200000000ff */
[----:B------:R-:W-:Y:S01]  /*1e20*/  @P0 FADD.FTZ R191, R191, R22 ;  /* 0x00000016bfbf0221 */ /* 0x000fe20000010000 */
[----:B------:R-:W-:Y:S01]  /*1e30*/  @P1 F2FP.PACK_AB R22, RZ, R31 ;  /* 0x0000001fff16123e */ /* 0x000fe200000000ff */
[----:B------:R-:W-:Y:S01]  /*1e40*/  @P0 FADD.FTZ R33, R33, R2 ;  /* 0x0000000221210221 */ /* 0x000fe20000010000 */
[----:B------:R-:W-:Y:S01]  /*1e50*/  @P1 F2FP.PACK_AB R2, RZ, R21 ;  /* 0x00000015ff02123e */ /* 0x000fe200000000ff */
[----:B------:R-:W-:Y:S01]  /*1e60*/  FMUL.FTZ R193, R48, R183 ;  /* 0x000000b730c17220 */ /* 0x000fe20000410000 */
[----:B------:R-:W-:Y:S01]  /*1e70*/  @P1 PRMT R17, R20, 0x7610, R17 ;  /* 0x0000761014111816 */ /* 0x000fe20000000011 */
[----:B------:R-:W-:Y:S01]  /*1e80*/  FADD.FTZ R27, R187, -R184 ;  /* 0x800000b8bb1b7221 */ /* 0x000fe20000010000 */
[----:B------:R-:W-:Y:S01]  /*1e90*/  @P1 PRMT R16, R2, 0x7610, R16 ;  /* 0x0000761002101816 */ /* 0x000fe20000000010 */
[----:B------:R-:W-:Y:S01]  /*1ea0*/  FADD.FTZ R35, R190, -R35 ;  /* 0x80000023be237221 */ /* 0x000fe20000010000 */
[----:B------:R-:W-:Y:S01]  /*1eb0*/  @P1 PRMT R18, R22, 0x7610, R18 ;  /* 0x0000761016121816 */ /* 0x000fe20000000012 */
[-C--:B------:R-:W-:Y:S01]  /*1ec0*/  FMUL.FTZ R181, R21, R174.reuse ;  /* 0x000000ae15b57220 */ /* 0x080fe20000410000 */
[----:B------:R-:W-:Y:S01]  /*1ed0*/  @P1 PRMT R19, R28, 0x7610, R19 ;  /* 0x000076101c131816 */ /* 0x000fe20000000013 */
[-C--:B------:R-:W-:Y:S01]  /*1ee0*/  FMUL.FTZ R183, R23, R174.reuse ;  /* 0x000000ae17b77220 */ /* 0x080fe20000410000 */
[----:B------:R-:W-:Y:S01]  /*1ef0*/  @P1 F2FP.PACK_AB R26, RZ, R33 ;  /* 0x00000021ff1a123e */ /* 0x000fe200000000ff */
[-C--:B------:R-:W-:Y:S01]  /*1f00*/  FMUL.FTZ R184, R25, R174.reuse ;  /* 0x000000ae19b87220 */ /* 0x080fe20000410000 */
[----:B------:R-:W-:Y:S01]  /*1f10*/  @P1 F2FP.PACK_AB R34, RZ, R191 ;  /* 0x000000bfff22123e */ /* 0x000fe200000000ff */
[----:B------:R-:W-:-:S02]  /*1f20*/  FMUL.FTZ R186, R29, R174 ;  /* 0x000000ae1dba7220 */ /* 0x000fc40000410000 */
[-C--:B------:R-:W-:Y:S02]  /*1f30*/  FMUL.FTZ R189, R189, R174.reuse ;  /* 0x000000aebdbd7220 */ /* 0x080fe40000410000 */
[-C--:B------:R-:W-:Y:S02]  /*1f40*/  FMUL.FTZ R190, R191, R174.reuse ;  /* 0x000000aebfbe7220 */ /* 0x080fe40000410000 */
[-C--:B------:R-:W-:Y:S02]  /*1f50*/  FMUL.FTZ R187, R31, R174.reuse ;  /* 0x000000ae1fbb7220 */ /* 0x080fe40000410000 */
[----:B------:R-:W-:Y:S02]  /*1f60*/  FMUL.FTZ R188, R33, R174 ;  /* 0x000000ae21bc7220 */ /* 0x000fe40000410000 */
[----:B------:R-:W-:Y:S01]  /*1f70*/  @P0 FADD.FTZ R193, R193, R24 ;  /* 0x00000018c1c10221 */ /* 0x000fe20000010000 */
[----:B------:R-:W-:Y:S01]  /*1f80*/  @P1 F2FP.PACK_AB R24, RZ, R29 ;  /* 0x0000001dff18123e */ /* 0x000fe200000000ff */
[----:B------:R-:W-:-:S02]  /*1f90*/  FMUL.FTZ R28, R145, R181 ;  /* 0x000000b5911c7220 */ /* 0x000fc40000410000 */
[----:B------:R-:W-:Y:S02]  /*1fa0*/  FMUL.FTZ R23, R144, R183 ;  /* 0x000000b790177220 */ /* 0x000fe40000410000 */
[----:B------:R-:W-:Y:S02]  /*1fb0*/  FMUL.FTZ R29, R143, R184 ;  /* 0x000000b88f1d7220 */ /* 0x000fe40000410000 */
[----:B------:R-:W-:Y:S01]  /*1fc0*/  FMUL.FTZ R2, R142, R186 ;  /* 0x000000ba8e027220 */ /* 0x000fe20000410000 */
[----:B------:R-:W-:Y:S01]  /*1fd0*/  F2FP.PACK_AB R28, R23, R28 ;  /* 0x0000001c171c723e */ /* 0x000fe200000000ff */
[----:B------:R-:W-:Y:S02]  /*1fe0*/  FMUL.FTZ R31, R139, R189 ;  /* 0x000000bd8b1f7220 */ /* 0x000fe40000410000 */
[----:B------:R-:W-:Y:S01]  /*1ff0*/  FMUL.FTZ R22, R138, R190 ;  /* 0x000000be8a167220 */ /* 0x000fe20000410000 */
[----:B------:R-:W-:Y:S01]  /*2000*/  F2FP.PACK_AB R29, R2, R29 ;  /* 0x0000001d021d723e */ /* 0x000fe200000000ff */
[----:B------:R-:W-:-:S04]  /*2010*/  IMAD.WIDE.U32 R20, R171, R182, c[0x0][0x170] ;  /* 0x00005c00ab147625 */ /* 0x000fc800078e00b6 */
[----:B------:R-:W-:Y:S01]  /*2020*/  FMUL.FTZ R30, R141, R187 ;  /* 0x000000bb8d1e7220 */ /* 0x000fe20000410000 */
[----:B------:R-:W-:Y:S01]  /*2030*/  F2FP.PACK_AB R31, R22, R31 ;  /* 0x0000001f161f723e */ /* 0x000fe200000000ff */
[----:B------:R-:W-:Y:S01]  /*2040*/  FMUL.FTZ R25, R140, R188 ;  /* 0x000000bc8c197220 */ /* 0x000fe20000410000 */
[----:B------:R-:W-:Y:S01]  /*2050*/  @P1 PRMT R16, R16, 0x5410, R3 ;  /* 0x0000541010101816 */ /* 0x000fe20000000003 */
[----:B------:R-:W2:Y:S01]  /*2060*/  LDG.E.128 R20, [R20.64] ;  /* 0x0000000414147981 */ /* 0x000ea2000c1e1d00 */
[----:B------:R-:W-:Y:S01]  /*2070*/  @P1 IMAD.WIDE.U32 R2, R171, R182, c[0x0][0x258] ;  /* 0x00009600ab021625 */ /* 0x000fe200078e00b6 */
[----:B------:R-:W-:Y:S02]  /*2080*/  @P1 PRMT R17, R17, 0x5410, R24 ;  /* 0x0000541011111816 */ /* 0x000fe40000000018 */
[----:B------:R-:W-:Y:S01]  /*2090*/  F2FP.PACK_AB R30, R25, R30 ;  /* 0x0000001e191e723e */ /* 0x000fe200000000ff */
[----:B------:R-:W-:Y:S01]  /*20a0*/  IMAD.WIDE.U32 R32, R171, R182, c[0x0][0x248] ;  /* 0x00009200ab207625 */ /* 0x000fe200078e00b6 */
[----:B------:R-:W-:-:S02]  /*20b0*/  @P1 PRMT R18, R18, 0x5410, R26 ;  /* 0x0000541012121816 */ /* 0x000fc4000000001a */
[----:B------:R-:W-:Y:S01]  /*20c0*/  @P1 PRMT R19, R19, 0x5410, R34 ;  /* 0x0000541013131816 */ /* 0x000fe20000000022 */
[----:B------:R-:W-:-:S04]  /*20d0*/  IMAD.WIDE.U32 R24, R173, R182, c[0x0][0x170] ;  /* 0x00005c00ad187625 */ /* 0x000fc800078e00b6 */
[----:B------:R0:W-:Y:S01]  /*20e0*/  @P1 STG.E.128 [R2.64], R16 ;  /* 0x0000001002001986 */ /* 0x0001e2000c101d04 */
[----:B------:R-:W-:Y:S02]  /*20f0*/  FMUL.FTZ R197, R48, R27 ;  /* 0x0000001b30c57220 */ /* 0x000fe40000410000 */
[-CC-:B------:R-:W-:Y:S01]  /*2100*/  FFMA.FTZ R192, R192, R198.reuse, R185.reuse ;  /* 0x000000c6c0c07223 */ /* 0x180fe200000100b9 */
[----:B------:R1:W-:Y:S01]  /*2110*/  STG.E.128 [R32.64], R28 ;  /* 0x0000001c20007986 */ /* 0x0003e2000c101d04 */
[-CC-:B------:R-:W-:Y:S02]  /*2120*/  FFMA.FTZ R194, R194, R198.reuse, R185.reuse ;  /* 0x000000c6c2c27223 */ /* 0x180fe400000100b9 */
[----:B------:R-:W-:Y:S01]  /*2130*/  FFMA.FTZ R196, R196, R198, R185 ;  /* 0x000000c6c4c47223 */ /* 0x000fe200000100b9 */
[----:B------:R-:W3:Y:S01]  /*2140*/  LDG.E.128 R24, [R24.64] ;  /* 0x0000000418187981 */ /* 0x000ee2000c1e1d00 */
[----:B------:R-:W-:Y:S02]  /*2150*/  FADD.FTZ R195, R195, -R192 ;  /* 0x800000c0c3c37221 */ /* 0x000fe40000010000 */
[----:B------:R-:W-:Y:S01]  /*2160*/  FADD.FTZ R199, R199, -R194 ;  /* 0x800000c2c7c77221 */ /* 0x000fe20000010000 */
[----:B------:R-:W-:Y:S01]  /*2170*/  @P0 HADD2.F32 R34, -RZ, R8.H1_H1 ;  /* 0x30000008ff220230 */ /* 0x000fe20000004100 */
[----:B------:R-:W-:Y:S01]  /*2180*/  FADD.FTZ R201, R201, -R196 ;  /* 0x800000c4c9c97221 */ /* 0x000fe20000010000 */
[--C-:B------:R-:W-:Y:S01]  /*2190*/  @P0 HADD2.F32 R36, -RZ, R9.reuse.H0_H0 ;  /* 0x20000009ff240230 */ /* 0x100fe20000004100 */
[C---:B------:R-:W-:Y:S01]  /*21a0*/  FMUL.FTZ R35, R48.reuse, R35 ;  /* 0x0000002330237220 */ /* 0x040fe20000410000 */
[----:B------:R-:W-:Y:S01]  /*21b0*/  @P0 HADD2.F32 R192, -RZ, R9.H1_H1 ;  /* 0x30000009ffc00230 */ /* 0x000fe20000004100 */
[C---:B------:R-:W-:Y:S01]  /*21c0*/  FMUL.FTZ R199, R48.reuse, R199 ;  /* 0x000000c730c77220 */ /* 0x040fe20000410000 */
[--C-:B0-----:R-:W-:Y:S01]  /*21d0*/  @P0 HADD2.F32 R2, -RZ, R10.reuse.H0_H0 ;  /* 0x2000000aff020230 */ /* 0x101fe20000004100 */
[C---:B------:R-:W-:Y:S01]  /*21e0*/  FMUL.FTZ R37, R48.reuse, R37 ;  /* 0x0000002530257220 */ /* 0x040fe20000410000 */
[----:B-1----:R-:W-:Y:S01]  /*21f0*/  @P0 HADD2.F32 R28, -RZ, R10.H1_H1 ;  /* 0x3000000aff1c0230 */ /* 0x002fe20000004100 */
[C---:B------:R-:W-:Y:S01]  /*2200*/  FMUL.FTZ R29, R48.reuse, R195 ;  /* 0x000000c3301d7220 */ /* 0x040fe20000410000 */
[--C-:B------:R-:W-:Y:S01]  /*2210*/  @P0 HADD2.F32 R30, -RZ, R11.reuse.H0_H0 ;  /* 0x2000000bff1e0230 */ /* 0x100fe20000004100 */
[C---:B------:R-:W-:Y:S01]  /*2220*/  FMUL.FTZ R203, R48.reuse, R203 ;  /* 0x000000cb30cb7220 */ /* 0x040fe20000410000 */
[----:B------:R-:W-:Y:S01]  /*2230*/  @P0 HADD2.F32 R32, -RZ, R11.H1_H1 ;  /* 0x3000000bff200230 */ /* 0x000fe20000004100 */
[----:B------:R-:W-:-:S02]  /*2240*/  FMUL.FTZ R201, R48, R201 ;  /* 0x000000c930c97220 */ /* 0x000fc40000410000 */
[----:B------:R-:W-:Y:S02]  /*2250*/  @P0 FADD.FTZ R197, R197, R34 ;  /* 0x00000022c5c50221 */ /* 0x000fe40000010000 */
[----:B------:R-:W-:Y:S02]  /*2260*/  @P0 FADD.FTZ R35, R35, R2 ;  /* 0x0000000223230221 */ /* 0x000fe40000010000 */
[----:B------:R-:W-:Y:S02]  /*2270*/  @P0 FADD.FTZ R29, R29, R28 ;  /* 0x0000001c1d1d0221 */ /* 0x000fe40000010000 */
[----:B------:R-:W-:Y:S02]  /*2280*/  @P0 FADD.FTZ R199, R199, R30 ;  /* 0x0000001ec7c70221 */ /* 0x000fe40000010000 */
[----:B------:R-:W-:Y:S02]  /*2290*/  @P0 FADD.FTZ R37, R37, R36 ;  /* 0x0000002425250221 */ /* 0x000fe40000010000 */
[----:B------:R-:W-:-:S02]  /*22a0*/  @P0 FADD.FTZ R203, R203, R192 ;  /* 0x000000c0cbcb0221 */ /* 0x000fc40000010000 */
[----:B------:R-:W-:Y:S01]  /*22b0*/  @P0 FADD.FTZ R201, R201, R32 ;  /* 0x00000020c9c90221 */ /* 0x000fe20000010000 */
        /* <DEDUP_REMOVED lines=9> */
[----:B------:R-:W-:-:S02]  /*2350*/  FMUL.FTZ R193, R37, R174 ;  /* 0x000000ae25c17220 */ /* 0x000fc40000410000 */
[-C--:B------:R-:W-:Y:S02]  /*2360*/  FMUL.FTZ R194, R203, R174.reuse ;  /* 0x000000aecbc27220 */ /* 0x080fe40000410000 */
[-C--:B------:R-:W-:Y:S02]  /*2370*/  FMUL.FTZ R199, R199, R174.reuse ;  /* 0x000000aec7c77220 */ /* 0x080fe40000410000 */
[----:B------:R-:W-:Y:S01]  /*2380*/  FMUL.FTZ R197, R201, R174 ;  /* 0x000000aec9c57220 */ /* 0x000fe20000410000 */
[----:B------:R-:W-:Y:S01]  /*2390*/  @P1 F2FP.PACK_AB R200, RZ, R29 ;  /* 0x0000001dffc8123e */ /* 0x000fe200000000ff */
[----:B------:R-:W-:Y:S02]  /*23a0*/  FMUL.FTZ R30, R133, R195 ;  /* 0x000000c3851e7220 */ /* 0x000fe40000410000 */
[----:B------:R-:W-:Y:S01]  /*23b0*/  FMUL.FTZ R37, R132, R196 ;  /* 0x000000c484257220 */ /* 0x000fe20000410000 */
[----:B------:R-:W-:Y:S01]  /*23c0*/  @P1 F2FP.PACK_AB R33, RZ, R203 ;  /* 0x000000cbff21123e */ /* 0x000fe200000000ff */
[----:B------:R-:W-:Y:S01]  /*23d0*/  FMUL.FTZ R28, R137, R191 ;  /* 0x000000bf891c7220 */ /* 0x000fe20000410000 */
        /* <DEDUP_REMOVED lines=11> */
[----:B------:R-:W-:Y:S01]  /*2490*/  F2FP.PACK_AB R30, R37, R30 ;  /* 0x0000001e251e723e */ /* 0x000fe200000000ff */
[-C--:B------:R-:W-:Y:S01]  /*24a0*/  @P1 IMAD.WIDE.U32 R36, R173, R182.reuse, c[0x0][0x258] ;  /* 0x00009600ad241625 */ /* 0x080fe200078e00b6 */
[----:B------:R-:W-:Y:S02]  /*24b0*/  @P1 PRMT R16, R16, 0x5410, R3 ;  /* 0x0000541010101816 */ /* 0x000fe40000000003 */
[----:B------:R-:W-:Y:S01]  /*24c0*/  @P1 PRMT R17, R17, 0x5410, R33 ;  /* 0x0000541011111816 */ /* 0x000fe20000000021 */
[----:B------:R-:W-:Y:S01]  /*24d0*/  IMAD.WIDE.U32 R32, R172, R182, c[0x0][0x170] ;  /* 0x00005c00ac207625 */ /* 0x000fe200078e00b6 */
[----:B------:R-:W-:Y:S02]  /*24e0*/  @P1 PRMT R18, R18, 0x5410, R200 ;  /* 0x0000541012121816 */ /* 0x000fe400000000c8 */
[----:B------:R-:W-:Y:S02]  /*24f0*/  @P1 PRMT R19, R19, 0x5410, R201 ;  /* 0x0000541013131816 */ /* 0x000fe400000000c9 */
[----:B------:R-:W-:-:S02]  /*2500*/  F2FP.PACK_AB R31, R204, R31 ;  /* 0x0000001fcc1f723e */ /* 0x000fc400000000ff */
[----:B------:R-:W-:Y:S02]  /*2510*/  F2FP.PACK_AB R29, R202, R29 ;  /* 0x0000001dca1d723e */ /* 0x000fe400000000ff */
[----:B------:R-:W-:Y:S02]  /*2520*/  F2FP.PACK_AB R28, R35, R28 ;  /* 0x0000001c231c723e */ /* 0x000fe400000000ff */
[----:B------:R-:W-:Y:S01]  /*2530*/  LEA.HI.X R3, R173, c[0x0][0x24c], RZ, 0x4, P2 ;  /* 0x00009300ad037a11 */ /* 0x000fe200010f24ff */
[----:B------:R-:W-:Y:S04]  /*2540*/  @P1 STG.E.128 [R36.64], R16 ;  /* 0x0000001024001986 */ /* 0x000fe8000c101d04 */
[----:B------:R0:W-:Y:S04]  /*2550*/  STG.E.128 [R2.64], R28 ;  /* 0x0000001c02007986 */ /* 0x0001e8000c101d04 */
[----:B------:R-:W4:Y:S01]  /*2560*/  LDG.E.128 R32, [R32.64] ;  /* 0x0000000420207981 */ /* 0x000f22000c1e1d00 */
[----:B------:R-:W-:-:S02]  /*2570*/  FFMA.FTZ R39, R39, R198, R185 ;  /* 0x000000c627277223 */ /* 0x000fc400000100b9 */
[-C--:B------:R-:W-:Y:S02]  /*2580*/  FFMA.FTZ R40, R40, R198.reuse, R185 ;  /* 0x000000c628287223 */ /* 0x080fe400000100b9 */
[----:B------:R-:W-:Y:S02]  /*2590*/  FADD.FTZ R39, R38, -R39 ;  /* 0x8000002726277221 */ /* 0x000fe40000010000 */
[-CC-:B------:R-:W-:Y:S02]  /*25a0*/  FFMA.FTZ R44, R44, R198.reuse, R185.reuse ;  /* 0x000000c62c2c7223 */ /* 0x180fe400000100b9 */
[----:B------:R-:W-:Y:S02]  /*25b0*/  FMUL.FTZ R39, R48, R39 ;  /* 0x0000002730277220 */ /* 0x000fe40000410000 */
[----:B------:R-:W-:Y:S01]  /*25c0*/  FFMA.FTZ R43, R43, R198, R185 ;  /* 0x000000c62b2b7223 */ /* 0x000fe200000100b9 */
[----:B0-----:R-:W-:Y:S01]  /*25d0*/  @P0 HADD2.F32 R2, -RZ, R12.H0_H0 ;  /* 0x2000000cff020230 */ /* 0x001fe20000004100 */
[----:B------:R-:W-:-:S02]  /*25e0*/  FADD.FTZ R41, R41, -R40 ;  /* 0x8000002829297221 */ /* 0x000fc40000010000 */
[----:B------:R-:W-:Y:S01]  /*25f0*/  FADD.FTZ R45, R45, -R44 ;  /* 0x8000002c2d2d7221 */ /* 0x000fe20000010000 */
[----:B------:R-:W-:Y:S01]  /*2600*/  @P0 HADD2.F32 R28, -RZ, R12.H1_H1 ;  /* 0x3000000cff1c0230 */ /* 0x000fe20000004100 */
[-C--:B------:R-:W-:Y:S02]  /*2610*/  FFMA.FTZ R47, R47, R198.reuse, R185 ;  /* 0x000000c62f2f7223 */ /* 0x080fe400000100b9 */
[----:B------:R-:W-:Y:S01]  /*2620*/  @P0 FADD.FTZ R39, R39, R2 ;  /* 0x0000000227270221 */ /* 0x000fe20000010000 */
[--C-:B------:R-:W-:Y:S01]  /*2630*/  @P0 HADD2.F32 R2, -RZ, R13.reuse.H1_H1 ;  /* 0x3000000dff020230 */ /* 0x100fe20000004100 */
[----:B------:R-:W-:Y:S02]  /*2640*/  FADD.FTZ R43, R42, -R43 ;  /* 0x8000002b2a2b7221 */ /* 0x000fe40000010000 */
[C---:B------:R-:W-:Y:S02]  /*2650*/  FMUL.FTZ R41, R48.reuse, R41 ;  /* 0x0000002930297220 */ /* 0x040fe40000410000 */
[----:B------:R-:W-:Y:S01]  /*2660*/  FMUL.FTZ R45, R48, R45 ;  /* 0x0000002d302d7220 */ /* 0x000fe20000410000 */
[----:B------:R-:W-:Y:S01]  /*2670*/  @P0 HADD2.F32 R30, -RZ, R13.H0_H0 ;  /* 0x2000000dff1e0230 */ /* 0x000fe20000004100 */
[----:B------:R-:W-:-:S02]  /*2680*/  FFMA.FTZ R176, R176, R198, R185 ;  /* 0x000000c6b0b07223 */ /* 0x000fc400000100b9 */
[----:B------:R-:W-:Y:S02]  /*2690*/  FADD.FTZ R47, R46, -R47 ;  /* 0x8000002f2e2f7221 */ /* 0x000fe40000010000 */
[-CC-:B------:R-:W-:Y:S02]  /*26a0*/  FFMA.FTZ R175, R175, R198.reuse, R185.reuse ;  /* 0x000000c6afaf7223 */ /* 0x180fe400000100b9 */
[----:B------:R-:W-:Y:S02]  /*26b0*/  FFMA.FTZ R180, R180, R198, R185 ;  /* 0x000000c6b4b47223 */ /* 0x000fe400000100b9 */
[----:B------:R-:W-:Y:S02]  /*26c0*/  FMUL.FTZ R43, R48, R43 ;  /* 0x0000002b302b7220 */ /* 0x000fe40000410000 */
[----:B------:R-:W-:Y:S01]  /*26d0*/  @P0 FADD.FTZ R41, R41, R28 ;  /* 0x0000001c29290221 */ /* 0x000fe20000010000 */
[----:B------:R-:W-:Y:S01]  /*26e0*/  @P0 HADD2.F32 R28, -RZ, R14.H0_H0 ;  /* 0x2000000eff1c0230 */ /* 0x000fe20000004100 */
[----:B------:R-:W-:-:S02]  /*26f0*/  @P0 FADD.FTZ R45, R45, R2 ;  /* 0x000000022d2d0221 */ /* 0x000fc40000010000 */
[----:B------:R-:W-:Y:S02]  /*2700*/  FADD.FTZ R49, R49, -R176 ;  /* 0x800000b031317221 */ /* 0x000fe40000010000 */
[----:B------:R-:W-:Y:S02]  /*2710*/  FMUL.FTZ R47, R48, R47 ;  /* 0x0000002f302f7220 */ /* 0x000fe40000410000 */
[----:B------:R-:W-:Y:S02]  /*2720*/  FADD.FTZ R175, R178, -R175 ;  /* 0x800000afb2af7221 */ /* 0x000fe40000010000 */
[----:B------:R-:W-:Y:S02]  /*2730*/  FADD.FTZ R179, R179, -R180 ;  /* 0x800000b4b3b37221 */ /* 0x000fe40000010000 */
[----:B------:R-:W-:Y:S01]  /*2740*/  @P0 FADD.FTZ R43, R43, R30 ;  /* 0x0000001e2b2b0221 */ /* 0x000fe20000010000 */
[----:B------:R-:W-:Y:S01]  /*2750*/  @P0 HADD2.F32 R30, -RZ, R14.H1_H1 ;  /* 0x3000000eff1e0230 */ /* 0x000fe20000004100 */
[C---:B------:R-:W-:Y:S01]  /*2760*/  FMUL.FTZ R49, R48.reuse, R49 ;  /* 0x0000003130317220 */ /* 0x040fe20000410000 */
[--C-:B------:R-:W-:Y:S01]  /*2770*/  @P0 HADD2.F32 R36, -RZ, R15.reuse.H0_H0 ;  /* 0x2000000fff240230 */ /* 0x100fe20000004100 */
[----:B------:R-:W-:Y:S01]  /*2780*/  @P0 FADD.FTZ R47, R47, R28 ;  /* 0x0000001c2f2f0221 */ /* 0x000fe20000010000 */
[----:B------:R-:W-:Y:S01]  /*2790*/  @P0 HADD2.F32 R38, -RZ, R15.H1_H1 ;  /* 0x3000000fff260230 */ /* 0x000fe20000004100 */
[----:B------:R-:W-:-:S02]  /*27a0*/  FMUL.FTZ R175, R48, R175 ;  /* 0x000000af30af7220 */ /* 0x000fc40000410000 */
[----:B------:R-:W-:Y:S02]  /*27b0*/  FMUL.FTZ R179, R48, R179 ;  /* 0x000000b330b37220 */ /* 0x000fe40000410000 */
[----:B------:R-:W-:Y:S02]  /*27c0*/  @P0 FADD.FTZ R49, R49, R30 ;  /* 0x0000001e31310221 */ /* 0x000fe40000010000 */
[----:B------:R-:W-:Y:S02]  /*27d0*/  @P0 FADD.FTZ R175, R175, R36 ;  /* 0x00000024afaf0221 */ /* 0x000fe40000010000 */
[----:B------:R-:W-:Y:S02]  /*27e0*/  @P0 FADD.FTZ R179, R179, R38 ;  /* 0x00000026b3b30221 */ /* 0x000fe40000010000 */
[-C--:B------:R-:W-:Y:S01]  /*27f0*/  FMUL.FTZ R36, R47, R174.reuse ;  /* 0x000000ae2f247220 */ /* 0x080fe20000410000 */
[----:B------:R-:W-:Y:S01]  /*2800*/  @P1 F2FP.PACK_AB R30, RZ, R175 ;  /* 0x000000afff1e123e */ /* 0x000fe200000000ff */
[----:B------:R-:W-:-:S02]  /*2810*/  FMUL.FTZ R38, R175, R174 ;  /* 0x000000aeaf267220 */ /* 0x000fc40000410000 */
[----:B------:R-:W-:Y:S01]  /*2820*/  FMUL.FTZ R37, R179, R174 ;  /* 0x000000aeb3257220 */ /* 0x000fe20000410000 */
[----:B------:R-:W-:Y:S02]  /*2830*/  @P1 IADD3 R171, R171, 0x40, RZ ;  /* 0x00000040abab1810 */ /* 0x000fe40007ffe0ff */
[----:B------:R-:W-:Y:S01]  /*2840*/  @P1 F2FP.PACK_AB R179, RZ, R179 ;  /* 0x000000b3ffb3123e */ /* 0x000fe200000000ff */
[----:B------:R-:W-:Y:S01]  /*2850*/  FMUL.FTZ R42, R122, R37 ;  /* 0x000000257a2a7220 */ /* 0x000fe20000410000 */
[----:B------:R-:W-:-:S04]  /*2860*/  @P1 PRMT R19, R30, 0x7610, R19 ;  /* 0x000076101e131816 */ /* 0x000fc80000000013 */
[----:B------:R-:W-:Y:S02]  /*2870*/  @P1 PRMT R19, R19, 0x5410, R179 ;  /* 0x0000541013131816 */ /* 0x000fe400000000b3 */
[----:B------:R-:W-:-:S04]  /*2880*/  MOV R173, c[0x0][0x160] ;  /* 0x0000580000ad7a02 */ /* 0x000fc80000000f00 */
[----:B------:R-:W-:Y:S01]  /*2890*/  LEA R170, R173, R170, 0x2 ;  /* 0x000000aaadaa7211 */ /* 0x000fe200078e10ff */
        /* <DEDUP_REMOVED lines=8> */
[----:B------:R-:W-:-:S02]  /*2920*/  HADD2.F32 R22, -RZ, R22.H1_H1 ;  /* 0x30000016ff167230 */ /* 0x000fc40000004100 */
[--C-:B------:R-:W-:Y:S01]  /*2930*/  HADD2.F32 R29, -RZ, R23.reuse.H0_H0 ;  /* 0x20000017ff1d7230 */ /* 0x100fe20000004100 */
[----:B------:R-:W-:Y:S01]  /*2940*/  FFMA.FTZ R71, R21, R186, R71 ;  /* 0x000000ba15477223 */ /* 0x000fe20000010047 */
[----:B------:R-:W-:Y:S01]  /*2950*/  HADD2.F32 R23, -RZ, R23.H1_H1 ;  /* 0x30000017ff177230 */ /* 0x000fe20000004100 */
[----:B------:R-:W-:Y:S01]  /*2960*/  FFMA.FTZ R69, R22, R188, R69 ;  /* 0x000000bc16457223 */ /* 0x000fe20000010045 */
[----:B---3--:R-:W-:Y:S02]  /*2970*/  HADD2.F32 R2, -RZ, R24.H0_H0 ;  /* 0x20000018ff027230 */ /* 0x008fe40000004100 */
[----:B------:R-:W-:Y:S02]  /*2980*/  HADD2.F32 R3, -RZ, R25.H0_H0 ;  /* 0x20000019ff037230 */ /* 0x000fe40000004100 */
[----:B------:R-:W-:Y:S02]  /*2990*/  HADD2.F32 R20, -RZ, R26.H0_H0 ;  /* 0x2000001aff147230 */ /* 0x000fe40000004100 */
[----:B------:R-:W-:-:S02]  /*29a0*/  HADD2.F32 R24, -RZ, R24.H1_H1 ;  /* 0x30000018ff187230 */ /* 0x000fc40000004100 */
[----:B------:R-:W-:Y:S02]  /*29b0*/  HADD2.F32 R25, -RZ, R25.H1_H1 ;  /* 0x30000019ff197230 */ /* 0x000fe40000004100 */
[----:B------:R-:W-:Y:S01]  /*29c0*/  HADD2.F32 R26, -RZ, R26.H1_H1 ;  /* 0x3000001aff1a7230 */ /* 0x000fe20000004100 */
[----:B------:R-:W-:Y:S01]  /*29d0*/  FFMA.FTZ R66, R29, R189, R66 ;  /* 0x000000bd1d427223 */ /* 0x000fe20000010042 */
[--C-:B------:R-:W-:Y:S01]  /*29e0*/  HADD2.F32 R21, -RZ, R27.reuse.H0_H0 ;  /* 0x2000001bff157230 */ /* 0x100fe20000004100 */
[----:B------:R-:W-:Y:S01]  /*29f0*/  FFMA.FTZ R62, R3, R193, R62 ;  /* 0x000000c1033e7223 */ /* 0x000fe2000001003e */
[----:B------:R-:W-:Y:S01]  /*2a00*/  HADD2.F32 R22, -RZ, R27.H1_H1 ;  /* 0x3000001bff167230 */ /* 0x000fe20000004100 */
[----:B------:R-:W-:Y:S01]  /*2a10*/  FFMA.FTZ R68, R28, R187, R68 ;  /* 0x000000bb1c447223 */ /* 0x000fe20000010044 */
[----:B------:R-:W-:Y:S01]  /*2a20*/  @P1 F2FP.PACK_AB R3, RZ, R41 ;  /* 0x00000029ff03123e */ /* 0x000fe200000000ff */
        /* <DEDUP_REMOVED lines=8> */
[-C--:B------:R-:W-:Y:S01]  /*2ab0*/  FMUL.FTZ R26, R39, R174.reuse ;  /* 0x000000ae271a7220 */ /* 0x080fe20000410000 */
[----:B------:R-:W-:Y:S01]  /*2ac0*/  @P1 F2FP.PACK_AB R25, RZ, R47 ;  /* 0x0000002fff19123e */ /* 0x000fe200000000ff */
[----:B------:R-:W-:-:S02]  /*2ad0*/  FMUL.FTZ R41, R41, R174 ;  /* 0x000000ae29297220 */ /* 0x000fc40000410000 */
[-C--:B------:R-:W-:Y:S02]  /*2ae0*/  FMUL.FTZ R28, R43, R174.reuse ;  /* 0x000000ae2b1c7220 */ /* 0x080fe40000410000 */
[-C--:B------:R-:W-:Y:S02]  /*2af0*/  FMUL.FTZ R45, R45, R174.reuse ;  /* 0x000000ae2d2d7220 */ /* 0x080fe40000410000 */
[----:B------:R-:W-:Y:S01]  /*2b00*/  FMUL.FTZ R49, R49, R174 ;  /* 0x000000ae31317220 */ /* 0x000fe20000410000 */
[----:B------:R-:W-:Y:S01]  /*2b10*/  @P1 PRMT R16, R2, 0x7610, R16 ;  /* 0x0000761002101816 */ /* 0x000fe20000000010 */
[----:B------:R-:W-:Y:S01]  /*2b20*/  FFMA.FTZ R67, R23, R190, R67 ;  /* 0x000000be17437223 */ /* 0x000fe20000010043 */
[----:B------:R-:W-:Y:S01]  /*2b30*/  @P1 PRMT R17, R24, 0x7610, R17 ;  /* 0x0000761018111816 */ /* 0x000fe20000000011 */
[----:B------:R-:W-:Y:S01]  /*2b40*/  FFMA.FTZ R60, R20, R195, R60 ;  /* 0x000000c3143c7223 */ /* 0x000fe2000001003c */
[----:B------:R-:W-:Y:S01]  /*2b50*/  @P1 PRMT R18, R25, 0x7610, R18 ;  /* 0x0000761019121816 */ /* 0x000fe20000000012 */
[----:B------:R-:W-:-:S02]  /*2b60*/  FFMA.FTZ R58, R21, R199, R58 ;  /* 0x000000c7153a7223 */ /* 0x000fc4000001003a */
[----:B------:R-:W-:Y:S01]  /*2b70*/  FFMA.FTZ R59, R22, R197, R59 ;  /* 0x000000c5163b7223 */ /* 0x000fe2000001003b */
[----:B------:R-:W-:Y:S01]  /*2b80*/  LEA R2, P0, R172, c[0x0][0x248], 0x4 ;  /* 0x00009200ac027a11 */ /* 0x000fe200078020ff */
[----:B------:R-:W-:Y:S02]  /*2b90*/  FMUL.FTZ R20, R129, R26 ;  /* 0x0000001a81147220 */ /* 0x000fe40000410000 */
[----:B------:R-:W-:Y:S02]  /*2ba0*/  FMUL.FTZ R21, R127, R28 ;  /* 0x0000001c7f157220 */ /* 0x000fe40000410000 */
[----:B------:R-:W-:Y:S02]  /*2bb0*/  FMUL.FTZ R22, R125, R36 ;  /* 0x000000247d167220 */ /* 0x000fe40000410000 */
[----:B------:R-:W-:Y:S02]  /*2bc0*/  FMUL.FTZ R23, R123, R38 ;  /* 0x000000267b177220 */ /* 0x000fe40000410000 */
[----:B------:R-:W-:-:S02]  /*2bd0*/  FMUL.FTZ R39, R124, R49 ;  /* 0x000000317c277220 */ /* 0x000fc40000410000 */
[----:B------:R-:W-:Y:S02]  /*2be0*/  FMUL.FTZ R40, R126, R45 ;  /* 0x0000002d7e287220 */ /* 0x000fe40000410000 */
[----:B------:R-:W-:Y:S01]  /*2bf0*/  FMUL.FTZ R31, R128, R41 ;  /* 0x00000029801f7220 */ /* 0x000fe20000410000 */
[----:B------:R-:W-:Y:S01]  /*2c00*/  @P1 PRMT R16, R16, 0x5410, R3 ;  /* 0x0000541010101816 */ /* 0x000fe20000000003 */
[----:B------:R-:W-:Y:S01]  /*2c10*/  @P1 IMAD.WIDE.U32 R24, R171, R182, c[0x0][0x258] ;  /* 0x00009600ab181625 */ /* 0x000fe200078e00b6 */
[----:B------:R-:W-:Y:S02]  /*2c20*/  @P1 PRMT R17, R17, 0x5410, R27 ;  /* 0x0000541011111816 */ /* 0x000fe4000000001b */
[----:B------:R-:W-:Y:S02]  /*2c30*/  @P1 PRMT R18, R18, 0x5410, R29 ;  /* 0x0000541012121816 */ /* 0x000fe4000000001d */
[----:B------:R-:W-:Y:S02]  /*2c40*/  F2FP.PACK_AB R23, R42, R23 ;  /* 0x000000172a17723e */ /* 0x000fe400000000ff */
[----:B------:R-:W-:-:S02]  /*2c50*/  F2FP.PACK_AB R22, R39, R22 ;  /* 0x000000162716723e */ /* 0x000fc400000000ff */
[----:B------:R-:W-:Y:S02]  /*2c60*/  F2FP.PACK_AB R21, R40, R21 ;  /* 0x000000152815723e */ /* 0x000fe400000000ff */
[----:B------:R-:W-:Y:S02]  /*2c70*/  F2FP.PACK_AB R20, R31, R20 ;  /* 0x000000141f14723e */ /* 0x000fe400000000ff */
[----:B------:R-:W-:Y:S01]  /*2c80*/  LEA.HI.X R3, R172, c[0x0][0x24c], RZ, 0x4, P0 ;  /* 0x00009300ac037a11 */ /* 0x000fe200000f24ff */
[----:B------:R0:W-:Y:S04]  /*2c90*/  @P1 STG.E.128 [R24.64], R16 ;  /* 0x0000001018001986 */ /* 0x0001e8000c101d04 */
[----:B------:R0:W-:Y:S01]  /*2ca0*/  STG.E.128 [R2.64], R20 ;  /* 0x0000001402007986 */ /* 0x0001e2000c101d04 */
[----:B------:R-:W-:Y:S01]  /*2cb0*/  ISETP.GE.AND P0, PT, R170, c[0x0][0x164], PT ;  /* 0x00005900aa007a0c */ /* 0x000fe20003f06270 */
[----:B----4-:R-:W-:-:S02]  /*2cc0*/  HADD2.F32 R27, -RZ, R32.H0_H0 ;  /* 0x20000020ff1b7230 */ /* 0x010fc40000004100 */
[--C-:B------:R-:W-:Y:S02]  /*2cd0*/  HADD2.F32 R29, -RZ, R33.reuse.H0_H0 ;  /* 0x20000021ff1d7230 */ /* 0x100fe40000004100 */
[----:B------:R-:W-:Y:S02]  /*2ce0*/  HADD2.F32 R30, -RZ, R33.H1_H1 ;  /* 0x30000021ff1e7230 */ /* 0x000fe40000004100 */
[----:B------:R-:W-:Y:S02]  /*2cf0*/  HADD2.F32 R31, -RZ, R34.H0_H0 ;  /* 0x20000022ff1f7230 */ /* 0x000fe40000004100 */
[----:B------:R-:W-:Y:S02]  /*2d00*/  HADD2.F32 R32, -RZ, R32.H1_H1 ;  /* 0x30000020ff207230 */ /* 0x000fe40000004100 */
[----:B------:R-:W-:Y:S02]  /*2d10*/  HADD2.F32 R34, -RZ, R34.H1_H1 ;  /* 0x30000022ff227230 */ /* 0x000fe40000004100 */
[----:B------:R-:W-:-:S02]  /*2d20*/  HADD2.F32 R33, -RZ, R35.H0_H0 ;  /* 0x20000023ff217230 */ /* 0x000fc40000004100 */
[----:B------:R-:W-:Y:S01]  /*2d30*/  HADD2.F32 R40, -RZ, R35.H1_H1 ;  /* 0x30000023ff287230 */ /* 0x000fe20000004100 */
[----:B------:R-:W-:Y:S02]  /*2d40*/  FFMA.FTZ R56, R27, R26, R56 ;  /* 0x0000001a1b387223 */ /* 0x000fe40000010038 */
[----:B------:R-:W-:Y:S02]  /*2d50*/  FFMA.FTZ R57, R32, R41, R57 ;  /* 0x0000002920397223 */ /* 0x000fe40000010039 */
[----:B------:R-:W-:Y:S02]  /*2d60*/  FFMA.FTZ R54, R29, R28, R54 ;  /* 0x0000001c1d367223 */ /* 0x000fe40000010036 */
[----:B------:R-:W-:Y:S02]  /*2d70*/  FFMA.FTZ R55, R30, R45, R55 ;  /* 0x0000002d1e377223 */ /* 0x000fe40000010037 */
[----:B------:R-:W-:Y:S02]  /*2d80*/  FFMA.FTZ R52, R31, R36, R52 ;  /* 0x000000241f347223 */ /* 0x000fe40000010034 */
[----:B------:R-:W-:-:S02]  /*2d90*/  FFMA.FTZ R53, R34, R49, R53 ;  /* 0x0000003122357223 */ /* 0x000fc40000010035 */
[----:B------:R-:W-:Y:S02]  /*2da0*/  FFMA.FTZ R50, R33, R38, R50 ;  /* 0x0000002621327223 */ /* 0x000fe40000010032 */
[----:B------:R-:W-:Y:S01]  /*2db0*/  FFMA.FTZ R51, R40, R37, R51 ;  /* 0x0000002528337223 */ /* 0x000fe20000010033 */
[----:B0-----:R-:W-:Y:S01]  /*2dc0*/  @P0 CALL.REL.NOINC `(.L_x_1324) ;  /* 0x0000001000000944 */ /* 0x001fe20003c00000 */
[----:B------:R-:W-:Y:S05]  /*2dd0*/  BRA `(.L_x_1325) ;  /* 0xffffdb2000007947 */ /* 0x000fea000383ffff */
.L_x_1324:
[----:B------:R-:W-:Y:S05]  /*2de0*/  BSYNC B1 ;  /* 0x0000000000017941 */ /* 0x000fea0003800000 */
.L_x_1321:
        /* <DEDUP_REMOVED lines=49> */
.L_x_1320:
[----:B------:R-:W-:Y:S05]  /*3100*/  BSYNC B0 ;  /* 0x0000000000007941 */ /* 0x000fea0003800000 */
.L_x_1318:
        /* <DEDUP_REMOVED lines=203> */
.L_x_1322:
[----:B------:R-:W-:Y:S02]  /*3dc0*/  MOV R32, R200 ;  /* 0x000000c800207202 */ /* 0x000fe40000000f00 */
[----:B------:R-:W-:-:S02]  /*3dd0*/  MOV R197, 0x1 ;  /* 0x0000000100c57802 */ /* 0x000fc40000000f00 */
[----:B------:R-:W-:Y:S02]  /*3de0*/  MOV R198, 0x1f ;  /* 0x0000001f00c67802 */ /* 0x000fe40000000f00 */
[----:B------:R-:W-:Y:S02]  /*3df0*/  MOV R203, 0xffffffff ;  /* 0xffffffff00cb7802 */ /* 0x000fe40000000f00 */
[----:B------:R-:W-:Y:S02]  /*3e00*/  MOV R2, 0x3e20 ;  /* 0x00003e2000027802 */ /* 0x000fe40000000f00 */
[----:B-----5:R-:W-:Y:S05]  /*3e10*/  CALL.REL.NOINC `($__internal_25_$__cuda_sm70_shflsync_bfly_p) ;  /* 0x0000046000007944 */ /* 0x020fea0003c00000 */
[----:B-1----:R-:W-:Y:S01]  /*3e20*/  MOV R27, R32 ;  /* 0x00000020001b7202 */ /* 0x002fe20000000f00 */
[----:B0-----:R-:W-:Y:S05]  /*3e30*/  BRA `(.L_x_1326) ;  /* 0xffffdb2000007947 */ /* 0x001fea000383ffff */
.L_x_1323:
[----:B------:R-:W-:Y:S01]  /*3e40*/  HFMA2.MMA R197, -RZ, RZ, 0, 5.9604644775390625e-08 ;  /* 0x00000001ffc57435 */ /* 0x000fe200000001ff */
[----:B------:R-:W-:Y:S02]  /*3e50*/  MOV R32, R33 ;  /* 0x0000002100207202 */ /* 0x000fe40000000f00 */
[----:B------:R-:W-:Y:S02]  /*3e60*/  MOV R198, 0x1f ;  /* 0x0000001f00c67802 */ /* 0x000fe40000000f00 */
[----:B------:R-:W-:-:S02]  /*3e70*/  MOV R203, 0xffffffff ;  /* 0xffffffff00cb7802 */ /* 0x000fc40000000f00 */
[----:B------:R-:W-:Y:S02]  /*3e80*/  MOV R2, 0x3ea0 ;  /* 0x00003ea000027802 */ /* 0x000fe40000000f00 */
[----:B01---5:R-:W-:Y:S05]  /*3e90*/  CALL.REL.NOINC `($__internal_25_$__cuda_sm70_shflsync_bfly_p) ;  /* 0x000003e000007944 */ /* 0x023fea0003c00000 */
[----:B------:R-:W-:Y:S01]  /*3ea0*/  FADD.FTZ R200, R200, R27 ;  /* 0x0000001bc8c87221 */ /* 0x000fe20000010000 */
[----:B0-----:R-:W-:Y:S01]  /*3eb0*/  HFMA2.MMA R197, -RZ, RZ, 0, 1.1920928955078125e-07 ;  /* 0x00000002ffc57435 */ /* 0x001fe200000001ff */
[----:B-1----:R-:W-:Y:S01]  /*3ec0*/  FADD.FTZ R33, R33, R32 ;  /* 0x0000002021217221 */ /* 0x002fe20000010000 */
[----:B------:R-:W-:Y:S02]  /*3ed0*/  MOV R198, 0x1f ;  /* 0x0000001f00c67802 */ /* 0x000fe40000000f00 */
[----:B------:R-:W-:Y:S02]  /*3ee0*/  MOV R203, 0xffffffff ;  /* 0xffffffff00cb7802 */ /* 0x000fe40000000f00 */
[----:B------:R-:W-:Y:S02]  /*3ef0*/  MOV R32, R200 ;  /* 0x000000c800207202 */ /* 0x000fe40000000f00 */
[----:B------:R-:W-:Y:S02]  /*3f00*/  MOV R2, 0x3f20 ;  /* 0x00003f2000027802 */ /* 0x000fe40000000f00 */
[----:B------:R-:W-:Y:S05]  /*3f10*/  CALL.REL.NOINC `($__internal_25_$__cuda_sm70_shflsync_bfly_p) ;  /* 0x0000036000007944 */ /* 0x000fea0003c00000 */
[----:B0-----:R-:W-:Y:S01]  /*3f20*/  HFMA2.MMA R197, -RZ, RZ, 0, 1.1920928955078125e-07 ;  /* 0x00000002ffc57435 */ /* 0x001fe200000001ff */
[----:B-1----:R-:W-:-:S02]  /*3f30*/  MOV R27, R32 ;  /* 0x00000020001b7202 */ /* 0x002fc40000000f00 */
[----:B------:R-:W-:Y:S02]  /*3f40*/  MOV R32, R33 ;  /* 0x0000002100207202 */ /* 0x000fe40000000f00 */
[----:B------:R-:W-:Y:S02]  /*3f50*/  MOV R198, 0x1f ;  /* 0x0000001f00c67802 */ /* 0x000fe40000000f00 */
[----:B------:R-:W-:Y:S02]  /*3f60*/  MOV R203, 0xffffffff ;  /* 0xffffffff00cb7802 */ /* 0x000fe40000000f00 */
[----:B------:R-:W-:Y:S02]  /*3f70*/  MOV R2, 0x3f90 ;  /* 0x00003f9000027802 */ /* 0x000fe40000000f00 */
[----:B------:R-:W-:Y:S05]  /*3f80*/  CALL.REL.NOINC `($__internal_25_$__cuda_sm70_shflsync_bfly_p) ;  /* 0x000002f000007944 */ /* 0x000fea0003c00000 */
[----:B------:R-:W-:Y:S01]  /*3f90*/  FADD.FTZ R200, R27, R200 ;  /* 0x000000c81bc87221 */ /* 0x000fe20000010000 */
[----:B0-----:R-:W-:Y:S01]  /*3fa0*/  HFMA2.MMA R197, -RZ, RZ, 0, 2.384185791015625e-07 ;  /* 0x00000004ffc57435 */ /* 0x001fe200000001ff */
[----:B-1----:R-:W-:Y:S01]  /*3fb0*/  FADD.FTZ R33, R33, R32 ;  /* 0x0000002021217221 */ /* 0x002fe20000010000 */
[----:B------:R-:W-:Y:S02]  /*3fc0*/  MOV R198, 0x1f ;  /* 0x0000001f00c67802 */ /* 0x000fe40000000f00 */
[----:B------:R-:W-:-:S02]  /*3fd0*/  MOV R203, 0xffffffff ;  /* 0xffffffff00cb7802 */ /* 0x000fc40000000f00 */
[----:B------:R-:W-:Y:S02]  /*3fe0*/  MOV R32, R200 ;  /* 0x000000c800207202 */ /* 0x000fe40000000f00 */
[----:B------:R-:W-:Y:S02]  /*3ff0*/  MOV R2, 0x4010 ;  /* 0x0000401000027802 */ /* 0x000fe40000000f00 */
[----:B------:R-:W-:Y:S05]  /*4000*/  CALL.REL.NOINC `($__internal_25_$__cuda_sm70_shflsync_bfly_p) ;  /* 0x0000027000007944 */ /* 0x000fea0003c00000 */
[----:B0-----:R-:W-:Y:S01]  /*4010*/  HFMA2.MMA R197, -RZ, RZ, 0, 2.384185791015625e-07 ;  /* 0x00000004ffc57435 */ /* 0x001fe200000001ff */
[----:B-1----:R-:W-:Y:S02]  /*4020*/  MOV R27, R32 ;  /* 0x00000020001b7202 */ /* 0x002fe40000000f00 */
[----:B------:R-:W-:Y:S02]  /*4030*/  MOV R32, R33 ;  /* 0x0000002100207202 */ /* 0x000fe40000000f00 */
[----:B------:R-:W-:Y:S02]  /*4040*/  MOV R198, 0x1f ;  /* 0x0000001f00c67802 */ /* 0x000fe40000000f00 */
[----:B------:R-:W-:Y:S02]  /*4050*/  MOV R203, 0xffffffff ;  /* 0xffffffff00cb7802 */ /* 0x000fe40000000f00 */
[----:B------:R-:W-:-:S02]  /*4060*/  MOV R2, 0x4080 ;  /* 0x0000408000027802 */ /* 0x000fc40000000f00 */
[----:B------:R-:W-:Y:S05]  /*4070*/  CALL.REL.NOINC `($__internal_25_$__cuda_sm70_shflsync_bfly_p) ;  /* 0x0000020000007944 */ /* 0x000fea0003c00000 */
[----:B------:R-:W-:Y:S01]  /*4080*/  FADD.FTZ R200, R27, R200 ;  /* 0x000000c81bc87221 */ /* 0x000fe20000010000 */
[----:B0-----:R-:W-:Y:S01]  /*4090*/  HFMA2.MMA R197, -RZ, RZ, 0, 4.76837158203125e-07 ;  /* 0x00000008ffc57435 */ /* 0x001fe200000001ff */
[----:B-1----:R-:W-:Y:S01]  /*40a0*/  FADD.FTZ R185, R33, R32 ;  /* 0x0000002021b97221 */ /* 0x002fe20000010000 */
[----:B------:R-:W-:-:S02]  /*40b0*/  MOV R198, 0x1f ;  /* 0x0000001f00c67802 */ /* 0x000fc40000000f00 */
[----:B------:R-:W-:Y:S02]  /*40c0*/  MOV R203, 0xffffffff ;  /* 0xffffffff00cb7802 */ /* 0x000fe40000000f00 */
[----:B------:R-:W-:Y:S02]  /*40d0*/  MOV R32, R200 ;  /* 0x000000c800207202 */ /* 0x000fe40000000f00 */
[----:B------:R-:W-:Y:S02]  /*40e0*/  MOV R2, 0x4100 ;  /* 0x0000410000027802 */ /* 0x000fe40000000f00 */
[----:B------:R-:W-:Y:S05]  /*40f0*/  CALL.REL.NOINC `($__internal_25_$__cuda_sm70_shflsync_bfly_p) ;  /* 0x0000018000007944 */ /* 0x000fea0003c00000 */
[----:B0-----:R-:W-:Y:S01]  /*4100*/  HFMA2.MMA R197, -RZ, RZ, 0, 4.76837158203125e-07 ;  /* 0x00000008ffc57435 */ /* 0x001fe200000001ff */
[----:B-1----:R-:W-:Y:S02]  /*4110*/  MOV R27, R32 ;  /* 0x00000020001b7202 */ /* 0x002fe40000000f00 */
[----:B------:R-:W-:Y:S02]  /*4120*/  MOV R32, R185 ;  /* 0x000000b900207202 */ /* 0x000fe40000000f00 */
[----:B------:R-:W-:Y:S02]  /*4130*/  MOV R198, 0x1f ;  /* 0x0000001f00c67802 */ /* 0x000fe40000000f00 */
[----:B------:R-:W-:-:S02]  /*4140*/  MOV R203, 0xffffffff ;  /* 0xffffffff00cb7802 */ /* 0x000fc40000000f00 */
[----:B------:R-:W-:Y:S02]  /*4150*/  MOV R2, 0x4170 ;  /* 0x0000417000027802 */ /* 0x000fe40000000f00 */
[----:B------:R-:W-:Y:S05]  /*4160*/  CALL.REL.NOINC `($__internal_25_$__cuda_sm70_shflsync_bfly_p) ;  /* 0x0000011000007944 */ /* 0x000fea0003c00000 */
[----:B------:R-:W-:Y:S01]  /*4170*/  FADD.FTZ R33, R27, R200 ;  /* 0x000000c81b217221 */ /* 0x000fe20000010000 */
[----:B0-----:R-:W-:Y:S01]  /*4180*/  HFMA2.MMA R197, -RZ, RZ, 0, 9.5367431640625e-07 ;  /* 0x00000010ffc57435 */ /* 0x001fe200000001ff */
[----:B-1----:R-:W-:Y:S01]  /*4190*/  FADD.FTZ R185, R185, R32 ;  /* 0x00000020b9b97221 */ /* 0x002fe20000010000 */
[----:B------:R-:W-:Y:S02]  /*41a0*/  MOV R198, 0x1f ;  /* 0x0000001f00c67802 */ /* 0x000fe40000000f00 */
[----:B------:R-:W-:Y:S02]  /*41b0*/  MOV R203, 0xffffffff ;  /* 0xffffffff00cb7802 */ /* 0x000fe40000000f00 */
[----:B------:R-:W-:Y:S02]  /*41c0*/  MOV R32, R33 ;  /* 0x0000002100207202 */ /* 0x000fe40000000f00 */
[----:B------:R-:W-:Y:S02]  /*41d0*/  MOV R2, 0x41f0 ;  /* 0x000041f000027802 */ /* 0x000fe40000000f00 */
[----:B------:R-:W-:Y:S05]  /*41e0*/  CALL.REL.NOINC `($__internal_25_$__cuda_sm70_shflsync_bfly_p) ;  /* 0x0000009000007944 */ /* 0x000fea0003c00000 */
[----:B0-----:R-:W-:Y:S01]  /*41f0*/  HFMA2.MMA R197, -RZ, RZ, 0, 9.5367431640625e-07 ;  /* 0x00000010ffc57435 */ /* 0x001fe200000001ff */
[----:B-1----:R-:W-:-:S02]  /*4200*/  MOV R200, R32 ;  /* 0x0000002000c87202 */ /* 0x002fc40000000f00 */
[----:B------:R-:W-:Y:S02]  /*4210*/  MOV R32, R185 ;  /* 0x000000b900207202 */ /* 0x000fe40000000f00 */
[----:B------:R-:W-:Y:S02]  /*4220*/  MOV R198, 0x1f ;  /* 0x0000001f00c67802 */ /* 0x000fe40000000f00 */
[----:B------:R-:W-:Y:S02]  /*4230*/  MOV R203, 0xffffffff ;  /* 0xffffffff00cb7802 */ /* 0x000fe40000000f00 */
[----:B------:R-:W-:Y:S02]  /*4240*/  MOV R2, 0x4260 ;  /* 0x0000426000027802 */ /* 0x000fe40000000f00 */
[----:B------:R-:W-:Y:S05]  /*4250*/  CALL.REL.NOINC `($__internal_25_$__cuda_sm70_shflsync_bfly_p) ;  /* 0x0000002000007944 */ /* 0x000fea0003c00000 */
[----:B-1----:R-:W-:Y:S01]  /*4260*/  MOV R2, R32 ;  /* 0x0000002000027202 */ /* 0x002fe20000000f00 */
[----:B0-----:R-:W-:Y:S05]  /*4270*/  BRA `(.L_x_1327) ;  /* 0xffffd80000007947 */ /* 0x001fea000383ffff */
        .weak           $__internal_25_$__cuda_sm70_shflsync_bfly_p
        .type           $__internal_25_$__cuda_sm70_shflsync_bfly_p,@function
        .size           $__internal_25_$__cuda_sm70_shflsync_bfly_p,(.L_x_9755 - $__internal_25_$__cuda_sm70_shflsync_bfly_p)
$__internal_25_$__cuda_sm70_shflsync_bfly_p:
[----:B------:R-:W-:Y:S01]  /*4280*/  HFMA2.MMA R3, -RZ, RZ, 0, 0 ;  /* 0x00000000ff037435 */ /* 0x000fe200000001ff */
[----:B------:R-:W-:Y:S04]  /*4290*/  WARPSYNC R203 ;  /* 0x000000cb00007348 */ /* 0x000fe80003800000 */
[----:B------:R0:W1:Y:S01]  /*42a0*/  SHFL.BFLY PT, R32, R32, R197, R198 ;  /* 0x0c0000c520207389 */ /* 0x00006200000e00c6 */
[----:B------:R-:W-:Y:S05]  /*42b0*/  RET.REL.NODEC R2 `(_ZN10layer_norm13ln_bwd_kernelINS_13Kernel_traitsI6__halfS2_S2_S2_fjLj768ELj1ELj4ELj1ELj16ENS_18Kernel_traits_baseILj768ES2_S2_S2_S2_fjLj128EEEEELb0ELb1ELb0ELb1EEEvNS_9BwdParamsE) ;  /* 0xffffbd4002007950 */ /* 0x000fea0003c3ffff */
.L_x_1328:
        /* <DEDUP_REMOVED lines=12> */
.L_x_9755:


//--------------------- .text._ZN10layer_norm13ln_bwd_kernelINS_13Kernel_traitsI6__halfS2_S2_S2_fjLj768ELj1ELj4ELj1ELj16ENS_18Kernel_traits_baseILj768ES2_S2_S2_S2_fjLj128EEEEELb0ELb1ELb1ELb0EEEvNS_9BwdParamsE --------------------------
	.section	.text._ZN10layer_norm13ln_bwd_kernelINS_13Kernel_traitsI6__halfS2_S2_S2_fjLj768ELj1ELj4ELj1ELj16ENS_18Kernel_traits_baseILj768ES2_S2_S2_S2_fjLj128EEEEELb0ELb1ELb1ELb0EEEvNS_9BwdParamsE,"ax",@progbits
	.sectioninfo	@"SHI_REGISTERS=221"
	.align	128
        .global         _ZN10layer_norm13ln_bwd_kernelINS_13Kernel_traitsI6__halfS2_S2_S2_fjLj768ELj1ELj4ELj1ELj16ENS_18Kernel_traits_baseILj768ES2_S2_S2_S2_fjLj128EEEEELb0ELb1ELb1ELb0EEEvNS_9BwdParamsE
        .type           _ZN10layer_norm13ln_bwd_kernelINS_13Kernel_traitsI6__halfS2_S2_S2_fjLj768ELj1ELj4ELj1ELj16ENS_18Kernel_traits_baseILj768ES2_S2_S2_S2_fjLj128EEEEELb0ELb1ELb1ELb0EEEvNS_9BwdParamsE,@function
        .size           _ZN10layer_norm13ln_bwd_kernelINS_13Kernel_traitsI6__halfS2_S2_S2_fjLj768ELj1ELj4ELj1ELj16ENS_18Kernel_traits_baseILj768ES2_S2_S2_S2_fjLj128EEEEELb0ELb1ELb1ELb0EEEvNS_9BwdParamsE,(.L_x_9756 - _ZN10layer_norm13ln_bwd_kernelINS_13Kernel_traitsI6__halfS2_S2_S2_fjLj768ELj1ELj4ELj1ELj16ENS_18Kernel_traits_baseILj768ES2_S2_S2_S2_fjLj128EEEEELb0ELb1ELb1ELb0EEEvNS_9BwdParamsE)
        .other          _ZN10layer_norm13ln_bwd_kernelINS_13Kernel_traitsI6__halfS2_S2_S2_fjLj768ELj1ELj4ELj1ELj16ENS_18Kernel_traits_baseILj768ES2_S2_S2_S2_fjLj128EEEEELb0ELb1ELb1ELb0EEEvNS_9BwdParamsE,@"STO_CUDA_ENTRY STV_DEFAULT"
_ZN10layer_norm13ln_bwd_kernelINS_13Kernel_traitsI6__halfS2_S2_S2_fjLj768ELj1ELj4ELj1ELj16ENS_18Kernel_traits_baseILj768ES2_S2_S2_S2_fjLj128EEEEELb0ELb1ELb1ELb0EEEvNS_9BwdParamsE:
.text._ZN10layer_norm13ln_bwd_kernelINS_13Kernel_traitsI6__halfS2_S2_S2_fjLj768ELj1ELj4ELj1ELj16ENS_18Kernel_traits_baseILj768ES2_S2_S2_S2_fjLj128EEEEELb0ELb1ELb1ELb0EEEvNS_9BwdParamsE:
        /* <DEDUP_REMOVED lines=30> */
[----:B0-----:R-:W-:Y:S01]  /*01e0*/  LEA R155, R155, R0, 0x2 ;  /* 0x000000009b9b7211 */ /* 0x001fe200078e10ff */
[----:B------:R1:W5:Y:S04]  /*01f0*/  @P2 LDG.E.128 R16, [R6.64] ;  /* 0x0000000406102981 */ /* 0x000368000c1e1d00 */
[----:B------:R1:W5:Y:S01]  /*0200*/  @P2 LDG.E.128 R40, [R12.64] ;  /* 0x000000040c282981 */ /* 0x000362000c1e1d00 */
        /* <DEDUP_REMOVED lines=39> */
[--C-:B-1---5:R-:W-:Y:S01]  /*0480*/  HADD2.F32 R146, -RZ, R32.reuse.H0_H0 ;  /* 0x20000020ff927230 */ /* 0x122fe20000004100 */
        /* <DEDUP_REMOVED lines=49> */
.L_x_1430:
        /* <DEDUP_REMOVED lines=24> */
.L_x_1335:
[----:B------:R-:W-:Y:S02]  /*0920*/  IADD3 R136, R158, 0x20, RZ ;  /* 0x000000209e887810 */ /* 0x000fe40007ffe0ff */
.L_x_1334:
[----:B------:R-:W-:Y:S05]  /*0930*/  BSYNC B2 ;  /* 0x0000000000027941 */ /* 0x000fea0003800000 */
.L_x_1333:
[----:B------:R-:W-:Y:S01]  /*0940*/  BSSY B2, `(.L_x_1336) ;  /* 0x0000008000027945 */ /* 0x000fe20003800000 */
[----:B------:R-:W-:Y:S05]  /*0950*/  @!P1 BRA `(.L_x_1337) ;  /* 0x0000006000009947 */ /* 0x000fea0003800000 */
[----:B------:R-:W-:-:S04]  /*0960*/  ISETP.NE.U32.AND P3, PT, RZ, c[0x0][0x218], PT ;  /* 0x00008600ff007a0c */ /* 0x000fc80003f65070 */
[----:B------:R-:W-:-:S13]  /*0970*/  ISETP.NE.AND.EX P3, PT, RZ, c[0x0][0x21c], PT, P3 ;  /* 0x00008700ff007a0c */ /* 0x000fda0003f65330 */
[----:B------:R-:W-:Y:S05]  /*0980*/  @!P3 BRA `(.L_x_1338) ;  /* 0x000000200000b947 */ /* 0x000fea0003800000 */
[----:B------:R-:W-:-:S06]  /*0990*/  IMAD.WIDE.U32 R40, R136, R211, c[0x0][0x218] ;  /* 0x0000860088287625 */ /* 0x000fcc00078e00d3 */
[----:B------:R-:W5:Y:S02]  /*09a0*/  LDG.E.128 R40, [R40.64] ;  /* 0x0000000428287981 */ /* 0x000f64000c1e1d00 */
.L_x_1338:
[----:B------:R-:W-:Y:S02]  /*09b0*/  IADD3 R136, R136, 0x20, RZ ;  /* 0x0000002088887810 */ /* 0x000fe40007ffe0ff */
.L_x_1337:
[----:B------:R-:W-:Y:S05]  /*09c0*/  BSYNC B2 ;  /* 0x0000000000027941 */ /* 0x000fea0003800000 */
.L_x_1336:
        /* <DEDUP_REMOVED lines=9> */
.L_x_1332:
[----:B0-----:R-:W-:-:S06]  /*0a60*/  IMAD.WIDE R136, R155, R210, c[0x0][0x1a0] ;  /* 0x000068009b887625 */ /* 0x001fcc00078e02d2 */
[----:B------:R-:W2:Y:S01]  /*0a70*/  LDG.E R136, [R136.64] ;  /* 0x0000000488887981 */ /* 0x000ea2000c1e1900 */
[----:B------:R-:W-:Y:S01]  /*0a80*/  IADD3 R138, R140, -0x1, RZ ;  /* 0xffffffff8c8a7810 */ /* 0x000fe20007ffe0ff */
[----:B------:R-:W-:Y:S01]  /*0a90*/  BSSY B2, `(.L_x_1340) ;  /* 0x000005c000027945 */ /* 0x000fe20003800000 */
[----:B------:R-:W-:Y:S01]  /*0aa0*/  ISETP.NE.AND P3, PT, R9, RZ, PT ;  /* 0x000000ff0900720c */ /* 0x000fe20003f65270 */
[----:B------:R-:W-:Y:S01]  /*0ab0*/  HFMA2.MMA R215, -RZ, RZ, 0, 0 ;  /* 0x00000000ffd77435 */ /* 0x000fe200000001ff */
[----:B------:R-:W-:Y:S01]  /*0ac0*/  MOV R213, RZ ;  /* 0x000000ff00d57202 */ /* 0x000fe20000000f00 */
[----:B------:R-:W-:Y:S01]  /*0ad0*/  IMAD R138, R138, c[0x0][0x168], RZ ;  /* 0x00005a008a8a7a24 */ /* 0x000fe200078e02ff */
[----:B------:R-:W-:-:S04]  /*0ae0*/  MOV R214, R158 ;  /* 0x0000009e00d67202 */ /* 0x000fc80000000f00 */
        /* <DEDUP_REMOVED lines=14> */
[----:B------:R-:W-:Y:S02]  /*0bd0*/  HADD2.F32 R163, -RZ, R136.H1_H1 ;  /* 0x30000088ffa37230 */ /* 0x000fe40000004100 */
[--C-:B------:R-:W-:Y:S01]  /*0be0*/  HADD2.F32 R165, -RZ, R137.reuse.H0_H0 ;  /* 0x20000089ffa57230 */ /* 0x100fe20000004100 */
[C---:B------:R-:W-:Y:S01]  /*0bf0*/  FADD.FTZ R136, -R210.reuse, R161 ;  /* 0x000000a1d2887221 */ /* 0x040fe20000010100 */
[----:B------:R-:W-:Y:S01]  /*0c00*/  HADD2.F32 R167, -RZ, R137.H1_H1 ;  /* 0x30000089ffa77230 */ /* 0x000fe20000004100 */
[----:B------:R-:W-:Y:S01]  /*0c10*/  FADD.FTZ R174, -R210, R163 ;  /* 0x000000a3d2ae7221 */ /* 0x000fe20000010100 */
[----:B---3--:R-:W-:Y:S01]  /*0c20*/  HADD2.F32 R137, -RZ, R140.H0_H0 ;  /* 0x2000008cff897230 */ /* 0x008fe20000004100 */
[C---:B-----5:R-:W-:Y:S01]  /*0c30*/  FMUL.FTZ R175, R157.reuse, R136 ;  /* 0x000000889daf7220 */ /* 0x060fe20000410000 */
[--C-:B------:R-:W-:Y:S01]  /*0c40*/  HADD2.F32 R173, -RZ, R139.reuse.H0_H0 ;  /* 0x2000008bffad7230 */ /* 0x100fe20000004100 */
[----:B------:R-:W-:Y:S01]  /*0c50*/  FMUL.FTZ R174, R157, R174 ;  /* 0x000000ae9dae7220 */ /* 0x000fe20000410000 */
[--C-:B------:R-:W-:Y:S01]  /*0c60*/  HADD2.F32 R169, -RZ, R138.reuse.H0_H0 ;  /* 0x2000008affa97230 */ /* 0x100fe20000004100 */
[-C--:B------:R-:W-:Y:S01]  /*0c70*/  FMUL.FTZ R172, R146, R137.reuse ;  /* 0x0000008992ac7220 */ /* 0x080fe20000410000 */
[----:B------:R-:W-:Y:S01]  /*0c80*/  HADD2.F32 R171, -RZ, R138.H1_H1 ;  /* 0x3000008affab7230 */ /* 0x000fe20000004100 */
[C---:B------:R-:W-:Y:S01]  /*0c90*/  FADD.FTZ R138, -R210.reuse, R165 ;  /* 0x000000a5d28a7221 */ /* 0x040fe20000010100 */
[----:B------:R-:W-:Y:S01]  /*0ca0*/  HADD2.F32 R140, -RZ, R140.H1_H1 ;  /* 0x3000008cff8c7230 */ /* 0x000fe20000004100 */
[C---:B0-----:R-:W-:Y:S01]  /*0cb0*/  FADD.FTZ R178, -R210.reuse, R173 ;  /* 0x000000add2b27221 */ /* 0x041fe20000010100 */
[----:B------:R-:W-:Y:S01]  /*0cc0*/  HADD2.F32 R213, -RZ, R139.H1_H1 ;  /* 0x3000008bffd57230 */ /* 0x000fe20000004100 */
[----:B------:R-:W-:Y:S01]  /*0cd0*/  FADD.FTZ R162, -R210, R171 ;  /* 0x000000abd2a27221 */ /* 0x000fe20000010100 */
[--C-:B------:R-:W-:Y:S01]  /*0ce0*/  HADD2.F32 R139, -RZ, R141.reuse.H0_H0 ;  /* 0x2000008dff8b7230 */ /* 0x100fe20000004100 */
[----:B------:R-:W-:Y:S01]  /*0cf0*/  FADD.FTZ R64, R64, R137 ;  /* 0x0000008940407221 */ /* 0x000fe20000010000 */
[----:B------:R-:W-:Y:S01]  /*0d00*/  HADD2.F32 R160, -RZ, R141.H1_H1 ;  /* 0x3000008dffa07230 */ /* 0x000fe20000004100 */
[----:B------:R-:W-:Y:S01]  /*0d10*/  FFMA.FTZ R44, R175, R137, R44 ;  /* 0x00000089af2c7223 */ /* 0x000fe2000001002c */
        /* <DEDUP_REMOVED lines=11> */
[----:B------:R-:W-:Y:S02]  /*0dd0*/  FADD.FTZ R170, -R210, R167 ;  /* 0x000000a7d2aa7221 */ /* 0x000fe40000010100 */
[----:B------:R-:W-:Y:S02]  /*0de0*/  FADD.FTZ R139, R136, R171 ;  /* 0x000000ab888b7221 */ /* 0x000fe40000010000 */
[----:B------:R-:W-:-:S02]  /*0df0*/  FFMA.FTZ R137, R174, R171, R137 ;  /* 0x000000abae897223 */ /* 0x000fc40000010089 */
[----:B------:R-:W-:Y:S02]  /*0e00*/  FADD.FTZ R142, -R210, R169 ;  /* 0x000000a9d28e7221 */ /* 0x000fe40000010100 */
[----:B------:R-:W-:Y:S02]  /*0e10*/  FMUL.FTZ R170, R157, R170 ;  /* 0x000000aa9daa7220 */ /* 0x000fe40000410000 */
        /* <DEDUP_REMOVED lines=35> */
.L_x_1341:
[----:B------:R-:W-:Y:S05]  /*1050*/  BSYNC B2 ;  /* 0x0000000000027941 */ /* 0x000fea0003800000 */
.L_x_1340:
        /* <DEDUP_REMOVED lines=13> */
[--C-:B------:R-:W-:Y:S02]  /*1130*/  HADD2.F32 R185, -RZ, R137.reuse.H0_H0 ;  /* 0x20000089ffb97230 */ /* 0x100fe40000004100 */
[----:B------:R-:W-:Y:S02]  /*1140*/  HADD2.F32 R187, -RZ, R137.H1_H1 ;  /* 0x30000089ffbb7230 */ /* 0x000fe40000004100 */
[----:B------:R-:W-:Y:S01]  /*1150*/  HADD2.F32 R183, -RZ, R136.H1_H1 ;  /* 0x30000088ffb77230 */ /* 0x000fe20000004100 */
[C---:B------:R-:W-:Y:S01]  /*1160*/  FADD.FTZ R136, -R210.reuse, R181 ;  /* 0x000000b5d2887221 */ /* 0x040fe20000010100 */
[--C-:B---3--:R-:W-:Y:S01]  /*1170*/  HADD2.F32 R137, -RZ, R140.reuse.H0_H0 ;  /* 0x2000008cff897230 */ /* 0x108fe20000004100 */
[C---:B------:R-:W-:Y:S01]  /*1180*/  FADD.FTZ R184, -R210.reuse, R187 ;  /* 0x000000bbd2b87221 */ /* 0x040fe20000010100 */
[----:B------:R-:W-:Y:S01]  /*1190*/  HADD2.F32 R140, -RZ, R140.H1_H1 ;  /* 0x3000008cff8c7230 */ /* 0x000fe20000004100 */
[----:B------:R-:W-:Y:S01]  /*11a0*/  FADD.FTZ R180, -R210, R183 ;  /* 0x000000b7d2b47221 */ /* 0x000fe20000010100 */
[--C-:B------:R-:W-:Y:S01]  /*11b0*/  HADD2.F32 R189, -RZ, R138.reuse.H0_H0 ;  /* 0x2000008affbd7230 */ /* 0x100fe20000004100 */
[C---:B-----5:R-:W-:Y:S01]  /*11c0*/  FMUL.FTZ R181, R157.reuse, R136 ;  /* 0x000000889db57220 */ /* 0x060fe20000410000 */
[----:B------:R-:W-:Y:S01]  /*11d0*/  HADD2.F32 R191, -RZ, R138.H1_H1 ;  /* 0x3000008affbf7230 */ /* 0x000fe20000004100 */
[-C--:B------:R-:W-:Y:S01]  /*11e0*/  FMUL.FTZ R182, R34, R137.reuse ;  /* 0x0000008922b67220 */ /* 0x080fe20000410000 */
[--C-:B------:R-:W-:Y:S01]  /*11f0*/  HADD2.F32 R193, -RZ, R139.reuse.H0_H0 ;  /* 0x2000008bffc17230 */ /* 0x100fe20000004100 */
[----:B------:R-:W-:Y:S01]  /*1200*/  FADD.FTZ R138, -R210, R185 ;  /* 0x000000b9d28a7221 */ /* 0x000fe20000010100 */
[----:B------:R-:W-:Y:S01]  /*1210*/  HADD2.F32 R195, -RZ, R139.H1_H1 ;  /* 0x3000008bffc37230 */ /* 0x000fe20000004100 */
[----:B------:R-:W-:Y:S01]  /*1220*/  FMUL.FTZ R180, R157, R180 ;  /* 0x000000b49db47220 */ /* 0x000fe20000410000 */
[--C-:B------:R-:W-:Y:S01]  /*1230*/  HADD2.F32 R139, -RZ, R141.reuse.H0_H0 ;  /* 0x2000008dff8b7230 */ /* 0x100fe20000004100 */
[----:B------:R-:W-:Y:S01]  /*1240*/  FMUL.FTZ R185, R33, R140 ;  /* 0x0000008c21b97220 */ /* 0x000fe20000410000 */
[----:B0-----:R-:W-:Y:S01]  /*1250*/  HADD2.F32 R178, -RZ, R141.H1_H1 ;  /* 0x3000008dffb27230 */ /* 0x001fe20000004100 */
[----:B------:R-:W-:Y:S01]  /*1260*/  FADD.FTZ R136, R215, R182 ;  /* 0x000000b6d7887221 */ /* 0x000fe20000010000 */
[--C-:B------:R-:W-:Y:S01]  /*1270*/  HADD2.F32 R141, -RZ, R142.reuse.H0_H0 ;  /* 0x2000008eff8d7230 */ /* 0x100fe20000004100 */
[C---:B------:R-:W-:Y:S01]  /*1280*/  FFMA.FTZ R213, R181.reuse, R182, R213 ;  /* 0x000000b6b5d57223 */ /* 0x040fe200000100d5 */
[----:B------:R-:W-:Y:S01]  /*1290*/  HADD2.F32 R192, -RZ, R142.H1_H1 ;  /* 0x3000008effc07230 */ /* 0x000fe20000004100 */
[----:B------:R-:W-:Y:S01]  /*12a0*/  FADD.FTZ R132, R132, R137 ;  /* 0x0000008984847221 */ /* 0x000fe20000010000 */
[--C-:B------:R-:W-:Y:S01]  /*12b0*/  HADD2.F32 R179, -RZ, R143.reuse.H0_H0 ;  /* 0x2000008fffb37230 */ /* 0x100fe20000004100 */
[----:B------:R-:W-:Y:S01]  /*12c0*/  FFMA.FTZ R120, R181, R137, R120 ;  /* 0x00000089b5787223 */ /* 0x000fe20000010078 */
[----:B------:R-:W-:Y:S01]  /*12d0*/  HADD2.F32 R218, -RZ, R143.H1_H1 ;  /* 0x3000008fffda7230 */ /* 0x000fe20000004100 */
        /* <DEDUP_REMOVED lines=15> */
[----:B------:R-:W-:Y:S02]  /*13d0*/  FADD.FTZ R194, -R210, R193 ;  /* 0x000000c1d2c27221 */ /* 0x000fe40000010100 */
[----:B------:R-:W-:Y:S02]  /*13e0*/  FMUL.FTZ R191, R29, R192 ;  /* 0x000000c01dbf7220 */ /* 0x000fe40000410000 */
[----:B------:R-:W-:Y:S02]  /*13f0*/  FADD.FTZ R136, R137, R188 ;  /* 0x000000bc89887221 */ /* 0x000fe40000010000 */
[----:B------:R-:W-:-:S02]  /*1400*/  FFMA.FTZ R213, R187, R188, R213 ;  /* 0x000000bcbbd57223 */ /* 0x000fc400000100d5 */
        /* <DEDUP_REMOVED lines=25> */
.L_x_1343:
[----:B------:R-:W-:Y:S05]  /*15a0*/  BSYNC B2 ;  /* 0x0000000000027941 */ /* 0x000fea0003800000 */
.L_x_1342:
        /* <DEDUP_REMOVED lines=12> */
[----:B------:R-:W-:Y:S02]  /*1670*/  HADD2.F32 R137, -RZ, R138.H0_H0 ;  /* 0x2000008aff897230 */ /* 0x000fe40000004100 */
[--C-:B------:R-:W-:Y:S01]  /*1680*/  HADD2.F32 R159, -RZ, R136.reuse.H0_H0 ;  /* 0x20000088ff9f7230 */ /* 0x100fe20000004100 */
[C---:B------:R-:W-:Y:S01]  /*1690*/  FADD.FTZ R200, -R210.reuse, R199 ;  /* 0x000000c7d2c87221 */ /* 0x040fe20000010100 */
[----:B------:R-:W-:Y:S01]  /*16a0*/  HADD2.F32 R179, -RZ, R136.H1_H1 ;  /* 0x30000088ffb37230 */ /* 0x000fe20000004100 */
[C---:B------:R-:W-:Y:S01]  /*16b0*/  FADD.FTZ R178, -R210.reuse, R137 ;  /* 0x00000089d2b27221 */ /* 0x040fe20000010100 */
[----:B---3--:R-:W-:Y:S01]  /*16c0*/  HADD2.F32 R137, -RZ, R140.H0_H0 ;  /* 0x2000008cff897230 */ /* 0x008fe20000004100 */
[C---:B------:R-:W-:Y:S01]  /*16d0*/  FADD.FTZ R136, -R210.reuse, R159 ;  /* 0x0000009fd2887221 */ /* 0x040fe20000010100 */
[----:B------:R-:W-:Y:S01]  /*16e0*/  HADD2.F32 R201, -RZ, R138.H1_H1 ;  /* 0x3000008affc97230 */ /* 0x000fe20000004100 */
[----:B------:R-:W-:Y:S01]  /*16f0*/  FADD.FTZ R196, -R210, R179 ;  /* 0x000000b3d2c47221 */ /* 0x000fe20000010100 */
[--C-:B------:R-:W-:Y:S01]  /*1700*/  HADD2.F32 R203, -RZ, R139.reuse.H0_H0 ;  /* 0x2000008bffcb7230 */ /* 0x100fe20000004100 */
[C---:B-----5:R-:W-:Y:S01]  /*1710*/  FMUL.FTZ R159, R157.reuse, R136 ;  /* 0x000000889d9f7220 */ /* 0x060fe20000410000 */
[----:B------:R-:W-:Y:S01]  /*1720*/  HADD2.F32 R139, -RZ, R139.H1_H1 ;  /* 0x3000008bff8b7230 */ /* 0x000fe20000004100 */
[----:B------:R-:W-:Y:S01]  /*1730*/  FMUL.FTZ R198, R26, R137 ;  /* 0x000000891ac67220 */ /* 0x000fe20000410000 */
[----:B------:R-:W-:Y:S01]  /*1740*/  HADD2.F32 R140, -RZ, R140.H1_H1 ;  /* 0x3000008cff8c7230 */ /* 0x000fe20000004100 */
[C---:B------:R-:W-:Y:S01]  /*1750*/  FADD.FTZ R138, -R210.reuse, R197 ;  /* 0x000000c5d28a7221 */ /* 0x040fe20000010100 */
[----:B0-----:R-:W-:Y:S01]  /*1760*/  HADD2.F32 R176, -RZ, R141.H1_H1 ;  /* 0x3000008dffb07230 */ /* 0x001fe20000004100 */
[C---:B------:R-:W-:Y:S01]  /*1770*/  FADD.FTZ R206, -R210.reuse, R201 ;  /* 0x000000c9d2ce7221 */ /* 0x040fe20000010100 */
[--C-:B------:R-:W-:Y:S01]  /*1780*/  HADD2.F32 R177, -RZ, R143.reuse.H0_H0 ;  /* 0x2000008fffb17230 */ /* 0x100fe20000004100 */
[C---:B------:R-:W-:Y:S01]  /*1790*/  FADD.FTZ R208, -R210.reuse, R203 ;  /* 0x000000cbd2d07221 */ /* 0x040fe20000010100 */
[----:B------:R-:W-:Y:S01]  /*17a0*/  HADD2.F32 R212, -RZ, R143.H1_H1 ;  /* 0x3000008fffd47230 */ /* 0x000fe20000004100 */
[----:B------:R-:W-:Y:S01]  /*17b0*/  FADD.FTZ R210, -R210, R139 ;  /* 0x0000008bd2d27221 */ /* 0x000fe20000010100 */
[----:B------:R-:W-:Y:S01]  /*17c0*/  HADD2.F32 R139, -RZ, R141.H0_H0 ;  /* 0x2000008dff8b7230 */ /* 0x000fe20000004100 */
[----:B------:R-:W-:Y:S01]  /*17d0*/  FMUL.FTZ R196, R157, R196 ;  /* 0x000000c49dc47220 */ /* 0x000fe20000410000 */
[--C-:B------:R-:W-:Y:S01]  /*17e0*/  HADD2.F32 R141, -RZ, R142.reuse.H0_H0 ;  /* 0x2000008eff8d7230 */ /* 0x100fe20000004100 */
[----:B------:R-:W-:Y:S01]  /*17f0*/  FMUL.FTZ R199, R25, R140 ;  /* 0x0000008c19c77220 */ /* 0x000fe20000410000 */
[----:B------:R-:W-:Y:S01]  /*1800*/  HADD2.F32 R142, -RZ, R142.H1_H1 ;  /* 0x3000008eff8e7230 */ /* 0x000fe20000004100 */
        /* <DEDUP_REMOVED lines=44> */
.L_x_1339:
[----:B------:R-:W-:Y:S05]  /*1ad0*/  BSYNC B1 ;  /* 0x0000000000017941 */ /* 0x000fea0003800000 */
.L_x_1331:
[----:B------:R-:W-:Y:S05]  /*1ae0*/  BRA.DIV ~URZ, `(.L_x_1344) ;  /* 0x00003a427f007947 */ /* 0x000fea000b800000 */
[----:B------:R1:W2:Y:S02]  /*1af0*/  SHFL.BFLY PT, R138, R215, 0x1, 0x1f ;  /* 0x0c201f00d78a7f89 */ /* 0x0002a400000e0000 */
.L_x_1441:
        /* <DEDUP_REMOVED lines=18> */
.L_x_1442:
        /* <DEDUP_REMOVED lines=16> */
[----:B------:R-:W-:-:S05]  /*1d20*/  MOV R53, 0x10 ;  /* 0x0000001000357802 */ /* 0x000fca0000000f00 */
[----:B------:R-:W-:-:S06]  /*1d30*/  IMAD.WIDE.U32 R52, R140, R53, c[0x0][0x170] ;  /* 0x00005c008c347625 */ /* 0x000fcc00078e0035 */
[----:B------:R-:W5:Y:S02]  /*1d40*/  LDG.E.128 R52, [R52.64] ;  /* 0x0000000434347981 */ /* 0x000f64000c1e1d00 */
.L_x_1349:
[----:B------:R-:W-:Y:S05]  /*1d50*/  BSYNC B2 ;  /* 0x0000000000027941 */ /* 0x000fea0003800000 */
.L_x_1348:
        /* <DEDUP_REMOVED lines=8> */
[----:B------:R-:W-:Y:S01]  /*1de0*/  HADD2.F32 R136, -RZ, R112.H0_H0 ;  /* 0x20000070ff887230 */ /* 0x000fe20000004100 */
[----:B------:R-:W-:Y:S05]  /*1df0*/  BRA `(.L_x_1352) ;  /* 0x000000b000007947 */ /* 0x000fea0003800000 */
.L_x_1351:
        /* <DEDUP_REMOVED lines=9> */
[----:B------:R-:W-:-:S05]  /*1e90*/  @P4 HADD2.F32 R137, -RZ, R112.H0_H0 ;  /* 0x20000070ff894230 */ /* 0x000fca0000004100 */
[----:B------:R-:W-:Y:S02]  /*1ea0*/  @P4 FADD.FTZ R136, R136, R137 ;  /* 0x0000008988884221 */ /* 0x000fe40000010000 */
.L_x_1352:
[----:B------:R-:W-:Y:S05]  /*1eb0*/  BSYNC B2 ;  /* 0x0000000000027941 */ /* 0x000fea0003800000 */
.L_x_1350:
[----:B------:R-:W-:Y:S01]  /*1ec0*/  ISETP.NE.U32.AND P5, PT, RZ, c[0x0][0x258], PT ;  /* 0x00009600ff007a0c */ /* 0x000fe20003fa5070 */
[----:B------:R-:W-:Y:S01]  /*1ed0*/  @P3 FMUL.FTZ R137, R136, c[0x0][0x1ec] ;  /* 0x00007b0088893a20 */ /* 0x000fe20000410000 */
[----:B-----5:R-:W-:Y:S01]  /*1ee0*/  @P3 HADD2.F32 R138, -RZ, R52.H0_H0 ;  /* 0x20000034ff8a3230 */ /* 0x020fe20000004100 */
[----:B------:R-:W-:Y:S01]  /*1ef0*/  BSSY B2, `(.L_x_1353) ;  /* 0x0000014000027945 */ /* 0x000fe20003800000 */
[----:B------:R-:W-:Y:S01]  /*1f00*/  ISETP.NE.AND.EX P5, PT, RZ, c[0x0][0x25c], PT, P5 ;  /* 0x00009700ff007a0c */ /* 0x000fe20003fa5350 */
[----:B------:R-:W-:Y:S02]  /*1f10*/  @P3 FMUL.FTZ R139, R18, R137 ;  /* 0x00000089128b3220 */ /* 0x000fe40000410000 */
[----:B------:R-:W-:-:S03]  /*1f20*/  @P3 FFMA.FTZ R88, R137, R138, R88 ;  /* 0x0000008a89583223 */ /* 0x000fc60000010058 */
[----:B------:R-:W-:-:S04]  /*1f30*/  @P3 F2FP.PACK_AB R139, RZ, R139 ;  /* 0x0000008bff8b323e */ /* 0x000fc800000000ff */
[----:B------:R-:W-:-:S03]  /*1f40*/  @P3 PRMT R72, R139, 0x7610, R72 ;  /* 0x000076108b483816 */ /* 0x000fc60000000048 */
[----:B------:R-:W-:-:S04]  /*1f50*/  @P5 F2FP.PACK_AB R136, RZ, R136 ;  /* 0x00000088ff88523e */ /* 0x000fc800000000ff */
[----:B------:R-:W-:Y:S01]  /*1f60*/  @P5 PRMT R128, R136, 0x7610, R128 ;  /* 0x0000761088805816 */ /* 0x000fe20000000080 */
[----:B------:R-:W-:Y:S05]  /*1f70*/  @P2 BRA `(.L_x_1354) ;  /* 0x0000004000002947 */ /* 0x000fea0003800000 */
[----:B------:R-:W-:Y:S01]  /*1f80*/  MOV R136, RZ ;  /* 0x000000ff00887202 */ /* 0x000fe20000000f00 */
[----:B------:R-:W-:Y:S05]  /*1f90*/  @!P4 BRA `(.L_x_1355) ;  /* 0x000000900000c947 */ /* 0x000fea0003800000 */
[----:B------:R-:W-:Y:S01]  /*1fa0*/  HADD2.F32 R136, -RZ, R112.H1_H1 ;  /* 0x30000070ff887230 */ /* 0x000fe20000004100 */
[----:B------:R-:W-:Y:S05]  /*1fb0*/  BRA `(.L_x_1355) ;  /* 0x0000007000007947 */ /* 0x000fea0003800000 */
.L_x_1354:
[----:B------:R-:W-:-:S04]  /*1fc0*/  ISETP.NE.AND P6, PT, R9, RZ, PT ;  /* 0x000000ff0900720c */ /* 0x000fc80003fc5270 */
[----:B------:R-:W-:-:S05]  /*1fd0*/  FSEL R137, R141, RZ, !P6 ;  /* 0x000000ff8d897208 */ /* 0x000fca0007000000 */
[----:B------:R-:W-:Y:S01]  /*1fe0*/  FFMA.FTZ R136, R174, R142, R137 ;  /* 0x0000008eae887223 */ /* 0x000fe20000010089 */
[----:B------:R-:W-:-:S03]  /*1ff0*/  @P4 HADD2.F32 R137, -RZ, R112.H1_H1 ;  /* 0x30000070ff894230 */ /* 0x000fc60000004100 */
[----:B------:R-:W-:-:S04]  /*2000*/  FADD.FTZ R136, R171, -R136 ;  /* 0x80000088ab887221 */ /* 0x000fc80000010000 */
[----:B------:R-:W-:-:S04]  /*2010*/  FMUL.FTZ R136, R157, R136 ;  /* 0x000000889d887220 */ /* 0x000fc80000410000 */
[----:B------:R-:W-:Y:S02]  /*2020*/  @P4 FADD.FTZ R136, R136, R137 ;  /* 0x0000008988884221 */ /* 0x000fe40000010000 */
.L_x_1355:
[----:B------:R-:W-:Y:S05]  /*2030*/  BSYNC B2 ;  /* 0x0000000000027941 */ /* 0x000fea0003800000 */
.L_x_1353:
[----:B------:R-:W-:Y:S01]  /*2040*/  @P3 FMUL.FTZ R138, R136, c[0x0][0x1ec] ;  /* 0x00007b00888a3a20 */ /* 0x000fe20000410000 */
[----:B------:R-:W-:Y:S01]  /*2050*/  @P3 HADD2.F32 R137, -RZ, R52.H1_H1 ;  /* 0x30000034ff893230 */ /* 0x000fe20000004100 */
[----:B------:R-:W-:Y:S01]  /*2060*/  @P5 F2FP.PACK_AB R136, RZ, R136 ;  /* 0x00000088ff88523e */ /* 0x000fe200000000ff */
[----:B------:R-:W-:Y:S01]  /*2070*/  BSSY B2, `(.L_x_1356) ;  /* 0x0000012000027945 */ /* 0x000fe20003800000 */
[----:B------:R-:W-:Y:S02]  /*2080*/  @P3 FMUL.FTZ R139, R17, R138 ;  /* 0x0000008a118b3220 */ /* 0x000fe40000410000 */
[----:B------:R-:W-:Y:S01]  /*2090*/  @P3 FFMA.FTZ R89, R138, R137, R89 ;  /* 0x000000898a593223 */ /* 0x000fe20000010059 */
[----:B------:R-:W-:Y:S02]  /*20a0*/  @P5 PRMT R128, R128, 0x5410, R136 ;  /* 0x0000541080805816 */ /* 0x000fe40000000088 */
[----:B------:R-:W-:-:S04]  /*20b0*/  @P3 F2FP.PACK_AB R139, RZ, R139 ;  /* 0x0000008bff8b323e */ /* 0x000fc800000000ff */
[----:B------:R-:W-:Y:S01]  /*20c0*/  @P3 PRMT R72, R72, 0x5410, R139 ;  /* 0x0000541048483816 */ /* 0x000fe2000000008b */
[----:B------:R-:W-:Y:S05]  /*20d0*/  @P2 BRA `(.L_x_1357) ;  /* 0x0000004000002947 */ /* 0x000fea0003800000 */
[----:B------:R-:W-:Y:S01]  /*20e0*/  HFMA2.MMA R136, -RZ, RZ, 0, 0 ;  /* 0x00000000ff887435 */ /* 0x000fe200000001ff */
[----:B------:R-:W-:Y:S05]  /*20f0*/  @!P4 BRA `(.L_x_1358) ;  /* 0x000000900000c947 */ /* 0x000fea0003800000 */
[----:B------:R-:W-:Y:S01]  /*2100*/  HADD2.F32 R136, -RZ, R113.H0_H0 ;  /* 0x20000071ff887230 */ /* 0x000fe20000004100 */
[----:B------:R-:W-:Y:S05]  /*2110*/  BRA `(.L_x_1358) ;  /* 0x0000007000007947 */ /* 0x000fea0003800000 */
.L_x_1357:
[----:B------:R-:W-:-:S04]  /*2120*/  ISETP.NE.AND P6, PT, R9, RZ, PT ;  /* 0x000000ff0900720c */ /* 0x000fc80003fc5270 */
[----:B------:R-:W-:-:S05]  /*2130*/  FSEL R137, R141, RZ, !P6 ;  /* 0x000000ff8d897208 */ /* 0x000fca0007000000 */
[----:B------:R-:W-:-:S04]  /*2140*/  FFMA.FTZ R137, R173, R142, R137 ;  /* 0x0000008ead897223 */ /* 0x000fc80000010089 */
[----:B------:R-:W-:Y:S01]  /*2150*/  FADD.FTZ R136, R168, -R137 ;  /* 0x80000089a8887221 */ /* 0x000fe20000010000 */
[----:B------:R-:W-:-:S03]  /*2160*/  @P4 HADD2.F32 R137, -RZ, R113.H0_H0 ;  /* 0x20000071ff894230 */ /* 0x000fc60000004100 */
[----:B------:R-:W-:-:S04]  /*2170*/  FMUL.FTZ R136, R157, R136 ;  /* 0x000000889d887220 */ /* 0x000fc80000410000 */
[----:B------:R-:W-:Y:S02]  /*2180*/  @P4 FADD.FTZ R136, R136, R137 ;  /* 0x0000008988884221 */ /* 0x000fe40000010000 */
.L_x_1358:
[----:B------:R-:W-:Y:S05]  /*2190*/  BSYNC B2 ;  /* 0x0000000000027941 */ /* 0x000fea0003800000 */
.L_x_1356:
[----:B------:R-:W-:Y:S01]  /*21a0*/  @P3 FMUL.FTZ R137, R136, c[0x0][0x1ec] ;  /* 0x00007b0088893a20 */ /* 0x000fe20000410000 */
[----:B------:R-:W-:Y:S01]  /*21b0*/  @P3 HADD2.F32 R138, -RZ, R53.H0_H0 ;  /* 0x20000035ff8a3230 */ /* 0x000fe20000004100 */
        /* <DEDUP_REMOVED lines=8> */
[----:B------:R-:W-:Y:S01]  /*2240*/  MOV R136, RZ ;  /* 0x000000ff00887202 */ /* 0x000fe20000000f00 */
[----:B------:R-:W-:Y:S05]  /*2250*/  @!P4 BRA `(.L_x_1361) ;  /* 0x000000900000c947 */ /* 0x000fea0003800000 */
[----:B------:R-:W-:Y:S01]  /*2260*/  HADD2.F32 R136, -RZ, R113.H1_H1 ;  /* 0x30000071ff887230 */ /* 0x000fe20000004100 */
[----:B------:R-:W-:Y:S05]  /*2270*/  BRA `(.L_x_1361) ;  /* 0x0000007000007947 */ /* 0x000fea0003800000 */
.L_x_1360:
[----:B------:R-:W-:-:S04]  /*2280*/  ISETP.NE.AND P6, PT, R9, RZ, PT ;  /* 0x000000ff0900720c */ /* 0x000fc80003fc5270 */
[----:B------:R-:W-:-:S05]  /*2290*/  FSEL R137, R141, RZ, !P6 ;  /* 0x000000ff8d897208 */ /* 0x000fca0007000000 */
[----:B------:R-:W-:Y:S01]  /*22a0*/  FFMA.FTZ R136, R170, R142, R137 ;  /* 0x0000008eaa887223 */ /* 0x000fe20000010089 */
[----:B------:R-:W-:-:S03]  /*22b0*/  @P4 HADD2.F32 R137, -RZ, R113.H1_H1 ;  /* 0x30000071ff894230 */ /* 0x000fc60000004100 */
[----:B------:R-:W-:-:S04]  /*22c0*/  FADD.FTZ R136, R167, -R136 ;  /* 0x80000088a7887221 */ /* 0x000fc80000010000 */
[----:B------:R-:W-:-:S04]  /*22d0*/  FMUL.FTZ R136, R157, R136 ;  /* 0x000000889d887220 */ /* 0x000fc80000410000 */
[----:B------:R-:W-:Y:S02]  /*22e0*/  @P4 FADD.FTZ R136, R136, R137 ;  /* 0x0000008988884221 */ /* 0x000fe40000010000 */
.L_x_1361:
[----:B------:R-:W-:Y:S05]  /*22f0*/  BSYNC B2 ;  /* 0x0000000000027941 */ /* 0x000fea0003800000 */
.L_x_1359:
        /* <DEDUP_REMOVED lines=14> */
.L_x_1363:
[----:B------:R-:W-:-:S04]  /*23e0*/  ISETP.NE.AND P6, PT, R9, RZ, PT ;  /* 0x000000ff0900720c */ /* 0x000fc80003fc5270 */
[----:B------:R-:W-:-:S05]  /*23f0*/  FSEL R137, R141, RZ, !P6 ;  /* 0x000000ff8d897208 */ /* 0x000fca0007000000 */
[----:B------:R-:W-:-:S04]  /*2400*/  FFMA.FTZ R137, R169, R142, R137 ;  /* 0x0000008ea9897223 */ /* 0x000fc80000010089 */
[----:B------:R-:W-:Y:S01]  /*2410*/  FADD.FTZ R136, R166, -R137 ;  /* 0x80000089a6887221 */ /* 0x000fe20000010000 */
[----:B------:R-:W-:-:S03]  /*2420*/  @P4 HADD2.F32 R137, -RZ, R114.H0_H0 ;  /* 0x20000072ff894230 */ /* 0x000fc60000004100 */
[----:B------:R-:W-:-:S04]  /*2430*/  FMUL.FTZ R136, R157, R136 ;  /* 0x000000889d887220 */ /* 0x000fc80000410000 */
[----:B------:R-:W-:Y:S02]  /*2440*/  @P4 FADD.FTZ R136, R136, R137 ;  /* 0x0000008988884221 */ /* 0x000fe40000010000 */
.L_x_1364:
[----:B------:R-:W-:Y:S05]  /*2450*/  BSYNC B2 ;  /* 0x0000000000027941 */ /* 0x000fea0003800000 */
.L_x_1362:
        /* <DEDUP_REMOVED lines=14> */
.L_x_1366:
[----:B------:R-:W-:-:S04]  /*2540*/  ISETP.NE.AND P6, PT, R9, RZ, PT ;  /* 0x000000ff0900720c */ /* 0x000fc80003fc5270 */
[----:B------:R-:W-:-:S05]  /*2550*/  FSEL R137, R141, RZ, !P6 ;  /* 0x000000ff8d897208 */ /* 0x000fca0007000000 */
[----:B------:R-:W-:-:S04]  /*2560*/  FFMA.FTZ R137, R165, R142, R137 ;  /* 0x0000008ea5897223 */ /* 0x000fc80000010089 */
[----:B------:R-:W-:Y:S01]  /*2570*/  FADD.FTZ R136, R164, -R137 ;  /* 0x80000089a4887221 */ /* 0x000fe20000010000 */
[----:B------:R-:W-:-:S03]  /*2580*/  @P4 HADD2.F32 R137, -RZ, R114.H1_H1 ;  /* 0x30000072ff894230 */ /* 0x000fc60000004100 */
[----:B------:R-:W-:-:S04]  /*2590*/  FMUL.FTZ R136, R157, R136 ;  /* 0x000000889d887220 */ /* 0x000fc80000410000 */
[----:B------:R-:W-:Y:S02]  /*25a0*/  @P4 FADD.FTZ R136, R136, R137 ;  /* 0x0000008988884221 */ /* 0x000fe40000010000 */
.L_x_1367:
[----:B------:R-:W-:Y:S05]  /*25b0*/  BSYNC B2 ;  /* 0x0000000000027941 */ /* 0x000fea0003800000 */
.L_x_1365:
        /* <DEDUP_REMOVED lines=14> */
.L_x_1369:
[----:B------:R-:W-:-:S04]  /*26a0*/  ISETP.NE.AND P6, PT, R9, RZ, PT ;  /* 0x000000ff0900720c */ /* 0x000fc80003fc5270 */
[----:B------:R-:W-:-:S05]  /*26b0*/  FSEL R137, R141, RZ, !P6 ;  /* 0x000000ff8d897208 */ /* 0x000fca0007000000 */
[----:B------:R-:W-:-:S04]  /*26c0*/  FFMA.FTZ R137, R163, R142, R137 ;  /* 0x0000008ea3897223 */ /* 0x000fc80000010089 */
[----:B------:R-:W-:Y:S01]  /*26d0*/  FADD.FTZ R136, R162, -R137 ;  /* 0x80000089a2887221 */ /* 0x000fe20000010000 */
[----:B------:R-:W-:-:S03]  /*26e0*/  @P4 HADD2.F32 R137, -RZ, R115.H0_H0 ;  /* 0x20000073ff894230 */ /* 0x000fc60000004100 */
[----:B------:R-:W-:-:S04]  /*26f0*/  FMUL.FTZ R136, R157, R136 ;  /* 0x000000889d887220 */ /* 0x000fc80000410000 */
[----:B------:R-:W-:Y:S02]  /*2700*/  @P4 FADD.FTZ R136, R136, R137 ;  /* 0x0000008988884221 */ /* 0x000fe40000010000 */
.L_x_1370:
[----:B------:R-:W-:Y:S05]  /*2710*/  BSYNC B2 ;  /* 0x0000000000027941 */ /* 0x000fea0003800000 */
.L_x_1368:
        /* <DEDUP_REMOVED lines=14> */
.L_x_1372:
[----:B------:R-:W-:-:S04]  /*2800*/  ISETP.NE.AND P6, PT, R9, RZ, PT ;  /* 0x000000ff0900720c */ /* 0x000fc80003fc5270 */
[----:B------:R-:W-:-:S05]  /*2810*/  FSEL R137, R141, RZ, !P6 ;  /* 0x000000ff8d897208 */ /* 0x000fca0007000000 */
[----:B------:R-:W-:-:S04]  /*2820*/  FFMA.FTZ R137, R161, R142, R137 ;  /* 0x0000008ea1897223 */ /* 0x000fc80000010089 */
[----:B------:R-:W-:Y:S01]  /*2830*/  FADD.FTZ R136, R160, -R137 ;  /* 0x80000089a0887221 */ /* 0x000fe20000010000 */
[----:B------:R-:W-:-:S03]  /*2840*/  @P4 HADD2.F32 R137, -RZ, R115.H1_H1 ;  /* 0x30000073ff894230 */ /* 0x000fc60000004100 */
[----:B------:R-:W-:-:S04]  /*2850*/  FMUL.FTZ R136, R157, R136 ;  /* 0x000000889d887220 */ /* 0x000fc80000410000 */
[----:B------:R-:W-:Y:S02]  /*2860*/  @P4 FADD.FTZ R136, R136, R137 ;  /* 0x0000008988884221 */ /* 0x000fe40000010000 */
.L_x_1373:
[----:B------:R-:W-:Y:S05]  /*2870*/  BSYNC B2 ;  /* 0x0000000000027941 */ /* 0x000fea0003800000 */
.L_x_1371:
[----:B0-----:R-:W-:Y:S01]  /*2880*/  @P3 FMUL.FTZ R178, R136, c[0x0][0x1ec] ;  /* 0x00007b0088b23a20 */ /* 0x001fe20000410000 */
[----:B------:R-:W-:Y:S02]  /*2890*/  @P5 MOV R137, 0x10 ;  /* 0x0000001000895802 */ /* 0x000fe40000000f00 */
[----:B------:R-:W-:Y:S01]  /*28a0*/  @P3 MOV R139, 0x10 ;  /* 0x00000010008b3802 */ /* 0x000fe20000000f00 */
[----:B------:R-:W-:Y:S01]  /*28b0*/  @P3 FMUL.FTZ R138, R11, R178 ;  /* 0x000000b20b8a3220 */ /* 0x000fe20000410000 */
[----:B------:R-:W-:Y:S01]  /*28c0*/  @P5 F2FP.PACK_AB R143, RZ, R136 ;  /* 0x00000088ff8f523e */ /* 0x000fe200000000ff */
[C---:B------:R-:W-:Y:S01]  /*28d0*/  @P5 IMAD.WIDE.U32 R136, R158.reuse, R137, c[0x0][0x258] ;  /* 0x000096009e885625 */ /* 0x040fe200078e0089 */
[----:B------:R-:W-:Y:S02]  /*28e0*/  IADD3 R158, R158, 0x20, RZ ;  /* 0x000000209e9e7810 */ /* 0x000fe40007ffe0ff */
[----:B------:R-:W-:Y:S01]  /*28f0*/  @P3 F2FP.PACK_AB R179, RZ, R138 ;  /* 0x0000008affb3323e */ /* 0x000fe200000000ff */
[----:B------:R-:W-:Y:S01]  /*2900*/  @P3 IMAD.WIDE.U32 R138, R140, R139, c[0x0][0x248] ;  /* 0x000092008c8a3625 */ /* 0x000fe200078e008b */
[----:B------:R-:W-:Y:S01]  /*2910*/  @P5 PRMT R131, R131, 0x5410, R143 ;  /* 0x0000541083835816 */ /* 0x000fe2000000008f */
[----:B------:R-:W-:Y:S01]  /*2920*/  @P3 HADD2.F32 R143, -RZ, R55.H1_H1 ;  /* 0x30000037ff8f3230 */ /* 0x000fe20000004100 */
[----:B------:R-:W-:-:S02]  /*2930*/  @P3 PRMT R75, R75, 0x5410, R179 ;  /* 0x000054104b4b3816 */ /* 0x000fc400000000b3 */
[----:B------:R-:W-:Y:S01]  /*2940*/  IADD3 R140, R140, 0x20, RZ ;  /* 0x000000208c8c7810 */ /* 0x000fe20007ffe0ff */
[----:B------:R0:W-:Y:S01]  /*2950*/  @P5 STG.E.128 [R136.64], R128 ;  /* 0x0000008088005986 */ /* 0x0001e2000c101d04 */
[----:B------:R-:W-:-:S03]  /*2960*/  @P3 FFMA.FTZ R95, R178, R143, R95 ;  /* 0x0000008fb25f3223 */ /* 0x000fc6000001005f */
[----:B------:R0:W-:Y:S04]  /*2970*/  @P3 STG.E.128 [R138.64], R72 ;  /* 0x000000488a003986 */ /* 0x0001e8000c101d04 */
.L_x_1347:
[----:B------:R-:W-:Y:S05]  /*2980*/  BSYNC B1 ;  /* 0x0000000000017941 */ /* 0x000fea0003800000 */
.L_x_1346:
[----:B------:R-:W-:Y:S01]  /*2990*/  BSSY B1, `(.L_x_1374) ;  /* 0x00000ca000017945 */ /* 0x000fe20003800000 */
[----:B------:R-:W-:Y:S05]  /*29a0*/  @!P1 BRA `(.L_x_1375) ;  /* 0x00000c8000009947 */ /* 0x000fea0003800000 */
[----:B------:R-:W-:Y:S01]  /*29b0*/  BSSY B2, `(.L_x_1376) ;  /* 0x0000005000027945 */ /* 0x000fe20003800000 */
[----:B------:R-:W-:Y:S05]  /*29c0*/  @!P3 BRA `(.L_x_1377) ;  /* 0x000000300000b947 */ /* 0x000fea0003800000 */
[----:B------:R-:W-:-:S10]  /*29d0*/  HFMA2.MMA R53, -RZ, RZ, 0, 9.5367431640625e-07 ;  /* 0x00000010ff357435 */ /* 0x000fd400000001ff */
[----:B------:R-:W-:-:S06]  /*29e0*/  IMAD.WIDE.U32 R52, R140, R53, c[0x0][0x170] ;  /* 0x00005c008c347625 */ /* 0x000fcc00078e0035 */
[----:B------:R-:W5:Y:S02]  /*29f0*/  LDG.E.128 R52, [R52.64] ;  /* 0x0000000434347981 */ /* 0x000f64000c1e1d00 */
.L_x_1377:
[----:B------:R-:W-:Y:S05]  /*2a00*/  BSYNC B2 ;  /* 0x0000000000027941 */ /* 0x000fea0003800000 */
.L_x_1376:
[----:B------:R-:W-:Y:S01]  /*2a10*/  BSSY B2, `(.L_x_1378) ;  /* 0x0000015000027945 */ /* 0x000fe20003800000 */
[----:B------:R-:W-:Y:S05]  /*2a20*/  @P2 BRA `(.L_x_1379) ;  /* 0x0000008000002947 */ /* 0x000fea0003800000 */
[----:B------:R-:W-:Y:S01]  /*2a30*/  ULDC.64 UR6, c[0x0][0x218] ;  /* 0x0000860000067ab9 */ /* 0x000fe20000000a00 */
[----:B0-----:R-:W-:Y:S01]  /*2a40*/  MOV R136, RZ ;  /* 0x000000ff00887202 */ /* 0x001fe20000000f00 */
[----:B------:R-:W-:-:S04]  /*2a50*/  UISETP.NE.U32.AND UP0, UPT, URZ, UR6, UPT ;  /* 0x000000063f00728c */ /* 0x000fc8000bf05070 */
[----:B------:R-:W-:-:S06]  /*2a60*/  UISETP.NE.AND.EX UP0, UPT, URZ, UR7, UPT, UP0 ;  /* 0x000000073f00728c */ /* 0x000fcc000bf05300 */
[----:B------:R-:W-:-:S13]  /*2a70*/  PLOP3.LUT P4, PT, PT, PT, UP0, 0x80, 0x0 ;  /* 0x000000000000781c */ /* 0x000fda0003f8f008 */
[----:B------:R-:W-:Y:S05]  /*2a80*/  @!P4 BRA `(.L_x_1380) ;  /* 0x000000d00000c947 */ /* 0x000fea0003800000 */
[----:B------:R-:W-:Y:S01]  /*2a90*/  HADD2.F32 R136, -RZ, R40.H0_H0 ;  /* 0x20000028ff887230 */ /* 0x000fe20000004100 */
[----:B------:R-:W-:Y:S05]  /*2aa0*/  BRA `(.L_x_1380) ;  /* 0x000000b000007947 */ /* 0x000fea0003800000 */
.L_x_1379:
        /* <DEDUP_REMOVED lines=9> */
[----:B------:R-:W-:-:S05]  /*2b40*/  @P4 HADD2.F32 R137, -RZ, R40.H0_H0 ;  /* 0x20000028ff894230 */ /* 0x000fca0000004100 */
[----:B------:R-:W-:Y:S02]  /*2b50*/  @P4 FADD.FTZ R136, R136, R137 ;  /* 0x0000008988884221 */ /* 0x000fe40000010000 */
.L_x_1380:
[----:B------:R-:W-:Y:S05]  /*2b60*/  BSYNC B2 ;  /* 0x0000000000027941 */ /* 0x000fea0003800000 */
.L_x_1378:
[----:B------:R-:W-:Y:S01]  /*2b70*/  ISETP.NE.U32.AND P5, PT, RZ, c[0x0][0x258], PT ;  /* 0x00009600ff007a0c */ /* 0x000fe20003fa5070 */
[----:B------:R-:W-:Y:S01]  /*2b80*/  @P3 FMUL.FTZ R137, R136, c[0x0][0x1ec] ;  /* 0x00007b0088893a20 */ /* 0x000fe20000410000 */
[----:B-----5:R-:W-:Y:S01]  /*2b90*/  @P3 HADD2.F32 R139, -RZ, R52.H0_H0 ;  /* 0x20000034ff8b3230 */ /* 0x020fe20000004100 */
[----:B------:R-:W-:Y:S01]  /*2ba0*/  BSSY B2, `(.L_x_1381) ;  /* 0x0000014000027945 */ /* 0x000fe20003800000 */
[----:B------:R-:W-:Y:S01]  /*2bb0*/  ISETP.NE.AND.EX P5, PT, RZ, c[0x0][0x25c], PT, P5 ;  /* 0x00009700ff007a0c */ /* 0x000fe20003fa5350 */
[-C--:B------:R-:W-:Y:S02]  /*2bc0*/  @P3 FMUL.FTZ R138, R10, R137.reuse ;  /* 0x000000890a8a3220 */ /* 0x080fe40000410000 */
[----:B------:R-:W-:-:S03]  /*2bd0*/  @P3 FFMA.FTZ R96, R139, R137, R96 ;  /* 0x000000898b603223 */ /* 0x000fc60000010060 */
[----:B------:R-:W-:-:S04]  /*2be0*/  @P3 F2FP.PACK_AB R138, RZ, R138 ;  /* 0x0000008aff8a323e */ /* 0x000fc800000000ff */
[----:B------:R-:W-:-:S03]  /*2bf0*/  @P3 PRMT R72, R138, 0x7610, R72 ;  /* 0x000076108a483816 */ /* 0x000fc60000000048 */
[----:B------:R-:W-:-:S04]  /*2c00*/  @P5 F2FP.PACK_AB R136, RZ, R136 ;  /* 0x00000088ff88523e */ /* 0x000fc800000000ff */
[----:B------:R-:W-:Y:S01]  /*2c10*/  @P5 PRMT R128, R136, 0x7610, R128 ;  /* 0x0000761088805816 */ /* 0x000fe20000000080 */
[----:B------:R-:W-:Y:S05]  /*2c20*/  @P2 BRA `(.L_x_1382) ;  /* 0x0000004000002947 */ /* 0x000fea0003800000 */
[----:B------:R-:W-:Y:S01]  /*2c30*/  HFMA2.MMA R136, -RZ, RZ, 0, 0 ;  /* 0x00000000ff887435 */ /* 0x000fe200000001ff */
[----:B------:R-:W-:Y:S05]  /*2c40*/  @!P4 BRA `(.L_x_1383) ;  /* 0x000000900000c947 */ /* 0x000fea0003800000 */
[----:B------:R-:W-:Y:S01]  /*2c50*/  HADD2.F32 R136, -RZ, R40.H1_H1 ;  /* 0x30000028ff887230 */ /* 0x000fe20000004100 */
[----:B------:R-:W-:Y:S05]  /*2c60*/  BRA `(.L_x_1383) ;  /* 0x0000007000007947 */ /* 0x000fea0003800000 */
.L_x_1382:
[----:B------:R-:W-:-:S04]  /*2c70*/  ISETP.NE.AND P6, PT, R9, RZ, PT ;  /* 0x000000ff0900720c */ /* 0x000fc80003fc5270 */
[----:B------:R-:W-:-:S05]  /*2c80*/  FSEL R137, R141, RZ, !P6 ;  /* 0x000000ff8d897208 */ /* 0x000fca0007000000 */
[----:B------:R-:W-:Y:S01]  /*2c90*/  FFMA.FTZ R136, R180, R142, R137 ;  /* 0x0000008eb4887223 */ /* 0x000fe20000010089 */
[----:B------:R-:W-:-:S03]  /*2ca0*/  @P4 HADD2.F32 R137, -RZ, R40.H1_H1 ;  /* 0x30000028ff894230 */ /* 0x000fc60000004100 */
[----:B------:R-:W-:-:S04]  /*2cb0*/  FADD.FTZ R136, R185, -R136 ;  /* 0x80000088b9887221 */ /* 0x000fc80000010000 */
[----:B------:R-:W-:-:S04]  /*2cc0*/  FMUL.FTZ R136, R157, R136 ;  /* 0x000000889d887220 */ /* 0x000fc80000410000 */
[----:B------:R-:W-:Y:S02]  /*2cd0*/  @P4 FADD.FTZ R136, R136, R137 ;  /* 0x0000008988884221 */ /* 0x000fe40000010000 */
.L_x_1383:
[----:B------:R-:W-:Y:S05]  /*2ce0*/  BSYNC B2 ;  /* 0x0000000000027941 */ /* 0x000fea0003800000 */
.L_x_1381:
[----:B------:R-:W-:Y:S01]  /*2cf0*/  @P3 FMUL.FTZ R137, R136, c[0x0][0x1ec] ;  /* 0x00007b0088893a20 */ /* 0x000fe20000410000 */
[----:B------:R-:W-:Y:S01]  /*2d00*/  @P3 HADD2.F32 R178, -RZ, R52.H1_H1 ;  /* 0x30000034ffb23230 */ /* 0x000fe20000004100 */
[----:B------:R-:W-:Y:S01]  /*2d10*/  @P5 F2FP.PACK_AB R136, RZ, R136 ;  /* 0x00000088ff88523e */ /* 0x000fe200000000ff */
[----:B------:R-:W-:Y:S01]  /*2d20*/  BSSY B2, `(.L_x_1384) ;  /* 0x0000012000027945 */ /* 0x000fe20003800000 */
[-C--:B------:R-:W-:Y:S02]  /*2d30*/  @P3 FMUL.FTZ R138, R8, R137.reuse ;  /* 0x00000089088a3220 */ /* 0x080fe40000410000 */
[----:B------:R-:W-:Y:S01]  /*2d40*/  @P3 FFMA.FTZ R97, R178, R137, R97 ;  /* 0x00000089b2613223 */ /* 0x000fe20000010061 */
[----:B------:R-:W-:Y:S02]  /*2d50*/  @P5 PRMT R128, R128, 0x5410, R136 ;  /* 0x0000541080805816 */ /* 0x000fe40000000088 */
[----:B------:R-:W-:-:S04]  /*2d60*/  @P3 F2FP.PACK_AB R138, RZ, R138 ;  /* 0x0000008aff8a323e */ /* 0x000fc800000000ff */
[----:B------:R-:W-:Y:S01]  /*2d70*/  @P3 PRMT R72, R72, 0x5410, R138 ;  /* 0x0000541048483816 */ /* 0x000fe2000000008a */
[----:B------:R-:W-:Y:S05]  /*2d80*/  @P2 BRA `(.L_x_1385) ;  /* 0x0000004000002947 */ /* 0x000fea0003800000 */
[----:B------:R-:W-:Y:S01]  /*2d90*/  MOV R136, RZ ;  /* 0x000000ff00887202 */ /* 0x000fe20000000f00 */
[----:B------:R-:W-:Y:S05]  /*2da0*/  @!P4 BRA `(.L_x_1386) ;  /* 0x000000900000c947 */ /* 0x000fea0003800000 */
[----:B------:R-:W-:Y:S01]  /*2db0*/  HADD2.F32 R136, -RZ, R41.H0_H0 ;  /* 0x20000029ff887230 */ /* 0x000fe20000004100 */
[----:B------:R-:W-:Y:S05]  /*2dc0*/  BRA `(.L_x_1386) ;  /* 0x0000007000007947 */ /* 0x000fea0003800000 */
.L_x_1385:
[----:B------:R-:W-:-:S04]  /*2dd0*/  ISETP.NE.AND P6, PT, R9, RZ, PT ;  /* 0x000000ff0900720c */ /* 0x000fc80003fc5270 */
[----:B------:R-:W-:-:S05]  /*2de0*/  FSEL R137, R141, RZ, !P6 ;  /* 0x000000ff8d897208 */ /* 0x000fca0007000000 */
[----:B------:R-:W-:-:S04]  /*2df0*/  FFMA.FTZ R137, R183, R142, R137 ;  /* 0x0000008eb7897223 */ /* 0x000fc80000010089 */
[----:B------:R-:W-:Y:S01]  /*2e00*/  FADD.FTZ R136, R186, -R137 ;  /* 0x80000089ba887221 */ /* 0x000fe20000010000 */
[----:B------:R-:W-:-:S03]  /*2e10*/  @P4 HADD2.F32 R137, -RZ, R41.H0_H0 ;  /* 0x20000029ff894230 */ /* 0x000fc60000004100 */
[----:B------:R-:W-:-:S04]  /*2e20*/  FMUL.FTZ R136, R157, R136 ;  /* 0x000000889d887220 */ /* 0x000fc80000410000 */
[----:B------:R-:W-:Y:S02]  /*2e30*/  @P4 FADD.FTZ R136, R136, R137 ;  /* 0x0000008988884221 */ /* 0x000fe40000010000 */
.L_x_1386:
[----:B------:R-:W-:Y:S05]  /*2e40*/  BSYNC B2 ;  /* 0x0000000000027941 */ /* 0x000fea0003800000 */
.L_x_1384:
[----:B------:R-:W-:Y:S01]  /*2e50*/  @P3 FMUL.FTZ R137, R136, c[0x0][0x1ec] ;  /* 0x00007b0088893a20 */ /* 0x000fe20000410000 */
[----:B------:R-:W-:Y:S01]  /*2e60*/  @P3 HADD2.F32 R139, -RZ, R53.H0_H0 ;  /* 0x20000035ff8b3230 */ /* 0x000fe20000004100 */
        /* <DEDUP_REMOVED lines=8> */
[----:B------:R-:W-:Y:S01]  /*2ef0*/  HFMA2.MMA R136, -RZ, RZ, 0, 0 ;  /* 0x00000000ff887435 */ /* 0x000fe200000001ff */
[----:B------:R-:W-:Y:S05]  /*2f00*/  @!P4 BRA `(.L_x_1389) ;  /* 0x000000900000c947 */ /* 0x000fea0003800000 */
[----:B------:R-:W-:Y:S01]  /*2f10*/  HADD2.F32 R136, -RZ, R41.H1_H1 ;  /* 0x30000029ff887230 */ /* 0x000fe20000004100 */
[----:B------:R-:W-:Y:S05]  /*2f20*/  BRA `(.L_x_1389) ;  /* 0x0000007000007947 */ /* 0x000fea0003800000 */
.L_x_1388:
[----:B------:R-:W-:-:S04]  /*2f30*/  ISETP.NE.AND P6, PT, R9, RZ, PT ;  /* 0x000000ff0900720c */ /* 0x000fc80003fc5270 */
[----:B------:R-:W-:-:S05]  /*2f40*/  FSEL R137, R141, RZ, !P6 ;  /* 0x000000ff8d897208 */ /* 0x000fca0007000000 */
[----:B------:R-:W-:Y:S01]  /*2f50*/  FFMA.FTZ R136, R184, R142, R137 ;  /* 0x0000008eb8887223 */ /* 0x000fe20000010089 */
[----:B------:R-:W-:-:S03]  /*2f60*/  @P4 HADD2.F32 R137, -RZ, R41.H1_H1 ;  /* 0x30000029ff894230 */ /* 0x000fc60000004100 */
[----:B------:R-:W-:-:S04]  /*2f70*/  FADD.FTZ R136, R189, -R136 ;  /* 0x80000088bd887221 */ /* 0x000fc80000010000 */
[----:B------:R-:W-:-:S04]  /*2f80*/  FMUL.FTZ R136, R157, R136 ;  /* 0x000000889d887220 */ /* 0x000fc80000410000 */
[----:B------:R-:W-:Y:S02]  /*2f90*/  @P4 FADD.FTZ R136, R136, R137 ;  /* 0x0000008988884221 */ /* 0x000fe40000010000 */
.L_x_1389:
[----:B------:R-:W-:Y:S05]  /*2fa0*/  BSYNC B2 ;  /* 0x0000000000027941 */ /* 0x000fea0003800000 */
.L_x_1387:
        /* <DEDUP_REMOVED lines=14> */
.L_x_1391:
[----:B------:R-:W-:-:S04]  /*3090*/  ISETP.NE.AND P6, PT, R9, RZ, PT ;  /* 0x000000ff0900720c */ /* 0x000fc80003fc5270 */
[----:B------:R-:W-:-:S05]  /*30a0*/  FSEL R137, R141, RZ, !P6 ;  /* 0x000000ff8d897208 */ /* 0x000fca0007000000 */
[----:B------:R-:W-:-:S04]  /*30b0*/  FFMA.FTZ R137, R187, R142, R137 ;  /* 0x0000008ebb897223 */ /* 0x000fc80000010089 */
[----:B------:R-:W-:Y:S01]  /*30c0*/  FADD.FTZ R136, R188, -R137 ;  /* 0x80000089bc887221 */ /* 0x000fe20000010000 */
[----:B------:R-:W-:-:S03]  /*30d0*/  @P4 HADD2.F32 R137, -RZ, R42.H0_H0 ;  /* 0x2000002aff894230 */ /* 0x000fc60000004100 */
[----:B------:R-:W-:-:S04]  /*30e0*/  FMUL.FTZ R136, R157, R136 ;  /* 0x000000889d887220 */ /* 0x000fc80000410000 */
[----:B------:R-:W-:Y:S02]  /*30f0*/  @P4 FADD.FTZ R136, R136, R137 ;  /* 0x0000008988884221 */ /* 0x000fe40000010000 */
.L_x_1392:
[----:B------:R-:W-:Y:S05]  /*3100*/  BSYNC B2 ;  /* 0x0000000000027941 */ /* 0x000fea0003800000 */
.L_x_1390:
        /* <DEDUP_REMOVED lines=14> */
.L_x_1394:
[----:B------:R-:W-:-:S04]  /*31f0*/  ISETP.NE.AND P6, PT, R9, RZ, PT ;  /* 0x000000ff0900720c */ /* 0x000fc80003fc5270 */
[----:B------:R-:W-:-:S05]  /*3200*/  FSEL R137, R141, RZ, !P6 ;  /* 0x000000ff8d897208 */ /* 0x000fca0007000000 */
[----:B------:R-:W-:Y:S01]  /*3210*/  FFMA.FTZ R136, R190, R142, R137 ;  /* 0x0000008ebe887223 */ /* 0x000fe20000010089 */
[----:B------:R-:W-:-:S03]  /*3220*/  @P4 HADD2.F32 R137, -RZ, R42.H1_H1 ;  /* 0x3000002aff894230 */ /* 0x000fc60000004100 */
[----:B------:R-:W-:-:S04]  /*3230*/  FADD.FTZ R136, R191, -R136 ;  /* 0x80000088bf887221 */ /* 0x000fc80000010000 */
[----:B------:R-:W-:-:S04]  /*3240*/  FMUL.FTZ R136, R157, R136 ;  /* 0x000000889d887220 */ /* 0x000fc80000410000 */
[----:B------:R-:W-:Y:S02]  /*3250*/  @P4 FADD.FTZ R136, R136, R137 ;  /* 0x0000008988884221 */ /* 0x000fe40000010000 */
.L_x_1395:
[----:B------:R-:W-:Y:S05]  /*3260*/  BSYNC B2 ;  /* 0x0000000000027941 */ /* 0x000fea0003800000 */
.L_x_1393:
        /* <DEDUP_REMOVED lines=14> */
.L_x_1397:
[----:B------:R-:W-:-:S04]  /*3350*/  ISETP.NE.AND P6, PT, R9, RZ, PT ;  /* 0x000000ff0900720c */ /* 0x000fc80003fc5270 */
[----:B------:R-:W-:-:S05]  /*3360*/  FSEL R137, R141, RZ, !P6 ;  /* 0x000000ff8d897208 */ /* 0x000fca0007000000 */
[----:B------:R-:W-:-:S04]  /*3370*/  FFMA.FTZ R137, R193, R142, R137 ;  /* 0x0000008ec1897223 */ /* 0x000fc80000010089 */
[----:B------:R-:W-:Y:S01]  /*3380*/  FADD.FTZ R136, R192, -R137 ;  /* 0x80000089c0887221 */ /* 0x000fe20000010000 */
[----:B------:R-:W-:-:S03]  /*3390*/  @P4 HADD2.F32 R137, -RZ, R43.H0_H0 ;  /* 0x2000002bff894230 */ /* 0x000fc60000004100 */
[----:B------:R-:W-:-:S04]  /*33a0*/  FMUL.FTZ R136, R157, R136 ;  /* 0x000000889d887220 */ /* 0x000fc80000410000 */
[----:B------:R-:W-:Y:S02]  /*33b0*/  @P4 FADD.FTZ R136, R136, R137 ;  /* 0x0000008988884221 */ /* 0x000fe40000010000 */
.L_x_1398:
[----:B------:R-:W-:Y:S05]  /*33c0*/  BSYNC B2 ;  /* 0x0000000000027941 */ /* 0x000fea0003800000 */
.L_x_1396:
        /* <DEDUP_REMOVED lines=14> */
.L_x_1400:
[----:B------:R-:W-:-:S04]  /*34b0*/  ISETP.NE.AND P6, PT, R9, RZ, PT ;  /* 0x000000ff0900720c */ /* 0x000fc80003fc5270 */
[----:B------:R-:W-:-:S05]  /*34c0*/  FSEL R137, R141, RZ, !P6 ;  /* 0x000000ff8d897208 */ /* 0x000fca0007000000 */
[----:B------:R-:W-:Y:S01]  /*34d0*/  FFMA.FTZ R136, R194, R142, R137 ;  /* 0x0000008ec2887223 */ /* 0x000fe20000010089 */
[----:B------:R-:W-:-:S03]  /*34e0*/  @P4 HADD2.F32 R137, -RZ, R43.H1_H1 ;  /* 0x3000002bff894230 */ /* 0x000fc60000004100 */
[----:B------:R-:W-:-:S04]  /*34f0*/  FADD.FTZ R136, R195, -R136 ;  /* 0x80000088c3887221 */ /* 0x000fc80000010000 */
[----:B------:R-:W-:-:S04]  /*3500*/  FMUL.FTZ R136, R157, R136 ;  /* 0x000000889d887220 */ /* 0x000fc80000410000 */
[----:B------:R-:W-:Y:S02]  /*3510*/  @P4 FADD.FTZ R136, R136, R137 ;  /* 0x0000008988884221 */ /* 0x000fe40000010000 */
.L_x_1401:
[----:B------:R-:W-:Y:S05]  /*3520*/  BSYNC B2 ;  /* 0x0000000000027941 */ /* 0x000fea0003800000 */
.L_x_1399:
[----:B------:R-:W-:Y:S01]  /*3530*/  @P3 FMUL.FTZ R178, R136, c[0x0][0x1ec] ;  /* 0x00007b0088b23a20 */ /* 0x000fe20000410000 */
        /* <DEDUP_REMOVED lines=15> */
.L_x_1375:
[----:B------:R-:W-:Y:S05]  /*3630*/  BSYNC B1 ;  /* 0x0000000000017941 */ /* 0x000fea0003800000 */
.L_x_1374:
[----:B------:R-:W-:Y:S01]  /*3640*/  ISETP.GE.U32.AND P4, PT, R147, 0x60, PT ;  /* 0x000000609300780c */ /* 0x000fe20003f86070 */
[----:B------:R-:W-:-:S12]  /*3650*/  BSSY B1, `(.L_x_1402) ;  /* 0x00000c8000017945 */ /* 0x000fd80003800000 */
[----:B------:R-:W-:Y:S05]  /*3660*/  @!P4 BRA `(.L_x_1403) ;  /* 0x00000c600000c947 */ /* 0x000fea0003800000 */
[----:B------:R-:W-:Y:S01]  /*3670*/  BSSY B2, `(.L_x_1404) ;  /* 0x0000005000027945 */ /* 0x000fe20003800000 */
[----:B------:R-:W-:Y:S05]  /*3680*/  @!P3 BRA `(.L_x_1405) ;  /* 0x000000300000b947 */ /* 0x000fea0003800000 */
[----:B------:R-:W-:-:S10]  /*3690*/  HFMA2.MMA R53, -RZ, RZ, 0, 9.5367431640625e-07 ;  /* 0x00000010ff357435 */ /* 0x000fd400000001ff */
[----:B------:R-:W-:-:S06]  /*36a0*/  IMAD.WIDE.U32 R52, R140, R53, c[0x0][0x170] ;  /* 0x00005c008c347625 */ /* 0x000fcc00078e0035 */
[----:B------:R-:W5:Y:S02]  /*36b0*/  LDG.E.128 R52, [R52.64] ;  /* 0x0000000434347981 */ /* 0x000f64000c1e1d00 */
.L_x_1405:
[----:B------:R-:W-:Y:S05]  /*36c0*/  BSYNC B2 ;  /* 0x0000000000027941 */ /* 0x000fea0003800000 */
.L_x_1404:
        /* <DEDUP_REMOVED lines=10> */
.L_x_1407:
        /* <DEDUP_REMOVED lines=11> */
.L_x_1408:
[----:B------:R-:W-:Y:S05]  /*3820*/  BSYNC B2 ;  /* 0x0000000000027941 */ /* 0x000fea0003800000 */
.L_x_1406:
        /* <DEDUP_REMOVED lines=16> */
.L_x_1410:
[----:B------:R-:W-:-:S04]  /*3930*/  ISETP.NE.AND P6, PT, R9, RZ, PT ;  /* 0x000000ff0900720c */ /* 0x000fc80003fc5270 */
[----:B------:R-:W-:-:S05]  /*3940*/  FSEL R137, R141, RZ, !P6 ;  /* 0x000000ff8d897208 */ /* 0x000fca0007000000 */
[----:B------:R-:W-:Y:S01]  /*3950*/  FFMA.FTZ R136, R196, R142, R137 ;  /* 0x0000008ec4887223 */ /* 0x000fe20000010089 */
[----:B------:R-:W-:-:S03]  /*3960*/  @P4 HADD2.F32 R137, -RZ, R116.H1_H1 ;  /* 0x30000074ff894230 */ /* 0x000fc60000004100 */
[----:B------:R-:W-:-:S04]  /*3970*/  FADD.FTZ R136, R199, -R136 ;  /* 0x80000088c7887221 */ /* 0x000fc80000010000 */
[----:B------:R-:W-:-:S04]  /*3980*/  FMUL.FTZ R136, R157, R136 ;  /* 0x000000889d887220 */ /* 0x000fc80000410000 */
[----:B------:R-:W-:Y:S02]  /*3990*/  @P4 FADD.FTZ R136, R136, R137 ;  /* 0x0000008988884221 */ /* 0x000fe40000010000 */
.L_x_1411:
[----:B------:R-:W-:Y:S05]  /*39a0*/  BSYNC B2 ;  /* 0x0000000000027941 */ /* 0x000fea0003800000 */
.L_x_1409:
        /* <DEDUP_REMOVED lines=14> */
.L_x_1413:
[----:B------:R-:W-:-:S04]  /*3a90*/  ISETP.NE.AND P6, PT, R9, RZ, PT ;  /* 0x000000ff0900720c */ /* 0x000fc80003fc5270 */
[----:B------:R-:W-:-:S05]  /*3aa0*/  FSEL R137, R141, RZ, !P6 ;  /* 0x000000ff8d897208 */ /* 0x000fca0007000000 */
[----:B------:R-:W-:-:S04]  /*3ab0*/  FFMA.FTZ R137, R197, R142, R137 ;  /* 0x0000008ec5897223 */ /* 0x000fc80000010089 */
[----:B------:R-:W-:Y:S01]  /*3ac0*/  FADD.FTZ R136, R202, -R137 ;  /* 0x80000089ca887221 */ /* 0x000fe20000010000 */
[----:B------:R-:W-:-:S03]  /*3ad0*/  @P4 HADD2.F32 R137, -RZ, R117.H0_H0 ;  /* 0x20000075ff894230 */ /* 0x000fc60000004100 */
[----:B------:R-:W-:-:S04]  /*3ae0*/  FMUL.FTZ R136, R157, R136 ;  /* 0x000000889d887220 */ /* 0x000fc80000410000 */
[----:B------:R-:W-:Y:S02]  /*3af0*/  @P4 FADD.FTZ R136, R136, R137 ;  /* 0x0000008988884221 */ /* 0x000fe40000010000 */
.L_x_1414:
[----:B------:R-:W-:Y:S05]  /*3b00*/  BSYNC B2 ;  /* 0x0000000000027941 */ /* 0x000fea0003800000 */
.L_x_1412:
        /* <DEDUP_REMOVED lines=14> */
.L_x_1416:
[----:B------:R-:W-:-:S04]  /*3bf0*/  ISETP.NE.AND P6, PT, R9, RZ, PT ;  /* 0x000000ff0900720c */ /* 0x000fc80003fc5270 */
[----:B------:R-:W-:-:S05]  /*3c00*/  FSEL R137, R141, RZ, !P6 ;  /* 0x000000ff8d897208 */ /* 0x000fca0007000000 */
[----:B------:R-:W-:Y:S01]  /*3c10*/  FFMA.FTZ R136, R200, R142, R137 ;  /* 0x0000008ec8887223 */ /* 0x000fe20000010089 */
[----:B------:R-:W-:-:S03]  /*3c20*/  @P4 HADD2.F32 R137, -RZ, R117.H1_H1 ;  /* 0x30000075ff894230 */ /* 0x000fc60000004100 */
[----:B------:R-:W-:-:S04]  /*3c30*/  FADD.FTZ R136, R201, -R136 ;  /* 0x80000088c9887221 */ /* 0x000fc80000010000 */
[----:B------:R-:W-:-:S04]  /*3c40*/  FMUL.FTZ R136, R157, R136 ;  /* 0x000000889d887220 */ /* 0x000fc80000410000 */
[----:B------:R-:W-:Y:S02]  /*3c50*/  @P4 FADD.FTZ R136, R136, R137 ;  /* 0x0000008988884221 */ /* 0x000fe40000010000 */
.L_x_1417:
[----:B------:R-:W-:Y:S05]  /*3c60*/  BSYNC B2 ;  /* 0x0000000000027941 */ /* 0x000fea0003800000 */
.L_x_1415:
        /* <DEDUP_REMOVED lines=14> */
.L_x_1419:
[----:B------:R-:W-:-:S04]  /*3d50*/  ISETP.NE.AND P6, PT, R9, RZ, PT ;  /* 0x000000ff0900720c */ /* 0x000fc80003fc5270 */
[----:B------:R-:W-:-:S05]  /*3d60*/  FSEL R137, R141, RZ, !P6 ;  /* 0x000000ff8d897208 */ /* 0x000fca0007000000 */
[----:B------:R-:W-:-:S04]  /*3d70*/  FFMA.FTZ R137, R203, R142, R137 ;  /* 0x0000008ecb897223 */ /* 0x000fc80000010089 */
[----:B------:R-:W-:Y:S01]  /*3d80*/  FADD.FTZ R136, R204, -R137 ;  /* 0x80000089cc887221 */ /* 0x000fe20000010000 */
[----:B------:R-:W-:-:S03]  /*3d90*/  @P4 HADD2.F32 R137, -RZ, R118.H0_H0 ;  /* 0x20000076ff894230 */ /* 0x000fc60000004100 */
[----:B------:R-:W-:-:S04]  /*3da0*/  FMUL.FTZ R136, R157, R136 ;  /* 0x000000889d887220 */ /* 0x000fc80000410000 */
[----:B------:R-:W-:Y:S02]  /*3db0*/  @P4 FADD.FTZ R136, R136, R137 ;  /* 0x0000008988884221 */ /* 0x000fe40000010000 */
.L_x_1420:
[----:B------:R-:W-:Y:S05]  /*3dc0*/  BSYNC B2 ;  /* 0x0000000000027941 */ /* 0x000fea0003800000 */
.L_x_1418:
        /* <DEDUP_REMOVED lines=14> */
.L_x_1422:
[----:B------:R-:W-:-:S04]  /*3eb0*/  ISETP.NE.AND P6, PT, R9, RZ, PT ;  /* 0x000000ff0900720c */ /* 0x000fc80003fc5270 */
[----:B------:R-:W-:-:S05]  /*3ec0*/  FSEL R137, R141, RZ, !P6 ;  /* 0x000000ff8d897208 */ /* 0x000fca0007000000 */
[----:B------:R-:W-:Y:S01]  /*3ed0*/  FFMA.FTZ R136, R206, R142, R137 ;  /* 0x0000008ece887223 */ /* 0x000fe20000010089 */
[----:B------:R-:W-:-:S03]  /*3ee0*/  @P4 HADD2.F32 R137, -RZ, R118.H1_H1 ;  /* 0x30000076ff894230 */ /* 0x000fc60000004100 */
[----:B------:R-:W-:-:S04]  /*3ef0*/  FADD.FTZ R136, R205, -R136 ;  /* 0x80000088cd887221 */ /* 0x000fc80000010000 */
[----:B------:R-:W-:-:S04]  /*3f00*/  FMUL.FTZ R136, R157, R136 ;  /* 0x000000889d887220 */ /* 0x000fc80000410000 */
[----:B------:R-:W-:Y:S02]  /*3f10*/  @P4 FADD.FTZ R136, R136, R137 ;  /* 0x0000008988884221 */ /* 0x000fe40000010000 */
.L_x_1423:
[----:B------:R-:W-:Y:S05]  /*3f20*/  BSYNC B2 ;  /* 0x0000000000027941 */ /* 0x000fea0003800000 */
.L_x_1421:
        /* <DEDUP_REMOVED lines=14> */
.L_x_1425:
[----:B------:R-:W-:-:S04]  /*4010*/  ISETP.NE.AND P6, PT, R9, RZ, PT ;  /* 0x000000ff0900720c */ /* 0x000fc80003fc5270 */
[----:B------:R-:W-:-:S05]  /*4020*/  FSEL R137, R141, RZ, !P6 ;  /* 0x000000ff8d897208 */ /* 0x000fca0007000000 */
[----:B------:R-:W-:-:S04]  /*4030*/  FFMA.FTZ R137, R207, R142, R137 ;  /* 0x0000008ecf897223 */ /* 0x000fc80000010089 */
[----:B------:R-:W-:Y:S01]  /*4040*/  FADD.FTZ R136, R208, -R137 ;  /* 0x80000089d0887221 */ /* 0x000fe20000010000 */
[----:B------:R-:W-:-:S03]  /*4050*/  @P4 HADD2.F32 R137, -RZ, R119.H0_H0 ;  /* 0x20000077ff894230 */ /* 0x000fc60000004100 */
[----:B------:R-:W-:-:S04]  /*4060*/  FMUL.FTZ R136, R157, R136 ;  /* 0x000000889d887220 */ /* 0x000fc80000410000 */
[----:B------:R-:W-:Y:S02]  /*4070*/  @P4 FADD.FTZ R136, R136, R137 ;  /* 0x0000008988884221 */ /* 0x000fe40000010000 */
.L_x_1426:
[----:B------:R-:W-:Y:S05]  /*4080*/  BSYNC B2 ;  /* 0x0000000000027941 */ /* 0x000fea0003800000 */
.L_x_1424:
        /* <DEDUP_REMOVED lines=14> */
.L_x_1428:
[----:B------:R-:W-:Y:S01]  /*4170*/  ISETP.NE.AND P2, PT, R9, RZ, PT ;  /* 0x000000ff0900720c */ /* 0x000fe20003f45270 */
[----:B------:R-:W-:-:S03]  /*4180*/  @P4 HADD2.F32 R137, -RZ, R119.H1_H1 ;  /* 0x30000077ff894230 */ /* 0x000fc60000004100 */
[----:B------:R-:W-:-:S05]  /*4190*/  FSEL R141, R141, RZ, !P2 ;  /* 0x000000ff8d8d7208 */ /* 0x000fca0005000000 */
[----:B------:R-:W-:-:S04]  /*41a0*/  FFMA.FTZ R142, R176, R142, R141 ;  /* 0x0000008eb08e7223 */ /* 0x000fc8000001008d */
[----:B------:R-:W-:-:S04]  /*41b0*/  FADD.FTZ R142, R177, -R142 ;  /* 0x8000008eb18e7221 */ /* 0x000fc80000010000 */
[----:B------:R-:W-:-:S04]  /*41c0*/  FMUL.FTZ R142, R157, R142 ;  /* 0x0000008e9d8e7220 */ /* 0x000fc80000410000 */
[----:B------:R-:W-:Y:S02]  /*41d0*/  @P4 FADD.FTZ R142, R142, R137 ;  /* 0x000000898e8e4221 */ /* 0x000fe40000010000 */
.L_x_1429:
[----:B------:R-:W-:Y:S05]  /*41e0*/  BSYNC B2 ;  /* 0x0000000000027941 */ /* 0x000fea0003800000 */
.L_x_1427:
[----:B------:R-:W-:Y:S01]  /*41f0*/  @P3 FMUL.FTZ R141, R142, c[0x0][0x1ec] ;  /* 0x00007b008e8d3a20 */ /* 0x000fe20000410000 */
[----:B------:R-:W-:Y:S02]  /*4200*/  @P5 MOV R137, 0x10 ;  /* 0x0000001000895802 */ /* 0x000fe40000000f00 */
[----:B------:R-:W-:Y:S01]  /*4210*/  @P3 MOV R139, 0x10 ;  /* 0x00000010008b3802 */ /* 0x000fe20000000f00 */
[----:B------:R-:W-:Y:S01]  /*4220*/  @P3 FMUL.FTZ R138, R156, R141 ;  /* 0x0000008d9c8a3220 */ /* 0x000fe20000410000 */
[----:B------:R-:W-:Y:S01]  /*4230*/  @P5 F2FP.PACK_AB R142, RZ, R142 ;  /* 0x0000008eff8e523e */ /* 0x000fe200000000ff */
[----:B------:R-:W-:-:S03]  /*4240*/  @P5 IMAD.WIDE.U32 R136, R158, R137, c[0x0][0x258] ;  /* 0x000096009e885625 */ /* 0x000fc600078e0089 */
[----:B------:R-:W-:Y:S01]  /*4250*/  @P3 F2FP.PACK_AB R143, RZ, R138 ;  /* 0x0000008aff8f323e */ /* 0x000fe200000000ff */
[----:B------:R-:W-:Y:S01]  /*4260*/  @P3 IMAD.WIDE.U32 R138, R140, R139, c[0x0][0x248] ;  /* 0x000092008c8a3625 */ /* 0x000fe200078e008b */
[----:B------:R-:W-:Y:S01]  /*4270*/  @P5 PRMT R131, R131, 0x5410, R142 ;  /* 0x0000541083835816 */ /* 0x000fe2000000008e */
[----:B------:R-:W-:Y:S01]  /*4280*/  @P3 HADD2.F32 R140, -RZ, R55.H1_H1 ;  /* 0x30000037ff8c3230 */ /* 0x000fe20000004100 */
[----:B------:R-:W-:-:S03]  /*4290*/  @P3 PRMT R75, R75, 0x5410, R143 ;  /* 0x000054104b4b3816 */ /* 0x000fc6000000008f */
[----:B------:R0:W-:Y:S01]  /*42a0*/  @P5 STG.E.128 [R136.64], R128 ;  /* 0x0000008088005986 */ /* 0x0001e2000c101d04 */
[----:B------:R-:W-:-:S03]  /*42b0*/  @P3 FFMA.FTZ R111, R140, R141, R111 ;  /* 0x0000008d8c6f3223 */ /* 0x000fc6000001006f */
[----:B------:R0:W-:Y:S04]  /*42c0*/  @P3 STG.E.128 [R138.64], R72 ;  /* 0x000000488a003986 */ /* 0x0001e8000c101d04 */
.L_x_1403:
[----:B------:R-:W-:Y:S05]  /*42d0*/  BSYNC B1 ;  /* 0x0000000000017941 */ /* 0x000fea0003800000 */
.L_x_1402:
[----:B0-----:R-:W-:-:S04]  /*42e0*/  MOV R136, c[0x0][0x160] ;  /* 0x0000580000887a02 */ /* 0x001fc80000000f00 */
[----:B------:R-:W-:-:S04]  /*42f0*/  LEA R155, R136, R155, 0x2 ;  /* 0x0000009b889b7211 */ /* 0x000fc800078e10ff */
[----:B------:R-:W-:-:S13]  /*4300*/  ISETP.GE.AND P2, PT, R155, c[0x0][0x164], PT ;  /* 0x000059009b007a0c */ /* 0x000fda0003f46270 */
[----:B-1----:R-:W-:Y:S01]  /*4310*/  @P2 CALL.REL.NOINC `(.L_x_1330) ;  /* 0x0000001000002944 */ /* 0x002fe20003c00000 */
[----:B------:R-:W-:Y:S05]  /*4320*/  BRA `(.L_x_1430) ;  /* 0xffffc47000007947 */ /* 0x000fea000383ffff */
.L_x_1330:
[----:B-1----:R-:W-:Y:S05]  /*4330*/  BSYNC B0 ;  /* 0x0000000000007941 */ /* 0x002fea0003800000 */
.L_x_1329:
        /* <DEDUP_REMOVED lines=203> */
.L_x_1432:
[----:B-12---:R-:W-:Y:S05]  /*4ff0*/  BSYNC B0 ;  /* 0x0000000000007941 */ /* 0x006fea0003800000 */
.L_x_1431:
        /* <DEDUP_REMOVED lines=17> */
.L_x_1434:
[----:B------:R-:W-:Y:S05]  /*5110*/  BSYNC B0 ;  /* 0x0000000000007941 */ /* 0x000fea0003800000 */
.L_x_1433:
        /* <DEDUP_REMOVED lines=17> */
.L_x_1436:
[----:B------:R-:W-:Y:S05]  /*5230*/  BSYNC B0 ;  /* 0x0000000000007941 */ /* 0x000fea0003800000 */
.L_x_1435:
        /* <DEDUP_REMOVED lines=17> */
.L_x_1438:
[----:B------:R-:W-:Y:S05]  /*5350*/  BSYNC B0 ;  /* 0x0000000000007941 */ /* 0x000fea0003800000 */
.L_x_1437:
        /* <DEDUP_REMOVED lines=17> */
.L_x_1440:
[----:B------:R-:W-:Y:S05]  /*5470*/  BSYNC B0 ;  /* 0x0000000000007941 */ /* 0x000fea0003800000 */
.L_x_1439:
        /* <DEDUP_REMOVED lines=11> */
.L_x_1344:
[----:B------:R-:W-:Y:S01]  /*5530*/  HFMA2.MMA R140, -RZ, RZ, 0, 5.9604644775390625e-08 ;  /* 0x00000001ff8c7435 */ /* 0x000fe200000001ff */
[----:B------:R-:W-:Y:S02]  /*5540*/  MOV R139, R215 ;  /* 0x000000d7008b7202 */ /* 0x000fe40000000f00 */
[----:B0-----:R-:W-:Y:S02]  /*5550*/  MOV R178, 0x1f ;  /* 0x0000001f00b27802 */ /* 0x001fe40000000f00 */
[----:B------:R-:W-:-:S02]  /*5560*/  MOV R179, 0xffffffff ;  /* 0xffffffff00b37802 */ /* 0x000fc40000000f00 */
[----:B------:R-:W-:Y:S02]  /*5570*/  MOV R136, 0x5590 ;  /* 0x0000559000887802 */ /* 0x000fe40000000f00 */
[----:B-----5:R-:W-:Y:S05]  /*5580*/  CALL.REL.NOINC `($__internal_26_$__cuda_sm70_shflsync_bfly_p) ;  /* 0x0000046000007944 */ /* 0x020fea0003c00000 */
[----:B-1----:R-:W-:Y:S01]  /*5590*/  MOV R138, R140 ;  /* 0x0000008c008a7202 */ /* 0x002fe20000000f00 */
[----:B0-----:R-:W-:Y:S05]  /*55a0*/  BRA `(.L_x_1441) ;  /* 0xffffc55000007947 */ /* 0x001fea000383ffff */
.L_x_1345:
[----:B------:R-:W-:Y:S01]  /*55b0*/  HFMA2.MMA R140, -RZ, RZ, 0, 5.9604644775390625e-08 ;  /* 0x00000001ff8c7435 */ /* 0x000fe200000001ff */
[----:B------:R-:W-:Y:S02]  /*55c0*/  MOV R139, R213 ;  /* 0x000000d5008b7202 */ /* 0x000fe40000000f00 */
[----:B0-----:R-:W-:Y:S02]  /*55d0*/  MOV R178, 0x1f ;  /* 0x0000001f00b27802 */ /* 0x001fe40000000f00 */
[----:B------:R-:W-:Y:S02]  /*55e0*/  MOV R179, 0xffffffff ;  /* 0xffffffff00b37802 */ /* 0x000fe40000000f00 */
[----:B------:R-:W-:Y:S02]  /*55f0*/  MOV R136, 0x5610 ;  /* 0x0000561000887802 */ /* 0x000fe40000000f00 */
[----:B-12--5:R-:W-:Y:S05]  /*5600*/  CALL.REL.NOINC `($__internal_26_$__cuda_sm70_shflsync_bfly_p) ;  /* 0x000003e000007944 */ /* 0x026fea0003c00000 */
[----:B------:R-:W-:Y:S01]  /*5610*/  FADD.FTZ R215, R138, R215 ;  /* 0x000000d78ad77221 */ /* 0x000fe20000010000 */
[----:B0-----:R-:W-:Y:S01]  /*5620*/  MOV R178, 0x1f ;  /* 0x0000001f00b27802 */ /* 0x001fe20000000f00 */
[----:B-1----:R-:W-:Y:S01]  /*5630*/  FADD.FTZ R213, R213, R140 ;  /* 0x0000008cd5d57221 */ /* 0x002fe20000010000 */
[----:B------:R-:W-:Y:S01]  /*5640*/  HFMA2.MMA R140, -RZ, RZ, 0, 1.1920928955078125e-07 ;  /* 0x00000002ff8c7435 */ /* 0x000fe200000001ff */
[----:B------:R-:W-:-:S02]  /*5650*/  MOV R179, 0xffffffff ;  /* 0xffffffff00b37802 */ /* 0x000fc40000000f00 */
[----:B------:R-:W-:Y:S02]  /*5660*/  MOV R139, R215 ;  /* 0x000000d7008b7202 */ /* 0x000fe40000000f00 */
[----:B------:R-:W-:Y:S02]  /*5670*/  MOV R136, 0x5690 ;  /* 0x0000569000887802 */ /* 0x000fe40000000f00 */
[----:B------:R-:W-:Y:S05]  /*5680*/  CALL.REL.NOINC `($__internal_26_$__cuda_sm70_shflsync_bfly_p) ;  /* 0x0000036000007944 */ /* 0x000fea0003c00000 */
[----:B-1----:R-:W-:Y:S01]  /*5690*/  MOV R138, R140 ;  /* 0x0000008c008a7202 */ /* 0x002fe20000000f00 */
[----:B------:R-:W-:Y:S01]  /*56a0*/  HFMA2.MMA R140, -RZ, RZ, 0, 1.1920928955078125e-07 ;  /* 0x00000002ff8c7435 */ /* 0x000fe200000001ff */
[----:B0-----:R-:W-:Y:S02]  /*56b0*/  MOV R139, R213 ;  /* 0x000000d5008b7202 */ /* 0x001fe40000000f00 */
[----:B------:R-:W-:Y:S02]  /*56c0*/  MOV R178, 0x1f ;  /* 0x0000001f00b27802 */ /* 0x000fe40000000f00 */
[----:B------:R-:W-:Y:S02]  /*56d0*/  MOV R179, 0xffffffff ;  /* 0xffffffff00b37802 */ /* 0x000fe40000000f00 */
[----:B------:R-:W-:-:S02]  /*56e0*/  MOV R136, 0x5700 ;  /* 0x0000570000887802 */ /* 0x000fc40000000f00 */
[----:B------:R-:W-:Y:S05]  /*56f0*/  CALL.REL.NOINC `($__internal_26_$__cuda_sm70_shflsync_bfly_p) ;  /* 0x000002f000007944 */ /* 0x000fea0003c00000 */
[----:B------:R-:W-:Y:S01]  /*5700*/  FADD.FTZ R215, R138, R215 ;  /* 0x000000d78ad77221 */ /* 0x000fe20000010000 */
[----:B0-----:R-:W-:Y:S01]  /*5710*/  MOV R178, 0x1f ;  /* 0x0000001f00b27802 */ /* 0x001fe20000000f00 */
[----:B-1----:R-:W-:Y:S01]  /*5720*/  FADD.FTZ R213, R213, R140 ;  /* 0x0000008cd5d57221 */ /* 0x002fe20000010000 */
[----:B------:R-:W-:Y:S01]  /*5730*/  HFMA2.MMA R140, -RZ, RZ, 0, 2.384185791015625e-07 ;  /* 0x00000004ff8c7435 */ /* 0x000fe200000001ff */
[----:B------:R-:W-:-:S02]  /*5740*/  MOV R179, 0xffffffff ;  /* 0xffffffff00b37802 */ /* 0x000fc40000000f00 */
[----:B------:R-:W-:Y:S02]  /*5750*/  MOV R139, R215 ;  /* 0x000000d7008b7202 */ /* 0x000fe40000000f00 */
[----:B------:R-:W-:Y:S02]  /*5760*/  MOV R136, 0x5780 ;  /* 0x0000578000887802 */ /* 0x000fe40000000f00 */
[----:B------:R-:W-:Y:S05]  /*5770*/  CALL.REL.NOINC `($__internal_26_$__cuda_sm70_shflsync_bfly_p) ;  /* 0x0000027000007944 */ /* 0x000fea0003c00000 */
[----:B-1----:R-:W-:Y:S01]  /*5780*/  MOV R138, R140 ;  /* 0x0000008c008a7202 */ /* 0x002fe20000000f00 */
[----:B------:R-:W-:Y:S01]  /*5790*/  HFMA2.MMA R140, -RZ, RZ, 0, 2.384185791015625e-07 ;  /* 0x00000004ff8c7435 */ /* 0x000fe200000001ff */
        /* <DEDUP_REMOVED lines=8> */
[----:B------:R-:W-:Y:S01]  /*5820*/  HFMA2.MMA R140, -RZ, RZ, 0, 4.76837158203125e-07 ;  /* 0x00000008ff8c7435 */ /* 0x000fe200000001ff */
[----:B------:R-:W-:-:S02]  /*5830*/  MOV R179, 0xffffffff ;  /* 0xffffffff00b37802 */ /* 0x000fc40000000f00 */
[----:B------:R-:W-:Y:S02]  /*5840*/  MOV R139, R141 ;  /* 0x0000008d008b7202 */ /* 0x000fe40000000f00 */
[----:B------:R-:W-:Y:S02]  /*5850*/  MOV R136, 0x5870 ;  /* 0x0000587000887802 */ /* 0x000fe40000000f00 */
[----:B------:R-:W-:Y:S05]  /*5860*/  CALL.REL.NOINC `($__internal_26_$__cuda_sm70_shflsync_bfly_p) ;  /* 0x0000018000007944 */ /* 0x000fea0003c00000 */
[----:B-1----:R-:W-:Y:S01]  /*5870*/  MOV R138, R140 ;  /* 0x0000008c008a7202 */ /* 0x002fe20000000f00 */
[----:B------:R-:W-:Y:S01]  /*5880*/  HFMA2.MMA R140, -RZ, RZ, 0, 4.76837158203125e-07 ;  /* 0x00000008ff8c7435 */ /* 0x000fe200000001ff */
        /* <DEDUP_REMOVED lines=8> */
[----:B------:R-:W-:Y:S01]  /*5910*/  HFMA2.MMA R140, -RZ, RZ, 0, 9.5367431640625e-07 ;  /* 0x00000010ff8c7435 */ /* 0x000fe200000001ff */
[----:B------:R-:W-:-:S02]  /*5920*/  MOV R179, 0xffffffff ;  /* 0xffffffff00b37802 */ /* 0x000fc40000000f00 */
[----:B------:R-:W-:Y:S02]  /*5930*/  MOV R139, R141 ;  /* 0x0000008d008b7202 */ /* 0x000fe40000000f00 */
[----:B------:R-:W-:Y:S02]  /*5940*/  MOV R136, 0x5960 ;  /* 0x0000596000887802 */ /* 0x000fe40000000f00 */
[----:B------:R-:W-:Y:S05]  /*5950*/  CALL.REL.NOINC `($__internal_26_$__cuda_sm70_shflsync_bfly_p) ;  /* 0x0000009000007944 */ /* 0x000fea0003c00000 */
[----:B-1----:R-:W-:Y:S01]  /*5960*/  MOV R142, R140 ;  /* 0x0000008c008e7202 */ /* 0x002fe20000000f00 */
[----:B------:R-:W-:Y:S01]  /*5970*/  HFMA2.MMA R140, -RZ, RZ, 0, 9.5367431640625e-07 ;  /* 0x00000010ff8c7435 */ /* 0x000fe200000001ff */
[----:B0-----:R-:W-:Y:S02]  /*5980*/  MOV R139, R143 ;  /* 0x0000008f008b7202 */ /* 0x001fe40000000f00 */
[----:B------:R-:W-:Y:S02]  /*5990*/  MOV R178, 0x1f ;  /* 0x0000001f00b27802 */ /* 0x000fe40000000f00 */
[----:B------:R-:W-:Y:S02]  /*59a0*/  MOV R179, 0xffffffff ;  /* 0xffffffff00b37802 */ /* 0x000fe40000000f00 */
[----:B------:R-:W-:-:S02]  /*59b0*/  MOV R136, 0x59d0 ;  /* 0x000059d000887802 */ /* 0x000fc40000000f00 */
[----:B------:R-:W-:Y:S05]  /*59c0*/  CALL.REL.NOINC `($__internal_26_$__cuda_sm70_shflsync_bfly_p) ;  /* 0x0000002000007944 */ /* 0x000fea0003c00000 */
[----:B-1----:R-:W-:Y:S01]  /*59d0*/  MOV R136, R140 ;  /* 0x0000008c00887202 */ /* 0x002fe20000000f00 */
[----:B0-----:R-:W-:Y:S05]  /*59e0*/  BRA `(.L_x_1442) ;  /* 0xffffc23000007947 */ /* 0x001fea000383ffff */
        .weak           $__internal_26_$__cuda_sm70_shflsync_bfly_p
        .type           $__internal_26_$__cuda_sm70_shflsync_bfly_p,@function
        .size           $__internal_26_$__cuda_sm70_shflsync_bfly_p,(.L_x_9756 - $__internal_26_$__cuda_sm70_shflsync_bfly_p)
$__internal_26_$__cuda_sm70_shflsync_bfly_p:
[----:B------:R-:W-:Y:S01]  /*59f0*/  HFMA2.MMA R137, -RZ, RZ, 0, 0 ;  /* 0x00000000ff897435 */ /* 0x000fe200000001ff */
[----:B------:R-:W-:Y:S04]  /*5a00*/  WARPSYNC R179 ;  /* 0x000000b300007348 */ /* 0x000fe80003800000 */
[----:B------:R0:W1:Y:S01]  /*5a10*/  SHFL.BFLY PT, R140, R139, R140, R178 ;  /* 0x0c00008c8b8c7389 */ /* 0x00006200000e00b2 */
[----:B------:R-:W-:Y:S05]  /*5a20*/  RET.REL.NODEC R136 `(_ZN10layer_norm13ln_bwd_kernelINS_13Kernel_traitsI6__halfS2_S2_S2_fjLj768ELj1ELj4ELj1ELj16ENS_18Kernel_traits_baseILj768ES2_S2_S2_S2_fjLj128EEEEELb0ELb1ELb1ELb0EEEvNS_9BwdParamsE) ;  /* 0xffffa5d088007950 */ /* 0x000fea0003c3ffff */
.L_x_1443:
        /* <DEDUP_REMOVED lines=13> */
.L_x_9756:


//--------------------- .text._ZN10layer_norm13ln_bwd_kernelINS_13Kernel_traitsI6__halfS2_S2_S2_fjLj768ELj1ELj4ELj1ELj16ENS_18Kernel_traits_baseILj768ES2_S2_S2_S2_fjLj128EEEEELb0ELb1ELb1ELb1EEEvNS_9BwdParamsE --------------------------
	.section	.text._ZN10layer_norm13ln_bwd_kernelINS_13Kernel_traitsI6__halfS2_S2_S2_fjLj768ELj1ELj4ELj1ELj16ENS_18Kernel_traits_baseILj768ES2_S2_S2_S2_fjLj128EEEEELb0ELb1ELb1ELb1EEEvNS_9BwdParamsE,"ax",@progbits
	.sectioninfo	@"SHI_REGISTERS=219"
	.align	128
        .global         _ZN10layer_norm13ln_bwd_kernelINS_13Kernel_traitsI6__halfS2_S2_S2_fjLj768ELj1ELj4ELj1ELj16ENS_18Kernel_traits_baseILj768ES2_S2_S2_S2_fjLj128EEEEELb0ELb1ELb1ELb1EEEvNS_9BwdParamsE
        .type           _ZN10layer_norm13ln_bwd_kernelINS_13Kernel_traitsI6__halfS2_S2_S2_fjLj768ELj1ELj4ELj1ELj16ENS_18Kernel_traits_baseILj768ES2_S2_S2_S2_fjLj128EEEEELb0ELb1ELb1ELb1EEEvNS_9BwdParamsE,@function
        .size           _ZN10layer_norm13ln_bwd_kernelINS_13Kernel_traitsI6__halfS2_S2_S2_fjLj768ELj1ELj4ELj1ELj16ENS_18Kernel_traits_baseILj768ES2_S2_S2_S2_fjLj128EEEEELb0ELb1ELb1ELb1EEEvNS_9BwdParamsE,(.L_x_9757 - _ZN10layer_norm13ln_bwd_kernelINS_13Kernel_traitsI6__halfS2_S2_S2_fjLj768ELj1ELj4ELj1ELj16ENS_18Kernel_traits_baseILj768ES2_S2_S2_S2_fjLj128EEEEELb0ELb1ELb1ELb1EEEvNS_9BwdParamsE)
        .other          _ZN10layer_norm13ln_bwd_kernelINS_13Kernel_traitsI6__halfS2_S2_S2_fjLj768ELj1ELj4ELj1ELj16ENS_18Kernel_traits_baseILj768ES2_S2_S2_S2_fjLj128EEEEELb0ELb1ELb1ELb1EEEvNS_9BwdParamsE,@"STO_CUDA_ENTRY STV_DEFAULT"
_ZN10layer_norm13ln_bwd_kernelINS_13Kernel_traitsI6__halfS2_S2_S2_fjLj768ELj1ELj4ELj1ELj16ENS_18Kernel_traits_baseILj768ES2_S2_S2_S2_fjLj128EEEEELb0ELb1ELb1ELb1EEEvNS_9BwdParamsE:
.text._ZN10layer_norm13ln_bwd_kernelINS_13Kernel_traitsI6__halfS2_S2_S2_fjLj768ELj1ELj4ELj1ELj16ENS_18Kernel_traits_baseILj768ES2_S2_S2_S2_fjLj128EEEEELb0ELb1ELb1ELb1EEEvNS_9BwdParamsE:
        /* <DEDUP_REMOVED lines=54> */
.L_x_1445:
        /* <DEDUP_REMOVED lines=46> */
[----:B---3--:R-:W-:-:S02]  /*0640*/  HADD2.F32 R150, -RZ, R140.H0_H0 ;  /* 0x2000008cff967230 */ /* 0x008fc40000004100 */
[----:B------:R-:W-:Y:S02]  /*0650*/  HADD2.F32 R149, -RZ, R140.H1_H1 ;  /* 0x3000008cff957230 */ /* 0x000fe40000004100 */
[--C-:B------:R-:W-:Y:S02]  /*0660*/  HADD2.F32 R148, -RZ, R141.reuse.H0_H0 ;  /* 0x2000008dff947230 */ /* 0x100fe40000004100 */
[----:B------:R-:W-:Y:S02]  /*0670*/  HADD2.F32 R147, -RZ, R141.H1_H1 ;  /* 0x3000008dff937230 */ /* 0x000fe40000004100 */
[--C-:B------:R-:W-:Y:S02]  /*0680*/  HADD2.F32 R146, -RZ, R142.reuse.H0_H0 ;  /* 0x2000008eff927230 */ /* 0x100fe40000004100 */
[----:B------:R-:W-:Y:S02]  /*0690*/  HADD2.F32 R145, -RZ, R142.H1_H1 ;  /* 0x3000008eff917230 */ /* 0x000fe40000004100 */
[----:B------:R-:W-:-:S02]  /*06a0*/  HADD2.F32 R152, -RZ, R151.H0_H0 ;  /* 0x20000097ff987230 */ /* 0x000fc40000004100 */
[----:B------:R-:W-:Y:S02]  /*06b0*/  HADD2.F32 R144, -RZ, R143.H0_H0 ;  /* 0x2000008fff907230 */ /* 0x000fe40000004100 */
[--C-:B----4-:R-:W-:Y:S02]  /*06c0*/  HADD2.F32 R142, -RZ, R12.reuse.H0_H0 ;  /* 0x2000000cff8e7230 */ /* 0x110fe40000004100 */
[----:B------:R-:W-:Y:S02]  /*06d0*/  HADD2.F32 R141, -RZ, R12.H1_H1 ;  /* 0x3000000cff8d7230 */ /* 0x000fe40000004100 */
[--C-:B------:R-:W-:Y:S02]  /*06e0*/  HADD2.F32 R140, -RZ, R13.reuse.H0_H0 ;  /* 0x2000000dff8c7230 */ /* 0x100fe40000004100 */
[----:B------:R-:W-:Y:S01]  /*06f0*/  HADD2.F32 R139, -RZ, R13.H1_H1 ;  /* 0x3000000dff8b7230 */ /* 0x000fe20000004100 */
[----:B------:R-:W-:Y:S01]  /*0700*/  CS2R R12, SRZ ;  /* 0x00000000000c7805 */ /* 0x000fe2000001ff00 */
[----:B------:R-:W-:-:S02]  /*0710*/  HADD2.F32 R138, -RZ, R14.H0_H0 ;  /* 0x2000000eff8a7230 */ /* 0x000fc40000004100 */
[----:B------:R-:W-:Y:S02]  /*0720*/  HADD2.F32 R137, -RZ, R14.H1_H1 ;  /* 0x3000000eff897230 */ /* 0x000fe40000004100 */
[--C-:B------:R-:W-:Y:S02]  /*0730*/  HADD2.F32 R136, -RZ, R15.reuse.H0_H0 ;  /* 0x2000000fff887230 */ /* 0x100fe40000004100 */
[----:B------:R-:W-:Y:S01]  /*0740*/  HADD2.F32 R0, -RZ, R15.H1_H1 ;  /* 0x3000000fff007230 */ /* 0x000fe20000004100 */
[----:B------:R-:W-:Y:S01]  /*0750*/  CS2R R14, SRZ ;  /* 0x00000000000e7805 */ /* 0x000fe2000001ff00 */
[----:B------:R-:W-:Y:S02]  /*0760*/  HADD2.F32 R151, -RZ, R151.H1_H1 ;  /* 0x30000097ff977230 */ /* 0x000fe40000004100 */
[----:B0-----:R-:W-:Y:S02]  /*0770*/  HADD2.F32 R143, -RZ, R143.H1_H1 ;  /* 0x3000008fff8f7230 */ /* 0x001fe40000004100 */
.L_x_1528:
        /* <DEDUP_REMOVED lines=29> */
.L_x_1448:
        /* <DEDUP_REMOVED lines=27> */
[----:B--2---:R-:W-:-:S03]  /*0b00*/  HADD2.F32 R172, -RZ, R108.H0_H0 ;  /* 0x2000006cffac7230 */ /* 0x004fc60000004100 */
[----:B---3--:R-:W-:Y:S01]  /*0b10*/  FSEL R216, R170, RZ, !P0 ;  /* 0x000000ffaad87208 */ /* 0x008fe20004000000 */
[----:B------:R-:W-:Y:S02]  /*0b20*/  HADD2.F32 R173, -RZ, R108.H1_H1 ;  /* 0x3000006cffad7230 */ /* 0x000fe40000004100 */
[----:B------:R-:W-:Y:S02]  /*0b30*/  HADD2.F32 R171, -RZ, R109.H0_H0 ;  /* 0x2000006dffab7230 */ /* 0x000fe40000004100 */
[--C-:B----4-:R-:W-:Y:S02]  /*0b40*/  HADD2.F32 R177, -RZ, R113.reuse.H0_H0 ;  /* 0x20000071ffb17230 */ /* 0x110fe40000004100 */
[----:B------:R-:W-:Y:S02]  /*0b50*/  HADD2.F32 R176, -RZ, R113.H1_H1 ;  /* 0x30000071ffb07230 */ /* 0x000fe40000004100 */
[----:B------:R-:W-:Y:S01]  /*0b60*/  HADD2.F32 R113, -RZ, R116.H0_H0 ;  /* 0x20000074ff717230 */ /* 0x000fe20000004100 */
[----:B------:R-:W-:Y:S01]  /*0b70*/  FADD.FTZ R172, -R216, R172 ;  /* 0x000000acd8ac7221 */ /* 0x000fe20000010100 */
[----:B------:R-:W-:-:S02]  /*0b80*/  HADD2.F32 R186, -RZ, R109.H1_H1 ;  /* 0x3000006dffba7230 */ /* 0x000fc40000004100 */
[----:B------:R-:W-:Y:S02]  /*0b90*/  HADD2.F32 R175, -RZ, R112.H0_H0 ;  /* 0x20000070ffaf7230 */ /* 0x000fe40000004100 */
[--C-:B------:R-:W-:Y:S02]  /*0ba0*/  HADD2.F32 R181, -RZ, R115.reuse.H0_H0 ;  /* 0x20000073ffb57230 */ /* 0x100fe40000004100 */
[----:B------:R-:W-:Y:S02]  /*0bb0*/  HADD2.F32 R180, -RZ, R115.H1_H1 ;  /* 0x30000073ffb47230 */ /* 0x000fe40000004100 */
[----:B------:R-:W-:Y:S02]  /*0bc0*/  HADD2.F32 R187, -RZ, R110.H0_H0 ;  /* 0x2000006effbb7230 */ /* 0x000fe40000004100 */
[----:B------:R-:W-:Y:S02]  /*0bd0*/  HADD2.F32 R115, -RZ, R116.H1_H1 ;  /* 0x30000074ff737230 */ /* 0x000fe40000004100 */
[----:B------:R-:W-:-:S02]  /*0be0*/  HADD2.F32 R185, -RZ, R121.H0_H0 ;  /* 0x20000079ffb97230 */ /* 0x000fc40000004100 */
[----:B------:R-:W-:Y:S02]  /*0bf0*/  HADD2.F32 R184, -RZ, R121.H1_H1 ;  /* 0x30000079ffb87230 */ /* 0x000fe40000004100 */
[--C-:B0-----:R-:W-:Y:S02]  /*0c00*/  HADD2.F32 R3, -RZ, R123.reuse.H0_H0 ;  /* 0x2000007bff037230 */ /* 0x101fe40000004100 */
[----:B------:R-:W-:Y:S02]  /*0c10*/  HADD2.F32 R2, -RZ, R123.H1_H1 ;  /* 0x3000007bff027230 */ /* 0x000fe40000004100 */
[----:B------:R-:W-:Y:S02]  /*0c20*/  HADD2.F32 R110, -RZ, R110.H1_H1 ;  /* 0x3000006eff6e7230 */ /* 0x000fe40000004100 */
[----:B------:R-:W-:Y:S01]  /*0c30*/  HADD2.F32 R174, -RZ, R112.H1_H1 ;  /* 0x30000070ffae7230 */ /* 0x000fe20000004100 */
[----:B------:R-:W-:Y:S01]  /*0c40*/  FADD.FTZ R112, -R216, R173 ;  /* 0x000000add8707221 */ /* 0x000fe20000010100 */
[----:B------:R-:W-:-:S02]  /*0c50*/  HADD2.F32 R179, -RZ, R114.H0_H0 ;  /* 0x20000072ffb37230 */ /* 0x000fc40000004100 */
[----:B------:R-:W-:Y:S01]  /*0c60*/  HADD2.F32 R178, -RZ, R114.H1_H1 ;  /* 0x30000072ffb27230 */ /* 0x000fe20000004100 */
[C---:B------:R-:W-:Y:S01]  /*0c70*/  FADD.FTZ R114, -R216.reuse, R171 ;  /* 0x000000abd8727221 */ /* 0x040fe20000010100 */
[--C-:B------:R-:W-:Y:S02]  /*0c80*/  HADD2.F32 R121, -RZ, R124.reuse.H0_H0 ;  /* 0x2000007cff797230 */ /* 0x100fe40000004100 */
[----:B------:R-:W-:Y:S01]  /*0c90*/  HADD2.F32 R123, -RZ, R124.H1_H1 ;  /* 0x3000007cff7b7230 */ /* 0x000fe20000004100 */
[C---:B------:R-:W-:Y:S01]  /*0ca0*/  FADD.FTZ R124, -R216.reuse, R113 ;  /* 0x00000071d87c7221 */ /* 0x040fe20000010100 */
[----:B------:R-:W-:Y:S01]  /*0cb0*/  HADD2.F32 R188, -RZ, R111.H0_H0 ;  /* 0x2000006fffbc7230 */ /* 0x000fe20000004100 */
[----:B------:R-:W-:Y:S01]  /*0cc0*/  FADD.FTZ R186, -R216, R186 ;  /* 0x000000bad8ba7221 */ /* 0x000fe20000010100 */
[----:B-1----:R-:W-:Y:S01]  /*0cd0*/  HADD2.F32 R132, -RZ, R117.H0_H0 ;  /* 0x20000075ff847230 */ /* 0x002fe20000004100 */
[----:B-----5:R-:W-:Y:S01]  /*0ce0*/  FMUL.FTZ R113, R165, R172 ;  /* 0x000000aca5717220 */ /* 0x020fe20000410000 */
[----:B------:R-:W-:Y:S01]  /*0cf0*/  HADD2.F32 R111, -RZ, R111.H1_H1 ;  /* 0x3000006fff6f7230 */ /* 0x000fe20000004100 */
[----:B------:R-:W-:Y:S01]  /*0d00*/  FMUL.FTZ R172, R158, R175 ;  /* 0x000000af9eac7220 */ /* 0x000fe20000410000 */
[----:B------:R-:W-:Y:S01]  /*0d10*/  HADD2.F32 R117, -RZ, R117.H1_H1 ;  /* 0x30000075ff757230 */ /* 0x000fe20000004100 */
[----:B------:R-:W-:Y:S01]  /*0d20*/  FADD.FTZ R116, -R216, R187 ;  /* 0x000000bbd8747221 */ /* 0x000fe20000010100 */
[----:B------:R-:W-:-:S02]  /*0d30*/  HADD2.F32 R135, -RZ, R119.H0_H0 ;  /* 0x20000077ff877230 */ /* 0x000fc40000004100 */
[--C-:B------:R-:W-:Y:S02]  /*0d40*/  HADD2.F32 R190, -RZ, R126.reuse.H0_H0 ;  /* 0x2000007effbe7230 */ /* 0x100fe40000004100 */
[----:B------:R-:W-:Y:S01]  /*0d50*/  HADD2.F32 R193, -RZ, R126.H1_H1 ;  /* 0x3000007effc17230 */ /* 0x000fe20000004100 */
[C---:B------:R-:W-:Y:S01]  /*0d60*/  FADD.FTZ R126, -R216.reuse, R115 ;  /* 0x00000073d87e7221 */ /* 0x040fe20000010100 */
[--C-:B------:R-:W-:Y:S01]  /*0d70*/  HADD2.F32 R133, -RZ, R118.reuse.H0_H0 ;  /* 0x20000076ff857230 */ /* 0x100fe20000004100 */
[C---:B------:R-:W-:Y:S01]  /*0d80*/  FMUL.FTZ R112, R165.reuse, R112 ;  /* 0x00000070a5707220 */ /* 0x040fe20000410000 */
[----:B------:R-:W-:Y:S01]  /*0d90*/  HADD2.F32 R134, -RZ, R118.H1_H1 ;  /* 0x30000076ff867230 */ /* 0x000fe20000004100 */
[C---:B------:R-:W-:Y:S01]  /*0da0*/  FADD.FTZ R118, -R216.reuse, R110 ;  /* 0x0000006ed8767221 */ /* 0x040fe20000010100 */
[----:B------:R-:W-:Y:S01]  /*0db0*/  HADD2.F32 R119, -RZ, R119.H1_H1 ;  /* 0x30000077ff777230 */ /* 0x000fe20000004100 */
[C---:B------:R-:W-:Y:S01]  /*0dc0*/  FMUL.FTZ R115, R165.reuse, R114 ;  /* 0x00000072a5737220 */ /* 0x040fe20000410000 */
[--C-:B------:R-:W-:Y:S01]  /*0dd0*/  HADD2.F32 R183, -RZ, R120.reuse.H0_H0 ;  /* 0x20000078ffb77230 */ /* 0x100fe20000004100 */
[----:B------:R-:W-:Y:S01]  /*0de0*/  FMUL.FTZ R114, R165, R186 ;  /* 0x000000baa5727220 */ /* 0x000fe20000410000 */
[----:B------:R-:W-:Y:S01]  /*0df0*/  HADD2.F32 R182, -RZ, R120.H1_H1 ;  /* 0x30000078ffb67230 */ /* 0x000fe20000004100 */
[----:B------:R-:W-:Y:S01]  /*0e00*/  FADD.FTZ R120, -R216, R188 ;  /* 0x000000bcd8787221 */ /* 0x000fe20000010100 */
[----:B------:R-:W-:Y:S01]  /*0e10*/  HADD2.F32 R189, -RZ, R125.H0_H0 ;  /* 0x2000007dffbd7230 */ /* 0x000fe20000004100 */
[----:B------:R-:W-:Y:S01]  /*0e20*/  FFMA.FTZ R80, R113, R175, R80 ;  /* 0x000000af71507223 */ /* 0x000fe20000010050 */
[--C-:B------:R-:W-:Y:S01]  /*0e30*/  HADD2.F32 R109, -RZ, R122.reuse.H0_H0 ;  /* 0x2000007aff6d7230 */ /* 0x100fe20000004100 */
[----:B------:R-:W-:Y:S01]  /*0e40*/  FADD.FTZ R56, R56, R175 ;  /* 0x000000af38387221 */ /* 0x000fe20000010000 */
[----:B------:R-:W-:Y:S01]  /*0e50*/  HADD2.F32 R108, -RZ, R122.H1_H1 ;  /* 0x3000007aff6c7230 */ /* 0x000fe20000004100 */
[----:B------:R-:W-:-:S02]  /*0e60*/  FADD.FTZ R122, -R216, R111 ;  /* 0x0000006fd87a7221 */ /* 0x000fc40000010100 */
[C---:B------:R-:W-:Y:S02]  /*0e70*/  FADD.FTZ R192, -R216.reuse, R117 ;  /* 0x00000075d8c07221 */ /* 0x040fe40000010100 */
[----:B------:R-:W-:Y:S02]  /*0e80*/  FMUL.FTZ R175, R157, R174 ;  /* 0x000000ae9daf7220 */ /* 0x000fe40000410000 */
[----:B------:R-:W-:Y:S02]  /*0e90*/  FADD.FTZ R186, RZ, R172 ;  /* 0x000000acffba7221 */ /* 0x000fe40000010000 */
[----:B------:R-:W-:Y:S02]  /*0ea0*/  FMUL.FTZ R117, R165, R116 ;  /* 0x00000074a5757220 */ /* 0x000fe40000410000 */
[----:B------:R-:W-:Y:S02]  /*0eb0*/  FFMA.FTZ R187, R113, R172, RZ ;  /* 0x000000ac71bb7223 */ /* 0x000fe400000100ff */
[----:B------:R-:W-:-:S02]  /*0ec0*/  FADD.FTZ R200, -R216, R119 ;  /* 0x00000077d8c87221 */ /* 0x000fc40000010100 */
[----:B------:R-:W-:Y:S02]  /*0ed0*/  FMUL.FTZ R116, R165, R118 ;  /* 0x00000076a5747220 */ /* 0x000fe40000410000 */
[----:B------:R-:W-:Y:S02]  /*0ee0*/  FFMA.FTZ R81, R112, R174, R81 ;  /* 0x000000ae70517223 */ /* 0x000fe40000010051 */
[----:B------:R-:W-:Y:S02]  /*0ef0*/  FADD.FTZ R57, R57, R174 ;  /* 0x000000ae39397221 */ /* 0x000fe40000010000 */
[C---:B------:R-:W-:Y:S02]  /*0f00*/  FADD.FTZ R170, -R216.reuse, R132 ;  /* 0x00000084d8aa7221 */ /* 0x040fe40000010100 */
[----:B------:R-:W-:Y:S02]  /*0f10*/  FADD.FTZ R206, -R216, R189 ;  /* 0x000000bdd8ce7221 */ /* 0x000fe40000010100 */
[----:B------:R-:W-:-:S02]  /*0f20*/  FMUL.FTZ R119, R165, R120 ;  /* 0x00000078a5777220 */ /* 0x000fc40000410000 */
[-C--:B------:R-:W-:Y:S02]  /*0f30*/  FFMA.FTZ R82, R115, R177.reuse, R82 ;  /* 0x000000b173527223 */ /* 0x080fe40000010052 */
[----:B------:R-:W-:Y:S02]  /*0f40*/  FADD.FTZ R58, R58, R177 ;  /* 0x000000b13a3a7221 */ /* 0x000fe40000010000 */
[----:B------:R-:W-:Y:S02]  /*0f50*/  FMUL.FTZ R174, R156, R177 ;  /* 0x000000b19cae7220 */ /* 0x000fe40000410000 */
[----:B------:R-:W-:Y:S02]  /*0f60*/  FADD.FTZ R202, -R216, R121 ;  /* 0x00000079d8ca7221 */ /* 0x000fe40000010100 */
[----:B------:R-:W-:Y:S02]  /*0f70*/  FMUL.FTZ R118, R165, R122 ;  /* 0x0000007aa5767220 */ /* 0x000fe40000410000 */
[----:B------:R-:W-:-:S02]  /*0f80*/  FFMA.FTZ R83, R114, R176, R83 ;  /* 0x000000b072537223 */ /* 0x000fc40000010053 */
[----:B------:R-:W-:Y:S02]  /*0f90*/  FADD.FTZ R59, R59, R176 ;  /* 0x000000b03b3b7221 */ /* 0x000fe40000010000 */
[----:B------:R-:W-:Y:S02]  /*0fa0*/  FMUL.FTZ R177, R155, R176 ;  /* 0x000000b09bb17220 */ /* 0x000fe40000410000 */
[----:B------:R-:W-:Y:S02]  /*0fb0*/  FADD.FTZ R189, R186, R175 ;  /* 0x000000afbabd7221 */ /* 0x000fe40000010000 */
[----:B------:R-:W-:Y:S02]  /*0fc0*/  FMUL.FTZ R121, R165, R124 ;  /* 0x0000007ca5797220 */ /* 0x000fe40000410000 */
[----:B------:R-:W-:Y:S02]  /*0fd0*/  FFMA.FTZ R76, R117, R179, R76 ;  /* 0x000000b3754c7223 */ /* 0x000fe4000001004c */
[----:B------:R-:W-:-:S02]  /*0fe0*/  FADD.FTZ R52, R52, R179 ;  /* 0x000000b334347221 */ /* 0x000fc40000010000 */
[----:B------:R-:W-:Y:S02]  /*0ff0*/  FMUL.FTZ R176, R154, R179 ;  /* 0x000000b39ab07220 */ /* 0x000fe40000410000 */
[----:B------:R-:W-:Y:S02]  /*1000*/  FFMA.FTZ R187, R112, R175, R187 ;  /* 0x000000af70bb7223 */ /* 0x000fe400000100bb */
[----:B------:R-:W-:Y:S02]  /*1010*/  FADD.FTZ R204, -R216, R123 ;  /* 0x0000007bd8cc7221 */ /* 0x000fe40000010100 */
[----:B------:R-:W-:Y:S02]  /*1020*/  FMUL.FTZ R120, R165, R126 ;  /* 0x0000007ea5787220 */ /* 0x000fe40000410000 */
[----:B------:R-:W-:Y:S02]  /*1030*/  FFMA.FTZ R77, R116, R178, R77 ;  /* 0x000000b2744d7223 */ /* 0x000fe4000001004d */
[----:B------:R-:W-:-:S02]  /*1040*/  FADD.FTZ R53, R53, R178 ;  /* 0x000000b235357221 */ /* 0x000fc40000010000 */
[----:B------:R-:W-:Y:S02]  /*1050*/  FMUL.FTZ R179, R153, R178 ;  /* 0x000000b299b37220 */ /* 0x000fe40000410000 */
[----:B------:R-:W-:Y:S02]  /*1060*/  FMUL.FTZ R123, R165, R170 ;  /* 0x000000aaa57b7220 */ /* 0x000fe40000410000 */
[-C--:B------:R-:W-:Y:S02]  /*1070*/  FFMA.FTZ R78, R119, R181.reuse, R78 ;  /* 0x000000b5774e7223 */ /* 0x080fe4000001004e */
[----:B------:R-:W-:Y:S02]  /*1080*/  FADD.FTZ R54, R54, R181 ;  /* 0x000000b536367221 */ /* 0x000fe40000010000 */
[----:B------:R-:W-:Y:S02]  /*1090*/  FMUL.FTZ R178, R152, R181 ;  /* 0x000000b598b27220 */ /* 0x000fe40000410000 */
[----:B------:R-:W-:-:S02]  /*10a0*/  FFMA.FTZ R79, R118, R180, R79 ;  /* 0x000000b4764f7223 */ /* 0x000fc4000001004f */
[----:B------:R-:W-:Y:S02]  /*10b0*/  FADD.FTZ R55, R55, R180 ;  /* 0x000000b437377221 */ /* 0x000fe40000010000 */
[----:B------:R-:W-:Y:S02]  /*10c0*/  FMUL.FTZ R181, R151, R180 ;  /* 0x000000b497b57220 */ /* 0x000fe40000410000 */
[----:B------:R-:W-:Y:S02]  /*10d0*/  FADD.FTZ R186, R189, R174 ;  /* 0x000000aebdba7221 */ /* 0x000fe40000010000 */
[-C--:B------:R-:W-:Y:S02]  /*10e0*/  FFMA.FTZ R72, R121, R183.reuse, R72 ;  /* 0x000000b779487223 */ /* 0x080fe40000010048 */
[----:B------:R-:W-:Y:S02]  /*10f0*/  FADD.FTZ R48, R48, R183 ;  /* 0x000000b730307221 */ /* 0x000fe40000010000 */
[----:B------:R-:W-:-:S02]  /*1100*/  FMUL.FTZ R180, R150, R183 ;  /* 0x000000b796b47220 */ /* 0x000fc40000410000 */
[----:B------:R-:W-:Y:S02]  /*1110*/  FFMA.FTZ R187, R115, R174, R187 ;  /* 0x000000ae73bb7223 */ /* 0x000fe400000100bb */
[-C--:B------:R-:W-:Y:S02]  /*1120*/  FFMA.FTZ R73, R120, R182.reuse, R73 ;  /* 0x000000b678497223 */ /* 0x080fe40000010049 */
[----:B------:R-:W-:Y:S02]  /*1130*/  FADD.FTZ R49, R49, R182 ;  /* 0x000000b631317221 */ /* 0x000fe40000010000 */
[----:B------:R-:W-:Y:S02]  /*1140*/  FMUL.FTZ R183, R149, R182 ;  /* 0x000000b695b77220 */ /* 0x000fe40000410000 */
[----:B------:R-:W-:Y:S02]  /*1150*/  FFMA.FTZ R74, R123, R185, R74 ;  /* 0x000000b97b4a7223 */ /* 0x000fe4000001004a */
[----:B------:R-:W-:-:S02]  /*1160*/  FADD.FTZ R50, R50, R185 ;  /* 0x000000b932327221 */ /* 0x000fc40000010000 */
[----:B------:R-:W-:Y:S02]  /*1170*/  FMUL.FTZ R182, R148, R185 ;  /* 0x000000b994b67220 */ /* 0x000fe40000410000 */
[----:B------:R-:W-:Y:S02]  /*1180*/  FADD.FTZ R185, R186, R177 ;  /* 0x000000b1bab97221 */ /* 0x000fe40000010000 */
[----:B------:R-:W-:Y:S01]  /*1190*/  FFMA.FTZ R187, R114, R177, R187 ;  /* 0x000000b172bb7223 */ /* 0x000fe200000100bb */
[----:B------:R-:W-:Y:S01]  /*11a0*/  HADD2.F32 R125, -RZ, R125.H1_H1 ;  /* 0x3000007dff7d7230 */ /* 0x000fe20000004100 */
[----:B------:R-:W-:Y:S02]  /*11b0*/  FADD.FTZ R186, R185, R176 ;  /* 0x000000b0b9ba7221 */ /* 0x000fe40000010000 */
[----:B------:R-:W-:Y:S02]  /*11c0*/  FFMA.FTZ R187, R117, R176, R187 ;  /* 0x000000b075bb7223 */ /* 0x000fe400000100bb */
[----:B------:R-:W-:-:S02]  /*11d0*/  FADD.FTZ R194, -R216, R133 ;  /* 0x00000085d8c27221 */ /* 0x000fc40000010100 */
[----:B------:R-:W-:Y:S02]  /*11e0*/  FADD.FTZ R189, R186, R179 ;  /* 0x000000b3babd7221 */ /* 0x000fe40000010000 */
[----:B------:R-:W-:Y:S02]  /*11f0*/  FFMA.FTZ R187, R116, R179, R187 ;  /* 0x000000b374bb7223 */ /* 0x000fe400000100bb */
[C---:B------:R-:W-:Y:S02]  /*1200*/  FADD.FTZ R208, -R216.reuse, R125 ;  /* 0x0000007dd8d07221 */ /* 0x040fe40000010100 */
[C---:B------:R-:W-:Y:S01]  /*1210*/  FMUL.FTZ R122, R165.reuse, R192 ;  /* 0x000000c0a57a7220 */ /* 0x040fe20000410000 */
[--C-:B------:R-:W-:Y:S01]  /*1220*/  HADD2.F32 R195, -RZ, R127.reuse.H0_H0 ;  /* 0x2000007fffc37230 */ /* 0x100fe20000004100 */
[----:B------:R-:W-:Y:S02]  /*1230*/  FADD.FTZ R196, -R216, R134 ;  /* 0x00000086d8c47221 */ /* 0x000fe40000010100 */
[----:B------:R-:W-:Y:S01]  /*1240*/  FMUL.FTZ R125, R165, R194 ;  /* 0x000000c2a57d7220 */ /* 0x000fe20000410000 */
[----:B------:R-:W-:Y:S01]  /*1250*/  HADD2.F32 R127, -RZ, R127.H1_H1 ;  /* 0x3000007fff7f7230 */ /* 0x000fe20000004100 */
[----:B------:R-:W-:-:S02]  /*1260*/  FADD.FTZ R186, R189, R178 ;  /* 0x000000b2bdba7221 */ /* 0x000fc40000010000 */
[----:B------:R-:W-:Y:S02]  /*1270*/  FFMA.FTZ R187, R119, R178, R187 ;  /* 0x000000b277bb7223 */ /* 0x000fe400000100bb */
[-C--:B------:R-:W-:Y:S02]  /*1280*/  FFMA.FTZ R75, R122, R184.reuse, R75 ;  /* 0x000000b87a4b7223 */ /* 0x080fe4000001004b */
[----:B------:R-:W-:Y:S02]  /*1290*/  FADD.FTZ R51, R51, R184 ;  /* 0x000000b833337221 */ /* 0x000fe40000010000 */
[----:B------:R-:W-:Y:S02]  /*12a0*/  FMUL.FTZ R185, R147, R184 ;  /* 0x000000b893b97220 */ /* 0x000fe40000410000 */
[----:B------:R-:W-:Y:S02]  /*12b0*/  FADD.FTZ R198, -R216, R135 ;  /* 0x00000087d8c67221 */ /* 0x000fe40000010100 */
        /* <DEDUP_REMOVED lines=11> */
[----:B------:R-:W-:Y:S02]  /*1370*/  FADD.FTZ R108, R109, R180 ;  /* 0x000000b46d6c7221 */ /* 0x000fe40000010000 */
[----:B------:R-:W-:-:S02]  /*1380*/  FFMA.FTZ R109, R121, R180, R186 ;  /* 0x000000b4796d7223 */ /* 0x000fc400000100ba */
[-C--:B------:R-:W-:Y:S02]  /*1390*/  FFMA.FTZ R70, R127, R3.reuse, R70 ;  /* 0x000000037f467223 */ /* 0x080fe40000010046 */
[----:B------:R-:W-:Y:S02]  /*13a0*/  FADD.FTZ R46, R46, R3 ;  /* 0x000000032e2e7221 */ /* 0x000fe40000010000 */
        /* <DEDUP_REMOVED lines=13> */
[----:B------:R-:W-:Y:S02]  /*1480*/  FADD.FTZ R3, R2, R187 ;  /* 0x000000bb02037221 */ /* 0x000fe40000010000 */
[----:B------:R-:W-:Y:S02]  /*1490*/  FFMA.FTZ R109, R124, R187, R109 ;  /* 0x000000bb7c6d7223 */ /* 0x000fe4000001006d */
[----:B------:R-:W-:Y:S01]  /*14a0*/  FADD.FTZ R212, -R216, R193 ;  /* 0x000000c1d8d47221 */ /* 0x000fe20000010100 */
[----:B------:R-:W-:Y:S01]  /*14b0*/  HADD2.F32 R193, -RZ, R128.H0_H0 ;  /* 0x20000080ffc17230 */ /* 0x000fe20000004100 */
[----:B------:R-:W-:-:S02]  /*14c0*/  FADD.FTZ R2, R3, R186 ;  /* 0x000000ba03027221 */ /* 0x000fc40000010000 */
[----:B------:R-:W-:Y:S01]  /*14d0*/  FFMA.FTZ R109, R127, R186, R109 ;  /* 0x000000ba7f6d7223 */ /* 0x000fe2000001006d */
[--C-:B------:R-:W-:Y:S01]  /*14e0*/  HADD2.F32 R135, -RZ, R129.reuse.H0_H0 ;  /* 0x20000081ff877230 */ /* 0x100fe20000004100 */
[----:B------:R-:W-:Y:S01]  /*14f0*/  FADD.FTZ R210, -R216, R190 ;  /* 0x000000bed8d27221 */ /* 0x000fe20000010100 */
[----:B------:R-:W-:Y:S01]  /*1500*/  HADD2.F32 R188, -RZ, R129.H1_H1 ;  /* 0x30000081ffbc7230 */ /* 0x000fe20000004100 */
[----:B------:R-:W-:Y:S01]  /*1510*/  FMUL.FTZ R129, R165, R202 ;  /* 0x000000caa5817220 */ /* 0x000fe20000410000 */
[----:B------:R-:W-:Y:S01]  /*1520*/  HADD2.F32 R190, -RZ, R128.H1_H1 ;  /* 0x30000080ffbe7230 */ /* 0x000fe20000004100 */
        /* <DEDUP_REMOVED lines=9> */
[--C-:B------:R-:W-:Y:S01]  /*15c0*/  HADD2.F32 R111, -RZ, R131.reuse.H0_H0 ;  /* 0x20000083ff6f7230 */ /* 0x100fe20000004100 */
[----:B------:R-:W-:Y:S01]  /*15d0*/  FFMA.FTZ R65, R128, R190, R65 ;  /* 0x000000be80417223 */ /* 0x000fe20000010041 */
[----:B------:R-:W-:Y:S01]  /*15e0*/  HADD2.F32 R132, -RZ, R131.H1_H1 ;  /* 0x30000083ff847230 */ /* 0x000fe20000004100 */
[----:B------:R-:W-:-:S02]  /*15f0*/  FADD.FTZ R41, R41, R190 ;  /* 0x000000be29297221 */ /* 0x000fc40000010000 */
[C---:B------:R-:W-:Y:S02]  /*1600*/  FMUL.FTZ R131, R165.reuse, R206 ;  /* 0x000000cea5837220 */ /* 0x040fe40000410000 */
[----:B------:R-:W-:Y:S02]  /*1610*/  FMUL.FTZ R190, R140, R135 ;  /* 0x000000878cbe7220 */ /* 0x000fe40000410000 */
[----:B------:R-:W-:Y:S02]  /*1620*/  FADD.FTZ R109, R2, R193 ;  /* 0x000000c1026d7221 */ /* 0x000fe40000010000 */
[----:B------:R-:W-:Y:S01]  /*1630*/  FFMA.FTZ R3, R128, R193, R3 ;  /* 0x000000c180037223 */ /* 0x000fe20000010003 */
[--C-:B------:R-:W-:Y:S01]  /*1640*/  HADD2.F32 R133, -RZ, R130.reuse.H0_H0 ;  /* 0x20000082ff857230 */ /* 0x100fe20000004100 */
[----:B------:R-:W-:Y:S01]  /*1650*/  FADD.FTZ R214, -R216, R195 ;  /* 0x000000c3d8d67221 */ /* 0x000fe20000010100 */
[----:B------:R-:W-:Y:S01]  /*1660*/  HADD2.F32 R134, -RZ, R130.H1_H1 ;  /* 0x30000082ff867230 */ /* 0x000fe20000004100 */
        /* <DEDUP_REMOVED lines=34> */
.L_x_1449:
[----:B------:R-:W-:Y:S05]  /*1890*/  BSYNC B1 ;  /* 0x0000000000017941 */ /* 0x000fea0003800000 */
.L_x_1447:
[----:B------:R-:W-:Y:S05]  /*18a0*/  BRA.DIV ~URZ, `(.L_x_1450) ;  /* 0x000034527f007947 */ /* 0x000fea000b800000 */
[----:B------:R1:W2:Y:S02]  /*18b0*/  SHFL.BFLY PT, R110, R109, 0x1, 0x1f ;  /* 0x0c201f006d6e7f89 */ /* 0x0002a400000e0000 */
.L_x_1529:
        /* <DEDUP_REMOVED lines=18> */
.L_x_1530:
        /* <DEDUP_REMOVED lines=22> */
[----:B------:R-:W-:Y:S01]  /*1b40*/  HADD2.F32 R2, -RZ, R84.H0_H0 ;  /* 0x20000054ff027230 */ /* 0x000fe20000004100 */
[----:B------:R-:W-:Y:S05]  /*1b50*/  BRA `(.L_x_1454) ;  /* 0x000000b000007947 */ /* 0x000fea0003800000 */
.L_x_1453:
        /* <DEDUP_REMOVED lines=9> */
[----:B------:R-:W-:-:S05]  /*1bf0*/  @P3 HADD2.F32 R3, -RZ, R84.H0_H0 ;  /* 0x20000054ff033230 */ /* 0x000fca0000004100 */
[----:B------:R-:W-:Y:S02]  /*1c00*/  @P3 FADD.FTZ R2, R2, R3 ;  /* 0x0000000302023221 */ /* 0x000fe40000010000 */
.L_x_1454:
[----:B------:R-:W-:Y:S05]  /*1c10*/  BSYNC B1 ;  /* 0x0000000000017941 */ /* 0x000fea0003800000 */
.L_x_1452:
[----:B------:R-:W-:Y:S01]  /*1c20*/  ISETP.NE.U32.AND P0, PT, RZ, c[0x0][0x258], PT ;  /* 0x00009600ff007a0c */ /* 0x000fe20003f05070 */
[----:B------:R-:W-:Y:S01]  /*1c30*/  @P2 HADD2.F32 R108, -RZ, R160.H0_H0 ;  /* 0x200000a0ff6c2230 */ /* 0x000fe20000004100 */
[----:B------:R-:W-:Y:S01]  /*1c40*/  @P2 FMUL.FTZ R3, R2, c[0x0][0x1ec] ;  /* 0x00007b0002032a20 */ /* 0x000fe20000410000 */
[----:B------:R-:W-:Y:S01]  /*1c50*/  BSSY B1, `(.L_x_1455) ;  /* 0x0000015000017945 */ /* 0x000fe20003800000 */
[----:B------:R-:W-:Y:S02]  /*1c60*/  ISETP.NE.AND.EX P0, PT, RZ, c[0x0][0x25c], PT, P0 ;  /* 0x00009700ff007a0c */ /* 0x000fe40003f05300 */
[----:B------:R-:W-:Y:S01]  /*1c70*/  @P2 FMUL.FTZ R109, R3, R108 ;  /* 0x0000006c036d2220 */ /* 0x000fe20000410000 */
[----:B-----5:R-:W-:-:S04]  /*1c80*/  @P2 HADD2.F32 R108, -RZ, R96.H0_H0 ;  /* 0x20000060ff6c2230 */ /* 0x020fc80000004100 */
[----:B------:R-:W-:Y:S01]  /*1c90*/  @P2 F2FP.PACK_AB R109, RZ, R109 ;  /* 0x0000006dff6d223e */ /* 0x000fe200000000ff */
[----:B------:R-:W-:-:S03]  /*1ca0*/  @P2 FFMA.FTZ R16, R3, R108, R16 ;  /* 0x0000006c03102223 */ /* 0x000fc60000010010 */
        /* <DEDUP_REMOVED lines=8> */
.L_x_1456:
[----:B------:R-:W-:-:S04]  /*1d30*/  ISETP.NE.AND P4, PT, R191, RZ, PT ;  /* 0x000000ffbf00720c */ /* 0x000fc80003f85270 */
[----:B------:R-:W-:-:S05]  /*1d40*/  FSEL R3, R111, RZ, !P4 ;  /* 0x000000ff6f037208 */ /* 0x000fca0006000000 */
[----:B------:R-:W-:Y:S01]  /*1d50*/  FFMA.FTZ R2, R112, R132, R3 ;  /* 0x0000008470027223 */ /* 0x000fe20000010003 */
[----:B------:R-:W-:-:S03]  /*1d60*/  @P3 HADD2.F32 R3, -RZ, R84.H1_H1 ;  /* 0x30000054ff033230 */ /* 0x000fc60000004100 */
[----:B------:R-:W-:-:S04]  /*1d70*/  FADD.FTZ R2, R175, -R2 ;  /* 0x80000002af027221 */ /* 0x000fc80000010000 */
[----:B------:R-:W-:-:S04]  /*1d80*/  FMUL.FTZ R2, R165, R2 ;  /* 0x00000002a5027220 */ /* 0x000fc80000410000 */
[----:B------:R-:W-:Y:S02]  /*1d90*/  @P3 FADD.FTZ R2, R2, R3 ;  /* 0x0000000302023221 */ /* 0x000fe40000010000 */
.L_x_1457:
[----:B------:R-:W-:Y:S05]  /*1da0*/  BSYNC B1 ;  /* 0x0000000000017941 */ /* 0x000fea0003800000 */
.L_x_1455:
[----:B------:R-:W-:Y:S01]  /*1db0*/  @P2 HADD2.F32 R3, -RZ, R160.H1_H1 ;  /* 0x300000a0ff032230 */ /* 0x000fe20000004100 */
[----:B------:R-:W-:Y:S01]  /*1dc0*/  @P2 FMUL.FTZ R108, R2, c[0x0][0x1ec] ;  /* 0x00007b00026c2a20 */ /* 0x000fe20000410000 */
[----:B------:R-:W-:Y:S01]  /*1dd0*/  @P0 F2FP.PACK_AB R2, RZ, R2 ;  /* 0x00000002ff02023e */ /* 0x000fe200000000ff */
[----:B------:R-:W-:Y:S02]  /*1de0*/  BSSY B1, `(.L_x_1458) ;  /* 0x0000013000017945 */ /* 0x000fe40003800000 */
[----:B------:R-:W-:Y:S01]  /*1df0*/  @P2 FMUL.FTZ R109, R108, R3 ;  /* 0x000000036c6d2220 */ /* 0x000fe20000410000 */
[----:B------:R-:W-:Y:S01]  /*1e00*/  @P2 HADD2.F32 R3, -RZ, R96.H1_H1 ;  /* 0x30000060ff032230 */ /* 0x000fe20000004100 */
[----:B------:R-:W-:-:S03]  /*1e10*/  @P0 PRMT R100, R100, 0x5410, R2 ;  /* 0x0000541064640816 */ /* 0x000fc60000000002 */
[----:B------:R-:W-:Y:S01]  /*1e20*/  @P2 F2FP.PACK_AB R109, RZ, R109 ;  /* 0x0000006dff6d223e */ /* 0x000fe200000000ff */
[----:B------:R-:W-:-:S03]  /*1e30*/  @P2 FFMA.FTZ R17, R108, R3, R17 ;  /* 0x000000036c112223 */ /* 0x000fc60000010011 */
[----:B------:R-:W-:Y:S01]  /*1e40*/  @P2 PRMT R104, R104, 0x5410, R109 ;  /* 0x0000541068682816 */ /* 0x000fe2000000006d */
[----:B------:R-:W-:Y:S05]  /*1e50*/  @P1 BRA `(.L_x_1459) ;  /* 0x0000004000001947 */ /* 0x000fea0003800000 */
[----:B------:R-:W-:Y:S01]  /*1e60*/  MOV R2, RZ ;  /* 0x000000ff00027202 */ /* 0x000fe20000000f00 */
[----:B------:R-:W-:Y:S05]  /*1e70*/  @!P3 BRA `(.L_x_1460) ;  /* 0x000000900000b947 */ /* 0x000fea0003800000 */
[----:B------:R-:W-:Y:S01]  /*1e80*/  HADD2.F32 R2, -RZ, R85.H0_H0 ;  /* 0x20000055ff027230 */ /* 0x000fe20000004100 */
[----:B------:R-:W-:Y:S05]  /*1e90*/  BRA `(.L_x_1460) ;  /* 0x0000007000007947 */ /* 0x000fea0003800000 */
.L_x_1459:
[----:B------:R-:W-:-:S04]  /*1ea0*/  ISETP.NE.AND P4, PT, R191, RZ, PT ;  /* 0x000000ffbf00720c */ /* 0x000fc80003f85270 */
[----:B------:R-:W-:-:S05]  /*1eb0*/  FSEL R3, R111, RZ, !P4 ;  /* 0x000000ff6f037208 */ /* 0x000fca0006000000 */
[----:B------:R-:W-:-:S04]  /*1ec0*/  FFMA.FTZ R3, R115, R132, R3 ;  /* 0x0000008473037223 */ /* 0x000fc80000010003 */
[----:B------:R-:W-:Y:S01]  /*1ed0*/  FADD.FTZ R2, R174, -R3 ;  /* 0x80000003ae027221 */ /* 0x000fe20000010000 */
[----:B------:R-:W-:-:S03]  /*1ee0*/  @P3 HADD2.F32 R3, -RZ, R85.H0_H0 ;  /* 0x20000055ff033230 */ /* 0x000fc60000004100 */
[----:B------:R-:W-:-:S04]  /*1ef0*/  FMUL.FTZ R2, R165, R2 ;  /* 0x00000002a5027220 */ /* 0x000fc80000410000 */
[----:B------:R-:W-:Y:S02]  /*1f00*/  @P3 FADD.FTZ R2, R2, R3 ;  /* 0x0000000302023221 */ /* 0x000fe40000010000 */
.L_x_1460:
[----:B------:R-:W-:Y:S05]  /*1f10*/  BSYNC B1 ;  /* 0x0000000000017941 */ /* 0x000fea0003800000 */
.L_x_1458:
[----:B------:R-:W-:Y:S01]  /*1f20*/  @P2 HADD2.F32 R108, -RZ, R161.H0_H0 ;  /* 0x200000a1ff6c2230 */ /* 0x000fe20000004100 */
[----:B------:R-:W-:Y:S01]  /*1f30*/  @P2 FMUL.FTZ R3, R2, c[0x0][0x1ec] ;  /* 0x00007b0002032a20 */ /* 0x000fe20000410000 */
[----:B------:R-:W-:Y:S01]  /*1f40*/  @P0 F2FP.PACK_AB R2, RZ, R2 ;  /* 0x00000002ff02023e */ /* 0x000fe200000000ff */
[----:B------:R-:W-:Y:S02]  /*1f50*/  BSSY B1, `(.L_x_1461) ;  /* 0x0000013000017945 */ /* 0x000fe40003800000 */
[----:B------:R-:W-:Y:S01]  /*1f60*/  @P2 FMUL.FTZ R109, R3, R108 ;  /* 0x0000006c036d2220 */ /* 0x000fe20000410000 */
[----:B------:R-:W-:Y:S01]  /*1f70*/  @P2 HADD2.F32 R108, -RZ, R97.H0_H0 ;  /* 0x20000061ff6c2230 */ /* 0x000fe20000004100 */
[----:B------:R-:W-:-:S03]  /*1f80*/  @P0 PRMT R101, R2, 0x7610, R101 ;  /* 0x0000761002650816 */ /* 0x000fc60000000065 */
[----:B------:R-:W-:Y:S01]  /*1f90*/  @P2 F2FP.PACK_AB R109, RZ, R109 ;  /* 0x0000006dff6d223e */ /* 0x000fe200000000ff */
[----:B------:R-:W-:-:S03]  /*1fa0*/  @P2 FFMA.FTZ R18, R3, R108, R18 ;  /* 0x0000006c03122223 */ /* 0x000fc60000010012 */
[----:B------:R-:W-:Y:S01]  /*1fb0*/  @P2 PRMT R105, R109, 0x7610, R105 ;  /* 0x000076106d692816 */ /* 0x000fe20000000069 */
[----:B------:R-:W-:Y:S05]  /*1fc0*/  @P1 BRA `(.L_x_1462) ;  /* 0x0000004000001947 */ /* 0x000fea0003800000 */
[----:B------:R-:W-:Y:S01]  /*1fd0*/  HFMA2.MMA R2, -RZ, RZ, 0, 0 ;  /* 0x00000000ff027435 */ /* 0x000fe200000001ff */
[----:B------:R-:W-:Y:S05]  /*1fe0*/  @!P3 BRA `(.L_x_1463) ;  /* 0x000000900000b947 */ /* 0x000fea0003800000 */
[----:B------:R-:W-:Y:S01]  /*1ff0*/  HADD2.F32 R2, -RZ, R85.H1_H1 ;  /* 0x30000055ff027230 */ /* 0x000fe20000004100 */
[----:B------:R-:W-:Y:S05]  /*2000*/  BRA `(.L_x_1463) ;  /* 0x0000007000007947 */ /* 0x000fea0003800000 */
.L_x_1462:
[----:B------:R-:W-:-:S04]  /*2010*/  ISETP.NE.AND P4, PT, R191, RZ, PT ;  /* 0x000000ffbf00720c */ /* 0x000fc80003f85270 */
[----:B------:R-:W-:-:S05]  /*2020*/  FSEL R3, R111, RZ, !P4 ;  /* 0x000000ff6f037208 */ /* 0x000fca0006000000 */
[----:B------:R-:W-:Y:S01]  /*2030*/  FFMA.FTZ R2, R114, R132, R3 ;  /* 0x0000008472027223 */ /* 0x000fe20000010003 */
[----:B------:R-:W-:-:S03]  /*2040*/  @P3 HADD2.F32 R3, -RZ, R85.H1_H1 ;  /* 0x30000055ff033230 */ /* 0x000fc60000004100 */
[----:B------:R-:W-:-:S04]  /*2050*/  FADD.FTZ R2, R177, -R2 ;  /* 0x80000002b1027221 */ /* 0x000fc80000010000 */
[----:B------:R-:W-:-:S04]  /*2060*/  FMUL.FTZ R2, R165, R2 ;  /* 0x00000002a5027220 */ /* 0x000fc80000410000 */
[----:B------:R-:W-:Y:S02]  /*2070*/  @P3 FADD.FTZ R2, R2, R3 ;  /* 0x0000000302023221 */ /* 0x000fe40000010000 */
.L_x_1463:
[----:B------:R-:W-:Y:S05]  /*2080*/  BSYNC B1 ;  /* 0x0000000000017941 */ /* 0x000fea0003800000 */
.L_x_1461:
        /* <DEDUP_REMOVED lines=15> */
.L_x_1465:
[----:B------:R-:W-:-:S04]  /*2180*/  ISETP.NE.AND P4, PT, R191, RZ, PT ;  /* 0x000000ffbf00720c */ /* 0x000fc80003f85270 */
[----:B------:R-:W-:-:S05]  /*2190*/  FSEL R3, R111, RZ, !P4 ;  /* 0x000000ff6f037208 */ /* 0x000fca0006000000 */
[----:B------:R-:W-:-:S04]  /*21a0*/  FFMA.FTZ R3, R117, R132, R3 ;  /* 0x0000008475037223 */ /* 0x000fc80000010003 */
[----:B------:R-:W-:Y:S01]  /*21b0*/  FADD.FTZ R2, R176, -R3 ;  /* 0x80000003b0027221 */ /* 0x000fe20000010000 */
[----:B------:R-:W-:-:S03]  /*21c0*/  @P3 HADD2.F32 R3, -RZ, R86.H0_H0 ;  /* 0x20000056ff033230 */ /* 0x000fc60000004100 */
[----:B------:R-:W-:-:S04]  /*21d0*/  FMUL.FTZ R2, R165, R2 ;  /* 0x00000002a5027220 */ /* 0x000fc80000410000 */
[----:B------:R-:W-:Y:S02]  /*21e0*/  @P3 FADD.FTZ R2, R2, R3 ;  /* 0x0000000302023221 */ /* 0x000fe40000010000 */
.L_x_1466:
[----:B------:R-:W-:Y:S05]  /*21f0*/  BSYNC B1 ;  /* 0x0000000000017941 */ /* 0x000fea0003800000 */
.L_x_1464:
        /* <DEDUP_REMOVED lines=15> */
.L_x_1468:
[----:B------:R-:W-:-:S04]  /*22f0*/  ISETP.NE.AND P4, PT, R191, RZ, PT ;  /* 0x000000ffbf00720c */ /* 0x000fc80003f85270 */
[----:B------:R-:W-:-:S05]  /*2300*/  FSEL R3, R111, RZ, !P4 ;  /* 0x000000ff6f037208 */ /* 0x000fca0006000000 */
[----:B------:R-:W-:Y:S01]  /*2310*/  FFMA.FTZ R2, R116, R132, R3 ;  /* 0x0000008474027223 */ /* 0x000fe20000010003 */
[----:B------:R-:W-:-:S03]  /*2320*/  @P3 HADD2.F32 R3, -RZ, R86.H1_H1 ;  /* 0x30000056ff033230 */ /* 0x000fc60000004100 */
[----:B------:R-:W-:-:S04]  /*2330*/  FADD.FTZ R2, R179, -R2 ;  /* 0x80000002b3027221 */ /* 0x000fc80000010000 */
[----:B------:R-:W-:-:S04]  /*2340*/  FMUL.FTZ R2, R165, R2 ;  /* 0x00000002a5027220 */ /* 0x000fc80000410000 */
[----:B------:R-:W-:Y:S02]  /*2350*/  @P3 FADD.FTZ R2, R2, R3 ;  /* 0x0000000302023221 */ /* 0x000fe40000010000 */
.L_x_1469:
[----:B------:R-:W-:Y:S05]  /*2360*/  BSYNC B1 ;  /* 0x0000000000017941 */ /* 0x000fea0003800000 */
.L_x_1467:
        /* <DEDUP_REMOVED lines=15> */
.L_x_1471:
[----:B------:R-:W-:-:S04]  /*2460*/  ISETP.NE.AND P4, PT, R191, RZ, PT ;  /* 0x000000ffbf00720c */ /* 0x000fc80003f85270 */
[----:B------:R-:W-:-:S05]  /*2470*/  FSEL R3, R111, RZ, !P4 ;  /* 0x000000ff6f037208 */ /* 0x000fca0006000000 */
[----:B------:R-:W-:-:S04]  /*2480*/  FFMA.FTZ R3, R119, R132, R3 ;  /* 0x0000008477037223 */ /* 0x000fc80000010003 */
[----:B------:R-:W-:Y:S01]  /*2490*/  FADD.FTZ R2, R178, -R3 ;  /* 0x80000003b2027221 */ /* 0x000fe20000010000 */
[----:B------:R-:W-:-:S03]  /*24a0*/  @P3 HADD2.F32 R3, -RZ, R87.H0_H0 ;  /* 0x20000057ff033230 */ /* 0x000fc60000004100 */
[----:B------:R-:W-:-:S04]  /*24b0*/  FMUL.FTZ R2, R165, R2 ;  /* 0x00000002a5027220 */ /* 0x000fc80000410000 */
[----:B------:R-:W-:Y:S02]  /*24c0*/  @P3 FADD.FTZ R2, R2, R3 ;  /* 0x0000000302023221 */ /* 0x000fe40000010000 */
.L_x_1472:
[----:B------:R-:W-:Y:S05]  /*24d0*/  BSYNC B1 ;  /* 0x0000000000017941 */ /* 0x000fea0003800000 */
.L_x_1470:
        /* <DEDUP_REMOVED lines=15> */
.L_x_1474:
[----:B------:R-:W-:-:S04]  /*25d0*/  ISETP.NE.AND P4, PT, R191, RZ, PT ;  /* 0x000000ffbf00720c */ /* 0x000fc80003f85270 */
[----:B------:R-:W-:-:S05]  /*25e0*/  FSEL R3, R111, RZ, !P4 ;  /* 0x000000ff6f037208 */ /* 0x000fca0006000000 */
[----:B------:R-:W-:Y:S01]  /*25f0*/  FFMA.FTZ R2, R118, R132, R3 ;  /* 0x0000008476027223 */ /* 0x000fe20000010003 */
[----:B------:R-:W-:-:S03]  /*2600*/  @P3 HADD2.F32 R3, -RZ, R87.H1_H1 ;  /* 0x30000057ff033230 */ /* 0x000fc60000004100 */
[----:B------:R-:W-:-:S04]  /*2610*/  FADD.FTZ R2, R181, -R2 ;  /* 0x80000002b5027221 */ /* 0x000fc80000010000 */
[----:B------:R-:W-:-:S04]  /*2620*/  FMUL.FTZ R2, R165, R2 ;  /* 0x00000002a5027220 */ /* 0x000fc80000410000 */
[----:B------:R-:W-:Y:S02]  /*2630*/  @P3 FADD.FTZ R2, R2, R3 ;  /* 0x0000000302023221 */ /* 0x000fe40000010000 */
.L_x_1475:
[----:B------:R-:W-:Y:S05]  /*2640*/  BSYNC B1 ;  /* 0x0000000000017941 */ /* 0x000fea0003800000 */
.L_x_1473:
[----:B------:R-:W-:Y:S01]  /*2650*/  @P2 HADD2.F32 R3, -RZ, R163.H1_H1 ;  /* 0x300000a3ff032230 */ /* 0x000fe20000004100 */
[----:B------:R-:W-:Y:S01]  /*2660*/  @P2 FMUL.FTZ R134, R2, c[0x0][0x1ec] ;  /* 0x00007b0002862a20 */ /* 0x000fe20000410000 */
[----:B------:R-:W-:Y:S01]  /*2670*/  @P0 MOV R109, 0x10 ;  /* 0x00000010006d0802 */ /* 0x000fe20000000f00 */
[----:B------:R-:W-:Y:S01]  /*2680*/  BSSY B1, `(.L_x_1476) ;  /* 0x0000011000017945 */ /* 0x000fe20003800000 */
        /* <DEDUP_REMOVED lines=9> */
[----:B------:R0:W-:Y:S04]  /*2720*/  @P0 STG.E.128 [R2.64], R100 ;  /* 0x0000006402000986 */ /* 0x0001e8000c101d04 */
[----:B------:R0:W-:Y:S01]  /*2730*/  @P2 STG.E.128 [R108.64], R104 ;  /* 0x000000686c002986 */ /* 0x0001e2000c101d04 */
[----:B------:R-:W-:Y:S05]  /*2740*/  @!P2 BRA `(.L_x_1477) ;  /* 0x000000400000a947 */ /* 0x000fea0003800000 */
[----:B------:R-:W-:Y:S01]  /*2750*/  HFMA2.MMA R97, -RZ, RZ, 0, 9.5367431640625e-07 ;  /* 0x00000010ff617435 */ /* 0x000fe200000001ff */
[----:B------:R-:W-:-:S09]  /*2760*/  IADD3 R96, R110, 0x20, RZ ;  /* 0x000000206e607810 */ /* 0x000fd20007ffe0ff */
[----:B------:R-:W-:-:S06]  /*2770*/  IMAD.WIDE.U32 R96, R96, R97, c[0x0][0x170] ;  /* 0x00005c0060607625 */ /* 0x000fcc00078e0061 */
[----:B------:R-:W5:Y:S02]  /*2780*/  LDG.E.128 R96, [R96.64] ;  /* 0x0000000460607981 */ /* 0x000f64000c1e1d00 */
.L_x_1477:
[----:B------:R-:W-:Y:S05]  /*2790*/  BSYNC B1 ;  /* 0x0000000000017941 */ /* 0x000fea0003800000 */
.L_x_1476:
[----:B------:R-:W-:Y:S01]  /*27a0*/  BSSY B1, `(.L_x_1478) ;  /* 0x000000e000017945 */ /* 0x000fe20003800000 */
[----:B------:R-:W-:Y:S01]  /*27b0*/  @P2 FFMA.FTZ R23, R134, R133, R23 ;  /* 0x0000008586172223 */ /* 0x000fe20000010017 */
[----:B------:R-:W-:Y:S05]  /*27c0*/  @P1 BRA `(.L_x_1479) ;  /* 0x0000004000001947 */ /* 0x000fea0003800000 */
[----:B0-----:R-:W-:Y:S01]  /*27d0*/  MOV R2, RZ ;  /* 0x000000ff00027202 */ /* 0x001fe20000000f00 */
[----:B------:R-:W-:Y:S05]  /*27e0*/  @!P3 BRA `(.L_x_1480) ;  /* 0x000000900000b947 */ /* 0x000fea0003800000 */
[----:B------:R-:W-:Y:S01]  /*27f0*/  HADD2.F32 R2, -RZ, R88.H0_H0 ;  /* 0x20000058ff027230 */ /* 0x000fe20000004100 */
[----:B------:R-:W-:Y:S05]  /*2800*/  BRA `(.L_x_1480) ;  /* 0x0000007000007947 */ /* 0x000fea0003800000 */
.L_x_1479:
[----:B------:R-:W-:-:S04]  /*2810*/  ISETP.NE.AND P4, PT, R191, RZ, PT ;  /* 0x000000ffbf00720c */ /* 0x000fc80003f85270 */
[----:B0-----:R-:W-:-:S05]  /*2820*/  FSEL R3, R111, RZ, !P4 ;  /* 0x000000ff6f037208 */ /* 0x001fca0006000000 */
[----:B------:R-:W-:-:S04]  /*2830*/  FFMA.FTZ R3, R121, R132, R3 ;  /* 0x0000008479037223 */ /* 0x000fc80000010003 */
[----:B------:R-:W-:Y:S01]  /*2840*/  FADD.FTZ R2, R180, -R3 ;  /* 0x80000003b4027221 */ /* 0x000fe20000010000 */
[----:B------:R-:W-:-:S03]  /*2850*/  @P3 HADD2.F32 R3, -RZ, R88.H0_H0 ;  /* 0x20000058ff033230 */ /* 0x000fc60000004100 */
[----:B------:R-:W-:-:S04]  /*2860*/  FMUL.FTZ R2, R165, R2 ;  /* 0x00000002a5027220 */ /* 0x000fc80000410000 */
[----:B------:R-:W-:Y:S02]  /*2870*/  @P3 FADD.FTZ R2, R2, R3 ;  /* 0x0000000302023221 */ /* 0x000fe40000010000 */
.L_x_1480:
[----:B------:R-:W-:Y:S05]  /*2880*/  BSYNC B1 ;  /* 0x0000000000017941 */ /* 0x000fea0003800000 */
.L_x_1478:
[----:B------:R-:W-:Y:S01]  /*2890*/  @P2 HADD2.F32 R108, -RZ, R8.H0_H0 ;  /* 0x20000008ff6c2230 */ /* 0x000fe20000004100 */
[----:B------:R-:W-:Y:S01]  /*28a0*/  @P2 FMUL.FTZ R3, R2, c[0x0][0x1ec] ;  /* 0x00007b0002032a20 */ /* 0x000fe20000410000 */
[----:B-----5:R-:W-:Y:S01]  /*28b0*/  @P2 HADD2.F32 R109, -RZ, R96.H0_H0 ;  /* 0x20000060ff6d2230 */ /* 0x020fe20000004100 */
        /* <DEDUP_REMOVED lines=12> */
.L_x_1482:
[----:B------:R-:W-:-:S04]  /*2980*/  ISETP.NE.AND P4, PT, R191, RZ, PT ;  /* 0x000000ffbf00720c */ /* 0x000fc80003f85270 */
[----:B------:R-:W-:-:S05]  /*2990*/  FSEL R3, R111, RZ, !P4 ;  /* 0x000000ff6f037208 */ /* 0x000fca0006000000 */
[----:B------:R-:W-:Y:S01]  /*29a0*/  FFMA.FTZ R2, R120, R132, R3 ;  /* 0x0000008478027223 */ /* 0x000fe20000010003 */
[----:B------:R-:W-:-:S03]  /*29b0*/  @P3 HADD2.F32 R3, -RZ, R88.H1_H1 ;  /* 0x30000058ff033230 */ /* 0x000fc60000004100 */
[----:B------:R-:W-:-:S04]  /*29c0*/  FADD.FTZ R2, R183, -R2 ;  /* 0x80000002b7027221 */ /* 0x000fc80000010000 */
[----:B------:R-:W-:-:S04]  /*29d0*/  FMUL.FTZ R2, R165, R2 ;  /* 0x00000002a5027220 */ /* 0x000fc80000410000 */
[----:B------:R-:W-:Y:S02]  /*29e0*/  @P3 FADD.FTZ R2, R2, R3 ;  /* 0x0000000302023221 */ /* 0x000fe40000010000 */
.L_x_1483:
[----:B------:R-:W-:Y:S05]  /*29f0*/  BSYNC B1 ;  /* 0x0000000000017941 */ /* 0x000fea0003800000 */
.L_x_1481:
[----:B------:R-:W-:Y:S01]  /*2a00*/  @P2 HADD2.F32 R3, -RZ, R8.H1_H1 ;  /* 0x30000008ff032230 */ /* 0x000fe20000004100 */
        /* <DEDUP_REMOVED lines=14> */
.L_x_1485:
[----:B------:R-:W-:-:S04]  /*2af0*/  ISETP.NE.AND P4, PT, R191, RZ, PT ;  /* 0x000000ffbf00720c */ /* 0x000fc80003f85270 */
[----:B------:R-:W-:-:S05]  /*2b00*/  FSEL R3, R111, RZ, !P4 ;  /* 0x000000ff6f037208 */ /* 0x000fca0006000000 */
[----:B------:R-:W-:-:S04]  /*2b10*/  FFMA.FTZ R3, R123, R132, R3 ;  /* 0x000000847b037223 */ /* 0x000fc80000010003 */
[----:B------:R-:W-:Y:S01]  /*2b20*/  FADD.FTZ R2, R182, -R3 ;  /* 0x80000003b6027221 */ /* 0x000fe20000010000 */
[----:B------:R-:W-:-:S03]  /*2b30*/  @P3 HADD2.F32 R3, -RZ, R89.H0_H0 ;  /* 0x20000059ff033230 */ /* 0x000fc60000004100 */
[----:B------:R-:W-:-:S04]  /*2b40*/  FMUL.FTZ R2, R165, R2 ;  /* 0x00000002a5027220 */ /* 0x000fc80000410000 */
[----:B------:R-:W-:Y:S02]  /*2b50*/  @P3 FADD.FTZ R2, R2, R3 ;  /* 0x0000000302023221 */ /* 0x000fe40000010000 */
.L_x_1486:
[----:B------:R-:W-:Y:S05]  /*2b60*/  BSYNC B1 ;  /* 0x0000000000017941 */ /* 0x000fea0003800000 */
.L_x_1484:
[----:B------:R-:W-:Y:S01]  /*2b70*/  @P2 HADD2.F32 R108, -RZ, R9.H0_H0 ;  /* 0x20000009ff6c2230 */ /* 0x000fe20000004100 */
        /* <DEDUP_REMOVED lines=14> */
.L_x_1488:
[----:B------:R-:W-:-:S04]  /*2c60*/  ISETP.NE.AND P4, PT, R191, RZ, PT ;  /* 0x000000ffbf00720c */ /* 0x000fc80003f85270 */
[----:B------:R-:W-:-:S05]  /*2c70*/  FSEL R3, R111, RZ, !P4 ;  /* 0x000000ff6f037208 */ /* 0x000fca0006000000 */
[----:B------:R-:W-:Y:S01]  /*2c80*/  FFMA.FTZ R2, R122, R132, R3 ;  /* 0x000000847a027223 */ /* 0x000fe20000010003 */
[----:B------:R-:W-:-:S03]  /*2c90*/  @P3 HADD2.F32 R3, -RZ, R89.H1_H1 ;  /* 0x30000059ff033230 */ /* 0x000fc60000004100 */
[----:B------:R-:W-:-:S04]  /*2ca0*/  FADD.FTZ R2, R185, -R2 ;  /* 0x80000002b9027221 */ /* 0x000fc80000010000 */
[----:B------:R-:W-:-:S04]  /*2cb0*/  FMUL.FTZ R2, R165, R2 ;  /* 0x00000002a5027220 */ /* 0x000fc80000410000 */
[----:B------:R-:W-:Y:S02]  /*2cc0*/  @P3 FADD.FTZ R2, R2, R3 ;  /* 0x0000000302023221 */ /* 0x000fe40000010000 */
.L_x_1489:
[----:B------:R-:W-:Y:S05]  /*2cd0*/  BSYNC B1 ;  /* 0x0000000000017941 */ /* 0x000fea0003800000 */
.L_x_1487:
        /* <DEDUP_REMOVED lines=15> */
.L_x_1491:
[----:B------:R-:W-:-:S04]  /*2dd0*/  ISETP.NE.AND P4, PT, R191, RZ, PT ;  /* 0x000000ffbf00720c */ /* 0x000fc80003f85270 */
[----:B------:R-:W-:-:S05]  /*2de0*/  FSEL R3, R111, RZ, !P4 ;  /* 0x000000ff6f037208 */ /* 0x000fca0006000000 */
[----:B------:R-:W-:-:S04]  /*2df0*/  FFMA.FTZ R3, R125, R132, R3 ;  /* 0x000000847d037223 */ /* 0x000fc80000010003 */
[----:B------:R-:W-:Y:S01]  /*2e00*/  FADD.FTZ R2, R184, -R3 ;  /* 0x80000003b8027221 */ /* 0x000fe20000010000 */
[----:B------:R-:W-:-:S03]  /*2e10*/  @P3 HADD2.F32 R3, -RZ, R90.H0_H0 ;  /* 0x2000005aff033230 */ /* 0x000fc60000004100 */
[----:B------:R-:W-:-:S04]  /*2e20*/  FMUL.FTZ R2, R165, R2 ;  /* 0x00000002a5027220 */ /* 0x000fc80000410000 */
[----:B------:R-:W-:Y:S02]  /*2e30*/  @P3 FADD.FTZ R2, R2, R3 ;  /* 0x0000000302023221 */ /* 0x000fe40000010000 */
.L_x_1492:
[----:B------:R-:W-:Y:S05]  /*2e40*/  BSYNC B1 ;  /* 0x0000000000017941 */ /* 0x000fea0003800000 */
.L_x_1490:
        /* <DEDUP_REMOVED lines=15> */
.L_x_1494:
[----:B------:R-:W-:-:S04]  /*2f40*/  ISETP.NE.AND P4, PT, R191, RZ, PT ;  /* 0x000000ffbf00720c */ /* 0x000fc80003f85270 */
[----:B------:R-:W-:-:S05]  /*2f50*/  FSEL R3, R111, RZ, !P4 ;  /* 0x000000ff6f037208 */ /* 0x000fca0006000000 */
[----:B------:R-:W-:Y:S01]  /*2f60*/  FFMA.FTZ R2, R124, R132, R3 ;  /* 0x000000847c027223 */ /* 0x000fe20000010003 */
[----:B------:R-:W-:-:S03]  /*2f70*/  @P3 HADD2.F32 R3, -RZ, R90.H1_H1 ;  /* 0x3000005aff033230 */ /* 0x000fc60000004100 */
[----:B------:R-:W-:-:S04]  /*2f80*/  FADD.FTZ R2, R187, -R2 ;  /* 0x80000002bb027221 */ /* 0x000fc80000010000 */
[----:B------:R-:W-:-:S04]  /*2f90*/  FMUL.FTZ R2, R165, R2 ;  /* 0x00000002a5027220 */ /* 0x000fc80000410000 */
[----:B------:R-:W-:Y:S02]  /*2fa0*/  @P3 FADD.FTZ R2, R2, R3 ;  /* 0x0000000302023221 */ /* 0x000fe40000010000 */
.L_x_1495:
[----:B------:R-:W-:Y:S05]  /*2fb0*/  BSYNC B1 ;  /* 0x0000000000017941 */ /* 0x000fea0003800000 */
.L_x_1493:
        /* <DEDUP_REMOVED lines=15> */
.L_x_1497:
[----:B------:R-:W-:-:S04]  /*30b0*/  ISETP.NE.AND P4, PT, R191, RZ, PT ;  /* 0x000000ffbf00720c */ /* 0x000fc80003f85270 */
[----:B------:R-:W-:-:S05]  /*30c0*/  FSEL R3, R111, RZ, !P4 ;  /* 0x000000ff6f037208 */ /* 0x000fca0006000000 */
[----:B------:R-:W-:-:S04]  /*30d0*/  FFMA.FTZ R3, R127, R132, R3 ;  /* 0x000000847f037223 */ /* 0x000fc80000010003 */
[----:B------:R-:W-:Y:S01]  /*30e0*/  FADD.FTZ R2, R186, -R3 ;  /* 0x80000003ba027221 */ /* 0x000fe20000010000 */
[----:B------:R-:W-:-:S03]  /*30f0*/  @P3 HADD2.F32 R3, -RZ, R91.H0_H0 ;  /* 0x2000005bff033230 */ /* 0x000fc60000004100 */
[----:B------:R-:W-:-:S04]  /*3100*/  FMUL.FTZ R2, R165, R2 ;  /* 0x00000002a5027220 */ /* 0x000fc80000410000 */
[----:B------:R-:W-:Y:S02]  /*3110*/  @P3 FADD.FTZ R2, R2, R3 ;  /* 0x0000000302023221 */ /* 0x000fe40000010000 */
.L_x_1498:
[----:B------:R-:W-:Y:S05]  /*3120*/  BSYNC B1 ;  /* 0x0000000000017941 */ /* 0x000fea0003800000 */
.L_x_1496:
        /* <DEDUP_REMOVED lines=15> */
.L_x_1500:
[----:B------:R-:W-:-:S04]  /*3220*/  ISETP.NE.AND P4, PT, R191, RZ, PT ;  /* 0x000000ffbf00720c */ /* 0x000fc80003f85270 */
[----:B------:R-:W-:-:S05]  /*3230*/  FSEL R3, R111, RZ, !P4 ;  /* 0x000000ff6f037208 */ /* 0x000fca0006000000 */
[----:B------:R-:W-:Y:S01]  /*3240*/  FFMA.FTZ R2, R126, R132, R3 ;  /* 0x000000847e027223 */ /* 0x000fe20000010003 */
[----:B------:R-:W-:-:S03]  /*3250*/  @P3 HADD2.F32 R3, -RZ, R91.H1_H1 ;  /* 0x3000005bff033230 */ /* 0x000fc60000004100 */
[----:B------:R-:W-:-:S04]  /*3260*/  FADD.FTZ R2, R189, -R2 ;  /* 0x80000002bd027221 */ /* 0x000fc80000010000 */
[----:B------:R-:W-:-:S04]  /*3270*/  FMUL.FTZ R2, R165, R2 ;  /* 0x00000002a5027220 */ /* 0x000fc80000410000 */
[----:B------:R-:W-:Y:S02]  /*3280*/  @P3 FADD.FTZ R2, R2, R3 ;  /* 0x0000000302023221 */ /* 0x000fe40000010000 */
.L_x_1501:
[----:B------:R-:W-:Y:S05]  /*3290*/  BSYNC B1 ;  /* 0x0000000000017941 */ /* 0x000fea0003800000 */
.L_x_1499:
[----:B------:R-:W-:Y:S01]  /*32a0*/  @P2 HADD2.F32 R3, -RZ, R11.H1_H1 ;  /* 0x3000000bff032230 */ /* 0x000fe20000004100 */
[----:B------:R-:W-:Y:S01]  /*32b0*/  @P2 FMUL.FTZ R134, R2, c[0x0][0x1ec] ;  /* 0x00007b0002862a20 */ /* 0x000fe20000410000 */
[----:B------:R-:W-:Y:S01]  /*32c0*/  @P0 MOV R168, 0x10 ;  /* 0x0000001000a80802 */ /* 0x000fe20000000f00 */
[----:B------:R-:W-:Y:S01]  /*32d0*/  BSSY B1, `(.L_x_1502) ;  /* 0x0000012000017945 */ /* 0x000fe20003800000 */
[----:B------:R-:W-:Y:S01]  /*32e0*/  @P2 IADD3 R109, R110, 0x20, RZ ;  /* 0x000000206e6d2810 */ /* 0x000fe20007ffe0ff */
[----:B------:R-:W-:Y:S01]  /*32f0*/  @P2 FMUL.FTZ R108, R134, R3 ;  /* 0x00000003866c2220 */ /* 0x000fe20000410000 */
[----:B------:R-:W-:Y:S02]  /*3300*/  @P2 MOV R198, 0x10 ;  /* 0x0000001000c62802 */ /* 0x000fe40000000f00 */
[----:B------:R-:W-:Y:S01]  /*3310*/  @P0 F2FP.PACK_AB R133, RZ, R2 ;  /* 0x00000002ff85023e */ /* 0x000fe200000000ff */
[----:B------:R-:W-:Y:S01]  /*3320*/  @P0 IMAD.WIDE.U32 R2, R167, R168, c[0x0][0x258] ;  /* 0x00009600a7020625 */ /* 0x000fe200078e00a8 */
[----:B------:R-:W-:-:S02]  /*3330*/  @P2 F2FP.PACK_AB R135, RZ, R108 ;  /* 0x0000006cff87223e */ /* 0x000fc400000000ff */
[----:B------:R-:W-:Y:S01]  /*3340*/  @P0 PRMT R103, R103, 0x5410, R133 ;  /* 0x0000541067670816 */ /* 0x000fe20000000085 */
[----:B------:R-:W-:Y:S01]  /*3350*/  @P2 IMAD.WIDE.U32 R108, R109, R198, c[0x0][0x248] ;  /* 0x000092006d6c2625 */ /* 0x000fe200078e00c6 */
[----:B------:R-:W-:Y:S01]  /*3360*/  @P2 PRMT R107, R107, 0x5410, R135 ;  /* 0x000054106b6b2816 */ /* 0x000fe20000000087 */
[----:B------:R-:W-:Y:S01]  /*3370*/  @P2 HADD2.F32 R133, -RZ, R99.H1_H1 ;  /* 0x30000063ff852230 */ /* 0x000fe20000004100 */
[----:B------:R-:W-:Y:S01]  /*3380*/  IADD3 R110, R110, 0x40, RZ ;  /* 0x000000406e6e7810 */ /* 0x000fe20007ffe0ff */
[----:B------:R0:W-:Y:S04]  /*3390*/  @P0 STG.E.128 [R2.64], R100 ;  /* 0x0000006402000986 */ /* 0x0001e8000c101d04 */
[----:B------:R0:W-:Y:S01]  /*33a0*/  @P2 STG.E.128 [R108.64], R104 ;  /* 0x000000686c002986 */ /* 0x0001e2000c101d04 */
[----:B------:R-:W-:Y:S05]  /*33b0*/  @!P2 BRA `(.L_x_1503) ;  /* 0x000000300000a947 */ /* 0x000fea0003800000 */
[----:B------:R-:W-:-:S10]  /*33c0*/  HFMA2.MMA R97, -RZ, RZ, 0, 9.5367431640625e-07 ;  /* 0x00000010ff617435 */ /* 0x000fd400000001ff */
[----:B------:R-:W-:-:S06]  /*33d0*/  IMAD.WIDE.U32 R96, R110, R97, c[0x0][0x170] ;  /* 0x00005c006e607625 */ /* 0x000fcc00078e0061 */
[----:B------:R-:W5:Y:S02]  /*33e0*/  LDG.E.128 R96, [R96.64] ;  /* 0x0000000460607981 */ /* 0x000f64000c1e1d00 */
.L_x_1503:
[----:B------:R-:W-:Y:S05]  /*33f0*/  BSYNC B1 ;  /* 0x0000000000017941 */ /* 0x000fea0003800000 */
.L_x_1502:
[----:B------:R-:W-:Y:S01]  /*3400*/  BSSY B1, `(.L_x_1504) ;  /* 0x000000e000017945 */ /* 0x000fe20003800000 */
[----:B------:R-:W-:Y:S01]  /*3410*/  @P2 FFMA.FTZ R31, R133, R134, R31 ;  /* 0x00000086851f2223 */ /* 0x000fe2000001001f */
[----:B------:R-:W-:Y:S05]  /*3420*/  @P1 BRA `(.L_x_1505) ;  /* 0x0000004000001947 */ /* 0x000fea0003800000 */
[----:B0-----:R-:W-:Y:S01]  /*3430*/  MOV R2, RZ ;  /* 0x000000ff00027202 */ /* 0x001fe20000000f00 */
[----:B------:R-:W-:Y:S05]  /*3440*/  @!P3 BRA `(.L_x_1506) ;  /* 0x000000900000b947 */ /* 0x000fea0003800000 */
[----:B------:R-:W-:Y:S01]  /*3450*/  HADD2.F32 R2, -RZ, R92.H0_H0 ;  /* 0x2000005cff027230 */ /* 0x000fe20000004100 */
[----:B------:R-:W-:Y:S05]  /*3460*/  BRA `(.L_x_1506) ;  /* 0x0000007000007947 */ /* 0x000fea0003800000 */
.L_x_1505:
[----:B------:R-:W-:-:S04]  /*3470*/  ISETP.NE.AND P4, PT, R191, RZ, PT ;  /* 0x000000ffbf00720c */ /* 0x000fc80003f85270 */
[----:B0-----:R-:W-:-:S05]  /*3480*/  FSEL R3, R111, RZ, !P4 ;  /* 0x000000ff6f037208 */ /* 0x001fca0006000000 */
[----:B------:R-:W-:-:S04]  /*3490*/  FFMA.FTZ R3, R129, R132, R3 ;  /* 0x0000008481037223 */ /* 0x000fc80000010003 */
[----:B------:R-:W-:Y:S01]  /*34a0*/  FADD.FTZ R2, R192, -R3 ;  /* 0x80000003c0027221 */ /* 0x000fe20000010000 */
[----:B------:R-:W-:-:S03]  /*34b0*/  @P3 HADD2.F32 R3, -RZ, R92.H0_H0 ;  /* 0x2000005cff033230 */ /* 0x000fc60000004100 */
[----:B------:R-:W-:-:S04]  /*34c0*/  FMUL.FTZ R2, R165, R2 ;  /* 0x00000002a5027220 */ /* 0x000fc80000410000 */
[----:B------:R-:W-:Y:S02]  /*34d0*/  @P3 FADD.FTZ R2, R2, R3 ;  /* 0x0000000302023221 */ /* 0x000fe40000010000 */
.L_x_1506:
[----:B------:R-:W-:Y:S05]  /*34e0*/  BSYNC B1 ;  /* 0x0000000000017941 */ /* 0x000fea0003800000 */
.L_x_1504:
        /* <DEDUP_REMOVED lines=15> */
.L_x_1508:
[----:B------:R-:W-:-:S04]  /*35e0*/  ISETP.NE.AND P4, PT, R191, RZ, PT ;  /* 0x000000ffbf00720c */ /* 0x000fc80003f85270 */
[----:B------:R-:W-:-:S05]  /*35f0*/  FSEL R3, R111, RZ, !P4 ;  /* 0x000000ff6f037208 */ /* 0x000fca0006000000 */
[----:B------:R-:W-:Y:S01]  /*3600*/  FFMA.FTZ R2, R128, R132, R3 ;  /* 0x0000008480027223 */ /* 0x000fe20000010003 */
[----:B------:R-:W-:-:S03]  /*3610*/  @P3 HADD2.F32 R3, -RZ, R92.H1_H1 ;  /* 0x3000005cff033230 */ /* 0x000fc60000004100 */
[----:B------:R-:W-:-:S04]  /*3620*/  FADD.FTZ R2, R193, -R2 ;  /* 0x80000002c1027221 */ /* 0x000fc80000010000 */
[----:B------:R-:W-:-:S04]  /*3630*/  FMUL.FTZ R2, R165, R2 ;  /* 0x00000002a5027220 */ /* 0x000fc80000410000 */
[----:B------:R-:W-:Y:S02]  /*3640*/  @P3 FADD.FTZ R2, R2, R3 ;  /* 0x0000000302023221 */ /* 0x000fe40000010000 */
.L_x_1509:
[----:B------:R-:W-:Y:S05]  /*3650*/  BSYNC B1 ;  /* 0x0000000000017941 */ /* 0x000fea0003800000 */
.L_x_1507:
        /* <DEDUP_REMOVED lines=15> */
.L_x_1511:
[----:B------:R-:W-:-:S04]  /*3750*/  ISETP.NE.AND P4, PT, R191, RZ, PT ;  /* 0x000000ffbf00720c */ /* 0x000fc80003f85270 */
[----:B------:R-:W-:-:S05]  /*3760*/  FSEL R3, R111, RZ, !P4 ;  /* 0x000000ff6f037208 */ /* 0x000fca0006000000 */
[----:B------:R-:W-:-:S04]  /*3770*/  FFMA.FTZ R3, R131, R132, R3 ;  /* 0x0000008483037223 */ /* 0x000fc80000010003 */
[----:B------:R-:W-:Y:S01]  /*3780*/  FADD.FTZ R2, R190, -R3 ;  /* 0x80000003be027221 */ /* 0x000fe20000010000 */
[----:B------:R-:W-:-:S03]  /*3790*/  @P3 HADD2.F32 R3, -RZ, R93.H0_H0 ;  /* 0x2000005dff033230 */ /* 0x000fc60000004100 */
[----:B------:R-:W-:-:S04]  /*37a0*/  FMUL.FTZ R2, R165, R2 ;  /* 0x00000002a5027220 */ /* 0x000fc80000410000 */
[----:B------:R-:W-:Y:S02]  /*37b0*/  @P3 FADD.FTZ R2, R2, R3 ;  /* 0x0000000302023221 */ /* 0x000fe40000010000 */
.L_x_1512:
[----:B------:R-:W-:Y:S05]  /*37c0*/  BSYNC B1 ;  /* 0x0000000000017941 */ /* 0x000fea0003800000 */
.L_x_1510:
        /* <DEDUP_REMOVED lines=15> */
.L_x_1514:
[----:B------:R-:W-:-:S04]  /*38c0*/  ISETP.NE.AND P4, PT, R191, RZ, PT ;  /* 0x000000ffbf00720c */ /* 0x000fc80003f85270 */
[----:B------:R-:W-:-:S05]  /*38d0*/  FSEL R3, R111, RZ, !P4 ;  /* 0x000000ff6f037208 */ /* 0x000fca0006000000 */
[----:B------:R-:W-:Y:S01]  /*38e0*/  FFMA.FTZ R2, R130, R132, R3 ;  /* 0x0000008482027223 */ /* 0x000fe20000010003 */
[----:B------:R-:W-:-:S03]  /*38f0*/  @P3 HADD2.F32 R3, -RZ, R93.H1_H1 ;  /* 0x3000005dff033230 */ /* 0x000fc60000004100 */
[----:B------:R-:W-:-:S04]  /*3900*/  FADD.FTZ R2, R195, -R2 ;  /* 0x80000002c3027221 */ /* 0x000fc80000010000 */
[----:B------:R-:W-:-:S04]  /*3910*/  FMUL.FTZ R2, R165, R2 ;  /* 0x00000002a5027220 */ /* 0x000fc80000410000 */
[----:B------:R-:W-:Y:S02]  /*3920*/  @P3 FADD.FTZ R2, R2, R3 ;  /* 0x0000000302023221 */ /* 0x000fe40000010000 */
.L_x_1515:
[----:B------:R-:W-:Y:S05]  /*3930*/  BSYNC B1 ;  /* 0x0000000000017941 */ /* 0x000fea0003800000 */
.L_x_1513:
        /* <DEDUP_REMOVED lines=15> */
.L_x_1517:
[----:B------:R-:W-:-:S04]  /*3a30*/  ISETP.NE.AND P4, PT, R191, RZ, PT ;  /* 0x000000ffbf00720c */ /* 0x000fc80003f85270 */
[----:B------:R-:W-:-:S05]  /*3a40*/  FSEL R3, R111, RZ, !P4 ;  /* 0x000000ff6f037208 */ /* 0x000fca0006000000 */
[----:B------:R-:W-:-:S04]  /*3a50*/  FFMA.FTZ R3, R171, R132, R3 ;  /* 0x00000084ab037223 */ /* 0x000fc80000010003 */
[----:B------:R-:W-:Y:S01]  /*3a60*/  FADD.FTZ R2, R188, -R3 ;  /* 0x80000003bc027221 */ /* 0x000fe20000010000 */
[----:B------:R-:W-:-:S03]  /*3a70*/  @P3 HADD2.F32 R3, -RZ, R94.H0_H0 ;  /* 0x2000005eff033230 */ /* 0x000fc60000004100 */
[----:B------:R-:W-:-:S04]  /*3a80*/  FMUL.FTZ R2, R165, R2 ;  /* 0x00000002a5027220 */ /* 0x000fc80000410000 */
[----:B------:R-:W-:Y:S02]  /*3a90*/  @P3 FADD.FTZ R2, R2, R3 ;  /* 0x0000000302023221 */ /* 0x000fe40000010000 */
.L_x_1518:
[----:B------:R-:W-:Y:S05]  /*3aa0*/  BSYNC B1 ;  /* 0x0000000000017941 */ /* 0x000fea0003800000 */
.L_x_1516:
        /* <DEDUP_REMOVED lines=15> */
.L_x_1520:
[----:B------:R-:W-:-:S04]  /*3ba0*/  ISETP.NE.AND P4, PT, R191, RZ, PT ;  /* 0x000000ffbf00720c */ /* 0x000fc80003f85270 */
[----:B------:R-:W-:-:S05]  /*3bb0*/  FSEL R3, R111, RZ, !P4 ;  /* 0x000000ff6f037208 */ /* 0x000fca0006000000 */
[----:B------:R-:W-:Y:S01]  /*3bc0*/  FFMA.FTZ R2, R170, R132, R3 ;  /* 0x00000084aa027223 */ /* 0x000fe20000010003 */
[----:B------:R-:W-:-:S03]  /*3bd0*/  @P3 HADD2.F32 R3, -RZ, R94.H1_H1 ;  /* 0x3000005eff033230 */ /* 0x000fc60000004100 */
[----:B------:R-:W-:-:S04]  /*3be0*/  FADD.FTZ R2, R197, -R2 ;  /* 0x80000002c5027221 */ /* 0x000fc80000010000 */
[----:B------:R-:W-:-:S04]  /*3bf0*/  FMUL.FTZ R2, R165, R2 ;  /* 0x00000002a5027220 */ /* 0x000fc80000410000 */
[----:B------:R-:W-:Y:S02]  /*3c00*/  @P3 FADD.FTZ R2, R2, R3 ;  /* 0x0000000302023221 */ /* 0x000fe40000010000 */
.L_x_1521:
[----:B------:R-:W-:Y:S05]  /*3c10*/  BSYNC B1 ;  /* 0x0000000000017941 */ /* 0x000fea0003800000 */
.L_x_1519:
        /* <DEDUP_REMOVED lines=15> */
.L_x_1523:
[----:B------:R-:W-:-:S04]  /*3d10*/  ISETP.NE.AND P4, PT, R191, RZ, PT ;  /* 0x000000ffbf00720c */ /* 0x000fc80003f85270 */
[----:B------:R-:W-:-:S05]  /*3d20*/  FSEL R3, R111, RZ, !P4 ;  /* 0x000000ff6f037208 */ /* 0x000fca0006000000 */
[----:B------:R-:W-:-:S04]  /*3d30*/  FFMA.FTZ R3, R173, R132, R3 ;  /* 0x00000084ad037223 */ /* 0x000fc80000010003 */
[----:B------:R-:W-:Y:S01]  /*3d40*/  FADD.FTZ R2, R194, -R3 ;  /* 0x80000003c2027221 */ /* 0x000fe20000010000 */
[----:B------:R-:W-:-:S03]  /*3d50*/  @P3 HADD2.F32 R3, -RZ, R95.H0_H0 ;  /* 0x2000005fff033230 */ /* 0x000fc60000004100 */
[----:B------:R-:W-:-:S04]  /*3d60*/  FMUL.FTZ R2, R165, R2 ;  /* 0x00000002a5027220 */ /* 0x000fc80000410000 */
[----:B------:R-:W-:Y:S02]  /*3d70*/  @P3 FADD.FTZ R2, R2, R3 ;  /* 0x0000000302023221 */ /* 0x000fe40000010000 */
.L_x_1524:
[----:B------:R-:W-:Y:S05]  /*3d80*/  BSYNC B1 ;  /* 0x0000000000017941 */ /* 0x000fea0003800000 */
.L_x_1522:
        /* <DEDUP_REMOVED lines=15> */
.L_x_1526:
[----:B------:R-:W-:-:S04]  /*3e80*/  ISETP.NE.AND P1, PT, R191, RZ, PT ;  /* 0x000000ffbf00720c */ /* 0x000fc80003f25270 */
[----:B------:R-:W-:-:S05]  /*3e90*/  FSEL R3, R111, RZ, !P1 ;  /* 0x000000ff6f037208 */ /* 0x000fca0004800000 */
[----:B------:R-:W-:-:S04]  /*3ea0*/  FFMA.FTZ R3, R199, R132, R3 ;  /* 0x00000084c7037223 */ /* 0x000fc80000010003 */
[----:B------:R-:W-:Y:S01]  /*3eb0*/  FADD.FTZ R2, R196, -R3 ;  /* 0x80000003c4027221 */ /* 0x000fe20000010000 */
[----:B------:R-:W-:-:S03]  /*3ec0*/  @P3 HADD2.F32 R3, -RZ, R95.H1_H1 ;  /* 0x3000005fff033230 */ /* 0x000fc60000004100 */
[----:B------:R-:W-:-:S04]  /*3ed0*/  FMUL.FTZ R2, R165, R2 ;  /* 0x00000002a5027220 */ /* 0x000fc80000410000 */
[----:B------:R-:W-:Y:S02]  /*3ee0*/  @P3 FADD.FTZ R2, R2, R3 ;  /* 0x0000000302023221 */ /* 0x000fe40000010000 */
.L_x_1527:
[----:B------:R-:W-:Y:S05]  /*3ef0*/  BSYNC B1 ;  /* 0x0000000000017941 */ /* 0x000fea0003800000 */
.L_x_1525:
[----:B------:R-:W-:Y:S01]  /*3f00*/  @P2 HADD2.F32 R3, -RZ, R7.H1_H1 ;  /* 0x30000007ff032230 */ /* 0x000fe20000004100 */
        /* <DEDUP_REMOVED lines=10> */
[----:B------:R-:W-:Y:S02]  /*3fb0*/  @P2 PRMT R107, R107, 0x5410, R109 ;  /* 0x000054106b6b2816 */ /* 0x000fe4000000006d */
[----:B------:R-:W-:Y:S01]  /*3fc0*/  MOV R109, c[0x0][0x160] ;  /* 0x00005800006d7a02 */ /* 0x000fe20000000f00 */
[----:B------:R0:W-:Y:S01]  /*3fd0*/  @P0 STG.E.128 [R166.64], R100 ;  /* 0x00000064a6000986 */ /* 0x0001e2000c101d04 */
[----:B------:R-:W-:Y:S02]  /*3fe0*/  @P2 FFMA.FTZ R39, R108, R132, R39 ;  /* 0x000000846c272223 */ /* 0x000fe40000010027 */
[----:B------:R-:W-:Y:S01]  /*3ff0*/  LEA R164, R109, R164, 0x2 ;  /* 0x000000a46da47211 */ /* 0x000fe200078e10ff */
[----:B------:R0:W-:Y:S03]  /*4000*/  @P2 STG.E.128 [R2.64], R104 ;  /* 0x0000006802002986 */ /* 0x0001e6000c101d04 */
[----:B------:R-:W-:-:S13]  /*4010*/  ISETP.GE.AND P0, PT, R164, c[0x0][0x164], PT ;  /* 0x00005900a4007a0c */ /* 0x000fda0003f06270 */
[----:B0-----:R-:W-:Y:S01]  /*4020*/  @P0 CALL.REL.NOINC `(.L_x_1446) ;  /* 0x0000001000000944 */ /* 0x001fe20003c00000 */
[----:B------:R-:W-:Y:S05]  /*4030*/  BRA `(.L_x_1528) ;  /* 0xffffc74000007947 */ /* 0x000fea000383ffff */
.L_x_1446:
[----:B------:R-:W-:Y:S05]  /*4040*/  BSYNC B0 ;  /* 0x0000000000007941 */ /* 0x000fea0003800000 */
.L_x_1444:
        /* <DEDUP_REMOVED lines=126> */
[C---:B0-----:R-:W-:Y:S02]  /*4830*/  SHF.L.U64.HI R18, R6.reuse, 0x2, R5 ;  /* 0x0000000206127819 */ /* 0x041fe40000010205 */
[----:B------:R-:W-:Y:S01]  /*4840*/  SHF.L.U32 R6, R6, 0x2, RZ ;  /* 0x0000000206067819 */ /* 0x000fe200000006ff */
        /* <DEDUP_REMOVED lines=75> */
.L_x_1450:
[----:B0-----:R-:W-:Y:S01]  /*4d00*/  HFMA2.MMA R134, -RZ, RZ, 0, 5.9604644775390625e-08 ;  /* 0x00000001ff867435 */ /* 0x001fe200000001ff */
[----:B------:R-:W-:-:S02]  /*4d10*/  MOV R111, R109 ;  /* 0x0000006d006f7202 */ /* 0x000fc40000000f00 */
[----:B------:R-:W-:Y:S02]  /*4d20*/  MOV R135, 0x1f ;  /* 0x0000001f00877802 */ /* 0x000fe40000000f00 */
[----:B------:R-:W-:Y:S02]  /*4d30*/  MOV R198, 0xffffffff ;  /* 0xffffffff00c67802 */ /* 0x000fe40000000f00 */
[----:B------:R-:W-:Y:S02]  /*4d40*/  MOV R2, 0x4d60 ;  /* 0x00004d6000027802 */ /* 0x000fe40000000f00 */
[----:B-----5:R-:W-:Y:S05]  /*4d50*/  CALL.REL.NOINC `($__internal_27_$__cuda_sm70_shflsync_bfly_p) ;  /* 0x0000045000007944 */ /* 0x020fea0003c00000 */
[----:B-1----:R-:W-:Y:S01]  /*4d60*/  MOV R110, R135 ;  /* 0x00000087006e7202 */ /* 0x002fe20000000f00 */
[----:B0-----:R-:W-:Y:S05]  /*4d70*/  BRA `(.L_x_1529) ;  /* 0xffffcb4000007947 */ /* 0x001fea000383ffff */
.L_x_1451:
[----:B0-----:R-:W-:Y:S01]  /*4d80*/  HFMA2.MMA R134, -RZ, RZ, 0, 5.9604644775390625e-08 ;  /* 0x00000001ff867435 */ /* 0x001fe200000001ff */
[----:B------:R-:W-:Y:S02]  /*4d90*/  MOV R111, R108 ;  /* 0x0000006c006f7202 */ /* 0x000fe40000000f00 */
[----:B------:R-:W-:Y:S02]  /*4da0*/  MOV R135, 0x1f ;  /* 0x0000001f00877802 */ /* 0x000fe40000000f00 */
[----:B------:R-:W-:-:S02]  /*4db0*/  MOV R198, 0xffffffff ;  /* 0xffffffff00c67802 */ /* 0x000fc40000000f00 */
[----:B------:R-:W-:Y:S02]  /*4dc0*/  MOV R2, 0x4de0 ;  /* 0x00004de000027802 */ /* 0x000fe40000000f00 */
[----:B-12--5:R-:W-:Y:S05]  /*4dd0*/  CALL.REL.NOINC `($__internal_27_$__cuda_sm70_shflsync_bfly_p) ;  /* 0x000003d000007944 */ /* 0x026fea0003c00000 */
[----:B------:R-:W-:Y:S01]  /*4de0*/  FADD.FTZ R109, R110, R109 ;  /* 0x0000006d6e6d7221 */ /* 0x000fe20000010000 */
[----:B0-----:R-:W-:Y:S01]  /*4df0*/  HFMA2.MMA R134, -RZ, RZ, 0, 1.1920928955078125e-07 ;  /* 0x00000002ff867435 */ /* 0x001fe200000001ff */
[----:B-1----:R-:W-:Y:S01]  /*4e00*/  FADD.FTZ R110, R108, R135 ;  /* 0x000000876c6e7221 */ /* 0x002fe20000010000 */
[----:B------:R-:W-:Y:S02]  /*4e10*/  MOV R135, 0x1f ;  /* 0x0000001f00877802 */ /* 0x000fe40000000f00 */
[----:B------:R-:W-:Y:S02]  /*4e20*/  MOV R198, 0xffffffff ;  /* 0xffffffff00c67802 */ /* 0x000fe40000000f00 */
[----:B------:R-:W-:Y:S02]  /*4e30*/  MOV R111, R109 ;  /* 0x0000006d006f7202 */ /* 0x000fe40000000f00 */
[----:B------:R-:W-:Y:S02]  /*4e40*/  MOV R2, 0x4e60 ;  /* 0x00004e6000027802 */ /* 0x000fe40000000f00 */
[----:B------:R-:W-:Y:S05]  /*4e50*/  CALL.REL.NOINC `($__internal_27_$__cuda_sm70_shflsync_bfly_p) ;  /* 0x0000035000007944 */ /* 0x000fea0003c00000 */
[----:B0-----:R-:W-:Y:S01]  /*4e60*/  HFMA2.MMA R134, -RZ, RZ, 0, 1.1920928955078125e-07 ;  /* 0x00000002ff867435 */ /* 0x001fe200000001ff */
[----:B-1----:R-:W-:-:S02]  /*4e70*/  MOV R108, R135 ;  /* 0x00000087006c7202 */ /* 0x002fc40000000f00 */
[----:B------:R-:W-:Y:S02]  /*4e80*/  MOV R111, R110 ;  /* 0x0000006e006f7202 */ /* 0x000fe40000000f00 */
[----:B------:R-:W-:Y:S02]  /*4e90*/  MOV R135, 0x1f ;  /* 0x0000001f00877802 */ /* 0x000fe40000000f00 */
[----:B------:R-:W-:Y:S02]  /*4ea0*/  MOV R198, 0xffffffff ;  /* 0xffffffff00c67802 */ /* 0x000fe40000000f00 */
[----:B------:R-:W-:Y:S02]  /*4eb0*/  MOV R2, 0x4ed0 ;  /* 0x00004ed000027802 */ /* 0x000fe40000000f00 */
[----:B------:R-:W-:Y:S05]  /*4ec0*/  CALL.REL.NOINC `($__internal_27_$__cuda_sm70_shflsync_bfly_p) ;  /* 0x000002e000007944 */ /* 0x000fea0003c00000 */
[----:B------:R-:W-:Y:S01]  /*4ed0*/  FADD.FTZ R109, R108, R109 ;  /* 0x0000006d6c6d7221 */ /* 0x000fe20000010000 */
[----:B0-----:R-:W-:Y:S01]  /*4ee0*/  HFMA2.MMA R134, -RZ, RZ, 0, 2.384185791015625e-07 ;  /* 0x00000004ff867435 */ /* 0x001fe200000001ff */
[----:B-1----:R-:W-:Y:S01]  /*4ef0*/  FADD.FTZ R110, R110, R135 ;  /* 0x000000876e6e7221 */ /* 0x002fe20000010000 */
[----:B------:R-:W-:Y:S02]  /*4f00*/  MOV R135, 0x1f ;  /* 0x0000001f00877802 */ /* 0x000fe40000000f00 */
[----:B------:R-:W-:-:S02]  /*4f10*/  MOV R198, 0xffffffff ;  /* 0xffffffff00c67802 */ /* 0x000fc40000000f00 */
[----:B------:R-:W-:Y:S02]  /*4f20*/  MOV R111, R109 ;  /* 0x0000006d006f7202 */ /* 0x000fe40000000f00 */
[----:B------:R-:W-:Y:S02]  /*4f30*/  MOV R2, 0x4f50 ;  /* 0x00004f5000027802 */ /* 0x000fe40000000f00 */
[----:B------:R-:W-:Y:S05]  /*4f40*/  CALL.REL.NOINC `($__internal_27_$__cuda_sm70_shflsync_bfly_p) ;  /* 0x0000026000007944 */ /* 0x000fea0003c00000 */
[----:B0-----:R-:W-:Y:S01]  /*4f50*/  HFMA2.MMA R134, -RZ, RZ, 0, 2.384185791015625e-07 ;  /* 0x00000004ff867435 */ /* 0x001fe200000001ff */
[----:B-1----:R-:W-:Y:S02]  /*4f60*/  MOV R108, R135 ;  /* 0x00000087006c7202 */ /* 0x002fe40000000f00 */
[----:B------:R-:W-:Y:S02]  /*4f70*/  MOV R111, R110 ;  /* 0x0000006e006f7202 */ /* 0x000fe40000000f00 */
[----:B------:R-:W-:Y:S02]  /*4f80*/  MOV R135, 0x1f ;  /* 0x0000001f00877802 */ /* 0x000fe40000000f00 */
[----:B------:R-:W-:Y:S02]  /*4f90*/  MOV R198, 0xffffffff ;  /* 0xffffffff00c67802 */ /* 0x000fe40000000f00 */
[----:B------:R-:W-:-:S02]  /*4fa0*/  MOV R2, 0x4fc0 ;  /* 0x00004fc000027802 */ /* 0x000fc40000000f00 */
[----:B------:R-:W-:Y:S05]  /*4fb0*/  CALL.REL.NOINC `($__internal_27_$__cuda_sm70_shflsync_bfly_p) ;  /* 0x000001f000007944 */ /* 0x000fea0003c00000 */
[----:B------:R-:W-:Y:S01]  /*4fc0*/  FADD.FTZ R109, R108, R109 ;  /* 0x0000006d6c6d7221 */ /* 0x000fe20000010000 */
[----:B0-----:R-:W-:Y:S01]  /*4fd0*/  HFMA2.MMA R134, -RZ, RZ, 0, 4.76837158203125e-07 ;  /* 0x00000008ff867435 */ /* 0x001fe200000001ff */
[----:B-1----:R-:W-:Y:S01]  /*4fe0*/  FADD.FTZ R110, R110, R135 ;  /* 0x000000876e6e7221 */ /* 0x002fe20000010000 */
[----:B------:R-:W-:-:S02]  /*4ff0*/  MOV R135, 0x1f ;  /* 0x0000001f00877802 */ /* 0x000fc40000000f00 */
[----:B------:R-:W-:Y:S02]  /*5000*/  MOV R198, 0xffffffff ;  /* 0xffffffff00c67802 */ /* 0x000fe40000000f00 */
[----:B------:R-:W-:Y:S02]  /*5010*/  MOV R111, R109 ;  /* 0x0000006d006f7202 */ /* 0x000fe40000000f00 */
[----:B------:R-:W-:Y:S02]  /*5020*/  MOV R2, 0x5040 ;  /* 0x0000504000027802 */ /* 0x000fe40000000f00 */
[----:B------:R-:W-:Y:S05]  /*5030*/  CALL.REL.NOINC `($__internal_27_$__cuda_sm70_shflsync_bfly_p) ;  /* 0x0000017000007944 */ /* 0x000fea0003c00000 */
[----:B0-----:R-:W-:Y:S01]  /*5040*/  HFMA2.MMA R134, -RZ, RZ, 0, 4.76837158203125e-07 ;  /* 0x00000008ff867435 */ /* 0x001fe200000001ff */
[----:B-1----:R-:W-:Y:S02]  /*5050*/  MOV R108, R135 ;  /* 0x00000087006c7202 */ /* 0x002fe40000000f00 */
[----:B------:R-:W-:Y:S02]  /*5060*/  MOV R111, R110 ;  /* 0x0000006e006f7202 */ /* 0x000fe40000000f00 */
[----:B------:R-:W-:Y:S02]  /*5070*/  MOV R135, 0x1f ;  /* 0x0000001f00877802 */ /* 0x000fe40000000f00 */
[----:B------:R-:W-:-:S02]  /*5080*/  MOV R198, 0xffffffff ;  /* 0xffffffff00c67802 */ /* 0x000fc40000000f00 */
[----:B------:R-:W-:Y:S02]  /*5090*/  MOV R2, 0x50b0 ;  /* 0x000050b000027802 */ /* 0x000fe40000000f00 */
[----:B------:R-:W-:Y:S05]  /*50a0*/  CALL.REL.NOINC `($__internal_27_$__cuda_sm70_shflsync_bfly_p) ;  /* 0x0000010000007944 */ /* 0x000fea0003c00000 */
[----:B------:R-:W-:Y:S01]  /*50b0*/  FADD.FTZ R108, R108, R109 ;  /* 0x0000006d6c6c7221 */ /* 0x000fe20000010000 */
[----:B0-----:R-:W-:Y:S01]  /*50c0*/  HFMA2.MMA R134, -RZ, RZ, 0, 9.5367431640625e-07 ;  /* 0x00000010ff867435 */ /* 0x001fe200000001ff */
[----:B-1----:R-:W-:Y:S01]  /*50d0*/  FADD.FTZ R132, R110, R135 ;  /* 0x000000876e847221 */ /* 0x002fe20000010000 */
[----:B------:R-:W-:Y:S02]  /*50e0*/  MOV R135, 0x1f ;  /* 0x0000001f00877802 */ /* 0x000fe40000000f00 */
[----:B------:R-:W-:Y:S02]  /*50f0*/  MOV R198, 0xffffffff ;  /* 0xffffffff00c67802 */ /* 0x000fe40000000f00 */
[----:B------:R-:W-:Y:S02]  /*5100*/  MOV R111, R108 ;  /* 0x0000006c006f7202 */ /* 0x000fe40000000f00 */
[----:B------:R-:W-:Y:S02]  /*5110*/  MOV R2, 0x5130 ;  /* 0x0000513000027802 */ /* 0x000fe40000000f00 */
[----:B------:R-:W-:Y:S05]  /*5120*/  CALL.REL.NOINC `($__internal_27_$__cuda_sm70_shflsync_bfly_p) ;  /* 0x0000008000007944 */ /* 0x000fea0003c00000 */
[----:B0-----:R-:W-:Y:S01]  /*5130*/  HFMA2.MMA R134, -RZ, RZ, 0, 9.5367431640625e-07 ;  /* 0x00000010ff867435 */ /* 0x001fe200000001ff */
[----:B-1----:R-:W-:-:S02]  /*5140*/  MOV R133, R135 ;  /* 0x0000008700857202 */ /* 0x002fc40000000f00 */
[----:B------:R-:W-:Y:S02]  /*5150*/  MOV R111, R132 ;  /* 0x00000084006f7202 */ /* 0x000fe40000000f00 */
[----:B------:R-:W-:Y:S02]  /*5160*/  MOV R135, 0x1f ;  /* 0x0000001f00877802 */ /* 0x000fe40000000f00 */
[----:B------:R-:W-:Y:S02]  /*5170*/  MOV R198, 0xffffffff ;  /* 0xffffffff00c67802 */ /* 0x000fe40000000f00 */
[----:B------:R-:W-:Y:S02]  /*5180*/  MOV R2, 0x51a0 ;  /* 0x000051a000027802 */ /* 0x000fe40000000f00 */
[----:B------:R-:W-:Y:S05]  /*5190*/  CALL.REL.NOINC `($__internal_27_$__cuda_sm70_shflsync_bfly_p) ;  /* 0x0000001000007944 */ /* 0x000fea0003c00000 */
[----:B01----:R-:W-:Y:S05]  /*51a0*/  BRA `(.L_x_1530) ;  /* 0xffffc83000007947 */ /* 0x003fea000383ffff */
        .weak           $__internal_27_$__cuda_sm70_shflsync_bfly_p
        .type           $__internal_27_$__cuda_sm70_shflsync_bfly_p,@function
        .size           $__internal_27_$__cuda_sm70_shflsync_bfly_p,(.L_x_9757 - $__internal_27_$__cuda_sm70_shflsync_bfly_p)
$__internal_27_$__cuda_sm70_shflsync_bfly_p:
[----:B------:R-:W-:Y:S01]  /*51b0*/  HFMA2.MMA R3, -RZ, RZ, 0, 0 ;  /* 0x00000000ff037435 */ /* 0x000fe200000001ff */
[----:B------:R-:W-:Y:S04]  /*51c0*/  WARPSYNC R198 ;  /* 0x000000c600007348 */ /* 0x000fe80003800000 */
[----:B------:R0:W1:Y:S01]  /*51d0*/  SHFL.BFLY PT, R135, R111, R134, R135 ;  /* 0x0c0000866f877389 */ /* 0x00006200000e0087 */
[----:B------:R-:W-:Y:S05]  /*51e0*/  RET.REL.NODEC R2 `(_ZN10layer_norm13ln_bwd_kernelINS_13Kernel_traitsI6__halfS2_S2_S2_fjLj768ELj1ELj4ELj1ELj16ENS_18Kernel_traits_baseILj768ES2_S2_S2_S2_fjLj128EEEEELb0ELb1ELb1ELb1EEEvNS_9BwdParamsE) ;  /* 0xffffae1002007950 */ /* 0x000fea0003c3ffff */
.L_x_1531:
        /* <DEDUP_REMOVED lines=9> */
.L_x_9757:


//--------------------- .text._ZN10layer_norm13ln_bwd_kernelINS_13Kernel_traitsI6__halfS2_S2_S2_fjLj768ELj1ELj4ELj1ELj16ENS_18Kernel_traits_baseILj768ES2_S2_S2_S2_fjLj128EEEEELb1ELb0ELb0ELb0EEEvNS_9BwdParamsE --------------------------
	.section	.text._ZN10layer_norm13ln_bwd_kernelINS_13Kernel_traitsI6__halfS2_S2_S2_fjLj768ELj1ELj4ELj1ELj16ENS_18Kernel_traits_baseILj768ES2_S2_S2_S2_fjLj128EEEEELb1ELb0ELb0ELb0EEEvNS_9BwdParamsE,"ax",@progbits
	.sectioninfo	@"SHI_REGISTERS=167"
	.align	128
        .global         _ZN10layer_norm13ln_bwd_kernelINS_13Kernel_traitsI6__halfS2_S2_S2_fjLj768ELj1ELj4ELj1ELj16ENS_18Kernel_traits_baseILj768ES2_S2_S2_S2_fjLj128EEEEELb1ELb0ELb0ELb0EEEvNS_9BwdParamsE
        .type           _ZN10layer_norm13ln_bwd_kernelINS_13Kernel_traitsI6__halfS2_S2_S2_fjLj768ELj1ELj4ELj1ELj16ENS_18Kernel_traits_baseILj768ES2_S2_S2_S2_fjLj128EEEEELb1ELb0ELb0ELb0EEEvNS_9BwdParamsE,@function
        .size           _ZN10layer_norm13ln_bwd_kernelINS_13Kernel_traitsI6__halfS2_S2_S2_fjLj768ELj1ELj4ELj1ELj16ENS_18Kernel_traits_baseILj768ES2_S2_S2_S2_fjLj128EEEEELb1ELb0ELb0ELb0EEEvNS_9BwdParamsE,(.L_x_9758 - _ZN10layer_norm13ln_bwd_kernelINS_13Kernel_traitsI6__halfS2_S2_S2_fjLj768ELj1ELj4ELj1ELj16ENS_18Kernel_traits_baseILj768ES2_S2_S2_S2_fjLj128EEEEELb1ELb0ELb0ELb0EEEvNS_9BwdParamsE)
        .other          _ZN10layer_norm13ln_bwd_kernelINS_13Kernel_traitsI6__halfS2_S2_S2_fjLj768ELj1ELj4ELj1ELj16ENS_18Kernel_traits_baseILj768ES2_S2_S2_S2_fjLj128EEEEELb1ELb0ELb0ELb0EEEvNS_9BwdParamsE,@"STO_CUDA_ENTRY STV_DEFAULT"
_ZN10layer_norm13ln_bwd_kernelINS_13Kernel_traitsI6__halfS2_S2_S2_fjLj768ELj1ELj4ELj1ELj16ENS_18Kernel_traits_baseILj768ES2_S2_S2_S2_fjLj128EEEEELb1ELb0ELb0ELb0EEEvNS_9BwdParamsE:
.text._ZN10layer_norm13ln_bwd_kernelINS_13Kernel_traitsI6__halfS2_S2_S2_fjLj768ELj1ELj4ELj1ELj16ENS_18Kernel_traits_baseILj768ES2_S2_S2_S2_fjLj128EEEEELb1ELb0ELb0ELb0EEEvNS_9BwdParamsE:
        /* <DEDUP_REMOVED lines=80> */
.L_x_1548:
[----:B------:R-:W-:Y:S02]  /*0500*/  ISETP.NE.U32.AND P0, PT, RZ, c[0x0][0x1c0], PT ;  /* 0x00007000ff007a0c */ /* 0x000fe40003f05070 */
[----:B------:R-:W-:Y:S02]  /*0510*/  SHF.R.S32.HI R89, RZ, 0x1f, R2 ;  /* 0x0000001fff597819 */ /* 0x000fe40000011402 */
[----:B------:R-:W-:Y:S02]  /*0520*/  ISETP.NE.AND.EX P0, PT, RZ, c[0x0][0x1c4], PT, P0 ;  /* 0x00007100ff007a0c */ /* 0x000fe40003f05300 */
[----:B------:R-:W-:-:S05]  /*0530*/  MOV R91, 0x4 ;  /* 0x00000004005b7802 */ /* 0x000fca0000000f00 */
[----:B------:R-:W-:-:S06]  /*0540*/  IMAD.WIDE R92, R2, R91, c[0x0][0x1a0] ;  /* 0x00006800025c7625 */ /* 0x000fcc00078e025b */
        /* <DEDUP_REMOVED lines=18> */
[----:B---3--:R-:W-:Y:S01]  /*0670*/  @P0 HADD2.F32 R101, -RZ, R88.H0_H0 ;  /* 0x20000058ff650230 */ /* 0x008fe20000004100 */
        /* <DEDUP_REMOVED lines=15> */
[--C-:B--2---:R-:W-:Y:S02]  /*0770*/  HADD2.F32 R104, -RZ, R88.reuse.H0_H0 ;  /* 0x20000058ff687230 */ /* 0x104fe40000004100 */
[--C-:B------:R-:W-:Y:S02]  /*0780*/  HADD2.F32 R148, -RZ, R89.reuse.H0_H0 ;  /* 0x20000059ff947230 */ /* 0x100fe40000004100 */
[----:B------:R-:W-:Y:S01]  /*0790*/  HADD2.F32 R154, -RZ, R89.H1_H1 ;  /* 0x30000059ff9a7230 */ /* 0x000fe20000004100 */
[C---:B------:R-:W-:Y:S01]  /*07a0*/  FADD.FTZ R89, -R151.reuse, R104 ;  /* 0x0000006897597221 */ /* 0x040fe20000010100 */
[----:B------:R-:W-:Y:S01]  /*07b0*/  HADD2.F32 R114, -RZ, R88.H1_H1 ;  /* 0x30000058ff727230 */ /* 0x000fe20000004100 */
[C---:B------:R-:W-:Y:S01]  /*07c0*/  FADD.FTZ R145, -R151.reuse, R148 ;  /* 0x0000009497917221 */ /* 0x040fe20000010100 */
[----:B---3--:R-:W-:Y:S01]  /*07d0*/  HADD2.F32 R106, -RZ, R93.H0_H0 ;  /* 0x2000005dff6a7230 */ /* 0x008fe20000004100 */
[C---:B-----5:R-:W-:Y:S01]  /*07e0*/  FMUL.FTZ R150, R102.reuse, R89 ;  /* 0x0000005966967220 */ /* 0x060fe20000410000 */
[--C-:B------:R-:W-:Y:S01]  /*07f0*/  HADD2.F32 R156, -RZ, R90.reuse.H0_H0 ;  /* 0x2000005aff9c7230 */ /* 0x100fe20000004100 */
[----:B------:R-:W-:Y:S01]  /*0800*/  FMUL.FTZ R145, R102, R145 ;  /* 0x0000009166917220 */ /* 0x000fe20000410000 */
[----:B------:R-:W-:Y:S01]  /*0810*/  HADD2.F32 R108, -RZ, R90.H1_H1 ;  /* 0x3000005aff6c7230 */ /* 0x000fe20000004100 */
[----:B------:R-:W-:Y:S01]  /*0820*/  FADD.FTZ R89, -R151, R154 ;  /* 0x0000009a97597221 */ /* 0x000fe20000010100 */
[----:B------:R-:W-:-:S02]  /*0830*/  HADD2.F32 R90, -RZ, R91.H0_H0 ;  /* 0x2000005bff5a7230 */ /* 0x000fc40000004100 */
[----:B------:R-:W-:Y:S01]  /*0840*/  HADD2.F32 R88, -RZ, R91.H1_H1 ;  /* 0x3000005bff587230 */ /* 0x000fe20000004100 */
[----:B------:R-:W-:Y:S01]  /*0850*/  FADD.FTZ R91, -R151, R114 ;  /* 0x00000072975b7221 */ /* 0x000fe20000010100 */
[--C-:B------:R-:W-:Y:S01]  /*0860*/  HADD2.F32 R149, -RZ, R92.reuse.H0_H0 ;  /* 0x2000005cff957230 */ /* 0x100fe20000004100 */
[----:B------:R-:W-:Y:S01]  /*0870*/  FADD.FTZ R50, R50, R106 ;  /* 0x0000006a32327221 */ /* 0x000fe20000010000 */
[----:B------:R-:W-:Y:S01]  /*0880*/  HADD2.F32 R92, -RZ, R92.H1_H1 ;  /* 0x3000005cff5c7230 */ /* 0x000fe20000004100 */
[-C--:B------:R-:W-:Y:S02]  /*0890*/  FFMA.FTZ R30, R145, R106.reuse, R30 ;  /* 0x0000006a911e7223 */ /* 0x080fe4000001001e */
[----:B------:R-:W-:Y:S02]  /*08a0*/  FMUL.FTZ R104, R97, R106 ;  /* 0x0000006a61687220 */ /* 0x000fe40000410000 */
[----:B------:R-:W-:Y:S02]  /*08b0*/  FMUL.FTZ R106, R102, R89 ;  /* 0x00000059666a7220 */ /* 0x000fe40000410000 */
[----:B------:R-:W-:-:S02]  /*08c0*/  FADD.FTZ R48, R48, R149 ;  /* 0x0000009530307221 */ /* 0x000fc40000010000 */
[----:B------:R-:W-:Y:S02]  /*08d0*/  FMUL.FTZ R148, R102, R91 ;  /* 0x0000005b66947220 */ /* 0x000fe40000410000 */
[-C--:B------:R-:W-:Y:S02]  /*08e0*/  FFMA.FTZ R28, R150, R149.reuse, R28 ;  /* 0x00000095961c7223 */ /* 0x080fe4000001001c */
[----:B------:R-:W-:Y:S02]  /*08f0*/  FADD.FTZ R89, -R151, R108 ;  /* 0x0000006c97597221 */ /* 0x000fe40000010100 */
[----:B------:R-:W-:Y:S02]  /*0900*/  FMUL.FTZ R149, R99, R149 ;  /* 0x0000009563957220 */ /* 0x000fe40000410000 */
[----:B------:R-:W-:Y:S02]  /*0910*/  FADD.FTZ R49, R49, R92 ;  /* 0x0000005c31317221 */ /* 0x000fe40000010000 */
[----:B------:R-:W-:-:S02]  /*0920*/  FFMA.FTZ R29, R148, R92, R29 ;  /* 0x0000005c941d7223 */ /* 0x000fc4000001001d */
[----:B------:R-:W-:Y:S02]  /*0930*/  FMUL.FTZ R147, R98, R92 ;  /* 0x0000005c62937220 */ /* 0x000fe40000410000 */
[----:B------:R-:W-:Y:S02]  /*0940*/  FMUL.FTZ R108, R102, R89 ;  /* 0x00000059666c7220 */ /* 0x000fe40000410000 */
[----:B------:R-:W-:Y:S02]  /*0950*/  FADD.FTZ R92, RZ, R149 ;  /* 0x00000095ff5c7221 */ /* 0x000fe40000010000 */
[----:B------:R-:W-:Y:S01]  /*0960*/  FFMA.FTZ R89, R150, R149, RZ ;  /* 0x0000009596597223 */ /* 0x000fe200000100ff */
[----:B------:R-:W-:Y:S01]  /*0970*/  HADD2.F32 R93, -RZ, R93.H1_H1 ;  /* 0x3000005dff5d7230 */ /* 0x000fe20000004100 */
[----:B------:R-:W-:Y:S02]  /*0980*/  FADD.FTZ R107, -R151, R156 ;  /* 0x0000009c976b7221 */ /* 0x000fe40000010100 */
[----:B------:R-:W-:-:S02]  /*0990*/  FADD.FTZ R91, R92, R147 ;  /* 0x000000935c5b7221 */ /* 0x000fc40000010000 */
[----:B------:R-:W-:Y:S01]  /*09a0*/  FFMA.FTZ R89, R148, R147, R89 ;  /* 0x0000009394597223 */ /* 0x000fe20000010059 */
[--C-:B------:R-:W-:Y:S01]  /*09b0*/  HADD2.F32 R110, -RZ, R94.reuse.H0_H0 ;  /* 0x2000005eff6e7230 */ /* 0x100fe20000004100 */
[----:B------:R-:W-:Y:S02]  /*09c0*/  FMUL.FTZ R107, R102, R107 ;  /* 0x0000006b666b7220 */ /* 0x000fe40000410000 */
[----:B------:R-:W-:Y:S02]  /*09d0*/  FADD.FTZ R113, -R151, R90 ;  /* 0x0000005a97717221 */ /* 0x000fe40000010100 */
        /* <DEDUP_REMOVED lines=8> */
[C---:B------:R-:W-:Y:S01]  /*0a60*/  FFMA.FTZ R89, R106.reuse, R109, R89 ;  /* 0x0000006d6a597223 */ /* 0x040fe20000010059 */
[----:B------:R-:W-:Y:S01]  /*0a70*/  HADD2.F32 R112, -RZ, R95.H0_H0 ;  /* 0x2000005fff707230 */ /* 0x000fe20000004100 */
[----:B------:R-:W-:Y:S02]  /*0a80*/  FADD.FTZ R51, R51, R93 ;  /* 0x0000005d33337221 */ /* 0x000fe40000010000 */
[----:B------:R-:W-:-:S02]  /*0a90*/  FFMA.FTZ R31, R106, R93, R31 ;  /* 0x0000005d6a1f7223 */ /* 0x000fc4000001001f */
        /* <DEDUP_REMOVED lines=22> */
.L_x_1535:
[----:B0-----:R-:W-:Y:S05]  /*0c00*/  BSYNC B1 ;  /* 0x0000000000017941 */ /* 0x001fea0003800000 */
.L_x_1534:
        /* <DEDUP_REMOVED lines=16> */
[----:B------:R-:W-:Y:S01]  /*0d10*/  IADD3 R154, R154, 0x20, RZ ;  /* 0x000000209a9a7810 */ /* 0x000fe20007ffe0ff */
[----:B--2---:R-:W-:-:S05]  /*0d20*/  HADD2.F32 R118, -RZ, R88.H0_H0 ;  /* 0x20000058ff767230 */ /* 0x004fca0000004100 */
[----:B------:R-:W-:Y:S01]  /*0d30*/  FADD.FTZ R105, -R151, R118 ;  /* 0x0000007697697221 */ /* 0x000fe20000010100 */
[----:B------:R-:W-:Y:S02]  /*0d40*/  HADD2.F32 R130, -RZ, R89.H0_H0 ;  /* 0x20000059ff827230 */ /* 0x000fe40000004100 */
[----:B---3--:R-:W-:Y:S01]  /*0d50*/  HADD2.F32 R119, -RZ, R92.H0_H0 ;  /* 0x2000005cff777230 */ /* 0x008fe20000004100 */
[----:B-----5:R-:W-:Y:S01]  /*0d60*/  FMUL.FTZ R105, R102, R105 ;  /* 0x0000006966697220 */ /* 0x020fe20000410000 */
[----:B------:R-:W-:Y:S02]  /*0d70*/  HADD2.F32 R122, -RZ, R88.H1_H1 ;  /* 0x30000058ff7a7230 */ /* 0x000fe40000004100 */
[----:B------:R-:W-:Y:S01]  /*0d80*/  HADD2.F32 R120, -RZ, R90.H0_H0 ;  /* 0x2000005aff787230 */ /* 0x000fe20000004100 */
[----:B------:R-:W-:Y:S01]  /*0d90*/  FADD.FTZ R36, R36, R119 ;  /* 0x0000007724247221 */ /* 0x000fe20000010000 */
[--C-:B------:R-:W-:Y:S01]  /*0da0*/  HADD2.F32 R121, -RZ, R93.reuse.H0_H0 ;  /* 0x2000005dff797230 */ /* 0x100fe20000004100 */
[-C--:B------:R-:W-:Y:S01]  /*0db0*/  FFMA.FTZ R76, R105, R119.reuse, R76 ;  /* 0x00000077694c7223 */ /* 0x080fe2000001004c */
[----:B------:R-:W-:Y:S01]  /*0dc0*/  HADD2.F32 R126, -RZ, R93.H1_H1 ;  /* 0x3000005dff7e7230 */ /* 0x000fe20000004100 */
[----:B------:R-:W-:-:S02]  /*0dd0*/  FMUL.FTZ R118, R19, R119 ;  /* 0x0000007713767220 */ /* 0x000fc40000410000 */
[C---:B------:R-:W-:Y:S01]  /*0de0*/  FADD.FTZ R119, -R151.reuse, R130 ;  /* 0x0000008297777221 */ /* 0x040fe20000010100 */
[----:B------:R-:W-:Y:S01]  /*0df0*/  HADD2.F32 R156, -RZ, R89.H1_H1 ;  /* 0x30000059ff9c7230 */ /* 0x000fe20000004100 */
[C---:B------:R-:W-:Y:S01]  /*0e00*/  FADD.FTZ R93, -R151.reuse, R122 ;  /* 0x0000007a975d7221 */ /* 0x040fe20000010100 */
[----:B------:R-:W-:Y:S01]  /*0e10*/  HADD2.F32 R128, -RZ, R92.H1_H1 ;  /* 0x3000005cff807230 */ /* 0x000fe20000004100 */
[C---:B------:R-:W-:Y:S01]  /*0e20*/  FMUL.FTZ R119, R102.reuse, R119 ;  /* 0x0000007766777220 */ /* 0x040fe20000410000 */
[--C-:B------:R-:W-:Y:S01]  /*0e30*/  HADD2.F32 R89, -RZ, R95.reuse.H0_H0 ;  /* 0x2000005fff597230 */ /* 0x100fe20000004100 */
[----:B0-----:R-:W-:Y:S01]  /*0e40*/  FMUL.FTZ R116, R102, R93 ;  /* 0x0000005d66747220 */ /* 0x001fe20000410000 */
[----:B------:R-:W-:Y:S01]  /*0e50*/  HADD2.F32 R92, -RZ, R95.H1_H1 ;  /* 0x3000005fff5c7230 */ /* 0x000fe20000004100 */
[C---:B------:R-:W-:Y:S01]  /*0e60*/  FADD.FTZ R95, -R151.reuse, R120 ;  /* 0x00000078975f7221 */ /* 0x040fe20000010100 */
[----:B------:R-:W-:Y:S01]  /*0e70*/  HADD2.F32 R124, -RZ, R90.H1_H1 ;  /* 0x3000005aff7c7230 */ /* 0x000fe20000004100 */
[----:B------:R-:W-:Y:S01]  /*0e80*/  FADD.FTZ R93, -R151, R156 ;  /* 0x0000009c975d7221 */ /* 0x000fe20000010100 */
[--C-:B------:R-:W-:Y:S01]  /*0e90*/  HADD2.F32 R90, -RZ, R91.reuse.H0_H0 ;  /* 0x2000005bff5a7230 */ /* 0x100fe20000004100 */
[----:B------:R-:W-:Y:S01]  /*0ea0*/  FADD.FTZ R38, R38, R121 ;  /* 0x0000007926267221 */ /* 0x000fe20000010000 */
[----:B------:R-:W-:Y:S01]  /*0eb0*/  HADD2.F32 R88, -RZ, R91.H1_H1 ;  /* 0x3000005bff587230 */ /* 0x000fe20000004100 */
[-C--:B------:R-:W-:Y:S01]  /*0ec0*/  FFMA.FTZ R78, R119, R121.reuse, R78 ;  /* 0x00000079774e7223 */ /* 0x080fe2000001004e */
[----:B------:R-:W-:Y:S01]  /*0ed0*/  HADD2.F32 R91, -RZ, R94.H0_H0 ;  /* 0x2000005eff5b7230 */ /* 0x000fe20000004100 */
[----:B------:R-:W-:-:S02]  /*0ee0*/  FMUL.FTZ R122, R16, R121 ;  /* 0x00000079107a7220 */ /* 0x000fc40000410000 */
[----:B------:R-:W-:Y:S02]  /*0ef0*/  FADD.FTZ R37, R37, R128 ;  /* 0x0000008025257221 */ /* 0x000fe40000010000 */
[-C--:B------:R-:W-:Y:S02]  /*0f00*/  FFMA.FTZ R77, R116, R128.reuse, R77 ;  /* 0x00000080744d7223 */ /* 0x080fe4000001004d */
[----:B------:R-:W-:Y:S02]  /*0f10*/  FMUL.FTZ R117, R17, R128 ;  /* 0x0000008011757220 */ /* 0x000fe40000410000 */
[----:B------:R-:W-:Y:S02]  /*0f20*/  FMUL.FTZ R121, R102, R95 ;  /* 0x0000005f66797220 */ /* 0x000fe40000410000 */
[----:B------:R-:W-:Y:S02]  /*0f30*/  FADD.FTZ R128, R157, R118 ;  /* 0x000000769d807221 */ /* 0x000fe40000010000 */
[----:B------:R-:W-:-:S02]  /*0f40*/  FFMA.FTZ R155, R105, R118, R155 ;  /* 0x00000076699b7223 */ /* 0x000fc4000001009b */
[----:B------:R-:W-:Y:S02]  /*0f50*/  FMUL.FTZ R120, R102, R93 ;  /* 0x0000005d66787220 */ /* 0x000fe40000410000 */
[----:B------:R-:W-:Y:S02]  /*0f60*/  FADD.FTZ R93, -R151, R124 ;  /* 0x0000007c975d7221 */ /* 0x000fe40000010100 */
[----:B------:R-:W-:Y:S02]  /*0f70*/  FADD.FTZ R80, R80, R91 ;  /* 0x0000005b50507221 */ /* 0x000fe40000010000 */
[-C--:B------:R-:W-:Y:S02]  /*0f80*/  FFMA.FTZ R56, R121, R91.reuse, R56 ;  /* 0x0000005b79387223 */ /* 0x080fe40000010038 */
[----:B------:R-:W-:Y:S02]  /*0f90*/  FMUL.FTZ R124, R14, R91 ;  /* 0x0000005b0e7c7220 */ /* 0x000fe40000410000 */
[----:B------:R-:W-:-:S02]  /*0fa0*/  FADD.FTZ R91, R128, R117 ;  /* 0x00000075805b7221 */ /* 0x000fc40000010000 */
[----:B------:R-:W-:Y:S02]  /*0fb0*/  FFMA.FTZ R155, R116, R117, R155 ;  /* 0x00000075749b7223 */ /* 0x000fe4000001009b */
[----:B------:R-:W-:Y:S02]  /*0fc0*/  FADD.FTZ R127, -R151, R90 ;  /* 0x0000005a977f7221 */ /* 0x000fe40000010100 */
[----:B------:R-:W-:Y:S02]  /*0fd0*/  FMUL.FTZ R123, R15, R126 ;  /* 0x0000007e0f7b7220 */ /* 0x000fe40000410000 */
[----:B------:R-:W-:Y:S02]  /*0fe0*/  FADD.FTZ R90, R91, R122 ;  /* 0x0000007a5b5a7221 */ /* 0x000fe40000010000 */
[----:B------:R-:W-:Y:S01]  /*0ff0*/  FFMA.FTZ R155, R119, R122, R155 ;  /* 0x0000007a779b7223 */ /* 0x000fe2000001009b */
[----:B------:R-:W-:Y:S01]  /*1000*/  HADD2.F32 R94, -RZ, R94.H1_H1 ;  /* 0x3000005eff5e7230 */ /* 0x000fe20000004100 */
[----:B------:R-:W-:-:S02]  /*1010*/  FADD.FTZ R91, R90, R123 ;  /* 0x0000007b5a5b7221 */ /* 0x000fc40000010000 */
[C---:B------:R-:W-:Y:S02]  /*1020*/  FFMA.FTZ R155, R120.reuse, R123, R155 ;  /* 0x0000007b789b7223 */ /* 0x040fe4000001009b */
[----:B------:R-:W-:Y:S02]  /*1030*/  FADD.FTZ R39, R39, R126 ;  /* 0x0000007e27277221 */ /* 0x000fe40000010000 */
[----:B------:R-:W-:Y:S02]  /*1040*/  FFMA.FTZ R79, R120, R126, R79 ;  /* 0x0000007e784f7223 */ /* 0x000fe4000001004f */
[C---:B------:R-:W-:Y:S02]  /*1050*/  FMUL.FTZ R126, R102.reuse, R93 ;  /* 0x0000005d667e7220 */ /* 0x040fe40000410000 */
        /* <DEDUP_REMOVED lines=20> */
.L_x_1537:
[----:B------:R-:W-:Y:S05]  /*11a0*/  BSYNC B1 ;  /* 0x0000000000017941 */ /* 0x000fea0003800000 */
.L_x_1536:
        /* <DEDUP_REMOVED lines=16> */
[----:B--2---:R-:W-:Y:S02]  /*12b0*/  HADD2.F32 R134, -RZ, R88.H0_H0 ;  /* 0x20000058ff867230 */ /* 0x004fe40000004100 */
[--C-:B------:R-:W-:Y:S02]  /*12c0*/  HADD2.F32 R136, -RZ, R89.reuse.H0_H0 ;  /* 0x20000059ff887230 */ /* 0x100fe40000004100 */
[----:B------:R-:W-:Y:S01]  /*12d0*/  HADD2.F32 R138, -RZ, R89.H1_H1 ;  /* 0x30000059ff8a7230 */ /* 0x000fe20000004100 */
[C---:B------:R-:W-:Y:S01]  /*12e0*/  FADD.FTZ R103, -R151.reuse, R134 ;  /* 0x0000008697677221 */ /* 0x040fe20000010100 */
[--C-:B------:R-:W-:Y:S02]  /*12f0*/  HADD2.F32 R140, -RZ, R90.reuse.H0_H0 ;  /* 0x2000005aff8c7230 */ /* 0x100fe40000004100 */
[----:B------:R-:W-:Y:S01]  /*1300*/  HADD2.F32 R90, -RZ, R90.H1_H1 ;  /* 0x3000005aff5a7230 */ /* 0x000fe20000004100 */
[----:B-----5:R-:W-:Y:S01]  /*1310*/  FMUL.FTZ R103, R102, R103 ;  /* 0x0000006766677220 */ /* 0x020fe20000410000 */
[----:B---3--:R-:W-:Y:S01]  /*1320*/  HADD2.F32 R131, -RZ, R92.H0_H0 ;  /* 0x2000005cff837230 */ /* 0x008fe20000004100 */
[C---:B------:R-:W-:Y:S01]  /*1330*/  FADD.FTZ R135, -R151.reuse, R136 ;  /* 0x0000008897877221 */ /* 0x040fe20000010100 */
[----:B------:R-:W-:Y:S01]  /*1340*/  HADD2.F32 R88, -RZ, R88.H1_H1 ;  /* 0x30000058ff587230 */ /* 0x000fe20000004100 */
[C---:B------:R-:W-:Y:S01]  /*1350*/  FADD.FTZ R139, -R151.reuse, R138 ;  /* 0x0000008a978b7221 */ /* 0x040fe20000010100 */
[--C-:B------:R-:W-:Y:S01]  /*1360*/  HADD2.F32 R142, -RZ, R91.reuse.H0_H0 ;  /* 0x2000005bff8e7230 */ /* 0x100fe20000004100 */
[----:B------:R-:W-:Y:S01]  /*1370*/  FADD.FTZ R60, R60, R131 ;  /* 0x000000833c3c7221 */ /* 0x000fe20000010000 */
[----:B------:R-:W-:Y:S01]  /*1380*/  HADD2.F32 R144, -RZ, R91.H1_H1 ;  /* 0x3000005bff907230 */ /* 0x000fe20000004100 */
[----:B------:R-:W-:Y:S01]  /*1390*/  FADD.FTZ R91, -R151, R90 ;  /* 0x0000005a975b7221 */ /* 0x000fe20000010100 */
[--C-:B------:R-:W-:Y:S01]  /*13a0*/  HADD2.F32 R137, -RZ, R93.reuse.H0_H0 ;  /* 0x2000005dff897230 */ /* 0x100fe20000004100 */
[-C--:B------:R-:W-:Y:S01]  /*13b0*/  FFMA.FTZ R40, R103, R131.reuse, R40 ;  /* 0x0000008367287223 */ /* 0x080fe20000010028 */
[----:B------:R-:W-:Y:S01]  /*13c0*/  HADD2.F32 R90, -RZ, R93.H1_H1 ;  /* 0x3000005dff5a7230 */ /* 0x000fe20000004100 */
[----:B------:R-:W-:Y:S01]  /*13d0*/  FMUL.FTZ R134, R10, R131 ;  /* 0x000000830a867220 */ /* 0x000fe20000410000 */
[----:B------:R-:W-:Y:S01]  /*13e0*/  HADD2.F32 R92, -RZ, R92.H1_H1 ;  /* 0x3000005cff5c7230 */ /* 0x000fe20000004100 */
[----:B------:R-:W-:-:S02]  /*13f0*/  FMUL.FTZ R131, R102, R135 ;  /* 0x0000008766837220 */ /* 0x000fc40000410000 */
[----:B0-----:R-:W-:Y:S02]  /*1400*/  FADD.FTZ R133, -R151, R88 ;  /* 0x0000005897857221 */ /* 0x001fe40000010100 */
[----:B------:R-:W-:Y:S02]  /*1410*/  FMUL.FTZ R136, R102, R139 ;  /* 0x0000008b66887220 */ /* 0x000fe40000410000 */
[----:B------:R-:W-:Y:S02]  /*1420*/  FADD.FTZ R62, R62, R137 ;  /* 0x000000893e3e7221 */ /* 0x000fe40000010000 */
[-C--:B------:R-:W-:Y:S02]  /*1430*/  FFMA.FTZ R42, R131, R137.reuse, R42 ;  /* 0x00000089832a7223 */ /* 0x080fe4000001002a */
[----:B------:R-:W-:Y:S02]  /*1440*/  FMUL.FTZ R138, R8, R137 ;  /* 0x00000089088a7220 */ /* 0x000fe40000410000 */
[----:B------:R-:W-:-:S02]  /*1450*/  FMUL.FTZ R132, R102, R133 ;  /* 0x0000008566847220 */ /* 0x000fc40000410000 */
[----:B------:R-:W-:Y:S02]  /*1460*/  FADD.FTZ R63, R63, R90 ;  /* 0x0000005a3f3f7221 */ /* 0x000fe40000010000 */
[-C--:B------:R-:W-:Y:S02]  /*1470*/  FFMA.FTZ R43, R136, R90.reuse, R43 ;  /* 0x0000005a882b7223 */ /* 0x080fe4000001002b */
[----:B------:R-:W-:Y:S02]  /*1480*/  FMUL.FTZ R137, R7, R90 ;  /* 0x0000005a07897220 */ /* 0x000fe40000410000 */
[----:B------:R-:W-:Y:S02]  /*1490*/  FMUL.FTZ R133, R9, R92 ;  /* 0x0000005c09857220 */ /* 0x000fe40000410000 */
[----:B------:R-:W-:Y:S02]  /*14a0*/  FADD.FTZ R90, R157, R134 ;  /* 0x000000869d5a7221 */ /* 0x000fe40000010000 */
[----:B------:R-:W-:-:S02]  /*14b0*/  FFMA.FTZ R155, R103, R134, R155 ;  /* 0x00000086679b7223 */ /* 0x000fc4000001009b */
[C---:B------:R-:W-:Y:S02]  /*14c0*/  FADD.FTZ R141, -R151.reuse, R142 ;  /* 0x0000008e978d7221 */ /* 0x040fe40000010100 */
[----:B------:R-:W-:Y:S02]  /*14d0*/  FMUL.FTZ R142, R102, R91 ;  /* 0x0000005b668e7220 */ /* 0x000fe40000410000 */
[----:B------:R-:W-:Y:S02]  /*14e0*/  FADD.FTZ R91, R90, R133 ;  /* 0x000000855a5b7221 */ /* 0x000fe40000010000 */
[----:B------:R-:W-:Y:S01]  /*14f0*/  FFMA.FTZ R155, R132, R133, R155 ;  /* 0x00000085849b7223 */ /* 0x000fe2000001009b */
[----:B------:R-:W-:Y:S01]  /*1500*/  HADD2.F32 R93, -RZ, R94.H0_H0 ;  /* 0x2000005eff5d7230 */ /* 0x000fe20000004100 */
[----:B------:R-:W-:Y:S02]  /*1510*/  FADD.FTZ R143, -R151, R140 ;  /* 0x0000008c978f7221 */ /* 0x000fe40000010100 */
[----:B------:R-:W-:-:S02]  /*1520*/  FADD.FTZ R90, R91, R138 ;  /* 0x0000008a5b5a7221 */ /* 0x000fc40000010000 */
[----:B------:R-:W-:Y:S01]  /*1530*/  FFMA.FTZ R155, R131, R138, R155 ;  /* 0x0000008a839b7223 */ /* 0x000fe2000001009b */
[----:B------:R-:W-:Y:S01]  /*1540*/  HADD2.F32 R94, -RZ, R94.H1_H1 ;  /* 0x3000005eff5e7230 */ /* 0x000fe20000004100 */
[----:B------:R-:W-:Y:S02]  /*1550*/  FMUL.FTZ R135, R102, R143 ;  /* 0x0000008f66877220 */ /* 0x000fe40000410000 */
[----:B------:R-:W-:Y:S02]  /*1560*/  FMUL.FTZ R140, R6, R93 ;  /* 0x0000005d068c7220 */ /* 0x000fe40000410000 */
[----:B------:R-:W-:Y:S02]  /*1570*/  FADD.FTZ R91, R90, R137 ;  /* 0x000000895a5b7221 */ /* 0x000fe40000010000 */
[----:B------:R-:W-:Y:S01]  /*1580*/  FFMA.FTZ R155, R136, R137, R155 ;  /* 0x00000089889b7223 */ /* 0x000fe2000001009b */
[----:B------:R-:W-:Y:S01]  /*1590*/  HADD2.F32 R89, -RZ, R95.H0_H0 ;  /* 0x2000005fff597230 */ /* 0x000fe20000004100 */
[----:B------:R-:W-:-:S02]  /*15a0*/  FADD.FTZ R151, -R151, R144 ;  /* 0x0000009097977221 */ /* 0x000fc40000010100 */
[----:B------:R-:W-:Y:S02]  /*15b0*/  FMUL.FTZ R141, R102, R141 ;  /* 0x0000008d668d7220 */ /* 0x000fe40000410000 */
[----:B------:R-:W-:Y:S02]  /*15c0*/  FMUL.FTZ R139, R5, R94 ;  /* 0x0000005e058b7220 */ /* 0x000fe40000410000 */
[----:B------:R-:W-:Y:S02]  /*15d0*/  FADD.FTZ R90, R91, R140 ;  /* 0x0000008c5b5a7221 */ /* 0x000fe40000010000 */
[----:B------:R-:W-:Y:S01]  /*15e0*/  FFMA.FTZ R155, R135, R140, R155 ;  /* 0x0000008c879b7223 */ /* 0x000fe2000001009b */
[----:B------:R-:W-:Y:S01]  /*15f0*/  HADD2.F32 R88, -RZ, R95.H1_H1 ;  /* 0x3000005fff587230 */ /* 0x000fe20000004100 */
        /* <DEDUP_REMOVED lines=19> */
.L_x_1539:
[----:B------:R-:W-:Y:S05]  /*1730*/  BSYNC B1 ;  /* 0x0000000000017941 */ /* 0x000fea0003800000 */
.L_x_1538:
[----:B------:R-:W-:Y:S05]  /*1740*/  BRA.DIV ~URZ, `(.L_x_1540) ;  /* 0x000022127f007947 */ /* 0x000fea000b800000 */
[----:B------:R0:W1:Y:S02]  /*1750*/  SHFL.BFLY PT, R94, R157, 0x1, 0x1f ;  /* 0x0c201f009d5e7f89 */ /* 0x00006400000e0000 */
.L_x_1549:
        /* <DEDUP_REMOVED lines=18> */
.L_x_1550:
        /* <DEDUP_REMOVED lines=18> */
[----:B------:R-:W-:-:S04]  /*19a0*/  FFMA.FTZ R92, R108, R95, R94 ;  /* 0x0000005f6c5c7223 */ /* 0x000fc8000001005e */
[----:B------:R-:W-:Y:S02]  /*19b0*/  @P1 HADD2.F32 R89, -RZ, R69.H0_H0 ;  /* 0x20000045ff591230 */ /* 0x000fe40000004100 */
[----:B------:R-:W-:-:S03]  /*19c0*/  @P1 HADD2.F32 R91, -RZ, R70.H0_H0 ;  /* 0x20000046ff5b1230 */ /* 0x000fc60000004100 */
[----:B------:R-:W-:Y:S02]  /*19d0*/  @P1 FADD.FTZ R90, R90, R89 ;  /* 0x000000595a5a1221 */ /* 0x000fe40000010000 */
[----:B------:R-:W-:Y:S02]  /*19e0*/  @P1 FADD.FTZ R164, R164, R91 ;  /* 0x0000005ba4a41221 */ /* 0x000fe40000010000 */
[----:B------:R-:W-:Y:S01]  /*19f0*/  FADD.FTZ R91, R111, -R92 ;  /* 0x8000005c6f5b7221 */ /* 0x000fe20000010000 */
[----:B------:R-:W-:Y:S01]  /*1a00*/  @P0 F2FP.PACK_AB R88, RZ, R90 ;  /* 0x0000005aff58023e */ /* 0x000fe200000000ff */
[----:B------:R-:W-:Y:S01]  /*1a10*/  @P1 HADD2.F32 R92, -RZ, R70.H1_H1 ;  /* 0x30000046ff5c1230 */ /* 0x000fe20000004100 */
[----:B------:R-:W-:Y:S01]  /*1a20*/  @P0 F2FP.PACK_AB R89, RZ, R164 ;  /* 0x000000a4ff59023e */ /* 0x000fe200000000ff */
[----:B------:R-:W-:Y:S01]  /*1a30*/  FMUL.FTZ R91, R102, R91 ;  /* 0x0000005b665b7220 */ /* 0x000fe20000410000 */
[----:B------:R-:W-:Y:S01]  /*1a40*/  @P0 PRMT R73, R88, 0x7610, R73 ;  /* 0x0000761058490816 */ /* 0x000fe20000000049 */
[----:B------:R-:W-:Y:S01]  /*1a50*/  FFMA.FTZ R88, R150, R95, R94 ;  /* 0x0000005f96587223 */ /* 0x000fe2000001005e */
[----:B------:R-:W-:Y:S01]  /*1a60*/  @P0 PRMT R74, R89, 0x7610, R74 ;  /* 0x00007610594a0816 */ /* 0x000fe2000000004a */
[----:B------:R-:W-:-:S02]  /*1a70*/  @P1 FADD.FTZ R91, R91, R92 ;  /* 0x0000005c5b5b1221 */ /* 0x000fc40000010000 */
[----:B------:R-:W-:Y:S02]  /*1a80*/  FADD.FTZ R89, R149, -R88 ;  /* 0x8000005895597221 */ /* 0x000fe40000010000 */
[----:B------:R-:W-:Y:S02]  /*1a90*/  FFMA.FTZ R88, R148, R95, R94 ;  /* 0x0000005f94587223 */ /* 0x000fe4000001005e */
[----:B------:R-:W-:Y:S01]  /*1aa0*/  FMUL.FTZ R162, R102, R89 ;  /* 0x0000005966a27220 */ /* 0x000fe20000410000 */
[----:B------:R-:W-:Y:S01]  /*1ab0*/  @P1 HADD2.F32 R89, -RZ, R68.H0_H0 ;  /* 0x20000044ff591230 */ /* 0x000fe20000004100 */
[----:B------:R-:W-:Y:S02]  /*1ac0*/  FADD.FTZ R93, R147, -R88 ;  /* 0x80000058935d7221 */ /* 0x000fe40000010000 */
[----:B------:R-:W-:Y:S02]  /*1ad0*/  FFMA.FTZ R88, R106, R95, R94 ;  /* 0x0000005f6a587223 */ /* 0x000fe4000001005e */
[----:B------:R-:W-:-:S02]  /*1ae0*/  FMUL.FTZ R92, R102, R93 ;  /* 0x0000005d665c7220 */ /* 0x000fc40000410000 */
[----:B------:R-:W-:Y:S01]  /*1af0*/  FADD.FTZ R151, R109, -R88 ;  /* 0x800000586d977221 */ /* 0x000fe20000010000 */
[----:B------:R-:W-:Y:S01]  /*1b00*/  @P1 HADD2.F32 R88, -RZ, R69.H1_H1 ;  /* 0x30000045ff581230 */ /* 0x000fe20000004100 */
[----:B------:R-:W-:Y:S02]  /*1b10*/  FFMA.FTZ R93, R113, R95, R94 ;  /* 0x0000005f715d7223 */ /* 0x000fe4000001005e */
[----:B------:R-:W-:Y:S02]  /*1b20*/  FMUL.FTZ R151, R102, R151 ;  /* 0x0000009766977220 */ /* 0x000fe40000410000 */
[----:B------:R-:W-:Y:S02]  /*1b30*/  FADD.FTZ R93, R112, -R93 ;  /* 0x8000005d705d7221 */ /* 0x000fe40000010000 */
[----:B------:R-:W-:Y:S02]  /*1b40*/  @P1 FADD.FTZ R151, R151, R88 ;  /* 0x0000005897971221 */ /* 0x000fe40000010000 */
[----:B------:R-:W-:-:S02]  /*1b50*/  FFMA.FTZ R88, R114, R95, R94 ;  /* 0x0000005f72587223 */ /* 0x000fc4000001005e */
[----:B------:R-:W-:Y:S01]  /*1b60*/  @P1 FADD.FTZ R162, R162, R89 ;  /* 0x00000059a2a21221 */ /* 0x000fe20000010000 */
[----:B------:R-:W-:Y:S01]  /*1b70*/  @P1 HADD2.F32 R89, -RZ, R68.H1_H1 ;  /* 0x30000044ff591230 */ /* 0x000fe20000004100 */
[----:B------:R-:W-:Y:S02]  /*1b80*/  FMUL.FTZ R154, R102, R93 ;  /* 0x0000005d669a7220 */ /* 0x000fe40000410000 */
[----:B------:R-:W-:Y:S01]  /*1b90*/  FADD.FTZ R93, R115, -R88 ;  /* 0x80000058735d7221 */ /* 0x000fe20000010000 */
[----:B------:R-:W-:Y:S01]  /*1ba0*/  @P0 F2FP.PACK_AB R88, RZ, R162 ;  /* 0x000000a2ff58023e */ /* 0x000fe200000000ff */
[----:B------:R-:W-:Y:S01]  /*1bb0*/  @P1 FADD.FTZ R92, R92, R89 ;  /* 0x000000595c5c1221 */ /* 0x000fe20000010000 */
[--C-:B------:R-:W-:Y:S01]  /*1bc0*/  @P1 HADD2.F32 R89, -RZ, R71.reuse.H0_H0 ;  /* 0x20000047ff591230 */ /* 0x100fe20000004100 */
[----:B------:R-:W-:Y:S01]  /*1bd0*/  FMUL.FTZ R156, R102, R93 ;  /* 0x0000005d669c7220 */ /* 0x000fe20000410000 */
[----:B------:R-:W-:Y:S01]  /*1be0*/  @P1 HADD2.F32 R93, -RZ, R71.H1_H1 ;  /* 0x30000047ff5d1230 */ /* 0x000fe20000004100 */
[----:B------:R-:W-:Y:S01]  /*1bf0*/  @P0 PRMT R72, R88, 0x7610, R72 ;  /* 0x0000761058480816 */ /* 0x000fe20000000048 */
[----:B------:R-:W-:Y:S01]  /*1c00*/  FMUL.FTZ R164, R164, R101 ;  /* 0x00000065a4a47220 */ /* 0x000fe20000410000 */
[----:B------:R-:W-:Y:S01]  /*1c10*/  @P0 F2FP.PACK_AB R88, RZ, R92 ;  /* 0x0000005cff58023e */ /* 0x000fe200000000ff */
[----:B------:R-:W-:-:S02]  /*1c20*/  @P1 FADD.FTZ R154, R154, R89 ;  /* 0x000000599a9a1221 */ /* 0x000fc40000010000 */
[----:B------:R-:W-:Y:S01]  /*1c30*/  @P1 FADD.FTZ R156, R156, R93 ;  /* 0x0000005d9c9c1221 */ /* 0x000fe20000010000 */
[----:B------:R-:W-:Y:S01]  /*1c40*/  ISETP.NE.U32.AND P1, PT, RZ, c[0x0][0x258], PT ;  /* 0x00009600ff007a0c */ /* 0x000fe20003f25070 */
[----:B------:R-:W-:Y:S01]  /*1c50*/  FMUL.FTZ R164, R164, c[0x0][0x1e8] ;  /* 0x00007a00a4a47a20 */ /* 0x000fe20000410000 */
[----:B------:R-:W-:Y:S01]  /*1c60*/  @P0 F2FP.PACK_AB R93, RZ, R91 ;  /* 0x0000005bff5d023e */ /* 0x000fe200000000ff */
[-C--:B------:R-:W-:Y:S01]  /*1c70*/  FMUL.FTZ R90, R90, R101.reuse ;  /* 0x000000655a5a7220 */ /* 0x080fe20000410000 */
[----:B------:R-:W-:Y:S01]  /*1c80*/  ISETP.NE.AND.EX P1, PT, RZ, c[0x0][0x25c], PT, P1 ;  /* 0x00009700ff007a0c */ /* 0x000fe20003f25310 */
[-C--:B------:R-:W-:Y:S01]  /*1c90*/  FMUL.FTZ R91, R91, R101.reuse ;  /* 0x000000655b5b7220 */ /* 0x080fe20000410000 */
[----:B------:R-:W-:Y:S01]  /*1ca0*/  @P0 PRMT R74, R74, 0x5410, R93 ;  /* 0x000054104a4a0816 */ /* 0x000fe2000000005d */
[----:B------:R-:W-:Y:S01]  /*1cb0*/  HFMA2.MMA R93, -RZ, RZ, 0, 9.5367431640625e-07 ;  /* 0x00000010ff5d7435 */ /* 0x000fe200000001ff */
[----:B------:R-:W-:Y:S01]  /*1cc0*/  @P0 F2FP.PACK_AB R89, RZ, R154 ;  /* 0x0000009aff59023e */ /* 0x000fe200000000ff */
[----:B------:R-:W-:Y:S01]  /*1cd0*/  FMUL.FTZ R90, R90, c[0x0][0x1e8] ;  /* 0x00007a005a5a7a20 */ /* 0x000fe20000410000 */
[----:B------:R-:W-:Y:S01]  /*1ce0*/  @P0 F2FP.PACK_AB R155, RZ, R156 ;  /* 0x0000009cff9b023e */ /* 0x000fe200000000ff */
[----:B------:R-:W-:Y:S01]  /*1cf0*/  FMUL.FTZ R162, R162, R101 ;  /* 0x00000065a2a27220 */ /* 0x000fe20000410000 */
[----:B------:R-:W-:Y:S01]  /*1d00*/  @P0 PRMT R75, R89, 0x7610, R75 ;  /* 0x00007610594b0816 */ /* 0x000fe2000000004b */
[----:B------:R-:W-:Y:S01]  /*1d10*/  FMUL.FTZ R91, R91, c[0x0][0x1e8] ;  /* 0x00007a005b5b7a20 */ /* 0x000fe20000410000 */
[----:B------:R-:W-:Y:S01]  /*1d20*/  @P0 F2FP.PACK_AB R89, RZ, R151 ;  /* 0x00000097ff59023e */ /* 0x000fe200000000ff */
[-C--:B------:R-:W-:Y:S01]  /*1d30*/  FMUL.FTZ R151, R151, R101.reuse ;  /* 0x0000006597977220 */ /* 0x080fe20000410000 */
[----:B------:R-:W-:Y:S01]  /*1d40*/  @P0 PRMT R72, R72, 0x5410, R88 ;  /* 0x0000541048480816 */ /* 0x000fe20000000058 */
[----:B------:R-:W-:Y:S01]  /*1d50*/  FMUL.FTZ R92, R92, R101 ;  /* 0x000000655c5c7220 */ /* 0x000fe20000410000 */
[----:B------:R-:W-:Y:S01]  /*1d60*/  @P0 PRMT R73, R73, 0x5410, R89 ;  /* 0x0000541049490816 */ /* 0x000fe20000000059 */
[----:B------:R-:W-:Y:S01]  /*1d70*/  @P1 IMAD.WIDE.U32 R88, R0, R93, c[0x0][0x258] ;  /* 0x0000960000581625 */ /* 0x000fe200078e005d */
[----:B------:R-:W-:-:S02]  /*1d80*/  @P0 PRMT R75, R75, 0x5410, R155 ;  /* 0x000054104b4b0816 */ /* 0x000fc4000000009b */
[----:B------:R-:W-:Y:S01]  /*1d90*/  LOP3.LUT P0, RZ, R160, 0xff0000, RZ, 0xc0, !PT ;  /* 0x00ff0000a0ff7812 */ /* 0x000fe2000780c0ff */
[----:B------:R-:W-:Y:S01]  /*1da0*/  FMUL.FTZ R151, R151, c[0x0][0x1e8] ;  /* 0x00007a0097977a20 */ /* 0x000fe20000410000 */
[----:B------:R-:W-:Y:S01]  /*1db0*/  FSEL R91, R91, RZ, P5 ;  /* 0x000000ff5b5b7208 */ /* 0x000fe20002800000 */
[----:B------:R1:W-:Y:S01]  /*1dc0*/  @P1 STG.E.128 [R88.64], R72 ;  /* 0x0000004858001986 */ /* 0x0003e2000c101d04 */
[C---:B------:R-:W-:Y:S01]  /*1dd0*/  LOP3.LUT P1, RZ, R161.reuse, 0xff, RZ, 0xc0, !PT ;  /* 0x000000ffa1ff7812 */ /* 0x040fe2000782c0ff */
[----:B------:R-:W-:Y:S01]  /*1de0*/  FMUL.FTZ R162, R162, c[0x0][0x1e8] ;  /* 0x00007a00a2a27a20 */ /* 0x000fe20000410000 */
[----:B------:R-:W-:Y:S01]  /*1df0*/  LOP3.LUT P5, RZ, R161, 0xff0000, RZ, 0xc0, !PT ;  /* 0x00ff0000a1ff7812 */ /* 0x000fe200078ac0ff */
[-C--:B------:R-:W-:Y:S01]  /*1e00*/  FMUL.FTZ R154, R154, R101.reuse ;  /* 0x000000659a9a7220 */ /* 0x080fe20000410000 */
[----:B------:R-:W-:Y:S01]  /*1e10*/  FSEL R164, R164, RZ, P1 ;  /* 0x000000ffa4a47208 */ /* 0x000fe20000800000 */
[----:B------:R-:W-:Y:S01]  /*1e20*/  FMUL.FTZ R156, R156, R101 ;  /* 0x000000659c9c7220 */ /* 0x000fe20000410000 */
[----:B------:R-:W-:Y:S01]  /*1e30*/  LOP3.LUT P1, RZ, R160, 0xff000000, RZ, 0xc0, !PT ;  /* 0xff000000a0ff7812 */ /* 0x000fe2000782c0ff */
[----:B------:R-:W-:-:S02]  /*1e40*/  FMUL.FTZ R92, R92, c[0x0][0x1e8] ;  /* 0x00007a005c5c7a20 */ /* 0x000fc40000410000 */
[----:B------:R-:W-:Y:S02]  /*1e50*/  FMUL.FTZ R154, R154, c[0x0][0x1e8] ;  /* 0x00007a009a9a7a20 */ /* 0x000fe40000410000 */
[----:B------:R-:W-:-:S03]  /*1e60*/  FMUL.FTZ R156, R156, c[0x0][0x1e8] ;  /* 0x00007a009c9c7a20 */ /* 0x000fc60000410000 */
[----:B------:R-:W-:Y:S02]  /*1e70*/  FSEL R154, R154, RZ, P5 ;  /* 0x000000ff9a9a7208 */ /* 0x000fe40002800000 */
[----:B-1----:R-:W-:Y:S02]  /*1e80*/  FSEL R89, R90, RZ, P0 ;  /* 0x000000ff5a597208 */ /* 0x002fe40000000000 */
[----:B------:R-:W-:Y:S02]  /*1e90*/  FSEL R88, R151, RZ, P1 ;  /* 0x000000ff97587208 */ /* 0x000fe40000800000 */
[----:B------:R-:W-:Y:S02]  /*1ea0*/  LOP3.LUT P1, RZ, R160, 0xff00, RZ, 0xc0, !PT ;  /* 0x0000ff00a0ff7812 */ /* 0x000fe4000782c0ff */
[----:B------:R-:W-:Y:S02]  /*1eb0*/  F2FP.PACK_AB R89, R88, R89 ;  /* 0x000000595859723e */ /* 0x000fe400000000ff */
[----:B------:R-:W-:-:S02]  /*1ec0*/  MOV R88, R160 ;  /* 0x000000a000587202 */ /* 0x000fc40000000f00 */
[----:B------:R-:W-:Y:S02]  /*1ed0*/  F2FP.PACK_AB R90, R91, R164 ;  /* 0x000000a45b5a723e */ /* 0x000fe400000000ff */
[----:B------:R-:W-:Y:S02]  /*1ee0*/  LOP3.LUT P0, RZ, R88, 0xff, RZ, 0xc0, !PT ;  /* 0x000000ff58ff7812 */ /* 0x000fe4000780c0ff */
[----:B------:R-:W-:Y:S01]  /*1ef0*/  FSEL R91, R92, RZ, P1 ;  /* 0x000000ff5c5b7208 */ /* 0x000fe20000800000 */
[----:B------:R-:W-:Y:S01]  /*1f00*/  IMAD.WIDE.U32 R92, R0, R93, c[0x0][0x248] ;  /* 0x00009200005c7625 */ /* 0x000fe200078e005d */
[----:B------:R-:W-:Y:S02]  /*1f10*/  FSEL R88, R162, RZ, P0 ;  /* 0x000000ffa2587208 */ /* 0x000fe40000000000 */
[----:B------:R-:W-:Y:S02]  /*1f20*/  LOP3.LUT P0, RZ, R161, 0xff000000, RZ, 0xc0, !PT ;  /* 0xff000000a1ff7812 */ /* 0x000fe4000780c0ff */
[----:B------:R-:W-:-:S02]  /*1f30*/  F2FP.PACK_AB R88, R91, R88 ;  /* 0x000000585b58723e */ /* 0x000fc400000000ff */
[----:B------:R-:W-:Y:S02]  /*1f40*/  FSEL R151, R156, RZ, P0 ;  /* 0x000000ff9c977208 */ /* 0x000fe40000000000 */
[----:B------:R-:W-:Y:S02]  /*1f50*/  IADD3 R0, R0, 0x20, RZ ;  /* 0x0000002000007810 */ /* 0x000fe40007ffe0ff */
[----:B------:R-:W-:-:S05]  /*1f60*/  F2FP.PACK_AB R91, R151, R154 ;  /* 0x0000009a975b723e */ /* 0x000fca00000000ff */
[----:B------:R1:W-:Y:S02]  /*1f70*/  STG.E.128 [R92.64], R88 ;  /* 0x000000585c007986 */ /* 0x0003e4000c101d04 */
.L_x_1543:
[----:B------:R-:W-:Y:S05]  /*1f80*/  BSYNC B1 ;  /* 0x0000000000017941 */ /* 0x000fea0003800000 */
.L_x_1542:
        /* <DEDUP_REMOVED lines=12> */
[----:B------:R-:W-:-:S06]  /*2050*/  FMUL.FTZ R164, R102, R91 ;  /* 0x0000005b66a47220 */ /* 0x000fcc0000410000 */
[----:B------:R-:W-:Y:S02]  /*2060*/  @P0 HADD2.F32 R89, -RZ, R25.H0_H0 ;  /* 0x20000019ff590230 */ /* 0x000fe40000004100 */
[--C-:B------:R-:W-:Y:S02]  /*2070*/  @P0 HADD2.F32 R91, -RZ, R26.reuse.H0_H0 ;  /* 0x2000001aff5b0230 */ /* 0x100fe40000004100 */
[----:B------:R-:W-:Y:S01]  /*2080*/  @P0 HADD2.F32 R92, -RZ, R26.H1_H1 ;  /* 0x3000001aff5c0230 */ /* 0x000fe20000004100 */
[----:B------:R-:W-:Y:S02]  /*2090*/  @P0 FADD.FTZ R90, R90, R89 ;  /* 0x000000595a5a0221 */ /* 0x000fe40000010000 */
[----:B------:R-:W-:-:S03]  /*20a0*/  @P0 FADD.FTZ R164, R164, R91 ;  /* 0x0000005ba4a40221 */ /* 0x000fc60000010000 */
[----:B------:R-:W-:Y:S01]  /*20b0*/  @P1 F2FP.PACK_AB R88, RZ, R90 ;  /* 0x0000005aff58123e */ /* 0x000fe200000000ff */
[-C--:B------:R-:W-:Y:S01]  /*20c0*/  FMUL.FTZ R90, R90, R101.reuse ;  /* 0x000000655a5a7220 */ /* 0x080fe20000410000 */
[----:B------:R-:W-:Y:S01]  /*20d0*/  @P1 F2FP.PACK_AB R89, RZ, R164 ;  /* 0x000000a4ff59123e */ /* 0x000fe200000000ff */
[----:B------:R-:W-:Y:S01]  /*20e0*/  FMUL.FTZ R164, R164, R101 ;  /* 0x00000065a4a47220 */ /* 0x000fe20000410000 */
[----:B------:R-:W-:Y:S01]  /*20f0*/  @P1 PRMT R73, R88, 0x7610, R73 ;  /* 0x0000761058491816 */ /* 0x000fe20000000049 */
[-C--:B------:R-:W-:Y:S01]  /*2100*/  FFMA.FTZ R88, R126, R95.reuse, R94 ;  /* 0x0000005f7e587223 */ /* 0x080fe2000001005e */
[----:B------:R-:W-:Y:S01]  /*2110*/  @P1 PRMT R74, R89, 0x7610, R74 ;  /* 0x00007610594a1816 */ /* 0x000fe2000000004a */
[-C--:B------:R-:W-:Y:S02]  /*2120*/  FFMA.FTZ R89, R105, R95.reuse, R94 ;  /* 0x0000005f69597223 */ /* 0x080fe4000001005e */
[----:B------:R-:W-:Y:S02]  /*2130*/  FADD.FTZ R91, R125, -R88 ;  /* 0x800000587d5b7221 */ /* 0x000fe40000010000 */
[----:B------:R-:W-:-:S02]  /*2140*/  FFMA.FTZ R88, R116, R95, R94 ;  /* 0x0000005f74587223 */ /* 0x000fc4000001005e */
[----:B------:R-:W-:Y:S02]  /*2150*/  FMUL.FTZ R91, R102, R91 ;  /* 0x0000005b665b7220 */ /* 0x000fe40000410000 */
[----:B------:R-:W-:Y:S02]  /*2160*/  FADD.FTZ R93, R117, -R88 ;  /* 0x80000058755d7221 */ /* 0x000fe40000010000 */
[----:B------:R-:W-:Y:S02]  /*2170*/  FFMA.FTZ R88, R120, R95, R94 ;  /* 0x0000005f78587223 */ /* 0x000fe4000001005e */
[----:B------:R-:W-:Y:S02]  /*2180*/  FADD.FTZ R89, R118, -R89 ;  /* 0x8000005976597221 */ /* 0x000fe40000010000 */
[----:B------:R-:W-:Y:S01]  /*2190*/  FADD.FTZ R151, R123, -R88 ;  /* 0x800000587b977221 */ /* 0x000fe20000010000 */
[----:B------:R-:W-:Y:S01]  /*21a0*/  @P0 HADD2.F32 R88, -RZ, R25.H1_H1 ;  /* 0x30000019ff580230 */ /* 0x000fe20000004100 */
[----:B------:R-:W-:-:S02]  /*21b0*/  @P0 FADD.FTZ R91, R91, R92 ;  /* 0x0000005c5b5b0221 */ /* 0x000fc40000010000 */
[C---:B------:R-:W-:Y:S02]  /*21c0*/  FMUL.FTZ R92, R102.reuse, R93 ;  /* 0x0000005d665c7220 */ /* 0x040fe40000410000 */
[----:B------:R-:W-:Y:S02]  /*21d0*/  FFMA.FTZ R93, R127, R95, R94 ;  /* 0x0000005f7f5d7223 */ /* 0x000fe4000001005e */
[C---:B------:R-:W-:Y:S02]  /*21e0*/  FMUL.FTZ R151, R102.reuse, R151 ;  /* 0x0000009766977220 */ /* 0x040fe40000410000 */
[----:B------:R-:W-:Y:S01]  /*21f0*/  FMUL.FTZ R162, R102, R89 ;  /* 0x0000005966a27220 */ /* 0x000fe20000410000 */
[----:B------:R-:W-:Y:S01]  /*2200*/  @P0 HADD2.F32 R89, -RZ, R24.H0_H0 ;  /* 0x20000018ff590230 */ /* 0x000fe20000004100 */
[----:B------:R-:W-:Y:S02]  /*2210*/  FADD.FTZ R93, R128, -R93 ;  /* 0x8000005d805d7221 */ /* 0x000fe40000010000 */
[----:B------:R-:W-:-:S02]  /*2220*/  @P0 FADD.FTZ R151, R151, R88 ;  /* 0x0000005897970221 */ /* 0x000fc40000010000 */
[----:B------:R-:W-:Y:S02]  /*2230*/  FFMA.FTZ R88, R130, R95, R94 ;  /* 0x0000005f82587223 */ /* 0x000fe4000001005e */
        /* <DEDUP_REMOVED lines=10> */
[----:B------:R-:W-:Y:S01]  /*22e0*/  FMUL.FTZ R164, R164, c[0x0][0x1e8] ;  /* 0x00007a00a4a47a20 */ /* 0x000fe20000410000 */
        /* <DEDUP_REMOVED lines=28> */
[----:B------:R-:W-:Y:S01]  /*24b0*/  FSEL R164, R164, RZ, P1 ;  /* 0x000000ffa4a47208 */ /* 0x000fe20000800000 */
[----:B------:R-:W-:Y:S01]  /*24c0*/  FMUL.FTZ R156, R156, R101 ;  /* 0x000000659c9c7220 */ /* 0x000fe20000410000 */
[----:B------:R-:W-:Y:S01]  /*24d0*/  LOP3.LUT P0, RZ, R158, 0xff0000, RZ, 0xc0, !PT ;  /* 0x00ff00009eff7812 */ /* 0x000fe2000780c0ff */
[----:B------:R-:W-:Y:S01]  /*24e0*/  FMUL.FTZ R92, R92, c[0x0][0x1e8] ;  /* 0x00007a005c5c7a20 */ /* 0x000fe20000410000 */
[----:B------:R-:W-:Y:S01]  /*24f0*/  LOP3.LUT P1, RZ, R158, 0xff000000, RZ, 0xc0, !PT ;  /* 0xff0000009eff7812 */ /* 0x000fe2000782c0ff */
[----:B------:R-:W-:Y:S01]  /*2500*/  FMUL.FTZ R154, R154, c[0x0][0x1e8] ;  /* 0x00007a009a9a7a20 */ /* 0x000fe20000410000 */
[----:B------:R-:W-:Y:S01]  /*2510*/  LOP3.LUT P5, RZ, R159, 0xff0000, RZ, 0xc0, !PT ;  /* 0x00ff00009fff7812 */ /* 0x000fe200078ac0ff */
        /* <DEDUP_REMOVED lines=18> */
.L_x_1545:
[----:B------:R-:W-:Y:S05]  /*2640*/  BSYNC B1 ;  /* 0x0000000000017941 */ /* 0x000fea0003800000 */
.L_x_1544:
[----:B------:R-:W-:Y:S01]  /*2650*/  BSSY B1, `(.L_x_1546) ;  /* 0x000006a000017945 */ /* 0x000fe20003800000 */
[----:B------:R-:W-:Y:S05]  /*2660*/  @!P4 BRA `(.L_x_1547) ;  /* 0x000006800000c947 */ /* 0x000fea0003800000 */
[----:B------:R-:W-:Y:S01]  /*2670*/  ISETP.NE.U32.AND P0, PT, RZ, c[0x0][0x218], PT ;  /* 0x00008600ff007a0c */ /* 0x000fe20003f05070 */
[-CC-:B-1----:R-:W-:Y:S01]  /*2680*/  FFMA.FTZ R91, R103, R95.reuse, R94.reuse ;  /* 0x0000005f675b7223 */ /* 0x182fe2000001005e */
[----:B------:R-:W-:Y:S01]  /*2690*/  ISETP.NE.U32.AND P1, PT, RZ, c[0x0][0x258], PT ;  /* 0x00009600ff007a0c */ /* 0x000fe20003f25070 */
[-CC-:B------:R-:W-:Y:S01]  /*26a0*/  FFMA.FTZ R93, R131, R95.reuse, R94.reuse ;  /* 0x0000005f835d7223 */ /* 0x180fe2000001005e */
[----:B------:R-:W-:Y:S01]  /*26b0*/  ISETP.NE.AND.EX P0, PT, RZ, c[0x0][0x21c], PT, P0 ;  /* 0x00008700ff007a0c */ /* 0x000fe20003f05300 */
[----:B------:R-:W-:Y:S01]  /*26c0*/  FADD.FTZ R91, R134, -R91 ;  /* 0x8000005b865b7221 */ /* 0x000fe20000010000 */
[----:B------:R-:W-:Y:S01]  /*26d0*/  ISETP.NE.AND.EX P1, PT, RZ, c[0x0][0x25c], PT, P1 ;  /* 0x00009700ff007a0c */ /* 0x000fe20003f25310 */
[----:B------:R-:W-:Y:S01]  /*26e0*/  FFMA.FTZ R89, R135, R95, R94 ;  /* 0x0000005f87597223 */ /* 0x000fe2000001005e */
[----:B------:R-:W-:Y:S01]  /*26f0*/  LOP3.LUT P5, RZ, R153, 0xff00, RZ, 0xc0, !PT ;  /* 0x0000ff0099ff7812 */ /* 0x000fe200078ac0ff */
[----:B-----5:R-:W-:-:S02]  /*2700*/  FMUL.FTZ R92, R102, R91 ;  /* 0x0000005b665c7220 */ /* 0x020fc40000410000 */
[----:B------:R-:W-:Y:S02]  /*2710*/  FADD.FTZ R93, R138, -R93 ;  /* 0x8000005d8a5d7221 */ /* 0x000fe40000010000 */
[----:B------:R-:W-:Y:S02]  /*2720*/  FADD.FTZ R151, R140, -R89 ;  /* 0x800000598c977221 */ /* 0x000fe40000010000 */
[-CC-:B------:R-:W-:Y:S02]  /*2730*/  FFMA.FTZ R162, R132, R95.reuse, R94.reuse ;  /* 0x0000005f84a27223 */ /* 0x180fe4000001005e */
[----:B------:R-:W-:Y:S01]  /*2740*/  @P0 HADD2.F32 R91, -RZ, R84.H0_H0 ;  /* 0x20000054ff5b0230 */ /* 0x000fe20000004100 */
[-CC-:B------:R-:W-:Y:S02]  /*2750*/  FFMA.FTZ R154, R136, R95.reuse, R94.reuse ;  /* 0x0000005f889a7223 */ /* 0x180fe4000001005e */
[-CC-:B------:R-:W-:Y:S02]  /*2760*/  FFMA.FTZ R88, R142, R95.reuse, R94.reuse ;  /* 0x0000005f8e587223 */ /* 0x180fe4000001005e */
[----:B------:R-:W-:Y:S01]  /*2770*/  @P0 FADD.FTZ R92, R92, R91 ;  /* 0x0000005b5c5c0221 */ /* 0x000fe20000010000 */
[----:B------:R-:W-:Y:S01]  /*2780*/  @P0 HADD2.F32 R91, -RZ, R85.H0_H0 ;  /* 0x20000055ff5b0230 */ /* 0x000fe20000004100 */
[----:B------:R-:W-:-:S02]  /*2790*/  FFMA.FTZ R89, R141, R95, R94 ;  /* 0x0000005f8d597223 */ /* 0x000fc4000001005e */
[----:B------:R-:W-:Y:S01]  /*27a0*/  FFMA.FTZ R156, R146, R95, R94 ;  /* 0x0000005f929c7223 */ /* 0x000fe2000001005e */
[----:B------:R-:W-:Y:S01]  /*27b0*/  @P0 HADD2.F32 R95, -RZ, R86.H0_H0 ;  /* 0x20000056ff5f0230 */ /* 0x000fe20000004100 */
[----:B------:R-:W-:Y:S02]  /*27c0*/  FMUL.FTZ R94, R102, R93 ;  /* 0x0000005d665e7220 */ /* 0x000fe40000410000 */
[----:B------:R-:W-:Y:S02]  /*27d0*/  FADD.FTZ R89, R144, -R89 ;  /* 0x8000005990597221 */ /* 0x000fe40000010000 */
[----:B------:R-:W-:Y:S02]  /*27e0*/  @P0 FADD.FTZ R94, R94, R91 ;  /* 0x0000005b5e5e0221 */ /* 0x000fe40000010000 */
[----:B------:R-:W-:Y:S02]  /*27f0*/  FMUL.FTZ R90, R102, R151 ;  /* 0x00000097665a7220 */ /* 0x000fe40000410000 */
[----:B------:R-:W-:-:S02]  /*2800*/  FADD.FTZ R93, R137, -R154 ;  /* 0x8000009a895d7221 */ /* 0x000fc40000010000 */
[----:B------:R-:W-:Y:S01]  /*2810*/  FMUL.FTZ R154, R102, R89 ;  /* 0x00000059669a7220 */ /* 0x000fe20000410000 */
[----:B------:R-:W-:Y:S01]  /*2820*/  @P1 F2FP.PACK_AB R89, RZ, R94 ;  /* 0x0000005eff59123e */ /* 0x000fe200000000ff */
[----:B------:R-:W-:Y:S02]  /*2830*/  @P0 FADD.FTZ R90, R90, R95 ;  /* 0x0000005f5a5a0221 */ /* 0x000fe40000010000 */
[----:B------:R-:W-:Y:S01]  /*2840*/  FADD.FTZ R95, R139, -R88 ;  /* 0x800000588b5f7221 */ /* 0x000fe20000010000 */
[----:B------:R-:W-:Y:S01]  /*2850*/  @P1 PRMT R73, R89, 0x7610, R73 ;  /* 0x0000761059491816 */ /* 0x000fe20000000049 */
[----:B------:R-:W-:Y:S01]  /*2860*/  FADD.FTZ R91, R133, -R162 ;  /* 0x800000a2855b7221 */ /* 0x000fe20000010000 */
[----:B------:R-:W-:Y:S01]  /*2870*/  @P0 HADD2.F32 R89, -RZ, R86.H1_H1 ;  /* 0x30000056ff590230 */ /* 0x000fe20000004100 */
[----:B------:R-:W-:Y:S01]  /*2880*/  FADD.FTZ R151, R143, -R156 ;  /* 0x8000009c8f977221 */ /* 0x000fe20000010000 */
[----:B------:R-:W-:Y:S01]  /*2890*/  @P1 F2FP.PACK_AB R88, RZ, R92 ;  /* 0x0000005cff58123e */ /* 0x000fe200000000ff */
[----:B------:R-:W-:-:S02]  /*28a0*/  FMUL.FTZ R164, R102, R95 ;  /* 0x0000005f66a47220 */ /* 0x000fc40000410000 */
[----:B------:R-:W-:Y:S01]  /*28b0*/  FMUL.FTZ R156, R102, R91 ;  /* 0x0000005b669c7220 */ /* 0x000fe20000410000 */
[----:B------:R-:W-:Y:S01]  /*28c0*/  @P1 F2FP.PACK_AB R91, RZ, R90 ;  /* 0x0000005aff5b123e */ /* 0x000fe200000000ff */
[----:B------:R-:W-:Y:S01]  /*28d0*/  @P0 FADD.FTZ R164, R164, R89 ;  /* 0x00000059a4a40221 */ /* 0x000fe20000010000 */
[----:B------:R-:W-:Y:S01]  /*28e0*/  @P0 HADD2.F32 R89, -RZ, R84.H1_H1 ;  /* 0x30000054ff590230 */ /* 0x000fe20000004100 */
[C---:B------:R-:W-:Y:S01]  /*28f0*/  FMUL.FTZ R162, R102.reuse, R93 ;  /* 0x0000005d66a27220 */ /* 0x040fe20000410000 */
[----:B------:R-:W-:Y:S01]  /*2900*/  @P1 PRMT R74, R91, 0x7610, R74 ;  /* 0x000076105b4a1816 */ /* 0x000fe2000000004a */
[----:B------:R-:W-:Y:S01]  /*2910*/  @P0 HADD2.F32 R91, -RZ, R85.H1_H1 ;  /* 0x30000055ff5b0230 */ /* 0x000fe20000004100 */
[----:B------:R-:W-:Y:S01]  /*2920*/  FMUL.FTZ R102, R102, R151 ;  /* 0x0000009766667220 */ /* 0x000fe20000410000 */
[----:B------:R-:W-:Y:S01]  /*2930*/  @P1 PRMT R72, R88, 0x7610, R72 ;  /* 0x0000761058481816 */ /* 0x000fe20000000048 */
[----:B------:R-:W-:Y:S01]  /*2940*/  @P0 FADD.FTZ R156, R156, R89 ;  /* 0x000000599c9c0221 */ /* 0x000fe20000010000 */
[--C-:B------:R-:W-:Y:S01]  /*2950*/  @P0 HADD2.F32 R89, -RZ, R87.reuse.H0_H0 ;  /* 0x20000057ff590230 */ /* 0x100fe20000004100 */
[----:B------:R-:W-:Y:S01]  /*2960*/  @P0 FADD.FTZ R162, R162, R91 ;  /* 0x0000005ba2a20221 */ /* 0x000fe20000010000 */
[----:B------:R-:W-:Y:S01]  /*2970*/  @P0 HADD2.F32 R91, -RZ, R87.H1_H1 ;  /* 0x30000057ff5b0230 */ /* 0x000fe20000004100 */
[-C--:B------:R-:W-:Y:S01]  /*2980*/  FMUL.FTZ R90, R90, R101.reuse ;  /* 0x000000655a5a7220 */ /* 0x080fe20000410000 */
[----:B------:R-:W-:Y:S01]  /*2990*/  @P1 F2FP.PACK_AB R88, RZ, R156 ;  /* 0x0000009cff58123e */ /* 0x000fe200000000ff */
[----:B------:R-:W-:Y:S01]  /*29a0*/  @P0 FADD.FTZ R154, R154, R89 ;  /* 0x000000599a9a0221 */ /* 0x000fe20000010000 */
[----:B------:R-:W-:Y:S01]  /*29b0*/  @P1 F2FP.PACK_AB R89, RZ, R162 ;  /* 0x000000a2ff59123e */ /* 0x000fe200000000ff */
[----:B------:R-:W-:Y:S01]  /*29c0*/  @P0 FADD.FTZ R102, R102, R91 ;  /* 0x0000005b66660221 */ /* 0x000fe20000010000 */
[----:B------:R-:W-:Y:S01]  /*29d0*/  ISETP.NE.U32.AND P0, PT, RZ, c[0x0][0x258], PT ;  /* 0x00009600ff007a0c */ /* 0x000fe20003f05070 */
[-C--:B------:R-:W-:Y:S01]  /*29e0*/  FMUL.FTZ R94, R94, R101.reuse ;  /* 0x000000655e5e7220 */ /* 0x080fe20000410000 */
[----:B------:R-:W-:Y:S01]  /*29f0*/  @P1 F2FP.PACK_AB R93, RZ, R154 ;  /* 0x0000009aff5d123e */ /* 0x000fe200000000ff */
[----:B------:R-:W-:Y:S01]  /*2a00*/  FMUL.FTZ R90, R90, c[0x0][0x1e8] ;  /* 0x00007a005a5a7a20 */ /* 0x000fe20000410000 */
[----:B------:R-:W-:Y:S01]  /*2a10*/  ISETP.NE.AND.EX P0, PT, RZ, c[0x0][0x25c], PT, P0 ;  /* 0x00009700ff007a0c */ /* 0x000fe20003f05300 */
[-C--:B------:R-:W-:Y:S01]  /*2a20*/  FMUL.FTZ R162, R162, R101.reuse ;  /* 0x00000065a2a27220 */ /* 0x080fe20000410000 */
[----:B------:R-:W-:Y:S01]  /*2a30*/  @P1 PRMT R75, R93, 0x7610, R75 ;  /* 0x000076105d4b1816 */ /* 0x000fe2000000004b */
[----:B------:R-:W-:Y:S01]  /*2a40*/  HFMA2.MMA R93, -RZ, RZ, 0, 9.5367431640625e-07 ;  /* 0x00000010ff5d7435 */ /* 0x000fe200000001ff */
[----:B------:R-:W-:Y:S01]  /*2a50*/  @P1 F2FP.PACK_AB R91, RZ, R164 ;  /* 0x000000a4ff5b123e */ /* 0x000fe200000000ff */
[-C--:B------:R-:W-:Y:S01]  /*2a60*/  FMUL.FTZ R164, R164, R101.reuse ;  /* 0x00000065a4a47220 */ /* 0x080fe20000410000 */
[----:B------:R-:W-:Y:S01]  /*2a70*/  @P1 F2FP.PACK_AB R95, RZ, R102 ;  /* 0x00000066ff5f123e */ /* 0x000fe200000000ff */
[----:B------:R-:W-:Y:S01]  /*2a80*/  FMUL.FTZ R94, R94, c[0x0][0x1e8] ;  /* 0x00007a005e5e7a20 */ /* 0x000fe20000410000 */
[----:B------:R-:W-:Y:S01]  /*2a90*/  @P1 PRMT R73, R73, 0x5410, R89 ;  /* 0x0000541049491816 */ /* 0x000fe20000000059 */
[----:B------:R-:W-:Y:S01]  /*2aa0*/  FMUL.FTZ R92, R92, R101 ;  /* 0x000000655c5c7220 */ /* 0x000fe20000410000 */
[----:B------:R-:W-:Y:S01]  /*2ab0*/  @P1 PRMT R72, R72, 0x5410, R88 ;  /* 0x0000541048481816 */ /* 0x000fe20000000058 */
[----:B------:R-:W-:Y:S01]  /*2ac0*/  FMUL.FTZ R164, R164, c[0x0][0x1e8] ;  /* 0x00007a00a4a47a20 */ /* 0x000fe20000410000 */
[----:B------:R-:W-:Y:S01]  /*2ad0*/  @P1 PRMT R74, R74, 0x5410, R91 ;  /* 0x000054104a4a1816 */ /* 0x000fe2000000005b */
[----:B------:R-:W-:Y:S01]  /*2ae0*/  @P0 IMAD.WIDE.U32 R88, R0, R93, c[0x0][0x258] ;  /* 0x0000960000580625 */ /* 0x000fe200078e005d */
[----:B------:R-:W-:-:S02]  /*2af0*/  @P1 PRMT R75, R75, 0x5410, R95 ;  /* 0x000054104b4b1816 */ /* 0x000fc4000000005f */
[C---:B------:R-:W-:Y:S01]  /*2b00*/  LOP3.LUT P1, RZ, R153.reuse, 0xff, RZ, 0xc0, !PT ;  /* 0x000000ff99ff7812 */ /* 0x040fe2000782c0ff */
[----:B------:R-:W-:Y:S01]  /*2b10*/  FMUL.FTZ R162, R162, c[0x0][0x1e8] ;  /* 0x00007a00a2a27a20 */ /* 0x000fe20000410000 */
[----:B------:R-:W-:Y:S01]  /*2b20*/  FSEL R91, R164, RZ, P5 ;  /* 0x000000ffa45b7208 */ /* 0x000fe20002800000 */
[----:B------:R1:W-:Y:S01]  /*2b30*/  @P0 STG.E.128 [R88.64], R72 ;  /* 0x0000004858000986 */ /* 0x0003e2000c101d04 */
[----:B------:R-:W-:Y:S01]  /*2b40*/  LOP3.LUT P0, RZ, R152, 0xff0000, RZ, 0xc0, !PT ;  /* 0x00ff000098ff7812 */ /* 0x000fe2000780c0ff */
[-C--:B------:R-:W-:Y:S01]  /*2b50*/  FMUL.FTZ R156, R156, R101.reuse ;  /* 0x000000659c9c7220 */ /* 0x080fe20000410000 */
[----:B------:R-:W-:Y:S01]  /*2b60*/  FSEL R90, R90, RZ, P1 ;  /* 0x000000ff5a5a7208 */ /* 0x000fe20000800000 */
[-C--:B------:R-:W-:Y:S01]  /*2b70*/  FMUL.FTZ R154, R154, R101.reuse ;  /* 0x000000659a9a7220 */ /* 0x080fe20000410000 */
[----:B------:R-:W-:Y:S01]  /*2b80*/  LOP3.LUT P1, RZ, R152, 0xff000000, RZ, 0xc0, !PT ;  /* 0xff00000098ff7812 */ /* 0x000fe2000782c0ff */
[----:B------:R-:W-:Y:S01]  /*2b90*/  FMUL.FTZ R92, R92, c[0x0][0x1e8] ;  /* 0x00007a005c5c7a20 */ /* 0x000fe20000410000 */
[----:B------:R-:W-:Y:S01]  /*2ba0*/  LOP3.LUT P5, RZ, R153, 0xff0000, RZ, 0xc0, !PT ;  /* 0x00ff000099ff7812 */ /* 0x000fe200078ac0ff */
[----:B------:R-:W-:Y:S01]  /*2bb0*/  FMUL.FTZ R101, R102, R101 ;  /* 0x0000006566657220 */ /* 0x000fe20000410000 */
[----:B------:R-:W-:Y:S01]  /*2bc0*/  FSEL R162, R162, RZ, P1 ;  /* 0x000000ffa2a27208 */ /* 0x000fe20000800000 */
[----:B------:R-:W-:Y:S01]  /*2bd0*/  FMUL.FTZ R156, R156, c[0x0][0x1e8] ;  /* 0x00007a009c9c7a20 */ /* 0x000fe20000410000 */
[----:B------:R-:W-:Y:S01]  /*2be0*/  LOP3.LUT P1, RZ, R152, 0xff00, RZ, 0xc0, !PT ;  /* 0x0000ff0098ff7812 */ /* 0x000fe2000782c0ff */
[----:B------:R-:W-:Y:S01]  /*2bf0*/  FMUL.FTZ R154, R154, c[0x0][0x1e8] ;  /* 0x00007a009a9a7a20 */ /* 0x000fe20000410000 */
[----:B------:R-:W-:Y:S01]  /*2c00*/  F2FP.PACK_AB R90, R91, R90 ;  /* 0x0000005a5b5a723e */ /* 0x000fe200000000ff */
[----:B------:R-:W-:Y:S01]  /*2c10*/  FMUL.FTZ R101, R101, c[0x0][0x1e8] ;  /* 0x00007a0065657a20 */ /* 0x000fe20000410000 */
[----:B------:R-:W-:-:S02]  /*2c20*/  FSEL R91, R156, RZ, P1 ;  /* 0x000000ff9c5b7208 */ /* 0x000fc40000800000 */
[----:B------:R-:W-:Y:S02]  /*2c30*/  FSEL R154, R154, RZ, P5 ;  /* 0x000000ff9a9a7208 */ /* 0x000fe40002800000 */
[----:B-1----:R-:W-:Y:S02]  /*2c40*/  MOV R88, R152 ;  /* 0x0000009800587202 */ /* 0x002fe40000000f00 */
[----:B------:R-:W-:Y:S02]  /*2c50*/  FSEL R89, R94, RZ, P0 ;  /* 0x000000ff5e597208 */ /* 0x000fe40000000000 */
[----:B------:R-:W-:Y:S02]  /*2c60*/  LOP3.LUT P0, RZ, R88, 0xff, RZ, 0xc0, !PT ;  /* 0x000000ff58ff7812 */ /* 0x000fe4000780c0ff */
[----:B------:R-:W-:Y:S02]  /*2c70*/  F2FP.PACK_AB R89, R162, R89 ;  /* 0x00000059a259723e */ /* 0x000fe400000000ff */
[----:B------:R-:W-:Y:S01]  /*2c80*/  FSEL R88, R92, RZ, P0 ;  /* 0x000000ff5c587208 */ /* 0x000fe20000000000 */
[----:B------:R-:W-:Y:S01]  /*2c90*/  IMAD.WIDE.U32 R92, R0, R93, c[0x0][0x248] ;  /* 0x00009200005c7625 */ /* 0x000fe200078e005d */
[----:B------:R-:W-:-:S02]  /*2ca0*/  LOP3.LUT P0, RZ, R153, 0xff000000, RZ, 0xc0, !PT ;  /* 0xff00000099ff7812 */ /* 0x000fc4000780c0ff */
[----:B------:R-:W-:Y:S02]  /*2cb0*/  F2FP.PACK_AB R88, R91, R88 ;  /* 0x000000585b58723e */ /* 0x000fe400000000ff */
[----:B------:R-:W-:-:S04]  /*2cc0*/  FSEL R101, R101, RZ, P0 ;  /* 0x000000ff65657208 */ /* 0x000fc80000000000 */
[----:B------:R-:W-:-:S05]  /*2cd0*/  F2FP.PACK_AB R91, R101, R154 ;  /* 0x0000009a655b723e */ /* 0x000fca00000000ff */
[----:B------:R1:W-:Y:S02]  /*2ce0*/  STG.E.128 [R92.64], R88 ;  /* 0x000000585c007986 */ /* 0x0003e4000c101d04 */
.L_x_1547:
[----:B------:R-:W-:Y:S05]  /*2cf0*/  BSYNC B1 ;  /* 0x0000000000017941 */ /* 0x000fea0003800000 */
.L_x_1546:
[----:B-1----:R-:W-:-:S04]  /*2d00*/  MOV R89, c[0x0][0x160] ;  /* 0x0000580000597a02 */ /* 0x002fc80000000f00 */
[----:B------:R-:W-:-:S04]  /*2d10*/  LEA R2, R89, R2, 0x2 ;  /* 0x0000000259027211 */ /* 0x000fc800078e10ff */
[----:B------:R-:W-:-:S13]  /*2d20*/  ISETP.GE.AND P0, PT, R2, c[0x0][0x164], PT ;  /* 0x0000590002007a0c */ /* 0x000fda0003f06270 */
[----:B0----5:R-:W-:Y:S01]  /*2d30*/  @P0 CALL.REL.NOINC `(.L_x_1533) ;  /* 0x0000001000000944 */ /* 0x021fe20003c00000 */
[----:B------:R-:W-:Y:S05]  /*2d40*/  BRA `(.L_x_1548) ;  /* 0xffffd7b000007947 */ /* 0x000fea000383ffff */
.L_x_1533:
[----:B0-----:R-:W-:Y:S05]  /*2d50*/  BSYNC B0 ;  /* 0x0000000000007941 */ /* 0x001fea0003800000 */
.L_x_1532:
        /* <DEDUP_REMOVED lines=192> */
.L_x_1540:
[----:B------:R-:W-:Y:S01]  /*3960*/  HFMA2.MMA R92, -RZ, RZ, 0, 5.9604644775390625e-08 ;  /* 0x00000001ff5c7435 */ /* 0x000fe200000001ff */
[----:B------:R-:W-:-:S02]  /*3970*/  MOV R93, R157 ;  /* 0x0000009d005d7202 */ /* 0x000fc40000000f00 */
[----:B------:R-:W-:Y:S02]  /*3980*/  MOV R91, 0x1f ;  /* 0x0000001f005b7802 */ /* 0x000fe40000000f00 */
[----:B------:R-:W-:Y:S02]  /*3990*/  MOV R90, 0xffffffff ;  /* 0xffffffff005a7802 */ /* 0x000fe40000000f00 */
[----:B------:R-:W-:Y:S02]  /*39a0*/  MOV R88, 0x39c0 ;  /* 0x000039c000587802 */ /* 0x000fe40000000f00 */
[----:B-----5:R-:W-:Y:S05]  /*39b0*/  CALL.REL.NOINC `($__internal_28_$__cuda_sm70_shflsync_bfly_p) ;  /* 0x0000046000007944 */ /* 0x020fea0003c00000 */
[----:B-1----:R-:W-:Y:S01]  /*39c0*/  MOV R94, R90 ;  /* 0x0000005a005e7202 */ /* 0x002fe20000000f00 */
[----:B0-----:R-:W-:Y:S05]  /*39d0*/  BRA `(.L_x_1549) ;  /* 0xffffdd8000007947 */ /* 0x001fea000383ffff */
.L_x_1541:
[----:B------:R-:W-:Y:S01]  /*39e0*/  HFMA2.MMA R92, -RZ, RZ, 0, 5.9604644775390625e-08 ;  /* 0x00000001ff5c7435 */ /* 0x000fe200000001ff */
[----:B------:R-:W-:Y:S02]  /*39f0*/  MOV R93, R155 ;  /* 0x0000009b005d7202 */ /* 0x000fe40000000f00 */
[----:B------:R-:W-:Y:S02]  /*3a00*/  MOV R91, 0x1f ;  /* 0x0000001f005b7802 */ /* 0x000fe40000000f00 */
[----:B------:R-:W-:-:S02]  /*3a10*/  MOV R90, 0xffffffff ;  /* 0xffffffff005a7802 */ /* 0x000fc40000000f00 */
[----:B------:R-:W-:Y:S02]  /*3a20*/  MOV R88, 0x3a40 ;  /* 0x00003a4000587802 */ /* 0x000fe40000000f00 */
[----:B01---5:R-:W-:Y:S05]  /*3a30*/  CALL.REL.NOINC `($__internal_28_$__cuda_sm70_shflsync_bfly_p) ;  /* 0x000003e000007944 */ /* 0x023fea0003c00000 */
[----:B------:R-:W-:Y:S01]  /*3a40*/  FADD.FTZ R157, R94, R157 ;  /* 0x0000009d5e9d7221 */ /* 0x000fe20000010000 */
[----:B0-----:R-:W-:Y:S01]  /*3a50*/  HFMA2.MMA R92, -RZ, RZ, 0, 1.1920928955078125e-07 ;  /* 0x00000002ff5c7435 */ /* 0x001fe200000001ff */
[----:B-1----:R-:W-:Y:S01]  /*3a60*/  FADD.FTZ R155, R155, R90 ;  /* 0x0000005a9b9b7221 */ /* 0x002fe20000010000 */
[----:B------:R-:W-:Y:S02]  /*3a70*/  MOV R91, 0x1f ;  /* 0x0000001f005b7802 */ /* 0x000fe40000000f00 */
[----:B------:R-:W-:Y:S02]  /*3a80*/  MOV R90, 0xffffffff ;  /* 0xffffffff005a7802 */ /* 0x000fe40000000f00 */
[----:B------:R-:W-:Y:S02]  /*3a90*/  MOV R93, R157 ;  /* 0x0000009d005d7202 */ /* 0x000fe40000000f00 */
[----:B------:R-:W-:Y:S02]  /*3aa0*/  MOV R88, 0x3ac0 ;  /* 0x00003ac000587802 */ /* 0x000fe40000000f00 */
[----:B------:R-:W-:Y:S05]  /*3ab0*/  CALL.REL.NOINC `($__internal_28_$__cuda_sm70_shflsync_bfly_p) ;  /* 0x0000036000007944 */ /* 0x000fea0003c00000 */
[----:B0-----:R-:W-:Y:S01]  /*3ac0*/  HFMA2.MMA R92, -RZ, RZ, 0, 1.1920928955078125e-07 ;  /* 0x00000002ff5c7435 */ /* 0x001fe200000001ff */
[----:B-1----:R-:W-:-:S02]  /*3ad0*/  MOV R94, R90 ;  /* 0x0000005a005e7202 */ /* 0x002fc40000000f00 */
[----:B------:R-:W-:Y:S02]  /*3ae0*/  MOV R93, R155 ;  /* 0x0000009b005d7202 */ /* 0x000fe40000000f00 */
[----:B------:R-:W-:Y:S02]  /*3af0*/  MOV R91, 0x1f ;  /* 0x0000001f005b7802 */ /* 0x000fe40000000f00 */
[----:B------:R-:W-:Y:S02]  /*3b00*/  MOV R90, 0xffffffff ;  /* 0xffffffff005a7802 */ /* 0x000fe40000000f00 */
[----:B------:R-:W-:Y:S02]  /*3b10*/  MOV R88, 0x3b30 ;  /* 0x00003b3000587802 */ /* 0x000fe40000000f00 */
[----:B------:R-:W-:Y:S05]  /*3b20*/  CALL.REL.NOINC `($__internal_28_$__cuda_sm70_shflsync_bfly_p) ;  /* 0x000002f000007944 */ /* 0x000fea0003c00000 */
[----:B------:R-:W-:Y:S01]  /*3b30*/  FADD.FTZ R157, R94, R157 ;  /* 0x0000009d5e9d7221 */ /* 0x000fe20000010000 */
[----:B0-----:R-:W-:Y:S01]  /*3b40*/  HFMA2.MMA R92, -RZ, RZ, 0, 2.384185791015625e-07 ;  /* 0x00000004ff5c7435 */ /* 0x001fe200000001ff */
[----:B-1----:R-:W-:Y:S01]  /*3b50*/  FADD.FTZ R155, R155, R90 ;  /* 0x0000005a9b9b7221 */ /* 0x002fe20000010000 */
[----:B------:R-:W-:Y:S02]  /*3b60*/  MOV R91, 0x1f ;  /* 0x0000001f005b7802 */ /* 0x000fe40000000f00 */
[----:B------:R-:W-:-:S02]  /*3b70*/  MOV R90, 0xffffffff ;  /* 0xffffffff005a7802 */ /* 0x000fc40000000f00 */
[----:B------:R-:W-:Y:S02]  /*3b80*/  MOV R93, R157 ;  /* 0x0000009d005d7202 */ /* 0x000fe40000000f00 */
[----:B------:R-:W-:Y:S02]  /*3b90*/  MOV R88, 0x3bb0 ;  /* 0x00003bb000587802 */ /* 0x000fe40000000f00 */
[----:B------:R-:W-:Y:S05]  /*3ba0*/  CALL.REL.NOINC `($__internal_28_$__cuda_sm70_shflsync_bfly_p) ;  /* 0x0000027000007944 */ /* 0x000fea0003c00000 */
[----:B0-----:R-:W-:Y:S01]  /*3bb0*/  HFMA2.MMA R92, -RZ, RZ, 0, 2.384185791015625e-07 ;  /* 0x00000004ff5c7435 */ /* 0x001fe200000001ff */
[----:B-1----:R-:W-:Y:S02]  /*3bc0*/  MOV R94, R90 ;  /* 0x0000005a005e7202 */ /* 0x002fe40000000f00 */
[----:B------:R-:W-:Y:S02]  /*3bd0*/  MOV R93, R155 ;  /* 0x0000009b005d7202 */ /* 0x000fe40000000f00 */
[----:B------:R-:W-:Y:S02]  /*3be0*/  MOV R91, 0x1f ;  /* 0x0000001f005b7802 */ /* 0x000fe40000000f00 */
[----:B------:R-:W-:Y:S02]  /*3bf0*/  MOV R90, 0xffffffff ;  /* 0xffffffff005a7802 */ /* 0x000fe40000000f00 */
[----:B------:R-:W-:-:S02]  /*3c00*/  MOV R88, 0x3c20 ;  /* 0x00003c2000587802 */ /* 0x000fc40000000f00 */
[----:B------:R-:W-:Y:S05]  /*3c10*/  CALL.REL.NOINC `($__internal_28_$__cuda_sm70_shflsync_bfly_p) ;  /* 0x0000020000007944 */ /* 0x000fea0003c00000 */
[----:B------:R-:W-:Y:S01]  /*3c20*/  FADD.FTZ R157, R94, R157 ;  /* 0x0000009d5e9d7221 */ /* 0x000fe20000010000 */
[----:B0-----:R-:W-:Y:S01]  /*3c30*/  HFMA2.MMA R92, -RZ, RZ, 0, 4.76837158203125e-07 ;  /* 0x00000008ff5c7435 */ /* 0x001fe200000001ff */
[----:B-1----:R-:W-:Y:S01]  /*3c40*/  FADD.FTZ R95, R155, R90 ;  /* 0x0000005a9b5f7221 */ /* 0x002fe20000010000 */
[----:B------:R-:W-:-:S02]  /*3c50*/  MOV R91, 0x1f ;  /* 0x0000001f005b7802 */ /* 0x000fc40000000f00 */
[----:B------:R-:W-:Y:S02]  /*3c60*/  MOV R90, 0xffffffff ;  /* 0xffffffff005a7802 */ /* 0x000fe40000000f00 */
[----:B------:R-:W-:Y:S02]  /*3c70*/  MOV R93, R157 ;  /* 0x0000009d005d7202 */ /* 0x000fe40000000f00 */
[----:B------:R-:W-:Y:S02]  /*3c80*/  MOV R88, 0x3ca0 ;  /* 0x00003ca000587802 */ /* 0x000fe40000000f00 */
[----:B------:R-:W-:Y:S05]  /*3c90*/  CALL.REL.NOINC `($__internal_28_$__cuda_sm70_shflsync_bfly_p) ;  /* 0x0000018000007944 */ /* 0x000fea0003c00000 */
[----:B0-----:R-:W-:Y:S01]  /*3ca0*/  HFMA2.MMA R92, -RZ, RZ, 0, 4.76837158203125e-07 ;  /* 0x00000008ff5c7435 */ /* 0x001fe200000001ff */
[----:B-1----:R-:W-:Y:S02]  /*3cb0*/  MOV R94, R90 ;  /* 0x0000005a005e7202 */ /* 0x002fe40000000f00 */
[----:B------:R-:W-:Y:S02]  /*3cc0*/  MOV R93, R95 ;  /* 0x0000005f005d7202 */ /* 0x000fe40000000f00 */
[----:B------:R-:W-:Y:S02]  /*3cd0*/  MOV R91, 0x1f ;  /* 0x0000001f005b7802 */ /* 0x000fe40000000f00 */
[----:B------:R-:W-:-:S02]  /*3ce0*/  MOV R90, 0xffffffff ;  /* 0xffffffff005a7802 */ /* 0x000fc40000000f00 */
[----:B------:R-:W-:Y:S02]  /*3cf0*/  MOV R88, 0x3d10 ;  /* 0x00003d1000587802 */ /* 0x000fe40000000f00 */
[----:B------:R-:W-:Y:S05]  /*3d00*/  CALL.REL.NOINC `($__internal_28_$__cuda_sm70_shflsync_bfly_p) ;  /* 0x0000011000007944 */ /* 0x000fea0003c00000 */
[----:B------:R-:W-:Y:S01]  /*3d10*/  FADD.FTZ R94, R94, R157 ;  /* 0x0000009d5e5e7221 */ /* 0x000fe20000010000 */
[----:B0-----:R-:W-:Y:S01]  /*3d20*/  HFMA2.MMA R92, -RZ, RZ, 0, 9.5367431640625e-07 ;  /* 0x00000010ff5c7435 */ /* 0x001fe200000001ff */
[----:B-1----:R-:W-:Y:S01]  /*3d30*/  FADD.FTZ R95, R95, R90 ;  /* 0x0000005a5f5f7221 */ /* 0x002fe20000010000 */
[----:B------:R-:W-:Y:S02]  /*3d40*/  MOV R91, 0x1f ;  /* 0x0000001f005b7802 */ /* 0x000fe40000000f00 */
[----:B------:R-:W-:Y:S02]  /*3d50*/  MOV R90, 0xffffffff ;  /* 0xffffffff005a7802 */ /* 0x000fe40000000f00 */
[----:B------:R-:W-:Y:S02]  /*3d60*/  MOV R93, R94 ;  /* 0x0000005e005d7202 */ /* 0x000fe40000000f00 */
[----:B------:R-:W-:Y:S02]  /*3d70*/  MOV R88, 0x3d90 ;  /* 0x00003d9000587802 */ /* 0x000fe40000000f00 */
[----:B------:R-:W-:Y:S05]  /*3d80*/  CALL.REL.NOINC `($__internal_28_$__cuda_sm70_shflsync_bfly_p) ;  /* 0x0000009000007944 */ /* 0x000fea0003c00000 */
[----:B0-----:R-:W-:Y:S01]  /*3d90*/  HFMA2.MMA R92, -RZ, RZ, 0, 9.5367431640625e-07 ;  /* 0x00000010ff5c7435 */ /* 0x001fe200000001ff */
[----:B-1----:R-:W-:-:S02]  /*3da0*/  MOV R151, R90 ;  /* 0x0000005a00977202 */ /* 0x002fc40000000f00 */
[----:B------:R-:W-:Y:S02]  /*3db0*/  MOV R93, R95 ;  /* 0x0000005f005d7202 */ /* 0x000fe40000000f00 */
[----:B------:R-:W-:Y:S02]  /*3dc0*/  MOV R91, 0x1f ;  /* 0x0000001f005b7802 */ /* 0x000fe40000000f00 */
[----:B------:R-:W-:Y:S02]  /*3dd0*/  MOV R90, 0xffffffff ;  /* 0xffffffff005a7802 */ /* 0x000fe40000000f00 */
[----:B------:R-:W-:Y:S02]  /*3de0*/  MOV R88, 0x3e00 ;  /* 0x00003e0000587802 */ /* 0x000fe40000000f00 */
[----:B------:R-:W-:Y:S05]  /*3df0*/  CALL.REL.NOINC `($__internal_28_$__cuda_sm70_shflsync_bfly_p) ;  /* 0x0000002000007944 */ /* 0x000fea0003c00000 */
[----:B-1----:R-:W-:Y:S01]  /*3e00*/  MOV R88, R90 ;  /* 0x0000005a00587202 */ /* 0x002fe20000000f00 */
[----:B0-----:R-:W-:Y:S05]  /*3e10*/  BRA `(.L_x_1550) ;  /* 0xffffda6000007947 */ /* 0x001fea000383ffff */
        .weak           $__internal_28_$__cuda_sm70_shflsync_bfly_p
        .type           $__internal_28_$__cuda_sm70_shflsync_bfly_p,@function
        .size           $__internal_28_$__cuda_sm70_shflsync_bfly_p,(.L_x_9758 - $__internal_28_$__cuda_sm70_shflsync_bfly_p)
$__internal_28_$__cuda_sm70_shflsync_bfly_p:
[----:B------:R-:W-:Y:S01]  /*3e20*/  HFMA2.MMA R89, -RZ, RZ, 0, 0 ;  /* 0x00000000ff597435 */ /* 0x000fe200000001ff */
[----:B------:R-:W-:Y:S04]  /*3e30*/  WARPSYNC R90 ;  /* 0x0000005a00007348 */ /* 0x000fe80003800000 */
[----:B------:R0:W1:Y:S01]  /*3e40*/  SHFL.BFLY PT, R90, R93, R92, R91 ;  /* 0x0c00005c5d5a7389 */ /* 0x00006200000e005b */
[----:B------:R-:W-:Y:S05]  /*3e50*/  RET.REL.NODEC R88 `(_ZN10layer_norm13ln_bwd_kernelINS_13Kernel_traitsI6__halfS2_S2_S2_fjLj768ELj1ELj4ELj1ELj16ENS_18Kernel_traits_baseILj768ES2_S2_S2_S2_fjLj128EEEEELb1ELb0ELb0ELb0EEEvNS_9BwdParamsE) ;  /* 0xffffc1a058007950 */ /* 0x000fea0003c3ffff */
.L_x_1551:
        /* <DEDUP_REMOVED lines=10> */
.L_x_9758:


//--------------------- .text._ZN10layer_norm13ln_bwd_kernelINS_13Kernel_traitsI6__halfS2_S2_S2_fjLj768ELj1ELj4ELj1ELj16ENS_18Kernel_traits_baseILj768ES2_S2_S2_S2_fjLj128EEEEELb1ELb0ELb0ELb1EEEvNS_9BwdParamsE --------------------------
	.section	.text._ZN10layer_norm13ln_bwd_kernelINS_13Kernel_traitsI6__halfS2_S2_S2_fjLj768ELj1ELj4ELj1ELj16ENS_18Kernel_traits_baseILj768ES2_S2_S2_S2_fjLj128EEEEELb1ELb0ELb0ELb1EEEvNS_9BwdParamsE,"ax",@progbits
	.sectioninfo	@"SHI_REGISTERS=168"
	.align	128
        .global         _ZN10layer_norm13ln_bwd_kernelINS_13Kernel_traitsI6__halfS2_S2_S2_fjLj768ELj1ELj4ELj1ELj16ENS_18Kernel_traits_baseILj768ES2_S2_S2_S2_fjLj128EEEEELb1ELb0ELb0ELb1EEEvNS_9BwdParamsE
        .type           _ZN10layer_norm13ln_bwd_kernelINS_13Kernel_traitsI6__halfS2_S2_S2_fjLj768ELj1ELj4ELj1ELj16ENS_18Kernel_traits_baseILj768ES2_S2_S2_S2_fjLj128EEEEELb1ELb0ELb0ELb1EEEvNS_9BwdParamsE,@function
        .size           _ZN10layer_norm13ln_bwd_kernelINS_13Kernel_traitsI6__halfS2_S2_S2_fjLj768ELj1ELj4ELj1ELj16ENS_18Kernel_traits_baseILj768ES2_S2_S2_S2_fjLj128EEEEELb1ELb0ELb0ELb1EEEvNS_9BwdParamsE,(.L_x_9759 - _ZN10layer_norm13ln_bwd_kernelINS_13Kernel_traitsI6__halfS2_S2_S2_fjLj768ELj1ELj4ELj1ELj16ENS_18Kernel_traits_baseILj768ES2_S2_S2_S2_fjLj128EEEEELb1ELb0ELb0ELb1EEEvNS_9BwdParamsE)
        .other          _ZN10layer_norm13ln_bwd_kernelINS_13Kernel_traitsI6__halfS2_S2_S2_fjLj768ELj1ELj4ELj1ELj16ENS_18Kernel_traits_baseILj768ES2_S2_S2_S2_fjLj128EEEEELb1ELb0ELb0ELb1EEEvNS_9BwdParamsE,@"STO_CUDA_ENTRY STV_DEFAULT"
_ZN10layer_norm13ln_bwd_kernelINS_13Kernel_traitsI6__halfS2_S2_S2_fjLj768ELj1ELj4ELj1ELj16ENS_18Kernel_traits_baseILj768ES2_S2_S2_S2_fjLj128EEEEELb1ELb0ELb0ELb1EEEvNS_9BwdParamsE:
.text._ZN10layer_norm13ln_bwd_kernelINS_13Kernel_traitsI6__halfS2_S2_S2_fjLj768ELj1ELj4ELj1ELj16ENS_18Kernel_traits_baseILj768ES2_S2_S2_S2_fjLj128EEEEELb1ELb0ELb0ELb1EEEvNS_9BwdParamsE:
        /* <DEDUP_REMOVED lines=34> */
.L_x_1553:
        /* <DEDUP_REMOVED lines=26> */
[----:B------:R-:W-:Y:S01]  /*03c0*/  CS2R R24, SRZ ;  /* 0x0000000000187805 */ /* 0x000fe2000001ff00 */
[----:B------:R-:W-:Y:S01]  /*03d0*/  MOV R126, RZ ;  /* 0x000000ff007e7202 */ /* 0x000fe20000000f00 */
[----:B--2---:R-:W-:-:S02]  /*03e0*/  HADD2.F32 R89, -RZ, R4.H0_H0 ;  /* 0x20000004ff597230 */ /* 0x004fc40000004100 */
[----:B------:R-:W-:Y:S02]  /*03f0*/  HADD2.F32 R90, -RZ, R4.H1_H1 ;  /* 0x30000004ff5a7230 */ /* 0x000fe40000004100 */
[--C-:B------:R-:W-:Y:S02]  /*0400*/  HADD2.F32 R91, -RZ, R5.reuse.H0_H0 ;  /* 0x20000005ff5b7230 */ /* 0x100fe40000004100 */
[----:B------:R-:W-:Y:S01]  /*0410*/  HADD2.F32 R92, -RZ, R5.H1_H1 ;  /* 0x30000005ff5c7230 */ /* 0x000fe20000004100 */
[----:B------:R-:W-:Y:S01]  /*0420*/  CS2R R4, SRZ ;  /* 0x0000000000047805 */ /* 0x000fe2000001ff00 */
[--C-:B------:R-:W-:Y:S02]  /*0430*/  HADD2.F32 R93, -RZ, R6.reuse.H0_H0 ;  /* 0x20000006ff5d7230 */ /* 0x100fe40000004100 */
[----:B------:R-:W-:Y:S02]  /*0440*/  HADD2.F32 R94, -RZ, R6.H1_H1 ;  /* 0x30000006ff5e7230 */ /* 0x000fe40000004100 */
[----:B------:R-:W-:-:S02]  /*0450*/  HADD2.F32 R95, -RZ, R7.H0_H0 ;  /* 0x20000007ff5f7230 */ /* 0x000fc40000004100 */
[----:B------:R-:W-:Y:S01]  /*0460*/  HADD2.F32 R96, -RZ, R7.H1_H1 ;  /* 0x30000007ff607230 */ /* 0x000fe20000004100 */
[----:B------:R-:W-:Y:S01]  /*0470*/  CS2R R6, SRZ ;  /* 0x0000000000067805 */ /* 0x000fe2000001ff00 */
[--C-:B---3--:R-:W-:Y:S02]  /*0480*/  HADD2.F32 R97, -RZ, R8.reuse.H0_H0 ;  /* 0x20000008ff617230 */ /* 0x108fe40000004100 */
        /* <DEDUP_REMOVED lines=19> */
.L_x_1559:
[----:B------:R-:W-:Y:S01]  /*05c0*/  ISETP.NE.U32.AND P1, PT, RZ, c[0x0][0x1c0], PT ;  /* 0x00007000ff007a0c */ /* 0x000fe20003f25070 */
[----:B------:R-:W-:Y:S01]  /*05d0*/  IMAD R48, R127, c[0x0][0x168], RZ ;  /* 0x00005a007f307a24 */ /* 0x000fe200078e02ff */
[----:B------:R-:W-:-:S02]  /*05e0*/  LOP3.LUT R128, R0, 0x1f, RZ, 0xc0, !PT ;  /* 0x0000001f00807812 */ /* 0x000fc400078ec0ff */
[----:B------:R-:W-:Y:S02]  /*05f0*/  ISETP.NE.AND.EX P1, PT, RZ, c[0x0][0x1c4], PT, P1 ;  /* 0x00007100ff007a0c */ /* 0x000fe40003f25310 */
[----:B------:R-:W-:Y:S02]  /*0600*/  SHF.R.S32.HI R49, RZ, 0x1f, R48 ;  /* 0x0000001fff317819 */ /* 0x000fe40000011430 */
[----:B------:R-:W-:Y:S02]  /*0610*/  SHF.R.S32.HI R50, RZ, 0x1f, R127 ;  /* 0x0000001fff327819 */ /* 0x000fe4000001147f */
[----:B------:R-:W-:Y:S02]  /*0620*/  LEA.HI R49, R49, R48, RZ, 0x3 ;  /* 0x0000003031317211 */ /* 0x000fe400078f18ff */
[----:B------:R-:W-:Y:S02]  /*0630*/  MOV R69, 0x10 ;  /* 0x0000001000457802 */ /* 0x000fe40000000f00 */
[----:B------:R-:W-:-:S03]  /*0640*/  LEA.HI.SX32 R128, R49, R128, 0x1d ;  /* 0x0000008031807211 */ /* 0x000fc600078feaff */
[C---:B------:R-:W-:Y:S02]  /*0650*/  @P1 LEA R62, P0, R127.reuse, c[0x0][0x1c0], 0x1 ;  /* 0x000070007f3e1a11 */ /* 0x040fe400078008ff */
[C---:B------:R-:W-:Y:S02]  /*0660*/  IADD3 R132, R128.reuse, 0x20, RZ ;  /* 0x0000002080847810 */ /* 0x040fe40007ffe0ff */
[----:B------:R-:W-:Y:S02]  /*0670*/  LEA R48, P2, R128, c[0x0][0x188], 0x4 ;  /* 0x0000620080307a11 */ /* 0x000fe400078420ff */
[C---:B------:R-:W-:Y:S02]  /*0680*/  @P1 LEA.HI.X R63, R127.reuse, c[0x0][0x1c4], R50, 0x1, P0 ;  /* 0x000071007f3f1a11 */ /* 0x040fe400000f0c32 */
[----:B------:R-:W-:Y:S02]  /*0690*/  MOV R106, 0x4 ;  /* 0x00000004006a7802 */ /* 0x000fe40000000f00 */
[----:B------:R-:W-:Y:S01]  /*06a0*/  LEA R56, P0, R132, c[0x0][0x188], 0x4 ;  /* 0x0000620084387a11 */ /* 0x000fe200078020ff */
[----:B------:R0:W2:Y:S01]  /*06b0*/  @P1 LDG.E.U16 R131, [R62.64] ;  /* 0x000000043e831981 */ /* 0x0000a2000c1e1500 */
[C---:B------:R-:W-:Y:S01]  /*06c0*/  IADD3 R134, R128.reuse, 0x40, RZ ;  /* 0x0000004080867810 */ /* 0x040fe20007ffe0ff */
[----:B------:R-:W-:Y:S01]  /*06d0*/  IMAD.WIDE R100, R127, R106, c[0x0][0x1a0] ;  /* 0x000068007f647625 */ /* 0x000fe200078e026a */
[----:B------:R-:W-:-:S02]  /*06e0*/  LEA.HI.X R49, R128, c[0x0][0x18c], RZ, 0x4, P2 ;  /* 0x0000630080317a11 */ /* 0x000fc400010f24ff */
[----:B------:R-:W-:Y:S01]  /*06f0*/  LEA.HI.X R57, R132, c[0x0][0x18c], RZ, 0x4, P0 ;  /* 0x0000630084397a11 */ /* 0x000fe200000f24ff */
[----:B------:R-:W-:Y:S01]  /*0700*/  IMAD.WIDE.U32 R52, R128, R69, c[0x0][0x208] ;  /* 0x0000820080347625 */ /* 0x000fe200078e0045 */
[C---:B------:R-:W-:Y:S01]  /*0710*/  LEA R64, P0, R134.reuse, c[0x0][0x188], 0x4 ;  /* 0x0000620086407a11 */ /* 0x040fe200078020ff */
[----:B------:R1:W3:Y:S03]  /*0720*/  LDG.E R130, [R100.64] ;  /* 0x0000000464827981 */ /* 0x0002e6000c1e1900 */
[----:B------:R-:W-:Y:S01]  /*0730*/  LEA.HI.X R65, R134, c[0x0][0x18c], RZ, 0x4, P0 ;  /* 0x0000630086417a11 */ /* 0x000fe200000f24ff */
[----:B------:R-:W4:Y:S01]  /*0740*/  LDG.E.128 R48, [R48.64] ;  /* 0x0000000430307981 */ /* 0x000f22000c1e1d00 */
[----:B------:R-:W-:-:S03]  /*0750*/  IMAD.WIDE R106, R127, R106, c[0x0][0x1a8] ;  /* 0x00006a007f6a7625 */ /* 0x000fc600078e026a */
[----:B------:R-:W4:Y:S04]  /*0760*/  LDG.E.128 R52, [R52.64] ;  /* 0x0000000434347981 */ /* 0x000f28000c1e1d00 */
[----:B------:R-:W4:Y:S01]  /*0770*/  LDG.E.128 R56, [R56.64] ;  /* 0x0000000438387981 */ /* 0x000f22000c1e1d00 */
[----:B------:R-:W-:-:S03]  /*0780*/  IMAD.WIDE.U32 R60, R132, R69, c[0x0][0x208] ;  /* 0x00008200843c7625 */ /* 0x000fc600078e0045 */
[----:B------:R-:W4:Y:S01]  /*0790*/  LDG.E.128 R64, [R64.64] ;  /* 0x0000000440407981 */ /* 0x000f22000c1e1d00 */
[----:B------:R-:W-:-:S03]  /*07a0*/  IMAD.WIDE.U32 R68, R134, R69, c[0x0][0x208] ;  /* 0x0000820086447625 */ /* 0x000fc600078e0045 */
[----:B------:R1:W4:Y:S04]  /*07b0*/  LDG.E R129, [R106.64] ;  /* 0x000000046a817981 */ /* 0x000328000c1e1900 */
[----:B------:R-:W4:Y:S04]  /*07c0*/  LDG.E.128 R68, [R68.64] ;  /* 0x0000000444447981 */ /* 0x000f28000c1e1d00 */
[----:B0-----:R-:W4:Y:S01]  /*07d0*/  LDG.E.128 R60, [R60.64] ;  /* 0x000000043c3c7981 */ /* 0x001f22000c1e1d00 */
[----:B------:R-:W-:-:S04]  /*07e0*/  ISETP.NE.U32.AND P0, PT, RZ, c[0x0][0x218], PT ;  /* 0x00008600ff007a0c */ /* 0x000fc80003f05070 */
[----:B------:R-:W-:Y:S02]  /*07f0*/  ISETP.NE.AND.EX P0, PT, RZ, c[0x0][0x21c], PT, P0 ;  /* 0x00008700ff007a0c */ /* 0x000fe40003f05300 */
[----:B------:R-:W-:-:S11]  /*0800*/  LEA R104, P3, R132, c[0x0][0x190], 0x3 ;  /* 0x0000640084687a11 */ /* 0x000fd600078618ff */
[----:B------:R-:W-:-:S04]  /*0810*/  @P0 LEA R112, P2, R128, c[0x0][0x218], 0x4 ;  /* 0x0000860080700a11 */ /* 0x000fc800078420ff */
[----:B------:R-:W-:Y:S02]  /*0820*/  @P0 LEA.HI.X R113, R128, c[0x0][0x21c], RZ, 0x4, P2 ;  /* 0x0000870080710a11 */ /* 0x000fe400010f24ff */
[----:B------:R-:W-:Y:S02]  /*0830*/  @P0 LEA R98, P2, R132, c[0x0][0x218], 0x4 ;  /* 0x0000860084620a11 */ /* 0x000fe400078420ff */
[----:B-1----:R-:W-:Y:S01]  /*0840*/  LEA R106, P5, R134, c[0x0][0x190], 0x3 ;  /* 0x00006400866a7a11 */ /* 0x002fe200078a18ff */
        /* <DEDUP_REMOVED lines=10> */
[----:B------:R-:W-:-:S02]  /*08f0*/  @P0 LEA R100, P4, R134, c[0x0][0x218], 0x4 ;  /* 0x0000860086640a11 */ /* 0x000fc400078820ff */
[----:B0-----:R-:W-:Y:S02]  /*0900*/  MOV R112, 0x3f800000 ;  /* 0x3f80000000707802 */ /* 0x001fe40000000f00 */
[----:B------:R-:W-:-:S05]  /*0910*/  @P0 LEA.HI.X R101, R134, c[0x0][0x21c], RZ, 0x4, P4 ;  /* 0x0000870086650a11 */ /* 0x000fca00020f24ff */
[----:B------:R0:W5:Y:S01]  /*0920*/  @P0 LDG.E.128 R40, [R100.64] ;  /* 0x0000000464280981 */ /* 0x000162000c1e1d00 */
[----:B--2---:R-:W-:Y:S01]  /*0930*/  @P1 HADD2.F32 R112, -RZ, R131.H0_H0 ;  /* 0x20000083ff701230 */ /* 0x004fe20000004100 */
[----:B------:R-:W-:-:S04]  /*0940*/  ISETP.NE.AND P1, PT, R125, RZ, PT ;  /* 0x000000ff7d00720c */ /* 0x000fc80003f25270 */
[----:B---3--:R-:W-:Y:S01]  /*0950*/  FSEL R140, R130, RZ, !P1 ;  /* 0x000000ff828c7208 */ /* 0x008fe20004800000 */
[----:B----4-:R-:W-:Y:S02]  /*0960*/  HADD2.F32 R163, -RZ, R48.H1_H1 ;  /* 0x30000030ffa37230 */ /* 0x010fe40000004100 */
[--C-:B-1----:R-:W-:Y:S02]  /*0970*/  HADD2.F32 R98, -RZ, R55.reuse.H0_H0 ;  /* 0x20000037ff627230 */ /* 0x102fe40000004100 */
[----:B------:R-:W-:Y:S02]  /*0980*/  HADD2.F32 R99, -RZ, R55.H1_H1 ;  /* 0x30000037ff637230 */ /* 0x000fe40000004100 */
[----:B------:R-:W-:Y:S02]  /*0990*/  HADD2.F32 R55, -RZ, R59.H1_H1 ;  /* 0x3000003bff377230 */ /* 0x000fe40000004100 */
[--C-:B------:R-:W-:Y:S02]  /*09a0*/  HADD2.F32 R113, -RZ, R54.reuse.H0_H0 ;  /* 0x20000036ff717230 */ /* 0x100fe40000004100 */
[----:B0-----:R-:W-:Y:S01]  /*09b0*/  HADD2.F32 R101, -RZ, R54.H1_H1 ;  /* 0x30000036ff657230 */ /* 0x001fe20000004100 */
[----:B------:R-:W-:Y:S01]  /*09c0*/  FADD.FTZ R54, -R140, R163 ;  /* 0x000000a38c367221 */ /* 0x000fe20000010100 */
[----:B------:R-:W-:-:S02]  /*09d0*/  HADD2.F32 R155, -RZ, R49.H1_H1 ;  /* 0x30000031ff9b7230 */ /* 0x000fc40000004100 */
[----:B------:R-:W-:Y:S02]  /*09e0*/  HADD2.F32 R143, -RZ, R50.H0_H0 ;  /* 0x20000032ff8f7230 */ /* 0x000fe40000004100 */
[----:B------:R-:W-:Y:S02]  /*09f0*/  HADD2.F32 R135, -RZ, R52.H0_H0 ;  /* 0x20000034ff877230 */ /* 0x000fe40000004100 */
[--C-:B------:R-:W-:Y:S02]  /*0a00*/  HADD2.F32 R100, -RZ, R64.reuse.H0_H0 ;  /* 0x20000040ff647230 */ /* 0x100fe40000004100 */
[----:B------:R-:W-:Y:S01]  /*0a10*/  HADD2.F32 R136, -RZ, R64.H1_H1 ;  /* 0x30000040ff887230 */ /* 0x000fe20000004100 */
[----:B------:R-:W-:Y:S01]  /*0a20*/  FADD.FTZ R64, -R140, R55 ;  /* 0x000000378c407221 */ /* 0x000fe20000010100 */
[--C-:B------:R-:W-:Y:S02]  /*0a30*/  HADD2.F32 R130, -RZ, R65.reuse.H0_H0 ;  /* 0x20000041ff827230 */ /* 0x100fe40000004100 */
[----:B------:R-:W-:Y:S01]  /*0a40*/  HADD2.F32 R134, -RZ, R65.H1_H1 ;  /* 0x30000041ff867230 */ /* 0x000fe20000004100 */
[----:B------:R-:W-:Y:S01]  /*0a50*/  FMUL.FTZ R55, R129, R54 ;  /* 0x0000003681377220 */ /* 0x000fe20000410000 */
[----:B------:R-:W-:-:S02]  /*0a60*/  HADD2.F32 R52, -RZ, R52.H1_H1 ;  /* 0x30000034ff347230 */ /* 0x000fc40000004100 */
[--C-:B------:R-:W-:Y:S02]  /*0a70*/  HADD2.F32 R133, -RZ, R53.reuse.H0_H0 ;  /* 0x20000035ff857230 */ /* 0x100fe40000004100 */
[----:B------:R-:W-:Y:S02]  /*0a80*/  HADD2.F32 R131, -RZ, R53.H1_H1 ;  /* 0x30000035ff837230 */ /* 0x000fe40000004100 */
[----:B------:R-:W-:Y:S02]  /*0a90*/  HADD2.F32 R65, -RZ, R67.H0_H0 ;  /* 0x20000043ff417230 */ /* 0x000fe40000004100 */
[----:B------:R-:W-:Y:S01]  /*0aa0*/  HADD2.F32 R53, -RZ, R59.H0_H0 ;  /* 0x2000003bff357230 */ /* 0x000fe20000004100 */
[C---:B------:R-:W-:Y:S01]  /*0ab0*/  FADD.FTZ R59, -R140.reuse, R155 ;  /* 0x0000009b8c3b7221 */ /* 0x040fe20000010100 */
[----:B------:R-:W-:Y:S01]  /*0ac0*/  HADD2.F32 R147, -RZ, R67.H1_H1 ;  /* 0x30000043ff937230 */ /* 0x000fe20000004100 */
[C---:B------:R-:W-:Y:S01]  /*0ad0*/  FADD.FTZ R67, -R140.reuse, R143 ;  /* 0x0000008f8c437221 */ /* 0x040fe20000010100 */
[----:B------:R-:W-:Y:S01]  /*0ae0*/  HADD2.F32 R137, -RZ, R51.H0_H0 ;  /* 0x20000033ff897230 */ /* 0x000fe20000004100 */
[----:B------:R-:W-:Y:S01]  /*0af0*/  FADD.FTZ R138, -R140, R65 ;  /* 0x000000418c8a7221 */ /* 0x000fe20000010100 */
[----:B------:R-:W-:Y:S01]  /*0b00*/  HADD2.F32 R132, -RZ, R48.H0_H0 ;  /* 0x20000030ff847230 */ /* 0x000fe20000004100 */
[----:B------:R-:W-:Y:S01]  /*0b10*/  FADD.FTZ R86, R52, R86 ;  /* 0x0000005634567221 */ /* 0x000fe20000010000 */
[--C-:B------:R-:W-:Y:S01]  /*0b20*/  HADD2.F32 R149, -RZ, R57.reuse.H0_H0 ;  /* 0x20000039ff957230 */ /* 0x100fe20000004100 */
[-C--:B------:R-:W-:Y:S01]  /*0b30*/  FFMA.FTZ R87, R55, R52.reuse, R87 ;  /* 0x0000003437577223 */ /* 0x080fe20000010057 */
[--C-:B------:R-:W-:Y:S01]  /*0b40*/  HADD2.F32 R148, -RZ, R70.reuse.H0_H0 ;  /* 0x20000046ff947230 */ /* 0x100fe20000004100 */
[----:B------:R-:W-:Y:S01]  /*0b50*/  FMUL.FTZ R54, R90, R52 ;  /* 0x000000345a367220 */ /* 0x000fe20000410000 */
[----:B------:R-:W-:Y:S01]  /*0b60*/  HADD2.F32 R65, -RZ, R70.H1_H1 ;  /* 0x30000046ff417230 */ /* 0x000fe20000004100 */
[C---:B------:R-:W-:Y:S01]  /*0b70*/  FMUL.FTZ R52, R129.reuse, R59 ;  /* 0x0000003b81347220 */ /* 0x040fe20000410000 */
[----:B------:R-:W-:Y:S01]  /*0b80*/  HADD2.F32 R151, -RZ, R57.H1_H1 ;  /* 0x30000039ff977230 */ /* 0x000fe20000004100 */
[----:B------:R-:W-:Y:S01]  /*0b90*/  FMUL.FTZ R70, R129, R67 ;  /* 0x0000004381467220 */ /* 0x000fe20000410000 */
[--C-:B------:R-:W-:Y:S01]  /*0ba0*/  HADD2.F32 R57, -RZ, R58.reuse.H0_H0 ;  /* 0x2000003aff397230 */ /* 0x100fe20000004100 */
[C---:B------:R-:W-:Y:S01]  /*0bb0*/  FADD.FTZ R137, -R140.reuse, R137 ;  /* 0x000000898c897221 */ /* 0x040fe20000010100 */
[----:B------:R-:W-:Y:S01]  /*0bc0*/  HADD2.F32 R141, -RZ, R58.H1_H1 ;  /* 0x3000003aff8d7230 */ /* 0x000fe20000004100 */
[C---:B------:R-:W-:Y:S01]  /*0bd0*/  FADD.FTZ R58, -R140.reuse, R132 ;  /* 0x000000848c3a7221 */ /* 0x040fe20000010100 */
[----:B------:R-:W-:Y:S01]  /*0be0*/  HADD2.F32 R153, -RZ, R49.H0_H0 ;  /* 0x20000031ff997230 */ /* 0x000fe20000004100 */
[----:B------:R-:W-:Y:S01]  /*0bf0*/  FADD.FTZ R160, -R140, R149 ;  /* 0x000000958ca07221 */ /* 0x000fe20000010100 */
[----:B------:R-:W-:Y:S01]  /*0c00*/  HADD2.F32 R139, -RZ, R51.H1_H1 ;  /* 0x30000033ff8b7230 */ /* 0x000fe20000004100 */
[----:B------:R-:W-:Y:S01]  /*0c10*/  FADD.FTZ R82, R131, R82 ;  /* 0x0000005283527221 */ /* 0x000fe20000010000 */
[--C-:B------:R-:W-:Y:S01]  /*0c20*/  HADD2.F32 R49, -RZ, R62.reuse.H0_H0 ;  /* 0x2000003eff317230 */ /* 0x100fe20000004100 */
[-C--:B------:R-:W-:Y:S01]  /*0c30*/  FFMA.FTZ R83, R52, R131.reuse, R83 ;  /* 0x0000008334537223 */ /* 0x080fe20000010053 */
[----:B------:R-:W-:Y:S01]  /*0c40*/  HADD2.F32 R51, -RZ, R62.H1_H1 ;  /* 0x3000003eff337230 */ /* 0x000fe20000004100 */
[----:B------:R-:W-:Y:S01]  /*0c50*/  FMUL.FTZ R67, R92, R131 ;  /* 0x000000835c437220 */ /* 0x000fe20000410000 */
[----:B------:R-:W-:Y:S01]  /*0c60*/  HADD2.F32 R165, -RZ, R56.H1_H1 ;  /* 0x30000038ffa57230 */ /* 0x000fe20000004100 */
[----:B------:R-:W-:Y:S01]  /*0c70*/  FADD.FTZ R80, R113, R80 ;  /* 0x0000005071507221 */ /* 0x000fe20000010000 */
[----:B------:R-:W-:Y:S01]  /*0c80*/  HADD2.F32 R48, -RZ, R61.H0_H0 ;  /* 0x2000003dff307230 */ /* 0x000fe20000004100 */
[----:B------:R-:W-:-:S02]  /*0c90*/  FFMA.FTZ R81, R70, R113, R81 ;  /* 0x0000007146517223 */ /* 0x000fc40000010051 */
[----:B------:R-:W-:Y:S02]  /*0ca0*/  FMUL.FTZ R131, R93, R113 ;  /* 0x000000715d837220 */ /* 0x000fe40000410000 */
[C---:B------:R-:W-:Y:S02]  /*0cb0*/  FADD.FTZ R158, -R140.reuse, R151 ;  /* 0x000000978c9e7221 */ /* 0x040fe40000010100 */
[----:B------:R-:W-:Y:S02]  /*0cc0*/  FADD.FTZ R62, -R140, R53 ;  /* 0x000000358c3e7221 */ /* 0x000fe40000010100 */
[C---:B------:R-:W-:Y:S02]  /*0cd0*/  FMUL.FTZ R113, R129.reuse, R137 ;  /* 0x0000008981717220 */ /* 0x040fe40000410000 */
[C---:B------:R-:W-:Y:S02]  /*0ce0*/  FMUL.FTZ R53, R129.reuse, R58 ;  /* 0x0000003a81357220 */ /* 0x040fe40000410000 */
[----:B------:R-:W-:-:S02]  /*0cf0*/  FMUL.FTZ R137, R129, R160 ;  /* 0x000000a081897220 */ /* 0x000fc40000410000 */
[----:B------:R-:W-:Y:S02]  /*0d00*/  FMUL.FTZ R58, R89, R135 ;  /* 0x00000087593a7220 */ /* 0x000fe40000410000 */
[C---:B------:R-:W-:Y:S01]  /*0d10*/  FADD.FTZ R156, -R140.reuse, R139 ;  /* 0x0000008b8c9c7221 */ /* 0x040fe20000010100 */
[----:B------:R-:W-:Y:S01]  /*0d20*/  HADD2.F32 R161, -RZ, R56.H0_H0 ;  /* 0x20000038ffa17230 */ /* 0x000fe20000004100 */
[----:B------:R-:W-:Y:S02]  /*0d30*/  FMUL.FTZ R139, R129, R158 ;  /* 0x0000009e818b7220 */ /* 0x000fe40000410000 */
[C---:B------:R-:W-:Y:S02]  /*0d40*/  FADD.FTZ R162, -R140.reuse, R165 ;  /* 0x000000a58ca27221 */ /* 0x040fe40000010100 */
[----:B------:R-:W-:Y:S02]  /*0d50*/  FADD.FTZ R146, -R140, R141 ;  /* 0x0000008d8c927221 */ /* 0x000fe40000010100 */
[----:B------:R-:W-:-:S02]  /*0d60*/  FADD.FTZ R27, R48, R27 ;  /* 0x0000001b301b7221 */ /* 0x000fc40000010000 */
[-C--:B------:R-:W-:Y:S02]  /*0d70*/  FFMA.FTZ R24, R137, R48.reuse, R24 ;  /* 0x0000003089187223 */ /* 0x080fe40000010018 */
[----:B------:R-:W-:Y:S02]  /*0d80*/  FMUL.FTZ R158, R109, R48 ;  /* 0x000000306d9e7220 */ /* 0x000fe40000410000 */
[----:B------:R-:W-:Y:S02]  /*0d90*/  FADD.FTZ R56, -R140, R153 ;  /* 0x000000998c387221 */ /* 0x000fe40000010100 */
[----:B------:R-:W-:Y:S02]  /*0da0*/  FADD.FTZ R141, RZ, R58 ;  /* 0x0000003aff8d7221 */ /* 0x000fe40000010000 */
[----:B------:R-:W-:Y:S01]  /*0db0*/  FFMA.FTZ R48, R53, R58, RZ ;  /* 0x0000003a35307223 */ /* 0x000fe200000100ff */
[----:B------:R-:W-:Y:S01]  /*0dc0*/  HADD2.F32 R145, -RZ, R50.H1_H1 ;  /* 0x30000032ff917230 */ /* 0x000fe20000004100 */
        /* <DEDUP_REMOVED lines=9> */
[----:B------:R-:W-:Y:S02]  /*0e60*/  FFMA.FTZ R48, R56, R59, R48 ;  /* 0x0000003b38307223 */ /* 0x000fe40000010030 */
[----:B------:R-:W-:Y:S02]  /*0e70*/  FADD.FTZ R154, -R140, R57 ;  /* 0x000000398c9a7221 */ /* 0x000fe40000010100 */
[----:B------:R-:W-:Y:S01]  /*0e80*/  FMUL.FTZ R152, R129, R152 ;  /* 0x0000009881987220 */ /* 0x000fe20000410000 */
[----:B------:R-:W-:Y:S01]  /*0e90*/  HADD2.F32 R61, -RZ, R61.H1_H1 ;  /* 0x3000003dff3d7230 */ /* 0x000fe20000004100 */
[----:B------:R-:W-:-:S02]  /*0ea0*/  FADD.FTZ R162, R162, R67 ;  /* 0x00000043a2a27221 */ /* 0x000fc40000010000 */
[----:B------:R-:W-:Y:S02]  /*0eb0*/  FFMA.FTZ R48, R52, R67, R48 ;  /* 0x0000004334307223 */ /* 0x000fe40000010030 */
[----:B------:R-:W-:Y:S02]  /*0ec0*/  FADD.FTZ R78, R101, R78 ;  /* 0x0000004e654e7221 */ /* 0x000fe40000010000 */
[-C--:B------:R-:W-:Y:S02]  /*0ed0*/  FFMA.FTZ R79, R152, R101.reuse, R79 ;  /* 0x00000065984f7223 */ /* 0x080fe4000001004f */
[----:B------:R-:W-:Y:S02]  /*0ee0*/  FMUL.FTZ R154, R129, R154 ;  /* 0x0000009a819a7220 */ /* 0x000fe40000410000 */
[----:B------:R-:W-:Y:S02]  /*0ef0*/  FMUL.FTZ R101, R94, R101 ;  /* 0x000000655e657220 */ /* 0x000fe40000410000 */
[----:B------:R-:W-:-:S02]  /*0f00*/  FADD.FTZ R162, R162, R131 ;  /* 0x00000083a2a27221 */ /* 0x000fc40000010000 */
[----:B------:R-:W-:Y:S01]  /*0f10*/  FFMA.FTZ R48, R70, R131, R48 ;  /* 0x0000008346307223 */ /* 0x000fe20000010030 */
[----:B------:R-:W-:Y:S01]  /*0f20*/  HADD2.F32 R50, -RZ, R63.H0_H0 ;  /* 0x2000003fff327230 */ /* 0x000fe20000004100 */
        /* <DEDUP_REMOVED lines=14> */
[----:B------:R-:W-:Y:S01]  /*1010*/  HADD2.F32 R144, -RZ, R60.H0_H0 ;  /* 0x2000003cff907230 */ /* 0x000fe20000004100 */
[----:B------:R-:W-:Y:S02]  /*1020*/  FADD.FTZ R84, R133, R84 ;  /* 0x0000005485547221 */ /* 0x000fe40000010000 */
[----:B------:R-:W-:Y:S02]  /*1030*/  FFMA.FTZ R85, R56, R133, R85 ;  /* 0x0000008538557223 */ /* 0x000fe40000010055 */
[----:B------:R-:W-:-:S02]  /*1040*/  FADD.FTZ R72, R99, R72 ;  /* 0x0000004863487221 */ /* 0x000fc40000010000 */
[-C--:B------:R-:W-:Y:S02]  /*1050*/  FFMA.FTZ R75, R156, R99.reuse, R75 ;  /* 0x000000639c4b7223 */ /* 0x080fe4000001004b */
[----:B------:R-:W-:Y:S02]  /*1060*/  FMUL.FTZ R133, R129, R164 ;  /* 0x000000a481857220 */ /* 0x000fe40000410000 */
[----:B------:R-:W-:Y:S02]  /*1070*/  FADD.FTZ R73, R50, R73 ;  /* 0x0000004932497221 */ /* 0x000fe40000010000 */
[-C--:B------:R-:W-:Y:S02]  /*1080*/  FFMA.FTZ R11, R62, R50.reuse, R11 ;  /* 0x000000323e0b7223 */ /* 0x080fe4000001000b */
[----:B------:R-:W-:Y:S02]  /*1090*/  FMUL.FTZ R141, R115, R50 ;  /* 0x00000032738d7220 */ /* 0x000fe40000410000 */
[----:B------:R-:W-:-:S02]  /*10a0*/  FMUL.FTZ R99, R96, R99 ;  /* 0x0000006360637220 */ /* 0x000fc40000410000 */
[----:B------:R-:W-:Y:S02]  /*10b0*/  FADD.FTZ R50, R49, R98 ;  /* 0x0000006231327221 */ /* 0x000fe40000010000 */
[----:B------:R-:W-:Y:S01]  /*10c0*/  FFMA.FTZ R48, R113, R98, R48 ;  /* 0x0000006271307223 */ /* 0x000fe20000010030 */
[----:B------:R-:W-:Y:S01]  /*10d0*/  HADD2.F32 R60, -RZ, R60.H1_H1 ;  /* 0x3000003cff3c7230 */ /* 0x000fe20000004100 */
[----:B------:R-:W-:Y:S02]  /*10e0*/  FADD.FTZ R13, R144, R13 ;  /* 0x0000000d900d7221 */ /* 0x000fe40000010000 */
[-C--:B------:R-:W-:Y:S02]  /*10f0*/  FFMA.FTZ R21, R133, R144.reuse, R21 ;  /* 0x0000009085157223 */ /* 0x080fe40000010015 */
        /* <DEDUP_REMOVED lines=12> */
[----:B------:R-:W-:Y:S02]  /*11c0*/  FMUL.FTZ R146, R129, R146 ;  /* 0x0000009281927220 */ /* 0x000fe40000410000 */
[----:B------:R-:W-:-:S02]  /*11d0*/  FADD.FTZ R50, R49, R160 ;  /* 0x000000a031327221 */ /* 0x000fc40000010000 */
[----:B------:R-:W-:Y:S02]  /*11e0*/  FFMA.FTZ R48, R139, R160, R48 ;  /* 0x000000a08b307223 */ /* 0x000fe40000010030 */
[----:B------:R-:W-:Y:S02]  /*11f0*/  FADD.FTZ R19, R51, R19 ;  /* 0x0000001333137221 */ /* 0x000fe40000010000 */
[-C--:B------:R-:W-:Y:S02]  /*1200*/  FFMA.FTZ R10, R146, R51.reuse, R10 ;  /* 0x00000033920a7223 */ /* 0x080fe4000001000a */
[----:B------:R-:W-:Y:S02]  /*1210*/  FMUL.FTZ R51, R114, R51 ;  /* 0x0000003372337220 */ /* 0x000fe40000410000 */
[----:B------:R-:W-:Y:S02]  /*1220*/  FADD.FTZ R50, R50, R61 ;  /* 0x0000003d32327221 */ /* 0x000fe40000010000 */
[----:B------:R-:W-:Y:S01]  /*1230*/  FFMA.FTZ R48, R154, R61, R48 ;  /* 0x0000003d9a307223 */ /* 0x000fe20000010030 */
[----:B------:R-:W-:Y:S01]  /*1240*/  HADD2.F32 R63, -RZ, R63.H1_H1 ;  /* 0x3000003fff3f7230 */ /* 0x000fe20000004100 */
[----:B------:R-:W-:Y:S01]  /*1250*/  FMUL.FTZ R64, R129, R64 ;  /* 0x0000004081407220 */ /* 0x000fe20000410000 */
[--C-:B------:R-:W-:Y:S01]  /*1260*/  HADD2.F32 R157, -RZ, R66.reuse.H0_H0 ;  /* 0x20000042ff9d7230 */ /* 0x100fe20000004100 */
[----:B------:R-:W-:Y:S01]  /*1270*/  FADD.FTZ R50, R50, R51 ;  /* 0x0000003332327221 */ /* 0x000fe20000010000 */
[----:B------:R-:W-:Y:S01]  /*1280*/  HADD2.F32 R159, -RZ, R66.H1_H1 ;  /* 0x30000042ff9f7230 */ /* 0x000fe20000004100 */
[----:B------:R-:W-:Y:S01]  /*1290*/  FFMA.FTZ R48, R146, R51, R48 ;  /* 0x0000003392307223 */ /* 0x000fe20000010030 */
[----:B------:R-:W-:Y:S01]  /*12a0*/  HADD2.F32 R142, -RZ, R68.H0_H0 ;  /* 0x20000044ff8e7230 */ /* 0x000fe20000004100 */
[----:B------:R-:W-:-:S02]  /*12b0*/  FADD.FTZ R66, -R140, R100 ;  /* 0x000000648c427221 */ /* 0x000fc40000010100 */
[----:B------:R-:W-:Y:S02]  /*12c0*/  FADD.FTZ R100, -R140, R136 ;  /* 0x000000888c647221 */ /* 0x000fe40000010100 */
[----:B------:R-:W-:Y:S02]  /*12d0*/  FADD.FTZ R17, R63, R17 ;  /* 0x000000113f117221 */ /* 0x000fe40000010000 */
[-C--:B------:R-:W-:Y:S02]  /*12e0*/  FFMA.FTZ R8, R64, R63.reuse, R8 ;  /* 0x0000003f40087223 */ /* 0x080fe40000010008 */
[----:B------:R-:W-:Y:S02]  /*12f0*/  FMUL.FTZ R63, R116, R63 ;  /* 0x0000003f743f7220 */ /* 0x000fe40000410000 */
[----:B------:R-:W-:Y:S02]  /*1300*/  FADD.FTZ R50, R50, R141 ;  /* 0x0000008d32327221 */ /* 0x000fe40000010000 */
[----:B------:R-:W-:Y:S01]  /*1310*/  FFMA.FTZ R48, R62, R141, R48 ;  /* 0x0000008d3e307223 */ /* 0x000fe20000010030 */
[----:B------:R-:W-:Y:S01]  /*1320*/  HADD2.F32 R57, -RZ, R68.H1_H1 ;  /* 0x30000044ff397230 */ /* 0x000fe20000004100 */
[----:B------:R-:W-:-:S02]  /*1330*/  FMUL.FTZ R100, R129, R100 ;  /* 0x0000006481647220 */ /* 0x000fc40000410000 */
[----:B------:R-:W-:Y:S02]  /*1340*/  FMUL.FTZ R66, R129, R66 ;  /* 0x0000004281427220 */ /* 0x000fe40000410000 */
[----:B------:R-:W-:Y:S02]  /*1350*/  FMUL.FTZ R143, R117, R142 ;  /* 0x0000008e758f7220 */ /* 0x000fe40000410000 */
[----:B------:R-:W-:Y:S02]  /*1360*/  FADD.FTZ R50, R50, R63 ;  /* 0x0000003f32327221 */ /* 0x000fe40000010000 */
[----:B------:R-:W-:Y:S01]  /*1370*/  FFMA.FTZ R49, R64, R63, R48 ;  /* 0x0000003f40317223 */ /* 0x000fe20000010030 */
[----:B------:R-:W-:Y:S01]  /*1380*/  HADD2.F32 R68, -RZ, R69.H0_H0 ;  /* 0x20000045ff447230 */ /* 0x000fe20000004100 */
[----:B------:R-:W-:Y:S02]  /*1390*/  FADD.FTZ R132, -R140, R134 ;  /* 0x000000868c847221 */ /* 0x000fe40000010100 */
[----:B------:R-:W-:-:S02]  /*13a0*/  FADD.FTZ R31, R57, R31 ;  /* 0x0000001f391f7221 */ /* 0x000fc40000010000 */
[-C--:B------:R-:W-:Y:S02]  /*13b0*/  FFMA.FTZ R6, R100, R57.reuse, R6 ;  /* 0x0000003964067223 */ /* 0x080fe40000010006 */
[----:B------:R-:W-:Y:S02]  /*13c0*/  FADD.FTZ R130, -R140, R130 ;  /* 0x000000828c827221 */ /* 0x000fe40000010100 */
        /* <DEDUP_REMOVED lines=8> */
[----:B------:R-:W-:Y:S02]  /*1450*/  FFMA.FTZ R49, R100, R57, R49 ;  /* 0x0000003964317223 */ /* 0x000fe40000010031 */
[----:B------:R-:W-:Y:S02]  /*1460*/  FADD.FTZ R136, -R140, R159 ;  /* 0x0000009f8c887221 */ /* 0x000fe40000010100 */
[----:B------:R-:W-:-:S02]  /*1470*/  FADD.FTZ R15, R69, R15 ;  /* 0x0000000f450f7221 */ /* 0x000fc40000010000 */
[-C--:B------:R-:W-:Y:S02]  /*1480*/  FFMA.FTZ R4, R132, R69.reuse, R4 ;  /* 0x0000004584047223 */ /* 0x080fe40000010004 */
[----:B------:R-:W-:Y:S02]  /*1490*/  FADD.FTZ R134, -R140, R157 ;  /* 0x0000009d8c867221 */ /* 0x000fe40000010100 */
[----:B------:R-:W-:Y:S02]  /*14a0*/  FMUL.FTZ R69, R120, R69 ;  /* 0x0000004578457220 */ /* 0x000fe40000410000 */
[----:B------:R-:W-:Y:S02]  /*14b0*/  FADD.FTZ R48, R48, R145 ;  /* 0x0000009130307221 */ /* 0x000fe40000010000 */
[----:B------:R-:W-:Y:S02]  /*14c0*/  FFMA.FTZ R49, R130, R145, R49 ;  /* 0x0000009182317223 */ /* 0x000fe40000010031 */
[----:B------:R-:W-:-:S02]  /*14d0*/  FADD.FTZ R140, -R140, R147 ;  /* 0x000000938c8c7221 */ /* 0x000fc40000010100 */
[C---:B------:R-:W-:Y:S02]  /*14e0*/  FMUL.FTZ R136, R129.reuse, R136 ;  /* 0x0000008881887220 */ /* 0x040fe40000410000 */
[----:B------:R-:W-:Y:S02]  /*14f0*/  FMUL.FTZ R134, R129, R134 ;  /* 0x0000008681867220 */ /* 0x000fe40000410000 */
[----:B------:R-:W-:Y:S02]  /*1500*/  FMUL.FTZ R147, R121, R148 ;  /* 0x0000009479937220 */ /* 0x000fe40000410000 */
[----:B------:R-:W-:Y:S02]  /*1510*/  FADD.FTZ R48, R48, R69 ;  /* 0x0000004530307221 */ /* 0x000fe40000010000 */
[----:B------:R-:W-:Y:S01]  /*1520*/  FFMA.FTZ R49, R132, R69, R49 ;  /* 0x0000004584317223 */ /* 0x000fe20000010031 */
[----:B------:R-:W-:Y:S01]  /*1530*/  HADD2.F32 R150, -RZ, R71.H0_H0 ;  /* 0x20000047ff967230 */ /* 0x000fe20000004100 */
[----:B------:R-:W-:-:S02]  /*1540*/  FADD.FTZ R26, R65, R26 ;  /* 0x0000001a411a7221 */ /* 0x000fc40000010000 */
[-C--:B------:R-:W-:Y:S02]  /*1550*/  FFMA.FTZ R2, R136, R65.reuse, R2 ;  /* 0x0000004188027223 */ /* 0x080fe40000010002 */
[----:B------:R-:W-:Y:S02]  /*1560*/  FMUL.FTZ R65, R122, R65 ;  /* 0x000000417a417220 */ /* 0x000fe40000410000 */
[----:B------:R-:W-:Y:S02]  /*1570*/  FADD.FTZ R48, R48, R147 ;  /* 0x0000009330307221 */ /* 0x000fe40000010000 */
[----:B------:R-:W-:Y:S01]  /*1580*/  FFMA.FTZ R49, R134, R147, R49 ;  /* 0x0000009386317223 */ /* 0x000fe20000010031 */
[----:B------:R-:W-:Y:S01]  /*1590*/  HADD2.F32 R71, -RZ, R71.H1_H1 ;  /* 0x30000047ff477230 */ /* 0x000fe20000004100 */
        /* <DEDUP_REMOVED lines=22> */
.L_x_1560:
        /* <DEDUP_REMOVED lines=18> */
.L_x_1561:
[----:B--2---:R-:W-:Y:S01]  /*1820*/  FADD.FTZ R157, R157, R142 ;  /* 0x0000008e9d9d7221 */ /* 0x004fe20000010000 */
[----:B-----5:R-:W-:Y:S01]  /*1830*/  @P0 HADD2.F32 R50, -RZ, R32.H0_H0 ;  /* 0x20000020ff320230 */ /* 0x020fe20000004100 */
[----:B0-----:R-:W-:Y:S01]  /*1840*/  FADD.FTZ R48, R48, R155 ;  /* 0x0000009b30307221 */ /* 0x001fe20000010000 */
[----:B------:R-:W-:Y:S01]  /*1850*/  LOP3.LUT P5, RZ, R102, 0xff00, RZ, 0xc0, !PT ;  /* 0x0000ff0066ff7812 */ /* 0x000fe200078ac0ff */
[----:B------:R-:W-:Y:S01]  /*1860*/  FMUL.FTZ R49, R157, c[0x0][0x1e0] ;  /* 0x000078009d317a20 */ /* 0x000fe20000410000 */
[C---:B------:R-:W-:Y:S01]  /*1870*/  LOP3.LUT P3, RZ, R103.reuse, 0xff, RZ, 0xc0, !PT ;  /* 0x000000ff67ff7812 */ /* 0x040fe2000786c0ff */
[----:B------:R-:W-:Y:S01]  /*1880*/  FMUL.FTZ R48, R48, c[0x0][0x1e0] ;  /* 0x0000780030307a20 */ /* 0x000fe20000410000 */
[----:B------:R-:W-:Y:S02]  /*1890*/  LOP3.LUT P6, RZ, R103, 0xff00, RZ, 0xc0, !PT ;  /* 0x0000ff0067ff7812 */ /* 0x000fe400078cc0ff */
[----:B------:R-:W-:Y:S02]  /*18a0*/  FSEL R49, R49, RZ, !P1 ;  /* 0x000000ff31317208 */ /* 0x000fe40004800000 */
[----:B------:R-:W-:-:S02]  /*18b0*/  LOP3.LUT P1, RZ, R102, 0xff0000, RZ, 0xc0, !PT ;  /* 0x00ff000066ff7812 */ /* 0x000fc4000782c0ff */
[----:B------:R-:W-:Y:S01]  /*18c0*/  LOP3.LUT P2, RZ, R102, 0xff000000, RZ, 0xc0, !PT ;  /* 0xff00000066ff7812 */ /* 0x000fe2000784c0ff */
[-CC-:B------:R-:W-:Y:S02]  /*18d0*/  FFMA.FTZ R53, R53, R48.reuse, R49.reuse ;  /* 0x0000003035357223 */ /* 0x180fe40000010031 */
[-C--:B------:R-:W-:Y:S02]  /*18e0*/  FFMA.FTZ R56, R56, R48.reuse, R49 ;  /* 0x0000003038387223 */ /* 0x080fe40000010031 */
[----:B------:R-:W-:Y:S02]  /*18f0*/  FADD.FTZ R58, R58, -R53 ;  /* 0x800000353a3a7221 */ /* 0x000fe40000010000 */
[----:B------:R-:W-:Y:S02]  /*1900*/  FFMA.FTZ R53, R55, R48, R49 ;  /* 0x0000003037357223 */ /* 0x000fe40000010031 */
[----:B------:R-:W-:Y:S02]  /*1910*/  FMUL.FTZ R55, R129, R58 ;  /* 0x0000003a81377220 */ /* 0x000fe40000410000 */
[----:B------:R-:W-:-:S02]  /*1920*/  FADD.FTZ R54, R54, -R53 ;  /* 0x8000003536367221 */ /* 0x000fc40000010000 */
[----:B------:R-:W-:Y:S01]  /*1930*/  @P0 FADD.FTZ R55, R55, R50 ;  /* 0x0000003237370221 */ /* 0x000fe20000010000 */
[----:B------:R-:W-:Y:S01]  /*1940*/  MOV R50, R102 ;  /* 0x0000006600327202 */ /* 0x000fe20000000f00 */
[----:B------:R-:W-:Y:S01]  /*1950*/  FADD.FTZ R58, R59, -R56 ;  /* 0x800000383b3a7221 */ /* 0x000fe20000010000 */
[----:B------:R-:W-:Y:S01]  /*1960*/  @P0 HADD2.F32 R56, -RZ, R32.H1_H1 ;  /* 0x30000020ff380230 */ /* 0x000fe20000004100 */
[----:B------:R-:W-:Y:S01]  /*1970*/  FMUL.FTZ R151, R129, R54 ;  /* 0x0000003681977220 */ /* 0x000fe20000410000 */
[----:B------:R-:W-:Y:S01]  /*1980*/  LOP3.LUT P4, RZ, R50, 0xff, RZ, 0xc0, !PT ;  /* 0x000000ff32ff7812 */ /* 0x000fe2000788c0ff */
[----:B------:R-:W-:Y:S01]  /*1990*/  FMUL.FTZ R50, R55, R112 ;  /* 0x0000007037327220 */ /* 0x000fe20000410000 */
[----:B------:R-:W-:Y:S01]  /*19a0*/  @P0 HADD2.F32 R54, -RZ, R33.H0_H0 ;  /* 0x20000021ff360230 */ /* 0x000fe20000004100 */
[----:B------:R-:W-:Y:S01]  /*19b0*/  FMUL.FTZ R59, R129, R58 ;  /* 0x0000003a813b7220 */ /* 0x000fe20000410000 */
[----:B------:R-:W-:Y:S01]  /*19c0*/  MOV R58, R104 ;  /* 0x00000068003a7202 */ /* 0x000fe20000000f00 */
[----:B------:R-:W-:-:S02]  /*19d0*/  FMUL.FTZ R50, R50, c[0x0][0x1e8] ;  /* 0x00007a0032327a20 */ /* 0x000fc40000410000 */
[----:B------:R-:W-:Y:S02]  /*19e0*/  @P0 FADD.FTZ R59, R59, R54 ;  /* 0x000000363b3b0221 */ /* 0x000fe40000010000 */
[----:B------:R-:W-:Y:S01]  /*19f0*/  @P0 FADD.FTZ R151, R151, R56 ;  /* 0x0000003897970221 */ /* 0x000fe20000010000 */
[----:B------:R-:W-:Y:S01]  /*1a00*/  FSEL R54, R50, RZ, P4 ;  /* 0x000000ff32367208 */ /* 0x000fe20002000000 */
[-C--:B------:R-:W-:Y:S01]  /*1a10*/  FMUL.FTZ R50, R59, R112.reuse ;  /* 0x000000703b327220 */ /* 0x080fe20000410000 */
[----:B------:R-:W-:Y:S01]  /*1a20*/  LOP3.LUT P4, RZ, R103, 0xff0000, RZ, 0xc0, !PT ;  /* 0x00ff000067ff7812 */ /* 0x000fe2000788c0ff */
[----:B------:R-:W-:Y:S02]  /*1a30*/  FMUL.FTZ R53, R151, R112 ;  /* 0x0000007097357220 */ /* 0x000fe40000410000 */
[----:B------:R-:W-:Y:S02]  /*1a40*/  FMUL.FTZ R50, R50, c[0x0][0x1e8] ;  /* 0x00007a0032327a20 */ /* 0x000fe40000410000 */
[----:B------:R-:W-:-:S02]  /*1a50*/  FFMA.FTZ R56, R52, R48, R49 ;  /* 0x0000003034387223 */ /* 0x000fc40000010031 */
[-CC-:B------:R-:W-:Y:S01]  /*1a60*/  FFMA.FTZ R70, R70, R48.reuse, R49.reuse ;  /* 0x0000003046467223 */ /* 0x180fe20000010031 */
[----:B------:R-:W-:Y:S01]  /*1a70*/  FSEL R52, R50, RZ, P1 ;  /* 0x000000ff32347208 */ /* 0x000fe20000800000 */
[-CC-:B------:R-:W-:Y:S01]  /*1a80*/  FFMA.FTZ R133, R133, R48.reuse, R49.reuse ;  /* 0x0000003085857223 */ /* 0x180fe20000010031 */
[----:B------:R-:W-:Y:S01]  /*1a90*/  LOP3.LUT P1, RZ, R58, 0xff, RZ, 0xc0, !PT ;  /* 0x000000ff3aff7812 */ /* 0x000fe2000782c0ff */
[----:B------:R-:W-:Y:S01]  /*1aa0*/  FMUL.FTZ R53, R53, c[0x0][0x1e8] ;  /* 0x00007a0035357a20 */ /* 0x000fe20000410000 */
[----:B------:R-:W-:Y:S01]  /*1ab0*/  @P0 HADD2.F32 R50, -RZ, R33.H1_H1 ;  /* 0x30000021ff320230 */ /* 0x000fe20000004100 */
[-CC-:B------:R-:W-:Y:S01]  /*1ac0*/  FFMA.FTZ R113, R113, R48.reuse, R49.reuse ;  /* 0x0000003071717223 */ /* 0x180fe20000010031 */
[----:B------:R-:W-:Y:S01]  /*1ad0*/  @P0 HADD2.F32 R58, -RZ, R34.H0_H0 ;  /* 0x20000022ff3a0230 */ /* 0x000fe20000004100 */
[----:B------:R-:W-:Y:S01]  /*1ae0*/  FADD.FTZ R56, R67, -R56 ;  /* 0x8000003843387221 */ /* 0x000fe20000010000 */
[----:B------:R-:W-:Y:S01]  /*1af0*/  FSEL R53, R53, RZ, P5 ;  /* 0x000000ff35357208 */ /* 0x000fe20002800000 */
[----:B------:R-:W-:Y:S01]  /*1b00*/  FADD.FTZ R70, R131, -R70 ;  /* 0x8000004683467221 */ /* 0x000fe20000010000 */
[----:B------:R-:W-:Y:S01]  /*1b10*/  LOP3.LUT P5, RZ, R103, 0xff000000, RZ, 0xc0, !PT ;  /* 0xff00000067ff7812 */ /* 0x000fe200078ac0ff */
[----:B------:R-:W-:-:S02]  /*1b20*/  FFMA.FTZ R135, R135, R48, R49 ;  /* 0x0000003087877223 */ /* 0x000fc40000010031 */
[-CC-:B------:R-:W-:Y:S02]  /*1b30*/  FFMA.FTZ R152, R152, R48.reuse, R49.reuse ;  /* 0x0000003098987223 */ /* 0x180fe40000010031 */
[-C--:B------:R-:W-:Y:S02]  /*1b40*/  FFMA.FTZ R156, R156, R48.reuse, R49 ;  /* 0x000000309c9c7223 */ /* 0x080fe40000010031 */
[----:B------:R-:W-:Y:S02]  /*1b50*/  FADD.FTZ R144, R144, -R133 ;  /* 0x8000008590907221 */ /* 0x000fe40000010000 */
[----:B------:R-:W-:Y:S02]  /*1b60*/  FADD.FTZ R98, R98, -R113 ;  /* 0x8000007162627221 */ /* 0x000fe40000010000 */
[----:B------:R-:W-:Y:S02]  /*1b70*/  FFMA.FTZ R137, R137, R48, R49 ;  /* 0x0000003089897223 */ /* 0x000fe40000010031 */
[C---:B------:R-:W-:Y:S01]  /*1b80*/  FMUL.FTZ R113, R129.reuse, R56 ;  /* 0x0000003881717220 */ /* 0x040fe20000410000 */
[----:B------:R-:W-:Y:S01]  /*1b90*/  @P0 HADD2.F32 R56, -RZ, R35.H0_H0 ;  /* 0x20000023ff380230 */ /* 0x000fe20000004100 */
[----:B------:R-:W-:Y:S01]  /*1ba0*/  FMUL.FTZ R133, R129, R70 ;  /* 0x0000004681857220 */ /* 0x000fe20000410000 */
[----:B------:R-:W-:Y:S01]  /*1bb0*/  MOV R70, R106 ;  /* 0x0000006a00467202 */ /* 0x000fe20000000f00 */
[----:B------:R-:W-:Y:S01]  /*1bc0*/  FADD.FTZ R68, R60, -R135 ;  /* 0x800000873c447221 */ /* 0x000fe20000010000 */
[----:B------:R-:W-:Y:S01]  /*1bd0*/  @P0 HADD2.F32 R60, -RZ, R36.H0_H0 ;  /* 0x20000024ff3c0230 */ /* 0x000fe20000004100 */
[----:B------:R-:W-:-:S02]  /*1be0*/  FADD.FTZ R152, R101, -R152 ;  /* 0x8000009865987221 */ /* 0x000fc40000010000 */
[----:B------:R-:W-:Y:S02]  /*1bf0*/  FADD.FTZ R156, R99, -R156 ;  /* 0x8000009c639c7221 */ /* 0x000fe40000010000 */
[----:B------:R-:W-:Y:S02]  /*1c00*/  FMUL.FTZ R103, R129, R144 ;  /* 0x0000009081677220 */ /* 0x000fe40000410000 */
[----:B------:R-:W-:Y:S02]  /*1c10*/  FADD.FTZ R158, R158, -R137 ;  /* 0x800000899e9e7221 */ /* 0x000fe40000010000 */
[----:B------:R-:W-:Y:S01]  /*1c20*/  @P0 FADD.FTZ R113, R113, R50 ;  /* 0x0000003271710221 */ /* 0x000fe20000010000 */
[----:B------:R-:W-:Y:S01]  /*1c30*/  @P0 HADD2.F32 R50, -RZ, R34.H1_H1 ;  /* 0x30000022ff320230 */ /* 0x000fe20000004100 */
[----:B------:R-:W-:Y:S01]  /*1c40*/  @P0 FADD.FTZ R133, R133, R58 ;  /* 0x0000003a85850221 */ /* 0x000fe20000010000 */
[----:B------:R-:W-:Y:S01]  /*1c50*/  @P0 HADD2.F32 R58, -RZ, R35.H1_H1 ;  /* 0x30000023ff3a0230 */ /* 0x000fe20000004100 */
[----:B------:R-:W-:-:S02]  /*1c60*/  FMUL.FTZ R137, R129, R98 ;  /* 0x0000006281897220 */ /* 0x000fc40000410000 */
[C---:B------:R-:W-:Y:S02]  /*1c70*/  FMUL.FTZ R157, R129.reuse, R152 ;  /* 0x00000098819d7220 */ /* 0x040fe40000410000 */
[----:B-1----:R-:W-:Y:S02]  /*1c80*/  FMUL.FTZ R155, R129, R156 ;  /* 0x0000009c819b7220 */ /* 0x002fe40000410000 */
[----:B------:R-:W-:Y:S01]  /*1c90*/  @P0 FADD.FTZ R103, R103, R60 ;  /* 0x0000003c67670221 */ /* 0x000fe20000010000 */
[----:B------:R-:W-:Y:S01]  /*1ca0*/  @P0 HADD2.F32 R60, -RZ, R37.H0_H0 ;  /* 0x20000025ff3c0230 */ /* 0x000fe20000004100 */
[----:B------:R-:W-:Y:S02]  /*1cb0*/  FMUL.FTZ R101, R129, R158 ;  /* 0x0000009e81657220 */ /* 0x000fe40000410000 */
[----:B------:R-:W-:Y:S02]  /*1cc0*/  @P0 FADD.FTZ R137, R137, R56 ;  /* 0x0000003889890221 */ /* 0x000fe40000010000 */
[----:B------:R-:W-:-:S02]  /*1cd0*/  @P0 FADD.FTZ R157, R157, R50 ;  /* 0x000000329d9d0221 */ /* 0x000fc40000010000 */
[----:B------:R-:W-:Y:S01]  /*1ce0*/  @P0 FADD.FTZ R155, R155, R58 ;  /* 0x0000003a9b9b0221 */ /* 0x000fe20000010000 */
[----:B------:R-:W-:Y:S01]  /*1cf0*/  @P0 HADD2.F32 R58, -RZ, R36.H1_H1 ;  /* 0x30000024ff3a0230 */ /* 0x000fe20000004100 */
[----:B------:R-:W-:Y:S02]  /*1d00*/  FMUL.FTZ R50, R113, R112 ;  /* 0x0000007071327220 */ /* 0x000fe40000410000 */
[----:B------:R-:W-:Y:S02]  /*1d10*/  FMUL.FTZ R99, R129, R68 ;  /* 0x0000004481637220 */ /* 0x000fe40000410000 */
[----:B------:R-:W-:Y:S02]  /*1d20*/  @P0 FADD.FTZ R101, R101, R60 ;  /* 0x0000003c65650221 */ /* 0x000fe40000010000 */
[----:B------:R-:W-:Y:S02]  /*1d30*/  FMUL.FTZ R60, R137, R112 ;  /* 0x00000070893c7220 */ /* 0x000fe40000410000 */
[----:B------:R-:W-:-:S02]  /*1d40*/  FMUL.FTZ R50, R50, c[0x0][0x1e8] ;  /* 0x00007a0032327a20 */ /* 0x000fc40000410000 */
[----:B------:R-:W-:Y:S02]  /*1d50*/  @P0 FADD.FTZ R99, R99, R58 ;  /* 0x0000003a63630221 */ /* 0x000fe40000010000 */
[-C--:B------:R-:W-:Y:S01]  /*1d60*/  FMUL.FTZ R58, R157, R112.reuse ;  /* 0x000000709d3a7220 */ /* 0x080fe20000410000 */
[----:B------:R-:W-:Y:S01]  /*1d70*/  FSEL R131, R50, RZ, P2 ;  /* 0x000000ff32837208 */ /* 0x000fe20001000000 */
[----:B------:R-:W-:Y:S01]  /*1d80*/  FMUL.FTZ R60, R60, c[0x0][0x1e8] ;  /* 0x00007a003c3c7a20 */ /* 0x000fe20000410000 */
[----:B------:R-:W-:Y:S01]  /*1d90*/  LOP3.LUT P2, RZ, R104, 0xff00, RZ, 0xc0, !PT ;  /* 0x0000ff0068ff7812 */ /* 0x000fe2000784c0ff */
[-C--:B------:R-:W-:Y:S02]  /*1da0*/  FMUL.FTZ R56, R133, R112.reuse ;  /* 0x0000007085387220 */ /* 0x080fe40000410000 */
[----:B------:R-:W-:Y:S01]  /*1db0*/  FMUL.FTZ R50, R58, c[0x0][0x1e8] ;  /* 0x00007a003a327a20 */ /* 0x000fe20000410000 */
[----:B------:R-:W-:Y:S01]  /*1dc0*/  FSEL R153, R60, RZ, P4 ;  /* 0x000000ff3c997208 */ /* 0x000fe20002000000 */
[----:B------:R-:W-:Y:S01]  /*1dd0*/  FMUL.FTZ R56, R56, c[0x0][0x1e8] ;  /* 0x00007a0038387a20 */ /* 0x000fe20000410000 */
[----:B------:R-:W-:Y:S01]  /*1de0*/  LOP3.LUT P4, RZ, R105, 0xff, RZ, 0xc0, !PT ;  /* 0x000000ff69ff7812 */ /* 0x000fe2000788c0ff */
[-C--:B------:R-:W-:Y:S01]  /*1df0*/  FMUL.FTZ R58, R103, R112.reuse ;  /* 0x00000070673a7220 */ /* 0x080fe20000410000 */
[----:B------:R-:W-:Y:S01]  /*1e00*/  FSEL R50, R50, RZ, P6 ;  /* 0x000000ff32327208 */ /* 0x000fe20003000000 */
[-C--:B------:R-:W-:Y:S01]  /*1e10*/  FMUL.FTZ R60, R99, R112.reuse ;  /* 0x00000070633c7220 */ /* 0x080fe20000410000 */
[----:B------:R-:W-:Y:S01]  /*1e20*/  FSEL R135, R56, RZ, P3 ;  /* 0x000000ff38877208 */ /* 0x000fe20001800000 */
[----:B------:R-:W-:Y:S01]  /*1e30*/  FMUL.FTZ R67, R101, R112 ;  /* 0x0000007065437220 */ /* 0x000fe20000410000 */
[----:B------:R-:W-:Y:S01]  /*1e40*/  LOP3.LUT P3, RZ, R104, 0xff0000, RZ, 0xc0, !PT ;  /* 0x00ff000068ff7812 */ /* 0x000fe2000786c0ff */
[----:B------:R-:W-:Y:S01]  /*1e50*/  FMUL.FTZ R58, R58, c[0x0][0x1e8] ;  /* 0x00007a003a3a7a20 */ /* 0x000fe20000410000 */
[----:B------:R-:W-:Y:S01]  /*1e60*/  LOP3.LUT P6, RZ, R104, 0xff000000, RZ, 0xc0, !PT ;  /* 0xff00000068ff7812 */ /* 0x000fe200078cc0ff */
[-CC-:B------:R-:W-:Y:S01]  /*1e70*/  FFMA.FTZ R62, R62, R48.reuse, R49.reuse ;  /* 0x000000303e3e7223 */ /* 0x180fe20000010031 */
[----:B------:R-:W-:Y:S01]  /*1e80*/  F2FP.PACK_AB R50, R50, R135 ;  /* 0x000000873232723e */ /* 0x000fe200000000ff */
[----:B------:R-:W-:-:S02]  /*1e90*/  FFMA.FTZ R64, R64, R48, R49 ;  /* 0x0000003040407223 */ /* 0x000fc40000010031 */
[----:B------:R-:W-:Y:S02]  /*1ea0*/  FMUL.FTZ R60, R60, c[0x0][0x1e8] ;  /* 0x00007a003c3c7a20 */ /* 0x000fe40000410000 */
[----:B------:R-:W-:Y:S02]  /*1eb0*/  FMUL.FTZ R56, R155, R112 ;  /* 0x000000709b387220 */ /* 0x000fe40000410000 */
[----:B------:R-:W-:Y:S01]  /*1ec0*/  FMUL.FTZ R68, R67, c[0x0][0x1e8] ;  /* 0x00007a0043447a20 */ /* 0x000fe20000410000 */
[----:B------:R-:W-:Y:S01]  /*1ed0*/  FSEL R67, R58, RZ, P1 ;  /* 0x000000ff3a437208 */ /* 0x000fe20000800000 */
[-CC-:B------:R-:W-:Y:S01]  /*1ee0*/  FFMA.FTZ R139, R139, R48.reuse, R49.reuse ;  /* 0x000000308b8b7223 */ /* 0x180fe20000010031 */
[----:B------:R-:W-:Y:S01]  /*1ef0*/  FSEL R58, R60, RZ, P2 ;  /* 0x000000ff3c3a7208 */ /* 0x000fe20001000000 */
[-CC-:B------:R-:W-:Y:S01]  /*1f00*/  FFMA.FTZ R146, R146, R48.reuse, R49.reuse ;  /* 0x0000003092927223 */ /* 0x180fe20000010031 */
[----:B------:R-:W-:Y:S01]  /*1f10*/  FSEL R60, R68, RZ, P3 ;  /* 0x000000ff443c7208 */ /* 0x000fe20001800000 */
[-CC-:B------:R-:W-:Y:S01]  /*1f20*/  FFMA.FTZ R154, R154, R48.reuse, R49.reuse ;  /* 0x000000309a9a7223 */ /* 0x180fe20000010031 */
[C---:B------:R-:W-:Y:S01]  /*1f30*/  LOP3.LUT P1, RZ, R105.reuse, 0xff0000, RZ, 0xc0, !PT ;  /* 0x00ff000069ff7812 */ /* 0x040fe2000782c0ff */
[-CC-:B------:R-:W-:Y:S01]  /*1f40*/  FFMA.FTZ R66, R66, R48.reuse, R49.reuse ;  /* 0x0000003042427223 */ /* 0x180fe20000010031 */
[----:B------:R-:W-:Y:S01]  /*1f50*/  LOP3.LUT P2, RZ, R105, 0xff000000, RZ, 0xc0, !PT ;  /* 0xff00000069ff7812 */ /* 0x000fe2000784c0ff */
[-CC-:B------:R-:W-:Y:S01]  /*1f60*/  FFMA.FTZ R100, R100, R48.reuse, R49.reuse ;  /* 0x0000003064647223 */ /* 0x180fe20000010031 */
[----:B------:R-:W-:Y:S01]  /*1f70*/  LOP3.LUT P3, RZ, R70, 0xff, RZ, 0xc0, !PT ;  /* 0x000000ff46ff7812 */ /* 0x000fe2000786c0ff */
[----:B------:R-:W-:-:S02]  /*1f80*/  FFMA.FTZ R130, R130, R48, R49 ;  /* 0x0000003082827223 */ /* 0x000fc40000010031 */
[-CC-:B------:R-:W-:Y:S02]  /*1f90*/  FFMA.FTZ R132, R132, R48.reuse, R49.reuse ;  /* 0x0000003084847223 */ /* 0x180fe40000010031 */
[-CC-:B------:R-:W-:Y:S02]  /*1fa0*/  FFMA.FTZ R134, R134, R48.reuse, R49.reuse ;  /* 0x0000003086867223 */ /* 0x180fe40000010031 */
[-CC-:B------:R-:W-:Y:S02]  /*1fb0*/  FFMA.FTZ R136, R136, R48.reuse, R49.reuse ;  /* 0x0000003088887223 */ /* 0x180fe40000010031 */
[-CC-:B------:R-:W-:Y:S02]  /*1fc0*/  FFMA.FTZ R138, R138, R48.reuse, R49.reuse ;  /* 0x000000308a8a7223 */ /* 0x180fe40000010031 */
[----:B------:R-:W-:Y:S02]  /*1fd0*/  FFMA.FTZ R48, R140, R48, R49 ;  /* 0x000000308c307223 */ /* 0x000fe40000010031 */
[----:B------:R-:W-:-:S02]  /*1fe0*/  FADD.FTZ R62, R141, -R62 ;  /* 0x8000003e8d3e7221 */ /* 0x000fc40000010000 */
[----:B------:R-:W-:Y:S02]  /*1ff0*/  FADD.FTZ R64, R63, -R64 ;  /* 0x800000403f407221 */ /* 0x000fe40000010000 */
[----:B------:R-:W-:Y:S02]  /*2000*/  FMUL.FTZ R56, R56, c[0x0][0x1e8] ;  /* 0x00007a0038387a20 */ /* 0x000fe40000410000 */
[----:B------:R-:W-:Y:S02]  /*2010*/  FADD.FTZ R160, R160, -R139 ;  /* 0x8000008ba0a07221 */ /* 0x000fe40000010000 */
[----:B------:R-:W-:Y:S01]  /*2020*/  FADD.FTZ R146, R51, -R146 ;  /* 0x8000009233927221 */ /* 0x000fe20000010000 */
[----:B------:R-:W-:Y:S01]  /*2030*/  FSEL R56, R56, RZ, P5 ;  /* 0x000000ff38387208 */ /* 0x000fe20002800000 */
[----:B------:R-:W-:Y:S01]  /*2040*/  FADD.FTZ R134, R147, -R134 ;  /* 0x8000008693867221 */ /* 0x000fe20000010000 */
[----:B------:R-:W-:Y:S01]  /*2050*/  LOP3.LUT P5, RZ, R105, 0xff00, RZ, 0xc0, !PT ;  /* 0x0000ff0069ff7812 */ /* 0x000fe200078ac0ff */
[----:B------:R-:W-:-:S02]  /*2060*/  FADD.FTZ R138, R149, -R138 ;  /* 0x8000008a958a7221 */ /* 0x000fc40000010000 */
[----:B------:R-:W-:Y:S01]  /*2070*/  FADD.FTZ R68, R71, -R48 ;  /* 0x8000003047447221 */ /* 0x000fe20000010000 */
[----:B------:R-:W-:Y:S01]  /*2080*/  @P0 HADD2.F32 R48, -RZ, R37.H1_H1 ;  /* 0x30000025ff300230 */ /* 0x000fe20000004100 */
[C---:B------:R-:W-:Y:S01]  /*2090*/  FMUL.FTZ R147, R129.reuse, R62 ;  /* 0x0000003e81937220 */ /* 0x040fe20000410000 */
[----:B------:R-:W-:Y:S01]  /*20a0*/  @P0 HADD2.F32 R62, -RZ, R38.H1_H1 ;  /* 0x30000026ff3e0230 */ /* 0x000fe20000004100 */
[----:B------:R-:W-:Y:S01]  /*20b0*/  FMUL.FTZ R149, R129, R64 ;  /* 0x0000004081957220 */ /* 0x000fe20000410000 */
[----:B------:R-:W-:Y:S01]  /*20c0*/  @P0 HADD2.F32 R64, -RZ, R39.H0_H0 ;  /* 0x20000027ff400230 */ /* 0x000fe20000004100 */
[----:B------:R-:W-:Y:S02]  /*20d0*/  FADD.FTZ R154, R61, -R154 ;  /* 0x8000009a3d9a7221 */ /* 0x000fe40000010000 */
[----:B------:R-:W-:Y:S02]  /*20e0*/  FADD.FTZ R66, R143, -R66 ;  /* 0x800000428f427221 */ /* 0x000fe40000010000 */
[----:B------:R-:W-:-:S02]  /*20f0*/  FADD.FTZ R100, R57, -R100 ;  /* 0x8000006439647221 */ /* 0x000fc40000010000 */
[----:B------:R-:W-:Y:S02]  /*2100*/  FADD.FTZ R130, R145, -R130 ;  /* 0x8000008291827221 */ /* 0x000fe40000010000 */
[----:B------:R-:W-:Y:S02]  /*2110*/  FADD.FTZ R132, R69, -R132 ;  /* 0x8000008445847221 */ /* 0x000fe40000010000 */
[----:B------:R-:W-:Y:S02]  /*2120*/  FADD.FTZ R136, R65, -R136 ;  /* 0x8000008841887221 */ /* 0x000fe40000010000 */
[C---:B------:R-:W-:Y:S02]  /*2130*/  FMUL.FTZ R145, R129.reuse, R160 ;  /* 0x000000a081917220 */ /* 0x040fe40000410000 */
[C---:B------:R-:W-:Y:S02]  /*2140*/  FMUL.FTZ R159, R129.reuse, R146 ;  /* 0x00000092819f7220 */ /* 0x040fe40000410000 */
[----:B------:R-:W-:-:S02]  /*2150*/  FMUL.FTZ R143, R129, R154 ;  /* 0x0000009a818f7220 */ /* 0x000fc40000410000 */
[C---:B------:R-:W-:Y:S01]  /*2160*/  FMUL.FTZ R63, R129.reuse, R66 ;  /* 0x00000042813f7220 */ /* 0x040fe20000410000 */
[----:B------:R-:W-:Y:S01]  /*2170*/  @P0 HADD2.F32 R66, -RZ, R39.H1_H1 ;  /* 0x30000027ff420230 */ /* 0x000fe20000004100 */
[C---:B------:R-:W-:Y:S02]  /*2180*/  FMUL.FTZ R65, R129.reuse, R100 ;  /* 0x0000006481417220 */ /* 0x040fe40000410000 */
[C---:B------:R-:W-:Y:S02]  /*2190*/  FMUL.FTZ R69, R129.reuse, R130 ;  /* 0x0000008281457220 */ /* 0x040fe40000410000 */
[C---:B------:R-:W-:Y:S02]  /*21a0*/  FMUL.FTZ R71, R129.reuse, R132 ;  /* 0x0000008481477220 */ /* 0x040fe40000410000 */
[C---:B------:R-:W-:Y:S02]  /*21b0*/  FMUL.FTZ R105, R129.reuse, R134 ;  /* 0x0000008681697220 */ /* 0x040fe40000410000 */
[----:B------:R-:W-:-:S02]  /*21c0*/  FMUL.FTZ R139, R129, R136 ;  /* 0x00000088818b7220 */ /* 0x000fc40000410000 */
[C---:B------:R-:W-:Y:S02]  /*21d0*/  FMUL.FTZ R141, R129.reuse, R138 ;  /* 0x0000008a818d7220 */ /* 0x040fe40000410000 */
[----:B------:R-:W-:Y:S01]  /*21e0*/  FMUL.FTZ R129, R129, R68 ;  /* 0x0000004481817220 */ /* 0x000fe20000410000 */
[----:B------:R-:W-:Y:S01]  /*21f0*/  @P0 HADD2.F32 R68, -RZ, R40.H0_H0 ;  /* 0x20000028ff440230 */ /* 0x000fe20000004100 */
[----:B------:R-:W-:Y:S01]  /*2200*/  @P0 FADD.FTZ R145, R145, R48 ;  /* 0x0000003091910221 */ /* 0x000fe20000010000 */
[----:B------:R-:W-:Y:S01]  /*2210*/  @P0 HADD2.F32 R48, -RZ, R38.H0_H0 ;  /* 0x20000026ff300230 */ /* 0x000fe20000004100 */
[----:B------:R-:W-:Y:S01]  /*2220*/  @P0 FADD.FTZ R159, R159, R62 ;  /* 0x0000003e9f9f0221 */ /* 0x000fe20000010000 */
[--C-:B------:R-:W-:Y:S01]  /*2230*/  @P0 HADD2.F32 R62, -RZ, R41.reuse.H0_H0 ;  /* 0x20000029ff3e0230 */ /* 0x100fe20000004100 */
[----:B------:R-:W-:Y:S01]  /*2240*/  @P0 FADD.FTZ R147, R147, R64 ;  /* 0x0000004093930221 */ /* 0x000fe20000010000 */
[----:B------:R-:W-:Y:S01]  /*2250*/  @P0 HADD2.F32 R64, -RZ, R41.H1_H1 ;  /* 0x30000029ff400230 */ /* 0x000fe20000004100 */
[----:B------:R-:W-:Y:S01]  /*2260*/  @P0 FADD.FTZ R143, R143, R48 ;  /* 0x000000308f8f0221 */ /* 0x000fe20000010000 */
[----:B------:R-:W-:Y:S01]  /*2270*/  @P0 HADD2.F32 R48, -RZ, R40.H1_H1 ;  /* 0x30000028ff300230 */ /* 0x000fe20000004100 */
[----:B------:R-:W-:Y:S01]  /*2280*/  @P0 FADD.FTZ R149, R149, R66 ;  /* 0x0000004295950221 */ /* 0x000fe20000010000 */
[--C-:B------:R-:W-:Y:S01]  /*2290*/  @P0 HADD2.F32 R66, -RZ, R42.reuse.H0_H0 ;  /* 0x2000002aff420230 */ /* 0x100fe20000004100 */
[----:B------:R-:W-:Y:S01]  /*22a0*/  @P0 FADD.FTZ R63, R63, R68 ;  /* 0x000000443f3f0221 */ /* 0x000fe20000010000 */
[----:B------:R-:W-:Y:S01]  /*22b0*/  @P0 HADD2.F32 R68, -RZ, R42.H1_H1 ;  /* 0x3000002aff440230 */ /* 0x000fe20000004100 */
[----:B------:R-:W-:Y:S01]  /*22c0*/  @P0 FADD.FTZ R69, R69, R62 ;  /* 0x0000003e45450221 */ /* 0x000fe20000010000 */
[--C-:B------:R-:W-:Y:S01]  /*22d0*/  @P0 HADD2.F32 R62, -RZ, R43.reuse.H0_H0 ;  /* 0x2000002bff3e0230 */ /* 0x100fe20000004100 */
[----:B------:R-:W-:Y:S01]  /*22e0*/  @P0 FADD.FTZ R71, R71, R64 ;  /* 0x0000004047470221 */ /* 0x000fe20000010000 */
[----:B------:R-:W-:Y:S01]  /*22f0*/  @P0 HADD2.F32 R64, -RZ, R43.H1_H1 ;  /* 0x3000002bff400230 */ /* 0x000fe20000004100 */
[----:B------:R-:W-:-:S02]  /*2300*/  @P0 FADD.FTZ R65, R65, R48 ;  /* 0x0000003041410221 */ /* 0x000fc40000010000 */
[----:B------:R-:W-:Y:S02]  /*2310*/  @P0 FADD.FTZ R105, R105, R66 ;  /* 0x0000004269690221 */ /* 0x000fe40000010000 */
[----:B------:R-:W-:Y:S02]  /*2320*/  @P0 FADD.FTZ R139, R139, R68 ;  /* 0x000000448b8b0221 */ /* 0x000fe40000010000 */
[----:B------:R-:W-:Y:S02]  /*2330*/  @P0 FADD.FTZ R141, R141, R62 ;  /* 0x0000003e8d8d0221 */ /* 0x000fe40000010000 */
[----:B------:R-:W-:Y:S01]  /*2340*/  @P0 FADD.FTZ R129, R129, R64 ;  /* 0x0000004081810221 */ /* 0x000fe20000010000 */
[----:B------:R-:W-:Y:S01]  /*2350*/  ISETP.NE.U32.AND P0, PT, RZ, c[0x0][0x258], PT ;  /* 0x00009600ff007a0c */ /* 0x000fe20003f05070 */
[-C--:B------:R-:W-:Y:S02]  /*2360*/  FMUL.FTZ R51, R159, R112.reuse ;  /* 0x000000709f337220 */ /* 0x080fe40000410000 */
[-C--:B------:R-:W-:Y:S01]  /*2370*/  FMUL.FTZ R48, R145, R112.reuse ;  /* 0x0000007091307220 */ /* 0x080fe20000410000 */
[----:B------:R-:W-:Y:S01]  /*2380*/  ISETP.NE.AND.EX P0, PT, RZ, c[0x0][0x25c], PT, P0 ;  /* 0x00009700ff007a0c */ /* 0x000fe20003f05300 */
[----:B------:R-:W-:-:S02]  /*2390*/  FMUL.FTZ R49, R143, R112 ;  /* 0x000000708f317220 */ /* 0x000fc40000410000 */
[----:B------:R-:W-:Y:S02]  /*23a0*/  FMUL.FTZ R51, R51, c[0x0][0x1e8] ;  /* 0x00007a0033337a20 */ /* 0x000fe40000410000 */
[----:B------:R-:W-:Y:S02]  /*23b0*/  FMUL.FTZ R48, R48, c[0x0][0x1e8] ;  /* 0x00007a0030307a20 */ /* 0x000fe40000410000 */
[----:B------:R-:W-:Y:S01]  /*23c0*/  FMUL.FTZ R49, R49, c[0x0][0x1e8] ;  /* 0x00007a0031317a20 */ /* 0x000fe20000410000 */
[----:B------:R-:W-:Y:S01]  /*23d0*/  FSEL R163, R51, RZ, P5 ;  /* 0x000000ff33a37208 */ /* 0x000fe20002800000 */
[-C--:B------:R-:W-:Y:S01]  /*23e0*/  FMUL.FTZ R51, R63, R112.reuse ;  /* 0x000000703f337220 */ /* 0x080fe20000410000 */
[----:B------:R-:W-:Y:S01]  /*23f0*/  FSEL R161, R48, RZ, P6 ;  /* 0x000000ff30a17208 */ /* 0x000fe20003000000 */
[-C--:B------:R-:W-:Y:S01]  /*2400*/  FMUL.FTZ R48, R147, R112.reuse ;  /* 0x0000007093307220 */ /* 0x080fe20000410000 */
[----:B------:R-:W-:Y:S01]  /*2410*/  FSEL R64, R49, RZ, P4 ;  /* 0x000000ff31407208 */ /* 0x000fe20002000000 */
[-C--:B------:R-:W-:Y:S01]  /*2420*/  FMUL.FTZ R49, R149, R112.reuse ;  /* 0x0000007095317220 */ /* 0x080fe20000410000 */
[----:B------:R-:W-:Y:S01]  /*2430*/  @P0 F2FP.PACK_AB R59, RZ, R59 ;  /* 0x0000003bff3b023e */ /* 0x000fe200000000ff */
[----:B------:R-:W-:Y:S01]  /*2440*/  FMUL.FTZ R57, R69, R112 ;  /* 0x0000007045397220 */ /* 0x000fe20000410000 */
[----:B------:R-:W-:Y:S01]  /*2450*/  @P0 F2FP.PACK_AB R55, RZ, R55 ;  /* 0x00000037ff37023e */ /* 0x000fe200000000ff */
[----:B------:R-:W-:Y:S01]  /*2460*/  FMUL.FTZ R51, R51, c[0x0][0x1e8] ;  /* 0x00007a0033337a20 */ /* 0x000fe20000410000 */
[----:B------:R-:W-:Y:S01]  /*2470*/  @P0 PRMT R45, R59, 0x7610, R45 ;  /* 0x000076103b2d0816 */ /* 0x000fe2000000002d */
[----:B------:R-:W-:Y:S01]  /*2480*/  HFMA2.MMA R59, -RZ, RZ, 0, 9.5367431640625e-07 ;  /* 0x00000010ff3b7435 */ /* 0x000fe200000001ff */
[----:B------:R-:W-:Y:S01]  /*2490*/  @P0 F2FP.PACK_AB R133, RZ, R133 ;  /* 0x00000085ff85023e */ /* 0x000fe200000000ff */
[----:B------:R-:W-:Y:S01]  /*24a0*/  FMUL.FTZ R48, R48, c[0x0][0x1e8] ;  /* 0x00007a0030307a20 */ /* 0x000fe20000410000 */
[----:B------:R-:W-:Y:S01]  /*24b0*/  @P0 F2FP.PACK_AB R137, RZ, R137 ;  /* 0x00000089ff89023e */ /* 0x000fe200000000ff */
[----:B------:R-:W-:Y:S01]  /*24c0*/  FMUL.FTZ R49, R49, c[0x0][0x1e8] ;  /* 0x00007a0031317a20 */ /* 0x000fe20000410000 */
[----:B------:R-:W-:Y:S01]  /*24d0*/  LOP3.LUT P5, RZ, R106, 0xff0000, RZ, 0xc0, !PT ;  /* 0x00ff00006aff7812 */ /* 0x000fe200078ac0ff */
[----:B------:R-:W-:Y:S01]  /*24e0*/  FMUL.FTZ R57, R57, c[0x0][0x1e8] ;  /* 0x00007a0039397a20 */ /* 0x000fe20000410000 */
[----:B------:R-:W-:-:S02]  /*24f0*/  @P0 F2FP.PACK_AB R151, RZ, R151 ;  /* 0x00000097ff97023e */ /* 0x000fc400000000ff */
[----:B------:R-:W-:Y:S02]  /*2500*/  @P0 F2FP.PACK_AB R113, RZ, R113 ;  /* 0x00000071ff71023e */ /* 0x000fe400000000ff */
[----:B------:R-:W-:Y:S02]  /*2510*/  @P0 F2FP.PACK_AB R157, RZ, R157 ;  /* 0x0000009dff9d023e */ /* 0x000fe400000000ff */
[----:B------:R-:W-:Y:S02]  /*2520*/  @P0 F2FP.PACK_AB R155, RZ, R155 ;  /* 0x0000009bff9b023e */ /* 0x000fe400000000ff */
[----:B------:R-:W-:Y:S02]  /*2530*/  @P0 PRMT R44, R55, 0x7610, R44 ;  /* 0x00007610372c0816 */ /* 0x000fe4000000002c */
[----:B------:R-:W-:Y:S02]  /*2540*/  @P0 PRMT R46, R133, 0x7610, R46 ;  /* 0x00007610852e0816 */ /* 0x000fe4000000002e */
[----:B------:R-:W-:-:S02]  /*2550*/  @P0 PRMT R47, R137, 0x7610, R47 ;  /* 0x00007610892f0816 */ /* 0x000fc4000000002f */
[----:B------:R-:W-:Y:S02]  /*2560*/  FSEL R61, R51, RZ, P3 ;  /* 0x000000ff333d7208 */ /* 0x000fe40001800000 */
[----:B------:R-:W-:Y:S02]  /*2570*/  FSEL R66, R48, RZ, P1 ;  /* 0x000000ff30427208 */ /* 0x000fe40000800000 */
[----:B------:R-:W-:Y:S02]  /*2580*/  FSEL R165, R49, RZ, P2 ;  /* 0x000000ff31a57208 */ /* 0x000fe40001000000 */
[----:B------:R-:W-:Y:S02]  /*2590*/  FSEL R62, R57, RZ, P5 ;  /* 0x000000ff393e7208 */ /* 0x000fe40002800000 */
[----:B------:R-:W-:Y:S01]  /*25a0*/  F2FP.PACK_AB R51, R56, R153 ;  /* 0x000000993833723e */ /* 0x000fe200000000ff */
[----:B------:R-:W-:Y:S01]  /*25b0*/  @P0 IMAD.WIDE.U32 R56, R128, R59, c[0x0][0x258] ;  /* 0x0000960080380625 */ /* 0x000fe200078e003b */
[----:B------:R-:W-:-:S02]  /*25c0*/  @P0 PRMT R44, R44, 0x5410, R151 ;  /* 0x000054102c2c0816 */ /* 0x000fc40000000097 */
[----:B------:R-:W-:Y:S02]  /*25d0*/  F2FP.PACK_AB R49, R131, R52 ;  /* 0x000000348331723e */ /* 0x000fe400000000ff */
[----:B------:R-:W-:Y:S01]  /*25e0*/  F2FP.PACK_AB R48, R53, R54 ;  /* 0x000000363530723e */ /* 0x000fe200000000ff */
[----:B------:R-:W-:Y:S01]  /*25f0*/  IMAD.WIDE.U32 R52, R128, R59, c[0x0][0x248] ;  /* 0x0000920080347625 */ /* 0x000fe200078e003b */
[----:B------:R-:W-:Y:S02]  /*2600*/  @P0 PRMT R45, R45, 0x5410, R113 ;  /* 0x000054102d2d0816 */ /* 0x000fe40000000071 */
[----:B------:R-:W-:Y:S02]  /*2610*/  @P0 PRMT R46, R46, 0x5410, R157 ;  /* 0x000054102e2e0816 */ /* 0x000fe4000000009d */
[----:B------:R-:W-:Y:S02]  /*2620*/  @P0 PRMT R47, R47, 0x5410, R155 ;  /* 0x000054102f2f0816 */ /* 0x000fe4000000009b */
[----:B------:R-:W-:-:S02]  /*2630*/  @P0 F2FP.PACK_AB R103, RZ, R103 ;  /* 0x00000067ff67023e */ /* 0x000fc400000000ff */
[----:B------:R-:W-:Y:S01]  /*2640*/  @P0 F2FP.PACK_AB R101, RZ, R101 ;  /* 0x00000065ff65023e */ /* 0x000fe200000000ff */
[----:B------:R0:W-:Y:S01]  /*2650*/  @P0 STG.E.128 [R56.64], R44 ;  /* 0x0000002c38000986 */ /* 0x0001e2000c101d04 */
[----:B------:R-:W-:Y:S02]  /*2660*/  @P0 F2FP.PACK_AB R143, RZ, R143 ;  /* 0x0000008fff8f023e */ /* 0x000fe400000000ff */
[----:B------:R-:W-:Y:S01]  /*2670*/  @P0 F2FP.PACK_AB R147, RZ, R147 ;  /* 0x00000093ff93023e */ /* 0x000fe200000000ff */
[----:B------:R1:W-:Y:S01]  /*2680*/  STG.E.128 [R52.64], R48 ;  /* 0x0000003034007986 */ /* 0x0003e2000c101d04 */
[----:B------:R-:W-:Y:S02]  /*2690*/  @P0 F2FP.PACK_AB R99, RZ, R99 ;  /* 0x00000063ff63023e */ /* 0x000fe400000000ff */
[----:B------:R-:W-:Y:S02]  /*26a0*/  @P0 F2FP.PACK_AB R145, RZ, R145 ;  /* 0x00000091ff91023e */ /* 0x000fe400000000ff */
[----:B------:R-:W-:-:S02]  /*26b0*/  @P0 F2FP.PACK_AB R159, RZ, R159 ;  /* 0x0000009fff9f023e */ /* 0x000fc400000000ff */
[----:B------:R-:W-:Y:S02]  /*26c0*/  @P0 F2FP.PACK_AB R149, RZ, R149 ;  /* 0x00000095ff95023e */ /* 0x000fe400000000ff */
[----:B------:R-:W-:Y:S02]  /*26d0*/  F2FP.PACK_AB R54, R163, R64 ;  /* 0x00000040a336723e */ /* 0x000fe400000000ff */
[----:B------:R-:W-:Y:S01]  /*26e0*/  @P0 F2FP.PACK_AB R64, RZ, R141 ;  /* 0x0000008dff40023e */ /* 0x000fe200000000ff */
[----:B------:R-:W-:Y:S01]  /*26f0*/  FMUL.FTZ R141, R141, R112 ;  /* 0x000000708d8d7220 */ /* 0x000fe20000410000 */
[----:B------:R-:W-:Y:S02]  /*2700*/  F2FP.PACK_AB R55, R165, R66 ;  /* 0x00000042a537723e */ /* 0x000fe400000000ff */
[----:B0-----:R-:W-:Y:S01]  /*2710*/  @P0 PRMT R44, R103, 0x7610, R44 ;  /* 0x00007610672c0816 */ /* 0x001fe2000000002c */
[----:B------:R-:W-:Y:S01]  /*2720*/  FMUL.FTZ R141, R141, c[0x0][0x1e8] ;  /* 0x00007a008d8d7a20 */ /* 0x000fe20000410000 */
[----:B------:R-:W-:-:S02]  /*2730*/  @P0 PRMT R45, R101, 0x7610, R45 ;  /* 0x00007610652d0816 */ /* 0x000fc4000000002d */
[----:B-1----:R-:W-:Y:S02]  /*2740*/  IADD3 R50, R128, 0x20, RZ ;  /* 0x0000002080327810 */ /* 0x002fe40007ffe0ff */
[----:B------:R-:W-:Y:S02]  /*2750*/  @P0 PRMT R46, R143, 0x7610, R46 ;  /* 0x000076108f2e0816 */ /* 0x000fe4000000002e */
[----:B------:R-:W-:Y:S01]  /*2760*/  @P0 PRMT R47, R147, 0x7610, R47 ;  /* 0x00007610932f0816 */ /* 0x000fe2000000002f */
[----:B------:R-:W-:Y:S01]  /*2770*/  @P0 IMAD.WIDE.U32 R48, R59, R50, c[0x0][0x258] ;  /* 0x000096003b300625 */ /* 0x000fe200078e0032 */
[----:B------:R-:W-:Y:S02]  /*2780*/  F2FP.PACK_AB R53, R161, R60 ;  /* 0x0000003ca135723e */ /* 0x000fe400000000ff */
[----:B------:R-:W-:Y:S01]  /*2790*/  F2FP.PACK_AB R52, R58, R67 ;  /* 0x000000433a34723e */ /* 0x000fe200000000ff */
[----:B------:R-:W-:Y:S01]  /*27a0*/  IMAD.WIDE.U32 R50, R59, R50, c[0x0][0x248] ;  /* 0x000092003b327625 */ /* 0x000fe200078e0032 */
[----:B------:R-:W-:-:S02]  /*27b0*/  @P0 F2FP.PACK_AB R56, RZ, R65 ;  /* 0x00000041ff38023e */ /* 0x000fc400000000ff */
        /* <DEDUP_REMOVED lines=9> */
[----:B------:R-:W-:Y:S01]  /*2850*/  FMUL.FTZ R112, R129, R112 ;  /* 0x0000007081707220 */ /* 0x000fe20000410000 */
[----:B------:R-:W-:Y:S01]  /*2860*/  @P0 PRMT R46, R46, 0x5410, R159 ;  /* 0x000054102e2e0816 */ /* 0x000fe2000000009f */
[----:B------:R-:W-:Y:S01]  /*2870*/  FMUL.FTZ R65, R65, c[0x0][0x1e8] ;  /* 0x00007a0041417a20 */ /* 0x000fe20000410000 */
[----:B------:R-:W-:Y:S01]  /*2880*/  @P0 PRMT R47, R47, 0x5410, R149 ;  /* 0x000054102f2f0816 */ /* 0x000fe20000000095 */
[----:B------:R-:W-:Y:S01]  /*2890*/  FMUL.FTZ R105, R105, c[0x0][0x1e8] ;  /* 0x00007a0069697a20 */ /* 0x000fe20000410000 */
[----:B------:R-:W-:Y:S01]  /*28a0*/  @P0 F2FP.PACK_AB R63, RZ, R63 ;  /* 0x0000003fff3f023e */ /* 0x000fe200000000ff */
[----:B------:R-:W-:Y:S01]  /*28b0*/  FMUL.FTZ R112, R112, c[0x0][0x1e8] ;  /* 0x00007a0070707a20 */ /* 0x000fe20000410000 */
[----:B------:R-:W-:Y:S01]  /*28c0*/  @P0 F2FP.PACK_AB R69, RZ, R69 ;  /* 0x00000045ff45023e */ /* 0x000fe200000000ff */
        /* <DEDUP_REMOVED lines=10> */
[----:B------:R-:W-:Y:S02]  /*2970*/  @P0 F2FP.PACK_AB R129, RZ, R129 ;  /* 0x00000081ff81023e */ /* 0x000fe400000000ff */
        /* <DEDUP_REMOVED lines=17> */
[----:B------:R-:W-:Y:S02]  /*2a90*/  F2FP.PACK_AB R51, R112, R51 ;  /* 0x000000337033723e */ /* 0x000fe400000000ff */
[----:B------:R-:W-:Y:S01]  /*2aa0*/  F2FP.PACK_AB R50, R139, R50 ;  /* 0x000000328b32723e */ /* 0x000fe200000000ff */
[----:B------:R0:W-:Y:S01]  /*2ab0*/  @P0 STG.E.128 [R54.64], R44 ;  /* 0x0000002c36000986 */ /* 0x0001e2000c101d04 */
[----:B------:R-:W-:Y:S02]  /*2ac0*/  F2FP.PACK_AB R49, R49, R62 ;  /* 0x0000003e3131723e */ /* 0x000fe400000000ff */
[----:B------:R-:W-:Y:S02]  /*2ad0*/  F2FP.PACK_AB R48, R48, R61 ;  /* 0x0000003d3030723e */ /* 0x000fe400000000ff */
[----:B------:R-:W-:-:S03]  /*2ae0*/  MOV R56, c[0x0][0x160] ;  /* 0x0000580000387a02 */ /* 0x000fc60000000f00 */
[----:B------:R0:W-:Y:S01]  /*2af0*/  STG.E.128 [R52.64], R48 ;  /* 0x0000003034007986 */ /* 0x0001e2000c101d04 */
[----:B------:R-:W-:-:S04]  /*2b00*/  LEA R127, R56, R127, 0x2 ;  /* 0x0000007f387f7211 */ /* 0x000fc800078e10ff */
[----:B------:R-:W-:-:S13]  /*2b10*/  ISETP.GE.AND P0, PT, R127, c[0x0][0x164], PT ;  /* 0x000059007f007a0c */ /* 0x000fda0003f06270 */
[----:B0-----:R-:W-:Y:S01]  /*2b20*/  @P0 CALL.REL.NOINC `(.L_x_1558) ;  /* 0x0000001000000944 */ /* 0x001fe20003c00000 */
[----:B------:R-:W-:Y:S05]  /*2b30*/  BRA `(.L_x_1559) ;  /* 0xffffda8000007947 */ /* 0x000fea000383ffff */
.L_x_1558:
[----:B------:R-:W-:Y:S05]  /*2b40*/  BSYNC B1 ;  /* 0x0000000000017941 */ /* 0x000fea0003800000 */
.L_x_1555:
        /* <DEDUP_REMOVED lines=47> */
.L_x_1554:
[----:B------:R-:W-:Y:S05]  /*2e40*/  BSYNC B0 ;  /* 0x0000000000007941 */ /* 0x000fea0003800000 */
.L_x_1552:
        /* <DEDUP_REMOVED lines=15> */
[----:B------:R-:W3:Y:S04]  /*2f40*/  LDS R23, [R0.X4+0x800] ;  /* 0x0008000000177984 */ /* 0x000ee80000004800 */
[----:B------:R-:W4:Y:S04]  /*2f50*/  LDS R3, [R0.X4] ;  /* 0x0000000000037984 */ /* 0x000f280000004800 */
        /* <DEDUP_REMOVED lines=17> */
[----:B------:R-:W0:Y:S01]  /*3070*/  LDS R26, [R0.X4+0x2600] ;  /* 0x00260000001a7984 */ /* 0x000e220000004800 */
[----:B------:R-:W-:-:S03]  /*3080*/  FADD.FTZ R20, R20, R25 ;  /* 0x0000001914147221 */ /* 0x000fc60000010000 */
[----:B------:R-:W-:Y:S01]  /*3090*/  LDS R24, [R0.X4+0x2400] ;  /* 0x0024000000187984 */ /* 0x000fe20000004800 */
[----:B------:R-:W-:-:S03]  /*30a0*/  FADD.FTZ R14, R21, R14 ;  /* 0x0000000e150e7221 */ /* 0x000fc60000010000 */
        /* <DEDUP_REMOVED lines=101> */
.L_x_1556:
[----:B------:R-:W-:Y:S01]  /*3700*/  HFMA2.MMA R68, -RZ, RZ, 0, 5.9604644775390625e-08 ;  /* 0x00000001ff447435 */ /* 0x000fe200000001ff */
[----:B------:R-:W-:-:S02]  /*3710*/  MOV R153, R155 ;  /* 0x0000009b00997202 */ /* 0x000fc40000000f00 */
[----:B------:R-:W-:Y:S02]  /*3720*/  MOV R151, 0x1f ;  /* 0x0000001f00977802 */ /* 0x000fe40000000f00 */
[----:B------:R-:W-:Y:S02]  /*3730*/  MOV R50, 0xffffffff ;  /* 0xffffffff00327802 */ /* 0x000fe40000000f00 */
[----:B------:R-:W-:Y:S02]  /*3740*/  MOV R48, 0x3760 ;  /* 0x0000376000307802 */ /* 0x000fe40000000f00 */
[----:B-----5:R-:W-:Y:S05]  /*3750*/  CALL.REL.NOINC `($__internal_29_$__cuda_sm70_shflsync_bfly_p) ;  /* 0x0000046000007944 */ /* 0x020fea0003c00000 */
[----:B-1----:R-:W-:Y:S01]  /*3760*/  MOV R142, R50 ;  /* 0x00000032008e7202 */ /* 0x002fe20000000f00 */
[----:B0-----:R-:W-:Y:S05]  /*3770*/  BRA `(.L_x_1560) ;  /* 0xffffdf8000007947 */ /* 0x001fea000383ffff */
.L_x_1557:
[----:B------:R-:W-:Y:S01]  /*3780*/  HFMA2.MMA R68, -RZ, RZ, 0, 5.9604644775390625e-08 ;  /* 0x00000001ff447435 */ /* 0x000fe200000001ff */
[----:B------:R-:W-:Y:S02]  /*3790*/  MOV R153, R157 ;  /* 0x0000009d00997202 */ /* 0x000fe40000000f00 */
[----:B------:R-:W-:Y:S02]  /*37a0*/  MOV R151, 0x1f ;  /* 0x0000001f00977802 */ /* 0x000fe40000000f00 */
[----:B------:R-:W-:-:S02]  /*37b0*/  MOV R50, 0xffffffff ;  /* 0xffffffff00327802 */ /* 0x000fc40000000f00 */
[----:B------:R-:W-:Y:S02]  /*37c0*/  MOV R48, 0x37e0 ;  /* 0x000037e000307802 */ /* 0x000fe40000000f00 */
[----:B01---5:R-:W-:Y:S05]  /*37d0*/  CALL.REL.NOINC `($__internal_29_$__cuda_sm70_shflsync_bfly_p) ;  /* 0x000003e000007944 */ /* 0x023fea0003c00000 */
[----:B------:R-:W-:Y:S01]  /*37e0*/  FADD.FTZ R155, R155, R142 ;  /* 0x0000008e9b9b7221 */ /* 0x000fe20000010000 */
[----:B0-----:R-:W-:Y:S01]  /*37f0*/  HFMA2.MMA R68, -RZ, RZ, 0, 1.1920928955078125e-07 ;  /* 0x00000002ff447435 */ /* 0x001fe200000001ff */
[----:B-1----:R-:W-:Y:S01]  /*3800*/  FADD.FTZ R157, R157, R50 ;  /* 0x000000329d9d7221 */ /* 0x002fe20000010000 */
[----:B------:R-:W-:Y:S02]  /*3810*/  MOV R151, 0x1f ;  /* 0x0000001f00977802 */ /* 0x000fe40000000f00 */
[----:B------:R-:W-:Y:S02]  /*3820*/  MOV R50, 0xffffffff ;  /* 0xffffffff00327802 */ /* 0x000fe40000000f00 */
[----:B------:R-:W-:Y:S02]  /*3830*/  MOV R153, R155 ;  /* 0x0000009b00997202 */ /* 0x000fe40000000f00 */
[----:B------:R-:W-:Y:S02]  /*3840*/  MOV R48, 0x3860 ;  /* 0x0000386000307802 */ /* 0x000fe40000000f00 */
[----:B------:R-:W-:Y:S05]  /*3850*/  CALL.REL.NOINC `($__internal_29_$__cuda_sm70_shflsync_bfly_p) ;  /* 0x0000036000007944 */ /* 0x000fea0003c00000 */
[----:B0-----:R-:W-:Y:S01]  /*3860*/  HFMA2.MMA R68, -RZ, RZ, 0, 1.1920928955078125e-07 ;  /* 0x00000002ff447435 */ /* 0x001fe200000001ff */
[----:B-1----:R-:W-:-:S02]  /*3870*/  MOV R142, R50 ;  /* 0x00000032008e7202 */ /* 0x002fc40000000f00 */
[----:B------:R-:W-:Y:S02]  /*3880*/  MOV R153, R157 ;  /* 0x0000009d00997202 */ /* 0x000fe40000000f00 */
[----:B------:R-:W-:Y:S02]  /*3890*/  MOV R151, 0x1f ;  /* 0x0000001f00977802 */ /* 0x000fe40000000f00 */
[----:B------:R-:W-:Y:S02]  /*38a0*/  MOV R50, 0xffffffff ;  /* 0xffffffff00327802 */ /* 0x000fe40000000f00 */
[----:B------:R-:W-:Y:S02]  /*38b0*/  MOV R48, 0x38d0 ;  /* 0x000038d000307802 */ /* 0x000fe40000000f00 */
[----:B------:R-:W-:Y:S05]  /*38c0*/  CALL.REL.NOINC `($__internal_29_$__cuda_sm70_shflsync_bfly_p) ;  /* 0x000002f000007944 */ /* 0x000fea0003c00000 */
[----:B------:R-:W-:Y:S01]  /*38d0*/  FADD.FTZ R155, R142, R155 ;  /* 0x0000009b8e9b7221 */ /* 0x000fe20000010000 */
[----:B0-----:R-:W-:Y:S01]  /*38e0*/  HFMA2.MMA R68, -RZ, RZ, 0, 2.384185791015625e-07 ;  /* 0x00000004ff447435 */ /* 0x001fe200000001ff */
[----:B-1----:R-:W-:Y:S01]  /*38f0*/  FADD.FTZ R157, R157, R50 ;  /* 0x000000329d9d7221 */ /* 0x002fe20000010000 */
[----:B------:R-:W-:Y:S02]  /*3900*/  MOV R151, 0x1f ;  /* 0x0000001f00977802 */ /* 0x000fe40000000f00 */
[----:B------:R-:W-:-:S02]  /*3910*/  MOV R50, 0xffffffff ;  /* 0xffffffff00327802 */ /* 0x000fc40000000f00 */
[----:B------:R-:W-:Y:S02]  /*3920*/  MOV R153, R155 ;  /* 0x0000009b00997202 */ /* 0x000fe40000000f00 */
[----:B------:R-:W-:Y:S02]  /*3930*/  MOV R48, 0x3950 ;  /* 0x0000395000307802 */ /* 0x000fe40000000f00 */
[----:B------:R-:W-:Y:S05]  /*3940*/  CALL.REL.NOINC `($__internal_29_$__cuda_sm70_shflsync_bfly_p) ;  /* 0x0000027000007944 */ /* 0x000fea0003c00000 */
[----:B0-----:R-:W-:Y:S01]  /*3950*/  HFMA2.MMA R68, -RZ, RZ, 0, 2.384185791015625e-07 ;  /* 0x00000004ff447435 */ /* 0x001fe200000001ff */
[----:B-1----:R-:W-:Y:S02]  /*3960*/  MOV R142, R50 ;  /* 0x00000032008e7202 */ /* 0x002fe40000000f00 */
[----:B------:R-:W-:Y:S02]  /*3970*/  MOV R153, R157 ;  /* 0x0000009d00997202 */ /* 0x000fe40000000f00 */
[----:B------:R-:W-:Y:S02]  /*3980*/  MOV R151, 0x1f ;  /* 0x0000001f00977802 */ /* 0x000fe40000000f00 */
[----:B------:R-:W-:Y:S02]  /*3990*/  MOV R50, 0xffffffff ;  /* 0xffffffff00327802 */ /* 0x000fe40000000f00 */
[----:B------:R-:W-:-:S02]  /*39a0*/  MOV R48, 0x39c0 ;  /* 0x000039c000307802 */ /* 0x000fc40000000f00 */
[----:B------:R-:W-:Y:S05]  /*39b0*/  CALL.REL.NOINC `($__internal_29_$__cuda_sm70_shflsync_bfly_p) ;  /* 0x0000020000007944 */ /* 0x000fea0003c00000 */
[----:B------:R-:W-:Y:S01]  /*39c0*/  FADD.FTZ R155, R142, R155 ;  /* 0x0000009b8e9b7221 */ /* 0x000fe20000010000 */
[----:B0-----:R-:W-:Y:S01]  /*39d0*/  HFMA2.MMA R68, -RZ, RZ, 0, 4.76837158203125e-07 ;  /* 0x00000008ff447435 */ /* 0x001fe200000001ff */
[----:B-1----:R-:W-:Y:S01]  /*39e0*/  FADD.FTZ R157, R157, R50 ;  /* 0x000000329d9d7221 */ /* 0x002fe20000010000 */
[----:B------:R-:W-:-:S02]  /*39f0*/  MOV R151, 0x1f ;  /* 0x0000001f00977802 */ /* 0x000fc40000000f00 */
[----:B------:R-:W-:Y:S02]  /*3a00*/  MOV R50, 0xffffffff ;  /* 0xffffffff00327802 */ /* 0x000fe40000000f00 */
[----:B------:R-:W-:Y:S02]  /*3a10*/  MOV R153, R155 ;  /* 0x0000009b00997202 */ /* 0x000fe40000000f00 */
[----:B------:R-:W-:Y:S02]  /*3a20*/  MOV R48, 0x3a40 ;  /* 0x00003a4000307802 */ /* 0x000fe40000000f00 */
[----:B------:R-:W-:Y:S05]  /*3a30*/  CALL.REL.NOINC `($__internal_29_$__cuda_sm70_shflsync_bfly_p) ;  /* 0x0000018000007944 */ /* 0x000fea0003c00000 */
[----:B0-----:R-:W-:Y:S01]  /*3a40*/  HFMA2.MMA R68, -RZ, RZ, 0, 4.76837158203125e-07 ;  /* 0x00000008ff447435 */ /* 0x001fe200000001ff */
[----:B-1----:R-:W-:Y:S02]  /*3a50*/  MOV R142, R50 ;  /* 0x00000032008e7202 */ /* 0x002fe40000000f00 */
[----:B------:R-:W-:Y:S02]  /*3a60*/  MOV R153, R157 ;  /* 0x0000009d00997202 */ /* 0x000fe40000000f00 */
[----:B------:R-:W-:Y:S02]  /*3a70*/  MOV R151, 0x1f ;  /* 0x0000001f00977802 */ /* 0x000fe40000000f00 */
[----:B------:R-:W-:-:S02]  /*3a80*/  MOV R50, 0xffffffff ;  /* 0xffffffff00327802 */ /* 0x000fc40000000f00 */
[----:B------:R-:W-:Y:S02]  /*3a90*/  MOV R48, 0x3ab0 ;  /* 0x00003ab000307802 */ /* 0x000fe40000000f00 */
[----:B------:R-:W-:Y:S05]  /*3aa0*/  CALL.REL.NOINC `($__internal_29_$__cuda_sm70_shflsync_bfly_p) ;  /* 0x0000011000007944 */ /* 0x000fea0003c00000 */
[----:B------:R-:W-:Y:S01]  /*3ab0*/  FADD.FTZ R142, R142, R155 ;  /* 0x0000009b8e8e7221 */ /* 0x000fe20000010000 */
[----:B0-----:R-:W-:Y:S01]  /*3ac0*/  HFMA2.MMA R68, -RZ, RZ, 0, 9.5367431640625e-07 ;  /* 0x00000010ff447435 */ /* 0x001fe200000001ff */
[----:B-1----:R-:W-:Y:S01]  /*3ad0*/  FADD.FTZ R155, R157, R50 ;  /* 0x000000329d9b7221 */ /* 0x002fe20000010000 */
[----:B------:R-:W-:Y:S02]  /*3ae0*/  MOV R151, 0x1f ;  /* 0x0000001f00977802 */ /* 0x000fe40000000f00 */
[----:B------:R-:W-:Y:S02]  /*3af0*/  MOV R50, 0xffffffff ;  /* 0xffffffff00327802 */ /* 0x000fe40000000f00 */
[----:B------:R-:W-:Y:S02]  /*3b00*/  MOV R153, R142 ;  /* 0x0000008e00997202 */ /* 0x000fe40000000f00 */
[----:B------:R-:W-:Y:S02]  /*3b10*/  MOV R48, 0x3b30 ;  /* 0x00003b3000307802 */ /* 0x000fe40000000f00 */
[----:B------:R-:W-:Y:S05]  /*3b20*/  CALL.REL.NOINC `($__internal_29_$__cuda_sm70_shflsync_bfly_p) ;  /* 0x0000009000007944 */ /* 0x000fea0003c00000 */
[----:B0-----:R-:W-:Y:S01]  /*3b30*/  HFMA2.MMA R68, -RZ, RZ, 0, 9.5367431640625e-07 ;  /* 0x00000010ff447435 */ /* 0x001fe200000001ff */
[----:B-1----:R-:W-:-:S02]  /*3b40*/  MOV R157, R50 ;  /* 0x00000032009d7202 */ /* 0x002fc40000000f00 */
[----:B------:R-:W-:Y:S02]  /*3b50*/  MOV R153, R155 ;  /* 0x0000009b00997202 */ /* 0x000fe40000000f00 */
[----:B------:R-:W-:Y:S02]  /*3b60*/  MOV R151, 0x1f ;  /* 0x0000001f00977802 */ /* 0x000fe40000000f00 */
[----:B------:R-:W-:Y:S02]  /*3b70*/  MOV R50, 0xffffffff ;  /* 0xffffffff00327802 */ /* 0x000fe40000000f00 */
[----:B------:R-:W-:Y:S02]  /*3b80*/  MOV R48, 0x3ba0 ;  /* 0x00003ba000307802 */ /* 0x000fe40000000f00 */
[----:B------:R-:W-:Y:S05]  /*3b90*/  CALL.REL.NOINC `($__internal_29_$__cuda_sm70_shflsync_bfly_p) ;  /* 0x0000002000007944 */ /* 0x000fea0003c00000 */
[----:B-1----:R-:W-:Y:S01]  /*3ba0*/  MOV R48, R50 ;  /* 0x0000003200307202 */ /* 0x002fe20000000f00 */
[----:B0-----:R-:W-:Y:S05]  /*3bb0*/  BRA `(.L_x_1561) ;  /* 0xffffdc6000007947 */ /* 0x001fea000383ffff */
        .weak           $__internal_29_$__cuda_sm70_shflsync_bfly_p
        .type           $__internal_29_$__cuda_sm70_shflsync_bfly_p,@function
        .size           $__internal_29_$__cuda_sm70_shflsync_bfly_p,(.L_x_9759 - $__internal_29_$__cuda_sm70_shflsync_bfly_p)
$__internal_29_$__cuda_sm70_shflsync_bfly_p:
[----:B------:R-:W-:Y:S01]  /*3bc0*/  HFMA2.MMA R49, -RZ, RZ, 0, 0 ;  /* 0x00000000ff317435 */ /* 0x000fe200000001ff */
[----:B------:R-:W-:Y:S04]  /*3bd0*/  WARPSYNC R50 ;  /* 0x0000003200007348 */ /* 0x000fe80003800000 */
[----:B------:R0:W1:Y:S01]  /*3be0*/  SHFL.BFLY PT, R50, R153, R68, R151 ;  /* 0x0c00004499327389 */ /* 0x00006200000e0097 */
[----:B------:R-:W-:Y:S05]  /*3bf0*/  RET.REL.NODEC R48 `(_ZN10layer_norm13ln_bwd_kernelINS_13Kernel_traitsI6__halfS2_S2_S2_fjLj768ELj1ELj4ELj1ELj16ENS_18Kernel_traits_baseILj768ES2_S2_S2_S2_fjLj128EEEEELb1ELb0ELb0ELb1EEEvNS_9BwdParamsE) ;  /* 0xffffc40030007950 */ /* 0x000fea0003c3ffff */
.L_x_1562:
        /* <DEDUP_REMOVED lines=16> */
.L_x_9759:


//--------------------- .text._ZN10layer_norm22ln_bwd_finalize_kernelINS_22Kernel_traits_finalizeILj768E6__halfS2_S2_S2_fjLb0ELj1024ELj4ENS_18Kernel_traits_baseILj768ES2_S2_S2_S2_fjLj1024EEEEELb0ELb0EEEvNS_9BwdParamsE --------------------------
	.section	.text._ZN10layer_norm22ln_bwd_finalize_kernelINS_22Kernel_traits_finalizeILj768E6__halfS2_S2_S2_fjLb0ELj1024ELj4ENS_18Kernel_traits_baseILj768ES2_S2_S2_S2_fjLj1024EEEEELb0ELb0EEEvNS_9BwdParamsE,"ax",@progbits
	.sectioninfo	@"SHI_REGISTERS=30"
	.align	128
        .global         _ZN10layer_norm22ln_bwd_finalize_kernelINS_22Kernel_traits_finalizeILj768E6__halfS2_S2_S2_fjLb0ELj1024ELj4ENS_18Kernel_traits_baseILj768ES2_S2_S2_S2_fjLj1024EEEEELb0ELb0EEEvNS_9BwdParamsE
        .type           _ZN10layer_norm22ln_bwd_finalize_kernelINS_22Kernel_traits_finalizeILj768E6__halfS2_S2_S2_fjLb0ELj1024ELj4ENS_18Kernel_traits_baseILj768ES2_S2_S2_S2_fjLj1024EEEEELb0ELb0EEEvNS_9BwdParamsE,@function
        .size           _ZN10layer_norm22ln_bwd_finalize_kernelINS_22Kernel_traits_finalizeILj768E6__halfS2_S2_S2_fjLb0ELj1024ELj4ENS_18Kernel_traits_baseILj768ES2_S2_S2_S2_fjLj1024EEEEELb0ELb0EEEvNS_9BwdParamsE,(.L_x_9760 - _ZN10layer_norm22ln_bwd_finalize_kernelINS_22Kernel_traits_finalizeILj768E6__halfS2_S2_S2_fjLb0ELj1024ELj4ENS_18Kernel_traits_baseILj768ES2_S2_S2_S2_fjLj1024EEEEELb0ELb0EEEvNS_9BwdParamsE)
        .other          _ZN10layer_norm22ln_bwd_finalize_kernelINS_22Kernel_traits_finalizeILj768E6__halfS2_S2_S2_fjLb0ELj1024ELj4ENS_18Kernel_traits_baseILj768ES2_S2_S2_S2_fjLj1024EEEEELb0ELb0EEEvNS_9BwdParamsE,@"STO_CUDA_ENTRY STV_DEFAULT"
_ZN10layer_norm22ln_bwd_finalize_kernelINS_22Kernel_traits_finalizeILj768E6__halfS2_S2_S2_fjLb0ELj1024ELj4ENS_18Kernel_traits_baseILj768ES2_S2_S2_S2_fjLj1024EEEEELb0ELb0EEEvNS_9BwdParamsE:
.text._ZN10layer_norm22ln_bwd_finalize_kernelINS_22Kernel_traits_finalizeILj768E6__halfS2_S2_S2_fjLb0ELj1024ELj4ENS_18Kernel_traits_baseILj768ES2_S2_S2_S2_fjLj1024EEEEELb0ELb0EEEvNS_9BwdParamsE:
        /* <DEDUP_REMOVED lines=19> */
.L_x_1576:
        /* <DEDUP_REMOVED lines=28> */
.L_x_1567:
        /* <DEDUP_REMOVED lines=35> */
.L_x_1566:
[----:B------:R-:W-:Y:S05]  /*0520*/  BSYNC B1 ;  /* 0x0000000000017941 */ /* 0x000fea0003800000 */
.L_x_1565:
        /* <DEDUP_REMOVED lines=23> */
.L_x_1569:
[----:B------:R-:W-:Y:S05]  /*06a0*/  BSYNC B1 ;  /* 0x0000000000017941 */ /* 0x000fea0003800000 */
.L_x_1568:
        /* <DEDUP_REMOVED lines=11> */
.L_x_1570:
[----:B------:R-:W-:Y:S05]  /*0760*/  BSYNC B1 ;  /* 0x0000000000017941 */ /* 0x000fea0003800000 */
.L_x_1564:
[----:B------:R-:W-:Y:S05]  /*0770*/  BSYNC B0 ;  /* 0x0000000000007941 */ /* 0x000fea0003800000 */
.L_x_1563:
        /* <DEDUP_REMOVED lines=11> */
.L_x_1577:
        /* <DEDUP_REMOVED lines=18> */
.L_x_1578:
[----:B---3--:R-:W-:Y:S02]  /*0950*/  FADD.FTZ R4, R4, R9 ;  /* 0x0000000904047221 */ /* 0x008fe40000010000 */
[----:B-12---:R-:W-:-:S03]  /*0960*/  FADD.FTZ R6, R5, R6 ;  /* 0x0000000605067221 */ /* 0x006fc60000010000 */
[----:B------:R1:W-:Y:S04]  /*0970*/  @!P1 STS [R17.X4+0x2000], R4 ;  /* 0x0020000411009388 */ /* 0x0003e80000004800 */
[----:B------:R1:W-:Y:S02]  /*0980*/  @!P1 STS [R17.X4+0x2080], R6 ;  /* 0x0020800611009388 */ /* 0x0003e40000004800 */
.L_x_1571:
        /* <DEDUP_REMOVED lines=12> */
[----:B0-----:R-:W-:Y:S01]  /*0a50*/  F2FP.PACK_AB R7, R5, R4 ;  /* 0x000000040507723e */ /* 0x001fe200000000ff */
[----:B------:R-:W-:Y:S01]  /*0a60*/  IMAD.WIDE.U32 R4, R19, R10, c[0x0][0x260] ;  /* 0x0000980013047625 */ /* 0x000fe200078e000a */
[----:B-1----:R-:W-:-:S03]  /*0a70*/  F2FP.PACK_AB R9, R9, R8 ;  /* 0x000000080909723e */ /* 0x002fc600000000ff */
[----:B------:R0:W-:Y:S04]  /*0a80*/  STG.E [R2.64], R7 ;  /* 0x0000000702007986 */ /* 0x0001e8000c101904 */
[----:B------:R0:W-:Y:S02]  /*0a90*/  STG.E [R4.64], R9 ;  /* 0x0000000904007986 */ /* 0x0001e4000c101904 */
.L_x_1575:
[----:B------:R-:W-:Y:S05]  /*0aa0*/  BSYNC B0 ;  /* 0x0000000000007941 */ /* 0x000fea0003800000 */
.L_x_1574:
[C---:B------:R-:W-:Y:S02]  /*0ab0*/  ISETP.GT.U32.AND P1, PT, R18.reuse, -0x301, PT ;  /* 0xfffffcff1200780c */ /* 0x040fe40003f24070 */
[----:B------:R-:W-:Y:S02]  /*0ac0*/  IADD3 R18, R18, 0x300, RZ ;  /* 0x0000030012127810 */ /* 0x000fe40007ffe0ff */
[----:B------:R-:W-:-:S09]  /*0ad0*/  IADD3 R19, R19, 0x180, RZ ;  /* 0x0000018013137810 */ /* 0x000fd20007ffe0ff */
[----:B01----:R-:W-:Y:S05]  /*0ae0*/  @P1 BRA `(.L_x_1576) ;  /* 0xfffff64000001947 */ /* 0x003fea000383ffff */
[----:B------:R-:W-:Y:S05]  /*0af0*/  EXIT ;  /* 0x000000000000794d */ /* 0x000fea0003800000 */
.L_x_1572:
[----:B--2---:R-:W-:Y:S01]  /*0b00*/  IMAD.MOV.U32 R9, RZ, RZ, R5 ;  /* 0x000000ffff097224 */ /* 0x004fe200078e0005 */
[----:B------:R-:W-:Y:S01]  /*0b10*/  MOV R8, 0x1 ;  /* 0x0000000100087802 */ /* 0x000fe20000000f00 */
[----:B------:R-:W-:Y:S01]  /*0b20*/  IMAD.MOV.U32 R7, RZ, RZ, 0x1f ;  /* 0x0000001fff077424 */ /* 0x000fe200078e00ff */
[----:B------:R-:W-:Y:S02]  /*0b30*/  MOV R10, 0xffffffff ;  /* 0xffffffff000a7802 */ /* 0x000fe40000000f00 */
[----:B------:R-:W-:Y:S02]  /*0b40*/  MOV R2, 0xb60 ;  /* 0x00000b6000027802 */ /* 0x000fe40000000f00 */
[----:B01----:R-:W-:Y:S05]  /*0b50*/  CALL.REL.NOINC `($__internal_30_$__cuda_sm70_shflsync_bfly_p) ;  /* 0x000003b000007944 */ /* 0x003fea0003c00000 */
[----:B-1----:R-:W-:Y:S01]  /*0b60*/  IMAD.MOV.U32 R2, RZ, RZ, R7 ;  /* 0x000000ffff027224 */ /* 0x002fe200078e0007 */
[----:B0-----:R-:W-:Y:S05]  /*0b70*/  BRA `(.L_x_1577) ;  /* 0xfffffcb000007947 */ /* 0x001fea000383ffff */
.L_x_1573:
[----:B------:R-:W-:Y:S01]  /*0b80*/  HFMA2.MMA R8, -RZ, RZ, 0, 1.1920928955078125e-07 ;  /* 0x00000002ff087435 */ /* 0x000fe200000001ff */
[----:B------:R-:W-:Y:S01]  /*0b90*/  IMAD.MOV.U32 R7, RZ, RZ, 0x1f ;  /* 0x0000001fff077424 */ /* 0x000fe200078e00ff */
[----:B------:R-:W-:Y:S02]  /*0ba0*/  MOV R10, 0xffffffff ;  /* 0xffffffff000a7802 */ /* 0x000fe40000000f00 */
[----:B------:R-:W-:-:S02]  /*0bb0*/  MOV R2, 0xbd0 ;  /* 0x00000bd000027802 */ /* 0x000fc40000000f00 */
[----:B012---:R-:W-:Y:S05]  /*0bc0*/  CALL.REL.NOINC `($__internal_30_$__cuda_sm70_shflsync_bfly_p) ;  /* 0x0000034000007944 */ /* 0x007fea0003c00000 */
[----:B01----:R-:W-:Y:S01]  /*0bd0*/  FADD.FTZ R9, R9, R7 ;  /* 0x0000000709097221 */ /* 0x003fe20000010000 */
[----:B------:R-:W-:Y:S01]  /*0be0*/  HFMA2.MMA R7, -RZ, RZ, 0, 1.847743988037109375e-06 ;  /* 0x0000001fff077435 */ /* 0x000fe200000001ff */
[----:B------:R-:W-:Y:S01]  /*0bf0*/  IMAD.MOV.U32 R8, RZ, RZ, 0x4 ;  /* 0x00000004ff087424 */ /* 0x000fe200078e00ff */
[----:B------:R-:W-:Y:S01]  /*0c00*/  MOV R2, 0xc30 ;  /* 0x00000c3000027802 */ /* 0x000fe20000000f00 */
[----:B------:R-:W-:-:S03]  /*0c10*/  IMAD.MOV.U32 R10, RZ, RZ, -0x1 ;  /* 0xffffffffff0a7424 */ /* 0x000fc600078e00ff */
[----:B------:R-:W-:Y:S05]  /*0c20*/  CALL.REL.NOINC `($__internal_30_$__cuda_sm70_shflsync_bfly_p) ;  /* 0x000002e000007944 */ /* 0x000fea0003c00000 */
[----:B01----:R-:W-:Y:S01]  /*0c30*/  FADD.FTZ R9, R9, R7 ;  /* 0x0000000709097221 */ /* 0x003fe20000010000 */
[----:B------:R-:W-:Y:S01]  /*0c40*/  HFMA2.MMA R7, -RZ, RZ, 0, 1.847743988037109375e-06 ;  /* 0x0000001fff077435 */ /* 0x000fe200000001ff */
[----:B------:R-:W-:Y:S01]  /*0c50*/  MOV R8, 0x8 ;  /* 0x0000000800087802 */ /* 0x000fe20000000f00 */
[----:B------:R-:W-:Y:S01]  /*0c60*/  IMAD.MOV.U32 R10, RZ, RZ, -0x1 ;  /* 0xffffffffff0a7424 */ /* 0x000fe200078e00ff */
[----:B------:R-:W-:-:S03]  /*0c70*/  MOV R2, 0xc90 ;  /* 0x00000c9000027802 */ /* 0x000fc60000000f00 */
[----:B------:R-:W-:Y:S05]  /*0c80*/  CALL.REL.NOINC `($__internal_30_$__cuda_sm70_shflsync_bfly_p) ;  /* 0x0000028000007944 */ /* 0x000fea0003c00000 */
[----:B-1----:R-:W-:Y:S01]  /*0c90*/  FADD.FTZ R6, R9, R7 ;  /* 0x0000000709067221 */ /* 0x002fe20000010000 */
[----:B------:R-:W-:Y:S01]  /*0ca0*/  HFMA2.MMA R7, -RZ, RZ, 0, 1.847743988037109375e-06 ;  /* 0x0000001fff077435 */ /* 0x000fe200000001ff */
[----:B0-----:R-:W-:Y:S01]  /*0cb0*/  MOV R8, 0x10 ;  /* 0x0000001000087802 */ /* 0x001fe20000000f00 */
[----:B------:R-:W-:Y:S01]  /*0cc0*/  IMAD.MOV.U32 R10, RZ, RZ, -0x1 ;  /* 0xffffffffff0a7424 */ /* 0x000fe200078e00ff */
[----:B------:R-:W-:-:S02]  /*0cd0*/  MOV R2, 0xd00 ;  /* 0x00000d0000027802 */ /* 0x000fc40000000f00 */
[----:B------:R-:W-:Y:S02]  /*0ce0*/  MOV R9, R6 ;  /* 0x0000000600097202 */ /* 0x000fe40000000f00 */
[----:B------:R-:W-:Y:S05]  /*0cf0*/  CALL.REL.NOINC `($__internal_30_$__cuda_sm70_shflsync_bfly_p) ;  /* 0x0000021000007944 */ /* 0x000fea0003c00000 */
[----:B0-----:R-:W-:Y:S01]  /*0d00*/  HFMA2.MMA R8, -RZ, RZ, 0, 5.9604644775390625e-08 ;  /* 0x00000001ff087435 */ /* 0x001fe200000001ff */
[----:B-1----:R-:W-:Y:S01]  /*0d10*/  MOV R5, R7 ;  /* 0x0000000700057202 */ /* 0x002fe20000000f00 */
[----:B------:R-:W-:Y:S01]  /*0d20*/  IMAD.MOV.U32 R9, RZ, RZ, R4 ;  /* 0x000000ffff097224 */ /* 0x000fe200078e0004 */
[----:B------:R-:W-:Y:S01]  /*0d30*/  MOV R7, 0x1f ;  /* 0x0000001f00077802 */ /* 0x000fe20000000f00 */
[----:B------:R-:W-:Y:S01]  /*0d40*/  IMAD.MOV.U32 R10, RZ, RZ, -0x1 ;  /* 0xffffffffff0a7424 */ /* 0x000fe200078e00ff */
[----:B------:R-:W-:Y:S02]  /*0d50*/  MOV R2, 0xd70 ;  /* 0x00000d7000027802 */ /* 0x000fe40000000f00 */
[----:B------:R-:W-:Y:S05]  /*0d60*/  CALL.REL.NOINC `($__internal_30_$__cuda_sm70_shflsync_bfly_p) ;  /* 0x000001a000007944 */ /* 0x000fea0003c00000 */
[----:B0-----:R-:W-:Y:S01]  /*0d70*/  HFMA2.MMA R8, -RZ, RZ, 0, 1.1920928955078125e-07 ;  /* 0x00000002ff087435 */ /* 0x001fe200000001ff */
[----:B-1----:R-:W-:Y:S01]  /*0d80*/  FADD.FTZ R9, R4, R7 ;  /* 0x0000000704097221 */ /* 0x002fe20000010000 */
[----:B------:R-:W-:Y:S01]  /*0d90*/  MOV R7, 0x1f ;  /* 0x0000001f00077802 */ /* 0x000fe20000000f00 */
[----:B------:R-:W-:Y:S01]  /*0da0*/  IMAD.MOV.U32 R10, RZ, RZ, -0x1 ;  /* 0xffffffffff0a7424 */ /* 0x000fe200078e00ff */
[----:B------:R-:W-:Y:S02]  /*0db0*/  MOV R2, 0xdd0 ;  /* 0x00000dd000027802 */ /* 0x000fe40000000f00 */
[----:B------:R-:W-:Y:S05]  /*0dc0*/  CALL.REL.NOINC `($__internal_30_$__cuda_sm70_shflsync_bfly_p) ;  /* 0x0000014000007944 */ /* 0x000fea0003c00000 */
[----:B0-----:R-:W-:Y:S01]  /*0dd0*/  HFMA2.MMA R8, -RZ, RZ, 0, 2.384185791015625e-07 ;  /* 0x00000004ff087435 */ /* 0x001fe200000001ff */
[----:B-1----:R-:W-:Y:S01]  /*0de0*/  FADD.FTZ R9, R9, R7 ;  /* 0x0000000709097221 */ /* 0x002fe20000010000 */
[----:B------:R-:W-:Y:S01]  /*0df0*/  MOV R7, 0x1f ;  /* 0x0000001f00077802 */ /* 0x000fe20000000f00 */
[----:B------:R-:W-:Y:S01]  /*0e00*/  IMAD.MOV.U32 R10, RZ, RZ, -0x1 ;  /* 0xffffffffff0a7424 */ /* 0x000fe200078e00ff */
[----:B------:R-:W-:-:S02]  /*0e10*/  MOV R2, 0xe30 ;  /* 0x00000e3000027802 */ /* 0x000fc40000000f00 */
[----:B------:R-:W-:Y:S05]  /*0e20*/  CALL.REL.NOINC `($__internal_30_$__cuda_sm70_shflsync_bfly_p) ;  /* 0x000000e000007944 */ /* 0x000fea0003c00000 */
[----:B0-----:R-:W-:Y:S01]  /*0e30*/  HFMA2.MMA R8, -RZ, RZ, 0, 4.76837158203125e-07 ;  /* 0x00000008ff087435 */ /* 0x001fe200000001ff */
[----:B-1----:R-:W-:Y:S01]  /*0e40*/  FADD.FTZ R9, R9, R7 ;  /* 0x0000000709097221 */ /* 0x002fe20000010000 */
[----:B------:R-:W-:Y:S01]  /*0e50*/  MOV R7, 0x1f ;  /* 0x0000001f00077802 */ /* 0x000fe20000000f00 */
[----:B------:R-:W-:Y:S01]  /*0e60*/  IMAD.MOV.U32 R10, RZ, RZ, -0x1 ;  /* 0xffffffffff0a7424 */ /* 0x000fe200078e00ff */
[----:B------:R-:W-:-:S02]  /*0e70*/  MOV R2, 0xe90 ;  /* 0x00000e9000027802 */ /* 0x000fc40000000f00 */
[----:B------:R-:W-:Y:S05]  /*0e80*/  CALL.REL.NOINC `($__internal_30_$__cuda_sm70_shflsync_bfly_p) ;  /* 0x0000008000007944 */ /* 0x000fea0003c00000 */
[----:B0-----:R-:W-:Y:S01]  /*0e90*/  HFMA2.MMA R8, -RZ, RZ, 0, 9.5367431640625e-07 ;  /* 0x00000010ff087435 */ /* 0x001fe200000001ff */
[----:B-1----:R-:W-:Y:S01]  /*0ea0*/  FADD.FTZ R9, R9, R7 ;  /* 0x0000000709097221 */ /* 0x002fe20000010000 */
[----:B------:R-:W-:Y:S01]  /*0eb0*/  MOV R7, 0x1f ;  /* 0x0000001f00077802 */ /* 0x000fe20000000f00 */
[----:B------:R-:W-:Y:S01]  /*0ec0*/  IMAD.MOV.U32 R10, RZ, RZ, -0x1 ;  /* 0xffffffffff0a7424 */ /* 0x000fe200078e00ff */
[----:B------:R-:W-:-:S02]  /*0ed0*/  MOV R2, 0xef0 ;  /* 0x00000ef000027802 */ /* 0x000fc40000000f00 */
[----:B------:R-:W-:Y:S05]  /*0ee0*/  CALL.REL.NOINC `($__internal_30_$__cuda_sm70_shflsync_bfly_p) ;  /* 0x0000002000007944 */ /* 0x000fea0003c00000 */
[----:B-1----:R-:W-:Y:S01]  /*0ef0*/  MOV R4, R7 ;  /* 0x0000000700047202 */ /* 0x002fe20000000f00 */
[----:B0-----:R-:W-:Y:S05]  /*0f00*/  BRA `(.L_x_1578) ;  /* 0xfffffa4000007947 */ /* 0x001fea000383ffff */
        .weak           $__internal_30_$__cuda_sm70_shflsync_bfly_p
        .type           $__internal_30_$__cuda_sm70_shflsync_bfly_p,@function
        .size           $__internal_30_$__cuda_sm70_shflsync_bfly_p,(.L_x_9760 - $__internal_30_$__cuda_sm70_shflsync_bfly_p)
$__internal_30_$__cuda_sm70_shflsync_bfly_p:
[----:B------:R-:W-:Y:S01]  /*0f10*/  HFMA2.MMA R3, -RZ, RZ, 0, 0 ;  /* 0x00000000ff037435 */ /* 0x000fe200000001ff */
[----:B------:R-:W-:Y:S04]  /*0f20*/  WARPSYNC R10 ;  /* 0x0000000a00007348 */ /* 0x000fe80003800000 */
[----:B------:R0:W1:Y:S01]  /*0f30*/  SHFL.BFLY PT, R7, R9, R8, R7 ;  /* 0x0c00000809077389 */ /* 0x00006200000e0007 */
[----:B------:R-:W-:Y:S05]  /*0f40*/  RET.REL.NODEC R2 `(_ZN10layer_norm22ln_bwd_finalize_kernelINS_22Kernel_traits_finalizeILj768E6__halfS2_S2_S2_fjLb0ELj1024ELj4ENS_18Kernel_traits_baseILj768ES2_S2_S2_S2_fjLj1024EEEEELb0ELb0EEEvNS_9BwdParamsE) ;  /* 0xfffff0b002007950 */ /* 0x000fea0003c3ffff */
.L_x_1579:
        /* <DEDUP_REMOVED lines=11> */
.L_x_9760:


//--------------------- .text._ZN10layer_norm13ln_bwd_kernelINS_13Kernel_traitsI6__halfS2_S2_S2_fjLj768ELj1ELj4ELj1ELj16ENS_18Kernel_traits_baseILj768ES2_S2_S2_S2_fjLj128EEEEELb1ELb0ELb1ELb0EEEvNS_9BwdParamsE --------------------------
	.section	.text._ZN10layer_norm13ln_bwd_kernelINS_13Kernel_traitsI6__halfS2_S2_S2_fjLj768ELj1ELj4ELj1ELj16ENS_18Kernel_traits_baseILj768ES2_S2_S2_S2_fjLj128EEEEELb1ELb0ELb1ELb0EEEvNS_9BwdParamsE,"ax",@progbits
	.sectioninfo	@"SHI_REGISTERS=168"
	.align	128
        .global         _ZN10layer_norm13ln_bwd_kernelINS_13Kernel_traitsI6__halfS2_S2_S2_fjLj768ELj1ELj4ELj1ELj16ENS_18Kernel_traits_baseILj768ES2_S2_S2_S2_fjLj128EEEEELb1ELb0ELb1ELb0EEEvNS_9BwdParamsE
        .type           _ZN10layer_norm13ln_bwd_kernelINS_13Kernel_traitsI6__halfS2_S2_S2_fjLj768ELj1ELj4ELj1ELj16ENS_18Kernel_traits_baseILj768ES2_S2_S2_S2_fjLj128EEEEELb1ELb0ELb1ELb0EEEvNS_9BwdParamsE,@function
        .size           _ZN10layer_norm13ln_bwd_kernelINS_13Kernel_traitsI6__halfS2_S2_S2_fjLj768ELj1ELj4ELj1ELj16ENS_18Kernel_traits_baseILj768ES2_S2_S2_S2_fjLj128EEEEELb1ELb0ELb1ELb0EEEvNS_9BwdParamsE,(.L_x_9761 - _ZN10layer_norm13ln_bwd_kernelINS_13Kernel_traitsI6__halfS2_S2_S2_fjLj768ELj1ELj4ELj1ELj16ENS_18Kernel_traits_baseILj768ES2_S2_S2_S2_fjLj128EEEEELb1ELb0ELb1ELb0EEEvNS_9BwdParamsE)
        .other          _ZN10layer_norm13ln_bwd_kernelINS_13Kernel_traitsI6__halfS2_S2_S2_fjLj768ELj1ELj4ELj1ELj16ENS_18Kernel_traits_baseILj768ES2_S2_S2_S2_fjLj128EEEEELb1ELb0ELb1ELb0EEEvNS_9BwdParamsE,@"STO_CUDA_ENTRY STV_DEFAULT"
_ZN10layer_norm13ln_bwd_kernelINS_13Kernel_traitsI6__halfS2_S2_S2_fjLj768ELj1ELj4ELj1ELj16ENS_18Kernel_traits_baseILj768ES2_S2_S2_S2_fjLj128EEEEELb1ELb0ELb1ELb0EEEvNS_9BwdParamsE:
.text._ZN10layer_norm13ln_bwd_kernelINS_13Kernel_traitsI6__halfS2_S2_S2_fjLj768ELj1ELj4ELj1ELj16ENS_18Kernel_traits_baseILj768ES2_S2_S2_S2_fjLj128EEEEELb1ELb0ELb1ELb0EEEvNS_9BwdParamsE:
        /* <DEDUP_REMOVED lines=55> */
[----:B------:R-:W-:Y:S01]  /*0370*/  HFMA2.MMA R81, -RZ, RZ, 0, 0 ;  /* 0x00000000ff517435 */ /* 0x000fe200000001ff */
        /* <DEDUP_REMOVED lines=24> */
.L_x_1673:
[----:B------:R-:W-:-:S04]  /*0500*/  IMAD.MOV.U32 R98, RZ, RZ, 0x4 ;  /* 0x00000004ff627424 */ /* 0x000fc800078e00ff */
[----:B------:R-:W-:-:S05]  /*0510*/  IMAD.WIDE R96, R0, R98, c[0x0][0x1d8] ;  /* 0x0000760000607625 */ /* 0x000fca00078e0262 */
[----:B------:R0:W2:Y:S01]  /*0520*/  LDG.E R99, [R96.64] ;  /* 0x0000000460637981 */ /* 0x0000a2000c1e1900 */
[----:B------:R-:W-:-:S05]  /*0530*/  IMAD R130, R0, c[0x0][0x168], RZ ;  /* 0x00005a0000827a24 */ /* 0x000fca00078e02ff */
[----:B------:R-:W-:Y:S01]  /*0540*/  SHF.R.S32.HI R133, RZ, 0x1f, R130 ;  /* 0x0000001fff857819 */ /* 0x000fe20000011482 */
[----:B0-----:R-:W-:-:S03]  /*0550*/  IMAD.WIDE R96, R0, R98, c[0x0][0x1a8] ;  /* 0x00006a0000607625 */ /* 0x001fc600078e0262 */
[----:B------:R-:W-:Y:S02]  /*0560*/  LEA.HI R130, R133, R130, RZ, 0x3 ;  /* 0x0000008285827211 */ /* 0x000fe400078f18ff */
[----:B------:R-:W-:Y:S01]  /*0570*/  LOP3.LUT R133, R164, 0x1f, RZ, 0xc0, !PT ;  /* 0x0000001fa4857812 */ /* 0x000fe200078ec0ff */
[----:B------:R0:W5:Y:S01]  /*0580*/  LDG.E R3, [R96.64] ;  /* 0x0000000460037981 */ /* 0x000162000c1e1900 */
[----:B------:R-:W-:Y:S02]  /*0590*/  MOV R163, 0x10 ;  /* 0x0000001000a37802 */ /* 0x000fe40000000f00 */
        /* <DEDUP_REMOVED lines=12> */
[----:B------:R-:W-:Y:S02]  /*0660*/  @P3 LEA.HI R132, R99, R98, RZ, 0x3 ;  /* 0x0000006263843211 */ /* 0x000fe400078f18ff */
[----:B------:R-:W-:Y:S02]  /*0670*/  MOV R98, RZ ;  /* 0x000000ff00627202 */ /* 0x000fe40000000f00 */
[----:B------:R-:W-:Y:S02]  /*0680*/  @P3 LEA.HI.SX32 R98, R132, R133, 0x1d ;  /* 0x0000008584623211 */ /* 0x000fe400078feaff */
[----:B------:R-:W-:Y:S01]  /*0690*/  MOV R132, R130 ;  /* 0x0000008200847202 */ /* 0x000fe20000000f00 */
        /* <DEDUP_REMOVED lines=9> */
.L_x_1585:
[----:B------:R-:W-:Y:S05]  /*0730*/  BSYNC B2 ;  /* 0x0000000000027941 */ /* 0x000fea0003800000 */
.L_x_1584:
[----:B------:R-:W-:Y:S01]  /*0740*/  BSSY B2, `(.L_x_1586) ;  /* 0x000000b000027945 */ /* 0x000fe20003800000 */
[----:B------:R-:W-:Y:S05]  /*0750*/  @!P1 BRA `(.L_x_1587) ;  /* 0x0000009000009947 */ /* 0x000fea0003800000 */
[----:B------:R-:W-:-:S04]  /*0760*/  ISETP.NE.U32.AND P3, PT, RZ, c[0x0][0x218], PT ;  /* 0x00008600ff007a0c */ /* 0x000fc80003f65070 */
[----:B------:R-:W-:Y:S02]  /*0770*/  ISETP.NE.AND.EX P3, PT, RZ, c[0x0][0x21c], PT, P3 ;  /* 0x00008700ff007a0c */ /* 0x000fe40003f65330 */
[----:B------:R-:W-:-:S05]  /*0780*/  MOV R113, 0x8 ;  /* 0x0000000800717802 */ /* 0x000fca0000000f00 */
[----:B------:R-:W-:-:S06]  /*0790*/  IMAD.WIDE.U32 R112, R98, R113, c[0x0][0x190] ;  /* 0x0000640062707625 */ /* 0x000fcc00078e0071 */
[----:B0-----:R-:W-:Y:S01]  /*07a0*/  @P3 IMAD.WIDE.U32 R96, R132, R163, c[0x0][0x218] ;  /* 0x0000860084603625 */ /* 0x001fe200078e00a3 */
[----:B------:R-:W5:Y:S04]  /*07b0*/  LDG.E.64 R112, [R112.64] ;  /* 0x0000000470707981 */ /* 0x000f68000c1e1b00 */
[----:B------:R0:W5:Y:S01]  /*07c0*/  @P3 LDG.E.128 R28, [R96.64] ;  /* 0x00000004601c3981 */ /* 0x000162000c1e1d00 */
[----:B------:R-:W-:Y:S02]  /*07d0*/  IADD3 R98, R98, 0x20, RZ ;  /* 0x0000002062627810 */ /* 0x000fe40007ffe0ff */
[----:B------:R-:W-:Y:S02]  /*07e0*/  IADD3 R132, R132, 0x20, RZ ;  /* 0x0000002084847810 */ /* 0x000fe40007ffe0ff */
.L_x_1587:
[----:B------:R-:W-:Y:S05]  /*07f0*/  BSYNC B2 ;  /* 0x0000000000027941 */ /* 0x000fea0003800000 */
.L_x_1586:
[----:B------:R-:W-:Y:S01]  /*0800*/  ISETP.GE.U32.AND P3, PT, R2, 0x60, PT ;  /* 0x000000600200780c */ /* 0x000fe20003f66070 */
[----:B------:R-:W-:Y:S01]  /*0810*/  HFMA2.MMA R133, -RZ, RZ, 0, 0 ;  /* 0x00000000ff857435 */ /* 0x000fe200000001ff */
[----:B------:R-:W-:-:S11]  /*0820*/  IMAD.MOV.U32 R135, RZ, RZ, RZ ;  /* 0x000000ffff877224 */ /* 0x000fd600078e00ff */
        /* <DEDUP_REMOVED lines=8> */
[----:B------:R-:W-:Y:S01]  /*08b0*/  MOV R135, RZ ;  /* 0x000000ff00877202 */ /* 0x000fe20000000f00 */
[----:B------:R-:W-:Y:S05]  /*08c0*/  BRA `(.L_x_1588) ;  /* 0x0000119000007947 */ /* 0x000fea0003800000 */
.L_x_1583:
        /* <DEDUP_REMOVED lines=16> */
[----:B------:R-:W-:Y:S01]  /*09d0*/  HFMA2.MMA R133, -RZ, RZ, 0, 0 ;  /* 0x00000000ff857435 */ /* 0x000fe200000001ff */
[----:B------:R-:W-:Y:S02]  /*09e0*/  MOV R135, RZ ;  /* 0x000000ff00877202 */ /* 0x000fe40000000f00 */
[----:B------:R-:W-:Y:S02]  /*09f0*/  MOV R138, R130 ;  /* 0x00000082008a7202 */ /* 0x000fe40000000f00 */
        /* <DEDUP_REMOVED lines=13> */
[----:B------:R-:W-:Y:S01]  /*0ad0*/  IADD3 R132, R132, 0x20, RZ ;  /* 0x0000002084847810 */ /* 0x000fe20007ffe0ff */
[----:B--2---:R-:W-:-:S02]  /*0ae0*/  HADD2.F32 R99, -RZ, R4.H0_H0 ;  /* 0x20000004ff637230 */ /* 0x004fc40000004100 */
[----:B------:R-:W-:Y:S02]  /*0af0*/  HADD2.F32 R18, -RZ, R4.H1_H1 ;  /* 0x30000004ff127230 */ /* 0x000fe40000004100 */
[--C-:B------:R-:W-:Y:S02]  /*0b00*/  HADD2.F32 R4, -RZ, R5.reuse.H1_H1 ;  /* 0x30000005ff047230 */ /* 0x100fe40000004100 */
[--C-:B------:R-:W-:Y:S02]  /*0b10*/  HADD2.F32 R165, -RZ, R6.reuse.H0_H0 ;  /* 0x20000006ffa57230 */ /* 0x100fe40000004100 */
[----:B------:R-:W-:Y:S01]  /*0b20*/  HADD2.F32 R135, -RZ, R6.H1_H1 ;  /* 0x30000006ff877230 */ /* 0x000fe20000004100 */
[----:B------:R-:W-:Y:S01]  /*0b30*/  FADD.FTZ R6, -R134, R99 ;  /* 0x0000006386067221 */ /* 0x000fe20000010100 */
[----:B------:R-:W-:Y:S02]  /*0b40*/  HADD2.F32 R16, -RZ, R5.H0_H0 ;  /* 0x20000005ff107230 */ /* 0x000fe40000004100 */
[----:B------:R-:W-:-:S02]  /*0b50*/  HADD2.F32 R133, -RZ, R7.H0_H0 ;  /* 0x20000007ff857230 */ /* 0x000fc40000004100 */
[----:B------:R-:W-:Y:S02]  /*0b60*/  HADD2.F32 R5, -RZ, R7.H1_H1 ;  /* 0x30000007ff057230 */ /* 0x000fe40000004100 */
[--C-:B---3--:R-:W-:Y:S02]  /*0b70*/  HADD2.F32 R13, -RZ, R10.reuse.H0_H0 ;  /* 0x2000000aff0d7230 */ /* 0x108fe40000004100 */
[----:B------:R-:W-:Y:S01]  /*0b80*/  HADD2.F32 R15, -RZ, R10.H1_H1 ;  /* 0x3000000aff0f7230 */ /* 0x000fe20000004100 */
[C---:B------:R-:W-:Y:S01]  /*0b90*/  FADD.FTZ R10, -R134.reuse, R4 ;  /* 0x00000004860a7221 */ /* 0x040fe20000010100 */
[--C-:B------:R-:W-:Y:S01]  /*0ba0*/  HADD2.F32 R7, -RZ, R8.reuse.H0_H0 ;  /* 0x20000008ff077230 */ /* 0x100fe20000004100 */
[----:B------:R-:W-:Y:S01]  /*0bb0*/  FMUL.FTZ R4, R3, R6 ;  /* 0x0000000603047220 */ /* 0x000fe20000410000 */
[--C-:B------:R-:W-:Y:S01]  /*0bc0*/  HADD2.F32 R14, -RZ, R9.reuse.H0_H0 ;  /* 0x20000009ff0e7230 */ /* 0x100fe20000004100 */
[C---:B------:R-:W-:Y:S01]  /*0bd0*/  FADD.FTZ R138, -R134.reuse, R16 ;  /* 0x00000010868a7221 */ /* 0x040fe20000010100 */
[----:B------:R-:W-:Y:S01]  /*0be0*/  HADD2.F32 R12, -RZ, R9.H1_H1 ;  /* 0x30000009ff0c7230 */ /* 0x000fe20000004100 */
[----:B------:R-:W-:Y:S01]  /*0bf0*/  FADD.FTZ R9, -R134, R18 ;  /* 0x0000001286097221 */ /* 0x000fe20000010100 */
[----:B------:R-:W-:Y:S01]  /*0c00*/  HADD2.F32 R8, -RZ, R8.H1_H1 ;  /* 0x30000008ff087230 */ /* 0x000fe20000004100 */
[----:B------:R-:W-:-:S02]  /*0c10*/  FADD.FTZ R56, R56, R7 ;  /* 0x0000000738387221 */ /* 0x000fc40000010000 */
[-C--:B------:R-:W-:Y:S02]  /*0c20*/  FFMA.FTZ R80, R4, R7.reuse, R80 ;  /* 0x0000000704507223 */ /* 0x080fe40000010050 */
[----:B------:R-:W-:Y:S02]  /*0c30*/  FMUL.FTZ R6, R161, R7 ;  /* 0x00000007a1067220 */ /* 0x000fe40000410000 */
[C---:B------:R-:W-:Y:S02]  /*0c40*/  FADD.FTZ R18, -R134.reuse, R5 ;  /* 0x0000000586127221 */ /* 0x040fe40000010100 */
[C---:B------:R-:W-:Y:S02]  /*0c50*/  FMUL.FTZ R7, R3.reuse, R138 ;  /* 0x0000008a03077220 */ /* 0x040fe40000410000 */
[----:B0-----:R-:W-:Y:S02]  /*0c60*/  FADD.FTZ R96, -R134, R135 ;  /* 0x0000008786607221 */ /* 0x001fe40000010100 */
[----:B------:R-:W-:-:S02]  /*0c70*/  FMUL.FTZ R5, R3, R9 ;  /* 0x0000000903057220 */ /* 0x000fc40000410000 */
[----:B------:R-:W-:Y:S02]  /*0c80*/  FMUL.FTZ R9, R3, R10 ;  /* 0x0000000a03097220 */ /* 0x000fe40000410000 */
[----:B------:R-:W-:Y:S02]  /*0c90*/  FADD.FTZ R58, R58, R14 ;  /* 0x0000000e3a3a7221 */ /* 0x000fe40000010000 */
[-C--:B------:R-:W-:Y:S02]  /*0ca0*/  FFMA.FTZ R82, R7, R14.reuse, R82 ;  /* 0x0000000e07527223 */ /* 0x080fe40000010052 */
[----:B------:R-:W-:Y:S02]  /*0cb0*/  FMUL.FTZ R10, R159, R14 ;  /* 0x0000000e9f0a7220 */ /* 0x000fe40000410000 */
[----:B------:R-:W-:Y:S02]  /*0cc0*/  FADD.FTZ R57, R57, R8 ;  /* 0x0000000839397221 */ /* 0x000fe40000010000 */
[----:B------:R-:W-:-:S02]  /*0cd0*/  FFMA.FTZ R81, R5, R8, R81 ;  /* 0x0000000805517223 */ /* 0x000fc40000010051 */
[----:B------:R-:W-:Y:S02]  /*0ce0*/  FMUL.FTZ R14, R3, R96 ;  /* 0x00000060030e7220 */ /* 0x000fe40000410000 */
[----:B------:R-:W-:Y:S02]  /*0cf0*/  FMUL.FTZ R8, R160, R8 ;  /* 0x00000008a0087220 */ /* 0x000fe40000410000 */
[----:B------:R-:W-:Y:S02]  /*0d00*/  FADD.FTZ R97, RZ, R6 ;  /* 0x00000006ff617221 */ /* 0x000fe40000010000 */
[----:B------:R-:W-:Y:S02]  /*0d10*/  FFMA.FTZ R96, R4, R6, RZ ;  /* 0x0000000604607223 */ /* 0x000fe400000100ff */
[----:B------:R-:W-:Y:S02]  /*0d20*/  FADD.FTZ R98, -R134, R165 ;  /* 0x000000a586627221 */ /* 0x000fe40000010100 */
[----:B------:R-:W-:-:S02]  /*0d30*/  FADD.FTZ R97, R97, R8 ;  /* 0x0000000861617221 */ /* 0x000fc40000010000 */
[----:B------:R-:W-:Y:S01]  /*0d40*/  FFMA.FTZ R96, R5, R8, R96 ;  /* 0x0000000805607223 */ /* 0x000fe20000010060 */
[--C-:B------:R-:W-:Y:S01]  /*0d50*/  HADD2.F32 R17, -RZ, R11.reuse.H0_H0 ;  /* 0x2000000bff117230 */ /* 0x100fe20000004100 */
[----:B------:R-:W-:Y:S01]  /*0d60*/  FADD.FTZ R59, R59, R12 ;  /* 0x0000000c3b3b7221 */ /* 0x000fe20000010000 */
[----:B------:R-:W-:Y:S01]  /*0d70*/  HADD2.F32 R19, -RZ, R11.H1_H1 ;  /* 0x3000000bff137230 */ /* 0x000fe20000004100 */
[----:B------:R-:W-:Y:S02]  /*0d80*/  FMUL.FTZ R11, R3, R98 ;  /* 0x00000062030b7220 */ /* 0x000fe40000410000 */
[-C--:B------:R-:W-:Y:S02]  /*0d90*/  FFMA.FTZ R83, R9, R12.reuse, R83 ;  /* 0x0000000c09537223 */ /* 0x080fe40000010053 */
[----:B------:R-:W-:Y:S02]  /*0da0*/  FMUL.FTZ R12, R158, R12 ;  /* 0x0000000c9e0c7220 */ /* 0x000fe40000410000 */
        /* <DEDUP_REMOVED lines=25> */
[----:B------:R-:W-:Y:S01]  /*0f40*/  IADD3 R138, R130, 0x20, RZ ;  /* 0x00000020828a7810 */ /* 0x000fe20007ffe0ff */
[----:B------:R-:W-:-:S02]  /*0f50*/  FADD.FTZ R133, R98, R19 ;  /* 0x0000001362857221 */ /* 0x000fc40000010000 */
[----:B------:R-:W-:Y:S02]  /*0f60*/  FFMA.FTZ R135, R18, R19, R96 ;  /* 0x0000001312877223 */ /* 0x000fe40000010060 */
.L_x_1590:
[----:B------:R-:W-:Y:S05]  /*0f70*/  BSYNC B2 ;  /* 0x0000000000027941 */ /* 0x000fea0003800000 */
.L_x_1589:
        /* <DEDUP_REMOVED lines=15> */
[----:B------:R-:W-:Y:S01]  /*1070*/  IADD3 R138, R138, 0x20, RZ ;  /* 0x000000208a8a7810 */ /* 0x000fe20007ffe0ff */
[--C-:B--2---:R-:W-:Y:S02]  /*1080*/  HADD2.F32 R100, -RZ, R20.reuse.H0_H0 ;  /* 0x20000014ff647230 */ /* 0x104fe40000004100 */
[----:B------:R-:W-:Y:S02]  /*1090*/  HADD2.F32 R101, -RZ, R20.H1_H1 ;  /* 0x30000014ff657230 */ /* 0x000fe40000004100 */
[----:B------:R-:W-:Y:S01]  /*10a0*/  HADD2.F32 R20, -RZ, R21.H0_H0 ;  /* 0x20000015ff147230 */ /* 0x000fe20000004100 */
[----:B------:R-:W-:Y:S01]  /*10b0*/  FADD.FTZ R104, -R134, R100 ;  /* 0x0000006486687221 */ /* 0x000fe20000010100 */
[----:B------:R-:W-:-:S02]  /*10c0*/  HADD2.F32 R103, -RZ, R22.H0_H0 ;  /* 0x20000016ff677230 */ /* 0x000fc40000004100 */
[----:B------:R-:W-:Y:S02]  /*10d0*/  HADD2.F32 R106, -RZ, R22.H1_H1 ;  /* 0x30000016ff6a7230 */ /* 0x000fe40000004100 */
[--C-:B------:R-:W-:Y:S02]  /*10e0*/  HADD2.F32 R108, -RZ, R23.reuse.H0_H0 ;  /* 0x20000017ff6c7230 */ /* 0x100fe40000004100 */
[----:B------:R-:W-:Y:S01]  /*10f0*/  HADD2.F32 R116, -RZ, R23.H1_H1 ;  /* 0x30000017ff747230 */ /* 0x000fe20000004100 */
[C---:B------:R-:W-:Y:S01]  /*1100*/  FADD.FTZ R23, -R134.reuse, R20 ;  /* 0x0000001486177221 */ /* 0x040fe20000010100 */
[--C-:B---3--:R-:W-:Y:S01]  /*1110*/  HADD2.F32 R22, -RZ, R96.reuse.H0_H0 ;  /* 0x20000060ff167230 */ /* 0x108fe20000004100 */
[----:B------:R-:W-:Y:S01]  /*1120*/  FMUL.FTZ R20, R3, R104 ;  /* 0x0000006803147220 */ /* 0x000fe20000410000 */
[----:B------:R-:W-:Y:S01]  /*1130*/  HADD2.F32 R21, -RZ, R21.H1_H1 ;  /* 0x30000015ff157230 */ /* 0x000fe20000004100 */
[----:B------:R-:W-:Y:S01]  /*1140*/  FADD.FTZ R100, -R134, R101 ;  /* 0x0000006586647221 */ /* 0x000fe20000010100 */
[----:B------:R-:W-:Y:S01]  /*1150*/  HADD2.F32 R96, -RZ, R96.H1_H1 ;  /* 0x30000060ff607230 */ /* 0x000fe20000004100 */
[----:B------:R-:W-:-:S02]  /*1160*/  FADD.FTZ R48, R48, R22 ;  /* 0x0000001630307221 */ /* 0x000fc40000010000 */
[-C--:B------:R-:W-:Y:S02]  /*1170*/  FFMA.FTZ R72, R20, R22.reuse, R72 ;  /* 0x0000001614487223 */ /* 0x080fe40000010048 */
[----:B------:R-:W-:Y:S01]  /*1180*/  FMUL.FTZ R22, R153, R22 ;  /* 0x0000001699167220 */ /* 0x000fe20000410000 */
[----:B------:R-:W-:Y:S01]  /*1190*/  HADD2.F32 R102, -RZ, R97.H0_H0 ;  /* 0x20000061ff667230 */ /* 0x000fe20000004100 */
[----:B------:R-:W-:Y:S02]  /*11a0*/  FADD.FTZ R101, -R134, R21 ;  /* 0x0000001586657221 */ /* 0x000fe40000010100 */
[C---:B------:R-:W-:Y:S02]  /*11b0*/  FMUL.FTZ R21, R3.reuse, R100 ;  /* 0x0000006403157220 */ /* 0x040fe40000410000 */
[----:B------:R-:W-:Y:S02]  /*11c0*/  FMUL.FTZ R23, R3, R23 ;  /* 0x0000001703177220 */ /* 0x000fe40000410000 */
[----:B------:R-:W-:-:S02]  /*11d0*/  FMUL.FTZ R100, R152, R96 ;  /* 0x0000006098647220 */ /* 0x000fc40000410000 */
[----:B------:R-:W-:Y:S02]  /*11e0*/  FADD.FTZ R133, R133, R22 ;  /* 0x0000001685857221 */ /* 0x000fe40000010000 */
[----:B------:R-:W-:Y:S01]  /*11f0*/  FFMA.FTZ R135, R20, R22, R135 ;  /* 0x0000001614877223 */ /* 0x000fe20000010087 */
[----:B------:R-:W-:Y:S01]  /*1200*/  HADD2.F32 R97, -RZ, R97.H1_H1 ;  /* 0x30000061ff617230 */ /* 0x000fe20000004100 */
[C---:B------:R-:W-:Y:S02]  /*1210*/  FADD.FTZ R103, -R134.reuse, R103 ;  /* 0x0000006786677221 */ /* 0x040fe40000010100 */
[----:B------:R-:W-:Y:S02]  /*1220*/  FADD.FTZ R106, -R134, R106 ;  /* 0x0000006a866a7221 */ /* 0x000fe40000010100 */
[----:B------:R-:W-:Y:S02]  /*1230*/  FADD.FTZ R50, R50, R102 ;  /* 0x0000006632327221 */ /* 0x000fe40000010000 */
[-C--:B------:R-:W-:Y:S01]  /*1240*/  FFMA.FTZ R74, R23, R102.reuse, R74 ;  /* 0x00000066174a7223 */ /* 0x080fe2000001004a */
[----:B------:R-:W-:Y:S01]  /*1250*/  HADD2.F32 R105, -RZ, R98.H0_H0 ;  /* 0x20000062ff697230 */ /* 0x000fe20000004100 */
[----:B------:R-:W-:-:S02]  /*1260*/  FMUL.FTZ R102, R151, R102 ;  /* 0x0000006697667220 */ /* 0x000fc40000410000 */
[----:B------:R-:W-:Y:S02]  /*1270*/  FADD.FTZ R133, R133, R100 ;  /* 0x0000006485857221 */ /* 0x000fe40000010000 */
[----:B------:R-:W-:Y:S01]  /*1280*/  FFMA.FTZ R135, R21, R100, R135 ;  /* 0x0000006415877223 */ /* 0x000fe20000010087 */
[----:B------:R-:W-:Y:S01]  /*1290*/  HADD2.F32 R98, -RZ, R98.H1_H1 ;  /* 0x30000062ff627230 */ /* 0x000fe20000004100 */
        /* <DEDUP_REMOVED lines=17> */
[--C-:B------:R-:W-:Y:S01]  /*13b0*/  HADD2.F32 R109, -RZ, R99.reuse.H0_H0 ;  /* 0x20000063ff6d7230 */ /* 0x100fe20000004100 */
[----:B------:R-:W-:Y:S02]  /*13c0*/  FMUL.FTZ R108, R3, R108 ;  /* 0x0000006c036c7220 */ /* 0x000fe40000410000 */
[----:B------:R-:W-:Y:S02]  /*13d0*/  FADD.FTZ R96, R96, R105 ;  /* 0x0000006960607221 */ /* 0x000fe40000010000 */
[----:B------:R-:W-:Y:S01]  /*13e0*/  FFMA.FTZ R98, R103, R105, R98 ;  /* 0x0000006967627223 */ /* 0x000fe20000010062 */
[----:B------:R-:W-:Y:S01]  /*13f0*/  HADD2.F32 R99, -RZ, R99.H1_H1 ;  /* 0x30000063ff637230 */ /* 0x000fe20000004100 */
        /* <DEDUP_REMOVED lines=16> */
.L_x_1592:
[----:B------:R-:W-:Y:S05]  /*1500*/  BSYNC B2 ;  /* 0x0000000000027941 */ /* 0x000fea0003800000 */
.L_x_1591:
        /* <DEDUP_REMOVED lines=13> */
[--C-:B--2---:R-:W-:Y:S02]  /*15e0*/  HADD2.F32 R163, -RZ, R95.reuse.H0_H0 ;  /* 0x2000005fffa37230 */ /* 0x104fe40000004100 */
[--C-:B------:R-:W-:Y:S02]  /*15f0*/  HADD2.F32 R121, -RZ, R92.reuse.H0_H0 ;  /* 0x2000005cff797230 */ /* 0x100fe40000004100 */
[----:B------:R-:W-:Y:S01]  /*1600*/  HADD2.F32 R95, -RZ, R95.H1_H1 ;  /* 0x3000005fff5f7230 */ /* 0x000fe20000004100 */
[C---:B------:R-:W-:Y:S01]  /*1610*/  FADD.FTZ R126, -R134.reuse, R163 ;  /* 0x000000a3867e7221 */ /* 0x040fe20000010100 */
[----:B------:R-:W-:Y:S01]  /*1620*/  HADD2.F32 R123, -RZ, R92.H1_H1 ;  /* 0x3000005cff7b7230 */ /* 0x000fe20000004100 */
[C---:B------:R-:W-:Y:S01]  /*1630*/  FADD.FTZ R92, -R134.reuse, R121 ;  /* 0x00000079865c7221 */ /* 0x040fe20000010100 */
[--C-:B------:R-:W-:Y:S01]  /*1640*/  HADD2.F32 R125, -RZ, R93.reuse.H0_H0 ;  /* 0x2000005dff7d7230 */ /* 0x100fe20000004100 */
[C---:B------:R-:W-:Y:S01]  /*1650*/  FADD.FTZ R128, -R134.reuse, R95 ;  /* 0x0000005f86807221 */ /* 0x040fe20000010100 */
[----:B------:R-:W-:Y:S01]  /*1660*/  HADD2.F32 R93, -RZ, R93.H1_H1 ;  /* 0x3000005dff5d7230 */ /* 0x000fe20000004100 */
[C---:B------:R-:W-:Y:S01]  /*1670*/  FMUL.FTZ R92, R3.reuse, R92 ;  /* 0x0000005c035c7220 */ /* 0x040fe20000410000 */
[--C-:B------:R-:W-:Y:S01]  /*1680*/  HADD2.F32 R127, -RZ, R94.reuse.H0_H0 ;  /* 0x2000005eff7f7230 */ /* 0x100fe20000004100 */
[C---:B0-----:R-:W-:Y:S01]  /*1690*/  FADD.FTZ R118, -R134.reuse, R125 ;  /* 0x0000007d86767221 */ /* 0x041fe20000010100 */
[----:B------:R-:W-:Y:S01]  /*16a0*/  HADD2.F32 R129, -RZ, R94.H1_H1 ;  /* 0x3000005eff817230 */ /* 0x000fe20000004100 */
[C---:B------:R-:W-:Y:S01]  /*16b0*/  FADD.FTZ R94, -R134.reuse, R123 ;  /* 0x0000007b865e7221 */ /* 0x040fe20000010100 */
[--C-:B---3--:R-:W-:Y:S01]  /*16c0*/  HADD2.F32 R95, -RZ, R96.reuse.H0_H0 ;  /* 0x20000060ff5f7230 */ /* 0x108fe20000004100 */
[C---:B------:R-:W-:Y:S01]  /*16d0*/  FADD.FTZ R120, -R134.reuse, R93 ;  /* 0x0000005d86787221 */ /* 0x040fe20000010100 */
[--C-:B------:R-:W-:Y:S01]  /*16e0*/  HADD2.F32 R121, -RZ, R97.reuse.H0_H0 ;  /* 0x20000061ff797230 */ /* 0x100fe20000004100 */
[C---:B------:R-:W-:Y:S01]  /*16f0*/  FADD.FTZ R122, -R134.reuse, R127 ;  /* 0x0000007f867a7221 */ /* 0x040fe20000010100 */
[----:B------:R-:W-:Y:S01]  /*1700*/  HADD2.F32 R132, -RZ, R97.H1_H1 ;  /* 0x30000061ff847230 */ /* 0x000fe20000004100 */
[----:B------:R-:W-:Y:S01]  /*1710*/  FADD.FTZ R124, -R134, R129 ;  /* 0x00000081867c7221 */ /* 0x000fe20000010100 */
[----:B------:R-:W-:Y:S01]  /*1720*/  HADD2.F32 R134, -RZ, R96.H1_H1 ;  /* 0x30000060ff867230 */ /* 0x000fe20000004100 */
[----:B------:R-:W-:Y:S01]  /*1730*/  FMUL.FTZ R93, R3, R94 ;  /* 0x0000005e035d7220 */ /* 0x000fe20000410000 */
[--C-:B------:R-:W-:Y:S01]  /*1740*/  HADD2.F32 R123, -RZ, R98.reuse.H0_H0 ;  /* 0x20000062ff7b7230 */ /* 0x100fe20000004100 */
[-C--:B------:R-:W-:Y:S01]  /*1750*/  FMUL.FTZ R94, R145, R95.reuse ;  /* 0x0000005f915e7220 */ /* 0x080fe20000410000 */
        /* <DEDUP_REMOVED lines=48> */
.L_x_1588:
[----:B------:R-:W-:Y:S05]  /*1a60*/  BSYNC B1 ;  /* 0x0000000000017941 */ /* 0x000fea0003800000 */
.L_x_1582:
[----:B------:R-:W-:Y:S05]  /*1a70*/  BRA.DIV ~URZ, `(.L_x_1593) ;  /* 0x000033327f007947 */ /* 0x000fea000b800000 */
[----:B------:R1:W2:Y:S02]  /*1a80*/  SHFL.BFLY PT, R99, R133, 0x1, 0x1f ;  /* 0x0c201f0085637f89 */ /* 0x0002a400000e0000 */
.L_x_1674:
        /* <DEDUP_REMOVED lines=18> */
.L_x_1675:
        /* <DEDUP_REMOVED lines=10> */
[----:B------:R-:W-:Y:S01]  /*1c50*/  HFMA2.MMA R98, -RZ, RZ, 0, 0 ;  /* 0x00000000ff627435 */ /* 0x000fe200000001ff */
[----:B------:R-:W-:-:S05]  /*1c60*/  FMUL.FTZ R131, R96, c[0x0][0x1e0] ;  /* 0x0000780060837a20 */ /* 0x000fca0000410000 */
        /* <DEDUP_REMOVED lines=10> */
[----:B-----5:R-:W-:Y:S01]  /*1d10*/  HADD2.F32 R96, -RZ, R32.H0_H0 ;  /* 0x20000020ff607230 */ /* 0x020fe20000004100 */
[----:B------:R-:W-:Y:S05]  /*1d20*/  BRA `(.L_x_1599) ;  /* 0x000000b000007947 */ /* 0x000fea0003800000 */
.L_x_1598:
        /* <DEDUP_REMOVED lines=9> */
[----:B-----5:R-:W-:-:S05]  /*1dc0*/  @P4 HADD2.F32 R97, -RZ, R32.H0_H0 ;  /* 0x20000020ff614230 */ /* 0x020fca0000004100 */
[----:B------:R-:W-:Y:S02]  /*1dd0*/  @P4 FADD.FTZ R96, R96, R97 ;  /* 0x0000006160604221 */ /* 0x000fe40000010000 */
.L_x_1599:
[----:B------:R-:W-:Y:S05]  /*1de0*/  BSYNC B2 ;  /* 0x0000000000027941 */ /* 0x000fea0003800000 */
.L_x_1597:
[----:B------:R-:W-:Y:S01]  /*1df0*/  @P3 FMUL.FTZ R97, R96, c[0x0][0x1ec] ;  /* 0x00007b0060613a20 */ /* 0x000fe20000410000 */
[----:B-----5:R-:W-:Y:S01]  /*1e00*/  @P3 LOP3.LUT P5, RZ, R110, 0xff, RZ, 0xc0, !PT ;  /* 0x000000ff6eff3812 */ /* 0x020fe200078ac0ff */
[----:B------:R-:W-:Y:S02]  /*1e10*/  BSSY B2, `(.L_x_1600) ;  /* 0x0000015000027945 */ /* 0x000fe40003800000 */
[----:B------:R-:W-:-:S05]  /*1e20*/  @P3 FMUL.FTZ R97, R97, c[0x0][0x1e8] ;  /* 0x00007a0061613a20 */ /* 0x000fca0000410000 */
[----:B------:R-:W-:Y:S02]  /*1e30*/  @P3 FSEL R97, R97, RZ, P5 ;  /* 0x000000ff61613208 */ /* 0x000fe40002800000 */
[----:B------:R-:W-:Y:S02]  /*1e40*/  ISETP.NE.U32.AND P5, PT, RZ, c[0x0][0x258], PT ;  /* 0x00009600ff007a0c */ /* 0x000fe40003fa5070 */
[----:B------:R-:W-:Y:S02]  /*1e50*/  @P3 F2FP.PACK_AB R97, RZ, R97 ;  /* 0x00000061ff61323e */ /* 0x000fe400000000ff */
[----:B------:R-:W-:Y:S02]  /*1e60*/  ISETP.NE.AND.EX P5, PT, RZ, c[0x0][0x25c], PT, P5 ;  /* 0x00009700ff007a0c */ /* 0x000fe40003fa5350 */
[----:B------:R-:W-:-:S11]  /*1e70*/  @P3 PRMT R88, R97, 0x7610, R88 ;  /* 0x0000761061583816 */ /* 0x000fd60000000058 */
[----:B------:R-:W-:-:S04]  /*1e80*/  @P5 F2FP.PACK_AB R96, RZ, R96 ;  /* 0x00000060ff60523e */ /* 0x000fc800000000ff */
[----:B------:R-:W-:Y:S01]  /*1e90*/  @P5 PRMT R84, R96, 0x7610, R84 ;  /* 0x0000761060545816 */ /* 0x000fe20000000054 */
[----:B------:R-:W-:Y:S05]  /*1ea0*/  @P2 BRA `(.L_x_1601) ;  /* 0x0000004000002947 */ /* 0x000fea0003800000 */
[----:B------:R-:W-:Y:S01]  /*1eb0*/  HFMA2.MMA R96, -RZ, RZ, 0, 0 ;  /* 0x00000000ff607435 */ /* 0x000fe200000001ff */
[----:B------:R-:W-:Y:S05]  /*1ec0*/  @!P4 BRA `(.L_x_1602) ;  /* 0x000000900000c947 */ /* 0x000fea0003800000 */
[----:B------:R-:W-:Y:S01]  /*1ed0*/  HADD2.F32 R96, -RZ, R32.H1_H1 ;  /* 0x30000020ff607230 */ /* 0x000fe20000004100 */
[----:B------:R-:W-:Y:S05]  /*1ee0*/  BRA `(.L_x_1602) ;  /* 0x0000007000007947 */ /* 0x000fea0003800000 */
.L_x_1601:
[----:B------:R-:W-:-:S04]  /*1ef0*/  ISETP.NE.AND P6, PT, R162, RZ, PT ;  /* 0x000000ffa200720c */ /* 0x000fc80003fc5270 */
[----:B------:R-:W-:-:S05]  /*1f00*/  FSEL R96, R99, RZ, !P6 ;  /* 0x000000ff63607208 */ /* 0x000fca0007000000 */
[----:B------:R-:W-:-:S04]  /*1f10*/  FFMA.FTZ R97, R5, R131, R96 ;  /* 0x0000008305617223 */ /* 0x000fc80000010060 */
[----:B------:R-:W-:Y:S01]  /*1f20*/  FADD.FTZ R96, R8, -R97 ;  /* 0x8000006108607221 */ /* 0x000fe20000010000 */
[----:B------:R-:W-:-:S03]  /*1f30*/  @P4 HADD2.F32 R97, -RZ, R32.H1_H1 ;  /* 0x30000020ff614230 */ /* 0x000fc60000004100 */
[----:B------:R-:W-:-:S04]  /*1f40*/  FMUL.FTZ R96, R3, R96 ;  /* 0x0000006003607220 */ /* 0x000fc80000410000 */
[----:B------:R-:W-:Y:S02]  /*1f50*/  @P4 FADD.FTZ R96, R96, R97 ;  /* 0x0000006160604221 */ /* 0x000fe40000010000 */
.L_x_1602:
[----:B------:R-:W-:Y:S05]  /*1f60*/  BSYNC B2 ;  /* 0x0000000000027941 */ /* 0x000fea0003800000 */
.L_x_1600:
[----:B------:R-:W-:Y:S01]  /*1f70*/  @P3 FMUL.FTZ R97, R96, c[0x0][0x1ec] ;  /* 0x00007b0060613a20 */ /* 0x000fe20000410000 */
[----:B------:R-:W-:Y:S01]  /*1f80*/  @P3 LOP3.LUT P6, RZ, R110, 0xff00, RZ, 0xc0, !PT ;  /* 0x0000ff006eff3812 */ /* 0x000fe200078cc0ff */
[----:B------:R-:W-:Y:S01]  /*1f90*/  BSSY B2, `(.L_x_1603) ;  /* 0x0000013000027945 */ /* 0x000fe20003800000 */
[----:B------:R-:W-:Y:S01]  /*1fa0*/  @P5 F2FP.PACK_AB R96, RZ, R96 ;  /* 0x00000060ff60523e */ /* 0x000fe200000000ff */
[----:B------:R-:W-:-:S03]  /*1fb0*/  @P3 FMUL.FTZ R97, R97, c[0x0][0x1e8] ;  /* 0x00007a0061613a20 */ /* 0x000fc60000410000 */
[----:B------:R-:W-:Y:S02]  /*1fc0*/  @P5 PRMT R84, R84, 0x5410, R96 ;  /* 0x0000541054545816 */ /* 0x000fe40000000060 */
[----:B------:R-:W-:-:S04]  /*1fd0*/  @P3 FSEL R97, R97, RZ, P6 ;  /* 0x000000ff61613208 */ /* 0x000fc80003000000 */
[----:B------:R-:W-:-:S04]  /*1fe0*/  @P3 F2FP.PACK_AB R97, RZ, R97 ;  /* 0x00000061ff61323e */ /* 0x000fc800000000ff */
[----:B------:R-:W-:Y:S01]  /*1ff0*/  @P3 PRMT R88, R88, 0x5410, R97 ;  /* 0x0000541058583816 */ /* 0x000fe20000000061 */
[----:B------:R-:W-:Y:S05]  /*2000*/  @P2 BRA `(.L_x_1604) ;  /* 0x0000004000002947 */ /* 0x000fea0003800000 */
[----:B------:R-:W-:Y:S01]  /*2010*/  MOV R96, RZ ;  /* 0x000000ff00607202 */ /* 0x000fe20000000f00 */
[----:B------:R-:W-:Y:S05]  /*2020*/  @!P4 BRA `(.L_x_1605) ;  /* 0x000000900000c947 */ /* 0x000fea0003800000 */
[----:B------:R-:W-:Y:S01]  /*2030*/  HADD2.F32 R96, -RZ, R33.H0_H0 ;  /* 0x20000021ff607230 */ /* 0x000fe20000004100 */
[----:B------:R-:W-:Y:S05]  /*2040*/  BRA `(.L_x_1605) ;  /* 0x0000007000007947 */ /* 0x000fea0003800000 */
.L_x_1604:
[----:B------:R-:W-:-:S04]  /*2050*/  ISETP.NE.AND P6, PT, R162, RZ, PT ;  /* 0x000000ffa200720c */ /* 0x000fc80003fc5270 */
[----:B------:R-:W-:-:S05]  /*2060*/  FSEL R96, R99, RZ, !P6 ;  /* 0x000000ff63607208 */ /* 0x000fca0007000000 */
[----:B------:R-:W-:-:S04]  /*2070*/  FFMA.FTZ R97, R7, R131, R96 ;  /* 0x0000008307617223 */ /* 0x000fc80000010060 */
[----:B------:R-:W-:Y:S01]  /*2080*/  FADD.FTZ R96, R10, -R97 ;  /* 0x800000610a607221 */ /* 0x000fe20000010000 */
[----:B------:R-:W-:-:S03]  /*2090*/  @P4 HADD2.F32 R97, -RZ, R33.H0_H0 ;  /* 0x20000021ff614230 */ /* 0x000fc60000004100 */
[----:B------:R-:W-:-:S04]  /*20a0*/  FMUL.FTZ R96, R3, R96 ;  /* 0x0000006003607220 */ /* 0x000fc80000410000 */
[----:B------:R-:W-:Y:S02]  /*20b0*/  @P4 FADD.FTZ R96, R96, R97 ;  /* 0x0000006160604221 */ /* 0x000fe40000010000 */
.L_x_1605:
[----:B------:R-:W-:Y:S05]  /*20c0*/  BSYNC B2 ;  /* 0x0000000000027941 */ /* 0x000fea0003800000 */
.L_x_1603:
        /* <DEDUP_REMOVED lines=10> */
[----:B------:R-:W-:Y:S01]  /*2170*/  HFMA2.MMA R96, -RZ, RZ, 0, 0 ;  /* 0x00000000ff607435 */ /* 0x000fe200000001ff */
[----:B------:R-:W-:Y:S05]  /*2180*/  @!P4 BRA `(.L_x_1608) ;  /* 0x000000900000c947 */ /* 0x000fea0003800000 */
[----:B------:R-:W-:Y:S01]  /*2190*/  HADD2.F32 R96, -RZ, R33.H1_H1 ;  /* 0x30000021ff607230 */ /* 0x000fe20000004100 */
[----:B------:R-:W-:Y:S05]  /*21a0*/  BRA `(.L_x_1608) ;  /* 0x0000007000007947 */ /* 0x000fea0003800000 */
.L_x_1607:
[----:B------:R-:W-:-:S04]  /*21b0*/  ISETP.NE.AND P6, PT, R162, RZ, PT ;  /* 0x000000ffa200720c */ /* 0x000fc80003fc5270 */
[----:B------:R-:W-:-:S05]  /*21c0*/  FSEL R96, R99, RZ, !P6 ;  /* 0x000000ff63607208 */ /* 0x000fca0007000000 */
[----:B------:R-:W-:-:S04]  /*21d0*/  FFMA.FTZ R97, R9, R131, R96 ;  /* 0x0000008309617223 */ /* 0x000fc80000010060 */
[----:B------:R-:W-:Y:S01]  /*21e0*/  FADD.FTZ R96, R12, -R97 ;  /* 0x800000610c607221 */ /* 0x000fe20000010000 */
[----:B------:R-:W-:-:S03]  /*21f0*/  @P4 HADD2.F32 R97, -RZ, R33.H1_H1 ;  /* 0x30000021ff614230 */ /* 0x000fc60000004100 */
[----:B------:R-:W-:-:S04]  /*2200*/  FMUL.FTZ R96, R3, R96 ;  /* 0x0000006003607220 */ /* 0x000fc80000410000 */
[----:B------:R-:W-:Y:S02]  /*2210*/  @P4 FADD.FTZ R96, R96, R97 ;  /* 0x0000006160604221 */ /* 0x000fe40000010000 */
.L_x_1608:
[----:B------:R-:W-:Y:S05]  /*2220*/  BSYNC B2 ;  /* 0x0000000000027941 */ /* 0x000fea0003800000 */
.L_x_1606:
        /* <DEDUP_REMOVED lines=10> */
[----:B------:R-:W-:Y:S01]  /*22d0*/  IMAD.MOV.U32 R96, RZ, RZ, RZ ;  /* 0x000000ffff607224 */ /* 0x000fe200078e00ff */
[----:B------:R-:W-:Y:S05]  /*22e0*/  @!P4 BRA `(.L_x_1611) ;  /* 0x000000900000c947 */ /* 0x000fea0003800000 */
[----:B------:R-:W-:Y:S01]  /*22f0*/  HADD2.F32 R96, -RZ, R34.H0_H0 ;  /* 0x20000022ff607230 */ /* 0x000fe20000004100 */
[----:B------:R-:W-:Y:S05]  /*2300*/  BRA `(.L_x_1611) ;  /* 0x0000007000007947 */ /* 0x000fea0003800000 */
.L_x_1610:
[----:B------:R-:W-:Y:S01]  /*2310*/  ISETP.NE.AND P6, PT, R162, RZ, PT ;  /* 0x000000ffa200720c */ /* 0x000fe20003fc5270 */
[----:B------:R-:W-:-:S03]  /*2320*/  @P4 HADD2.F32 R97, -RZ, R34.H0_H0 ;  /* 0x20000022ff614230 */ /* 0x000fc60000004100 */
[----:B------:R-:W-:-:S05]  /*2330*/  FSEL R96, R99, RZ, !P6 ;  /* 0x000000ff63607208 */ /* 0x000fca0007000000 */
[----:B------:R-:W-:-:S04]  /*2340*/  FFMA.FTZ R96, R11, R131, R96 ;  /* 0x000000830b607223 */ /* 0x000fc80000010060 */
[----:B------:R-:W-:-:S04]  /*2350*/  FADD.FTZ R96, R13, -R96 ;  /* 0x800000600d607221 */ /* 0x000fc80000010000 */
[----:B------:R-:W-:-:S04]  /*2360*/  FMUL.FTZ R96, R3, R96 ;  /* 0x0000006003607220 */ /* 0x000fc80000410000 */
[----:B------:R-:W-:Y:S02]  /*2370*/  @P4 FADD.FTZ R96, R96, R97 ;  /* 0x0000006160604221 */ /* 0x000fe40000010000 */
.L_x_1611:
[----:B------:R-:W-:Y:S05]  /*2380*/  BSYNC B2 ;  /* 0x0000000000027941 */ /* 0x000fea0003800000 */
.L_x_1609:
        /* <DEDUP_REMOVED lines=12> */
[----:B------:R-:W-:Y:S01]  /*2450*/  HADD2.F32 R96, -RZ, R34.H1_H1 ;  /* 0x30000022ff607230 */ /* 0x000fe20000004100 */
[----:B------:R-:W-:Y:S05]  /*2460*/  BRA `(.L_x_1614) ;  /* 0x0000007000007947 */ /* 0x000fea0003800000 */
.L_x_1613:
[----:B------:R-:W-:Y:S01]  /*2470*/  ISETP.NE.AND P6, PT, R162, RZ, PT ;  /* 0x000000ffa200720c */ /* 0x000fe20003fc5270 */
[----:B------:R-:W-:-:S03]  /*2480*/  @P4 HADD2.F32 R97, -RZ, R34.H1_H1 ;  /* 0x30000022ff614230 */ /* 0x000fc60000004100 */
[----:B------:R-:W-:-:S05]  /*2490*/  FSEL R96, R99, RZ, !P6 ;  /* 0x000000ff63607208 */ /* 0x000fca0007000000 */
[----:B------:R-:W-:-:S04]  /*24a0*/  FFMA.FTZ R96, R14, R131, R96 ;  /* 0x000000830e607223 */ /* 0x000fc80000010060 */
[----:B------:R-:W-:-:S04]  /*24b0*/  FADD.FTZ R96, R15, -R96 ;  /* 0x800000600f607221 */ /* 0x000fc80000010000 */
[----:B------:R-:W-:-:S04]  /*24c0*/  FMUL.FTZ R96, R3, R96 ;  /* 0x0000006003607220 */ /* 0x000fc80000410000 */
[----:B------:R-:W-:Y:S02]  /*24d0*/  @P4 FADD.FTZ R96, R96, R97 ;  /* 0x0000006160604221 */ /* 0x000fe40000010000 */
.L_x_1614:
[----:B------:R-:W-:Y:S05]  /*24e0*/  BSYNC B2 ;  /* 0x0000000000027941 */ /* 0x000fea0003800000 */
.L_x_1612:
        /* <DEDUP_REMOVED lines=12> */
[----:B------:R-:W-:Y:S01]  /*25b0*/  HADD2.F32 R96, -RZ, R35.H0_H0 ;  /* 0x20000023ff607230 */ /* 0x000fe20000004100 */
[----:B------:R-:W-:Y:S05]  /*25c0*/  BRA `(.L_x_1617) ;  /* 0x0000007000007947 */ /* 0x000fea0003800000 */
.L_x_1616:
[----:B------:R-:W-:Y:S01]  /*25d0*/  ISETP.NE.AND P6, PT, R162, RZ, PT ;  /* 0x000000ffa200720c */ /* 0x000fe20003fc5270 */
[----:B------:R-:W-:-:S03]  /*25e0*/  @P4 HADD2.F32 R97, -RZ, R35.H0_H0 ;  /* 0x20000023ff614230 */ /* 0x000fc60000004100 */
[----:B------:R-:W-:-:S05]  /*25f0*/  FSEL R96, R99, RZ, !P6 ;  /* 0x000000ff63607208 */ /* 0x000fca0007000000 */
[----:B------:R-:W-:-:S04]  /*2600*/  FFMA.FTZ R96, R16, R131, R96 ;  /* 0x0000008310607223 */ /* 0x000fc80000010060 */
[----:B------:R-:W-:-:S04]  /*2610*/  FADD.FTZ R96, R17, -R96 ;  /* 0x8000006011607221 */ /* 0x000fc80000010000 */
[----:B------:R-:W-:-:S04]  /*2620*/  FMUL.FTZ R96, R3, R96 ;  /* 0x0000006003607220 */ /* 0x000fc80000410000 */
[----:B------:R-:W-:Y:S02]  /*2630*/  @P4 FADD.FTZ R96, R96, R97 ;  /* 0x0000006160604221 */ /* 0x000fe40000010000 */
.L_x_1617:
[----:B------:R-:W-:Y:S05]  /*2640*/  BSYNC B2 ;  /* 0x0000000000027941 */ /* 0x000fea0003800000 */
.L_x_1615:
        /* <DEDUP_REMOVED lines=14> */
.L_x_1619:
[----:B------:R-:W-:Y:S01]  /*2730*/  ISETP.NE.AND P6, PT, R162, RZ, PT ;  /* 0x000000ffa200720c */ /* 0x000fe20003fc5270 */
[----:B------:R-:W-:-:S03]  /*2740*/  @P4 HADD2.F32 R97, -RZ, R35.H1_H1 ;  /* 0x30000023ff614230 */ /* 0x000fc60000004100 */
[----:B------:R-:W-:-:S05]  /*2750*/  FSEL R96, R99, RZ, !P6 ;  /* 0x000000ff63607208 */ /* 0x000fca0007000000 */
[----:B------:R-:W-:-:S04]  /*2760*/  FFMA.FTZ R96, R18, R131, R96 ;  /* 0x0000008312607223 */ /* 0x000fc80000010060 */
[----:B------:R-:W-:-:S04]  /*2770*/  FADD.FTZ R96, R19, -R96 ;  /* 0x8000006013607221 */ /* 0x000fc80000010000 */
[----:B------:R-:W-:-:S04]  /*2780*/  FMUL.FTZ R96, R3, R96 ;  /* 0x0000006003607220 */ /* 0x000fc80000410000 */
[----:B------:R-:W-:Y:S02]  /*2790*/  @P4 FADD.FTZ R96, R96, R97 ;  /* 0x0000006160604221 */ /* 0x000fe40000010000 */
.L_x_1620:
[----:B------:R-:W-:Y:S05]  /*27a0*/  BSYNC B2 ;  /* 0x0000000000027941 */ /* 0x000fea0003800000 */
.L_x_1618:
[----:B------:R-:W-:Y:S01]  /*27b0*/  @P3 FMUL.FTZ R97, R96, c[0x0][0x1ec] ;  /* 0x00007b0060613a20 */ /* 0x000fe20000410000 */
[----:B------:R-:W-:Y:S02]  /*27c0*/  @P3 LOP3.LUT P4, RZ, R111, 0xff000000, RZ, 0xc0, !PT ;  /* 0xff0000006fff3812 */ /* 0x000fe4000788c0ff */
[----:B------:R-:W-:Y:S01]  /*27d0*/  @P5 F2FP.PACK_AB R132, RZ, R96 ;  /* 0x00000060ff84523e */ /* 0x000fe200000000ff */
[----:B------:R-:W-:-:S03]  /*27e0*/  @P3 FMUL.FTZ R97, R97, c[0x0][0x1e8] ;  /* 0x00007a0061613a20 */ /* 0x000fc60000410000 */
[----:B------:R-:W-:Y:S02]  /*27f0*/  @P5 PRMT R87, R87, 0x5410, R132 ;  /* 0x0000541057575816 */ /* 0x000fe40000000084 */
[----:B------:R-:W-:-:S04]  /*2800*/  @P3 FSEL R97, R97, RZ, P4 ;  /* 0x000000ff61613208 */ /* 0x000fc80002000000 */
[----:B-1----:R-:W-:Y:S02]  /*2810*/  @P3 F2FP.PACK_AB R133, RZ, R97 ;  /* 0x00000061ff85323e */ /* 0x002fe400000000ff */
[----:B------:R-:W-:Y:S02]  /*2820*/  @P5 MOV R97, 0x10 ;  /* 0x0000001000615802 */ /* 0x000fe40000000f00 */
[----:B------:R-:W-:Y:S02]  /*2830*/  @P3 PRMT R91, R91, 0x5410, R133 ;  /* 0x000054105b5b3816 */ /* 0x000fe40000000085 */
[----:B------:R-:W-:Y:S01]  /*2840*/  @P3 MOV R133, 0x10 ;  /* 0x0000001000853802 */ /* 0x000fe20000000f00 */
[C---:B------:R-:W-:Y:S01]  /*2850*/  @P5 IMAD.WIDE.U32 R96, R130.reuse, R97, c[0x0][0x258] ;  /* 0x0000960082605625 */ /* 0x040fe200078e0061 */
[----:B------:R-:W-:-:S04]  /*2860*/  IADD3 R130, R130, 0x20, RZ ;  /* 0x0000002082827810 */ /* 0x000fc80007ffe0ff */
[----:B------:R0:W-:Y:S02]  /*2870*/  @P5 STG.E.128 [R96.64], R84 ;  /* 0x0000005460005986 */ /* 0x0001e4000c101d04 */
[C---:B0-----:R-:W-:Y:S01]  /*2880*/  @P3 IMAD.WIDE.U32 R96, R98.reuse, R133, c[0x0][0x248] ;  /* 0x0000920062603625 */ /* 0x041fe200078e0085 */
[----:B------:R-:W-:-:S04]  /*2890*/  IADD3 R98, R98, 0x20, RZ ;  /* 0x0000002062627810 */ /* 0x000fc80007ffe0ff */
[----:B------:R0:W-:Y:S03]  /*28a0*/  @P3 STG.E.128 [R96.64], R88 ;  /* 0x0000005860003986 */ /* 0x0001e6000c101d04 */
.L_x_1596:
[----:B------:R-:W-:Y:S05]  /*28b0*/  BSYNC B1 ;  /* 0x0000000000017941 */ /* 0x000fea0003800000 */
.L_x_1595:
[----:B------:R-:W-:Y:S01]  /*28c0*/  BSSY B1, `(.L_x_1621) ;  /* 0x00000c4000017945 */ /* 0x000fe20003800000 */
[----:B------:R-:W-:Y:S05]  /*28d0*/  @!P1 BRA `(.L_x_1622) ;  /* 0x00000c2000009947 */ /* 0x000fea0003800000 */
[----:B------:R-:W-:Y:S01]  /*28e0*/  BSSY B2, `(.L_x_1623) ;  /* 0x0000015000027945 */ /* 0x000fe20003800000 */
[----:B------:R-:W-:Y:S05]  /*28f0*/  @P2 BRA `(.L_x_1624) ;  /* 0x0000008000002947 */ /* 0x000fea0003800000 */
[----:B------:R-:W-:Y:S01]  /*2900*/  ULDC.64 UR6, c[0x0][0x218] ;  /* 0x0000860000067ab9 */ /* 0x000fe20000000a00 */
[----:B0-----:R-:W-:Y:S01]  /*2910*/  HFMA2.MMA R96, -RZ, RZ, 0, 0 ;  /* 0x00000000ff607435 */ /* 0x001fe200000001ff */
[----:B------:R-:W-:-:S04]  /*2920*/  UISETP.NE.U32.AND UP0, UPT, URZ, UR6, UPT ;  /* 0x000000063f00728c */ /* 0x000fc8000bf05070 */
[----:B------:R-:W-:-:S06]  /*2930*/  UISETP.NE.AND.EX UP0, UPT, URZ, UR7, UPT, UP0 ;  /* 0x000000073f00728c */ /* 0x000fcc000bf05300 */
[----:B------:R-:W-:-:S13]  /*2940*/  PLOP3.LUT P4, PT, PT, PT, UP0, 0x80, 0x0 ;  /* 0x000000000000781c */ /* 0x000fda0003f8f008 */
[----:B------:R-:W-:Y:S05]  /*2950*/  @!P4 BRA `(.L_x_1625) ;  /* 0x000000d00000c947 */ /* 0x000fea0003800000 */
[----:B-----5:R-:W-:Y:S01]  /*2960*/  HADD2.F32 R96, -RZ, R28.H0_H0 ;  /* 0x2000001cff607230 */ /* 0x020fe20000004100 */
[----:B------:R-:W-:Y:S05]  /*2970*/  BRA `(.L_x_1625) ;  /* 0x000000b000007947 */ /* 0x000fea0003800000 */
.L_x_1624:
        /* <DEDUP_REMOVED lines=9> */
[----:B-----5:R-:W-:-:S05]  /*2a10*/  @P4 HADD2.F32 R97, -RZ, R28.H0_H0 ;  /* 0x2000001cff614230 */ /* 0x020fca0000004100 */
[----:B------:R-:W-:Y:S02]  /*2a20*/  @P4 FADD.FTZ R96, R96, R97 ;  /* 0x0000006160604221 */ /* 0x000fe40000010000 */
.L_x_1625:
[----:B------:R-:W-:Y:S05]  /*2a30*/  BSYNC B2 ;  /* 0x0000000000027941 */ /* 0x000fea0003800000 */
.L_x_1623:
        /* <DEDUP_REMOVED lines=12> */
[----:B------:R-:W-:Y:S01]  /*2b00*/  MOV R96, RZ ;  /* 0x000000ff00607202 */ /* 0x000fe20000000f00 */
[----:B------:R-:W-:Y:S05]  /*2b10*/  @!P4 BRA `(.L_x_1628) ;  /* 0x000000900000c947 */ /* 0x000fea0003800000 */
[----:B------:R-:W-:Y:S01]  /*2b20*/  HADD2.F32 R96, -RZ, R28.H1_H1 ;  /* 0x3000001cff607230 */ /* 0x000fe20000004100 */
[----:B------:R-:W-:Y:S05]  /*2b30*/  BRA `(.L_x_1628) ;  /* 0x0000007000007947 */ /* 0x000fea0003800000 */
.L_x_1627:
[----:B------:R-:W-:-:S04]  /*2b40*/  ISETP.NE.AND P6, PT, R162, RZ, PT ;  /* 0x000000ffa200720c */ /* 0x000fc80003fc5270 */
[----:B------:R-:W-:-:S05]  /*2b50*/  FSEL R96, R99, RZ, !P6 ;  /* 0x000000ff63607208 */ /* 0x000fca0007000000 */
[----:B------:R-:W-:-:S04]  /*2b60*/  FFMA.FTZ R97, R21, R131, R96 ;  /* 0x0000008315617223 */ /* 0x000fc80000010060 */
[----:B------:R-:W-:Y:S01]  /*2b70*/  FADD.FTZ R96, R100, -R97 ;  /* 0x8000006164607221 */ /* 0x000fe20000010000 */
[----:B------:R-:W-:-:S03]  /*2b80*/  @P4 HADD2.F32 R97, -RZ, R28.H1_H1 ;  /* 0x3000001cff614230 */ /* 0x000fc60000004100 */
[----:B------:R-:W-:-:S04]  /*2b90*/  FMUL.FTZ R96, R3, R96 ;  /* 0x0000006003607220 */ /* 0x000fc80000410000 */
[----:B------:R-:W-:Y:S02]  /*2ba0*/  @P4 FADD.FTZ R96, R96, R97 ;  /* 0x0000006160604221 */ /* 0x000fe40000010000 */
.L_x_1628:
[----:B------:R-:W-:Y:S05]  /*2bb0*/  BSYNC B2 ;  /* 0x0000000000027941 */ /* 0x000fea0003800000 */
.L_x_1626:
        /* <DEDUP_REMOVED lines=14> */
.L_x_1630:
[----:B------:R-:W-:-:S04]  /*2ca0*/  ISETP.NE.AND P6, PT, R162, RZ, PT ;  /* 0x000000ffa200720c */ /* 0x000fc80003fc5270 */
[----:B------:R-:W-:-:S05]  /*2cb0*/  FSEL R96, R99, RZ, !P6 ;  /* 0x000000ff63607208 */ /* 0x000fca0007000000 */
[----:B------:R-:W-:-:S04]  /*2cc0*/  FFMA.FTZ R97, R23, R131, R96 ;  /* 0x0000008317617223 */ /* 0x000fc80000010060 */
[----:B------:R-:W-:Y:S01]  /*2cd0*/  FADD.FTZ R96, R102, -R97 ;  /* 0x8000006166607221 */ /* 0x000fe20000010000 */
[----:B------:R-:W-:-:S03]  /*2ce0*/  @P4 HADD2.F32 R97, -RZ, R29.H0_H0 ;  /* 0x2000001dff614230 */ /* 0x000fc60000004100 */
[----:B------:R-:W-:-:S04]  /*2cf0*/  FMUL.FTZ R96, R3, R96 ;  /* 0x0000006003607220 */ /* 0x000fc80000410000 */
[----:B------:R-:W-:Y:S02]  /*2d00*/  @P4 FADD.FTZ R96, R96, R97 ;  /* 0x0000006160604221 */ /* 0x000fe40000010000 */
.L_x_1631:
[----:B------:R-:W-:Y:S05]  /*2d10*/  BSYNC B2 ;  /* 0x0000000000027941 */ /* 0x000fea0003800000 */
.L_x_1629:
        /* <DEDUP_REMOVED lines=14> */
.L_x_1633:
[----:B------:R-:W-:-:S04]  /*2e00*/  ISETP.NE.AND P6, PT, R162, RZ, PT ;  /* 0x000000ffa200720c */ /* 0x000fc80003fc5270 */
[----:B------:R-:W-:-:S05]  /*2e10*/  FSEL R96, R99, RZ, !P6 ;  /* 0x000000ff63607208 */ /* 0x000fca0007000000 */
[----:B------:R-:W-:-:S04]  /*2e20*/  FFMA.FTZ R97, R101, R131, R96 ;  /* 0x0000008365617223 */ /* 0x000fc80000010060 */
[----:B------:R-:W-:Y:S01]  /*2e30*/  FADD.FTZ R96, R104, -R97 ;  /* 0x8000006168607221 */ /* 0x000fe20000010000 */
[----:B------:R-:W-:-:S03]  /*2e40*/  @P4 HADD2.F32 R97, -RZ, R29.H1_H1 ;  /* 0x3000001dff614230 */ /* 0x000fc60000004100 */
[----:B------:R-:W-:-:S04]  /*2e50*/  FMUL.FTZ R96, R3, R96 ;  /* 0x0000006003607220 */ /* 0x000fc80000410000 */
[----:B------:R-:W-:Y:S02]  /*2e60*/  @P4 FADD.FTZ R96, R96, R97 ;  /* 0x0000006160604221 */ /* 0x000fe40000010000 */
.L_x_1634:
[----:B------:R-:W-:Y:S05]  /*2e70*/  BSYNC B2 ;  /* 0x0000000000027941 */ /* 0x000fea0003800000 */
.L_x_1632:
        /* <DEDUP_REMOVED lines=14> */
.L_x_1636:
[----:B------:R-:W-:Y:S01]  /*2f60*/  ISETP.NE.AND P6, PT, R162, RZ, PT ;  /* 0x000000ffa200720c */ /* 0x000fe20003fc5270 */
[----:B------:R-:W-:-:S03]  /*2f70*/  @P4 HADD2.F32 R97, -RZ, R30.H0_H0 ;  /* 0x2000001eff614230 */ /* 0x000fc60000004100 */
[----:B------:R-:W-:-:S05]  /*2f80*/  FSEL R96, R99, RZ, !P6 ;  /* 0x000000ff63607208 */ /* 0x000fca0007000000 */
[----:B------:R-:W-:-:S04]  /*2f90*/  FFMA.FTZ R96, R103, R131, R96 ;  /* 0x0000008367607223 */ /* 0x000fc80000010060 */
[----:B------:R-:W-:-:S04]  /*2fa0*/  FADD.FTZ R96, R105, -R96 ;  /* 0x8000006069607221 */ /* 0x000fc80000010000 */
[----:B------:R-:W-:-:S04]  /*2fb0*/  FMUL.FTZ R96, R3, R96 ;  /* 0x0000006003607220 */ /* 0x000fc80000410000 */
[----:B------:R-:W-:Y:S02]  /*2fc0*/  @P4 FADD.FTZ R96, R96, R97 ;  /* 0x0000006160604221 */ /* 0x000fe40000010000 */
.L_x_1637:
[----:B------:R-:W-:Y:S05]  /*2fd0*/  BSYNC B2 ;  /* 0x0000000000027941 */ /* 0x000fea0003800000 */
.L_x_1635:
        /* <DEDUP_REMOVED lines=14> */
.L_x_1639:
[----:B------:R-:W-:Y:S01]  /*30c0*/  ISETP.NE.AND P6, PT, R162, RZ, PT ;  /* 0x000000ffa200720c */ /* 0x000fe20003fc5270 */
[----:B------:R-:W-:-:S03]  /*30d0*/  @P4 HADD2.F32 R97, -RZ, R30.H1_H1 ;  /* 0x3000001eff614230 */ /* 0x000fc60000004100 */
[----:B------:R-:W-:-:S05]  /*30e0*/  FSEL R96, R99, RZ, !P6 ;  /* 0x000000ff63607208 */ /* 0x000fca0007000000 */
[----:B------:R-:W-:-:S04]  /*30f0*/  FFMA.FTZ R96, R106, R131, R96 ;  /* 0x000000836a607223 */ /* 0x000fc80000010060 */
[----:B------:R-:W-:-:S04]  /*3100*/  FADD.FTZ R96, R107, -R96 ;  /* 0x800000606b607221 */ /* 0x000fc80000010000 */
[----:B------:R-:W-:-:S04]  /*3110*/  FMUL.FTZ R96, R3, R96 ;  /* 0x0000006003607220 */ /* 0x000fc80000410000 */
[----:B------:R-:W-:Y:S02]  /*3120*/  @P4 FADD.FTZ R96, R96, R97 ;  /* 0x0000006160604221 */ /* 0x000fe40000010000 */
.L_x_1640:
[----:B------:R-:W-:Y:S05]  /*3130*/  BSYNC B2 ;  /* 0x0000000000027941 */ /* 0x000fea0003800000 */
.L_x_1638:
        /* <DEDUP_REMOVED lines=14> */
.L_x_1642:
[----:B------:R-:W-:Y:S01]  /*3220*/  ISETP.NE.AND P6, PT, R162, RZ, PT ;  /* 0x000000ffa200720c */ /* 0x000fe20003fc5270 */
[----:B------:R-:W-:-:S03]  /*3230*/  @P4 HADD2.F32 R97, -RZ, R31.H0_H0 ;  /* 0x2000001fff614230 */ /* 0x000fc60000004100 */
[----:B------:R-:W-:-:S05]  /*3240*/  FSEL R96, R99, RZ, !P6 ;  /* 0x000000ff63607208 */ /* 0x000fca0007000000 */
[----:B------:R-:W-:-:S04]  /*3250*/  FFMA.FTZ R96, R108, R131, R96 ;  /* 0x000000836c607223 */ /* 0x000fc80000010060 */
[----:B------:R-:W-:-:S04]  /*3260*/  FADD.FTZ R96, R109, -R96 ;  /* 0x800000606d607221 */ /* 0x000fc80000010000 */
[----:B------:R-:W-:-:S04]  /*3270*/  FMUL.FTZ R96, R3, R96 ;  /* 0x0000006003607220 */ /* 0x000fc80000410000 */
[----:B------:R-:W-:Y:S02]  /*3280*/  @P4 FADD.FTZ R96, R96, R97 ;  /* 0x0000006160604221 */ /* 0x000fe40000010000 */
.L_x_1643:
[----:B------:R-:W-:Y:S05]  /*3290*/  BSYNC B2 ;  /* 0x0000000000027941 */ /* 0x000fea0003800000 */
.L_x_1641:
        /* <DEDUP_REMOVED lines=14> */
.L_x_1645:
[----:B------:R-:W-:Y:S01]  /*3380*/  ISETP.NE.AND P6, PT, R162, RZ, PT ;  /* 0x000000ffa200720c */ /* 0x000fe20003fc5270 */
[----:B------:R-:W-:-:S03]  /*3390*/  @P4 HADD2.F32 R97, -RZ, R31.H1_H1 ;  /* 0x3000001fff614230 */ /* 0x000fc60000004100 */
[----:B------:R-:W-:-:S05]  /*33a0*/  FSEL R96, R99, RZ, !P6 ;  /* 0x000000ff63607208 */ /* 0x000fca0007000000 */
[----:B------:R-:W-:-:S04]  /*33b0*/  FFMA.FTZ R96, R116, R131, R96 ;  /* 0x0000008374607223 */ /* 0x000fc80000010060 */
[----:B------:R-:W-:-:S04]  /*33c0*/  FADD.FTZ R96, R117, -R96 ;  /* 0x8000006075607221 */ /* 0x000fc80000010000 */
[----:B------:R-:W-:-:S04]  /*33d0*/  FMUL.FTZ R96, R3, R96 ;  /* 0x0000006003607220 */ /* 0x000fc80000410000 */
[----:B------:R-:W-:Y:S02]  /*33e0*/  @P4 FADD.FTZ R96, R96, R97 ;  /* 0x0000006160604221 */ /* 0x000fe40000010000 */
.L_x_1646:
[----:B------:R-:W-:Y:S05]  /*33f0*/  BSYNC B2 ;  /* 0x0000000000027941 */ /* 0x000fea0003800000 */
.L_x_1644:
        /* <DEDUP_REMOVED lines=16> */
.L_x_1622:
[----:B------:R-:W-:Y:S05]  /*3500*/  BSYNC B1 ;  /* 0x0000000000017941 */ /* 0x000fea0003800000 */
.L_x_1621:
        /* <DEDUP_REMOVED lines=11> */
[----:B-----5:R-:W-:Y:S01]  /*35c0*/  HADD2.F32 R96, -RZ, R24.H0_H0 ;  /* 0x20000018ff607230 */ /* 0x020fe20000004100 */
[----:B------:R-:W-:Y:S05]  /*35d0*/  BRA `(.L_x_1651) ;  /* 0x000000b000007947 */ /* 0x000fea0003800000 */
.L_x_1650:
        /* <DEDUP_REMOVED lines=11> */
.L_x_1651:
[----:B------:R-:W-:Y:S05]  /*3690*/  BSYNC B2 ;  /* 0x0000000000027941 */ /* 0x000fea0003800000 */
.L_x_1649:
        /* <DEDUP_REMOVED lines=16> */
.L_x_1653:
[----:B------:R-:W-:-:S04]  /*37a0*/  ISETP.NE.AND P6, PT, R162, RZ, PT ;  /* 0x000000ffa200720c */ /* 0x000fc80003fc5270 */
[----:B------:R-:W-:-:S05]  /*37b0*/  FSEL R96, R99, RZ, !P6 ;  /* 0x000000ff63607208 */ /* 0x000fca0007000000 */
[----:B------:R-:W-:-:S04]  /*37c0*/  FFMA.FTZ R97, R93, R131, R96 ;  /* 0x000000835d617223 */ /* 0x000fc80000010060 */
[----:B------:R-:W-:Y:S01]  /*37d0*/  FADD.FTZ R96, R118, -R97 ;  /* 0x8000006176607221 */ /* 0x000fe20000010000 */
[----:B------:R-:W-:-:S03]  /*37e0*/  @P4 HADD2.F32 R97, -RZ, R24.H1_H1 ;  /* 0x30000018ff614230 */ /* 0x000fc60000004100 */
[----:B------:R-:W-:-:S04]  /*37f0*/  FMUL.FTZ R96, R3, R96 ;  /* 0x0000006003607220 */ /* 0x000fc80000410000 */
[----:B------:R-:W-:Y:S02]  /*3800*/  @P4 FADD.FTZ R96, R96, R97 ;  /* 0x0000006160604221 */ /* 0x000fe40000010000 */
.L_x_1654:
[----:B------:R-:W-:Y:S05]  /*3810*/  BSYNC B2 ;  /* 0x0000000000027941 */ /* 0x000fea0003800000 */
.L_x_1652:
        /* <DEDUP_REMOVED lines=14> */
.L_x_1656:
[----:B------:R-:W-:-:S04]  /*3900*/  ISETP.NE.AND P6, PT, R162, RZ, PT ;  /* 0x000000ffa200720c */ /* 0x000fc80003fc5270 */
[----:B------:R-:W-:-:S05]  /*3910*/  FSEL R96, R99, RZ, !P6 ;  /* 0x000000ff63607208 */ /* 0x000fca0007000000 */
[----:B------:R-:W-:-:S04]  /*3920*/  FFMA.FTZ R97, R95, R131, R96 ;  /* 0x000000835f617223 */ /* 0x000fc80000010060 */
[----:B------:R-:W-:Y:S01]  /*3930*/  FADD.FTZ R96, R120, -R97 ;  /* 0x8000006178607221 */ /* 0x000fe20000010000 */
[----:B------:R-:W-:-:S03]  /*3940*/  @P4 HADD2.F32 R97, -RZ, R25.H0_H0 ;  /* 0x20000019ff614230 */ /* 0x000fc60000004100 */
[----:B------:R-:W-:-:S04]  /*3950*/  FMUL.FTZ R96, R3, R96 ;  /* 0x0000006003607220 */ /* 0x000fc80000410000 */
[----:B------:R-:W-:Y:S02]  /*3960*/  @P4 FADD.FTZ R96, R96, R97 ;  /* 0x0000006160604221 */ /* 0x000fe40000010000 */
.L_x_1657:
[----:B------:R-:W-:Y:S05]  /*3970*/  BSYNC B2 ;  /* 0x0000000000027941 */ /* 0x000fea0003800000 */
.L_x_1655:
        /* <DEDUP_REMOVED lines=14> */
.L_x_1659:
[----:B------:R-:W-:-:S04]  /*3a60*/  ISETP.NE.AND P6, PT, R162, RZ, PT ;  /* 0x000000ffa200720c */ /* 0x000fc80003fc5270 */
[----:B------:R-:W-:-:S05]  /*3a70*/  FSEL R96, R99, RZ, !P6 ;  /* 0x000000ff63607208 */ /* 0x000fca0007000000 */
[----:B------:R-:W-:-:S04]  /*3a80*/  FFMA.FTZ R97, R119, R131, R96 ;  /* 0x0000008377617223 */ /* 0x000fc80000010060 */
[----:B------:R-:W-:Y:S01]  /*3a90*/  FADD.FTZ R96, R122, -R97 ;  /* 0x800000617a607221 */ /* 0x000fe20000010000 */
[----:B------:R-:W-:-:S03]  /*3aa0*/  @P4 HADD2.F32 R97, -RZ, R25.H1_H1 ;  /* 0x30000019ff614230 */ /* 0x000fc60000004100 */
[----:B------:R-:W-:-:S04]  /*3ab0*/  FMUL.FTZ R96, R3, R96 ;  /* 0x0000006003607220 */ /* 0x000fc80000410000 */
[----:B------:R-:W-:Y:S02]  /*3ac0*/  @P4 FADD.FTZ R96, R96, R97 ;  /* 0x0000006160604221 */ /* 0x000fe40000010000 */
.L_x_1660:
[----:B------:R-:W-:Y:S05]  /*3ad0*/  BSYNC B2 ;  /* 0x0000000000027941 */ /* 0x000fea0003800000 */
.L_x_1658:
        /* <DEDUP_REMOVED lines=14> */
.L_x_1662:
[----:B------:R-:W-:Y:S01]  /*3bc0*/  ISETP.NE.AND P6, PT, R162, RZ, PT ;  /* 0x000000ffa200720c */ /* 0x000fe20003fc5270 */
[----:B------:R-:W-:-:S03]  /*3bd0*/  @P4 HADD2.F32 R97, -RZ, R26.H0_H0 ;  /* 0x2000001aff614230 */ /* 0x000fc60000004100 */
[----:B------:R-:W-:-:S05]  /*3be0*/  FSEL R96, R99, RZ, !P6 ;  /* 0x000000ff63607208 */ /* 0x000fca0007000000 */
[----:B------:R-:W-:-:S04]  /*3bf0*/  FFMA.FTZ R96, R121, R131, R96 ;  /* 0x0000008379607223 */ /* 0x000fc80000010060 */
[----:B------:R-:W-:-:S04]  /*3c00*/  FADD.FTZ R96, R123, -R96 ;  /* 0x800000607b607221 */ /* 0x000fc80000010000 */
[----:B------:R-:W-:-:S04]  /*3c10*/  FMUL.FTZ R96, R3, R96 ;  /* 0x0000006003607220 */ /* 0x000fc80000410000 */
[----:B------:R-:W-:Y:S02]  /*3c20*/  @P4 FADD.FTZ R96, R96, R97 ;  /* 0x0000006160604221 */ /* 0x000fe40000010000 */
.L_x_1663:
[----:B------:R-:W-:Y:S05]  /*3c30*/  BSYNC B2 ;  /* 0x0000000000027941 */ /* 0x000fea0003800000 */
.L_x_1661:
        /* <DEDUP_REMOVED lines=14> */
.L_x_1665:
[----:B------:R-:W-:Y:S01]  /*3d20*/  ISETP.NE.AND P6, PT, R162, RZ, PT ;  /* 0x000000ffa200720c */ /* 0x000fe20003fc5270 */
[----:B------:R-:W-:-:S03]  /*3d30*/  @P4 HADD2.F32 R97, -RZ, R26.H1_H1 ;  /* 0x3000001aff614230 */ /* 0x000fc60000004100 */
[----:B------:R-:W-:-:S05]  /*3d40*/  FSEL R96, R99, RZ, !P6 ;  /* 0x000000ff63607208 */ /* 0x000fca0007000000 */
[----:B------:R-:W-:-:S04]  /*3d50*/  FFMA.FTZ R96, R124, R131, R96 ;  /* 0x000000837c607223 */ /* 0x000fc80000010060 */
[----:B------:R-:W-:-:S04]  /*3d60*/  FADD.FTZ R96, R125, -R96 ;  /* 0x800000607d607221 */ /* 0x000fc80000010000 */
[----:B------:R-:W-:-:S04]  /*3d70*/  FMUL.FTZ R96, R3, R96 ;  /* 0x0000006003607220 */ /* 0x000fc80000410000 */
[----:B------:R-:W-:Y:S02]  /*3d80*/  @P4 FADD.FTZ R96, R96, R97 ;  /* 0x0000006160604221 */ /* 0x000fe40000010000 */
.L_x_1666:
[----:B------:R-:W-:Y:S05]  /*3d90*/  BSYNC B2 ;  /* 0x0000000000027941 */ /* 0x000fea0003800000 */
.L_x_1664:
        /* <DEDUP_REMOVED lines=14> */
.L_x_1668:
[----:B------:R-:W-:Y:S01]  /*3e80*/  ISETP.NE.AND P6, PT, R162, RZ, PT ;  /* 0x000000ffa200720c */ /* 0x000fe20003fc5270 */
[----:B------:R-:W-:-:S03]  /*3e90*/  @P4 HADD2.F32 R97, -RZ, R27.H0_H0 ;  /* 0x2000001bff614230 */ /* 0x000fc60000004100 */
[----:B------:R-:W-:-:S05]  /*3ea0*/  FSEL R96, R99, RZ, !P6 ;  /* 0x000000ff63607208 */ /* 0x000fca0007000000 */
[----:B------:R-:W-:-:S04]  /*3eb0*/  FFMA.FTZ R96, R126, R131, R96 ;  /* 0x000000837e607223 */ /* 0x000fc80000010060 */
[----:B------:R-:W-:-:S04]  /*3ec0*/  FADD.FTZ R96, R127, -R96 ;  /* 0x800000607f607221 */ /* 0x000fc80000010000 */
[----:B------:R-:W-:-:S04]  /*3ed0*/  FMUL.FTZ R96, R3, R96 ;  /* 0x0000006003607220 */ /* 0x000fc80000410000 */
[----:B------:R-:W-:Y:S02]  /*3ee0*/  @P4 FADD.FTZ R96, R96, R97 ;  /* 0x0000006160604221 */ /* 0x000fe40000010000 */
.L_x_1669:
[----:B------:R-:W-:Y:S05]  /*3ef0*/  BSYNC B2 ;  /* 0x0000000000027941 */ /* 0x000fea0003800000 */
.L_x_1667:
        /* <DEDUP_REMOVED lines=14> */
.L_x_1671:
[----:B------:R-:W-:-:S04]  /*3fe0*/  ISETP.NE.AND P2, PT, R162, RZ, PT ;  /* 0x000000ffa200720c */ /* 0x000fc80003f45270 */
[----:B------:R-:W-:-:S05]  /*3ff0*/  FSEL R96, R99, RZ, !P2 ;  /* 0x000000ff63607208 */ /* 0x000fca0005000000 */
[----:B------:R-:W-:-:S04]  /*4000*/  FFMA.FTZ R96, R128, R131, R96 ;  /* 0x0000008380607223 */ /* 0x000fc80000010060 */
[----:B------:R-:W-:-:S04]  /*4010*/  FADD.FTZ R96, R129, -R96 ;  /* 0x8000006081607221 */ /* 0x000fc80000010000 */
[----:B------:R-:W-:Y:S01]  /*4020*/  FMUL.FTZ R3, R3, R96 ;  /* 0x0000006003037220 */ /* 0x000fe20000410000 */
[----:B------:R-:W-:-:S05]  /*4030*/  @P4 HADD2.F32 R96, -RZ, R27.H1_H1 ;  /* 0x3000001bff604230 */ /* 0x000fca0000004100 */
[----:B------:R-:W-:Y:S02]  /*4040*/  @P4 FADD.FTZ R3, R3, R96 ;  /* 0x0000006003034221 */ /* 0x000fe40000010000 */
.L_x_1672:
[----:B------:R-:W-:Y:S05]  /*4050*/  BSYNC B2 ;  /* 0x0000000000027941 */ /* 0x000fea0003800000 */
.L_x_1670:
[----:B------:R-:W-:Y:S01]  /*4060*/  @P5 F2FP.PACK_AB R99, RZ, R3 ;  /* 0x00000003ff63523e */ /* 0x000fe200000000ff */
        /* <DEDUP_REMOVED lines=9> */
[----:B------:R-:W-:-:S04]  /*4100*/  @P3 F2FP.PACK_AB R3, RZ, R3 ;  /* 0x00000003ff03323e */ /* 0x000fc800000000ff */
[----:B------:R-:W-:Y:S01]  /*4110*/  @P3 PRMT R91, R91, 0x5410, R3 ;  /* 0x000054105b5b3816 */ /* 0x000fe20000000003 */
[----:B0-----:R-:W-:-:S05]  /*4120*/  @P3 IMAD.WIDE.U32 R96, R98, R99, c[0x0][0x248] ;  /* 0x0000920062603625 */ /* 0x001fca00078e0063 */
[----:B------:R0:W-:Y:S02]  /*4130*/  @P3 STG.E.128 [R96.64], R88 ;  /* 0x0000005860003986 */ /* 0x0001e4000c101d04 */
.L_x_1648:
[----:B------:R-:W-:Y:S05]  /*4140*/  BSYNC B1 ;  /* 0x0000000000017941 */ /* 0x000fea0003800000 */
.L_x_1647:
[----:B------:R-:W-:-:S04]  /*4150*/  MOV R3, c[0x0][0x160] ;  /* 0x0000580000037a02 */ /* 0x000fc80000000f00 */
[----:B------:R-:W-:-:S04]  /*4160*/  LEA R0, R3, R0, 0x2 ;  /* 0x0000000003007211 */ /* 0x000fc800078e10ff */
[----:B------:R-:W-:-:S13]  /*4170*/  ISETP.GE.AND P2, PT, R0, c[0x0][0x164], PT ;  /* 0x0000590000007a0c */ /* 0x000fda0003f46270 */
[----:B01---5:R-:W-:Y:S01]  /*4180*/  @P2 CALL.REL.NOINC `(.L_x_1581) ;  /* 0x0000001000002944 */ /* 0x023fe20003c00000 */
[----:B------:R-:W-:Y:S05]  /*4190*/  BRA `(.L_x_1673) ;  /* 0xffffc36000007947 */ /* 0x000fea000383ffff */
.L_x_1581:
[----:B-1----:R-:W-:Y:S05]  /*41a0*/  BSYNC B0 ;  /* 0x0000000000007941 */ /* 0x002fea0003800000 */
.L_x_1580:
        /* <DEDUP_REMOVED lines=18> */
[----:B------:R0:W-:Y:S02]  /*42d0*/  STS.128 [R0+0x410], R44 ;  /* 0x0004102c00007388 */ /* 0x0001e40000000c00 */
[----:B------:R-:W-:Y:S02]  /*42e0*/  IADD3 R26, P6, R23, R164, RZ ;  /* 0x000000a4171a7210 */ /* 0x000fe40007fde0ff */
[----:B------:R-:W-:Y:S04]  /*42f0*/  STS.128 [R0+0x800], R40 ;  /* 0x0008002800007388 */ /* 0x000fe80000000c00 */
[----:B------:R-:W-:Y:S04]  /*4300*/  STS.128 [R0+0x810], R36 ;  /* 0x0008102400007388 */ /* 0x000fe80000000c00 */
[----:B------:R-:W-:Y:S01]  /*4310*/  BAR.SYNC.DEFER_BLOCKING 0x0 ;  /* 0x0000000000007b1d */ /* 0x000fe20000010000 */
[----:B0-----:R-:W-:-:S04]  /*4320*/  IADD3.X R45, RZ, RZ, RZ, P6, !PT ;  /* 0x000000ffff2d7210 */ /* 0x001fc800037fe4ff */
[C---:B------:R-:W-:Y:S02]  /*4330*/  SHF.L.U64.HI R45, R26.reuse, 0x2, R45 ;  /* 0x000000021a2d7819 */ /* 0x040fe4000001022d */
[----:B------:R-:W-:-:S04]  /*4340*/  SHF.L.U32 R26, R26, 0x2, RZ ;  /* 0x000000021a1a7819 */ /* 0x000fc800000006ff */
        /* <DEDUP_REMOVED lines=58> */
[----:B------:R-:W-:-:S02]  /*46f0*/  @P5 IADD3 R26, P6, R26, 0x200, RZ ;  /* 0x000002001a1a5810 */ /* 0x000fc40007fde0ff */
[----:B------:R-:W-:Y:S01]  /*4700*/  STS.128 [R0+0x400], R72 ;  /* 0x0004004800007388 */ /* 0x000fe20000000c00 */
[----:B-1----:R-:W-:Y:S01]  /*4710*/  FADD.FTZ R23, R6, R11 ;  /* 0x0000000b06177221 */ /* 0x002fe20000010000 */
[-C--:B------:R-:W-:Y:S02]  /*4720*/  @P5 MOV R5, R45.reuse ;  /* 0x0000002d00055202 */ /* 0x080fe40000000f00 */
[----:B------:R-:W-:Y:S01]  /*4730*/  STS.128 [R0+0x410], R68 ;  /* 0x0004104400007388 */ /* 0x000fe20000000c00 */
[----:B--2---:R-:W-:Y:S01]  /*4740*/  FADD.FTZ R25, R7, R22 ;  /* 0x0000001607197221 */ /* 0x004fe20000010000 */
[----:B------:R-:W-:Y:S02]  /*4750*/  @P5 IADD3.X R45, RZ, R45, RZ, P6, !PT ;  /* 0x0000002dff2d5210 */ /* 0x000fe400037fe4ff */
[----:B------:R-:W-:Y:S01]  /*4760*/  STS.128 [R0+0x800], R64 ;  /* 0x0008004000007388 */ /* 0x000fe20000000c00 */
[----:B------:R-:W-:Y:S02]  /*4770*/  @P4 MOV R6, R28 ;  /* 0x0000001c00064202 */ /* 0x000fe40000000f00 */
[----:B------:R-:W-:Y:S01]  /*4780*/  @P4 IADD3 R28, P6, R28, 0x200, RZ ;  /* 0x000002001c1c4810 */ /* 0x000fe20007fde0ff */
[----:B------:R-:W-:Y:S01]  /*4790*/  STS.128 [R0+0x810], R60 ;  /* 0x0008103c00007388 */ /* 0x000fe20000000c00 */
[----:B------:R-:W-:-:S02]  /*47a0*/  @P4 MOV R7, R47 ;  /* 0x0000002f00074202 */ /* 0x000fc40000000f00 */
[----:B------:R-:W-:Y:S01]  /*47b0*/  @P4 MOV R8, R26 ;  /* 0x0000001a00084202 */ /* 0x000fe20000000f00 */
[----:B------:R-:W-:Y:S01]  /*47c0*/  BAR.SYNC.DEFER_BLOCKING 0x0 ;  /* 0x0000000000007b1d */ /* 0x000fe20000010000 */
[----:B------:R-:W-:Y:S02]  /*47d0*/  @P4 IADD3.X R47, RZ, R47, RZ, P6, !PT ;  /* 0x0000002fff2f4210 */ /* 0x000fe400037fe4ff */
[----:B------:R-:W-:-:S03]  /*47e0*/  @P4 IADD3 R26, P6, R26, 0x200, RZ ;  /* 0x000002001a1a4810 */ /* 0x000fc60007fde0ff */
        /* <DEDUP_REMOVED lines=46> */
[----:B------:R-:W-:Y:S02]  /*4ad0*/  @P3 IADD3 R26, P6, R26, 0x200, RZ ;  /* 0x000002001a1a3810 */ /* 0x000fe40007fde0ff */
[----:B------:R2:W-:Y:S01]  /*4ae0*/  @P5 STG.E [R2.64], R41 ;  /* 0x0000002902005986 */ /* 0x0005e2000c101904 */
[----:B----4-:R-:W-:Y:S01]  /*4af0*/  FADD.FTZ R18, R13, R18 ;  /* 0x000000120d127221 */ /* 0x010fe20000010000 */
[----:B------:R-:W-:Y:S02]  /*4b00*/  @P3 MOV R13, R45 ;  /* 0x0000002d000d3202 */ /* 0x000fe40000000f00 */
        /* <DEDUP_REMOVED lines=9> */
[----:B------:R3:W-:Y:S01]  /*4ba0*/  @P4 STG.E [R8.64], R15 ;  /* 0x0000000f08004986 */ /* 0x0007e2000c101904 */
[----:B------:R-:W-:Y:S01]  /*4bb0*/  @P2 IADD3 R26, P6, R26, 0x200, RZ ;  /* 0x000002001a1a2810 */ /* 0x000fe20007fde0ff */
[----:B------:R-:W-:Y:S01]  /*4bc0*/  FADD.FTZ R39, R39, R22 ;  /* 0x0000001627277221 */ /* 0x000fe20000010000 */
[-C--:B------:R-:W-:Y:S01]  /*4bd0*/  @P2 MOV R3, R47.reuse ;  /* 0x0000002f00032202 */ /* 0x080fe20000000f00 */
[----:B------:R-:W-:Y:S01]  /*4be0*/  @P3 STG.E [R10.64], R37 ;  /* 0x000000250a003986 */ /* 0x000fe2000c101904 */
[----:B------:R-:W-:Y:S01]  /*4bf0*/  @P2 IADD3.X R47, RZ, R47, RZ, P5, !PT ;  /* 0x0000002fff2f2210 */ /* 0x000fe20002ffe4ff */
[----:B------:R-:W-:Y:S01]  /*4c00*/  FADD.FTZ R29, R18, R29 ;  /* 0x0000001d121d7221 */ /* 0x000fe20000010000 */
[-C--:B------:R-:W-:Y:S01]  /*4c10*/  @P2 MOV R5, R45.reuse ;  /* 0x0000002d00052202 */ /* 0x080fe20000000f00 */
[----:B------:R-:W-:Y:S01]  /*4c20*/  @P3 STG.E [R12.64], R17 ;  /* 0x000000110c003986 */ /* 0x000fe2000c101904 */
[----:B------:R-:W-:Y:S01]  /*4c30*/  @P2 IADD3.X R45, RZ, R45, RZ, P6, !PT ;  /* 0x0000002dff2d2210 */ /* 0x000fe200037fe4ff */
[----:B--2---:R-:W-:Y:S01]  /*4c40*/  @P1 IMAD.MOV.U32 R7, RZ, RZ, R47 ;  /* 0x000000ffff071224 */ /* 0x004fe200078e002f */
[----:B------:R-:W-:Y:S01]  /*4c50*/  @P1 MOV R6, R28 ;  /* 0x0000001c00061202 */ /* 0x000fe20000000f00 */
[----:B------:R-:W-:Y:S01]  /*4c60*/  FADD.FTZ R14, R14, R35 ;  /* 0x000000230e0e7221 */ /* 0x000fe20000010000 */
[----:B---3--:R-:W-:Y:S01]  /*4c70*/  @P1 MOV R8, R26 ;  /* 0x0000001a00081202 */ /* 0x008fe20000000f00 */
[----:B------:R2:W-:Y:S01]  /*4c80*/  @P2 STG.E [R2.64], R39 ;  /* 0x0000002702002986 */ /* 0x0005e2000c101904 */
[----:B------:R-:W-:Y:S01]  /*4c90*/  @P1 IADD3 R26, P4, R26, 0x200, RZ ;  /* 0x000002001a1a1810 */ /* 0x000fe20007f9e0ff */
[----:B0-----:R-:W-:Y:S01]  /*4ca0*/  FADD.FTZ R14, R14, R27 ;  /* 0x0000001b0e0e7221 */ /* 0x001fe20000010000 */
[-C--:B------:R-:W-:Y:S01]  /*4cb0*/  @P1 MOV R9, R45.reuse ;  /* 0x0000002d00091202 */ /* 0x080fe20000000f00 */
[----:B------:R0:W-:Y:S01]  /*4cc0*/  @P2 STG.E [R4.64], R19 ;  /* 0x0000001304002986 */ /* 0x0001e2000c101904 */
[----:B------:R-:W-:Y:S01]  /*4cd0*/  @P1 IADD3 R28, P3, R28, 0x200, RZ ;  /* 0x000002001c1c1810 */ /* 0x000fe20007f7e0ff */
[----:B-1----:R-:W-:Y:S01]  /*4ce0*/  FADD.FTZ R31, R14, R31 ;  /* 0x0000001f0e1f7221 */ /* 0x002fe20000010000 */
[----:B------:R-:W-:Y:S01]  /*4cf0*/  @P1 IADD3.X R45, RZ, R45, RZ, P4, !PT ;  /* 0x0000002dff2d1210 */ /* 0x000fe200027fe4ff */
[----:B------:R1:W-:Y:S01]  /*4d00*/  @P1 STG.E [R6.64], R29 ;  /* 0x0000001d06001986 */ /* 0x0003e2000c101904 */
[----:B------:R-:W-:-:S03]  /*4d10*/  @P1 IADD3.X R47, RZ, R47, RZ, P3, !PT ;  /* 0x0000002fff2f1210 */ /* 0x000fc60001ffe4ff */
        /* <DEDUP_REMOVED lines=9> */
.L_x_1593:
[----:B------:R-:W-:Y:S01]  /*4db0*/  HFMA2.MMA R98, -RZ, RZ, 0, 5.9604644775390625e-08 ;  /* 0x00000001ff627435 */ /* 0x000fe200000001ff */
[----:B0-----:R-:W-:-:S02]  /*4dc0*/  MOV R97, R133 ;  /* 0x0000008500617202 */ /* 0x001fc40000000f00 */
[----:B------:R-:W-:Y:S02]  /*4dd0*/  MOV R163, 0x1f ;  /* 0x0000001f00a37802 */ /* 0x000fe40000000f00 */
[----:B------:R-:W-:Y:S02]  /*4de0*/  MOV R132, 0xffffffff ;  /* 0xffffffff00847802 */ /* 0x000fe40000000f00 */
[----:B------:R-:W-:Y:S02]  /*4df0*/  MOV R96, 0x4e10 ;  /* 0x00004e1000607802 */ /* 0x000fe40000000f00 */
[----:B-----5:R-:W-:Y:S05]  /*4e00*/  CALL.REL.NOINC `($__internal_31_$__cuda_sm70_shflsync_bfly_p) ;  /* 0x0000046000007944 */ /* 0x020fea0003c00000 */
[----:B-1----:R-:W-:Y:S01]  /*4e10*/  MOV R99, R98 ;  /* 0x0000006200637202 */ /* 0x002fe20000000f00 */
[----:B------:R-:W-:Y:S05]  /*4e20*/  BRA `(.L_x_1674) ;  /* 0xffffcc6000007947 */ /* 0x000fea000383ffff */
.L_x_1594:
[----:B------:R-:W-:Y:S01]  /*4e30*/  HFMA2.MMA R98, -RZ, RZ, 0, 5.9604644775390625e-08 ;  /* 0x00000001ff627435 */ /* 0x000fe200000001ff */
[----:B0-----:R-:W-:Y:S01]  /*4e40*/  MOV R97, R135 ;  /* 0x0000008700617202 */ /* 0x001fe20000000f00 */
[----:B------:R-:W-:Y:S01]  /*4e50*/  IMAD.MOV.U32 R163, RZ, RZ, 0x1f ;  /* 0x0000001fffa37424 */ /* 0x000fe200078e00ff */
[----:B------:R-:W-:Y:S02]  /*4e60*/  MOV R132, 0xffffffff ;  /* 0xffffffff00847802 */ /* 0x000fe40000000f00 */
[----:B------:R-:W-:-:S02]  /*4e70*/  MOV R96, 0x4e90 ;  /* 0x00004e9000607802 */ /* 0x000fc40000000f00 */
[----:B-12--5:R-:W-:Y:S05]  /*4e80*/  CALL.REL.NOINC `($__internal_31_$__cuda_sm70_shflsync_bfly_p) ;  /* 0x000003e000007944 */ /* 0x026fea0003c00000 */
[----:B------:R-:W-:Y:S01]  /*4e90*/  FADD.FTZ R133, R99, R133 ;  /* 0x0000008563857221 */ /* 0x000fe20000010000 */
[----:B------:R-:W-:Y:S01]  /*4ea0*/  MOV R163, 0x1f ;  /* 0x0000001f00a37802 */ /* 0x000fe20000000f00 */
[----:B-1----:R-:W-:Y:S01]  /*4eb0*/  FADD.FTZ R135, R135, R98 ;  /* 0x0000006287877221 */ /* 0x002fe20000010000 */
[----:B------:R-:W-:Y:S01]  /*4ec0*/  HFMA2.MMA R98, -RZ, RZ, 0, 1.1920928955078125e-07 ;  /* 0x00000002ff627435 */ /* 0x000fe200000001ff */
[----:B------:R-:W-:-:S02]  /*4ed0*/  MOV R132, 0xffffffff ;  /* 0xffffffff00847802 */ /* 0x000fc40000000f00 */
[----:B------:R-:W-:Y:S02]  /*4ee0*/  MOV R97, R133 ;  /* 0x0000008500617202 */ /* 0x000fe40000000f00 */
[----:B------:R-:W-:Y:S02]  /*4ef0*/  MOV R96, 0x4f10 ;  /* 0x00004f1000607802 */ /* 0x000fe40000000f00 */
[----:B------:R-:W-:Y:S05]  /*4f00*/  CALL.REL.NOINC `($__internal_31_$__cuda_sm70_shflsync_bfly_p) ;  /* 0x0000036000007944 */ /* 0x000fea0003c00000 */
[----:B------:R-:W-:Y:S01]  /*4f10*/  HFMA2.MMA R163, -RZ, RZ, 0, 1.847743988037109375e-06 ;  /* 0x0000001fffa37435 */ /* 0x000fe200000001ff */
[----:B-1----:R-:W-:Y:S01]  /*4f20*/  MOV R99, R98 ;  /* 0x0000006200637202 */ /* 0x002fe20000000f00 */
[----:B------:R-:W-:Y:S01]  /*4f30*/  IMAD.MOV.U32 R98, RZ, RZ, 0x2 ;  /* 0x00000002ff627424 */ /* 0x000fe200078e00ff */
[----:B------:R-:W-:Y:S02]  /*4f40*/  MOV R97, R135 ;  /* 0x0000008700617202 */ /* 0x000fe40000000f00 */
[----:B------:R-:W-:Y:S02]  /*4f50*/  MOV R132, 0xffffffff ;  /* 0xffffffff00847802 */ /* 0x000fe40000000f00 */
[----:B------:R-:W-:Y:S02]  /*4f60*/  MOV R96, 0x4f80 ;  /* 0x00004f8000607802 */ /* 0x000fe40000000f00 */
[----:B------:R-:W-:Y:S05]  /*4f70*/  CALL.REL.NOINC `($__internal_31_$__cuda_sm70_shflsync_bfly_p) ;  /* 0x000002f000007944 */ /* 0x000fea0003c00000 */
[----:B------:R-:W-:Y:S01]  /*4f80*/  FADD.FTZ R133, R99, R133 ;  /* 0x0000008563857221 */ /* 0x000fe20000010000 */
[----:B------:R-:W-:Y:S01]  /*4f90*/  MOV R163, 0x1f ;  /* 0x0000001f00a37802 */ /* 0x000fe20000000f00 */
[----:B-1----:R-:W-:Y:S01]  /*4fa0*/  FADD.FTZ R135, R135, R98 ;  /* 0x0000006287877221 */ /* 0x002fe20000010000 */
[----:B------:R-:W-:Y:S01]  /*4fb0*/  HFMA2.MMA R98, -RZ, RZ, 0, 2.384185791015625e-07 ;  /* 0x00000004ff627435 */ /* 0x000fe200000001ff */
[----:B------:R-:W-:-:S02]  /*4fc0*/  MOV R132, 0xffffffff ;  /* 0xffffffff00847802 */ /* 0x000fc40000000f00 */
[----:B------:R-:W-:Y:S02]  /*4fd0*/  MOV R97, R133 ;  /* 0x0000008500617202 */ /* 0x000fe40000000f00 */
[----:B------:R-:W-:Y:S02]  /*4fe0*/  MOV R96, 0x5000 ;  /* 0x0000500000607802 */ /* 0x000fe40000000f00 */
[----:B------:R-:W-:Y:S05]  /*4ff0*/  CALL.REL.NOINC `($__internal_31_$__cuda_sm70_shflsync_bfly_p) ;  /* 0x0000027000007944 */ /* 0x000fea0003c00000 */
[----:B-1----:R-:W-:Y:S01]  /*5000*/  MOV R99, R98 ;  /* 0x0000006200637202 */ /* 0x002fe20000000f00 */
[----:B------:R-:W-:Y:S01]  /*5010*/  HFMA2.MMA R98, -RZ, RZ, 0, 2.384185791015625e-07 ;  /* 0x00000004ff627435 */ /* 0x000fe200000001ff */
[----:B------:R-:W-:Y:S01]  /*5020*/  IMAD.MOV.U32 R97, RZ, RZ, R135 ;  /* 0x000000ffff617224 */ /* 0x000fe200078e0087 */
[----:B------:R-:W-:Y:S02]  /*5030*/  MOV R163, 0x1f ;  /* 0x0000001f00a37802 */ /* 0x000fe40000000f00 */
[----:B------:R-:W-:Y:S02]  /*5040*/  MOV R132, 0xffffffff ;  /* 0xffffffff00847802 */ /* 0x000fe40000000f00 */
[----:B------:R-:W-:Y:S02]  /*5050*/  MOV R96, 0x5070 ;  /* 0x0000507000607802 */ /* 0x000fe40000000f00 */
[----:B------:R-:W-:Y:S05]  /*5060*/  CALL.REL.NOINC `($__internal_31_$__cuda_sm70_shflsync_bfly_p) ;  /* 0x0000020000007944 */ /* 0x000fea0003c00000 */
[----:B------:R-:W-:Y:S01]  /*5070*/  FADD.FTZ R133, R99, R133 ;  /* 0x0000008563857221 */ /* 0x000fe20000010000 */
[----:B------:R-:W-:Y:S01]  /*5080*/  MOV R163, 0x1f ;  /* 0x0000001f00a37802 */ /* 0x000fe20000000f00 */
[----:B-1----:R-:W-:Y:S01]  /*5090*/  FADD.FTZ R135, R135, R98 ;  /* 0x0000006287877221 */ /* 0x002fe20000010000 */
[----:B------:R-:W-:Y:S01]  /*50a0*/  HFMA2.MMA R98, -RZ, RZ, 0, 4.76837158203125e-07 ;  /* 0x00000008ff627435 */ /* 0x000fe200000001ff */
[----:B------:R-:W-:-:S02]  /*50b0*/  MOV R132, 0xffffffff ;  /* 0xffffffff00847802 */ /* 0x000fc40000000f00 */
[----:B------:R-:W-:Y:S02]  /*50c0*/  MOV R97, R133 ;  /* 0x0000008500617202 */ /* 0x000fe40000000f00 */
[----:B------:R-:W-:Y:S02]  /*50d0*/  MOV R96, 0x50f0 ;  /* 0x000050f000607802 */ /* 0x000fe40000000f00 */
[----:B------:R-:W-:Y:S05]  /*50e0*/  CALL.REL.NOINC `($__internal_31_$__cuda_sm70_shflsync_bfly_p) ;  /* 0x0000018000007944 */ /* 0x000fea0003c00000 */
[----:B-1----:R-:W-:Y:S01]  /*50f0*/  IMAD.MOV.U32 R99, RZ, RZ, R98 ;  /* 0x000000ffff637224 */ /* 0x002fe200078e0062 */
[----:B------:R-:W-:Y:S01]  /*5100*/  HFMA2.MMA R98, -RZ, RZ, 0, 4.76837158203125e-07 ;  /* 0x00000008ff627435 */ /* 0x000fe200000001ff */
[----:B------:R-:W-:Y:S02]  /*5110*/  MOV R97, R135 ;  /* 0x0000008700617202 */ /* 0x000fe40000000f00 */
[----:B------:R-:W-:Y:S02]  /*5120*/  MOV R163, 0x1f ;  /* 0x0000001f00a37802 */ /* 0x000fe40000000f00 */
[----:B------:R-:W-:Y:S02]  /*5130*/  MOV R132, 0xffffffff ;  /* 0xffffffff00847802 */ /* 0x000fe40000000f00 */
[----:B------:R-:W-:-:S02]  /*5140*/  MOV R96, 0x5160 ;  /* 0x0000516000607802 */ /* 0x000fc40000000f00 */
[----:B------:R-:W-:Y:S05]  /*5150*/  CALL.REL.NOINC `($__internal_31_$__cuda_sm70_shflsync_bfly_p) ;  /* 0x0000011000007944 */ /* 0x000fea0003c00000 */
[----:B------:R-:W-:Y:S01]  /*5160*/  FADD.FTZ R133, R99, R133 ;  /* 0x0000008563857221 */ /* 0x000fe20000010000 */
[----:B------:R-:W-:Y:S01]  /*5170*/  MOV R163, 0x1f ;  /* 0x0000001f00a37802 */ /* 0x000fe20000000f00 */
[----:B-1----:R-:W-:Y:S01]  /*5180*/  FADD.FTZ R135, R135, R98 ;  /* 0x0000006287877221 */ /* 0x002fe20000010000 */
[----:B------:R-:W-:Y:S01]  /*5190*/  HFMA2.MMA R98, -RZ, RZ, 0, 9.5367431640625e-07 ;  /* 0x00000010ff627435 */ /* 0x000fe200000001ff */
[----:B------:R-:W-:Y:S01]  /*51a0*/  MOV R132, 0xffffffff ;  /* 0xffffffff00847802 */ /* 0x000fe20000000f00 */
[----:B------:R-:W-:Y:S01]  /*51b0*/  IMAD.MOV.U32 R97, RZ, RZ, R133 ;  /* 0x000000ffff617224 */ /* 0x000fe200078e0085 */
[----:B------:R-:W-:-:S03]  /*51c0*/  MOV R96, 0x51e0 ;  /* 0x000051e000607802 */ /* 0x000fc60000000f00 */
[----:B------:R-:W-:Y:S05]  /*51d0*/  CALL.REL.NOINC `($__internal_31_$__cuda_sm70_shflsync_bfly_p) ;  /* 0x0000009000007944 */ /* 0x000fea0003c00000 */
[----:B-1----:R-:W-:Y:S01]  /*51e0*/  MOV R99, R98 ;  /* 0x0000006200637202 */ /* 0x002fe20000000f00 */
[----:B------:R-:W-:Y:S01]  /*51f0*/  HFMA2.MMA R98, -RZ, RZ, 0, 9.5367431640625e-07 ;  /* 0x00000010ff627435 */ /* 0x000fe200000001ff */
[----:B------:R-:W-:-:S02]  /*5200*/  MOV R97, R135 ;  /* 0x0000008700617202 */ /* 0x000fc40000000f00 */
[----:B------:R-:W-:Y:S02]  /*5210*/  MOV R163, 0x1f ;  /* 0x0000001f00a37802 */ /* 0x000fe40000000f00 */
[----:B------:R-:W-:Y:S02]  /*5220*/  MOV R132, 0xffffffff ;  /* 0xffffffff00847802 */ /* 0x000fe40000000f00 */
[----:B------:R-:W-:Y:S02]  /*5230*/  MOV R96, 0x5250 ;  /* 0x0000525000607802 */ /* 0x000fe40000000f00 */
[----:B------:R-:W-:Y:S05]  /*5240*/  CALL.REL.NOINC `($__internal_31_$__cuda_sm70_shflsync_bfly_p) ;  /* 0x0000002000007944 */ /* 0x000fea0003c00000 */
[----:B-1----:R-:W-:Y:S01]  /*5250*/  MOV R96, R98 ;  /* 0x0000006200607202 */ /* 0x002fe20000000f00 */
[----:B------:R-:W-:Y:S05]  /*5260*/  BRA `(.L_x_1675) ;  /* 0xffffc94000007947 */ /* 0x000fea000383ffff */
        .weak           $__internal_31_$__cuda_sm70_shflsync_bfly_p
        .type           $__internal_31_$__cuda_sm70_shflsync_bfly_p,@function
        .size           $__internal_31_$__cuda_sm70_shflsync_bfly_p,(.L_x_9761 - $__internal_31_$__cuda_sm70_shflsync_bfly_p)
$__internal_31_$__cuda_sm70_shflsync_bfly_p:
[----:B------:R-:W-:Y:S04]  /*5270*/  WARPSYNC R132 ;  /* 0x0000008400007348 */ /* 0x000fe80003800000 */
[----:B------:R0:W1:Y:S02]  /*5280*/  SHFL.BFLY PT, R98, R97, R98, R163 ;  /* 0x0c00006261627389 */ /* 0x00006400000e00a3 */
[----:B0-----:R-:W-:-:S06]  /*5290*/  HFMA2.MMA R97, -RZ, RZ, 0, 0 ;  /* 0x00000000ff617435 */ /* 0x001fcc00000001ff */
[----:B------:R-:W-:Y:S05]  /*52a0*/  RET.REL.NODEC R96 `(_ZN10layer_norm13ln_bwd_kernelINS_13Kernel_traitsI6__halfS2_S2_S2_fjLj768ELj1ELj4ELj1ELj16ENS_18Kernel_traits_baseILj768ES2_S2_S2_S2_fjLj128EEEEELb1ELb0ELb1ELb0EEEvNS_9BwdParamsE) ;  /* 0xffffad5060007950 */ /* 0x000fea0003c3ffff */
.L_x_1676:
        /* <DEDUP_REMOVED lines=13> */
.L_x_9761:


//--------------------- .text._ZN10layer_norm22ln_bwd_finalize_kernelINS_22Kernel_traits_finalizeILj768E6__halfS2_S2_S2_fjLb0ELj1024ELj4ENS_18Kernel_traits_baseILj768ES2_S2_S2_S2_fjLj1024EEEEELb0ELb1EEEvNS_9BwdParamsE --------------------------
	.section	.text._ZN10layer_norm22ln_bwd_finalize_kernelINS_22Kernel_traits_finalizeILj768E6__halfS2_S2_S2_fjLb0ELj1024ELj4ENS_18Kernel_traits_baseILj768ES2_S2_S2_S2_fjLj1024EEEEELb0ELb1EEEvNS_9BwdParamsE,"ax",@progbits
	.sectioninfo	@"SHI_REGISTERS=32"
	.align	128
        .global         _ZN10layer_norm22ln_bwd_finalize_kernelINS_22Kernel_traits_finalizeILj768E6__halfS2_S2_S2_fjLb0ELj1024ELj4ENS_18Kernel_traits_baseILj768ES2_S2_S2_S2_fjLj1024EEEEELb0ELb1EEEvNS_9BwdParamsE
        .type           _ZN10layer_norm22ln_bwd_finalize_kernelINS_22Kernel_traits_finalizeILj768E6__halfS2_S2_S2_fjLb0ELj1024ELj4ENS_18Kernel_traits_baseILj768ES2_S2_S2_S2_fjLj1024EEEEELb0ELb1EEEvNS_9BwdParamsE,@function
        .size           _ZN10layer_norm22ln_bwd_finalize_kernelINS_22Kernel_traits_finalizeILj768E6__halfS2_S2_S2_fjLb0ELj1024ELj4ENS_18Kernel_traits_baseILj768ES2_S2_S2_S2_fjLj1024EEEEELb0ELb1EEEvNS_9BwdParamsE,(.L_x_9762 - _ZN10layer_norm22ln_bwd_finalize_kernelINS_22Kernel_traits_finalizeILj768E6__halfS2_S2_S2_fjLb0ELj1024ELj4ENS_18Kernel_traits_baseILj768ES2_S2_S2_S2_fjLj1024EEEEELb0ELb1EEEvNS_9BwdParamsE)
        .other          _ZN10layer_norm22ln_bwd_finalize_kernelINS_22Kernel_traits_finalizeILj768E6__halfS2_S2_S2_fjLb0ELj1024ELj4ENS_18Kernel_traits_baseILj768ES2_S2_S2_S2_fjLj1024EEEEELb0ELb1EEEvNS_9BwdParamsE,@"STO_CUDA_ENTRY STV_DEFAULT"
_ZN10layer_norm22ln_bwd_finalize_kernelINS_22Kernel_traits_finalizeILj768E6__halfS2_S2_S2_fjLb0ELj1024ELj4ENS_18Kernel_traits_baseILj768ES2_S2_S2_S2_fjLj1024EEEEELb0ELb1EEEvNS_9BwdParamsE:
.text._ZN10layer_norm22ln_bwd_finalize_kernelINS_22Kernel_traits_finalizeILj768E6__halfS2_S2_S2_fjLb0ELj1024ELj4ENS_18Kernel_traits_baseILj768ES2_S2_S2_S2_fjLj1024EEEEELb0ELb1EEEvNS_9BwdParamsE:
        /* <DEDUP_REMOVED lines=19> */
.L_x_1689:
        /* <DEDUP_REMOVED lines=27> */
.L_x_1681:
        /* <DEDUP_REMOVED lines=35> */
.L_x_1680:
[----:B------:R-:W-:Y:S05]  /*0510*/  BSYNC B1 ;  /* 0x0000000000017941 */ /* 0x000fea0003800000 */
.L_x_1679:
        /* <DEDUP_REMOVED lines=23> */
.L_x_1683:
[----:B------:R-:W-:Y:S05]  /*0690*/  BSYNC B1 ;  /* 0x0000000000017941 */ /* 0x000fea0003800000 */
.L_x_1682:
        /* <DEDUP_REMOVED lines=10> */
.L_x_1678:
[----:B------:R-:W-:Y:S05]  /*0740*/  BSYNC B0 ;  /* 0x0000000000007941 */ /* 0x000fea0003800000 */
.L_x_1677:
        /* <DEDUP_REMOVED lines=11> */
.L_x_1690:
        /* <DEDUP_REMOVED lines=18> */
.L_x_1691:
[----:B------:R-:W-:Y:S01]  /*0920*/  @!P1 SHF.R.U32.HI R2, RZ, 0x3, R0 ;  /* 0x00000003ff029819 */ /* 0x000fe20000011600 */
[----:B---3--:R-:W-:Y:S02]  /*0930*/  FADD.FTZ R5, R5, R10 ;  /* 0x0000000a05057221 */ /* 0x008fe40000010000 */
[----:B--2---:R-:W-:Y:S01]  /*0940*/  FADD.FTZ R7, R7, R4 ;  /* 0x0000000407077221 */ /* 0x004fe20000010000 */
[----:B------:R-:W-:-:S05]  /*0950*/  @!P1 LOP3.LUT R2, R2, 0x1ffffffc, RZ, 0xc0, !PT ;  /* 0x1ffffffc02029812 */ /* 0x000fca00078ec0ff */
[----:B------:R2:W-:Y:S04]  /*0960*/  @!P1 STS [R2+0x2000], R5 ;  /* 0x0020000502009388 */ /* 0x0005e80000000800 */
[----:B------:R2:W-:Y:S02]  /*0970*/  @!P1 STS [R2+0x2080], R7 ;  /* 0x0020800702009388 */ /* 0x0005e40000000800 */
.L_x_1684:
[----:B0-----:R-:W-:Y:S01]  /*0980*/  WARPSYNC 0xffffffff ;  /* 0xffffffff00007948 */ /* 0x001fe20003800000 */
[----:B------:R-:W-:Y:S06]  /*0990*/  BAR.SYNC.DEFER_BLOCKING 0x0 ;  /* 0x0000000000007b1d */ /* 0x000fec0000010000 */
[----:B------:R-:W-:Y:S01]  /*09a0*/  BSSY B0, `(.L_x_1687) ;  /* 0x000000b000007945 */ /* 0x000fe20003800000 */
[----:B------:R-:W-:Y:S05]  /*09b0*/  @!P0 BRA `(.L_x_1688) ;  /* 0x0000009000008947 */ /* 0x000fea0003800000 */
[----:B--2---:R-:W0:Y:S01]  /*09c0*/  LDS.64 R2, [R16.X8+0x2000] ;  /* 0x0020000010027984 */ /* 0x004e220000008a00 */
[----:B------:R-:W-:-:S03]  /*09d0*/  HFMA2.MMA R6, -RZ, RZ, 0, 2.384185791015625e-07 ;  /* 0x00000004ff067435 */ /* 0x000fc600000001ff */
[----:B-1----:R-:W1:Y:S01]  /*09e0*/  LDS.64 R4, [R16.X8+0x2080] ;  /* 0x0020800010047984 */ /* 0x002e620000008a00 */
[----:B0-----:R-:W-:-:S06]  /*09f0*/  F2FP.PACK_AB R7, R3, R2 ;  /* 0x000000020307723e */ /* 0x001fcc00000000ff */
[----:B------:R-:W-:Y:S01]  /*0a00*/  IMAD.WIDE.U32 R2, R19, R6, c[0x0][0x268] ;  /* 0x00009a0013027625 */ /* 0x000fe200078e0006 */
[----:B-1----:R-:W-:-:S03]  /*0a10*/  F2FP.PACK_AB R9, R5, R4 ;  /* 0x000000040509723e */ /* 0x002fc600000000ff */
[----:B------:R-:W-:Y:S01]  /*0a20*/  IMAD.WIDE.U32 R4, R19, R6, c[0x0][0x260] ;  /* 0x0000980013047625 */ /* 0x000fe200078e0006 */
[----:B------:R0:W-:Y:S04]  /*0a30*/  STG.E [R2.64], R7 ;  /* 0x0000000702007986 */ /* 0x0001e8000c101904 */
[----:B------:R0:W-:Y:S02]  /*0a40*/  STG.E [R4.64], R9 ;  /* 0x0000000904007986 */ /* 0x0001e4000c101904 */
.L_x_1688:
[----:B------:R-:W-:Y:S05]  /*0a50*/  BSYNC B0 ;  /* 0x0000000000007941 */ /* 0x000fea0003800000 */
.L_x_1687:
[C---:B------:R-:W-:Y:S02]  /*0a60*/  ISETP.GT.U32.AND P1, PT, R18.reuse, -0x301, PT ;  /* 0xfffffcff1200780c */ /* 0x040fe40003f24070 */
[----:B------:R-:W-:Y:S02]  /*0a70*/  IADD3 R18, R18, 0x300, RZ ;  /* 0x0000030012127810 */ /* 0x000fe40007ffe0ff */
[----:B------:R-:W-:-:S09]  /*0a80*/  IADD3 R19, R19, 0x180, RZ ;  /* 0x0000018013137810 */ /* 0x000fd20007ffe0ff */
[----:B012---:R-:W-:Y:S05]  /*0a90*/  @P1 BRA `(.L_x_1689) ;  /* 0xfffff69000001947 */ /* 0x007fea000383ffff */
[----:B------:R-:W-:Y:S05]  /*0aa0*/  EXIT ;  /* 0x000000000000794d */ /* 0x000fea0003800000 */
.L_x_1685:
[----:B--2---:R-:W-:Y:S01]  /*0ab0*/  IMAD.MOV.U32 R10, RZ, RZ, R4 ;  /* 0x000000ffff0a7224 */ /* 0x004fe200078e0004 */
[----:B------:R-:W-:Y:S01]  /*0ac0*/  MOV R9, 0x1 ;  /* 0x0000000100097802 */ /* 0x000fe20000000f00 */
[----:B------:R-:W-:Y:S01]  /*0ad0*/  IMAD.MOV.U32 R6, RZ, RZ, 0x1f ;  /* 0x0000001fff067424 */ /* 0x000fe200078e00ff */
[----:B------:R-:W-:Y:S02]  /*0ae0*/  MOV R11, 0xffffffff ;  /* 0xffffffff000b7802 */ /* 0x000fe40000000f00 */
[----:B------:R-:W-:Y:S02]  /*0af0*/  MOV R2, 0xb10 ;  /* 0x00000b1000027802 */ /* 0x000fe40000000f00 */
[----:B01----:R-:W-:Y:S05]  /*0b00*/  CALL.REL.NOINC `($__internal_32_$__cuda_sm70_shflsync_bfly_p) ;  /* 0x000003c000007944 */ /* 0x003fea0003c00000 */
[----:B-1----:R-:W-:Y:S01]  /*0b10*/  IMAD.MOV.U32 R3, RZ, RZ, R6 ;  /* 0x000000ffff037224 */ /* 0x002fe200078e0006 */
[----:B0-----:R-:W-:Y:S05]  /*0b20*/  BRA `(.L_x_1690) ;  /* 0xfffffcd000007947 */ /* 0x001fea000383ffff */
.L_x_1686:
[----:B------:R-:W-:Y:S01]  /*0b30*/  HFMA2.MMA R6, -RZ, RZ, 0, 1.847743988037109375e-06 ;  /* 0x0000001fff067435 */ /* 0x000fe200000001ff */
[----:B------:R-:W-:Y:S01]  /*0b40*/  MOV R10, R13 ;  /* 0x0000000d000a7202 */ /* 0x000fe20000000f00 */
[----:B------:R-:W-:Y:S01]  /*0b50*/  IMAD.MOV.U32 R9, RZ, RZ, 0x2 ;  /* 0x00000002ff097424 */ /* 0x000fe200078e00ff */
[----:B------:R-:W-:Y:S01]  /*0b60*/  MOV R2, 0xb90 ;  /* 0x00000b9000027802 */ /* 0x000fe20000000f00 */
[----:B------:R-:W-:-:S02]  /*0b70*/  IMAD.MOV.U32 R11, RZ, RZ, -0x1 ;  /* 0xffffffffff0b7424 */ /* 0x000fc400078e00ff */
[----:B012---:R-:W-:Y:S05]  /*0b80*/  CALL.REL.NOINC `($__internal_32_$__cuda_sm70_shflsync_bfly_p) ;  /* 0x0000034000007944 */ /* 0x007fea0003c00000 */
[----:B01----:R-:W-:Y:S01]  /*0b90*/  FADD.FTZ R10, R13, R6 ;  /* 0x000000060d0a7221 */ /* 0x003fe20000010000 */
[----:B------:R-:W-:Y:S01]  /*0ba0*/  HFMA2.MMA R6, -RZ, RZ, 0, 1.847743988037109375e-06 ;  /* 0x0000001fff067435 */ /* 0x000fe200000001ff */
[----:B------:R-:W-:Y:S01]  /*0bb0*/  MOV R9, 0x4 ;  /* 0x0000000400097802 */ /* 0x000fe20000000f00 */
[----:B------:R-:W-:Y:S01]  /*0bc0*/  IMAD.MOV.U32 R11, RZ, RZ, -0x1 ;  /* 0xffffffffff0b7424 */ /* 0x000fe200078e00ff */
[----:B------:R-:W-:-:S03]  /*0bd0*/  MOV R2, 0xbf0 ;  /* 0x00000bf000027802 */ /* 0x000fc60000000f00 */
[----:B------:R-:W-:Y:S05]  /*0be0*/  CALL.REL.NOINC `($__internal_32_$__cuda_sm70_shflsync_bfly_p) ;  /* 0x000002e000007944 */ /* 0x000fea0003c00000 */
[----:B01----:R-:W-:Y:S01]  /*0bf0*/  FADD.FTZ R10, R10, R6 ;  /* 0x000000060a0a7221 */ /* 0x003fe20000010000 */
[----:B------:R-:W-:Y:S01]  /*0c00*/  HFMA2.MMA R6, -RZ, RZ, 0, 1.847743988037109375e-06 ;  /* 0x0000001fff067435 */ /* 0x000fe200000001ff */
[----:B------:R-:W-:Y:S01]  /*0c10*/  MOV R9, 0x8 ;  /* 0x0000000800097802 */ /* 0x000fe20000000f00 */
[----:B------:R-:W-:Y:S01]  /*0c20*/  IMAD.MOV.U32 R11, RZ, RZ, -0x1 ;  /* 0xffffffffff0b7424 */ /* 0x000fe200078e00ff */
[----:B------:R-:W-:-:S03]  /*0c30*/  MOV R2, 0xc50 ;  /* 0x00000c5000027802 */ /* 0x000fc60000000f00 */
[----:B------:R-:W-:Y:S05]  /*0c40*/  CALL.REL.NOINC `($__internal_32_$__cuda_sm70_shflsync_bfly_p) ;  /* 0x0000028000007944 */ /* 0x000fea0003c00000 */
[----:B-1----:R-:W-:Y:S01]  /*0c50*/  FADD.FTZ R4, R10, R6 ;  /* 0x000000060a047221 */ /* 0x002fe20000010000 */
[----:B------:R-:W-:Y:S01]  /*0c60*/  HFMA2.MMA R6, -RZ, RZ, 0, 1.847743988037109375e-06 ;  /* 0x0000001fff067435 */ /* 0x000fe200000001ff */
[----:B0-----:R-:W-:Y:S01]  /*0c70*/  MOV R9, 0x10 ;  /* 0x0000001000097802 */ /* 0x001fe20000000f00 */
[----:B------:R-:W-:Y:S01]  /*0c80*/  IMAD.MOV.U32 R11, RZ, RZ, -0x1 ;  /* 0xffffffffff0b7424 */ /* 0x000fe200078e00ff */
[----:B------:R-:W-:-:S02]  /*0c90*/  MOV R2, 0xcc0 ;  /* 0x00000cc000027802 */ /* 0x000fc40000000f00 */
[----:B------:R-:W-:Y:S02]  /*0ca0*/  MOV R10, R4 ;  /* 0x00000004000a7202 */ /* 0x000fe40000000f00 */
[----:B------:R-:W-:Y:S05]  /*0cb0*/  CALL.REL.NOINC `($__internal_32_$__cuda_sm70_shflsync_bfly_p) ;  /* 0x0000021000007944 */ /* 0x000fea0003c00000 */
[----:B0-----:R-:W-:Y:S01]  /*0cc0*/  HFMA2.MMA R9, -RZ, RZ, 0, 5.9604644775390625e-08 ;  /* 0x00000001ff097435 */ /* 0x001fe200000001ff */
[----:B-1----:R-:W-:Y:S01]  /*0cd0*/  MOV R7, R6 ;  /* 0x0000000600077202 */ /* 0x002fe20000000f00 */
[----:B------:R-:W-:Y:S01]  /*0ce0*/  IMAD.MOV.U32 R10, RZ, RZ, R5 ;  /* 0x000000ffff0a7224 */ /* 0x000fe200078e0005 */
[----:B------:R-:W-:Y:S01]  /*0cf0*/  MOV R6, 0x1f ;  /* 0x0000001f00067802 */ /* 0x000fe20000000f00 */
[----:B------:R-:W-:Y:S01]  /*0d00*/  IMAD.MOV.U32 R11, RZ, RZ, -0x1 ;  /* 0xffffffffff0b7424 */ /* 0x000fe200078e00ff */
[----:B------:R-:W-:Y:S02]  /*0d10*/  MOV R2, 0xd30 ;  /* 0x00000d3000027802 */ /* 0x000fe40000000f00 */
[----:B------:R-:W-:Y:S05]  /*0d20*/  CALL.REL.NOINC `($__internal_32_$__cuda_sm70_shflsync_bfly_p) ;  /* 0x000001a000007944 */ /* 0x000fea0003c00000 */
[----:B0-----:R-:W-:Y:S01]  /*0d30*/  HFMA2.MMA R9, -RZ, RZ, 0, 1.1920928955078125e-07 ;  /* 0x00000002ff097435 */ /* 0x001fe200000001ff */
[----:B-1----:R-:W-:Y:S01]  /*0d40*/  FADD.FTZ R10, R5, R6 ;  /* 0x00000006050a7221 */ /* 0x002fe20000010000 */
[----:B------:R-:W-:Y:S01]  /*0d50*/  MOV R6, 0x1f ;  /* 0x0000001f00067802 */ /* 0x000fe20000000f00 */
[----:B------:R-:W-:Y:S01]  /*0d60*/  IMAD.MOV.U32 R11, RZ, RZ, -0x1 ;  /* 0xffffffffff0b7424 */ /* 0x000fe200078e00ff */
[----:B------:R-:W-:Y:S02]  /*0d70*/  MOV R2, 0xd90 ;  /* 0x00000d9000027802 */ /* 0x000fe40000000f00 */
[----:B------:R-:W-:Y:S05]  /*0d80*/  CALL.REL.NOINC `($__internal_32_$__cuda_sm70_shflsync_bfly_p) ;  /* 0x0000014000007944 */ /* 0x000fea0003c00000 */
[----:B0-----:R-:W-:Y:S01]  /*0d90*/  HFMA2.MMA R9, -RZ, RZ, 0, 2.384185791015625e-07 ;  /* 0x00000004ff097435 */ /* 0x001fe200000001ff */
[----:B-1----:R-:W-:Y:S01]  /*0da0*/  FADD.FTZ R10, R10, R6 ;  /* 0x000000060a0a7221 */ /* 0x002fe20000010000 */
[----:B------:R-:W-:Y:S01]  /*0db0*/  MOV R6, 0x1f ;  /* 0x0000001f00067802 */ /* 0x000fe20000000f00 */
[----:B------:R-:W-:Y:S01]  /*0dc0*/  IMAD.MOV.U32 R11, RZ, RZ, -0x1 ;  /* 0xffffffffff0b7424 */ /* 0x000fe200078e00ff */
[----:B------:R-:W-:-:S02]  /*0dd0*/  MOV R2, 0xdf0 ;  /* 0x00000df000027802 */ /* 0x000fc40000000f00 */
[----:B------:R-:W-:Y:S05]  /*0de0*/  CALL.REL.NOINC `($__internal_32_$__cuda_sm70_shflsync_bfly_p) ;  /* 0x000000e000007944 */ /* 0x000fea0003c00000 */
[----:B0-----:R-:W-:Y:S01]  /*0df0*/  HFMA2.MMA R9, -RZ, RZ, 0, 4.76837158203125e-07 ;  /* 0x00000008ff097435 */ /* 0x001fe200000001ff */
[----:B-1----:R-:W-:Y:S01]  /*0e00*/  FADD.FTZ R10, R10, R6 ;  /* 0x000000060a0a7221 */ /* 0x002fe20000010000 */
[----:B------:R-:W-:Y:S01]  /*0e10*/  MOV R6, 0x1f ;  /* 0x0000001f00067802 */ /* 0x000fe20000000f00 */
[----:B------:R-:W-:Y:S01]  /*0e20*/  IMAD.MOV.U32 R11, RZ, RZ, -0x1 ;  /* 0xffffffffff0b7424 */ /* 0x000fe200078e00ff */
[----:B------:R-:W-:-:S02]  /*0e30*/  MOV R2, 0xe50 ;  /* 0x00000e5000027802 */ /* 0x000fc40000000f00 */
[----:B------:R-:W-:Y:S05]  /*0e40*/  CALL.REL.NOINC `($__internal_32_$__cuda_sm70_shflsync_bfly_p) ;  /* 0x0000008000007944 */ /* 0x000fea0003c00000 */
[----:B0-----:R-:W-:Y:S01]  /*0e50*/  HFMA2.MMA R9, -RZ, RZ, 0, 9.5367431640625e-07 ;  /* 0x00000010ff097435 */ /* 0x001fe200000001ff */
[----:B-1----:R-:W-:Y:S01]  /*0e60*/  FADD.FTZ R10, R10, R6 ;  /* 0x000000060a0a7221 */ /* 0x002fe20000010000 */
[----:B------:R-:W-:Y:S01]  /*0e70*/  MOV R6, 0x1f ;  /* 0x0000001f00067802 */ /* 0x000fe20000000f00 */
[----:B------:R-:W-:Y:S01]  /*0e80*/  IMAD.MOV.U32 R11, RZ, RZ, -0x1 ;  /* 0xffffffffff0b7424 */ /* 0x000fe200078e00ff */
[----:B------:R-:W-:-:S02]  /*0e90*/  MOV R2, 0xeb0 ;  /* 0x00000eb000027802 */ /* 0x000fc40000000f00 */
[----:B------:R-:W-:Y:S05]  /*0ea0*/  CALL.REL.NOINC `($__internal_32_$__cuda_sm70_shflsync_bfly_p) ;  /* 0x0000002000007944 */ /* 0x000fea0003c00000 */
[----:B-1----:R-:W-:Y:S01]  /*0eb0*/  MOV R5, R6 ;  /* 0x0000000600057202 */ /* 0x002fe20000000f00 */
[----:B0-----:R-:W-:Y:S05]  /*0ec0*/  BRA `(.L_x_1691) ;  /* 0xfffffa5000007947 */ /* 0x001fea000383ffff */
        .weak           $__internal_32_$__cuda_sm70_shflsync_bfly_p
        .type           $__internal_32_$__cuda_sm70_shflsync_bfly_p,@function
        .size           $__internal_32_$__cuda_sm70_shflsync_bfly_p,(.L_x_9762 - $__internal_32_$__cuda_sm70_shflsync_bfly_p)
$__internal_32_$__cuda_sm70_shflsync_bfly_p:
[----:B------:R-:W-:Y:S01]  /*0ed0*/  HFMA2.MMA R3, -RZ, RZ, 0, 0 ;  /* 0x00000000ff037435 */ /* 0x000fe200000001ff */
[----:B------:R-:W-:Y:S04]  /*0ee0*/  WARPSYNC R11 ;  /* 0x0000000b00007348 */ /* 0x000fe80003800000 */
[----:B------:R0:W1:Y:S01]  /*0ef0*/  SHFL.BFLY PT, R6, R10, R9, R6 ;  /* 0x0c0000090a067389 */ /* 0x00006200000e0006 */
[----:B------:R-:W-:Y:S05]  /*0f00*/  RET.REL.NODEC R2 `(_ZN10layer_norm22ln_bwd_finalize_kernelINS_22Kernel_traits_finalizeILj768E6__halfS2_S2_S2_fjLb0ELj1024ELj4ENS_18Kernel_traits_baseILj768ES2_S2_S2_S2_fjLj1024EEEEELb0ELb1EEEvNS_9BwdParamsE) ;  /* 0xfffff0f002007950 */ /* 0x000fea0003c3ffff */
.L_x_1692:
        /* <DEDUP_REMOVED lines=15> */
.L_x_9762:


//--------------------- .text._ZN10layer_norm13ln_bwd_kernelINS_13Kernel_traitsI6__halfS2_S2_S2_fjLj768ELj1ELj4ELj1ELj16ENS_18Kernel_traits_baseILj768ES2_S2_S2_S2_fjLj128EEEEELb1ELb0ELb1ELb1EEEvNS_9BwdParamsE --------------------------
	.section	.text._ZN10layer_norm13ln_bwd_kernelINS_13Kernel_traitsI6__halfS2_S2_S2_fjLj768ELj1ELj4ELj1ELj16ENS_18Kernel_traits_baseILj768ES2_S2_S2_S2_fjLj128EEEEELb1ELb0ELb1ELb1EEEvNS_9BwdParamsE,"ax",@progbits
	.sectioninfo	@"SHI_REGISTERS=168"
	.align	128
        .global         _ZN10layer_norm13ln_bwd_kernelINS_13Kernel_traitsI6__halfS2_S2_S2_fjLj768ELj1ELj4ELj1ELj16ENS_18Kernel_traits_baseILj768ES2_S2_S2_S2_fjLj128EEEEELb1ELb0ELb1ELb1EEEvNS_9BwdParamsE
        .type           _ZN10layer_norm13ln_bwd_kernelINS_13Kernel_traitsI6__halfS2_S2_S2_fjLj768ELj1ELj4ELj1ELj16ENS_18Kernel_traits_baseILj768ES2_S2_S2_S2_fjLj128EEEEELb1ELb0ELb1ELb1EEEvNS_9BwdParamsE,@function
        .size           _ZN10layer_norm13ln_bwd_kernelINS_13Kernel_traitsI6__halfS2_S2_S2_fjLj768ELj1ELj4ELj1ELj16ENS_18Kernel_traits_baseILj768ES2_S2_S2_S2_fjLj128EEEEELb1ELb0ELb1ELb1EEEvNS_9BwdParamsE,(.L_x_9763 - _ZN10layer_norm13ln_bwd_kernelINS_13Kernel_traitsI6__halfS2_S2_S2_fjLj768ELj1ELj4ELj1ELj16ENS_18Kernel_traits_baseILj768ES2_S2_S2_S2_fjLj128EEEEELb1ELb0ELb1ELb1EEEvNS_9BwdParamsE)
        .other          _ZN10layer_norm13ln_bwd_kernelINS_13Kernel_traitsI6__halfS2_S2_S2_fjLj768ELj1ELj4ELj1ELj16ENS_18Kernel_traits_baseILj768ES2_S2_S2_S2_fjLj128EEEEELb1ELb0ELb1ELb1EEEvNS_9BwdParamsE,@"STO_CUDA_ENTRY STV_DEFAULT"
_ZN10layer_norm13ln_bwd_kernelINS_13Kernel_traitsI6__halfS2_S2_S2_fjLj768ELj1ELj4ELj1ELj16ENS_18Kernel_traits_baseILj768ES2_S2_S2_S2_fjLj128EEEEELb1ELb0ELb1ELb1EEEvNS_9BwdParamsE:
.text._ZN10layer_norm13ln_bwd_kernelINS_13Kernel_traitsI6__halfS2_S2_S2_fjLj768ELj1ELj4ELj1ELj16ENS_18Kernel_traits_baseILj768ES2_S2_S2_S2_fjLj128EEEEELb1ELb0ELb1ELb1EEEvNS_9BwdParamsE:
        /* <DEDUP_REMOVED lines=34> */
.L_x_1694:
[----:B------:R-:W-:-:S04]  /*0220*/  SHF.L.U32 R0, R124, 0x4, RZ ;  /* 0x000000047c007819 */ /* 0x000fc800000006ff */
[----:B------:R-:W-:-:S04]  /*0230*/  LOP3.LUT R0, R0, 0x1f0, RZ, 0xc0, !PT ;  /* 0x000001f000007812 */ /* 0x000fc800078ec0ff */
[----:B------:R-:W-:-:S04]  /*0240*/  IADD3 R2, P0, R0, c[0x0][0x1b0], RZ ;  /* 0x00006c0000027a10 */ /* 0x000fc80007f1e0ff */
[----:B------:R-:W-:-:S05]  /*0250*/  IADD3.X R3, RZ, c[0x0][0x1b4], RZ, P0, !PT ;  /* 0x00006d00ff037a10 */ /* 0x000fca00007fe4ff */
        /* <DEDUP_REMOVED lines=29> */
[----:B------:R-:W0:Y:S01]  /*0430*/  LDC.U8 R6, c[0x0][0x1f0] ;  /* 0x00007c00ff067b82 */ /* 0x000e220000000000 */
[--C-:B---3--:R-:W-:Y:S02]  /*0440*/  HADD2.F32 R122, -RZ, R112.reuse.H0_H0 ;  /* 0x20000070ff7a7230 */ /* 0x108fe40000004100 */
[----:B------:R-:W-:Y:S02]  /*0450*/  HADD2.F32 R121, -RZ, R112.H1_H1 ;  /* 0x30000070ff797230 */ /* 0x000fe40000004100 */
[--C-:B------:R-:W-:Y:S02]  /*0460*/  HADD2.F32 R120, -RZ, R113.reuse.H0_H0 ;  /* 0x20000071ff787230 */ /* 0x100fe40000004100 */
[----:B------:R-:W-:Y:S02]  /*0470*/  HADD2.F32 R119, -RZ, R113.H1_H1 ;  /* 0x30000071ff777230 */ /* 0x000fe40000004100 */
[----:B------:R-:W-:-:S02]  /*0480*/  HADD2.F32 R118, -RZ, R114.H0_H0 ;  /* 0x20000072ff767230 */ /* 0x000fc40000004100 */
[----:B------:R-:W-:Y:S02]  /*0490*/  HADD2.F32 R117, -RZ, R114.H1_H1 ;  /* 0x30000072ff757230 */ /* 0x000fe40000004100 */
[----:B------:R-:W-:Y:S02]  /*04a0*/  HADD2.F32 R116, -RZ, R115.H0_H0 ;  /* 0x20000073ff747230 */ /* 0x000fe40000004100 */
[--C-:B----4-:R-:W-:Y:S02]  /*04b0*/  HADD2.F32 R114, -RZ, R12.reuse.H0_H0 ;  /* 0x2000000cff727230 */ /* 0x110fe40000004100 */
[----:B------:R-:W-:Y:S02]  /*04c0*/  HADD2.F32 R113, -RZ, R12.H1_H1 ;  /* 0x3000000cff717230 */ /* 0x000fe40000004100 */
[--C-:B------:R-:W-:Y:S02]  /*04d0*/  HADD2.F32 R112, -RZ, R13.reuse.H0_H0 ;  /* 0x2000000dff707230 */ /* 0x100fe40000004100 */
[----:B------:R-:W-:-:S02]  /*04e0*/  HADD2.F32 R19, -RZ, R13.H1_H1 ;  /* 0x3000000dff137230 */ /* 0x000fc40000004100 */
[--C-:B------:R-:W-:Y:S02]  /*04f0*/  HADD2.F32 R18, -RZ, R14.reuse.H0_H0 ;  /* 0x2000000eff127230 */ /* 0x100fe40000004100 */
[----:B------:R-:W-:Y:S02]  /*0500*/  HADD2.F32 R17, -RZ, R14.H1_H1 ;  /* 0x3000000eff117230 */ /* 0x000fe40000004100 */
[----:B------:R-:W-:Y:S02]  /*0510*/  HADD2.F32 R16, -RZ, R15.H0_H0 ;  /* 0x2000000fff107230 */ /* 0x000fe40000004100 */
[----:B------:R-:W-:Y:S02]  /*0520*/  HADD2.F32 R8, -RZ, R7.H0_H0 ;  /* 0x20000007ff087230 */ /* 0x000fe40000004100 */
[----:B------:R-:W-:Y:S02]  /*0530*/  HADD2.F32 R115, -RZ, R115.H1_H1 ;  /* 0x30000073ff737230 */ /* 0x000fe40000004100 */
[----:B------:R-:W-:-:S02]  /*0540*/  HADD2.F32 R15, -RZ, R15.H1_H1 ;  /* 0x3000000fff0f7230 */ /* 0x000fc40000004100 */
[--C-:B------:R-:W-:Y:S02]  /*0550*/  HADD2.F32 R14, -RZ, R4.reuse.H0_H0 ;  /* 0x20000004ff0e7230 */ /* 0x100fe40000004100 */
[----:B------:R-:W-:Y:S02]  /*0560*/  HADD2.F32 R13, -RZ, R4.H1_H1 ;  /* 0x30000004ff0d7230 */ /* 0x000fe40000004100 */
[--C-:B------:R-:W-:Y:S02]  /*0570*/  HADD2.F32 R12, -RZ, R5.reuse.H0_H0 ;  /* 0x20000005ff0c7230 */ /* 0x100fe40000004100 */
[----:B------:R-:W-:Y:S02]  /*0580*/  HADD2.F32 R11, -RZ, R5.H1_H1 ;  /* 0x30000005ff0b7230 */ /* 0x000fe40000004100 */
[----:B0-----:R-:W-:Y:S02]  /*0590*/  HADD2.F32 R7, -RZ, R7.H1_H1 ;  /* 0x30000007ff077230 */ /* 0x001fe40000004100 */
.L_x_1773:
        /* <DEDUP_REMOVED lines=8> */
[----:B------:R-:W-:Y:S02]  /*0620*/  SHF.R.S32.HI R3, RZ, 0x1f, R0 ;  /* 0x0000001fff037819 */ /* 0x000fe40000011400 */
[----:B------:R-:W-:Y:S01]  /*0630*/  MOV R109, 0x10 ;  /* 0x00000010006d7802 */ /* 0x000fe20000000f00 */
[----:B------:R-:W-:Y:S01]  /*0640*/  BSSY B1, `(.L_x_1696) ;  /* 0x0000127000017945 */ /* 0x000fe20003800000 */
[----:B------:R-:W-:Y:S01]  /*0650*/  LEA.HI R0, R3, R0, RZ, 0x3 ;  /* 0x0000000003007211 */ /* 0x000fe200078f18ff */
[----:B------:R1:W5:Y:S03]  /*0660*/  LDG.E R5, [R126.64] ;  /* 0x000000047e057981 */ /* 0x000366000c1e1900 */
        /* <DEDUP_REMOVED lines=10> */
[----:B------:R-:W-:Y:S02]  /*0710*/  ISETP.NE.U32.AND P0, PT, RZ, c[0x0][0x218], PT ;  /* 0x00008600ff007a0c */ /* 0x000fe40003f05070 */
[----:B------:R-:W-:Y:S02]  /*0720*/  MOV R131, 0x8 ;  /* 0x0000000800837802 */ /* 0x000fe40000000f00 */
        /* <DEDUP_REMOVED lines=18> */
[----:B------:R-:W-:-:S02]  /*0850*/  MOV R165, RZ ;  /* 0x000000ff00a57202 */ /* 0x000fc40000000f00 */
[----:B------:R-:W-:Y:S01]  /*0860*/  MOV R109, RZ ;  /* 0x000000ff006d7202 */ /* 0x000fe20000000f00 */
[----:B------:R-:W-:Y:S05]  /*0870*/  BRA `(.L_x_1698) ;  /* 0x0000103000007947 */ /* 0x000fea0003800000 */
.L_x_1697:
[----:B0-----:R-:W-:Y:S01]  /*0880*/  IADD3 R130, R130, -0x1, RZ ;  /* 0xffffffff82827810 */ /* 0x001fe20007ffe0ff */
[-C--:B------:R-:W-:Y:S01]  /*0890*/  IMAD.WIDE.U32 R96, R2, R109.reuse, c[0x0][0x188] ;  /* 0x0000620002607625 */ /* 0x080fe200078e006d */
[----:B------:R0:W2:Y:S03]  /*08a0*/  LDG.E R154, [R126.64] ;  /* 0x000000047e9a7981 */ /* 0x0000a6000c1e1900 */
[----:B------:R-:W-:Y:S02]  /*08b0*/  IMAD R130, R130, c[0x0][0x168], RZ ;  /* 0x00005a0082827a24 */ /* 0x000fe400078e02ff */
        /* <DEDUP_REMOVED lines=22> */
[----:B------:R-:W-:Y:S02]  /*0a20*/  @P2 LEA.HI.SX32 R126, R128, R125, 0x1d ;  /* 0x0000007d807e2211 */ /* 0x000fe400078feaff */
[----:B------:R-:W-:Y:S02]  /*0a30*/  MOV R131, 0x8 ;  /* 0x0000000800837802 */ /* 0x000fe40000000f00 */
        /* <DEDUP_REMOVED lines=14> */
[----:B--2---:R-:W-:Y:S01]  /*0b20*/  FSEL R154, R154, RZ, !P0 ;  /* 0x000000ff9a9a7208 */ /* 0x004fe20004000000 */
[--C-:B---3--:R-:W-:Y:S02]  /*0b30*/  HADD2.F32 R159, -RZ, R96.reuse.H0_H0 ;  /* 0x20000060ff9f7230 */ /* 0x108fe40000004100 */
[----:B-1----:R-:W-:Y:S02]  /*0b40*/  HADD2.F32 R161, -RZ, R96.H1_H1 ;  /* 0x30000060ffa17230 */ /* 0x002fe40000004100 */
[--C-:B------:R-:W-:Y:S02]  /*0b50*/  HADD2.F32 R140, -RZ, R97.reuse.H0_H0 ;  /* 0x20000061ff8c7230 */ /* 0x100fe40000004100 */
[----:B------:R-:W-:Y:S02]  /*0b60*/  HADD2.F32 R96, -RZ, R97.H1_H1 ;  /* 0x30000061ff607230 */ /* 0x000fe40000004100 */
[--C-:B------:R-:W-:Y:S02]  /*0b70*/  HADD2.F32 R149, -RZ, R99.reuse.H0_H0 ;  /* 0x20000063ff957230 */ /* 0x100fe40000004100 */
[----:B------:R-:W-:-:S02]  /*0b80*/  HADD2.F32 R151, -RZ, R99.H1_H1 ;  /* 0x30000063ff977230 */ /* 0x000fc40000004100 */
[----:B----4-:R-:W-:Y:S02]  /*0b90*/  HADD2.F32 R133, -RZ, R88.H0_H0 ;  /* 0x20000058ff857230 */ /* 0x010fe40000004100 */
[--C-:B------:R-:W-:Y:S02]  /*0ba0*/  HADD2.F32 R135, -RZ, R90.reuse.H0_H0 ;  /* 0x2000005aff877230 */ /* 0x100fe40000004100 */
[----:B------:R-:W-:Y:S02]  /*0bb0*/  HADD2.F32 R141, -RZ, R90.H1_H1 ;  /* 0x3000005aff8d7230 */ /* 0x000fe40000004100 */
[----:B------:R-:W-:Y:S02]  /*0bc0*/  HADD2.F32 R145, -RZ, R88.H1_H1 ;  /* 0x30000058ff917230 */ /* 0x000fe40000004100 */
[----:B------:R-:W-:Y:S02]  /*0bd0*/  HADD2.F32 R137, -RZ, R91.H0_H0 ;  /* 0x2000005bff897230 */ /* 0x000fe40000004100 */
[----:B------:R-:W-:-:S02]  /*0be0*/  HADD2.F32 R97, -RZ, R102.H0_H0 ;  /* 0x20000066ff617230 */ /* 0x000fc40000004100 */
[----:B------:R-:W-:Y:S01]  /*0bf0*/  HADD2.F32 R99, -RZ, R102.H1_H1 ;  /* 0x30000066ff637230 */ /* 0x000fe20000004100 */
[C---:B------:R-:W-:Y:S01]  /*0c00*/  FADD.FTZ R102, -R154.reuse, R133 ;  /* 0x000000859a667221 */ /* 0x040fe20000010100 */
[--C-:B0-----:R-:W-:Y:S01]  /*0c10*/  HADD2.F32 R163, -RZ, R89.reuse.H0_H0 ;  /* 0x20000059ffa37230 */ /* 0x101fe20000004100 */
[C---:B------:R-:W-:Y:S01]  /*0c20*/  FADD.FTZ R134, -R154.reuse, R135 ;  /* 0x000000879a867221 */ /* 0x040fe20000010100 */
[----:B------:R-:W-:Y:S01]  /*0c30*/  HADD2.F32 R165, -RZ, R89.H1_H1 ;  /* 0x30000059ffa57230 */ /* 0x000fe20000004100 */
[C---:B------:R-:W-:Y:S01]  /*0c40*/  FADD.FTZ R135, -R154.reuse, R141 ;  /* 0x0000008d9a877221 */ /* 0x040fe20000010100 */
[----:B------:R-:W-:Y:S01]  /*0c50*/  HADD2.F32 R89, -RZ, R92.H0_H0 ;  /* 0x2000005cff597230 */ /* 0x000fe20000004100 */
[C---:B------:R-:W-:Y:S01]  /*0c60*/  FADD.FTZ R145, -R154.reuse, R145 ;  /* 0x000000919a917221 */ /* 0x040fe20000010100 */
[--C-:B------:R-:W-:Y:S01]  /*0c70*/  HADD2.F32 R153, -RZ, R100.reuse.H0_H0 ;  /* 0x20000064ff997230 */ /* 0x100fe20000004100 */
[C---:B------:R-:W-:Y:S01]  /*0c80*/  FADD.FTZ R136, -R154.reuse, R137 ;  /* 0x000000899a887221 */ /* 0x040fe20000010100 */
[----:B------:R-:W-:Y:S01]  /*0c90*/  HADD2.F32 R155, -RZ, R100.H1_H1 ;  /* 0x30000064ff9b7230 */ /* 0x000fe20000004100 */
[C---:B------:R-:W-:Y:S01]  /*0ca0*/  FADD.FTZ R141, -R154.reuse, R96 ;  /* 0x000000609a8d7221 */ /* 0x040fe20000010100 */
[--C-:B------:R-:W-:Y:S01]  /*0cb0*/  HADD2.F32 R96, -RZ, R105.reuse.H1_H1 ;  /* 0x30000069ff607230 */ /* 0x100fe20000004100 */
[----:B------:R-:W-:Y:S01]  /*0cc0*/  FADD.FTZ R150, -R154, R97 ;  /* 0x000000619a967221 */ /* 0x000fe20000010100 */
[----:B------:R-:W-:Y:S01]  /*0cd0*/  HADD2.F32 R97, -RZ, R105.H0_H0 ;  /* 0x20000069ff617230 */ /* 0x000fe20000004100 */
[----:B------:R-:W-:Y:S01]  /*0ce0*/  FMUL.FTZ R102, R5, R102 ;  /* 0x0000006605667220 */ /* 0x000fe20000410000 */
[----:B------:R-:W-:-:S02]  /*0cf0*/  HADD2.F32 R105, -RZ, R109.H0_H0 ;  /* 0x2000006dff697230 */ /* 0x000fc40000004100 */
[----:B------:R-:W-:Y:S01]  /*0d00*/  HADD2.F32 R100, -RZ, R109.H1_H1 ;  /* 0x3000006dff647230 */ /* 0x000fe20000004100 */
[----:B------:R-:W-:Y:S01]  /*0d10*/  FADD.FTZ R132, -R154, R163 ;  /* 0x000000a39a847221 */ /* 0x000fe20000010100 */
[----:B------:R-:W-:Y:S01]  /*0d20*/  HADD2.F32 R92, -RZ, R92.H1_H1 ;  /* 0x3000005cff5c7230 */ /* 0x000fe20000004100 */
[C---:B------:R-:W-:Y:S01]  /*0d30*/  FMUL.FTZ R136, R5.reuse, R136 ;  /* 0x0000008805887220 */ /* 0x040fe20000410000 */
[----:B------:R-:W-:Y:S01]  /*0d40*/  HADD2.F32 R125, -RZ, R95.H0_H0 ;  /* 0x2000005fff7d7230 */ /* 0x000fe20000004100 */
[----:B------:R-:W-:Y:S01]  /*0d50*/  FFMA.FTZ R20, R102, R89, R20 ;  /* 0x0000005966147223 */ /* 0x000fe20000010014 */
[--C-:B------:R-:W-:Y:S01]  /*0d60*/  HADD2.F32 R109, -RZ, R111.reuse.H0_H0 ;  /* 0x2000006fff6d7230 */ /* 0x100fe20000004100 */
[----:B------:R-:W-:Y:S01]  /*0d70*/  FADD.FTZ R64, R64, R89 ;  /* 0x0000005940407221 */ /* 0x000fe20000010000 */
[----:B------:R-:W-:Y:S01]  /*0d80*/  HADD2.F32 R156, -RZ, R111.H1_H1 ;  /* 0x3000006fff9c7230 */ /* 0x000fe20000004100 */
[----:B------:R-:W-:Y:S01]  /*0d90*/  FMUL.FTZ R111, R5, R145 ;  /* 0x00000091056f7220 */ /* 0x000fe20000410000 */
[----:B------:R-:W-:Y:S01]  /*0da0*/  HADD2.F32 R139, -RZ, R91.H1_H1 ;  /* 0x3000005bff8b7230 */ /* 0x000fe20000004100 */
[----:B------:R-:W-:Y:S01]  /*0db0*/  FMUL.FTZ R89, R122, R89 ;  /* 0x000000597a597220 */ /* 0x000fe20000410000 */
[----:B------:R-:W-:Y:S01]  /*0dc0*/  HADD2.F32 R91, -RZ, R93.H0_H0 ;  /* 0x2000005dff5b7230 */ /* 0x000fe20000004100 */
[----:B------:R-:W-:-:S02]  /*0dd0*/  FADD.FTZ R146, -R154, R153 ;  /* 0x000000999a927221 */ /* 0x000fc40000010100 */
[C---:B------:R-:W-:Y:S02]  /*0de0*/  FADD.FTZ R133, -R154.reuse, R165 ;  /* 0x000000a59a857221 */ /* 0x040fe40000010100 */
[C---:B------:R-:W-:Y:S02]  /*0df0*/  FADD.FTZ R162, -R154.reuse, R155 ;  /* 0x0000009b9aa27221 */ /* 0x040fe40000010100 */
[----:B------:R-:W-:Y:S02]  /*0e00*/  FADD.FTZ R158, -R154, R99 ;  /* 0x000000639a9e7221 */ /* 0x000fe40000010100 */
[----:B------:R-:W-:Y:S02]  /*0e10*/  FMUL.FTZ R132, R5, R132 ;  /* 0x0000008405847220 */ /* 0x000fe40000410000 */
[----:B------:R-:W-:Y:S02]  /*0e20*/  FFMA.FTZ R21, R111, R92, R21 ;  /* 0x0000005c6f157223 */ /* 0x000fe40000010015 */
[----:B------:R-:W-:-:S02]  /*0e30*/  FADD.FTZ R65, R65, R92 ;  /* 0x0000005c41417221 */ /* 0x000fc40000010000 */
[-C--:B------:R-:W-:Y:S02]  /*0e40*/  FFMA.FTZ R26, R136, R125.reuse, R26 ;  /* 0x0000007d881a7223 */ /* 0x080fe4000001001a */
[----:B------:R-:W-:Y:S02]  /*0e50*/  FADD.FTZ R62, R62, R125 ;  /* 0x0000007d3e3e7221 */ /* 0x000fe40000010000 */
[----:B------:R-:W-:Y:S02]  /*0e60*/  FMUL.FTZ R153, R116, R125 ;  /* 0x0000007d74997220 */ /* 0x000fe40000410000 */
[----:B------:R-:W-:Y:S02]  /*0e70*/  FMUL.FTZ R92, R121, R92 ;  /* 0x0000005c795c7220 */ /* 0x000fe40000410000 */
[----:B------:R-:W-:Y:S02]  /*0e80*/  FADD.FTZ R125, RZ, R89 ;  /* 0x00000059ff7d7221 */ /* 0x000fe40000010000 */
[----:B------:R-:W-:Y:S01]  /*0e90*/  FFMA.FTZ R155, R102, R89, RZ ;  /* 0x00000059669b7223 */ /* 0x000fe200000100ff */
[----:B------:R-:W-:Y:S01]  /*0ea0*/  HADD2.F32 R88, -RZ, R93.H1_H1 ;  /* 0x3000005dff587230 */ /* 0x000fe20000004100 */
[----:B------:R-:W-:-:S02]  /*0eb0*/  FADD.FTZ R164, -R154, R151 ;  /* 0x000000979aa47221 */ /* 0x000fc40000010100 */
[C---:B------:R-:W-:Y:S02]  /*0ec0*/  FMUL.FTZ R133, R5.reuse, R133 ;  /* 0x0000008505857220 */ /* 0x040fe40000410000 */
[----:B------:R-:W-:Y:S02]  /*0ed0*/  FMUL.FTZ R151, R5, R158 ;  /* 0x0000009e05977220 */ /* 0x000fe40000410000 */
[-C--:B------:R-:W-:Y:S02]  /*0ee0*/  FFMA.FTZ R22, R132, R91.reuse, R22 ;  /* 0x0000005b84167223 */ /* 0x080fe40000010016 */
[----:B------:R-:W-:Y:S02]  /*0ef0*/  FADD.FTZ R66, R66, R91 ;  /* 0x0000005b42427221 */ /* 0x000fe40000010000 */
[----:B------:R-:W-:Y:S02]  /*0f00*/  FMUL.FTZ R91, R120, R91 ;  /* 0x0000005b785b7220 */ /* 0x000fe40000410000 */
[----:B------:R-:W-:-:S02]  /*0f10*/  FADD.FTZ R158, R125, R92 ;  /* 0x0000005c7d9e7221 */ /* 0x000fc40000010000 */
[----:B------:R-:W-:Y:S01]  /*0f20*/  FFMA.FTZ R155, R111, R92, R155 ;  /* 0x0000005c6f9b7223 */ /* 0x000fe2000001009b */
[----:B------:R-:W-:Y:S01]  /*0f30*/  HADD2.F32 R93, -RZ, R94.H0_H0 ;  /* 0x2000005eff5d7230 */ /* 0x000fe20000004100 */
[----:B------:R-:W-:Y:S02]  /*0f40*/  FMUL.FTZ R134, R5, R134 ;  /* 0x0000008605867220 */ /* 0x000fe40000410000 */
[-C--:B------:R-:W-:Y:S02]  /*0f50*/  FFMA.FTZ R23, R133, R88.reuse, R23 ;  /* 0x0000005885177223 */ /* 0x080fe40000010017 */
[----:B------:R-:W-:Y:S02]  /*0f60*/  FADD.FTZ R67, R67, R88 ;  /* 0x0000005843437221 */ /* 0x000fe40000010000 */
[----:B------:R-:W-:Y:S02]  /*0f70*/  FMUL.FTZ R88, R119, R88 ;  /* 0x0000005877587220 */ /* 0x000fe40000410000 */
[----:B------:R-:W-:-:S02]  /*0f80*/  FADD.FTZ R125, R158, R91 ;  /* 0x0000005b9e7d7221 */ /* 0x000fc40000010000 */
[----:B------:R-:W-:Y:S01]  /*0f90*/  FFMA.FTZ R155, R132, R91, R155 ;  /* 0x0000005b849b7223 */ /* 0x000fe2000001009b */
[----:B------:R-:W-:Y:S01]  /*0fa0*/  HADD2.F32 R94, -RZ, R94.H1_H1 ;  /* 0x3000005eff5e7230 */ /* 0x000fe20000004100 */
[----:B------:R-:W-:Y:S02]  /*0fb0*/  FMUL.FTZ R135, R5, R135 ;  /* 0x0000008705877220 */ /* 0x000fe40000410000 */
[-C--:B------:R-:W-:Y:S02]  /*0fc0*/  FFMA.FTZ R24, R134, R93.reuse, R24 ;  /* 0x0000005d86187223 */ /* 0x080fe40000010018 */
[----:B------:R-:W-:Y:S02]  /*0fd0*/  FADD.FTZ R60, R60, R93 ;  /* 0x0000005d3c3c7221 */ /* 0x000fe40000010000 */
[----:B------:R-:W-:Y:S02]  /*0fe0*/  FMUL.FTZ R93, R118, R93 ;  /* 0x0000005d765d7220 */ /* 0x000fe40000410000 */
[----:B------:R-:W-:-:S02]  /*0ff0*/  FADD.FTZ R158, R125, R88 ;  /* 0x000000587d9e7221 */ /* 0x000fc40000010000 */
[----:B------:R-:W-:Y:S01]  /*1000*/  FFMA.FTZ R155, R133, R88, R155 ;  /* 0x00000058859b7223 */ /* 0x000fe2000001009b */
[----:B------:R-:W-:Y:S01]  /*1010*/  HADD2.F32 R90, -RZ, R95.H1_H1 ;  /* 0x3000005fff5a7230 */ /* 0x000fe20000004100 */
[----:B------:R-:W-:Y:S01]  /*1020*/  FADD.FTZ R137, -R154, R139 ;  /* 0x0000008b9a897221 */ /* 0x000fe20000010100 */
[----:B------:R-:W-:Y:S01]  /*1030*/  HADD2.F32 R95, -RZ, R103.H0_H0 ;  /* 0x20000067ff5f7230 */ /* 0x000fe20000004100 */
[-C--:B------:R-:W-:Y:S02]  /*1040*/  FFMA.FTZ R25, R135, R94.reuse, R25 ;  /* 0x0000005e87197223 */ /* 0x080fe40000010019 */
[----:B------:R-:W-:Y:S02]  /*1050*/  FADD.FTZ R61, R61, R94 ;  /* 0x0000005e3d3d7221 */ /* 0x000fe40000010000 */
[----:B------:R-:W-:Y:S02]  /*1060*/  FMUL.FTZ R94, R117, R94 ;  /* 0x0000005e755e7220 */ /* 0x000fe40000410000 */
[----:B------:R-:W-:-:S02]  /*1070*/  FADD.FTZ R125, R158, R93 ;  /* 0x0000005d9e7d7221 */ /* 0x000fc40000010000 */
[----:B------:R-:W-:Y:S02]  /*1080*/  FFMA.FTZ R155, R134, R93, R155 ;  /* 0x0000005d869b7223 */ /* 0x000fe4000001009b */
[C---:B------:R-:W-:Y:S02]  /*1090*/  FADD.FTZ R138, -R154.reuse, R159 ;  /* 0x0000009f9a8a7221 */ /* 0x040fe40000010100 */
[----:B------:R-:W-:Y:S02]  /*10a0*/  FMUL.FTZ R137, R5, R137 ;  /* 0x0000008905897220 */ /* 0x000fe40000410000 */
[----:B------:R-:W-:Y:S02]  /*10b0*/  FADD.FTZ R158, R125, R94 ;  /* 0x0000005e7d9e7221 */ /* 0x000fe40000010000 */
[----:B------:R-:W-:Y:S02]  /*10c0*/  FFMA.FTZ R155, R135, R94, R155 ;  /* 0x0000005e879b7223 */ /* 0x000fe4000001009b */
[C---:B------:R-:W-:Y:S01]  /*10d0*/  FADD.FTZ R152, -R154.reuse, R95 ;  /* 0x0000005f9a987221 */ /* 0x040fe20000010100 */
[----:B------:R-:W-:Y:S01]  /*10e0*/  HADD2.F32 R95, -RZ, R104.H0_H0 ;  /* 0x20000068ff5f7230 */ /* 0x000fe20000004100 */
[----:B------:R-:W-:-:S02]  /*10f0*/  FADD.FTZ R139, -R154, R161 ;  /* 0x000000a19a8b7221 */ /* 0x000fc40000010100 */
[----:B------:R-:W-:Y:S02]  /*1100*/  FMUL.FTZ R138, R5, R138 ;  /* 0x0000008a058a7220 */ /* 0x000fe40000410000 */
[-C--:B------:R-:W-:Y:S02]  /*1110*/  FFMA.FTZ R27, R137, R90.reuse, R27 ;  /* 0x0000005a891b7223 */ /* 0x080fe4000001001b */
[----:B------:R-:W-:Y:S02]  /*1120*/  FADD.FTZ R63, R63, R90 ;  /* 0x0000005a3f3f7221 */ /* 0x000fe40000010000 */
[----:B------:R-:W-:Y:S02]  /*1130*/  FMUL.FTZ R90, R115, R90 ;  /* 0x0000005a735a7220 */ /* 0x000fe40000410000 */
[----:B------:R-:W-:Y:S02]  /*1140*/  FADD.FTZ R125, R158, R153 ;  /* 0x000000999e7d7221 */ /* 0x000fe40000010000 */
[----:B------:R-:W-:Y:S01]  /*1150*/  FFMA.FTZ R155, R136, R153, R155 ;  /* 0x00000099889b7223 */ /* 0x000fe2000001009b */
[----:B------:R-:W-:Y:S01]  /*1160*/  HADD2.F32 R104, -RZ, R104.H1_H1 ;  /* 0x30000068ff687230 */ /* 0x000fe20000004100 */
[----:B------:R-:W-:-:S02]  /*1170*/  FADD.FTZ R140, -R154, R140 ;  /* 0x0000008c9a8c7221 */ /* 0x000fc40000010100 */
[----:B------:R-:W-:Y:S02]  /*1180*/  FMUL.FTZ R139, R5, R139 ;  /* 0x0000008b058b7220 */ /* 0x000fe40000410000 */
[-C--:B------:R-:W-:Y:S02]  /*1190*/  FFMA.FTZ R28, R138, R95.reuse, R28 ;  /* 0x0000005f8a1c7223 */ /* 0x080fe4000001001c */
[----:B------:R-:W-:Y:S02]  /*11a0*/  FADD.FTZ R56, R56, R95 ;  /* 0x0000005f38387221 */ /* 0x000fe40000010000 */
[----:B------:R-:W-:Y:S02]  /*11b0*/  FMUL.FTZ R95, R114, R95 ;  /* 0x0000005f725f7220 */ /* 0x000fe40000410000 */
[----:B------:R-:W-:Y:S02]  /*11c0*/  FADD.FTZ R158, R125, R90 ;  /* 0x0000005a7d9e7221 */ /* 0x000fe40000010000 */
[----:B------:R-:W-:Y:S01]  /*11d0*/  FFMA.FTZ R155, R137, R90, R155 ;  /* 0x0000005a899b7223 */ /* 0x000fe2000001009b */
[----:B------:R-:W-:Y:S01]  /*11e0*/  HADD2.F32 R143, -RZ, R98.H0_H0 ;  /* 0x20000062ff8f7230 */ /* 0x000fe20000004100 */
[----:B------:R-:W-:-:S02]  /*11f0*/  FMUL.FTZ R140, R5, R140 ;  /* 0x0000008c058c7220 */ /* 0x000fc40000410000 */
        /* <DEDUP_REMOVED lines=14> */
[----:B------:R-:W-:Y:S01]  /*12e0*/  FADD.FTZ R143, -R154, R157 ;  /* 0x0000009d9a8f7221 */ /* 0x000fe20000010100 */
[--C-:B------:R-:W-:Y:S01]  /*12f0*/  HADD2.F32 R147, -RZ, R101.reuse.H0_H0 ;  /* 0x20000065ff937230 */ /* 0x100fe20000004100 */
[----:B------:R-:W-:Y:S01]  /*1300*/  FMUL.FTZ R142, R5, R142 ;  /* 0x0000008e058e7220 */ /* 0x000fe20000410000 */
[----:B------:R-:W-:Y:S01]  /*1310*/  HADD2.F32 R101, -RZ, R101.H1_H1 ;  /* 0x30000065ff657230 */ /* 0x000fe20000004100 */
[----:B------:R-:W-:-:S02]  /*1320*/  FFMA.FTZ R31, R141, R96, R31 ;  /* 0x000000608d1f7223 */ /* 0x000fc4000001001f */
[----:B------:R-:W-:Y:S02]  /*1330*/  FADD.FTZ R59, R59, R96 ;  /* 0x000000603b3b7221 */ /* 0x000fe40000010000 */
[----:B------:R-:W-:Y:S02]  /*1340*/  FMUL.FTZ R96, R19, R96 ;  /* 0x0000006013607220 */ /* 0x000fe40000410000 */
[----:B------:R-:W-:Y:S02]  /*1350*/  FADD.FTZ R125, R158, R97 ;  /* 0x000000619e7d7221 */ /* 0x000fe40000010000 */
[----:B------:R-:W-:Y:S01]  /*1360*/  FFMA.FTZ R155, R140, R97, R155 ;  /* 0x000000618c9b7223 */ /* 0x000fe2000001009b */
[----:B------:R-:W-:Y:S01]  /*1370*/  HADD2.F32 R106, -RZ, R106.H1_H1 ;  /* 0x3000006aff6a7230 */ /* 0x000fe20000004100 */
        /* <DEDUP_REMOVED lines=8> */
[----:B------:R-:W-:Y:S01]  /*1400*/  HADD2.F32 R101, -RZ, R107.H0_H0 ;  /* 0x2000006bff657230 */ /* 0x000fe20000004100 */
        /* <DEDUP_REMOVED lines=11> */
[----:B------:R-:W-:Y:S02]  /*14c0*/  FADD.FTZ R148, -R154, R147 ;  /* 0x000000939a947221 */ /* 0x000fe40000010100 */
[----:B------:R-:W-:Y:S02]  /*14d0*/  FMUL.FTZ R101, R16, R101 ;  /* 0x0000006510657220 */ /* 0x000fe40000410000 */
[----:B------:R-:W-:Y:S02]  /*14e0*/  FADD.FTZ R158, R125, R106 ;  /* 0x0000006a7d9e7221 */ /* 0x000fe40000010000 */
[----:B------:R-:W-:Y:S02]  /*14f0*/  FFMA.FTZ R155, R143, R106, R155 ;  /* 0x0000006a8f9b7223 */ /* 0x000fe4000001009b */
[----:B------:R-:W-:Y:S01]  /*1500*/  FADD.FTZ R154, -R154, R103 ;  /* 0x000000679a9a7221 */ /* 0x000fe20000010100 */
        /* <DEDUP_REMOVED lines=50> */
[----:B------:R-:W-:Y:S02]  /*1830*/  FMUL.FTZ R154, R5, R154 ;  /* 0x0000009a059a7220 */ /* 0x000fe40000410000 */
[----:B------:R-:W-:Y:S02]  /*1840*/  FMUL.FTZ R157, R7, R156 ;  /* 0x0000009c079d7220 */ /* 0x000fe40000410000 */
[----:B------:R-:W-:-:S02]  /*1850*/  FADD.FTZ R158, R158, R155 ;  /* 0x0000009b9e9e7221 */ /* 0x000fc40000010000 */
[----:B------:R-:W-:Y:S02]  /*1860*/  FFMA.FTZ R109, R152, R155, R109 ;  /* 0x0000009b986d7223 */ /* 0x000fe4000001006d */
[----:B------:R-:W-:Y:S02]  /*1870*/  FFMA.FTZ R43, R154, R156, R43 ;  /* 0x0000009c9a2b7223 */ /* 0x000fe4000001002b */
[----:B------:R-:W-:Y:S02]  /*1880*/  FADD.FTZ R47, R47, R156 ;  /* 0x0000009c2f2f7221 */ /* 0x000fe40000010000 */
[----:B------:R-:W-:Y:S02]  /*1890*/  FADD.FTZ R165, R158, R157 ;  /* 0x0000009d9ea57221 */ /* 0x000fe40000010000 */
[----:B------:R-:W-:Y:S02]  /*18a0*/  FFMA.FTZ R109, R154, R157, R109 ;  /* 0x0000009d9a6d7223 */ /* 0x000fe4000001006d */
.L_x_1698:
[----:B0-----:R-:W-:Y:S05]  /*18b0*/  BSYNC B1 ;  /* 0x0000000000017941 */ /* 0x001fea0003800000 */
.L_x_1696:
[----:B-----5:R-:W-:Y:S02]  /*18c0*/  MOV R125, R126 ;  /* 0x0000007e007d7202 */ /* 0x020fe40000000f00 */
[----:B------:R-:W-:-:S02]  /*18d0*/  MOV R156, R128 ;  /* 0x00000080009c7202 */ /* 0x000fc40000000f00 */
[----:B------:R-:W-:Y:S02]  /*18e0*/  MOV R158, R130 ;  /* 0x00000082009e7202 */ /* 0x000fe40000000f00 */
[----:B------:R-:W-:Y:S02]  /*18f0*/  PRMT R162, R125, 0x7610, R162 ;  /* 0x000076107da27816 */ /* 0x000fe400000000a2 */
[----:B------:R-:W-:Y:S02]  /*1900*/  PRMT R161, R156, 0x7610, R161 ;  /* 0x000076109ca17816 */ /* 0x000fe400000000a1 */
[----:B------:R-:W-:Y:S01]  /*1910*/  PRMT R160, R158, 0x7610, R160 ;  /* 0x000076109ea07816 */ /* 0x000fe200000000a0 */
[----:B------:R-:W-:Y:S05]  /*1920*/  BRA.DIV ~URZ, `(.L_x_1699) ;  /* 0x00002de27f007947 */ /* 0x000fea000b800000 */
[----:B------:R0:W1:Y:S02]  /*1930*/  SHFL.BFLY PT, R163, R165, 0x1, 0x1f ;  /* 0x0c201f00a5a37f89 */ /* 0x00006400000e0000 */
.L_x_1774:
[----:B------:R-:W-:Y:S05]  /*1940*/  BRA.DIV ~URZ, `(.L_x_1700) ;  /* 0x00002e427f007947 */ /* 0x000fea000b800000 */
[----:B01----:R-:W-:Y:S01]  /*1950*/  FADD.FTZ R165, R163, R165 ;  /* 0x000000a5a3a57221 */ /* 0x003fe20000010000 */
[----:B------:R-:W0:Y:S04]  /*1960*/  SHFL.BFLY PT, R156, R109, 0x1, 0x1f ;  /* 0x0c201f006d9c7f89 */ /* 0x000e2800000e0000 */
[----:B------:R-:W1:Y:S01]  /*1970*/  SHFL.BFLY PT, R125, R165, 0x2, 0x1f ;  /* 0x0c401f00a57d7f89 */ /* 0x000e6200000e0000 */
[----:B0-----:R-:W-:-:S02]  /*1980*/  FADD.FTZ R156, R156, R109 ;  /* 0x0000006d9c9c7221 */ /* 0x001fc40000010000 */
        /* <DEDUP_REMOVED lines=13> */
.L_x_1775:
        /* <DEDUP_REMOVED lines=22> */
.L_x_1702:
        /* <DEDUP_REMOVED lines=11> */
.L_x_1703:
[----:B------:R-:W-:Y:S05]  /*1c70*/  BSYNC B1 ;  /* 0x0000000000017941 */ /* 0x000fea0003800000 */
.L_x_1701:
[----:B------:R-:W-:Y:S01]  /*1c80*/  ISETP.NE.U32.AND P0, PT, RZ, c[0x0][0x258], PT ;  /* 0x00009600ff007a0c */ /* 0x000fe20003f05070 */
[----:B------:R-:W-:Y:S01]  /*1c90*/  @P2 FMUL.FTZ R158, R156, c[0x0][0x1ec] ;  /* 0x00007b009c9e2a20 */ /* 0x000fe20000410000 */
[----:B------:R-:W-:Y:S01]  /*1ca0*/  @P2 LOP3.LUT P4, RZ, R162, 0xff, RZ, 0xc0, !PT ;  /* 0x000000ffa2ff2812 */ /* 0x000fe2000788c0ff */
[----:B------:R-:W-:Y:S01]  /*1cb0*/  BSSY B1, `(.L_x_1704) ;  /* 0x0000014000017945 */ /* 0x000fe20003800000 */
[----:B------:R-:W-:Y:S01]  /*1cc0*/  ISETP.NE.AND.EX P0, PT, RZ, c[0x0][0x25c], PT, P0 ;  /* 0x00009700ff007a0c */ /* 0x000fe20003f05300 */
[----:B------:R-:W-:-:S05]  /*1cd0*/  @P2 FMUL.FTZ R158, R158, c[0x0][0x1e8] ;  /* 0x00007a009e9e2a20 */ /* 0x000fca0000410000 */
[----:B------:R-:W-:-:S04]  /*1ce0*/  @P2 FSEL R158, R158, RZ, P4 ;  /* 0x000000ff9e9e2208 */ /* 0x000fc80002000000 */
[----:B------:R-:W-:-:S03]  /*1cf0*/  @P2 F2FP.PACK_AB R158, RZ, R158 ;  /* 0x0000009eff9e223e */ /* 0x000fc600000000ff */
        /* <DEDUP_REMOVED lines=8> */
.L_x_1705:
[----:B------:R-:W-:-:S04]  /*1d80*/  ISETP.NE.AND P4, PT, R6, RZ, PT ;  /* 0x000000ff0600720c */ /* 0x000fc80003f85270 */
[----:B------:R-:W-:-:S05]  /*1d90*/  FSEL R156, R109, RZ, !P4 ;  /* 0x000000ff6d9c7208 */ /* 0x000fca0006000000 */
[----:B------:R-:W-:-:S04]  /*1da0*/  FFMA.FTZ R159, R111, R125, R156 ;  /* 0x0000007d6f9f7223 */ /* 0x000fc8000001009c */
[----:B------:R-:W-:Y:S01]  /*1db0*/  FADD.FTZ R156, R92, -R159 ;  /* 0x8000009f5c9c7221 */ /* 0x000fe20000010000 */
[----:B------:R-:W-:-:S03]  /*1dc0*/  @P3 HADD2.F32 R159, -RZ, R68.H1_H1 ;  /* 0x30000044ff9f3230 */ /* 0x000fc60000004100 */
[----:B------:R-:W-:-:S04]  /*1dd0*/  FMUL.FTZ R156, R5, R156 ;  /* 0x0000009c059c7220 */ /* 0x000fc80000410000 */
[----:B------:R-:W-:Y:S02]  /*1de0*/  @P3 FADD.FTZ R156, R156, R159 ;  /* 0x0000009f9c9c3221 */ /* 0x000fe40000010000 */
.L_x_1706:
[----:B------:R-:W-:Y:S05]  /*1df0*/  BSYNC B1 ;  /* 0x0000000000017941 */ /* 0x000fea0003800000 */
.L_x_1704:
        /* <DEDUP_REMOVED lines=14> */
.L_x_1708:
[----:B------:R-:W-:Y:S01]  /*1ee0*/  ISETP.NE.AND P4, PT, R6, RZ, PT ;  /* 0x000000ff0600720c */ /* 0x000fe20003f85270 */
[----:B------:R-:W-:-:S03]  /*1ef0*/  @P3 HADD2.F32 R159, -RZ, R69.H0_H0 ;  /* 0x20000045ff9f3230 */ /* 0x000fc60000004100 */
[----:B------:R-:W-:-:S05]  /*1f00*/  FSEL R156, R109, RZ, !P4 ;  /* 0x000000ff6d9c7208 */ /* 0x000fca0006000000 */
[----:B------:R-:W-:-:S04]  /*1f10*/  FFMA.FTZ R156, R132, R125, R156 ;  /* 0x0000007d849c7223 */ /* 0x000fc8000001009c */
[----:B------:R-:W-:-:S04]  /*1f20*/  FADD.FTZ R156, R91, -R156 ;  /* 0x8000009c5b9c7221 */ /* 0x000fc80000010000 */
[----:B------:R-:W-:-:S04]  /*1f30*/  FMUL.FTZ R156, R5, R156 ;  /* 0x0000009c059c7220 */ /* 0x000fc80000410000 */
[----:B------:R-:W-:Y:S02]  /*1f40*/  @P3 FADD.FTZ R156, R156, R159 ;  /* 0x0000009f9c9c3221 */ /* 0x000fe40000010000 */
.L_x_1709:
[----:B------:R-:W-:Y:S05]  /*1f50*/  BSYNC B1 ;  /* 0x0000000000017941 */ /* 0x000fea0003800000 */
.L_x_1707:
        /* <DEDUP_REMOVED lines=14> */
.L_x_1711:
[----:B------:R-:W-:-:S04]  /*2040*/  ISETP.NE.AND P4, PT, R6, RZ, PT ;  /* 0x000000ff0600720c */ /* 0x000fc80003f85270 */
[----:B------:R-:W-:-:S05]  /*2050*/  FSEL R156, R109, RZ, !P4 ;  /* 0x000000ff6d9c7208 */ /* 0x000fca0006000000 */
[----:B------:R-:W-:-:S04]  /*2060*/  FFMA.FTZ R159, R133, R125, R156 ;  /* 0x0000007d859f7223 */ /* 0x000fc8000001009c */
[----:B------:R-:W-:Y:S01]  /*2070*/  FADD.FTZ R156, R88, -R159 ;  /* 0x8000009f589c7221 */ /* 0x000fe20000010000 */
[----:B------:R-:W-:-:S03]  /*2080*/  @P3 HADD2.F32 R159, -RZ, R69.H1_H1 ;  /* 0x30000045ff9f3230 */ /* 0x000fc60000004100 */
[----:B------:R-:W-:-:S04]  /*2090*/  FMUL.FTZ R156, R5, R156 ;  /* 0x0000009c059c7220 */ /* 0x000fc80000410000 */
[----:B------:R-:W-:Y:S02]  /*20a0*/  @P3 FADD.FTZ R156, R156, R159 ;  /* 0x0000009f9c9c3221 */ /* 0x000fe40000010000 */
.L_x_1712:
[----:B------:R-:W-:Y:S05]  /*20b0*/  BSYNC B1 ;  /* 0x0000000000017941 */ /* 0x000fea0003800000 */
.L_x_1710:
        /* <DEDUP_REMOVED lines=14> */
.L_x_1714:
[----:B------:R-:W-:Y:S01]  /*21a0*/  ISETP.NE.AND P4, PT, R6, RZ, PT ;  /* 0x000000ff0600720c */ /* 0x000fe20003f85270 */
[----:B------:R-:W-:-:S03]  /*21b0*/  @P3 HADD2.F32 R159, -RZ, R70.H0_H0 ;  /* 0x20000046ff9f3230 */ /* 0x000fc60000004100 */
[----:B------:R-:W-:-:S05]  /*21c0*/  FSEL R156, R109, RZ, !P4 ;  /* 0x000000ff6d9c7208 */ /* 0x000fca0006000000 */
[----:B------:R-:W-:-:S04]  /*21d0*/  FFMA.FTZ R156, R134, R125, R156 ;  /* 0x0000007d869c7223 */ /* 0x000fc8000001009c */
[----:B------:R-:W-:-:S04]  /*21e0*/  FADD.FTZ R156, R93, -R156 ;  /* 0x8000009c5d9c7221 */ /* 0x000fc80000010000 */
[----:B------:R-:W-:-:S04]  /*21f0*/  FMUL.FTZ R156, R5, R156 ;  /* 0x0000009c059c7220 */ /* 0x000fc80000410000 */
[----:B------:R-:W-:Y:S02]  /*2200*/  @P3 FADD.FTZ R156, R156, R159 ;  /* 0x0000009f9c9c3221 */ /* 0x000fe40000010000 */
.L_x_1715:
[----:B------:R-:W-:Y:S05]  /*2210*/  BSYNC B1 ;  /* 0x0000000000017941 */ /* 0x000fea0003800000 */
.L_x_1713:
        /* <DEDUP_REMOVED lines=14> */
.L_x_1717:
[----:B------:R-:W-:-:S04]  /*2300*/  ISETP.NE.AND P4, PT, R6, RZ, PT ;  /* 0x000000ff0600720c */ /* 0x000fc80003f85270 */
[----:B------:R-:W-:-:S05]  /*2310*/  FSEL R156, R109, RZ, !P4 ;  /* 0x000000ff6d9c7208 */ /* 0x000fca0006000000 */
[----:B------:R-:W-:-:S04]  /*2320*/  FFMA.FTZ R159, R135, R125, R156 ;  /* 0x0000007d879f7223 */ /* 0x000fc8000001009c */
[----:B------:R-:W-:Y:S01]  /*2330*/  FADD.FTZ R156, R94, -R159 ;  /* 0x8000009f5e9c7221 */ /* 0x000fe20000010000 */
[----:B------:R-:W-:-:S03]  /*2340*/  @P3 HADD2.F32 R159, -RZ, R70.H1_H1 ;  /* 0x30000046ff9f3230 */ /* 0x000fc60000004100 */
[----:B------:R-:W-:-:S04]  /*2350*/  FMUL.FTZ R156, R5, R156 ;  /* 0x0000009c059c7220 */ /* 0x000fc80000410000 */
[----:B------:R-:W-:Y:S02]  /*2360*/  @P3 FADD.FTZ R156, R156, R159 ;  /* 0x0000009f9c9c3221 */ /* 0x000fe40000010000 */
.L_x_1718:
[----:B------:R-:W-:Y:S05]  /*2370*/  BSYNC B1 ;  /* 0x0000000000017941 */ /* 0x000fea0003800000 */
.L_x_1716:
        /* <DEDUP_REMOVED lines=14> */
.L_x_1720:
[----:B------:R-:W-:Y:S01]  /*2460*/  ISETP.NE.AND P4, PT, R6, RZ, PT ;  /* 0x000000ff0600720c */ /* 0x000fe20003f85270 */
[----:B------:R-:W-:-:S03]  /*2470*/  @P3 HADD2.F32 R159, -RZ, R71.H0_H0 ;  /* 0x20000047ff9f3230 */ /* 0x000fc60000004100 */
[----:B------:R-:W-:-:S05]  /*2480*/  FSEL R156, R109, RZ, !P4 ;  /* 0x000000ff6d9c7208 */ /* 0x000fca0006000000 */
[----:B------:R-:W-:-:S04]  /*2490*/  FFMA.FTZ R156, R136, R125, R156 ;  /* 0x0000007d889c7223 */ /* 0x000fc8000001009c */
[----:B------:R-:W-:-:S04]  /*24a0*/  FADD.FTZ R156, R153, -R156 ;  /* 0x8000009c999c7221 */ /* 0x000fc80000010000 */
[----:B------:R-:W-:-:S04]  /*24b0*/  FMUL.FTZ R156, R5, R156 ;  /* 0x0000009c059c7220 */ /* 0x000fc80000410000 */
[----:B------:R-:W-:Y:S02]  /*24c0*/  @P3 FADD.FTZ R156, R156, R159 ;  /* 0x0000009f9c9c3221 */ /* 0x000fe40000010000 */
.L_x_1721:
[----:B------:R-:W-:Y:S05]  /*24d0*/  BSYNC B1 ;  /* 0x0000000000017941 */ /* 0x000fea0003800000 */
.L_x_1719:
        /* <DEDUP_REMOVED lines=14> */
.L_x_1723:
[----:B------:R-:W-:-:S04]  /*25c0*/  ISETP.NE.AND P4, PT, R6, RZ, PT ;  /* 0x000000ff0600720c */ /* 0x000fc80003f85270 */
[----:B------:R-:W-:-:S05]  /*25d0*/  FSEL R156, R109, RZ, !P4 ;  /* 0x000000ff6d9c7208 */ /* 0x000fca0006000000 */
[----:B------:R-:W-:-:S04]  /*25e0*/  FFMA.FTZ R159, R137, R125, R156 ;  /* 0x0000007d899f7223 */ /* 0x000fc8000001009c */
[----:B------:R-:W-:Y:S01]  /*25f0*/  FADD.FTZ R156, R90, -R159 ;  /* 0x8000009f5a9c7221 */ /* 0x000fe20000010000 */
[----:B------:R-:W-:-:S03]  /*2600*/  @P3 HADD2.F32 R159, -RZ, R71.H1_H1 ;  /* 0x30000047ff9f3230 */ /* 0x000fc60000004100 */
[----:B------:R-:W-:-:S04]  /*2610*/  FMUL.FTZ R156, R5, R156 ;  /* 0x0000009c059c7220 */ /* 0x000fc80000410000 */
[----:B------:R-:W-:Y:S02]  /*2620*/  @P3 FADD.FTZ R156, R156, R159 ;  /* 0x0000009f9c9c3221 */ /* 0x000fe40000010000 */
.L_x_1724:
[----:B------:R-:W-:Y:S05]  /*2630*/  BSYNC B1 ;  /* 0x0000000000017941 */ /* 0x000fea0003800000 */
.L_x_1722:
[----:B------:R-:W-:Y:S01]  /*2640*/  @P2 FMUL.FTZ R126, R156, c[0x0][0x1ec] ;  /* 0x00007b009c7e2a20 */ /* 0x000fe20000410000 */
[----:B------:R-:W-:Y:S01]  /*2650*/  @P2 LOP3.LUT P4, RZ, R127, 0xff000000, RZ, 0xc0, !PT ;  /* 0xff0000007fff2812 */ /* 0x000fe2000788c0ff */
[----:B------:R-:W-:Y:S01]  /*2660*/  BSSY B1, `(.L_x_1725) ;  /* 0x0000019000017945 */ /* 0x000fe20003800000 */
[----:B------:R-:W-:Y:S01]  /*2670*/  @P0 MOV R158, 0x10 ;  /* 0x00000010009e0802 */ /* 0x000fe20000000f00 */
[----:B------:R-:W-:Y:S01]  /*2680*/  @P2 FMUL.FTZ R126, R126, c[0x0][0x1e8] ;  /* 0x00007a007e7e2a20 */ /* 0x000fe20000410000 */
[----:B------:R-:W-:Y:S02]  /*2690*/  @P0 F2FP.PACK_AB R156, RZ, R156 ;  /* 0x0000009cff9c023e */ /* 0x000fe400000000ff */
[----:B------:R-:W-:Y:S01]  /*26a0*/  @P2 MOV R127, 0x10 ;  /* 0x00000010007f2802 */ /* 0x000fe20000000f00 */
[----:B------:R-:W-:Y:S01]  /*26b0*/  @P0 IMAD.WIDE.U32 R158, R3, R158, c[0x0][0x258] ;  /* 0x00009600039e0625 */ /* 0x000fe200078e009e */
[----:B------:R-:W-:Y:S02]  /*26c0*/  @P2 FSEL R126, R126, RZ, P4 ;  /* 0x000000ff7e7e2208 */ /* 0x000fe40002000000 */
[----:B------:R-:W-:-:S02]  /*26d0*/  @P0 PRMT R83, R83, 0x5410, R156 ;  /* 0x0000541053530816 */ /* 0x000fc4000000009c */
[----:B------:R-:W-:-:S03]  /*26e0*/  @P2 F2FP.PACK_AB R126, RZ, R126 ;  /* 0x0000007eff7e223e */ /* 0x000fc600000000ff */
[----:B------:R0:W-:Y:S01]  /*26f0*/  @P0 STG.E.128 [R158.64], R80 ;  /* 0x000000509e000986 */ /* 0x0001e2000c101d04 */
[----:B------:R-:W-:Y:S01]  /*2700*/  @P2 PRMT R87, R87, 0x5410, R126 ;  /* 0x0000541057572816 */ /* 0x000fe2000000007e */
[----:B------:R-:W-:-:S05]  /*2710*/  @P2 IMAD.WIDE.U32 R126, R4, R127, c[0x0][0x248] ;  /* 0x00009200047e2625 */ /* 0x000fca00078e007f */
[----:B------:R0:W-:Y:S01]  /*2720*/  @P2 STG.E.128 [R126.64], R84 ;  /* 0x000000547e002986 */ /* 0x0001e2000c101d04 */
[----:B------:R-:W-:Y:S05]  /*2730*/  @P1 BRA `(.L_x_1726) ;  /* 0x0000004000001947 */ /* 0x000fea0003800000 */
[----:B0-----:R-:W-:Y:S01]  /*2740*/  HFMA2.MMA R126, -RZ, RZ, 0, 0 ;  /* 0x00000000ff7e7435 */ /* 0x001fe200000001ff */
[----:B------:R-:W-:Y:S05]  /*2750*/  @!P3 BRA `(.L_x_1727) ;  /* 0x000000900000b947 */ /* 0x000fea0003800000 */
[----:B------:R-:W-:Y:S01]  /*2760*/  HADD2.F32 R126, -RZ, R72.H0_H0 ;  /* 0x20000048ff7e7230 */ /* 0x000fe20000004100 */
[----:B------:R-:W-:Y:S05]  /*2770*/  BRA `(.L_x_1727) ;  /* 0x0000007000007947 */ /* 0x000fea0003800000 */
.L_x_1726:
[----:B------:R-:W-:Y:S01]  /*2780*/  ISETP.NE.AND P4, PT, R6, RZ, PT ;  /* 0x000000ff0600720c */ /* 0x000fe20003f85270 */
[----:B------:R-:W-:-:S03]  /*2790*/  @P3 HADD2.F32 R3, -RZ, R72.H0_H0 ;  /* 0x20000048ff033230 */ /* 0x000fc60000004100 */
[----:B0-----:R-:W-:-:S05]  /*27a0*/  FSEL R126, R109, RZ, !P4 ;  /* 0x000000ff6d7e7208 */ /* 0x001fca0006000000 */
[----:B------:R-:W-:-:S04]  /*27b0*/  FFMA.FTZ R126, R138, R125, R126 ;  /* 0x0000007d8a7e7223 */ /* 0x000fc8000001007e */
[----:B------:R-:W-:-:S04]  /*27c0*/  FADD.FTZ R126, R95, -R126 ;  /* 0x8000007e5f7e7221 */ /* 0x000fc80000010000 */
[----:B------:R-:W-:-:S04]  /*27d0*/  FMUL.FTZ R126, R5, R126 ;  /* 0x0000007e057e7220 */ /* 0x000fc80000410000 */
[----:B------:R-:W-:Y:S02]  /*27e0*/  @P3 FADD.FTZ R126, R126, R3 ;  /* 0x000000037e7e3221 */ /* 0x000fe40000010000 */
.L_x_1727:
[----:B------:R-:W-:Y:S05]  /*27f0*/  BSYNC B1 ;  /* 0x0000000000017941 */ /* 0x000fea0003800000 */
.L_x_1725:
        /* <DEDUP_REMOVED lines=14> */
.L_x_1729:
[----:B------:R-:W-:-:S04]  /*28e0*/  ISETP.NE.AND P4, PT, R6, RZ, PT ;  /* 0x000000ff0600720c */ /* 0x000fc80003f85270 */
[----:B------:R-:W-:-:S05]  /*28f0*/  FSEL R126, R109, RZ, !P4 ;  /* 0x000000ff6d7e7208 */ /* 0x000fca0006000000 */
[----:B------:R-:W-:-:S04]  /*2900*/  FFMA.FTZ R3, R139, R125, R126 ;  /* 0x0000007d8b037223 */ /* 0x000fc8000001007e */
[----:B------:R-:W-:Y:S01]  /*2910*/  FADD.FTZ R126, R104, -R3 ;  /* 0x80000003687e7221 */ /* 0x000fe20000010000 */
[----:B------:R-:W-:-:S03]  /*2920*/  @P3 HADD2.F32 R3, -RZ, R72.H1_H1 ;  /* 0x30000048ff033230 */ /* 0x000fc60000004100 */
[----:B------:R-:W-:-:S04]  /*2930*/  FMUL.FTZ R126, R5, R126 ;  /* 0x0000007e057e7220 */ /* 0x000fc80000410000 */
[----:B------:R-:W-:Y:S02]  /*2940*/  @P3 FADD.FTZ R126, R126, R3 ;  /* 0x000000037e7e3221 */ /* 0x000fe40000010000 */
.L_x_1730:
[----:B------:R-:W-:Y:S05]  /*2950*/  BSYNC B1 ;  /* 0x0000000000017941 */ /* 0x000fea0003800000 */
.L_x_1728:
        /* <DEDUP_REMOVED lines=14> */
.L_x_1732:
[----:B------:R-:W-:Y:S01]  /*2a40*/  ISETP.NE.AND P4, PT, R6, RZ, PT ;  /* 0x000000ff0600720c */ /* 0x000fe20003f85270 */
[----:B------:R-:W-:-:S03]  /*2a50*/  @P3 HADD2.F32 R3, -RZ, R73.H0_H0 ;  /* 0x20000049ff033230 */ /* 0x000fc60000004100 */
[----:B------:R-:W-:-:S05]  /*2a60*/  FSEL R126, R109, RZ, !P4 ;  /* 0x000000ff6d7e7208 */ /* 0x000fca0006000000 */
[----:B------:R-:W-:-:S04]  /*2a70*/  FFMA.FTZ R126, R140, R125, R126 ;  /* 0x0000007d8c7e7223 */ /* 0x000fc8000001007e */
[----:B------:R-:W-:-:S04]  /*2a80*/  FADD.FTZ R126, R97, -R126 ;  /* 0x8000007e617e7221 */ /* 0x000fc80000010000 */
[----:B------:R-:W-:-:S04]  /*2a90*/  FMUL.FTZ R126, R5, R126 ;  /* 0x0000007e057e7220 */ /* 0x000fc80000410000 */
[----:B------:R-:W-:Y:S02]  /*2aa0*/  @P3 FADD.FTZ R126, R126, R3 ;  /* 0x000000037e7e3221 */ /* 0x000fe40000010000 */
.L_x_1733:
[----:B------:R-:W-:Y:S05]  /*2ab0*/  BSYNC B1 ;  /* 0x0000000000017941 */ /* 0x000fea0003800000 */
.L_x_1731:
        /* <DEDUP_REMOVED lines=14> */
.L_x_1735:
[----:B------:R-:W-:-:S04]  /*2ba0*/  ISETP.NE.AND P4, PT, R6, RZ, PT ;  /* 0x000000ff0600720c */ /* 0x000fc80003f85270 */
[----:B------:R-:W-:-:S05]  /*2bb0*/  FSEL R126, R109, RZ, !P4 ;  /* 0x000000ff6d7e7208 */ /* 0x000fca0006000000 */
[----:B------:R-:W-:-:S04]  /*2bc0*/  FFMA.FTZ R3, R141, R125, R126 ;  /* 0x0000007d8d037223 */ /* 0x000fc8000001007e */
[----:B------:R-:W-:Y:S01]  /*2bd0*/  FADD.FTZ R126, R96, -R3 ;  /* 0x80000003607e7221 */ /* 0x000fe20000010000 */
[----:B------:R-:W-:-:S03]  /*2be0*/  @P3 HADD2.F32 R3, -RZ, R73.H1_H1 ;  /* 0x30000049ff033230 */ /* 0x000fc60000004100 */
[----:B------:R-:W-:-:S04]  /*2bf0*/  FMUL.FTZ R126, R5, R126 ;  /* 0x0000007e057e7220 */ /* 0x000fc80000410000 */
[----:B------:R-:W-:Y:S02]  /*2c00*/  @P3 FADD.FTZ R126, R126, R3 ;  /* 0x000000037e7e3221 */ /* 0x000fe40000010000 */
.L_x_1736:
[----:B------:R-:W-:Y:S05]  /*2c10*/  BSYNC B1 ;  /* 0x0000000000017941 */ /* 0x000fea0003800000 */
.L_x_1734:
        /* <DEDUP_REMOVED lines=14> */
.L_x_1738:
[----:B------:R-:W-:Y:S01]  /*2d00*/  ISETP.NE.AND P4, PT, R6, RZ, PT ;  /* 0x000000ff0600720c */ /* 0x000fe20003f85270 */
[----:B------:R-:W-:-:S03]  /*2d10*/  @P3 HADD2.F32 R3, -RZ, R74.H0_H0 ;  /* 0x2000004aff033230 */ /* 0x000fc60000004100 */
[----:B------:R-:W-:-:S05]  /*2d20*/  FSEL R126, R109, RZ, !P4 ;  /* 0x000000ff6d7e7208 */ /* 0x000fca0006000000 */
[----:B------:R-:W-:-:S04]  /*2d30*/  FFMA.FTZ R126, R142, R125, R126 ;  /* 0x0000007d8e7e7223 */ /* 0x000fc8000001007e */
[----:B------:R-:W-:-:S04]  /*2d40*/  FADD.FTZ R126, R99, -R126 ;  /* 0x8000007e637e7221 */ /* 0x000fc80000010000 */
[----:B------:R-:W-:-:S04]  /*2d50*/  FMUL.FTZ R126, R5, R126 ;  /* 0x0000007e057e7220 */ /* 0x000fc80000410000 */
[----:B------:R-:W-:Y:S02]  /*2d60*/  @P3 FADD.FTZ R126, R126, R3 ;  /* 0x000000037e7e3221 */ /* 0x000fe40000010000 */
.L_x_1739:
[----:B------:R-:W-:Y:S05]  /*2d70*/  BSYNC B1 ;  /* 0x0000000000017941 */ /* 0x000fea0003800000 */
.L_x_1737:
        /* <DEDUP_REMOVED lines=14> */
.L_x_1741:
[----:B------:R-:W-:-:S04]  /*2e60*/  ISETP.NE.AND P4, PT, R6, RZ, PT ;  /* 0x000000ff0600720c */ /* 0x000fc80003f85270 */
[----:B------:R-:W-:-:S05]  /*2e70*/  FSEL R126, R109, RZ, !P4 ;  /* 0x000000ff6d7e7208 */ /* 0x000fca0006000000 */
[----:B------:R-:W-:-:S04]  /*2e80*/  FFMA.FTZ R3, R143, R125, R126 ;  /* 0x0000007d8f037223 */ /* 0x000fc8000001007e */
[----:B------:R-:W-:Y:S01]  /*2e90*/  FADD.FTZ R126, R106, -R3 ;  /* 0x800000036a7e7221 */ /* 0x000fe20000010000 */
[----:B------:R-:W-:-:S03]  /*2ea0*/  @P3 HADD2.F32 R3, -RZ, R74.H1_H1 ;  /* 0x3000004aff033230 */ /* 0x000fc60000004100 */
[----:B------:R-:W-:-:S04]  /*2eb0*/  FMUL.FTZ R126, R5, R126 ;  /* 0x0000007e057e7220 */ /* 0x000fc80000410000 */
[----:B------:R-:W-:Y:S02]  /*2ec0*/  @P3 FADD.FTZ R126, R126, R3 ;  /* 0x000000037e7e3221 */ /* 0x000fe40000010000 */
.L_x_1742:
[----:B------:R-:W-:Y:S05]  /*2ed0*/  BSYNC B1 ;  /* 0x0000000000017941 */ /* 0x000fea0003800000 */
.L_x_1740:
        /* <DEDUP_REMOVED lines=14> */
.L_x_1744:
[----:B------:R-:W-:Y:S01]  /*2fc0*/  ISETP.NE.AND P4, PT, R6, RZ, PT ;  /* 0x000000ff0600720c */ /* 0x000fe20003f85270 */
[----:B------:R-:W-:-:S03]  /*2fd0*/  @P3 HADD2.F32 R3, -RZ, R75.H0_H0 ;  /* 0x2000004bff033230 */ /* 0x000fc60000004100 */
[----:B------:R-:W-:-:S05]  /*2fe0*/  FSEL R126, R109, RZ, !P4 ;  /* 0x000000ff6d7e7208 */ /* 0x000fca0006000000 */
[----:B------:R-:W-:-:S04]  /*2ff0*/  FFMA.FTZ R126, R144, R125, R126 ;  /* 0x0000007d907e7223 */ /* 0x000fc8000001007e */
[----:B------:R-:W-:-:S04]  /*3000*/  FADD.FTZ R126, R101, -R126 ;  /* 0x8000007e657e7221 */ /* 0x000fc80000010000 */
[----:B------:R-:W-:-:S04]  /*3010*/  FMUL.FTZ R126, R5, R126 ;  /* 0x0000007e057e7220 */ /* 0x000fc80000410000 */
[----:B------:R-:W-:Y:S02]  /*3020*/  @P3 FADD.FTZ R126, R126, R3 ;  /* 0x000000037e7e3221 */ /* 0x000fe40000010000 */
.L_x_1745:
[----:B------:R-:W-:Y:S05]  /*3030*/  BSYNC B1 ;  /* 0x0000000000017941 */ /* 0x000fea0003800000 */
.L_x_1743:
        /* <DEDUP_REMOVED lines=14> */
.L_x_1747:
[----:B------:R-:W-:-:S04]  /*3120*/  ISETP.NE.AND P4, PT, R6, RZ, PT ;  /* 0x000000ff0600720c */ /* 0x000fc80003f85270 */
[----:B------:R-:W-:-:S05]  /*3130*/  FSEL R126, R109, RZ, !P4 ;  /* 0x000000ff6d7e7208 */ /* 0x000fca0006000000 */
[----:B------:R-:W-:-:S04]  /*3140*/  FFMA.FTZ R3, R145, R125, R126 ;  /* 0x0000007d91037223 */ /* 0x000fc8000001007e */
[----:B------:R-:W-:-:S04]  /*3150*/  FADD.FTZ R126, R98, -R3 ;  /* 0x80000003627e7221 */ /* 0x000fc80000010000 */
[----:B------:R-:W-:Y:S01]  /*3160*/  FMUL.FTZ R3, R5, R126 ;  /* 0x0000007e05037220 */ /* 0x000fe20000410000 */
[----:B------:R-:W-:-:S05]  /*3170*/  @P3 HADD2.F32 R126, -RZ, R75.H1_H1 ;  /* 0x3000004bff7e3230 */ /* 0x000fca0000004100 */
[----:B------:R-:W-:Y:S02]  /*3180*/  @P3 FADD.FTZ R3, R3, R126 ;  /* 0x0000007e03033221 */ /* 0x000fe40000010000 */
.L_x_1748:
[----:B------:R-:W-:Y:S05]  /*3190*/  BSYNC B1 ;  /* 0x0000000000017941 */ /* 0x000fea0003800000 */
.L_x_1746:
[----:B------:R-:W-:Y:S01]  /*31a0*/  @P0 F2FP.PACK_AB R128, RZ, R3 ;  /* 0x00000003ff80023e */ /* 0x000fe200000000ff */
        /* <DEDUP_REMOVED lines=8> */
[----:B------:R-:W-:-:S02]  /*3230*/  @P2 FSEL R3, R3, RZ, P4 ;  /* 0x000000ff03032208 */ /* 0x000fc40002000000 */
[----:B------:R0:W-:Y:S01]  /*3240*/  @P0 STG.E.128 [R126.64], R80 ;  /* 0x000000507e000986 */ /* 0x0001e2000c101d04 */
[----:B------:R-:W-:Y:S02]  /*3250*/  @P2 MOV R129, 0x10 ;  /* 0x0000001000812802 */ /* 0x000fe40000000f00 */
[----:B0-----:R-:W-:-:S03]  /*3260*/  @P2 F2FP.PACK_AB R127, RZ, R3 ;  /* 0x00000003ff7f223e */ /* 0x001fc600000000ff */
[----:B------:R-:W-:Y:S01]  /*3270*/  @P2 IMAD.WIDE.U32 R2, R2, R129, c[0x0][0x248] ;  /* 0x0000920002022625 */ /* 0x000fe200078e0081 */
[----:B------:R-:W-:-:S05]  /*3280*/  @P2 PRMT R87, R87, 0x5410, R127 ;  /* 0x0000541057572816 */ /* 0x000fca000000007f */
[----:B------:R0:W-:Y:S01]  /*3290*/  @P2 STG.E.128 [R2.64], R84 ;  /* 0x0000005402002986 */ /* 0x0001e2000c101d04 */
[----:B------:R-:W-:Y:S05]  /*32a0*/  @P1 BRA `(.L_x_1750) ;  /* 0x0000004000001947 */ /* 0x000fea0003800000 */
[----:B0-----:R-:W-:Y:S01]  /*32b0*/  HFMA2.MMA R2, -RZ, RZ, 0, 0 ;  /* 0x00000000ff027435 */ /* 0x001fe200000001ff */
[----:B------:R-:W-:Y:S05]  /*32c0*/  @!P3 BRA `(.L_x_1751) ;  /* 0x000000900000b947 */ /* 0x000fea0003800000 */
[----:B------:R-:W-:Y:S01]  /*32d0*/  HADD2.F32 R2, -RZ, R76.H0_H0 ;  /* 0x2000004cff027230 */ /* 0x000fe20000004100 */
[----:B------:R-:W-:Y:S05]  /*32e0*/  BRA `(.L_x_1751) ;  /* 0x0000007000007947 */ /* 0x000fea0003800000 */
.L_x_1750:
[----:B------:R-:W-:Y:S01]  /*32f0*/  ISETP.NE.AND P4, PT, R6, RZ, PT ;  /* 0x000000ff0600720c */ /* 0x000fe20003f85270 */
[----:B0-----:R-:W-:-:S03]  /*3300*/  @P3 HADD2.F32 R3, -RZ, R76.H0_H0 ;  /* 0x2000004cff033230 */ /* 0x001fc60000004100 */
[----:B------:R-:W-:-:S05]  /*3310*/  FSEL R2, R109, RZ, !P4 ;  /* 0x000000ff6d027208 */ /* 0x000fca0006000000 */
[----:B------:R-:W-:-:S04]  /*3320*/  FFMA.FTZ R2, R146, R125, R2 ;  /* 0x0000007d92027223 */ /* 0x000fc80000010002 */
[----:B------:R-:W-:-:S04]  /*3330*/  FADD.FTZ R2, R103, -R2 ;  /* 0x8000000267027221 */ /* 0x000fc80000010000 */
[----:B------:R-:W-:-:S04]  /*3340*/  FMUL.FTZ R2, R5, R2 ;  /* 0x0000000205027220 */ /* 0x000fc80000410000 */
[----:B------:R-:W-:Y:S02]  /*3350*/  @P3 FADD.FTZ R2, R2, R3 ;  /* 0x0000000302023221 */ /* 0x000fe40000010000 */
.L_x_1751:
[----:B------:R-:W-:Y:S05]  /*3360*/  BSYNC B1 ;  /* 0x0000000000017941 */ /* 0x000fea0003800000 */
.L_x_1749:
        /* <DEDUP_REMOVED lines=14> */
.L_x_1753:
[----:B------:R-:W-:-:S04]  /*3450*/  ISETP.NE.AND P4, PT, R6, RZ, PT ;  /* 0x000000ff0600720c */ /* 0x000fc80003f85270 */
[----:B------:R-:W-:-:S05]  /*3460*/  FSEL R2, R109, RZ, !P4 ;  /* 0x000000ff6d027208 */ /* 0x000fca0006000000 */
[----:B------:R-:W-:-:S04]  /*3470*/  FFMA.FTZ R3, R147, R125, R2 ;  /* 0x0000007d93037223 */ /* 0x000fc80000010002 */
[----:B------:R-:W-:Y:S01]  /*3480*/  FADD.FTZ R2, R108, -R3 ;  /* 0x800000036c027221 */ /* 0x000fe20000010000 */
[----:B------:R-:W-:-:S03]  /*3490*/  @P3 HADD2.F32 R3, -RZ, R76.H1_H1 ;  /* 0x3000004cff033230 */ /* 0x000fc60000004100 */
[----:B------:R-:W-:-:S04]  /*34a0*/  FMUL.FTZ R2, R5, R2 ;  /* 0x0000000205027220 */ /* 0x000fc80000410000 */
[----:B------:R-:W-:Y:S02]  /*34b0*/  @P3 FADD.FTZ R2, R2, R3 ;  /* 0x0000000302023221 */ /* 0x000fe40000010000 */
.L_x_1754:
[----:B------:R-:W-:Y:S05]  /*34c0*/  BSYNC B1 ;  /* 0x0000000000017941 */ /* 0x000fea0003800000 */
.L_x_1752:
        /* <DEDUP_REMOVED lines=14> */
.L_x_1756:
[----:B------:R-:W-:Y:S01]  /*35b0*/  ISETP.NE.AND P4, PT, R6, RZ, PT ;  /* 0x000000ff0600720c */ /* 0x000fe20003f85270 */
[----:B------:R-:W-:-:S03]  /*35c0*/  @P3 HADD2.F32 R3, -RZ, R77.H0_H0 ;  /* 0x2000004dff033230 */ /* 0x000fc60000004100 */
[----:B------:R-:W-:-:S05]  /*35d0*/  FSEL R2, R109, RZ, !P4 ;  /* 0x000000ff6d027208 */ /* 0x000fca0006000000 */
[----:B------:R-:W-:-:S04]  /*35e0*/  FFMA.FTZ R2, R148, R125, R2 ;  /* 0x0000007d94027223 */ /* 0x000fc80000010002 */
[----:B------:R-:W-:-:S04]  /*35f0*/  FADD.FTZ R2, R105, -R2 ;  /* 0x8000000269027221 */ /* 0x000fc80000010000 */
[----:B------:R-:W-:-:S04]  /*3600*/  FMUL.FTZ R2, R5, R2 ;  /* 0x0000000205027220 */ /* 0x000fc80000410000 */
[----:B------:R-:W-:Y:S02]  /*3610*/  @P3 FADD.FTZ R2, R2, R3 ;  /* 0x0000000302023221 */ /* 0x000fe40000010000 */
.L_x_1757:
[----:B------:R-:W-:Y:S05]  /*3620*/  BSYNC B1 ;  /* 0x0000000000017941 */ /* 0x000fea0003800000 */
.L_x_1755:
        /* <DEDUP_REMOVED lines=14> */
.L_x_1759:
[----:B------:R-:W-:-:S04]  /*3710*/  ISETP.NE.AND P4, PT, R6, RZ, PT ;  /* 0x000000ff0600720c */ /* 0x000fc80003f85270 */
[----:B------:R-:W-:-:S05]  /*3720*/  FSEL R2, R109, RZ, !P4 ;  /* 0x000000ff6d027208 */ /* 0x000fca0006000000 */
[----:B------:R-:W-:-:S04]  /*3730*/  FFMA.FTZ R3, R149, R125, R2 ;  /* 0x0000007d95037223 */ /* 0x000fc80000010002 */
[----:B------:R-:W-:Y:S01]  /*3740*/  FADD.FTZ R2, R100, -R3 ;  /* 0x8000000364027221 */ /* 0x000fe20000010000 */
[----:B------:R-:W-:-:S03]  /*3750*/  @P3 HADD2.F32 R3, -RZ, R77.H1_H1 ;  /* 0x3000004dff033230 */ /* 0x000fc60000004100 */
[----:B------:R-:W-:-:S04]  /*3760*/  FMUL.FTZ R2, R5, R2 ;  /* 0x0000000205027220 */ /* 0x000fc80000410000 */
[----:B------:R-:W-:Y:S02]  /*3770*/  @P3 FADD.FTZ R2, R2, R3 ;  /* 0x0000000302023221 */ /* 0x000fe40000010000 */
.L_x_1760:
[----:B------:R-:W-:Y:S05]  /*3780*/  BSYNC B1 ;  /* 0x0000000000017941 */ /* 0x000fea0003800000 */
.L_x_1758:
        /* <DEDUP_REMOVED lines=14> */
.L_x_1762:
[----:B------:R-:W-:Y:S01]  /*3870*/  ISETP.NE.AND P4, PT, R6, RZ, PT ;  /* 0x000000ff0600720c */ /* 0x000fe20003f85270 */
[----:B------:R-:W-:-:S03]  /*3880*/  @P3 HADD2.F32 R3, -RZ, R78.H0_H0 ;  /* 0x2000004eff033230 */ /* 0x000fc60000004100 */
[----:B------:R-:W-:-:S05]  /*3890*/  FSEL R2, R109, RZ, !P4 ;  /* 0x000000ff6d027208 */ /* 0x000fca0006000000 */
[----:B------:R-:W-:-:S04]  /*38a0*/  FFMA.FTZ R2, R150, R125, R2 ;  /* 0x0000007d96027223 */ /* 0x000fc80000010002 */
[----:B------:R-:W-:-:S04]  /*38b0*/  FADD.FTZ R2, R107, -R2 ;  /* 0x800000026b027221 */ /* 0x000fc80000010000 */
[----:B------:R-:W-:-:S04]  /*38c0*/  FMUL.FTZ R2, R5, R2 ;  /* 0x0000000205027220 */ /* 0x000fc80000410000 */
[----:B------:R-:W-:Y:S02]  /*38d0*/  @P3 FADD.FTZ R2, R2, R3 ;  /* 0x0000000302023221 */ /* 0x000fe40000010000 */
.L_x_1763:
[----:B------:R-:W-:Y:S05]  /*38e0*/  BSYNC B1 ;  /* 0x0000000000017941 */ /* 0x000fea0003800000 */
.L_x_1761:
        /* <DEDUP_REMOVED lines=14> */
.L_x_1765:
[----:B------:R-:W-:-:S04]  /*39d0*/  ISETP.NE.AND P4, PT, R6, RZ, PT ;  /* 0x000000ff0600720c */ /* 0x000fc80003f85270 */
[----:B------:R-:W-:-:S05]  /*39e0*/  FSEL R2, R109, RZ, !P4 ;  /* 0x000000ff6d027208 */ /* 0x000fca0006000000 */
[----:B------:R-:W-:-:S04]  /*39f0*/  FFMA.FTZ R3, R151, R125, R2 ;  /* 0x0000007d97037223 */ /* 0x000fc80000010002 */
[----:B------:R-:W-:Y:S01]  /*3a00*/  FADD.FTZ R2, R110, -R3 ;  /* 0x800000036e027221 */ /* 0x000fe20000010000 */
[----:B------:R-:W-:-:S03]  /*3a10*/  @P3 HADD2.F32 R3, -RZ, R78.H1_H1 ;  /* 0x3000004eff033230 */ /* 0x000fc60000004100 */
[----:B------:R-:W-:-:S04]  /*3a20*/  FMUL.FTZ R2, R5, R2 ;  /* 0x0000000205027220 */ /* 0x000fc80000410000 */
[----:B------:R-:W-:Y:S02]  /*3a30*/  @P3 FADD.FTZ R2, R2, R3 ;  /* 0x0000000302023221 */ /* 0x000fe40000010000 */
.L_x_1766:
[----:B------:R-:W-:Y:S05]  /*3a40*/  BSYNC B1 ;  /* 0x0000000000017941 */ /* 0x000fea0003800000 */
.L_x_1764:
        /* <DEDUP_REMOVED lines=14> */
.L_x_1768:
[----:B------:R-:W-:Y:S01]  /*3b30*/  ISETP.NE.AND P4, PT, R6, RZ, PT ;  /* 0x000000ff0600720c */ /* 0x000fe20003f85270 */
[----:B------:R-:W-:-:S03]  /*3b40*/  @P3 HADD2.F32 R3, -RZ, R79.H0_H0 ;  /* 0x2000004fff033230 */ /* 0x000fc60000004100 */
[----:B------:R-:W-:-:S05]  /*3b50*/  FSEL R2, R109, RZ, !P4 ;  /* 0x000000ff6d027208 */ /* 0x000fca0006000000 */
[----:B------:R-:W-:-:S04]  /*3b60*/  FFMA.FTZ R2, R152, R125, R2 ;  /* 0x0000007d98027223 */ /* 0x000fc80000010002 */
[----:B------:R-:W-:-:S04]  /*3b70*/  FADD.FTZ R2, R155, -R2 ;  /* 0x800000029b027221 */ /* 0x000fc80000010000 */
[----:B------:R-:W-:-:S04]  /*3b80*/  FMUL.FTZ R2, R5, R2 ;  /* 0x0000000205027220 */ /* 0x000fc80000410000 */
[----:B------:R-:W-:Y:S02]  /*3b90*/  @P3 FADD.FTZ R2, R2, R3 ;  /* 0x0000000302023221 */ /* 0x000fe40000010000 */
.L_x_1769:
[----:B------:R-:W-:Y:S05]  /*3ba0*/  BSYNC B1 ;  /* 0x0000000000017941 */ /* 0x000fea0003800000 */
.L_x_1767:
        /* <DEDUP_REMOVED lines=14> */
.L_x_1771:
[----:B------:R-:W-:Y:S01]  /*3c90*/  ISETP.NE.AND P1, PT, R6, RZ, PT ;  /* 0x000000ff0600720c */ /* 0x000fe20003f25270 */
[----:B------:R-:W-:-:S03]  /*3ca0*/  @P3 HADD2.F32 R3, -RZ, R79.H1_H1 ;  /* 0x3000004fff033230 */ /* 0x000fc60000004100 */
[----:B------:R-:W-:-:S05]  /*3cb0*/  FSEL R2, R109, RZ, !P1 ;  /* 0x000000ff6d027208 */ /* 0x000fca0004800000 */
[----:B------:R-:W-:-:S04]  /*3cc0*/  FFMA.FTZ R2, R154, R125, R2 ;  /* 0x0000007d9a027223 */ /* 0x000fc80000010002 */
[----:B------:R-:W-:-:S04]  /*3cd0*/  FADD.FTZ R2, R157, -R2 ;  /* 0x800000029d027221 */ /* 0x000fc80000010000 */
[----:B------:R-:W-:-:S04]  /*3ce0*/  FMUL.FTZ R2, R5, R2 ;  /* 0x0000000205027220 */ /* 0x000fc80000410000 */
[----:B------:R-:W-:Y:S02]  /*3cf0*/  @P3 FADD.FTZ R2, R2, R3 ;  /* 0x0000000302023221 */ /* 0x000fe40000010000 */
.L_x_1772:
[----:B------:R-:W-:Y:S05]  /*3d00*/  BSYNC B1 ;  /* 0x0000000000017941 */ /* 0x000fea0003800000 */
.L_x_1770:
[----:B------:R-:W-:Y:S01]  /*3d10*/  @P2 FMUL.FTZ R3, R2, c[0x0][0x1ec] ;  /* 0x00007b0002032a20 */ /* 0x000fe20000410000 */
[----:B------:R-:W-:Y:S02]  /*3d20*/  @P2 LOP3.LUT P1, RZ, R131, 0xff000000, RZ, 0xc0, !PT ;  /* 0xff00000083ff2812 */ /* 0x000fe4000782c0ff */
[----:B------:R-:W-:Y:S01]  /*3d30*/  @P0 MOV R5, 0x10 ;  /* 0x0000001000050802 */ /* 0x000fe20000000f00 */
[----:B------:R-:W-:Y:S01]  /*3d40*/  @P2 FMUL.FTZ R3, R3, c[0x0][0x1e8] ;  /* 0x00007a0003032a20 */ /* 0x000fe20000410000 */
[----:B------:R-:W-:Y:S02]  /*3d50*/  @P2 IADD3 R125, R4, 0x40, RZ ;  /* 0x00000040047d2810 */ /* 0x000fe40007ffe0ff */
[----:B------:R-:W-:Y:S01]  /*3d60*/  @P2 MOV R126, 0x10 ;  /* 0x00000010007e2802 */ /* 0x000fe20000000f00 */
[----:B------:R-:W-:Y:S01]  /*3d70*/  @P0 IMAD.WIDE.U32 R4, R0, R5, c[0x0][0x258] ;  /* 0x0000960000040625 */ /* 0x000fe200078e0005 */
[----:B------:R-:W-:Y:S02]  /*3d80*/  @P2 FSEL R3, R3, RZ, P1 ;  /* 0x000000ff03032208 */ /* 0x000fe40000800000 */
[----:B------:R-:W-:-:S02]  /*3d90*/  @P0 F2FP.PACK_AB R109, RZ, R2 ;  /* 0x00000002ff6d023e */ /* 0x000fc400000000ff */
[----:B------:R-:W-:Y:S01]  /*3da0*/  @P2 F2FP.PACK_AB R0, RZ, R3 ;  /* 0x00000003ff00223e */ /* 0x000fe200000000ff */
[----:B------:R-:W-:Y:S01]  /*3db0*/  @P2 IMAD.WIDE.U32 R2, R125, R126, c[0x0][0x248] ;  /* 0x000092007d022625 */ /* 0x000fe200078e007e */
[----:B------:R-:W-:Y:S02]  /*3dc0*/  @P0 PRMT R83, R83, 0x5410, R109 ;  /* 0x0000541053530816 */ /* 0x000fe4000000006d */
        /* <DEDUP_REMOVED lines=8> */
.L_x_1695:
[----:B------:R-:W-:Y:S05]  /*3e50*/  BSYNC B0 ;  /* 0x0000000000007941 */ /* 0x000fea0003800000 */
.L_x_1693:
        /* <DEDUP_REMOVED lines=67> */
[C---:B------:R-:W-:Y:S02]  /*4290*/  SHF.L.U64.HI R5, R4.reuse, 0x2, R5 ;  /* 0x0000000204057819 */ /* 0x040fe40000010205 */
[----:B------:R-:W-:Y:S01]  /*42a0*/  STS.128 [R0+0x410], R32 ;  /* 0x0004102000007388 */ /* 0x000fe20000000c00 */
[----:B------:R-:W-:Y:S01]  /*42b0*/  SHF.L.U32 R4, R4, 0x2, RZ ;  /* 0x0000000204047819 */ /* 0x000fe200000006ff */
[----:B------:R-:W-:-:S02]  /*42c0*/  FADD.FTZ R7, R7, R44 ;  /* 0x0000002c07077221 */ /* 0x000fc40000010000 */
        /* <DEDUP_REMOVED lines=68> */
.L_x_1699:
[----:B------:R-:W-:Y:S01]  /*4710*/  HFMA2.MMA R158, -RZ, RZ, 0, 5.9604644775390625e-08 ;  /* 0x00000001ff9e7435 */ /* 0x000fe200000001ff */
[----:B------:R-:W-:-:S02]  /*4720*/  MOV R159, R165 ;  /* 0x000000a5009f7202 */ /* 0x000fc40000000f00 */
[----:B------:R-:W-:Y:S02]  /*4730*/  MOV R156, 0x1f ;  /* 0x0000001f009c7802 */ /* 0x000fe40000000f00 */
[----:B------:R-:W-:Y:S02]  /*4740*/  MOV R125, 0xffffffff ;  /* 0xffffffff007d7802 */ /* 0x000fe40000000f00 */
[----:B------:R-:W-:Y:S02]  /*4750*/  MOV R164, 0x4770 ;  /* 0x0000477000a47802 */ /* 0x000fe40000000f00 */
[----:B------:R-:W-:Y:S05]  /*4760*/  CALL.REL.NOINC `($__internal_33_$__cuda_sm70_shflsync_bfly_p) ;  /* 0x0000045000007944 */ /* 0x000fea0003c00000 */
[----:B-1----:R-:W-:Y:S01]  /*4770*/  MOV R163, R156 ;  /* 0x0000009c00a37202 */ /* 0x002fe20000000f00 */
[----:B------:R-:W-:Y:S05]  /*4780*/  BRA `(.L_x_1774) ;  /* 0xffffd1b000007947 */ /* 0x000fea000383ffff */
.L_x_1700:
[----:B------:R-:W-:Y:S01]  /*4790*/  HFMA2.MMA R158, -RZ, RZ, 0, 5.9604644775390625e-08 ;  /* 0x00000001ff9e7435 */ /* 0x000fe200000001ff */
[----:B------:R-:W-:Y:S02]  /*47a0*/  MOV R159, R109 ;  /* 0x0000006d009f7202 */ /* 0x000fe40000000f00 */
[----:B------:R-:W-:Y:S02]  /*47b0*/  MOV R156, 0x1f ;  /* 0x0000001f009c7802 */ /* 0x000fe40000000f00 */
[----:B------:R-:W-:-:S02]  /*47c0*/  MOV R125, 0xffffffff ;  /* 0xffffffff007d7802 */ /* 0x000fc40000000f00 */
[----:B------:R-:W-:Y:S02]  /*47d0*/  MOV R164, 0x47f0 ;  /* 0x000047f000a47802 */ /* 0x000fe40000000f00 */
[----:B01----:R-:W-:Y:S05]  /*47e0*/  CALL.REL.NOINC `($__internal_33_$__cuda_sm70_shflsync_bfly_p) ;  /* 0x000003d000007944 */ /* 0x003fea0003c00000 */
[----:B------:R-:W-:Y:S01]  /*47f0*/  FADD.FTZ R163, R163, R165 ;  /* 0x000000a5a3a37221 */ /* 0x000fe20000010000 */
[----:B------:R-:W-:Y:S01]  /*4800*/  HFMA2.MMA R158, -RZ, RZ, 0, 1.1920928955078125e-07 ;  /* 0x00000002ff9e7435 */ /* 0x000fe200000001ff */
[----:B-1----:R-:W-:Y:S01]  /*4810*/  FADD.FTZ R109, R109, R156 ;  /* 0x0000009c6d6d7221 */ /* 0x002fe20000010000 */
[----:B------:R-:W-:Y:S02]  /*4820*/  MOV R156, 0x1f ;  /* 0x0000001f009c7802 */ /* 0x000fe40000000f00 */
[----:B------:R-:W-:Y:S02]  /*4830*/  MOV R125, 0xffffffff ;  /* 0xffffffff007d7802 */ /* 0x000fe40000000f00 */
[----:B------:R-:W-:Y:S02]  /*4840*/  MOV R159, R163 ;  /* 0x000000a3009f7202 */ /* 0x000fe40000000f00 */
[----:B------:R-:W-:Y:S02]  /*4850*/  MOV R164, 0x4870 ;  /* 0x0000487000a47802 */ /* 0x000fe40000000f00 */
[----:B------:R-:W-:Y:S05]  /*4860*/  CALL.REL.NOINC `($__internal_33_$__cuda_sm70_shflsync_bfly_p) ;  /* 0x0000035000007944 */ /* 0x000fea0003c00000 */
[----:B------:R-:W-:Y:S01]  /*4870*/  HFMA2.MMA R158, -RZ, RZ, 0, 1.1920928955078125e-07 ;  /* 0x00000002ff9e7435 */ /* 0x000fe200000001ff */
[----:B-1----:R-:W-:-:S02]  /*4880*/  MOV R165, R156 ;  /* 0x0000009c00a57202 */ /* 0x002fc40000000f00 */
[----:B------:R-:W-:Y:S02]  /*4890*/  MOV R159, R109 ;  /* 0x0000006d009f7202 */ /* 0x000fe40000000f00 */
[----:B------:R-:W-:Y:S02]  /*48a0*/  MOV R156, 0x1f ;  /* 0x0000001f009c7802 */ /* 0x000fe40000000f00 */
[----:B------:R-:W-:Y:S02]  /*48b0*/  MOV R125, 0xffffffff ;  /* 0xffffffff007d7802 */ /* 0x000fe40000000f00 */
[----:B------:R-:W-:Y:S02]  /*48c0*/  MOV R164, 0x48e0 ;  /* 0x000048e000a47802 */ /* 0x000fe40000000f00 */
[----:B------:R-:W-:Y:S05]  /*48d0*/  CALL.REL.NOINC `($__internal_33_$__cuda_sm70_shflsync_bfly_p) ;  /* 0x000002e000007944 */ /* 0x000fea0003c00000 */
[----:B------:R-:W-:Y:S01]  /*48e0*/  FADD.FTZ R163, R165, R163 ;  /* 0x000000a3a5a37221 */ /* 0x000fe20000010000 */
[----:B------:R-:W-:Y:S01]  /*48f0*/  HFMA2.MMA R158, -RZ, RZ, 0, 2.384185791015625e-07 ;  /* 0x00000004ff9e7435 */ /* 0x000fe200000001ff */
[----:B-1----:R-:W-:Y:S01]  /*4900*/  FADD.FTZ R109, R109, R156 ;  /* 0x0000009c6d6d7221 */ /* 0x002fe20000010000 */
[----:B------:R-:W-:Y:S02]  /*4910*/  MOV R156, 0x1f ;  /* 0x0000001f009c7802 */ /* 0x000fe40000000f00 */
[----:B------:R-:W-:-:S02]  /*4920*/  MOV R125, 0xffffffff ;  /* 0xffffffff007d7802 */ /* 0x000fc40000000f00 */
[----:B------:R-:W-:Y:S02]  /*4930*/  MOV R159, R163 ;  /* 0x000000a3009f7202 */ /* 0x000fe40000000f00 */
[----:B------:R-:W-:Y:S02]  /*4940*/  MOV R164, 0x4960 ;  /* 0x0000496000a47802 */ /* 0x000fe40000000f00 */
[----:B------:R-:W-:Y:S05]  /*4950*/  CALL.REL.NOINC `($__internal_33_$__cuda_sm70_shflsync_bfly_p) ;  /* 0x0000026000007944 */ /* 0x000fea0003c00000 */
[----:B------:R-:W-:Y:S01]  /*4960*/  HFMA2.MMA R158, -RZ, RZ, 0, 2.384185791015625e-07 ;  /* 0x00000004ff9e7435 */ /* 0x000fe200000001ff */
[----:B-1----:R-:W-:Y:S02]  /*4970*/  MOV R165, R156 ;  /* 0x0000009c00a57202 */ /* 0x002fe40000000f00 */
[----:B------:R-:W-:Y:S02]  /*4980*/  MOV R159, R109 ;  /* 0x0000006d009f7202 */ /* 0x000fe40000000f00 */
[----:B------:R-:W-:Y:S02]  /*4990*/  MOV R156, 0x1f ;  /* 0x0000001f009c7802 */ /* 0x000fe40000000f00 */
[----:B------:R-:W-:Y:S02]  /*49a0*/  MOV R125, 0xffffffff ;  /* 0xffffffff007d7802 */ /* 0x000fe40000000f00 */
[----:B------:R-:W-:-:S02]  /*49b0*/  MOV R164, 0x49d0 ;  /* 0x000049d000a47802 */ /* 0x000fc40000000f00 */
[----:B------:R-:W-:Y:S05]  /*49c0*/  CALL.REL.NOINC `($__internal_33_$__cuda_sm70_shflsync_bfly_p) ;  /* 0x000001f000007944 */ /* 0x000fea0003c00000 */
[----:B------:R-:W-:Y:S01]  /*49d0*/  FADD.FTZ R163, R165, R163 ;  /* 0x000000a3a5a37221 */ /* 0x000fe20000010000 */
[----:B------:R-:W-:Y:S01]  /*49e0*/  HFMA2.MMA R158, -RZ, RZ, 0, 4.76837158203125e-07 ;  /* 0x00000008ff9e7435 */ /* 0x000fe200000001ff */
[----:B-1----:R-:W-:Y:S01]  /*49f0*/  FADD.FTZ R109, R109, R156 ;  /* 0x0000009c6d6d7221 */ /* 0x002fe20000010000 */
[----:B------:R-:W-:-:S02]  /*4a00*/  MOV R156, 0x1f ;  /* 0x0000001f009c7802 */ /* 0x000fc40000000f00 */
[----:B------:R-:W-:Y:S02]  /*4a10*/  MOV R125, 0xffffffff ;  /* 0xffffffff007d7802 */ /* 0x000fe40000000f00 */
[----:B------:R-:W-:Y:S02]  /*4a20*/  MOV R159, R163 ;  /* 0x000000a3009f7202 */ /* 0x000fe40000000f00 */
[----:B------:R-:W-:Y:S02]  /*4a30*/  MOV R164, 0x4a50 ;  /* 0x00004a5000a47802 */ /* 0x000fe40000000f00 */
[----:B------:R-:W-:Y:S05]  /*4a40*/  CALL.REL.NOINC `($__internal_33_$__cuda_sm70_shflsync_bfly_p) ;  /* 0x0000017000007944 */ /* 0x000fea0003c00000 */
[----:B------:R-:W-:Y:S01]  /*4a50*/  HFMA2.MMA R158, -RZ, RZ, 0, 4.76837158203125e-07 ;  /* 0x00000008ff9e7435 */ /* 0x000fe200000001ff */
[----:B-1----:R-:W-:Y:S02]  /*4a60*/  MOV R165, R156 ;  /* 0x0000009c00a57202 */ /* 0x002fe40000000f00 */
[----:B------:R-:W-:Y:S02]  /*4a70*/  MOV R159, R109 ;  /* 0x0000006d009f7202 */ /* 0x000fe40000000f00 */
[----:B------:R-:W-:Y:S02]  /*4a80*/  MOV R156, 0x1f ;  /* 0x0000001f009c7802 */ /* 0x000fe40000000f00 */
[----:B------:R-:W-:-:S02]  /*4a90*/  MOV R125, 0xffffffff ;  /* 0xffffffff007d7802 */ /* 0x000fc40000000f00 */
[----:B------:R-:W-:Y:S02]  /*4aa0*/  MOV R164, 0x4ac0 ;  /* 0x00004ac000a47802 */ /* 0x000fe40000000f00 */
[----:B------:R-:W-:Y:S05]  /*4ab0*/  CALL.REL.NOINC `($__internal_33_$__cuda_sm70_shflsync_bfly_p) ;  /* 0x0000010000007944 */ /* 0x000fea0003c00000 */
[----:B------:R-:W-:Y:S01]  /*4ac0*/  FADD.FTZ R163, R165, R163 ;  /* 0x000000a3a5a37221 */ /* 0x000fe20000010000 */
[----:B------:R-:W-:Y:S01]  /*4ad0*/  HFMA2.MMA R158, -RZ, RZ, 0, 9.5367431640625e-07 ;  /* 0x00000010ff9e7435 */ /* 0x000fe200000001ff */
[----:B-1----:R-:W-:Y:S01]  /*4ae0*/  FADD.FTZ R109, R109, R156 ;  /* 0x0000009c6d6d7221 */ /* 0x002fe20000010000 */
[----:B------:R-:W-:Y:S02]  /*4af0*/  MOV R156, 0x1f ;  /* 0x0000001f009c7802 */ /* 0x000fe40000000f00 */
[----:B------:R-:W-:Y:S02]  /*4b00*/  MOV R125, 0xffffffff ;  /* 0xffffffff007d7802 */ /* 0x000fe40000000f00 */
[----:B------:R-:W-:Y:S02]  /*4b10*/  MOV R159, R163 ;  /* 0x000000a3009f7202 */ /* 0x000fe40000000f00 */
[----:B------:R-:W-:Y:S02]  /*4b20*/  MOV R164, 0x4b40 ;  /* 0x00004b4000a47802 */ /* 0x000fe40000000f00 */
[----:B------:R-:W-:Y:S05]  /*4b30*/  CALL.REL.NOINC `($__internal_33_$__cuda_sm70_shflsync_bfly_p) ;  /* 0x0000008000007944 */ /* 0x000fea0003c00000 */
[----:B------:R-:W-:Y:S01]  /*4b40*/  HFMA2.MMA R158, -RZ, RZ, 0, 9.5367431640625e-07 ;  /* 0x00000010ff9e7435 */ /* 0x000fe200000001ff */
[----:B-1----:R-:W-:-:S02]  /*4b50*/  MOV R165, R156 ;  /* 0x0000009c00a57202 */ /* 0x002fc40000000f00 */
[----:B------:R-:W-:Y:S02]  /*4b60*/  MOV R159, R109 ;  /* 0x0000006d009f7202 */ /* 0x000fe40000000f00 */
[----:B------:R-:W-:Y:S02]  /*4b70*/  MOV R156, 0x1f ;  /* 0x0000001f009c7802 */ /* 0x000fe40000000f00 */
[----:B------:R-:W-:Y:S02]  /*4b80*/  MOV R125, 0xffffffff ;  /* 0xffffffff007d7802 */ /* 0x000fe40000000f00 */
[----:B------:R-:W-:Y:S02]  /*4b90*/  MOV R164, 0x4bb0 ;  /* 0x00004bb000a47802 */ /* 0x000fe40000000f00 */
[----:B------:R-:W-:Y:S05]  /*4ba0*/  CALL.REL.NOINC `($__internal_33_$__cuda_sm70_shflsync_bfly_p) ;  /* 0x0000001000007944 */ /* 0x000fea0003c00000 */
[----:B-1----:R-:W-:Y:S05]  /*4bb0*/  BRA `(.L_x_1775) ;  /* 0xffffcea000007947 */ /* 0x002fea000383ffff */
        .weak           $__internal_33_$__cuda_sm70_shflsync_bfly_p
        .type           $__internal_33_$__cuda_sm70_shflsync_bfly_p,@function
        .size           $__internal_33_$__cuda_sm70_shflsync_bfly_p,(.L_x_9763 - $__internal_33_$__cuda_sm70_shflsync_bfly_p)
$__internal_33_$__cuda_sm70_shflsync_bfly_p:
[----:B------:R-:W-:Y:S04]  /*4bc0*/  WARPSYNC R125 ;  /* 0x0000007d00007348 */ /* 0x000fe80003800000 */
[----:B------:R0:W1:Y:S02]  /*4bd0*/  SHFL.BFLY PT, R156, R159, R158, R156 ;  /* 0x0c00009e9f9c7389 */ /* 0x00006400000e009c */
[----:B0-----:R-:W-:Y:S01]  /*4be0*/  HFMA2.MMA R159, -RZ, RZ, 0, 0 ;  /* 0x00000000ff9f7435 */ /* 0x001fe200000001ff */
[----:B------:R-:W-:-:S05]  /*4bf0*/  MOV R158, R164 ;  /* 0x000000a4009e7202 */ /* 0x000fca0000000f00 */
[----:B------:R-:W-:Y:S05]  /*4c00*/  RET.REL.NODEC R158 `(_ZN10layer_norm13ln_bwd_kernelINS_13Kernel_traitsI6__halfS2_S2_S2_fjLj768ELj1ELj4ELj1ELj16ENS_18Kernel_traits_baseILj768ES2_S2_S2_S2_fjLj128EEEEELb1ELb0ELb1ELb1EEEvNS_9BwdParamsE) ;  /* 0xffffb3f09e007950 */ /* 0x000fea0003c3ffff */
.L_x_1776:
        /* <DEDUP_REMOVED lines=15> */
.L_x_9763:


//--------------------- .text._ZN10layer_norm13ln_bwd_kernelINS_13Kernel_traitsI6__halfS2_S2_S2_fjLj768ELj1ELj4ELj1ELj16ENS_18Kernel_traits_baseILj768ES2_S2_S2_S2_fjLj128EEEEELb1ELb1ELb0ELb0EEEvNS_9BwdParamsE --------------------------
	.section	.text._ZN10layer_norm13ln_bwd_kernelINS_13Kernel_traitsI6__halfS2_S2_S2_fjLj768ELj1ELj4ELj1ELj16ENS_18Kernel_traits_baseILj768ES2_S2_S2_S2_fjLj128EEEEELb1ELb1ELb0ELb0EEEvNS_9BwdParamsE,"ax",@progbits
	.sectioninfo	@"SHI_REGISTERS=230"
	.align	128
        .global         _ZN10layer_norm13ln_bwd_kernelINS_13Kernel_traitsI6__halfS2_S2_S2_fjLj768ELj1ELj4ELj1ELj16ENS_18Kernel_traits_baseILj768ES2_S2_S2_S2_fjLj128EEEEELb1ELb1ELb0ELb0EEEvNS_9BwdParamsE
        .type           _ZN10layer_norm13ln_bwd_kernelINS_13Kernel_traitsI6__halfS2_S2_S2_fjLj768ELj1ELj4ELj1ELj16ENS_18Kernel_traits_baseILj768ES2_S2_S2_S2_fjLj128EEEEELb1ELb1ELb0ELb0EEEvNS_9BwdParamsE,@function
        .size           _ZN10layer_norm13ln_bwd_kernelINS_13Kernel_traitsI6__halfS2_S2_S2_fjLj768ELj1ELj4ELj1ELj16ENS_18Kernel_traits_baseILj768ES2_S2_S2_S2_fjLj128EEEEELb1ELb1ELb0ELb0EEEvNS_9BwdParamsE,(.L_x_9764 - _ZN10layer_norm13ln_bwd_kernelINS_13Kernel_traitsI6__halfS2_S2_S2_fjLj768ELj1ELj4ELj1ELj16ENS_18Kernel_traits_baseILj768ES2_S2_S2_S2_fjLj128EEEEELb1ELb1ELb0ELb0EEEvNS_9BwdParamsE)
        .other          _ZN10layer_norm13ln_bwd_kernelINS_13Kernel_traitsI6__halfS2_S2_S2_fjLj768ELj1ELj4ELj1ELj16ENS_18Kernel_traits_baseILj768ES2_S2_S2_S2_fjLj128EEEEELb1ELb1ELb0ELb0EEEvNS_9BwdParamsE,@"STO_CUDA_ENTRY STV_DEFAULT"
_ZN10layer_norm13ln_bwd_kernelINS_13Kernel_traitsI6__halfS2_S2_S2_fjLj768ELj1ELj4ELj1ELj16ENS_18Kernel_traits_baseILj768ES2_S2_S2_S2_fjLj128EEEEELb1ELb1ELb0ELb0EEEvNS_9BwdParamsE:
.text._ZN10layer_norm13ln_bwd_kernelINS_13Kernel_traitsI6__halfS2_S2_S2_fjLj768ELj1ELj4ELj1ELj16ENS_18Kernel_traits_baseILj768ES2_S2_S2_S2_fjLj128EEEEELb1ELb1ELb0ELb0EEEvNS_9BwdParamsE:
        /* <DEDUP_REMOVED lines=121> */
.L_x_1793:
        /* <DEDUP_REMOVED lines=37> */
[--C-:B--2---:R-:W-:Y:S02]  /*09e0*/  HADD2.F32 R158, -RZ, R128.reuse.H0_H0 ;  /* 0x20000080ff9e7230 */ /* 0x104fe40000004100 */
[----:B------:R-:W-:Y:S02]  /*09f0*/  HADD2.F32 R128, -RZ, R128.H1_H1 ;  /* 0x30000080ff807230 */ /* 0x000fe40000004100 */
[--C-:B------:R-:W-:Y:S01]  /*0a00*/  HADD2.F32 R162, -RZ, R129.reuse.H0_H0 ;  /* 0x20000081ffa27230 */ /* 0x100fe20000004100 */
[C---:B0-----:R-:W-:Y:S01]  /*0a10*/  FADD.FTZ R161, -R205.reuse, R158 ;  /* 0x0000009ecda17221 */ /* 0x041fe20000010100 */
[----:B------:R-:W-:Y:S02]  /*0a20*/  HADD2.F32 R164, -RZ, R129.H1_H1 ;  /* 0x30000081ffa47230 */ /* 0x000fe40000004100 */
[--C-:B------:R-:W-:Y:S01]  /*0a30*/  HADD2.F32 R170, -RZ, R131.reuse.H0_H0 ;  /* 0x20000083ffaa7230 */ /* 0x100fe20000004100 */
[C---:B------:R-:W-:Y:S01]  /*0a40*/  FADD.FTZ R165, -R205.reuse, R162 ;  /* 0x000000a2cda57221 */ /* 0x040fe20000010100 */
[----:B------:R-:W-:Y:S01]  /*0a50*/  HADD2.F32 R172, -RZ, R131.H1_H1 ;  /* 0x30000083ffac7230 */ /* 0x000fe20000004100 */
[----:B------:R-:W-:Y:S01]  /*0a60*/  FADD.FTZ R131, -R205, R128 ;  /* 0x00000080cd837221 */ /* 0x000fe20000010100 */
[----:B------:R-:W-:Y:S01]  /*0a70*/  HADD2.F32 R166, -RZ, R130.H0_H0 ;  /* 0x20000082ffa67230 */ /* 0x000fe20000004100 */
[C---:B-----5:R-:W-:Y:S01]  /*0a80*/  FMUL.FTZ R161, R150.reuse, R161 ;  /* 0x000000a196a17220 */ /* 0x060fe20000410000 */
[----:B---3--:R-:W-:Y:S01]  /*0a90*/  HADD2.F32 R129, -RZ, R132.H0_H0 ;  /* 0x20000084ff817230 */ /* 0x008fe20000004100 */
[C---:B------:R-:W-:Y:S01]  /*0aa0*/  FMUL.FTZ R158, R150.reuse, R131 ;  /* 0x00000083969e7220 */ /* 0x040fe20000410000 */
[----:B------:R-:W-:Y:S01]  /*0ab0*/  HADD2.F32 R167, -RZ, R133.H0_H0 ;  /* 0x20000085ffa77230 */ /* 0x000fe20000004100 */
[----:B------:R-:W-:Y:S01]  /*0ac0*/  FMUL.FTZ R165, R150, R165 ;  /* 0x000000a596a57220 */ /* 0x000fe20000410000 */
[----:B------:R-:W-:Y:S01]  /*0ad0*/  HADD2.F32 R168, -RZ, R130.H1_H1 ;  /* 0x30000082ffa87230 */ /* 0x000fe20000004100 */
[----:B------:R-:W-:Y:S01]  /*0ae0*/  FADD.FTZ R64, R64, R129 ;  /* 0x0000008140407221 */ /* 0x000fe20000010000 */
[----:B------:R-:W-:Y:S01]  /*0af0*/  HADD2.F32 R132, -RZ, R132.H1_H1 ;  /* 0x30000084ff847230 */ /* 0x000fe20000004100 */
[----:B------:R-:W-:-:S02]  /*0b00*/  FFMA.FTZ R44, R161, R129, R44 ;  /* 0x00000081a12c7223 */ /* 0x000fc4000001002c */
[----:B------:R-:W-:Y:S02]  /*0b10*/  FMUL.FTZ R160, R138, R129 ;  /* 0x000000818aa07220 */ /* 0x000fe40000410000 */
[C---:B------:R-:W-:Y:S02]  /*0b20*/  FADD.FTZ R131, -R205.reuse, R166 ;  /* 0x000000a6cd837221 */ /* 0x040fe40000010100 */
[----:B------:R-:W-:Y:S02]  /*0b30*/  FADD.FTZ R129, -R205, R164 ;  /* 0x000000a4cd817221 */ /* 0x000fe40000010100 */
[----:B------:R-:W-:Y:S02]  /*0b40*/  FADD.FTZ R66, R66, R167 ;  /* 0x000000a742427221 */ /* 0x000fe40000010000 */
[-C--:B------:R-:W-:Y:S02]  /*0b50*/  FFMA.FTZ R46, R165, R167.reuse, R46 ;  /* 0x000000a7a52e7223 */ /* 0x080fe4000001002e */
[----:B------:R-:W-:-:S02]  /*0b60*/  FMUL.FTZ R164, R136, R167 ;  /* 0x000000a788a47220 */ /* 0x000fc40000410000 */
[C---:B------:R-:W-:Y:S02]  /*0b70*/  FMUL.FTZ R167, R150.reuse, R131 ;  /* 0x0000008396a77220 */ /* 0x040fe40000410000 */
[C---:B------:R-:W-:Y:S02]  /*0b80*/  FMUL.FTZ R162, R150.reuse, R129 ;  /* 0x0000008196a27220 */ /* 0x040fe40000410000 */
[----:B------:R-:W-:Y:S02]  /*0b90*/  FADD.FTZ R131, -R205, R168 ;  /* 0x000000a8cd837221 */ /* 0x000fe40000010100 */
[----:B------:R-:W-:Y:S02]  /*0ba0*/  FMUL.FTZ R163, R137, R132 ;  /* 0x0000008489a37220 */ /* 0x000fe40000410000 */
[----:B------:R-:W-:Y:S02]  /*0bb0*/  FADD.FTZ R128, RZ, R160 ;  /* 0x000000a0ff807221 */ /* 0x000fe40000010000 */
[----:B------:R-:W-:Y:S01]  /*0bc0*/  FFMA.FTZ R129, R161, R160, RZ ;  /* 0x000000a0a1817223 */ /* 0x000fe200000100ff */
[----:B------:R-:W-:Y:S01]  /*0bd0*/  HADD2.F32 R130, -RZ, R133.H1_H1 ;  /* 0x30000085ff827230 */ /* 0x000fe20000004100 */
[----:B------:R-:W-:-:S02]  /*0be0*/  FMUL.FTZ R168, R150, R131 ;  /* 0x0000008396a87220 */ /* 0x000fc40000410000 */
[----:B------:R-:W-:Y:S02]  /*0bf0*/  FADD.FTZ R131, R128, R163 ;  /* 0x000000a380837221 */ /* 0x000fe40000010000 */
[----:B------:R-:W-:Y:S01]  /*0c00*/  FFMA.FTZ R129, R158, R163, R129 ;  /* 0x000000a39e817223 */ /* 0x000fe20000010081 */
[--C-:B------:R-:W-:Y:S01]  /*0c10*/  HADD2.F32 R133, -RZ, R134.reuse.H0_H0 ;  /* 0x20000086ff857230 */ /* 0x100fe20000004100 */
[----:B------:R-:W-:Y:S02]  /*0c20*/  FMUL.FTZ R169, R39, R130 ;  /* 0x0000008227a97220 */ /* 0x000fe40000410000 */
[----:B------:R-:W-:Y:S02]  /*0c30*/  FADD.FTZ R128, R131, R164 ;  /* 0x000000a483807221 */ /* 0x000fe40000010000 */
[----:B------:R-:W-:Y:S01]  /*0c40*/  FFMA.FTZ R129, R165, R164, R129 ;  /* 0x000000a4a5817223 */ /* 0x000fe20000010081 */
[----:B------:R-:W-:Y:S01]  /*0c50*/  HADD2.F32 R134, -RZ, R134.H1_H1 ;  /* 0x30000086ff867230 */ /* 0x000fe20000004100 */
[----:B------:R-:W-:-:S02]  /*0c60*/  FMUL.FTZ R166, R38, R133 ;  /* 0x0000008526a67220 */ /* 0x000fc40000410000 */
[----:B------:R-:W-:Y:S02]  /*0c70*/  FADD.FTZ R131, R128, R169 ;  /* 0x000000a980837221 */ /* 0x000fe40000010000 */
[----:B------:R-:W-:Y:S01]  /*0c80*/  FFMA.FTZ R129, R162, R169, R129 ;  /* 0x000000a9a2817223 */ /* 0x000fe20000010081 */
[--C-:B------:R-:W-:Y:S01]  /*0c90*/  HADD2.F32 R207, -RZ, R135.reuse.H0_H0 ;  /* 0x20000087ffcf7230 */ /* 0x100fe20000004100 */
[----:B------:R-:W-:Y:S02]  /*0ca0*/  FADD.FTZ R173, -R205, R170 ;  /* 0x000000aacdad7221 */ /* 0x000fe40000010100 */
[----:B------:R-:W-:Y:S02]  /*0cb0*/  FMUL.FTZ R171, R37, R134 ;  /* 0x0000008625ab7220 */ /* 0x000fe40000410000 */
[----:B------:R-:W-:Y:S02]  /*0cc0*/  FADD.FTZ R128, R131, R166 ;  /* 0x000000a683807221 */ /* 0x000fe40000010000 */
        /* <DEDUP_REMOVED lines=26> */
.L_x_1780:
[----:B0-----:R-:W-:Y:S05]  /*0e70*/  BSYNC B1 ;  /* 0x0000000000017941 */ /* 0x001fea0003800000 */
.L_x_1779:
        /* <DEDUP_REMOVED lines=16> */
[----:B------:R-:W-:Y:S01]  /*0f80*/  IADD3 R207, R207, 0x20, RZ ;  /* 0x00000020cfcf7810 */ /* 0x000fe20007ffe0ff */
[----:B--2---:R-:W-:Y:S02]  /*0f90*/  HADD2.F32 R178, -RZ, R128.H0_H0 ;  /* 0x20000080ffb27230 */ /* 0x004fe40000004100 */
[----:B------:R-:W-:-:S03]  /*0fa0*/  HADD2.F32 R180, -RZ, R129.H0_H0 ;  /* 0x20000081ffb47230 */ /* 0x000fc60000004100 */
[----:B------:R-:W-:Y:S01]  /*0fb0*/  FADD.FTZ R159, -R205, R178 ;  /* 0x000000b2cd9f7221 */ /* 0x000fe20000010100 */
[----:B------:R-:W-:Y:S02]  /*0fc0*/  HADD2.F32 R182, -RZ, R129.H1_H1 ;  /* 0x30000081ffb67230 */ /* 0x000fe40000004100 */
[----:B---3--:R-:W-:Y:S01]  /*0fd0*/  HADD2.F32 R129, -RZ, R132.H0_H0 ;  /* 0x20000084ff817230 */ /* 0x008fe20000004100 */
[----:B-----5:R-:W-:Y:S01]  /*0fe0*/  FMUL.FTZ R159, R150, R159 ;  /* 0x0000009f969f7220 */ /* 0x020fe20000410000 */
[----:B------:R-:W-:Y:S02]  /*0ff0*/  HADD2.F32 R128, -RZ, R128.H1_H1 ;  /* 0x30000080ff807230 */ /* 0x000fe40000004100 */
[----:B------:R-:W-:Y:S01]  /*1000*/  HADD2.F32 R186, -RZ, R130.H1_H1 ;  /* 0x30000082ffba7230 */ /* 0x000fe20000004100 */
[----:B------:R-:W-:Y:S02]  /*1010*/  FADD.FTZ R108, R108, R129 ;  /* 0x000000816c6c7221 */ /* 0x000fe40000010000 */
[----:B------:R-:W-:-:S02]  /*1020*/  FFMA.FTZ R116, R159, R129, R116 ;  /* 0x000000819f747223 */ /* 0x000fc40000010074 */
[----:B------:R-:W-:Y:S01]  /*1030*/  FMUL.FTZ R178, R34, R129 ;  /* 0x0000008122b27220 */ /* 0x000fe20000410000 */
[--C-:B------:R-:W-:Y:S01]  /*1040*/  HADD2.F32 R188, -RZ, R131.reuse.H0_H0 ;  /* 0x20000083ffbc7230 */ /* 0x100fe20000004100 */
[C---:B------:R-:W-:Y:S01]  /*1050*/  FADD.FTZ R129, -R205.reuse, R182 ;  /* 0x000000b6cd817221 */ /* 0x040fe20000010100 */
[----:B------:R-:W-:Y:S01]  /*1060*/  HADD2.F32 R190, -RZ, R131.H1_H1 ;  /* 0x30000083ffbe7230 */ /* 0x000fe20000004100 */
[C---:B------:R-:W-:Y:S01]  /*1070*/  FADD.FTZ R131, -R205.reuse, R128 ;  /* 0x00000080cd837221 */ /* 0x040fe20000010100 */
[----:B------:R-:W-:Y:S01]  /*1080*/  HADD2.F32 R132, -RZ, R132.H1_H1 ;  /* 0x30000084ff847230 */ /* 0x000fe20000004100 */
[C---:B0-----:R-:W-:Y:S01]  /*1090*/  FADD.FTZ R177, -R205.reuse, R180 ;  /* 0x000000b4cdb17221 */ /* 0x041fe20000010100 */
[----:B------:R-:W-:Y:S01]  /*10a0*/  HADD2.F32 R179, -RZ, R133.H0_H0 ;  /* 0x20000085ffb37230 */ /* 0x000fe20000004100 */
[----:B------:R-:W-:Y:S02]  /*10b0*/  FMUL.FTZ R180, R150, R129 ;  /* 0x0000008196b47220 */ /* 0x000fe40000410000 */
[----:B------:R-:W-:-:S02]  /*10c0*/  FADD.FTZ R129, -R205, R186 ;  /* 0x000000bacd817221 */ /* 0x000fc40000010100 */
[C---:B------:R-:W-:Y:S02]  /*10d0*/  FMUL.FTZ R176, R150.reuse, R131 ;  /* 0x0000008396b07220 */ /* 0x040fe40000410000 */
[----:B------:R-:W-:Y:S02]  /*10e0*/  FMUL.FTZ R175, R33, R132 ;  /* 0x0000008421af7220 */ /* 0x000fe40000410000 */
[----:B------:R-:W-:Y:S02]  /*10f0*/  FADD.FTZ R128, R209, R178 ;  /* 0x000000b2d1807221 */ /* 0x000fe40000010000 */
[----:B------:R-:W-:Y:S01]  /*1100*/  FFMA.FTZ R208, R159, R178, R208 ;  /* 0x000000b29fd07223 */ /* 0x000fe200000100d0 */
[----:B------:R-:W-:Y:S01]  /*1110*/  HADD2.F32 R184, -RZ, R130.H0_H0 ;  /* 0x20000082ffb87230 */ /* 0x000fe20000004100 */
[C---:B------:R-:W-:Y:S01]  /*1120*/  FMUL.FTZ R186, R150.reuse, R129 ;  /* 0x0000008196ba7220 */ /* 0x040fe20000410000 */
[----:B------:R-:W-:Y:S01]  /*1130*/  HADD2.F32 R130, -RZ, R133.H1_H1 ;  /* 0x30000085ff827230 */ /* 0x000fe20000004100 */
[----:B------:R-:W-:-:S02]  /*1140*/  FMUL.FTZ R177, R150, R177 ;  /* 0x000000b196b17220 */ /* 0x000fc40000410000 */
[----:B------:R-:W-:Y:S02]  /*1150*/  FMUL.FTZ R182, R32, R179 ;  /* 0x000000b320b67220 */ /* 0x000fe40000410000 */
[----:B------:R-:W-:Y:S02]  /*1160*/  FADD.FTZ R129, R128, R175 ;  /* 0x000000af80817221 */ /* 0x000fe40000010000 */
[----:B------:R-:W-:Y:S01]  /*1170*/  FFMA.FTZ R208, R176, R175, R208 ;  /* 0x000000afb0d07223 */ /* 0x000fe200000100d0 */
[----:B------:R-:W-:Y:S01]  /*1180*/  HADD2.F32 R133, -RZ, R134.H0_H0 ;  /* 0x20000086ff857230 */ /* 0x000fe20000004100 */
[----:B------:R-:W-:Y:S02]  /*1190*/  FADD.FTZ R131, -R205, R184 ;  /* 0x000000b8cd837221 */ /* 0x000fe40000010100 */
[----:B------:R-:W-:Y:S02]  /*11a0*/  FMUL.FTZ R181, R31, R130 ;  /* 0x000000821fb57220 */ /* 0x000fe40000410000 */
[----:B------:R-:W-:-:S02]  /*11b0*/  FADD.FTZ R128, R129, R182 ;  /* 0x000000b681807221 */ /* 0x000fc40000010000 */
[C---:B------:R-:W-:Y:S01]  /*11c0*/  FFMA.FTZ R208, R177.reuse, R182, R208 ;  /* 0x000000b6b1d07223 */ /* 0x040fe200000100d0 */
[----:B------:R-:W-:Y:S01]  /*11d0*/  HADD2.F32 R134, -RZ, R134.H1_H1 ;  /* 0x30000086ff867230 */ /* 0x000fe20000004100 */
[----:B------:R-:W-:Y:S02]  /*11e0*/  FADD.FTZ R110, R110, R179 ;  /* 0x000000b36e6e7221 */ /* 0x000fe40000010000 */
[----:B------:R-:W-:Y:S02]  /*11f0*/  FFMA.FTZ R118, R177, R179, R118 ;  /* 0x000000b3b1767223 */ /* 0x000fe40000010076 */
[----:B------:R-:W-:Y:S02]  /*1200*/  FMUL.FTZ R179, R150, R131 ;  /* 0x0000008396b37220 */ /* 0x000fe40000410000 */
[----:B------:R-:W-:Y:S02]  /*1210*/  FMUL.FTZ R184, R30, R133 ;  /* 0x000000851eb87220 */ /* 0x000fe40000410000 */
[----:B------:R-:W-:-:S02]  /*1220*/  FADD.FTZ R129, R128, R181 ;  /* 0x000000b580817221 */ /* 0x000fc40000010000 */
[----:B------:R-:W-:Y:S01]  /*1230*/  FFMA.FTZ R208, R180, R181, R208 ;  /* 0x000000b5b4d07223 */ /* 0x000fe200000100d0 */
[--C-:B------:R-:W-:Y:S01]  /*1240*/  HADD2.F32 R187, -RZ, R135.reuse.H0_H0 ;  /* 0x20000087ffbb7230 */ /* 0x100fe20000004100 */
[----:B------:R-:W-:Y:S02]  /*1250*/  FADD.FTZ R185, -R205, R188 ;  /* 0x000000bccdb97221 */ /* 0x000fe40000010100 */
[----:B------:R-:W-:Y:S02]  /*1260*/  FMUL.FTZ R183, R29, R134 ;  /* 0x000000861db77220 */ /* 0x000fe40000410000 */
[----:B------:R-:W-:Y:S02]  /*1270*/  FADD.FTZ R128, R129, R184 ;  /* 0x000000b881807221 */ /* 0x000fe40000010000 */
[----:B------:R-:W-:Y:S01]  /*1280*/  FFMA.FTZ R208, R179, R184, R208 ;  /* 0x000000b8b3d07223 */ /* 0x000fe200000100d0 */
[----:B------:R-:W-:Y:S01]  /*1290*/  HADD2.F32 R210, -RZ, R135.H1_H1 ;  /* 0x30000087ffd27230 */ /* 0x000fe20000004100 */
[----:B------:R-:W-:-:S02]  /*12a0*/  FMUL.FTZ R185, R150, R185 ;  /* 0x000000b996b97220 */ /* 0x000fc40000410000 */
[----:B------:R-:W-:Y:S02]  /*12b0*/  FMUL.FTZ R188, R28, R187 ;  /* 0x000000bb1cbc7220 */ /* 0x000fe40000410000 */
        /* <DEDUP_REMOVED lines=21> */
.L_x_1782:
[----:B------:R-:W-:Y:S05]  /*1410*/  BSYNC B1 ;  /* 0x0000000000017941 */ /* 0x000fea0003800000 */
.L_x_1781:
[----:B------:R-:W-:Y:S01]  /*1420*/  BSSY B1, `(.L_x_1783) ;  /* 0x0000058000017945 */ /* 0x000fe20003800000 */
[----:B------:R-:W-:Y:S05]  /*1430*/  @!P3 BRA `(.L_x_1784) ;  /* 0x000005600000b947 */ /* 0x000fea0003800000 */
[C---:B------:R-:W-:Y:S02]  /*1440*/  LEA R128, P5, R207.reuse, c[0x0][0x188], 0x4 ;  /* 0x00006200cf807a11 */ /* 0x040fe400078a20ff */
        /* <DEDUP_REMOVED lines=15> */
[--C-:B------:R-:W-:Y:S02]  /*1540*/  HADD2.F32 R194, -RZ, R128.reuse.H0_H0 ;  /* 0x20000080ffc27230 */ /* 0x100fe40000004100 */
        /* <DEDUP_REMOVED lines=8> */
[--C-:B0-----:R-:W-:Y:S01]  /*15d0*/  HADD2.F32 R193, -RZ, R133.reuse.H0_H0 ;  /* 0x20000085ffc17230 */ /* 0x101fe20000004100 */
[C---:B-----5:R-:W-:Y:S01]  /*15e0*/  FMUL.FTZ R189, R150.reuse, R189 ;  /* 0x000000bd96bd7220 */ /* 0x060fe20000410000 */
[----:B------:R-:W-:Y:S01]  /*15f0*/  HADD2.F32 R128, -RZ, R133.H1_H1 ;  /* 0x30000085ff807230 */ /* 0x000fe20000004100 */
[C---:B------:R-:W-:Y:S01]  /*1600*/  FMUL.FTZ R196, R150.reuse, R195 ;  /* 0x000000c396c47220 */ /* 0x040fe20000410000 */
[----:B------:R-:W-:Y:S01]  /*1610*/  HADD2.F32 R132, -RZ, R132.H1_H1 ;  /* 0x30000084ff847230 */ /* 0x000fe20000004100 */
        /* <DEDUP_REMOVED lines=9> */
[----:B------:R-:W-:Y:S02]  /*16b0*/  FMUL.FTZ R191, R25, R132 ;  /* 0x0000008419bf7220 */ /* 0x000fe40000410000 */
[----:B------:R-:W-:Y:S02]  /*16c0*/  FADD.FTZ R128, R209, R194 ;  /* 0x000000c2d1807221 */ /* 0x000fe40000010000 */
[----:B------:R-:W-:Y:S01]  /*16d0*/  FFMA.FTZ R208, R151, R194, R208 ;  /* 0x000000c297d07223 */ /* 0x000fe200000100d0 */
[----:B------:R-:W-:Y:S01]  /*16e0*/  HADD2.F32 R200, -RZ, R130.H0_H0 ;  /* 0x20000082ffc87230 */ /* 0x000fe20000004100 */
[----:B------:R-:W-:-:S02]  /*16f0*/  FADD.FTZ R76, R76, R129 ;  /* 0x000000814c4c7221 */ /* 0x000fc40000010000 */
[----:B------:R-:W-:Y:S02]  /*1700*/  FFMA.FTZ R56, R151, R129, R56 ;  /* 0x0000008197387223 */ /* 0x000fe40000010038 */
[----:B------:R-:W-:Y:S02]  /*1710*/  FADD.FTZ R129, R128, R191 ;  /* 0x000000bf80817221 */ /* 0x000fe40000010000 */
[----:B------:R-:W-:Y:S01]  /*1720*/  FFMA.FTZ R208, R192, R191, R208 ;  /* 0x000000bfc0d07223 */ /* 0x000fe200000100d0 */
[----:B------:R-:W-:Y:S01]  /*1730*/  HADD2.F32 R130, -RZ, R130.H1_H1 ;  /* 0x30000082ff827230 */ /* 0x000fe20000004100 */
[----:B------:R-:W-:Y:S01]  /*1740*/  FADD.FTZ R197, -R205, R200 ;  /* 0x000000c8cdc57221 */ /* 0x000fe20000010100 */
[--C-:B------:R-:W-:Y:S01]  /*1750*/  HADD2.F32 R133, -RZ, R134.reuse.H0_H0 ;  /* 0x20000086ff857230 */ /* 0x100fe20000004100 */
[----:B------:R-:W-:Y:S02]  /*1760*/  FADD.FTZ R128, R129, R198 ;  /* 0x000000c681807221 */ /* 0x000fe40000010000 */
[----:B------:R-:W-:Y:S01]  /*1770*/  FFMA.FTZ R208, R189, R198, R208 ;  /* 0x000000c6bdd07223 */ /* 0x000fe200000100d0 */
[----:B------:R-:W-:Y:S01]  /*1780*/  HADD2.F32 R134, -RZ, R134.H1_H1 ;  /* 0x30000086ff867230 */ /* 0x000fe20000004100 */
[----:B------:R-:W-:-:S02]  /*1790*/  FADD.FTZ R199, -R205, R130 ;  /* 0x00000082cdc77221 */ /* 0x000fc40000010100 */
[----:B------:R-:W-:Y:S02]  /*17a0*/  FMUL.FTZ R195, R150, R197 ;  /* 0x000000c596c37220 */ /* 0x000fe40000410000 */
[----:B------:R-:W-:Y:S02]  /*17b0*/  FMUL.FTZ R200, R22, R133 ;  /* 0x0000008516c87220 */ /* 0x000fe40000410000 */
[----:B------:R-:W-:Y:S02]  /*17c0*/  FADD.FTZ R129, R128, R193 ;  /* 0x000000c180817221 */ /* 0x000fe40000010000 */
[----:B------:R-:W-:Y:S02]  /*17d0*/  FFMA.FTZ R208, R196, R193, R208 ;  /* 0x000000c1c4d07223 */ /* 0x000fe400000100d0 */
[C---:B------:R-:W-:Y:S02]  /*17e0*/  FADD.FTZ R201, -R205.reuse, R202 ;  /* 0x000000cacdc97221 */ /* 0x040fe40000010100 */
[----:B------:R-:W-:Y:S01]  /*17f0*/  FADD.FTZ R207, -R205, R204 ;  /* 0x000000cccdcf7221 */ /* 0x000fe20000010100 */
[----:B------:R-:W-:Y:S01]  /*1800*/  HADD2.F32 R205, -RZ, R135.H0_H0 ;  /* 0x20000087ffcd7230 */ /* 0x000fe20000004100 */
[----:B------:R-:W-:-:S02]  /*1810*/  FMUL.FTZ R202, R150, R199 ;  /* 0x000000c796ca7220 */ /* 0x000fc40000410000 */
[----:B------:R-:W-:Y:S02]  /*1820*/  FMUL.FTZ R197, R21, R134 ;  /* 0x0000008615c57220 */ /* 0x000fe40000410000 */
[----:B------:R-:W-:Y:S02]  /*1830*/  FADD.FTZ R128, R129, R200 ;  /* 0x000000c881807221 */ /* 0x000fe40000010000 */
[----:B------:R-:W-:Y:S01]  /*1840*/  FFMA.FTZ R208, R195, R200, R208 ;  /* 0x000000c8c3d07223 */ /* 0x000fe200000100d0 */
[----:B------:R-:W-:Y:S01]  /*1850*/  HADD2.F32 R130, -RZ, R135.H1_H1 ;  /* 0x30000087ff827230 */ /* 0x000fe20000004100 */
        /* <DEDUP_REMOVED lines=20> */
.L_x_1784:
[----:B------:R-:W-:Y:S05]  /*19a0*/  BSYNC B1 ;  /* 0x0000000000017941 */ /* 0x000fea0003800000 */
.L_x_1783:
[----:B-----5:R-:W-:Y:S01]  /*19b0*/  @P0 HADD2.F32 R148, -RZ, R203.H0_H0 ;  /* 0x200000cbff940230 */ /* 0x020fe20000004100 */
[----:B------:R-:W-:Y:S05]  /*19c0*/  BRA.DIV ~URZ, `(.L_x_1785) ;  /* 0x00002f627f007947 */ /* 0x000fea000b800000 */
[----:B------:R0:W1:Y:S02]  /*19d0*/  SHFL.BFLY PT, R130, R209, 0x1, 0x1f ;  /* 0x0c201f00d1827f89 */ /* 0x00006400000e0000 */
.L_x_1804:
        /* <DEDUP_REMOVED lines=18> */
.L_x_1805:
        /* <DEDUP_REMOVED lines=14> */
[----:B------:R-:W-:Y:S01]  /*1be0*/  LOP3.LUT P6, RZ, R156, 0xff00, RZ, 0xc0, !PT ;  /* 0x0000ff009cff7812 */ /* 0x000fe200078cc0ff */
[-CC-:B------:R-:W-:Y:S01]  /*1bf0*/  FFMA.FTZ R135, R165, R205.reuse, R214.reuse ;  /* 0x000000cda5877223 */ /* 0x180fe200000100d6 */
[----:B------:R-:W-:Y:S01]  /*1c00*/  LOP3.LUT P5, RZ, R132, 0xff, RZ, 0xc0, !PT ;  /* 0x000000ff84ff7812 */ /* 0x000fe200078ac0ff */
[----:B------:R-:W-:-:S02]  /*1c10*/  FFMA.FTZ R132, R158, R205, R214 ;  /* 0x000000cd9e847223 */ /* 0x000fc400000100d6 */
[----:B------:R-:W-:Y:S02]  /*1c20*/  FFMA.FTZ R134, R162, R205, R214 ;  /* 0x000000cda2867223 */ /* 0x000fe400000100d6 */
[----:B------:R-:W-:Y:S02]  /*1c30*/  FADD.FTZ R133, R160, -R133 ;  /* 0x80000085a0857221 */ /* 0x000fe40000010000 */
[----:B------:R-:W-:Y:S01]  /*1c40*/  FADD.FTZ R207, R163, -R132 ;  /* 0x80000084a3cf7221 */ /* 0x000fe20000010000 */
[--C-:B------:R-:W-:Y:S01]  /*1c50*/  @P0 HADD2.F32 R132, -RZ, R112.reuse.H0_H0 ;  /* 0x20000070ff840230 */ /* 0x100fe20000004100 */
[----:B------:R-:W-:Y:S01]  /*1c60*/  FADD.FTZ R209, R164, -R135 ;  /* 0x80000087a4d17221 */ /* 0x000fe20000010000 */
[--C-:B------:R-:W-:Y:S01]  /*1c70*/  @P0 HADD2.F32 R210, -RZ, R113.reuse.H0_H0 ;  /* 0x20000071ffd20230 */ /* 0x100fe20000004100 */
[----:B------:R-:W-:Y:S01]  /*1c80*/  FADD.FTZ R211, R169, -R134 ;  /* 0x80000086a9d37221 */ /* 0x000fe20000010000 */
[----:B------:R-:W-:Y:S01]  /*1c90*/  @P0 HADD2.F32 R134, -RZ, R112.H1_H1 ;  /* 0x30000070ff860230 */ /* 0x000fe20000004100 */
[C---:B------:R-:W-:Y:S01]  /*1ca0*/  FMUL.FTZ R135, R150.reuse, R133 ;  /* 0x0000008596877220 */ /* 0x040fe20000410000 */
[----:B------:R-:W-:Y:S01]  /*1cb0*/  @P0 HADD2.F32 R212, -RZ, R113.H1_H1 ;  /* 0x30000071ffd40230 */ /* 0x000fe20000004100 */
[----:B------:R-:W-:Y:S01]  /*1cc0*/  FFMA.FTZ R133, R167, R205, R214 ;  /* 0x000000cda7857223 */ /* 0x000fe200000100d6 */
[----:B------:R-:W-:Y:S01]  /*1cd0*/  @P0 HADD2.F32 R216, -RZ, R115.H1_H1 ;  /* 0x30000073ffd80230 */ /* 0x000fe20000004100 */
[C---:B------:R-:W-:Y:S01]  /*1ce0*/  FMUL.FTZ R213, R150.reuse, R207 ;  /* 0x000000cf96d57220 */ /* 0x040fe20000410000 */
[----:B------:R-:W-:Y:S01]  /*1cf0*/  HFMA2.MMA R207, -RZ, RZ, 0, 0 ;  /* 0x00000000ffcf7435 */ /* 0x000fe200000001ff */
[----:B------:R-:W-:-:S02]  /*1d00*/  FMUL.FTZ R217, R150, R211 ;  /* 0x000000d396d97220 */ /* 0x000fc40000410000 */
[----:B------:R-:W-:Y:S02]  /*1d10*/  FADD.FTZ R211, R166, -R133 ;  /* 0x80000085a6d37221 */ /* 0x000fe40000010000 */
[----:B------:R-:W-:Y:S02]  /*1d20*/  @P0 FADD.FTZ R213, R213, R134 ;  /* 0x00000086d5d50221 */ /* 0x000fe40000010000 */
[C---:B------:R-:W-:Y:S01]  /*1d30*/  FMUL.FTZ R215, R150.reuse, R209 ;  /* 0x000000d196d77220 */ /* 0x040fe20000410000 */
[----:B------:R-:W-:Y:S01]  /*1d40*/  MOV R209, RZ ;  /* 0x000000ff00d17202 */ /* 0x000fe20000000f00 */
[----:B------:R-:W-:Y:S02]  /*1d50*/  FMUL.FTZ R219, R150, R211 ;  /* 0x000000d396db7220 */ /* 0x000fe40000410000 */
[----:B------:R-:W-:Y:S02]  /*1d60*/  FMUL.FTZ R211, R213, R148 ;  /* 0x00000094d5d37220 */ /* 0x000fe40000410000 */
[----:B------:R-:W-:Y:S01]  /*1d70*/  @P0 FADD.FTZ R135, R135, R132 ;  /* 0x0000008487870221 */ /* 0x000fe20000010000 */
[----:B------:R-:W-:Y:S01]  /*1d80*/  MOV R132, RZ ;  /* 0x000000ff00847202 */ /* 0x000fe20000000f00 */
[----:B------:R-:W-:Y:S01]  /*1d90*/  @P0 FADD.FTZ R215, R215, R210 ;  /* 0x000000d2d7d70221 */ /* 0x000fe20000010000 */
[----:B------:R-:W-:Y:S01]  /*1da0*/  HFMA2.MMA R210, -RZ, RZ, 0, 0 ;  /* 0x00000000ffd27435 */ /* 0x000fe200000001ff */
[----:B------:R-:W-:-:S02]  /*1db0*/  FMUL.FTZ R211, R211, c[0x0][0x1e8] ;  /* 0x00007a00d3d37a20 */ /* 0x000fc40000410000 */
[----:B------:R-:W-:Y:S02]  /*1dc0*/  FMUL.FTZ R133, R135, R148 ;  /* 0x0000009487857220 */ /* 0x000fe40000410000 */
[----:B------:R-:W-:Y:S02]  /*1dd0*/  @P6 FMUL.FTZ R209, R17, R211 ;  /* 0x000000d311d16220 */ /* 0x000fe40000410000 */
[----:B------:R-:W-:Y:S01]  /*1de0*/  @P0 FADD.FTZ R217, R217, R212 ;  /* 0x000000d4d9d90221 */ /* 0x000fe20000010000 */
[----:B------:R-:W-:Y:S01]  /*1df0*/  @P0 HADD2.F32 R212, -RZ, R114.H0_H0 ;  /* 0x20000072ffd40230 */ /* 0x000fe20000004100 */
[----:B------:R-:W-:Y:S02]  /*1e00*/  FMUL.FTZ R133, R133, c[0x0][0x1e8] ;  /* 0x00007a0085857a20 */ /* 0x000fe40000410000 */
[-CC-:B------:R-:W-:Y:S02]  /*1e10*/  FFMA.FTZ R223, R173, R205.reuse, R214.reuse ;  /* 0x000000cdaddf7223 */ /* 0x180fe400000100d6 */
[----:B------:R-:W-:-:S02]  /*1e20*/  FFMA.FTZ R225, R174, R205, R214 ;  /* 0x000000cdaee17223 */ /* 0x000fc400000100d6 */
[----:B------:R-:W-:Y:S02]  /*1e30*/  @P5 FMUL.FTZ R132, R18, R133 ;  /* 0x0000008512845220 */ /* 0x000fe40000410000 */
[----:B------:R-:W-:Y:S02]  /*1e40*/  FADD.FTZ R223, R170, -R223 ;  /* 0x800000dfaadf7221 */ /* 0x000fe40000010000 */
[----:B------:R-:W-:Y:S01]  /*1e50*/  FADD.FTZ R225, R172, -R225 ;  /* 0x800000e1ace17221 */ /* 0x000fe20000010000 */
[----:B------:R-:W-:Y:S01]  /*1e60*/  F2FP.PACK_AB R132, R209, R132 ;  /* 0x00000084d184723e */ /* 0x000fe200000000ff */
[----:B------:R-:W-:Y:S01]  /*1e70*/  @P0 FADD.FTZ R219, R219, R212 ;  /* 0x000000d4dbdb0221 */ /* 0x000fe20000010000 */
[----:B------:R-:W-:Y:S01]  /*1e80*/  @P0 HADD2.F32 R212, -RZ, R114.H1_H1 ;  /* 0x30000072ffd40230 */ /* 0x000fe20000004100 */
[C---:B------:R-:W-:Y:S02]  /*1e90*/  FMUL.FTZ R223, R150.reuse, R223 ;  /* 0x000000df96df7220 */ /* 0x040fe40000410000 */
[----:B------:R-:W-:-:S04]  /*1ea0*/  FMUL.FTZ R225, R150, R225 ;  /* 0x000000e196e17220 */ /* 0x000fc80000410000 */
[----:B------:R-:W-:Y:S01]  /*1eb0*/  @P0 FADD.FTZ R225, R225, R216 ;  /* 0x000000d8e1e10221 */ /* 0x000fe20000010000 */
[--C-:B--2---:R-:W-:Y:S02]  /*1ec0*/  @P5 HADD2.F32 R134, -RZ, R128.reuse.H0_H0 ;  /* 0x20000080ff865230 */ /* 0x104fe40000004100 */
[----:B------:R-:W-:-:S03]  /*1ed0*/  @P6 HADD2.F32 R128, -RZ, R128.H1_H1 ;  /* 0x30000080ff806230 */ /* 0x000fc60000004100 */
[----:B------:R-:W-:Y:S01]  /*1ee0*/  @P5 FMUL.FTZ R207, R133, R134 ;  /* 0x0000008685cf5220 */ /* 0x000fe20000410000 */
[----:B------:R-:W-:Y:S01]  /*1ef0*/  ISETP.NE.U32.AND P5, PT, RZ, c[0x0][0x258], PT ;  /* 0x00009600ff007a0c */ /* 0x000fe20003fa5070 */
[----:B------:R-:W-:Y:S01]  /*1f00*/  @P6 FMUL.FTZ R210, R211, R128 ;  /* 0x00000080d3d26220 */ /* 0x000fe20000410000 */
[----:B------:R-:W-:Y:S01]  /*1f10*/  LOP3.LUT P6, RZ, R156, 0xff0000, RZ, 0xc0, !PT ;  /* 0x00ff00009cff7812 */ /* 0x000fe200078cc0ff */
[----:B------:R-:W-:Y:S01]  /*1f20*/  FFMA.FTZ R128, R168, R205, R214 ;  /* 0x000000cda8807223 */ /* 0x000fe200000100d6 */
[----:B------:R-:W-:Y:S01]  /*1f30*/  @P0 HADD2.F32 R214, -RZ, R115.H0_H0 ;  /* 0x20000073ffd60230 */ /* 0x000fe20000004100 */
[----:B------:R-:W-:Y:S01]  /*1f40*/  ISETP.NE.AND.EX P5, PT, RZ, c[0x0][0x25c], PT, P5 ;  /* 0x00009700ff007a0c */ /* 0x000fe20003fa5350 */
[----:B------:R-:W-:Y:S01]  /*1f50*/  HFMA2.MMA R211, -RZ, RZ, 0, 0 ;  /* 0x00000000ffd37435 */ /* 0x000fe200000001ff */
[----:B------:R-:W-:Y:S01]  /*1f60*/  FADD.FTZ R221, R171, -R128 ;  /* 0x80000080abdd7221 */ /* 0x000fe20000010000 */
[----:B------:R-:W-:Y:S01]  /*1f70*/  MOV R133, RZ ;  /* 0x000000ff00857202 */ /* 0x000fe20000000f00 */
[----:B------:R-:W-:-:S02]  /*1f80*/  FMUL.FTZ R128, R215, R148 ;  /* 0x00000094d7807220 */ /* 0x000fc40000410000 */
[----:B------:R-:W-:Y:S02]  /*1f90*/  FMUL.FTZ R221, R150, R221 ;  /* 0x000000dd96dd7220 */ /* 0x000fe40000410000 */
[----:B------:R-:W-:Y:S01]  /*1fa0*/  @P0 FADD.FTZ R223, R223, R214 ;  /* 0x000000d6dfdf0221 */ /* 0x000fe20000010000 */
[----:B------:R-:W-:Y:S01]  /*1fb0*/  HFMA2.MMA R214, -RZ, RZ, 0, 0 ;  /* 0x00000000ffd67435 */ /* 0x000fe200000001ff */
[----:B------:R-:W-:Y:S01]  /*1fc0*/  @P0 FADD.FTZ R221, R221, R212 ;  /* 0x000000d4dddd0221 */ /* 0x000fe20000010000 */
[--C-:B------:R-:W-:Y:S01]  /*1fd0*/  @P6 HADD2.F32 R134, -RZ, R129.reuse.H0_H0 ;  /* 0x20000081ff866230 */ /* 0x100fe20000004100 */
[----:B------:R-:W-:Y:S01]  /*1fe0*/  LOP3.LUT P0, RZ, R156, 0xff000000, RZ, 0xc0, !PT ;  /* 0xff0000009cff7812 */ /* 0x000fe2000780c0ff */
[----:B------:R-:W-:Y:S01]  /*1ff0*/  FMUL.FTZ R227, R128, c[0x0][0x1e8] ;  /* 0x00007a0080e37a20 */ /* 0x000fe20000410000 */
[----:B------:R-:W-:Y:S01]  /*2000*/  @P5 F2FP.PACK_AB R135, RZ, R135 ;  /* 0x00000087ff87523e */ /* 0x000fe200000000ff */
[----:B------:R-:W-:Y:S01]  /*2010*/  FADD.FTZ R84, R84, R207 ;  /* 0x000000cf54547221 */ /* 0x000fe20000010000 */
[----:B------:R-:W-:Y:S01]  /*2020*/  @P5 F2FP.PACK_AB R128, RZ, R217 ;  /* 0x000000d9ff80523e */ /* 0x000fe200000000ff */
[----:B------:R-:W-:Y:S01]  /*2030*/  @P6 FMUL.FTZ R133, R16, R227 ;  /* 0x000000e310856220 */ /* 0x000fe20000410000 */
[----:B------:R-:W-:Y:S01]  /*2040*/  @P5 F2FP.PACK_AB R215, RZ, R215 ;  /* 0x000000d7ffd7523e */ /* 0x000fe200000000ff */
[----:B------:R-:W-:Y:S01]  /*2050*/  @P6 FMUL.FTZ R211, R227, R134 ;  /* 0x00000086e3d36220 */ /* 0x000fe20000410000 */
[----:B------:R-:W-:Y:S01]  /*2060*/  LOP3.LUT P6, RZ, R157, 0xff, RZ, 0xc0, !PT ;  /* 0x000000ff9dff7812 */ /* 0x000fe200078cc0ff */
[-C--:B------:R-:W-:Y:S01]  /*2070*/  FMUL.FTZ R217, R217, R148.reuse ;  /* 0x00000094d9d97220 */ /* 0x080fe20000410000 */
[----:B------:R-:W-:Y:S01]  /*2080*/  @P5 F2FP.PACK_AB R134, RZ, R219 ;  /* 0x000000dbff86523e */ /* 0x000fe200000000ff */
[-C--:B------:R-:W-:Y:S01]  /*2090*/  FMUL.FTZ R219, R219, R148.reuse ;  /* 0x00000094dbdb7220 */ /* 0x080fe20000410000 */
[----:B------:R-:W-:Y:S01]  /*20a0*/  @P5 F2FP.PACK_AB R218, RZ, R223 ;  /* 0x000000dfffda523e */ /* 0x000fe200000000ff */
[----:B------:R-:W-:Y:S01]  /*20b0*/  @P0 HADD2.F32 R129, -RZ, R129.H1_H1 ;  /* 0x30000081ff810230 */ /* 0x000fe20000004100 */
[----:B------:R-:W-:Y:S01]  /*20c0*/  @P5 F2FP.PACK_AB R213, RZ, R213 ;  /* 0x000000d5ffd5523e */ /* 0x000fe200000000ff */
[----:B------:R-:W-:Y:S01]  /*20d0*/  FMUL.FTZ R222, R217, c[0x0][0x1e8] ;  /* 0x00007a00d9de7a20 */ /* 0x000fe20000410000 */
[----:B------:R-:W-:Y:S01]  /*20e0*/  @P5 PRMT R52, R135, 0x7610, R52 ;  /* 0x0000761087345816 */ /* 0x000fe20000000034 */
[----:B------:R-:W-:Y:S01]  /*20f0*/  FMUL.FTZ R219, R219, c[0x0][0x1e8] ;  /* 0x00007a00dbdb7a20 */ /* 0x000fe20000410000 */
[----:B------:R-:W-:Y:S01]  /*2100*/  @P5 PRMT R53, R215, 0x7610, R53 ;  /* 0x00007610d7355816 */ /* 0x000fe20000000035 */
[----:B------:R-:W-:Y:S01]  /*2110*/  @P0 FMUL.FTZ R214, R222, R129 ;  /* 0x00000081ded60220 */ /* 0x000fe20000410000 */
[----:B------:R-:W-:Y:S01]  /*2120*/  @P5 F2FP.PACK_AB R216, RZ, R221 ;  /* 0x000000ddffd8523e */ /* 0x000fe200000000ff */
[----:B------:R-:W-:Y:S01]  /*2130*/  @P6 HADD2.F32 R135, -RZ, R130.H0_H0 ;  /* 0x20000082ff876230 */ /* 0x000fe20000004100 */
[----:B------:R-:W-:Y:S01]  /*2140*/  @P5 F2FP.PACK_AB R220, RZ, R225 ;  /* 0x000000e1ffdc523e */ /* 0x000fe200000000ff */
[-C--:B------:R-:W-:Y:S01]  /*2150*/  FMUL.FTZ R223, R223, R148.reuse ;  /* 0x00000094dfdf7220 */ /* 0x080fe20000410000 */
[----:B------:R-:W-:Y:S01]  /*2160*/  @P5 PRMT R54, R134, 0x7610, R54 ;  /* 0x0000761086365816 */ /* 0x000fe20000000036 */
[-C--:B------:R-:W-:Y:S01]  /*2170*/  FMUL.FTZ R225, R225, R148.reuse ;  /* 0x00000094e1e17220 */ /* 0x080fe20000410000 */
[----:B------:R-:W-:Y:S01]  /*2180*/  @P5 PRMT R55, R218, 0x7610, R55 ;  /* 0x00007610da375816 */ /* 0x000fe20000000037 */
[----:B------:R-:W-:Y:S01]  /*2190*/  FMUL.FTZ R221, R221, R148 ;  /* 0x00000094dddd7220 */ /* 0x000fe20000410000 */
[----:B------:R-:W-:Y:S01]  /*21a0*/  @P5 PRMT R52, R52, 0x5410, R213 ;  /* 0x0000541034345816 */ /* 0x000fe200000000d5 */
[----:B------:R-:W-:Y:S01]  /*21b0*/  HFMA2.MMA R213, -RZ, RZ, 0, 0 ;  /* 0x00000000ffd57435 */ /* 0x000fe200000001ff */
[----:B------:R-:W-:Y:S01]  /*21c0*/  @P5 PRMT R53, R53, 0x5410, R128 ;  /* 0x0000541035355816 */ /* 0x000fe20000000080 */
[----:B------:R-:W-:Y:S01]  /*21d0*/  @P5 IMAD.WIDE.U32 R128, R149, R208, c[0x0][0x258] ;  /* 0x0000960095805625 */ /* 0x000fe200078e00d0 */
[----:B------:R-:W-:Y:S01]  /*21e0*/  @P5 PRMT R54, R54, 0x5410, R216 ;  /* 0x0000541036365816 */ /* 0x000fe200000000d8 */
[----:B------:R-:W-:Y:S01]  /*21f0*/  HFMA2.MMA R215, -RZ, RZ, 0, 0 ;  /* 0x00000000ffd77435 */ /* 0x000fe200000001ff */
[----:B------:R-:W-:Y:S01]  /*2200*/  @P5 PRMT R55, R55, 0x5410, R220 ;  /* 0x0000541037375816 */ /* 0x000fe200000000dc */
[----:B------:R-:W-:Y:S01]  /*2210*/  @P6 FMUL.FTZ R213, R219, R135 ;  /* 0x00000087dbd56220 */ /* 0x000fe20000410000 */
[----:B------:R-:W-:Y:S01]  /*2220*/  MOV R212, RZ ;  /* 0x000000ff00d47202 */ /* 0x000fe20000000f00 */
[----:B------:R-:W-:Y:S01]  /*2230*/  @P0 FMUL.FTZ R212, R15, R222 ;  /* 0x000000de0fd40220 */ /* 0x000fe20000410000 */
[----:B------:R-:W-:Y:S01]  /*2240*/  MOV R134, RZ ;  /* 0x000000ff00867202 */ /* 0x000fe20000000f00 */
[----:B------:R-:W-:Y:S01]  /*2250*/  @P6 FMUL.FTZ R134, R14, R219 ;  /* 0x000000db0e866220 */ /* 0x000fe20000410000 */
[----:B------:R0:W-:Y:S01]  /*2260*/  @P5 STG.E.128 [R128.64], R52 ;  /* 0x0000003480005986 */ /* 0x0001e2000c101d04 */
[C---:B------:R-:W-:Y:S01]  /*2270*/  LOP3.LUT P5, RZ, R157.reuse, 0xff0000, RZ, 0xc0, !PT ;  /* 0x00ff00009dff7812 */ /* 0x040fe200078ac0ff */
[----:B------:R-:W-:Y:S01]  /*2280*/  HFMA2.MMA R216, -RZ, RZ, 0, 0 ;  /* 0x00000000ffd87435 */ /* 0x000fe200000001ff */
[----:B------:R-:W-:Y:S01]  /*2290*/  LOP3.LUT P6, RZ, R157, 0xff000000, RZ, 0xc0, !PT ;  /* 0xff0000009dff7812 */ /* 0x000fe200078cc0ff */
[----:B------:R-:W-:Y:S01]  /*22a0*/  FMUL.FTZ R223, R223, c[0x0][0x1e8] ;  /* 0x00007a00dfdf7a20 */ /* 0x000fe20000410000 */
[----:B------:R-:W-:Y:S01]  /*22b0*/  LOP3.LUT P0, RZ, R157, 0xff00, RZ, 0xc0, !PT ;  /* 0x0000ff009dff7812 */ /* 0x000fe2000780c0ff */
[----:B------:R-:W-:Y:S01]  /*22c0*/  FMUL.FTZ R218, R225, c[0x0][0x1e8] ;  /* 0x00007a00e1da7a20 */ /* 0x000fe20000410000 */
[----:B------:R-:W-:Y:S01]  /*22d0*/  MOV R135, RZ ;  /* 0x000000ff00877202 */ /* 0x000fe20000000f00 */
[----:B------:R-:W-:Y:S01]  /*22e0*/  FMUL.FTZ R221, R221, c[0x0][0x1e8] ;  /* 0x00007a00dddd7a20 */ /* 0x000fe20000410000 */
[----:B------:R-:W-:Y:S01]  /*22f0*/  F2FP.PACK_AB R133, R212, R133 ;  /* 0x00000085d485723e */ /* 0x000fe200000000ff */
[----:B------:R-:W-:Y:S01]  /*2300*/  FADD.FTZ R85, R85, R210 ;  /* 0x000000d255557221 */ /* 0x000fe20000010000 */
[----:B------:R-:W-:Y:S01]  /*2310*/  MOV R212, RZ ;  /* 0x000000ff00d47202 */ /* 0x000fe20000000f00 */
[----:B------:R-:W-:-:S02]  /*2320*/  FADD.FTZ R86, R86, R211 ;  /* 0x000000d356567221 */ /* 0x000fc40000010000 */
[----:B------:R-:W-:Y:S01]  /*2330*/  @P5 FMUL.FTZ R135, R12, R223 ;  /* 0x000000df0c875220 */ /* 0x000fe20000410000 */
[--C-:B------:R-:W-:Y:S01]  /*2340*/  @P5 HADD2.F32 R209, -RZ, R131.reuse.H0_H0 ;  /* 0x20000083ffd15230 */ /* 0x100fe20000004100 */
[----:B------:R-:W-:Y:S02]  /*2350*/  @P6 FMUL.FTZ R216, R11, R218 ;  /* 0x000000da0bd86220 */ /* 0x000fe40000410000 */
[----:B------:R-:W-:Y:S02]  /*2360*/  @P0 FMUL.FTZ R215, R13, R221 ;  /* 0x000000dd0dd70220 */ /* 0x000fe40000410000 */
[----:B0-----:R-:W-:Y:S01]  /*2370*/  IMAD.WIDE.U32 R128, R149, R208, c[0x0][0x248] ;  /* 0x0000920095807625 */ /* 0x001fe200078e00d0 */
[----:B------:R-:W-:Y:S01]  /*2380*/  F2FP.PACK_AB R135, R216, R135 ;  /* 0x00000087d887723e */ /* 0x000fe200000000ff */
[----:B------:R-:W-:Y:S01]  /*2390*/  @P0 HADD2.F32 R208, -RZ, R130.H1_H1 ;  /* 0x30000082ffd00230 */ /* 0x000fe20000004100 */
[----:B------:R-:W-:Y:S01]  /*23a0*/  F2FP.PACK_AB R134, R215, R134 ;  /* 0x00000086d786723e */ /* 0x000fe200000000ff */
[----:B------:R-:W-:Y:S01]  /*23b0*/  @P6 HADD2.F32 R215, -RZ, R131.H1_H1 ;  /* 0x30000083ffd76230 */ /* 0x000fe20000004100 */
[----:B------:R-:W-:Y:S01]  /*23c0*/  CS2R R130, SRZ ;  /* 0x0000000000827805 */ /* 0x000fe2000001ff00 */
[----:B------:R-:W-:Y:S01]  /*23d0*/  FADD.FTZ R87, R87, R214 ;  /* 0x000000d657577221 */ /* 0x000fe20000010000 */
[----:B------:R-:W-:Y:S01]  /*23e0*/  IADD3 R149, R149, 0x20, RZ ;  /* 0x0000002095957810 */ /* 0x000fe20007ffe0ff */
[----:B------:R0:W-:Y:S01]  /*23f0*/  STG.E.128 [R128.64], R132 ;  /* 0x0000008480007986 */ /* 0x0001e2000c101d04 */
[----:B------:R-:W-:-:S02]  /*2400*/  @P0 FMUL.FTZ R130, R221, R208 ;  /* 0x000000d0dd820220 */ /* 0x000fc40000410000 */
[----:B------:R-:W-:Y:S02]  /*2410*/  @P5 FMUL.FTZ R131, R223, R209 ;  /* 0x000000d1df835220 */ /* 0x000fe40000410000 */
[----:B------:R-:W-:Y:S02]  /*2420*/  @P6 FMUL.FTZ R212, R218, R215 ;  /* 0x000000d7dad46220 */ /* 0x000fe40000410000 */
[----:B------:R-:W-:Y:S02]  /*2430*/  FADD.FTZ R88, R88, R213 ;  /* 0x000000d558587221 */ /* 0x000fe40000010000 */
[----:B------:R-:W-:Y:S02]  /*2440*/  FADD.FTZ R89, R89, R130 ;  /* 0x0000008259597221 */ /* 0x000fe40000010000 */
[----:B------:R-:W-:Y:S02]  /*2450*/  FADD.FTZ R90, R90, R131 ;  /* 0x000000835a5a7221 */ /* 0x000fe40000010000 */
[----:B------:R-:W-:-:S02]  /*2460*/  FADD.FTZ R91, R91, R212 ;  /* 0x000000d45b5b7221 */ /* 0x000fc40000010000 */
.L_x_1788:
[----:B------:R-:W-:Y:S05]  /*2470*/  BSYNC B1 ;  /* 0x0000000000017941 */ /* 0x000fea0003800000 */
.L_x_1787:
[----:B------:R-:W-:Y:S01]  /*2480*/  BSSY B1, `(.L_x_1789) ;  /* 0x0000093000017945 */ /* 0x000fe20003800000 */
[----:B------:R-:W-:Y:S05]  /*2490*/  @!P2 BRA `(.L_x_1790) ;  /* 0x000009100000a947 */ /* 0x000fea0003800000 */
[----:B------:R-:W-:-:S10]  /*24a0*/  HFMA2.MMA R208, -RZ, RZ, 0, 9.5367431640625e-07 ;  /* 0x00000010ffd07435 */ /* 0x000fd400000001ff */
[----:B0-----:R-:W-:-:S06]  /*24b0*/  IMAD.WIDE.U32 R128, R149, R208, c[0x0][0x170] ;  /* 0x00005c0095807625 */ /* 0x001fcc00078e00d0 */
[----:B------:R-:W2:Y:S01]  /*24c0*/  LDG.E.128 R128, [R128.64] ;  /* 0x0000000480807981 */ /* 0x000ea2000c1e1d00 */
[----:B------:R-:W-:Y:S02]  /*24d0*/  ISETP.NE.U32.AND P0, PT, RZ, c[0x0][0x218], PT ;  /* 0x00008600ff007a0c */ /* 0x000fe40003f05070 */
[----:B------:R-:W-:Y:S02]  /*24e0*/  FSEL R214, R203, RZ, !P4 ;  /* 0x000000ffcbd67208 */ /* 0x000fe40006000000 */
[----:B------:R-:W-:Y:S02]  /*24f0*/  ISETP.NE.AND.EX P0, PT, RZ, c[0x0][0x21c], PT, P0 ;  /* 0x00008700ff007a0c */ /* 0x000fe40003f05300 */
[----:B------:R-:W-:Y:S01]  /*2500*/  MOV R132, R154 ;  /* 0x0000009a00847202 */ /* 0x000fe20000000f00 */
        /* <DEDUP_REMOVED lines=21> */
[----:B------:R-:W-:Y:S01]  /*2660*/  @P0 FADD.FTZ R135, R135, R132 ;  /* 0x0000008487870221 */ /* 0x000fe20000010000 */
[----:B------:R-:W-:Y:S01]  /*2670*/  MOV R132, RZ ;  /* 0x000000ff00847202 */ /* 0x000fe20000000f00 */
[----:B------:R-:W-:Y:S02]  /*2680*/  @P0 FADD.FTZ R213, R213, R134 ;  /* 0x00000086d5d50221 */ /* 0x000fe40000010000 */
[C---:B------:R-:W-:Y:S01]  /*2690*/  FMUL.FTZ R215, R150.reuse, R209 ;  /* 0x000000d196d77220 */ /* 0x040fe20000410000 */
[----:B------:R-:W-:Y:S01]  /*26a0*/  MOV R209, RZ ;  /* 0x000000ff00d17202 */ /* 0x000fe20000000f00 */
[----:B------:R-:W-:Y:S02]  /*26b0*/  FMUL.FTZ R219, R150, R211 ;  /* 0x000000d396db7220 */ /* 0x000fe40000410000 */
[----:B------:R-:W-:-:S02]  /*26c0*/  FMUL.FTZ R133, R135, R148 ;  /* 0x0000009487857220 */ /* 0x000fc40000410000 */
[----:B------:R-:W-:Y:S02]  /*26d0*/  FMUL.FTZ R211, R213, R148 ;  /* 0x00000094d5d37220 */ /* 0x000fe40000410000 */
[----:B------:R-:W-:Y:S01]  /*26e0*/  @P0 FADD.FTZ R215, R215, R210 ;  /* 0x000000d2d7d70221 */ /* 0x000fe20000010000 */
[----:B------:R-:W-:Y:S01]  /*26f0*/  HFMA2.MMA R210, -RZ, RZ, 0, 0 ;  /* 0x00000000ffd27435 */ /* 0x000fe200000001ff */
[----:B------:R-:W-:Y:S02]  /*2700*/  FMUL.FTZ R133, R133, c[0x0][0x1e8] ;  /* 0x00007a0085857a20 */ /* 0x000fe40000410000 */
[----:B------:R-:W-:Y:S02]  /*2710*/  FMUL.FTZ R211, R211, c[0x0][0x1e8] ;  /* 0x00007a00d3d37a20 */ /* 0x000fe40000410000 */
[----:B------:R-:W-:Y:S01]  /*2720*/  @P0 FADD.FTZ R217, R217, R212 ;  /* 0x000000d4d9d90221 */ /* 0x000fe20000010000 */
[----:B------:R-:W-:Y:S01]  /*2730*/  @P0 HADD2.F32 R212, -RZ, R42.H0_H0 ;  /* 0x2000002affd40230 */ /* 0x000fe20000004100 */
[----:B------:R-:W-:-:S02]  /*2740*/  @P6 FMUL.FTZ R209, R8, R211 ;  /* 0x000000d308d16220 */ /* 0x000fc40000410000 */
[----:B------:R-:W-:Y:S02]  /*2750*/  FFMA.FTZ R223, R185, R205, R214 ;  /* 0x000000cdb9df7223 */ /* 0x000fe400000100d6 */
[----:B------:R-:W-:Y:S02]  /*2760*/  @P5 FMUL.FTZ R132, R10, R133 ;  /* 0x000000850a845220 */ /* 0x000fe40000410000 */
[----:B------:R-:W-:Y:S02]  /*2770*/  FADD.FTZ R223, R188, -R223 ;  /* 0x800000dfbcdf7221 */ /* 0x000fe40000010000 */
[----:B------:R-:W-:Y:S01]  /*2780*/  @P0 FADD.FTZ R219, R219, R212 ;  /* 0x000000d4dbdb0221 */ /* 0x000fe20000010000 */
[----:B------:R-:W-:Y:S01]  /*2790*/  @P0 HADD2.F32 R212, -RZ, R42.H1_H1 ;  /* 0x3000002affd40230 */ /* 0x000fe20000004100 */
[----:B------:R-:W-:Y:S01]  /*27a0*/  FMUL.FTZ R223, R150, R223 ;  /* 0x000000df96df7220 */ /* 0x000fe20000410000 */
[----:B------:R-:W-:Y:S01]  /*27b0*/  F2FP.PACK_AB R132, R209, R132 ;  /* 0x00000084d184723e */ /* 0x000fe200000000ff */
[----:B--2---:R-:W-:-:S02]  /*27c0*/  @P5 HADD2.F32 R134, -RZ, R128.H0_H0 ;  /* 0x20000080ff865230 */ /* 0x004fc40000004100 */
[----:B------:R-:W-:-:S03]  /*27d0*/  @P6 HADD2.F32 R128, -RZ, R128.H1_H1 ;  /* 0x30000080ff806230 */ /* 0x000fc60000004100 */
[----:B------:R-:W-:Y:S01]  /*27e0*/  @P5 FMUL.FTZ R207, R133, R134 ;  /* 0x0000008685cf5220 */ /* 0x000fe20000410000 */
[----:B------:R-:W-:Y:S01]  /*27f0*/  ISETP.NE.U32.AND P5, PT, RZ, c[0x0][0x258], PT ;  /* 0x00009600ff007a0c */ /* 0x000fe20003fa5070 */
[----:B------:R-:W-:Y:S01]  /*2800*/  @P6 FMUL.FTZ R210, R211, R128 ;  /* 0x00000080d3d26220 */ /* 0x000fe20000410000 */
[----:B------:R-:W-:Y:S01]  /*2810*/  LOP3.LUT P6, RZ, R154, 0xff0000, RZ, 0xc0, !PT ;  /* 0x00ff00009aff7812 */ /* 0x000fe200078cc0ff */
[-CC-:B------:R-:W-:Y:S01]  /*2820*/  FFMA.FTZ R128, R186, R205.reuse, R214.reuse ;  /* 0x000000cdba807223 */ /* 0x180fe200000100d6 */
[----:B------:R-:W-:Y:S01]  /*2830*/  ISETP.NE.AND.EX P5, PT, RZ, c[0x0][0x25c], PT, P5 ;  /* 0x00009700ff007a0c */ /* 0x000fe20003fa5350 */
[----:B------:R-:W-:Y:S01]  /*2840*/  FFMA.FTZ R134, R190, R205, R214 ;  /* 0x000000cdbe867223 */ /* 0x000fe200000100d6 */
[----:B------:R-:W-:Y:S01]  /*2850*/  @P0 HADD2.F32 R214, -RZ, R43.H0_H0 ;  /* 0x2000002bffd60230 */ /* 0x000fe20000004100 */
[----:B------:R-:W-:Y:S01]  /*2860*/  FADD.FTZ R221, R183, -R128 ;  /* 0x80000080b7dd7221 */ /* 0x000fe20000010000 */
[----:B------:R-:W-:Y:S01]  /*2870*/  HFMA2.MMA R211, -RZ, RZ, 0, 0 ;  /* 0x00000000ffd37435 */ /* 0x000fe200000001ff */
[----:B------:R-:W-:Y:S01]  /*2880*/  FADD.FTZ R225, R187, -R134 ;  /* 0x80000086bbe17221 */ /* 0x000fe20000010000 */
[----:B------:R-:W-:Y:S01]  /*2890*/  MOV R133, RZ ;  /* 0x000000ff00857202 */ /* 0x000fe20000000f00 */
[----:B------:R-:W-:-:S02]  /*28a0*/  FMUL.FTZ R221, R150, R221 ;  /* 0x000000dd96dd7220 */ /* 0x000fc40000410000 */
[----:B------:R-:W-:Y:S02]  /*28b0*/  FMUL.FTZ R225, R150, R225 ;  /* 0x000000e196e17220 */ /* 0x000fe40000410000 */
[----:B------:R-:W-:Y:S01]  /*28c0*/  FMUL.FTZ R128, R215, R148 ;  /* 0x00000094d7807220 */ /* 0x000fe20000410000 */
[--C-:B------:R-:W-:Y:S01]  /*28d0*/  @P6 HADD2.F32 R134, -RZ, R129.reuse.H0_H0 ;  /* 0x20000081ff866230 */ /* 0x100fe20000004100 */
[----:B------:R-:W-:Y:S01]  /*28e0*/  @P0 FADD.FTZ R221, R221, R212 ;  /* 0x000000d4dddd0221 */ /* 0x000fe20000010000 */
[----:B------:R-:W-:Y:S01]  /*28f0*/  @P5 F2FP.PACK_AB R135, RZ, R135 ;  /* 0x00000087ff87523e */ /* 0x000fe200000000ff */
[----:B------:R-:W-:Y:S01]  /*2900*/  @P0 FADD.FTZ R223, R223, R214 ;  /* 0x000000d6dfdf0221 */ /* 0x000fe20000010000 */
[----:B------:R-:W-:Y:S01]  /*2910*/  @P5 F2FP.PACK_AB R215, RZ, R215 ;  /* 0x000000d7ffd7523e */ /* 0x000fe200000000ff */
[----:B------:R-:W-:Y:S01]  /*2920*/  @P0 FADD.FTZ R225, R225, R216 ;  /* 0x000000d8e1e10221 */ /* 0x000fe20000010000 */
[----:B------:R-:W-:Y:S01]  /*2930*/  LOP3.LUT P0, RZ, R154, 0xff000000, RZ, 0xc0, !PT ;  /* 0xff0000009aff7812 */ /* 0x000fe2000780c0ff */
[----:B------:R-:W-:Y:S01]  /*2940*/  FMUL.FTZ R128, R128, c[0x0][0x1e8] ;  /* 0x00007a0080807a20 */ /* 0x000fe20000410000 */
[----:B------:R-:W-:Y:S01]  /*2950*/  @P5 F2FP.PACK_AB R218, RZ, R223 ;  /* 0x000000dfffda523e */ /* 0x000fe200000000ff */
[----:B------:R-:W-:Y:S01]  /*2960*/  HFMA2.MMA R214, -RZ, RZ, 0, 0 ;  /* 0x00000000ffd67435 */ /* 0x000fe200000001ff */
[----:B------:R-:W-:Y:S01]  /*2970*/  @P5 F2FP.PACK_AB R213, RZ, R213 ;  /* 0x000000d5ffd5523e */ /* 0x000fe200000000ff */
[----:B------:R-:W-:Y:S01]  /*2980*/  @P6 FMUL.FTZ R133, R7, R128 ;  /* 0x0000008007856220 */ /* 0x000fe20000410000 */
[----:B------:R-:W-:Y:S01]  /*2990*/  @P5 PRMT R52, R135, 0x7610, R52 ;  /* 0x0000761087345816 */ /* 0x000fe20000000034 */
[----:B------:R-:W-:Y:S01]  /*29a0*/  @P6 FMUL.FTZ R211, R128, R134 ;  /* 0x0000008680d36220 */ /* 0x000fe20000410000 */
[----:B------:R-:W-:Y:S01]  /*29b0*/  LOP3.LUT P6, RZ, R155, 0xff, RZ, 0xc0, !PT ;  /* 0x000000ff9bff7812 */ /* 0x000fe200078cc0ff */
[-C--:B------:R-:W-:Y:S01]  /*29c0*/  FMUL.FTZ R223, R223, R148.reuse ;  /* 0x00000094dfdf7220 */ /* 0x080fe20000410000 */
[----:B------:R-:W-:Y:S01]  /*29d0*/  @P5 F2FP.PACK_AB R128, RZ, R217 ;  /* 0x000000d9ff80523e */ /* 0x000fe200000000ff */
[-C--:B------:R-:W-:Y:S01]  /*29e0*/  FMUL.FTZ R217, R217, R148.reuse ;  /* 0x00000094d9d97220 */ /* 0x080fe20000410000 */
[----:B------:R-:W-:Y:S01]  /*29f0*/  @P5 F2FP.PACK_AB R134, RZ, R219 ;  /* 0x000000dbff86523e */ /* 0x000fe200000000ff */
[----:B------:R-:W-:Y:S01]  /*2a00*/  @P0 HADD2.F32 R129, -RZ, R129.H1_H1 ;  /* 0x30000081ff810230 */ /* 0x000fe20000004100 */
[----:B------:R-:W-:Y:S01]  /*2a10*/  @P5 PRMT R53, R215, 0x7610, R53 ;  /* 0x00007610d7355816 */ /* 0x000fe20000000035 */
[----:B------:R-:W-:Y:S01]  /*2a20*/  FMUL.FTZ R217, R217, c[0x0][0x1e8] ;  /* 0x00007a00d9d97a20 */ /* 0x000fe20000410000 */
[----:B------:R-:W-:Y:S01]  /*2a30*/  @P5 F2FP.PACK_AB R216, RZ, R221 ;  /* 0x000000ddffd8523e */ /* 0x000fe200000000ff */
[----:B------:R-:W-:Y:S01]  /*2a40*/  FMUL.FTZ R219, R219, R148 ;  /* 0x00000094dbdb7220 */ /* 0x000fe20000410000 */
[----:B------:R-:W-:Y:S01]  /*2a50*/  @P5 F2FP.PACK_AB R220, RZ, R225 ;  /* 0x000000e1ffdc523e */ /* 0x000fe200000000ff */
[----:B------:R-:W-:Y:S01]  /*2a60*/  @P0 FMUL.FTZ R214, R217, R129 ;  /* 0x00000081d9d60220 */ /* 0x000fe20000410000 */
[----:B------:R-:W-:Y:S01]  /*2a70*/  @P5 PRMT R54, R134, 0x7610, R54 ;  /* 0x0000761086365816 */ /* 0x000fe20000000036 */
[----:B------:R-:W-:Y:S01]  /*2a80*/  @P6 HADD2.F32 R135, -RZ, R130.H0_H0 ;  /* 0x20000082ff876230 */ /* 0x000fe20000004100 */
[----:B------:R-:W-:Y:S01]  /*2a90*/  @P5 PRMT R55, R218, 0x7610, R55 ;  /* 0x00007610da375816 */ /* 0x000fe20000000037 */
[----:B------:R-:W-:Y:S01]  /*2aa0*/  FMUL.FTZ R218, R219, c[0x0][0x1e8] ;  /* 0x00007a00dbda7a20 */ /* 0x000fe20000410000 */
        /* <DEDUP_REMOVED lines=13> */
[----:B------:R-:W-:Y:S01]  /*2b80*/  LOP3.LUT P5, RZ, R155, 0xff0000, RZ, 0xc0, !PT ;  /* 0x00ff00009bff7812 */ /* 0x000fe200078ac0ff */
[-C--:B------:R-:W-:Y:S01]  /*2b90*/  FMUL.FTZ R225, R225, R148.reuse ;  /* 0x00000094e1e17220 */ /* 0x080fe20000410000 */
[----:B------:R-:W-:Y:S01]  /*2ba0*/  LOP3.LUT P6, RZ, R155, 0xff000000, RZ, 0xc0, !PT ;  /* 0xff0000009bff7812 */ /* 0x000fe200078cc0ff */
[----:B------:R-:W-:Y:S01]  /*2bb0*/  FMUL.FTZ R221, R221, R148 ;  /* 0x00000094dddd7220 */ /* 0x000fe20000410000 */
[----:B------:R-:W-:Y:S01]  /*2bc0*/  LOP3.LUT P0, RZ, R155, 0xff00, RZ, 0xc0, !PT ;  /* 0x0000ff009bff7812 */ /* 0x000fe2000780c0ff */
[----:B------:R-:W-:Y:S01]  /*2bd0*/  HFMA2.MMA R216, -RZ, RZ, 0, 0 ;  /* 0x00000000ffd87435 */ /* 0x000fe200000001ff */
[----:B------:R-:W-:Y:S01]  /*2be0*/  FMUL.FTZ R218, R223, c[0x0][0x1e8] ;  /* 0x00007a00dfda7a20 */ /* 0x000fe20000410000 */
[----:B------:R-:W-:Y:S01]  /*2bf0*/  MOV R135, RZ ;  /* 0x000000ff00877202 */ /* 0x000fe20000000f00 */
[----:B------:R-:W-:Y:S01]  /*2c00*/  FMUL.FTZ R225, R225, c[0x0][0x1e8] ;  /* 0x00007a00e1e17a20 */ /* 0x000fe20000410000 */
[----:B------:R-:W-:Y:S01]  /*2c10*/  F2FP.PACK_AB R133, R212, R133 ;  /* 0x00000085d485723e */ /* 0x000fe200000000ff */
[----:B------:R-:W-:Y:S01]  /*2c20*/  FMUL.FTZ R221, R221, c[0x0][0x1e8] ;  /* 0x00007a00dddd7a20 */ /* 0x000fe20000410000 */
[----:B------:R-:W-:Y:S01]  /*2c30*/  MOV R212, RZ ;  /* 0x000000ff00d47202 */ /* 0x000fe20000000f00 */
[----:B------:R-:W-:Y:S01]  /*2c40*/  FADD.FTZ R92, R92, R207 ;  /* 0x000000cf5c5c7221 */ /* 0x000fe20000010000 */
[----:B------:R-:W-:Y:S01]  /*2c50*/  @P5 HADD2.F32 R209, -RZ, R131.H0_H0 ;  /* 0x20000083ffd15230 */ /* 0x000fe20000004100 */
[----:B------:R-:W-:-:S02]  /*2c60*/  @P5 FMUL.FTZ R135, R3, R218 ;  /* 0x000000da03875220 */ /* 0x000fc40000410000 */
        /* <DEDUP_REMOVED lines=18> */
[----:B------:R-:W-:Y:S02]  /*2d90*/  FADD.FTZ R98, R98, R131 ;  /* 0x0000008362627221 */ /* 0x000fe40000010000 */
[----:B------:R-:W-:Y:S02]  /*2da0*/  FADD.FTZ R99, R99, R212 ;  /* 0x000000d463637221 */ /* 0x000fe40000010000 */
.L_x_1790:
[----:B------:R-:W-:Y:S05]  /*2db0*/  BSYNC B1 ;  /* 0x0000000000017941 */ /* 0x000fea0003800000 */
.L_x_1789:
[----:B------:R-:W-:Y:S01]  /*2dc0*/  BSSY B1, `(.L_x_1791) ;  /* 0x0000091000017945 */ /* 0x000fe20003800000 */
[----:B------:R-:W-:Y:S05]  /*2dd0*/  @!P3 BRA `(.L_x_1792) ;  /* 0x000008f00000b947 */ /* 0x000fea0003800000 */
[----:B0-----:R-:W-:-:S10]  /*2de0*/  HFMA2.MMA R128, -RZ, RZ, 0, 9.5367431640625e-07 ;  /* 0x00000010ff807435 */ /* 0x001fd400000001ff */
[----:B------:R-:W-:-:S06]  /*2df0*/  IMAD.WIDE.U32 R128, R149, R128, c[0x0][0x170] ;  /* 0x00005c0095807625 */ /* 0x000fcc00078e0080 */
[----:B------:R-:W2:Y:S01]  /*2e00*/  LDG.E.128 R128, [R128.64] ;  /* 0x0000000480807981 */ /* 0x000ea2000c1e1d00 */
[----:B------:R-:W-:Y:S02]  /*2e10*/  ISETP.NE.U32.AND P0, PT, RZ, c[0x0][0x218], PT ;  /* 0x00008600ff007a0c */ /* 0x000fe40003f05070 */
[----:B------:R-:W-:Y:S02]  /*2e20*/  FSEL R210, R203, RZ, !P4 ;  /* 0x000000ffcbd27208 */ /* 0x000fe40006000000 */
[----:B------:R-:W-:Y:S02]  /*2e30*/  ISETP.NE.AND.EX P4, PT, RZ, c[0x0][0x21c], PT, P0 ;  /* 0x00008700ff007a0c */ /* 0x000fe40003f85300 */
[----:B------:R-:W-:Y:S01]  /*2e40*/  MOV R132, R152 ;  /* 0x0000009800847202 */ /* 0x000fe20000000f00 */
[-CC-:B------:R-:W-:Y:S01]  /*2e50*/  FFMA.FTZ R133, R151, R205.reuse, R210.reuse ;  /* 0x000000cd97857223 */ /* 0x180fe200000100d2 */
[----:B------:R-:W-:Y:S01]  /*2e60*/  ISETP.NE.U32.AND P0, PT, RZ, c[0x0][0x258], PT ;  /* 0x00009600ff007a0c */ /* 0x000fe20003f05070 */
[-CC-:B------:R-:W-:Y:S01]  /*2e70*/  FFMA.FTZ R203, R189, R205.reuse, R210.reuse ;  /* 0x000000cdbdcb7223 */ /* 0x180fe200000100d2 */
[----:B------:R-:W-:Y:S01]  /*2e80*/  LOP3.LUT P5, RZ, R132, 0xff, RZ, 0xc0, !PT ;  /* 0x000000ff84ff7812 */ /* 0x000fe200078ac0ff */
[-CC-:B------:R-:W-:Y:S01]  /*2e90*/  FFMA.FTZ R132, R192, R205.reuse, R210.reuse ;  /* 0x000000cdc0847223 */ /* 0x180fe200000100d2 */
[----:B------:R-:W-:Y:S01]  /*2ea0*/  ISETP.NE.AND.EX P0, PT, RZ, c[0x0][0x25c], PT, P0 ;  /* 0x00009700ff007a0c */ /* 0x000fe20003f05300 */
[-CC-:B------:R-:W-:Y:S01]  /*2eb0*/  FFMA.FTZ R134, R196, R205.reuse, R210.reuse ;  /* 0x000000cdc4867223 */ /* 0x180fe200000100d2 */
[----:B------:R-:W-:Y:S01]  /*2ec0*/  LOP3.LUT P6, RZ, R152, 0xff00, RZ, 0xc0, !PT ;  /* 0x0000ff0098ff7812 */ /* 0x000fe200078cc0ff */
[-CC-:B------:R-:W-:Y:S01]  /*2ed0*/  FFMA.FTZ R207, R195, R205.reuse, R210.reuse ;  /* 0x000000cdc3cf7223 */ /* 0x180fe200000100d2 */
[----:B------:R-:W-:Y:S01]  /*2ee0*/  MOV R212, RZ ;  /* 0x000000ff00d47202 */ /* 0x000fe20000000f00 */
[----:B------:R-:W-:-:S02]  /*2ef0*/  FFMA.FTZ R208, R202, R205, R210 ;  /* 0x000000cdcad07223 */ /* 0x000fc400000100d2 */
[-CC-:B------:R-:W-:Y:S02]  /*2f00*/  FFMA.FTZ R213, R199, R205.reuse, R210.reuse ;  /* 0x000000cdc7d57223 */ /* 0x180fe400000100d2 */
[----:B------:R-:W-:Y:S02]  /*2f10*/  FFMA.FTZ R210, R206, R205, R210 ;  /* 0x000000cdced27223 */ /* 0x000fe400000100d2 */
[----:B------:R-:W-:Y:S02]  /*2f20*/  FADD.FTZ R133, R194, -R133 ;  /* 0x80000085c2857221 */ /* 0x000fe40000010000 */
[----:B------:R-:W-:Y:S01]  /*2f30*/  FADD.FTZ R135, R191, -R132 ;  /* 0x80000084bf877221 */ /* 0x000fe20000010000 */
[--C-:B------:R-:W-:Y:S01]  /*2f40*/  @P4 HADD2.F32 R132, -RZ, R124.reuse.H0_H0 ;  /* 0x2000007cff844230 */ /* 0x100fe20000004100 */
[----:B------:R-:W-:Y:S02]  /*2f50*/  FADD.FTZ R203, R198, -R203 ;  /* 0x800000cbc6cb7221 */ /* 0x000fe40000010000 */
[----:B------:R-:W-:Y:S01]  /*2f60*/  FADD.FTZ R205, R193, -R134 ;  /* 0x80000086c1cd7221 */ /* 0x000fe20000010000 */
[----:B------:R-:W-:Y:S01]  /*2f70*/  @P4 HADD2.F32 R134, -RZ, R124.H1_H1 ;  /* 0x3000007cff864230 */ /* 0x000fe20000004100 */
[----:B------:R-:W-:-:S02]  /*2f80*/  FADD.FTZ R209, R200, -R207 ;  /* 0x800000cfc8d17221 */ /* 0x000fc40000010000 */
[----:B------:R-:W-:Y:S01]  /*2f90*/  FADD.FTZ R211, R197, -R208 ;  /* 0x800000d0c5d37221 */ /* 0x000fe20000010000 */
[----:B------:R-:W-:Y:S01]  /*2fa0*/  @P4 HADD2.F32 R208, -RZ, R125.H0_H0 ;  /* 0x2000007dffd04230 */ /* 0x000fe20000004100 */
[----:B------:R-:W-:Y:S02]  /*2fb0*/  FADD.FTZ R219, R204, -R213 ;  /* 0x800000d5ccdb7221 */ /* 0x000fe40000010000 */
[----:B------:R-:W-:Y:S01]  /*2fc0*/  FADD.FTZ R221, R201, -R210 ;  /* 0x800000d2c9dd7221 */ /* 0x000fe20000010000 */
[----:B------:R-:W-:Y:S01]  /*2fd0*/  @P4 HADD2.F32 R210, -RZ, R127.H1_H1 ;  /* 0x3000007fffd24230 */ /* 0x000fe20000004100 */
[C---:B------:R-:W-:Y:S02]  /*2fe0*/  FMUL.FTZ R133, R150.reuse, R133 ;  /* 0x0000008596857220 */ /* 0x040fe40000410000 */
[C---:B------:R-:W-:Y:S02]  /*2ff0*/  FMUL.FTZ R135, R150.reuse, R135 ;  /* 0x0000008796877220 */ /* 0x040fe40000410000 */
[----:B------:R-:W-:-:S02]  /*3000*/  FMUL.FTZ R207, R150, R203 ;  /* 0x000000cb96cf7220 */ /* 0x000fc40000410000 */
[C---:B------:R-:W-:Y:S02]  /*3010*/  FMUL.FTZ R213, R150.reuse, R205 ;  /* 0x000000cd96d57220 */ /* 0x040fe40000410000 */
[C---:B------:R-:W-:Y:S02]  /*3020*/  FMUL.FTZ R215, R150.reuse, R209 ;  /* 0x000000d196d77220 */ /* 0x040fe40000410000 */
[C---:B------:R-:W-:Y:S02]  /*3030*/  FMUL.FTZ R217, R150.reuse, R211 ;  /* 0x000000d396d97220 */ /* 0x040fe40000410000 */
[C---:B------:R-:W-:Y:S02]  /*3040*/  FMUL.FTZ R219, R150.reuse, R219 ;  /* 0x000000db96db7220 */ /* 0x040fe40000410000 */
[----:B------:R-:W-:Y:S01]  /*3050*/  FMUL.FTZ R221, R150, R221 ;  /* 0x000000dd96dd7220 */ /* 0x000fe20000410000 */
[--C-:B------:R-:W-:Y:S01]  /*3060*/  @P4 HADD2.F32 R150, -RZ, R126.reuse.H1_H1 ;  /* 0x3000007eff964230 */ /* 0x100fe20000004100 */
[----:B------:R-:W-:Y:S01]  /*3070*/  @P4 FADD.FTZ R133, R133, R132 ;  /* 0x0000008485854221 */ /* 0x000fe20000010000 */
[----:B------:R-:W-:Y:S01]  /*3080*/  @P4 HADD2.F32 R132, -RZ, R125.H1_H1 ;  /* 0x3000007dff844230 */ /* 0x000fe20000004100 */
[----:B------:R-:W-:Y:S01]  /*3090*/  @P4 FADD.FTZ R135, R135, R134 ;  /* 0x0000008687874221 */ /* 0x000fe20000010000 */
[----:B------:R-:W-:Y:S01]  /*30a0*/  @P4 HADD2.F32 R134, -RZ, R126.H0_H0 ;  /* 0x2000007eff864230 */ /* 0x000fe20000004100 */
[----:B------:R-:W-:Y:S01]  /*30b0*/  @P4 FADD.FTZ R207, R207, R208 ;  /* 0x000000d0cfcf4221 */ /* 0x000fe20000010000 */
[----:B------:R-:W-:Y:S01]  /*30c0*/  @P4 HADD2.F32 R208, -RZ, R127.H0_H0 ;  /* 0x2000007fffd04230 */ /* 0x000fe20000004100 */
        /* <DEDUP_REMOVED lines=8> */
[----:B------:R-:W-:Y:S01]  /*3150*/  @P4 FADD.FTZ R219, R219, R208 ;  /* 0x000000d0dbdb4221 */ /* 0x000fe20000010000 */
[----:B------:R-:W-:Y:S01]  /*3160*/  @P0 PRMT R53, R150, 0x7610, R53 ;  /* 0x0000761096350816 */ /* 0x000fe20000000035 */
[----:B------:R-:W-:Y:S01]  /*3170*/  HFMA2.MMA R150, -RZ, RZ, 0, 0 ;  /* 0x00000000ff967435 */ /* 0x000fe200000001ff */
[----:B------:R-:W-:Y:S01]  /*3180*/  FMUL.FTZ R135, R135, c[0x0][0x1e8] ;  /* 0x00007a0087877a20 */ /* 0x000fe20000410000 */
[----:B------:R-:W-:Y:S01]  /*3190*/  MOV R208, RZ ;  /* 0x000000ff00d07202 */ /* 0x000fe20000000f00 */
[----:B------:R-:W-:Y:S01]  /*31a0*/  @P4 FADD.FTZ R221, R221, R210 ;  /* 0x000000d2dddd4221 */ /* 0x000fe20000010000 */
[----:B------:R-:W-:Y:S01]  /*31b0*/  LOP3.LUT P4, RZ, R152, 0xff0000, RZ, 0xc0, !PT ;  /* 0x00ff000098ff7812 */ /* 0x000fe2000788c0ff */
[----:B------:R-:W-:Y:S01]  /*31c0*/  @P6 FMUL.FTZ R208, R141, R135 ;  /* 0x000000878dd06220 */ /* 0x000fe20000410000 */
[----:B------:R-:W-:Y:S01]  /*31d0*/  @P0 F2FP.PACK_AB R203, RZ, R215 ;  /* 0x000000d7ffcb023e */ /* 0x000fe200000000ff */
[-C--:B------:R-:W-:Y:S01]  /*31e0*/  FMUL.FTZ R133, R133, R148.reuse ;  /* 0x0000009485857220 */ /* 0x080fe20000410000 */
[----:B------:R-:W-:Y:S01]  /*31f0*/  @P0 F2FP.PACK_AB R205, RZ, R219 ;  /* 0x000000dbffcd023e */ /* 0x000fe200000000ff */
[-C--:B------:R-:W-:Y:S01]  /*3200*/  FMUL.FTZ R207, R207, R148.reuse ;  /* 0x00000094cfcf7220 */ /* 0x080fe20000410000 */
[----:B------:R-:W-:Y:S01]  /*3210*/  @P0 PRMT R54, R203, 0x7610, R54 ;  /* 0x00007610cb360816 */ /* 0x000fe20000000036 */
[----:B------:R-:W-:Y:S01]  /*3220*/  HFMA2.MMA R203, -RZ, RZ, 0, 0 ;  /* 0x00000000ffcb7435 */ /* 0x000fe200000001ff */
[----:B------:R-:W-:Y:S01]  /*3230*/  @P0 F2FP.PACK_AB R209, RZ, R213 ;  /* 0x000000d5ffd1023e */ /* 0x000fe200000000ff */
[----:B------:R-:W-:Y:S01]  /*3240*/  FMUL.FTZ R133, R133, c[0x0][0x1e8] ;  /* 0x00007a0085857a20 */ /* 0x000fe20000410000 */
[----:B------:R-:W-:Y:S01]  /*3250*/  @P0 F2FP.PACK_AB R210, RZ, R217 ;  /* 0x000000d9ffd2023e */ /* 0x000fe200000000ff */
[-C--:B------:R-:W-:Y:S01]  /*3260*/  FMUL.FTZ R213, R213, R148.reuse ;  /* 0x00000094d5d57220 */ /* 0x080fe20000410000 */
[----:B------:R-:W-:Y:S01]  /*3270*/  @P0 F2FP.PACK_AB R211, RZ, R221 ;  /* 0x000000ddffd3023e */ /* 0x000fe200000000ff */
[----:B------:R-:W-:Y:S01]  /*3280*/  FMUL.FTZ R207, R207, c[0x0][0x1e8] ;  /* 0x00007a00cfcf7a20 */ /* 0x000fe20000410000 */
[----:B------:R-:W-:Y:S01]  /*3290*/  @P0 PRMT R55, R205, 0x7610, R55 ;  /* 0x00007610cd370816 */ /* 0x000fe20000000037 */
[-C--:B------:R-:W-:Y:S01]  /*32a0*/  FMUL.FTZ R215, R215, R148.reuse ;  /* 0x00000094d7d77220 */ /* 0x080fe20000410000 */
[----:B------:R-:W-:Y:S01]  /*32b0*/  MOV R205, RZ ;  /* 0x000000ff00cd7202 */ /* 0x000fe20000000f00 */
[----:B------:R-:W-:Y:S01]  /*32c0*/  @P5 FMUL.FTZ R205, R0, R133 ;  /* 0x0000008500cd5220 */ /* 0x000fe20000410000 */
[----:B------:R-:W-:Y:S01]  /*32d0*/  @P0 PRMT R52, R52, 0x5410, R134 ;  /* 0x0000541034340816 */ /* 0x000fe20000000086 */
[----:B------:R-:W-:Y:S01]  /*32e0*/  FMUL.FTZ R134, R213, c[0x0][0x1e8] ;  /* 0x00007a00d5867a20 */ /* 0x000fe20000410000 */
[----:B------:R-:W-:Y:S01]  /*32f0*/  @P0 PRMT R54, R54, 0x5410, R210 ;  /* 0x0000541036360816 */ /* 0x000fe200000000d2 */
[-C--:B------:R-:W-:Y:S01]  /*3300*/  FMUL.FTZ R217, R217, R148.reuse ;  /* 0x00000094d9d97220 */ /* 0x080fe20000410000 */
[----:B------:R-:W-:Y:S01]  /*3310*/  @P0 PRMT R55, R55, 0x5410, R211 ;  /* 0x0000541037370816 */ /* 0x000fe200000000d3 */
[-C--:B------:R-:W-:Y:S01]  /*3320*/  FMUL.FTZ R219, R219, R148.reuse ;  /* 0x00000094dbdb7220 */ /* 0x080fe20000410000 */
[----:B------:R-:W-:Y:S01]  /*3330*/  @P0 PRMT R53, R53, 0x5410, R209 ;  /* 0x0000541035350816 */ /* 0x000fe200000000d1 */
[----:B------:R-:W-:Y:S01]  /*3340*/  CS2R R210, SRZ ;  /* 0x0000000000d27805 */ /* 0x000fe2000001ff00 */
[----:B------:R-:W-:Y:S01]  /*3350*/  HFMA2.MMA R209, -RZ, RZ, 0, 0 ;  /* 0x00000000ffd17435 */ /* 0x000fe200000001ff */
[----:B------:R-:W-:-:S02]  /*3360*/  FMUL.FTZ R148, R221, R148 ;  /* 0x00000094dd947220 */ /* 0x000fc40000410000 */
[----:B------:R-:W-:Y:S02]  /*3370*/  FMUL.FTZ R215, R215, c[0x0][0x1e8] ;  /* 0x00007a00d7d77a20 */ /* 0x000fe40000410000 */
[----:B------:R-:W-:Y:S02]  /*3380*/  FMUL.FTZ R219, R219, c[0x0][0x1e8] ;  /* 0x00007a00dbdb7a20 */ /* 0x000fe40000410000 */
[----:B------:R-:W-:Y:S02]  /*3390*/  @P4 FMUL.FTZ R209, R140, R207 ;  /* 0x000000cf8cd14220 */ /* 0x000fe40000410000 */
[----:B------:R-:W-:Y:S02]  /*33a0*/  FMUL.FTZ R216, R148, c[0x0][0x1e8] ;  /* 0x00007a0094d87a20 */ /* 0x000fe40000410000 */
[----:B------:R-:W-:Y:S01]  /*33b0*/  FMUL.FTZ R214, R217, c[0x0][0x1e8] ;  /* 0x00007a00d9d67a20 */ /* 0x000fe20000410000 */
[--C-:B--2---:R-:W-:Y:S02]  /*33c0*/  @P5 HADD2.F32 R132, -RZ, R128.reuse.H0_H0 ;  /* 0x20000080ff845230 */ /* 0x104fe40000004100 */
[----:B------:R-:W-:-:S03]  /*33d0*/  @P6 HADD2.F32 R128, -RZ, R128.H1_H1 ;  /* 0x30000080ff806230 */ /* 0x000fc60000004100 */
[----:B------:R-:W-:Y:S01]  /*33e0*/  @P5 FMUL.FTZ R203, R133, R132 ;  /* 0x0000008485cb5220 */ /* 0x000fe20000410000 */
[----:B------:R-:W-:Y:S01]  /*33f0*/  @P0 LEA R132, P5, R149, c[0x0][0x258], 0x4 ;  /* 0x0000960095840a11 */ /* 0x000fe200078a20ff */
[----:B------:R-:W-:Y:S01]  /*3400*/  @P6 FMUL.FTZ R150, R135, R128 ;  /* 0x0000008087966220 */ /* 0x000fe20000410000 */
[----:B------:R-:W-:Y:S01]  /*3410*/  LOP3.LUT P6, RZ, R152, 0xff000000, RZ, 0xc0, !PT ;  /* 0xff00000098ff7812 */ /* 0x000fe200078cc0ff */
[----:B------:R-:W-:Y:S01]  /*3420*/  @P4 HADD2.F32 R128, -RZ, R129.H0_H0 ;  /* 0x20000081ff804230 */ /* 0x000fe20000004100 */
[----:B------:R-:W-:Y:S01]  /*3430*/  @P0 LEA.HI.X R133, R149, c[0x0][0x25c], RZ, 0x4, P5 ;  /* 0x0000970095850a11 */ /* 0x000fe200028f24ff */
[----:B------:R-:W-:Y:S01]  /*3440*/  FADD.FTZ R100, R100, R203 ;  /* 0x000000cb64647221 */ /* 0x000fe20000010000 */
[----:B------:R-:W-:Y:S01]  /*3450*/  LOP3.LUT P5, RZ, R153, 0xff, RZ, 0xc0, !PT ;  /* 0x000000ff99ff7812 */ /* 0x000fe200078ac0ff */
[----:B------:R-:W-:Y:S02]  /*3460*/  FADD.FTZ R101, R101, R150 ;  /* 0x0000009665657221 */ /* 0x000fe40000010000 */
[----:B------:R-:W-:Y:S01]  /*3470*/  @P4 FMUL.FTZ R211, R207, R128 ;  /* 0x00000080cfd34220 */ /* 0x000fe20000410000 */
[----:B------:R0:W-:Y:S01]  /*3480*/  @P0 STG.E.128 [R132.64], R52 ;  /* 0x0000003484000986 */ /* 0x0001e2000c101d04 */
[----:B------:R-:W-:-:S02]  /*3490*/  LOP3.LUT P4, RZ, R153, 0xff00, RZ, 0xc0, !PT ;  /* 0x0000ff0099ff7812 */ /* 0x000fc4000788c0ff */
[----:B------:R-:W-:Y:S01]  /*34a0*/  LOP3.LUT P0, RZ, R153, 0xff0000, RZ, 0xc0, !PT ;  /* 0x00ff000099ff7812 */ /* 0x000fe2000780c0ff */
[----:B------:R-:W-:Y:S01]  /*34b0*/  FADD.FTZ R102, R102, R211 ;  /* 0x000000d366667221 */ /* 0x000fe20000010000 */
[----:B------:R-:W-:Y:S01]  /*34c0*/  @P6 HADD2.F32 R129, -RZ, R129.H1_H1 ;  /* 0x30000081ff816230 */ /* 0x000fe20000004100 */
[----:B------:R-:W-:-:S03]  /*34d0*/  @P6 FMUL.FTZ R210, R143, R134 ;  /* 0x000000868fd26220 */ /* 0x000fc60000410000 */
[--C-:B------:R-:W-:Y:S01]  /*34e0*/  @P5 HADD2.F32 R148, -RZ, R130.reuse.H0_H0 ;  /* 0x20000082ff945230 */ /* 0x100fe20000004100 */
[----:B------:R-:W-:Y:S01]  /*34f0*/  @P6 FMUL.FTZ R212, R134, R129 ;  /* 0x0000008186d46220 */ /* 0x000fe20000410000 */
[C---:B------:R-:W-:Y:S01]  /*3500*/  LEA R128, P6, R149.reuse, c[0x0][0x248], 0x4 ;  /* 0x0000920095807a11 */ /* 0x040fe200078c20ff */
[----:B------:R-:W-:Y:S02]  /*3510*/  CS2R R134, SRZ ;  /* 0x0000000000867805 */ /* 0x000fe4000001ff00 */
[----:B------:R-:W-:Y:S01]  /*3520*/  @P5 FMUL.FTZ R134, R142, R215 ;  /* 0x000000d78e865220 */ /* 0x000fe20000410000 */
[----:B------:R-:W-:Y:S01]  /*3530*/  LEA.HI.X R129, R149, c[0x0][0x24c], RZ, 0x4, P6 ;  /* 0x0000930095817a11 */ /* 0x000fe200030f24ff */
[----:B------:R-:W-:Y:S01]  /*3540*/  @P0 FMUL.FTZ R135, R144, R219 ;  /* 0x000000db90870220 */ /* 0x000fe20000410000 */
[----:B------:R-:W-:Y:S01]  /*3550*/  LOP3.LUT P6, RZ, R153, 0xff000000, RZ, 0xc0, !PT ;  /* 0xff00000099ff7812 */ /* 0x000fe200078cc0ff */
[----:B0-----:R-:W-:Y:S01]  /*3560*/  CS2R R132, SRZ ;  /* 0x0000000000847805 */ /* 0x001fe2000001ff00 */
[----:B------:R-:W-:Y:S01]  /*3570*/  @P4 HADD2.F32 R149, -RZ, R130.H1_H1 ;  /* 0x30000082ff954230 */ /* 0x000fe20000004100 */
[----:B------:R-:W-:Y:S01]  /*3580*/  @P4 FMUL.FTZ R133, R145, R214 ;  /* 0x000000d691854220 */ /* 0x000fe20000410000 */
[----:B------:R-:W-:Y:S01]  /*3590*/  @P0 HADD2.F32 R207, -RZ, R131.H0_H0 ;  /* 0x20000083ffcf0230 */ /* 0x000fe20000004100 */
[----:B------:R-:W-:-:S03]  /*35a0*/  FADD.FTZ R103, R103, R212 ;  /* 0x000000d467677221 */ /* 0x000fc60000010000 */
[----:B------:R-:W-:Y:S02]  /*35b0*/  F2FP.PACK_AB R134, R133, R134 ;  /* 0x000000868586723e */ /* 0x000fe400000000ff */
[----:B------:R-:W-:-:S03]  /*35c0*/  F2FP.PACK_AB R133, R210, R209 ;  /* 0x000000d1d285723e */ /* 0x000fc600000000ff */
[----:B------:R-:W-:Y:S01]  /*35d0*/  @P6 FMUL.FTZ R132, R147, R216 ;  /* 0x000000d893846220 */ /* 0x000fe20000410000 */
[----:B------:R-:W-:Y:S01]  /*35e0*/  @P6 HADD2.F32 R209, -RZ, R131.H1_H1 ;  /* 0x30000083ffd16230 */ /* 0x000fe20000004100 */
[----:B------:R-:W-:Y:S02]  /*35f0*/  CS2R R130, SRZ ;  /* 0x0000000000827805 */ /* 0x000fe4000001ff00 */
[----:B------:R-:W-:Y:S01]  /*3600*/  @P5 FMUL.FTZ R131, R215, R148 ;  /* 0x00000094d7835220 */ /* 0x000fe20000410000 */
[----:B------:R-:W-:Y:S01]  /*3610*/  F2FP.PACK_AB R135, R132, R135 ;  /* 0x000000878487723e */ /* 0x000fe200000000ff */
[----:B------:R-:W-:Y:S01]  /*3620*/  @P4 FMUL.FTZ R130, R214, R149 ;  /* 0x00000095d6824220 */ /* 0x000fe20000410000 */
[----:B------:R-:W-:Y:S01]  /*3630*/  F2FP.PACK_AB R132, R208, R205 ;  /* 0x000000cdd084723e */ /* 0x000fe200000000ff */
[----:B------:R-:W-:Y:S01]  /*3640*/  HFMA2.MMA R205, -RZ, RZ, 0, 0 ;  /* 0x00000000ffcd7435 */ /* 0x000fe200000001ff */
[----:B------:R-:W-:Y:S01]  /*3650*/  MOV R208, RZ ;  /* 0x000000ff00d07202 */ /* 0x000fe20000000f00 */
[----:B------:R-:W-:-:S02]  /*3660*/  @P6 FMUL.FTZ R208, R216, R209 ;  /* 0x000000d1d8d06220 */ /* 0x000fc40000410000 */
[----:B------:R0:W-:Y:S01]  /*3670*/  STG.E.128 [R128.64], R132 ;  /* 0x0000008480007986 */ /* 0x0001e2000c101d04 */
[----:B------:R-:W-:Y:S02]  /*3680*/  FADD.FTZ R104, R104, R131 ;  /* 0x0000008368687221 */ /* 0x000fe40000010000 */
[----:B------:R-:W-:Y:S02]  /*3690*/  @P0 FMUL.FTZ R205, R219, R207 ;  /* 0x000000cfdbcd0220 */ /* 0x000fe40000410000 */
[----:B------:R-:W-:Y:S02]  /*36a0*/  FADD.FTZ R105, R105, R130 ;  /* 0x0000008269697221 */ /* 0x000fe40000010000 */
[----:B------:R-:W-:Y:S02]  /*36b0*/  FADD.FTZ R106, R106, R205 ;  /* 0x000000cd6a6a7221 */ /* 0x000fe40000010000 */
[----:B------:R-:W-:Y:S02]  /*36c0*/  FADD.FTZ R107, R107, R208 ;  /* 0x000000d06b6b7221 */ /* 0x000fe40000010000 */
.L_x_1792:
[----:B------:R-:W-:Y:S05]  /*36d0*/  BSYNC B1 ;  /* 0x0000000000017941 */ /* 0x000fea0003800000 */
.L_x_1791:
[----:B0-----:R-:W-:-:S04]  /*36e0*/  MOV R129, c[0x0][0x160] ;  /* 0x0000580000817a02 */ /* 0x001fc80000000f00 */
[----:B------:R-:W-:-:S04]  /*36f0*/  LEA R146, R129, R146, 0x2 ;  /* 0x0000009281927211 */ /* 0x000fc800078e10ff */
[----:B------:R-:W-:-:S13]  /*3700*/  ISETP.GE.AND P0, PT, R146, c[0x0][0x164], PT ;  /* 0x0000590092007a0c */ /* 0x000fda0003f06270 */
[----:B------:R-:W-:Y:S01]  /*3710*/  @P0 CALL.REL.NOINC `(.L_x_1778) ;  /* 0x0000001000000944 */ /* 0x000fe20003c00000 */
[----:B------:R-:W-:Y:S05]  /*3720*/  BRA `(.L_x_1793) ;  /* 0xffffd06000007947 */ /* 0x000fea000383ffff */
.L_x_1778:
[----:B0-----:R-:W-:Y:S05]  /*3730*/  BSYNC B0 ;  /* 0x0000000000007941 */ /* 0x001fea0003800000 */
.L_x_1777:
        /* <DEDUP_REMOVED lines=203> */
.L_x_1795:
[----:B-12---:R-:W-:Y:S05]  /*43f0*/  BSYNC B0 ;  /* 0x0000000000007941 */ /* 0x006fea0003800000 */
.L_x_1794:
        /* <DEDUP_REMOVED lines=17> */
.L_x_1797:
[----:B------:R-:W-:Y:S05]  /*4510*/  BSYNC B0 ;  /* 0x0000000000007941 */ /* 0x000fea0003800000 */
.L_x_1796:
        /* <DEDUP_REMOVED lines=17> */
.L_x_1799:
[----:B------:R-:W-:Y:S05]  /*4630*/  BSYNC B0 ;  /* 0x0000000000007941 */ /* 0x000fea0003800000 */
.L_x_1798:
        /* <DEDUP_REMOVED lines=17> */
.L_x_1801:
[----:B------:R-:W-:Y:S05]  /*4750*/  BSYNC B0 ;  /* 0x0000000000007941 */ /* 0x000fea0003800000 */
.L_x_1800:
        /* <DEDUP_REMOVED lines=17> */
.L_x_1803:
[----:B------:R-:W-:Y:S05]  /*4870*/  BSYNC B0 ;  /* 0x0000000000007941 */ /* 0x000fea0003800000 */
.L_x_1802:
        /* <DEDUP_REMOVED lines=11> */
.L_x_1785:
[----:B------:R-:W-:Y:S01]  /*4930*/  HFMA2.MMA R210, -RZ, RZ, 0, 5.9604644775390625e-08 ;  /* 0x00000001ffd27435 */ /* 0x000fe200000001ff */
[----:B------:R-:W-:Y:S02]  /*4940*/  MOV R131, R209 ;  /* 0x000000d100837202 */ /* 0x000fe40000000f00 */
[----:B------:R-:W-:Y:S02]  /*4950*/  MOV R133, 0x1f ;  /* 0x0000001f00857802 */ /* 0x000fe40000000f00 */
[----:B------:R-:W-:-:S02]  /*4960*/  MOV R212, 0xffffffff ;  /* 0xffffffff00d47802 */ /* 0x000fc40000000f00 */
[----:B------:R-:W-:Y:S02]  /*4970*/  MOV R128, 0x4990 ;  /* 0x0000499000807802 */ /* 0x000fe40000000f00 */
[----:B------:R-:W-:Y:S05]  /*4980*/  CALL.REL.NOINC `($__internal_34_$__cuda_sm70_shflsync_bfly_p) ;  /* 0x0000046000007944 */ /* 0x000fea0003c00000 */
[----:B-1----:R-:W-:Y:S01]  /*4990*/  MOV R130, R131 ;  /* 0x0000008300827202 */ /* 0x002fe20000000f00 */
[----:B0-----:R-:W-:Y:S05]  /*49a0*/  BRA `(.L_x_1804) ;  /* 0xffffd03000007947 */ /* 0x001fea000383ffff */
.L_x_1786:
[----:B------:R-:W-:Y:S01]  /*49b0*/  HFMA2.MMA R210, -RZ, RZ, 0, 5.9604644775390625e-08 ;  /* 0x00000001ffd27435 */ /* 0x000fe200000001ff */
[----:B------:R-:W-:Y:S02]  /*49c0*/  MOV R131, R208 ;  /* 0x000000d000837202 */ /* 0x000fe40000000f00 */
[----:B------:R-:W-:Y:S02]  /*49d0*/  MOV R133, 0x1f ;  /* 0x0000001f00857802 */ /* 0x000fe40000000f00 */
[----:B------:R-:W-:Y:S02]  /*49e0*/  MOV R212, 0xffffffff ;  /* 0xffffffff00d47802 */ /* 0x000fe40000000f00 */
[----:B------:R-:W-:Y:S02]  /*49f0*/  MOV R128, 0x4a10 ;  /* 0x00004a1000807802 */ /* 0x000fe40000000f00 */
[----:B01----:R-:W-:Y:S05]  /*4a00*/  CALL.REL.NOINC `($__internal_34_$__cuda_sm70_shflsync_bfly_p) ;  /* 0x000003e000007944 */ /* 0x003fea0003c00000 */
[----:B------:R-:W-:Y:S01]  /*4a10*/  FADD.FTZ R209, R130, R209 ;  /* 0x000000d182d17221 */ /* 0x000fe20000010000 */
[----:B0-----:R-:W-:Y:S01]  /*4a20*/  HFMA2.MMA R210, -RZ, RZ, 0, 1.1920928955078125e-07 ;  /* 0x00000002ffd27435 */ /* 0x001fe200000001ff */
[----:B-1----:R-:W-:Y:S01]  /*4a30*/  FADD.FTZ R208, R208, R131 ;  /* 0x00000083d0d07221 */ /* 0x002fe20000010000 */
[----:B------:R-:W-:-:S02]  /*4a40*/  MOV R133, 0x1f ;  /* 0x0000001f00857802 */ /* 0x000fc40000000f00 */
[----:B------:R-:W-:Y:S02]  /*4a50*/  MOV R212, 0xffffffff ;  /* 0xffffffff00d47802 */ /* 0x000fe40000000f00 */
[----:B------:R-:W-:Y:S02]  /*4a60*/  MOV R131, R209 ;  /* 0x000000d100837202 */ /* 0x000fe40000000f00 */
[----:B------:R-:W-:Y:S02]  /*4a70*/  MOV R128, 0x4a90 ;  /* 0x00004a9000807802 */ /* 0x000fe40000000f00 */
[----:B------:R-:W-:Y:S05]  /*4a80*/  CALL.REL.NOINC `($__internal_34_$__cuda_sm70_shflsync_bfly_p) ;  /* 0x0000036000007944 */ /* 0x000fea0003c00000 */
[----:B0-----:R-:W-:Y:S01]  /*4a90*/  HFMA2.MMA R210, -RZ, RZ, 0, 1.1920928955078125e-07 ;  /* 0x00000002ffd27435 */ /* 0x001fe200000001ff */
[----:B-1----:R-:W-:Y:S02]  /*4aa0*/  MOV R130, R131 ;  /* 0x0000008300827202 */ /* 0x002fe40000000f00 */
[----:B------:R-:W-:Y:S02]  /*4ab0*/  MOV R131, R208 ;  /* 0x000000d000837202 */ /* 0x000fe40000000f00 */
[----:B------:R-:W-:Y:S02]  /*4ac0*/  MOV R133, 0x1f ;  /* 0x0000001f00857802 */ /* 0x000fe40000000f00 */
[----:B------:R-:W-:-:S02]  /*4ad0*/  MOV R212, 0xffffffff ;  /* 0xffffffff00d47802 */ /* 0x000fc40000000f00 */
[----:B------:R-:W-:Y:S02]  /*4ae0*/  MOV R128, 0x4b00 ;  /* 0x00004b0000807802 */ /* 0x000fe40000000f00 */
[----:B------:R-:W-:Y:S05]  /*4af0*/  CALL.REL.NOINC `($__internal_34_$__cuda_sm70_shflsync_bfly_p) ;  /* 0x000002f000007944 */ /* 0x000fea0003c00000 */
[----:B------:R-:W-:Y:S01]  /*4b00*/  FADD.FTZ R209, R130, R209 ;  /* 0x000000d182d17221 */ /* 0x000fe20000010000 */
[----:B0-----:R-:W-:Y:S01]  /*4b10*/  HFMA2.MMA R210, -RZ, RZ, 0, 2.384185791015625e-07 ;  /* 0x00000004ffd27435 */ /* 0x001fe200000001ff */
[----:B-1----:R-:W-:Y:S01]  /*4b20*/  FADD.FTZ R208, R208, R131 ;  /* 0x00000083d0d07221 */ /* 0x002fe20000010000 */
[----:B------:R-:W-:Y:S02]  /*4b30*/  MOV R133, 0x1f ;  /* 0x0000001f00857802 */ /* 0x000fe40000000f00 */
[----:B------:R-:W-:Y:S02]  /*4b40*/  MOV R212, 0xffffffff ;  /* 0xffffffff00d47802 */ /* 0x000fe40000000f00 */
[----:B------:R-:W-:Y:S02]  /*4b50*/  MOV R131, R209 ;  /* 0x000000d100837202 */ /* 0x000fe40000000f00 */
[----:B------:R-:W-:Y:S02]  /*4b60*/  MOV R128, 0x4b80 ;  /* 0x00004b8000807802 */ /* 0x000fe40000000f00 */
[----:B------:R-:W-:Y:S05]  /*4b70*/  CALL.REL.NOINC `($__internal_34_$__cuda_sm70_shflsync_bfly_p) ;  /* 0x0000027000007944 */ /* 0x000fea0003c00000 */
[----:B0-----:R-:W-:Y:S01]  /*4b80*/  HFMA2.MMA R210, -RZ, RZ, 0, 2.384185791015625e-07 ;  /* 0x00000004ffd27435 */ /* 0x001fe200000001ff */
[----:B-1----:R-:W-:-:S02]  /*4b90*/  MOV R130, R131 ;  /* 0x0000008300827202 */ /* 0x002fc40000000f00 */
[----:B------:R-:W-:Y:S02]  /*4ba0*/  MOV R131, R208 ;  /* 0x000000d000837202 */ /* 0x000fe40000000f00 */
[----:B------:R-:W-:Y:S02]  /*4bb0*/  MOV R133, 0x1f ;  /* 0x0000001f00857802 */ /* 0x000fe40000000f00 */
[----:B------:R-:W-:Y:S02]  /*4bc0*/  MOV R212, 0xffffffff ;  /* 0xffffffff00d47802 */ /* 0x000fe40000000f00 */
[----:B------:R-:W-:Y:S02]  /*4bd0*/  MOV R128, 0x4bf0 ;  /* 0x00004bf000807802 */ /* 0x000fe40000000f00 */
[----:B------:R-:W-:Y:S05]  /*4be0*/  CALL.REL.NOINC `($__internal_34_$__cuda_sm70_shflsync_bfly_p) ;  /* 0x0000020000007944 */ /* 0x000fea0003c00000 */
[----:B------:R-:W-:Y:S01]  /*4bf0*/  FADD.FTZ R209, R130, R209 ;  /* 0x000000d182d17221 */ /* 0x000fe20000010000 */
[----:B0-----:R-:W-:Y:S01]  /*4c00*/  HFMA2.MMA R210, -RZ, RZ, 0, 4.76837158203125e-07 ;  /* 0x00000008ffd27435 */ /* 0x001fe200000001ff */
[----:B-1----:R-:W-:Y:S01]  /*4c10*/  FADD.FTZ R134, R208, R131 ;  /* 0x00000083d0867221 */ /* 0x002fe20000010000 */
[----:B------:R-:W-:Y:S02]  /*4c20*/  MOV R133, 0x1f ;  /* 0x0000001f00857802 */ /* 0x000fe40000000f00 */
[----:B------:R-:W-:-:S02]  /*4c30*/  MOV R212, 0xffffffff ;  /* 0xffffffff00d47802 */ /* 0x000fc40000000f00 */
[----:B------:R-:W-:Y:S02]  /*4c40*/  MOV R131, R209 ;  /* 0x000000d100837202 */ /* 0x000fe40000000f00 */
[----:B------:R-:W-:Y:S02]  /*4c50*/  MOV R128, 0x4c70 ;  /* 0x00004c7000807802 */ /* 0x000fe40000000f00 */
[----:B------:R-:W-:Y:S05]  /*4c60*/  CALL.REL.NOINC `($__internal_34_$__cuda_sm70_shflsync_bfly_p) ;  /* 0x0000018000007944 */ /* 0x000fea0003c00000 */
[----:B0-----:R-:W-:Y:S01]  /*4c70*/  HFMA2.MMA R210, -RZ, RZ, 0, 4.76837158203125e-07 ;  /* 0x00000008ffd27435 */ /* 0x001fe200000001ff */
[----:B-1----:R-:W-:Y:S02]  /*4c80*/  MOV R130, R131 ;  /* 0x0000008300827202 */ /* 0x002fe40000000f00 */
[----:B------:R-:W-:Y:S02]  /*4c90*/  MOV R131, R134 ;  /* 0x0000008600837202 */ /* 0x000fe40000000f00 */
[----:B------:R-:W-:Y:S02]  /*4ca0*/  MOV R133, 0x1f ;  /* 0x0000001f00857802 */ /* 0x000fe40000000f00 */
[----:B------:R-:W-:Y:S02]  /*4cb0*/  MOV R212, 0xffffffff ;  /* 0xffffffff00d47802 */ /* 0x000fe40000000f00 */
[----:B------:R-:W-:-:S02]  /*4cc0*/  MOV R128, 0x4ce0 ;  /* 0x00004ce000807802 */ /* 0x000fc40000000f00 */
[----:B------:R-:W-:Y:S05]  /*4cd0*/  CALL.REL.NOINC `($__internal_34_$__cuda_sm70_shflsync_bfly_p) ;  /* 0x0000011000007944 */ /* 0x000fea0003c00000 */
[----:B------:R-:W-:Y:S01]  /*4ce0*/  FADD.FTZ R132, R130, R209 ;  /* 0x000000d182847221 */ /* 0x000fe20000010000 */
[----:B0-----:R-:W-:Y:S01]  /*4cf0*/  HFMA2.MMA R210, -RZ, RZ, 0, 9.5367431640625e-07 ;  /* 0x00000010ffd27435 */ /* 0x001fe200000001ff */
[----:B-1----:R-:W-:Y:S01]  /*4d00*/  FADD.FTZ R134, R134, R131 ;  /* 0x0000008386867221 */ /* 0x002fe20000010000 */
[----:B------:R-:W-:-:S02]  /*4d10*/  MOV R133, 0x1f ;  /* 0x0000001f00857802 */ /* 0x000fc40000000f00 */
[----:B------:R-:W-:Y:S02]  /*4d20*/  MOV R212, 0xffffffff ;  /* 0xffffffff00d47802 */ /* 0x000fe40000000f00 */
[----:B------:R-:W-:Y:S02]  /*4d30*/  MOV R131, R132 ;  /* 0x0000008400837202 */ /* 0x000fe40000000f00 */
[----:B------:R-:W-:Y:S02]  /*4d40*/  MOV R128, 0x4d60 ;  /* 0x00004d6000807802 */ /* 0x000fe40000000f00 */
[----:B------:R-:W-:Y:S05]  /*4d50*/  CALL.REL.NOINC `($__internal_34_$__cuda_sm70_shflsync_bfly_p) ;  /* 0x0000009000007944 */ /* 0x000fea0003c00000 */
[----:B0-----:R-:W-:Y:S01]  /*4d60*/  HFMA2.MMA R210, -RZ, RZ, 0, 9.5367431640625e-07 ;  /* 0x00000010ffd27435 */ /* 0x001fe200000001ff */
[----:B-1----:R-:W-:Y:S02]  /*4d70*/  MOV R135, R131 ;  /* 0x0000008300877202 */ /* 0x002fe40000000f00 */
[----:B------:R-:W-:Y:S02]  /*4d80*/  MOV R131, R134 ;  /* 0x0000008600837202 */ /* 0x000fe40000000f00 */
[----:B------:R-:W-:Y:S02]  /*4d90*/  MOV R133, 0x1f ;  /* 0x0000001f00857802 */ /* 0x000fe40000000f00 */
[----:B------:R-:W-:-:S02]  /*4da0*/  MOV R212, 0xffffffff ;  /* 0xffffffff00d47802 */ /* 0x000fc40000000f00 */
[----:B------:R-:W-:Y:S02]  /*4db0*/  MOV R128, 0x4dd0 ;  /* 0x00004dd000807802 */ /* 0x000fe40000000f00 */
[----:B------:R-:W-:Y:S05]  /*4dc0*/  CALL.REL.NOINC `($__internal_34_$__cuda_sm70_shflsync_bfly_p) ;  /* 0x0000002000007944 */ /* 0x000fea0003c00000 */
[----:B-1----:R-:W-:Y:S01]  /*4dd0*/  MOV R129, R131 ;  /* 0x0000008300817202 */ /* 0x002fe20000000f00 */
[----:B0-----:R-:W-:Y:S05]  /*4de0*/  BRA `(.L_x_1805) ;  /* 0xffffcd1000007947 */ /* 0x001fea000383ffff */
        .weak           $__internal_34_$__cuda_sm70_shflsync_bfly_p
        .type           $__internal_34_$__cuda_sm70_shflsync_bfly_p,@function
        .size           $__internal_34_$__cuda_sm70_shflsync_bfly_p,(.L_x_9764 - $__internal_34_$__cuda_sm70_shflsync_bfly_p)
$__internal_34_$__cuda_sm70_shflsync_bfly_p:
[----:B------:R-:W-:Y:S01]  /*4df0*/  HFMA2.MMA R129, -RZ, RZ, 0, 0 ;  /* 0x00000000ff817435 */ /* 0x000fe200000001ff */
[----:B------:R-:W-:Y:S04]  /*4e00*/  WARPSYNC R212 ;  /* 0x000000d400007348 */ /* 0x000fe80003800000 */
[----:B------:R0:W1:Y:S01]  /*4e10*/  SHFL.BFLY PT, R131, R131, R210, R133 ;  /* 0x0c0000d283837389 */ /* 0x00006200000e0085 */
[----:B------:R-:W-:Y:S05]  /*4e20*/  RET.REL.NODEC R128 `(_ZN10layer_norm13ln_bwd_kernelINS_13Kernel_traitsI6__halfS2_S2_S2_fjLj768ELj1ELj4ELj1ELj16ENS_18Kernel_traits_baseILj768ES2_S2_S2_S2_fjLj128EEEEELb1ELb1ELb0ELb0EEEvNS_9BwdParamsE) ;  /* 0xffffb1d080007950 */ /* 0x000fea0003c3ffff */
.L_x_1806:
        /* <DEDUP_REMOVED lines=13> */
.L_x_9764:


//--------------------- .text._ZN10layer_norm13ln_bwd_kernelINS_13Kernel_traitsI6__halfS2_S2_S2_fjLj768ELj1ELj4ELj1ELj16ENS_18Kernel_traits_baseILj768ES2_S2_S2_S2_fjLj128EEEEELb1ELb1ELb0ELb1EEEvNS_9BwdParamsE --------------------------
	.section	.text._ZN10layer_norm13ln_bwd_kernelINS_13Kernel_traitsI6__halfS2_S2_S2_fjLj768ELj1ELj4ELj1ELj16ENS_18Kernel_traits_baseILj768ES2_S2_S2_S2_fjLj128EEEEELb1ELb1ELb0ELb1EEEvNS_9BwdParamsE,"ax",@progbits
	.sectioninfo	@"SHI_REGISTERS=216"
	.align	128
        .global         _ZN10layer_norm13ln_bwd_kernelINS_13Kernel_traitsI6__halfS2_S2_S2_fjLj768ELj1ELj4ELj1ELj16ENS_18Kernel_traits_baseILj768ES2_S2_S2_S2_fjLj128EEEEELb1ELb1ELb0ELb1EEEvNS_9BwdParamsE
        .type           _ZN10layer_norm13ln_bwd_kernelINS_13Kernel_traitsI6__halfS2_S2_S2_fjLj768ELj1ELj4ELj1ELj16ENS_18Kernel_traits_baseILj768ES2_S2_S2_S2_fjLj128EEEEELb1ELb1ELb0ELb1EEEvNS_9BwdParamsE,@function
        .size           _ZN10layer_norm13ln_bwd_kernelINS_13Kernel_traitsI6__halfS2_S2_S2_fjLj768ELj1ELj4ELj1ELj16ENS_18Kernel_traits_baseILj768ES2_S2_S2_S2_fjLj128EEEEELb1ELb1ELb0ELb1EEEvNS_9BwdParamsE,(.L_x_9765 - _ZN10layer_norm13ln_bwd_kernelINS_13Kernel_traitsI6__halfS2_S2_S2_fjLj768ELj1ELj4ELj1ELj16ENS_18Kernel_traits_baseILj768ES2_S2_S2_S2_fjLj128EEEEELb1ELb1ELb0ELb1EEEvNS_9BwdParamsE)
        .other          _ZN10layer_norm13ln_bwd_kernelINS_13Kernel_traitsI6__halfS2_S2_S2_fjLj768ELj1ELj4ELj1ELj16ENS_18Kernel_traits_baseILj768ES2_S2_S2_S2_fjLj128EEEEELb1ELb1ELb0ELb1EEEvNS_9BwdParamsE,@"STO_CUDA_ENTRY STV_DEFAULT"
_ZN10layer_norm13ln_bwd_kernelINS_13Kernel_traitsI6__halfS2_S2_S2_fjLj768ELj1ELj4ELj1ELj16ENS_18Kernel_traits_baseILj768ES2_S2_S2_S2_fjLj128EEEEELb1ELb1ELb0ELb1EEEvNS_9BwdParamsE:
.text._ZN10layer_norm13ln_bwd_kernelINS_13Kernel_traitsI6__halfS2_S2_S2_fjLj768ELj1ELj4ELj1ELj16ENS_18Kernel_traits_baseILj768ES2_S2_S2_S2_fjLj128EEEEELb1ELb1ELb0ELb1EEEvNS_9BwdParamsE:
        /* <DEDUP_REMOVED lines=54> */
.L_x_1808:
        /* <DEDUP_REMOVED lines=67> */
[----:B0-----:R-:W-:Y:S02]  /*0790*/  HADD2.F32 R140, -RZ, R23.H1_H1 ;  /* 0x30000017ff8c7230 */ /* 0x001fe40000004100 */
.L_x_1814:
[----:B------:R-:W-:Y:S01]  /*07a0*/  ISETP.NE.U32.AND P1, PT, RZ, c[0x0][0x1c0], PT ;  /* 0x00007000ff007a0c */ /* 0x000fe20003f25070 */
[----:B------:R-:W-:Y:S01]  /*07b0*/  IMAD R2, R164, c[0x0][0x168], RZ ;  /* 0x00005a00a4027a24 */ /* 0x000fe200078e02ff */
[----:B------:R-:W-:-:S02]  /*07c0*/  MOV R58, 0x10 ;  /* 0x00000010003a7802 */ /* 0x000fc40000000f00 */
[----:B------:R-:W-:Y:S02]  /*07d0*/  ISETP.NE.AND.EX P1, PT, RZ, c[0x0][0x1c4], PT, P1 ;  /* 0x00007100ff007a0c */ /* 0x000fe40003f25310 */
[----:B------:R-:W-:-:S04]  /*07e0*/  SHF.R.S32.HI R3, RZ, 0x1f, R2 ;  /* 0x0000001fff037819 */ /* 0x000fc80000011402 */
[----:B------:R-:W-:Y:S02]  /*07f0*/  LEA.HI R28, R3, R2, RZ, 0x3 ;  /* 0x00000002031c7211 */ /* 0x000fe400078f18ff */
[----:B------:R-:W-:Y:S02]  /*0800*/  SHF.R.S32.HI R3, RZ, 0x1f, R164 ;  /* 0x0000001fff037819 */ /* 0x000fe400000114a4 */
[----:B------:R-:W-:-:S03]  /*0810*/  LEA.HI.SX32 R167, R28, R115, 0x1d ;  /* 0x000000731ca77211 */ /* 0x000fc600078feaff */
[C---:B------:R-:W-:Y:S02]  /*0820*/  @P1 LEA R2, P0, R164.reuse, c[0x0][0x1c0], 0x1 ;  /* 0x00007000a4021a11 */ /* 0x040fe400078008ff */
[C---:B------:R-:W-:Y:S01]  /*0830*/  IADD3 R166, R167.reuse, 0x20, RZ ;  /* 0x00000020a7a67810 */ /* 0x040fe20007ffe0ff */
[CC--:B------:R-:W-:Y:S01]  /*0840*/  IMAD.WIDE.U32 R28, R167.reuse, R58.reuse, c[0x0][0x188] ;  /* 0x00006200a71c7625 */ /* 0x0c0fe200078e003a */
[----:B------:R-:W-:Y:S02]  /*0850*/  @P1 LEA.HI.X R3, R164, c[0x0][0x1c4], R3, 0x1, P0 ;  /* 0x00007100a4031a11 */ /* 0x000fe400000f0c03 */
[----:B------:R-:W-:Y:S01]  /*0860*/  MOV R61, 0x4 ;  /* 0x00000004003d7802 */ /* 0x000fe20000000f00 */
[CC--:B------:R-:W-:Y:S01]  /*0870*/  IMAD.WIDE.U32 R32, R167.reuse, R58.reuse, c[0x0][0x208] ;  /* 0x00008200a7207625 */ /* 0x0c0fe200078e003a */
[----:B------:R-:W-:Y:S01]  /*0880*/  IADD3 R165, R167, 0x40, RZ ;  /* 0x00000040a7a57810 */ /* 0x000fe20007ffe0ff */
[----:B------:R0:W2:Y:S02]  /*0890*/  @P1 LDG.E.U16 R168, [R2.64] ;  /* 0x0000000402a81981 */ /* 0x0000a4000c1e1500 */
[----:B------:R-:W-:-:S02]  /*08a0*/  IMAD.WIDE.U32 R36, R166, R58, c[0x0][0x188] ;  /* 0x00006200a6247625 */ /* 0x000fc400078e003a */
[----:B------:R-:W3:Y:S02]  /*08b0*/  LDG.E.128 R28, [R28.64] ;  /* 0x000000041c1c7981 */ /* 0x000ee4000c1e1d00 */
[-C--:B------:R-:W-:Y:S02]  /*08c0*/  IMAD.WIDE.U32 R40, R166, R58.reuse, c[0x0][0x208] ;  /* 0x00008200a6287625 */ /* 0x080fe400078e003a */
[----:B------:R-:W4:Y:S02]  /*08d0*/  LDG.E.128 R32, [R32.64] ;  /* 0x0000000420207981 */ /* 0x000f24000c1e1d00 */
[----:B0-----:R-:W-:Y:S02]  /*08e0*/  IMAD.WIDE R2, R164, R61, c[0x0][0x1a0] ;  /* 0x00006800a4027625 */ /* 0x001fe400078e023d */
[----:B------:R-:W4:Y:S02]  /*08f0*/  LDG.E.128 R36, [R36.64] ;  /* 0x0000000424247981 */ /* 0x000f24000c1e1d00 */
[----:B------:R-:W-:-:S02]  /*0900*/  IMAD.WIDE.U32 R44, R165, R58, c[0x0][0x188] ;  /* 0x00006200a52c7625 */ /* 0x000fc400078e003a */
[----:B------:R0:W4:Y:S02]  /*0910*/  LDG.E R176, [R2.64] ;  /* 0x0000000402b07981 */ /* 0x000124000c1e1900 */
[----:B------:R-:W-:Y:S02]  /*0920*/  IMAD.WIDE R60, R164, R61, c[0x0][0x1a8] ;  /* 0x00006a00a43c7625 */ /* 0x000fe400078e023d */
[----:B------:R-:W4:Y:S04]  /*0930*/  LDG.E.128 R40, [R40.64] ;  /* 0x0000000428287981 */ /* 0x000f28000c1e1d00 */
[----:B------:R-:W4:Y:S04]  /*0940*/  LDG.E.128 R44, [R44.64] ;  /* 0x000000042c2c7981 */ /* 0x000f28000c1e1d00 */
[----:B------:R1:W4:Y:S01]  /*0950*/  LDG.E R60, [R60.64] ;  /* 0x000000043c3c7981 */ /* 0x000322000c1e1900 */
[----:B------:R-:W-:-:S06]  /*0960*/  IMAD.WIDE.U32 R48, R165, R58, c[0x0][0x208] ;  /* 0x00008200a5307625 */ /* 0x000fcc00078e003a */
[----:B------:R-:W4:Y:S01]  /*0970*/  LDG.E.128 R48, [R48.64] ;  /* 0x0000000430307981 */ /* 0x000f22000c1e1d00 */
[----:B------:R-:W-:-:S05]  /*0980*/  MOV R170, 0x8 ;  /* 0x0000000800aa7802 */ /* 0x000fca0000000f00 */
[----:B------:R-:W-:-:S04]  /*0990*/  IMAD.WIDE.U32 R54, R167, R170, c[0x0][0x190] ;  /* 0x00006400a7367625 */ /* 0x000fc800078e00aa */
[----:B------:R-:W-:Y:S02]  /*09a0*/  IMAD.WIDE.U32 R52, R170, R166, c[0x0][0x190] ;  /* 0x00006400aa347625 */ /* 0x000fe400078e00a6 */
[----:B-----5:R-:W5:Y:S02]  /*09b0*/  LDG.E.64 R54, [R54.64] ;  /* 0x0000000436367981 */ /* 0x020f64000c1e1b00 */
[----:B0-----:R-:W-:Y:S02]  /*09c0*/  IMAD.WIDE.U32 R2, R165, R170, c[0x0][0x190] ;  /* 0x00006400a5027625 */ /* 0x001fe400078e00aa */
[----:B------:R-:W5:Y:S04]  /*09d0*/  LDG.E.64 R52, [R52.64] ;  /* 0x0000000434347981 */ /* 0x000f68000c1e1b00 */
[----:B------:R-:W5:Y:S01]  /*09e0*/  LDG.E.64 R2, [R2.64] ;  /* 0x0000000402027981 */ /* 0x000f62000c1e1b00 */
[----:B------:R-:W-:-:S04]  /*09f0*/  ISETP.NE.U32.AND P0, PT, RZ, c[0x0][0x218], PT ;  /* 0x00008600ff007a0c */ /* 0x000fc80003f05070 */
[----:B------:R-:W-:Y:S02]  /*0a00*/  ISETP.NE.AND.EX P0, PT, RZ, c[0x0][0x21c], PT, P0 ;  /* 0x00008700ff007a0c */ /* 0x000fe40003f05300 */
[----:B-1----:R-:W-:-:S11]  /*0a10*/  MOV R61, 0x3f800000 ;  /* 0x3f800000003d7802 */ /* 0x002fd60000000f00 */
[----:B------:R-:W-:-:S04]  /*0a20*/  @P0 IMAD.WIDE.U32 R62, R167, R58, c[0x0][0x218] ;  /* 0x00008600a73e0625 */ /* 0x000fc800078e003a */
[-C--:B------:R-:W-:Y:S01]  /*0a30*/  @P0 IMAD.WIDE.U32 R56, R166, R58.reuse, c[0x0][0x218] ;  /* 0x00008600a6380625 */ /* 0x080fe200078e003a */
[----:B------:R3:W5:Y:S03]  /*0a40*/  @P0 LDG.E.128 R12, [R62.64] ;  /* 0x000000043e0c0981 */ /* 0x000766000c1e1d00 */
[----:B------:R-:W-:Y:S01]  /*0a50*/  @P0 IMAD.WIDE.U32 R58, R165, R58, c[0x0][0x218] ;  /* 0x00008600a53a0625 */ /* 0x000fe200078e003a */
[----:B------:R0:W5:Y:S04]  /*0a60*/  @P0 LDG.E.128 R16, [R56.64] ;  /* 0x0000000438100981 */ /* 0x000168000c1e1d00 */
[----:B------:R1:W5:Y:S01]  /*0a70*/  @P0 LDG.E.128 R20, [R58.64] ;  /* 0x000000043a140981 */ /* 0x000362000c1e1d00 */
[----:B--2---:R-:W-:Y:S01]  /*0a80*/  @P1 HADD2.F32 R61, -RZ, R168.H0_H0 ;  /* 0x200000a8ff3d1230 */ /* 0x004fe20000004100 */
[----:B------:R-:W-:Y:S01]  /*0a90*/  ISETP.NE.AND P1, PT, R178, RZ, PT ;  /* 0x000000ffb200720c */ /* 0x000fe20003f25270 */
[----:B---3--:R-:W-:-:S02]  /*0aa0*/  HADD2.F32 R62, -RZ, R28.H0_H0 ;  /* 0x2000001cff3e7230 */ /* 0x008fc40000004100 */
[----:B------:R-:W-:Y:S02]  /*0ab0*/  HADD2.F32 R63, -RZ, R29.H0_H0 ;  /* 0x2000001dff3f7230 */ /* 0x000fe40000004100 */
[--C-:B----4-:R-:W-:Y:S02]  /*0ac0*/  HADD2.F32 R172, -RZ, R34.reuse.H0_H0 ;  /* 0x20000022ffac7230 */ /* 0x110fe40000004100 */
[----:B------:R-:W-:Y:S02]  /*0ad0*/  HADD2.F32 R175, -RZ, R34.H1_H1 ;  /* 0x30000022ffaf7230 */ /* 0x000fe40000004100 */
[--C-:B-1----:R-:W-:Y:S02]  /*0ae0*/  HADD2.F32 R58, -RZ, R32.reuse.H0_H0 ;  /* 0x20000020ff3a7230 */ /* 0x102fe40000004100 */
[----:B------:R-:W-:Y:S01]  /*0af0*/  HADD2.F32 R171, -RZ, R32.H1_H1 ;  /* 0x30000020ffab7230 */ /* 0x000fe20000004100 */
[----:B------:R-:W-:Y:S01]  /*0b00*/  FSEL R213, R176, RZ, !P1 ;  /* 0x000000ffb0d57208 */ /* 0x000fe20004800000 */
[----:B------:R-:W-:-:S02]  /*0b10*/  HADD2.F32 R34, -RZ, R37.H0_H0 ;  /* 0x20000025ff227230 */ /* 0x000fc40000004100 */
[----:B0-----:R-:W-:Y:S02]  /*0b20*/  HADD2.F32 R56, -RZ, R30.H0_H0 ;  /* 0x2000001eff387230 */ /* 0x001fe40000004100 */
[----:B------:R-:W-:Y:S02]  /*0b30*/  HADD2.F32 R32, -RZ, R36.H0_H0 ;  /* 0x20000024ff207230 */ /* 0x000fe40000004100 */
[----:B------:R-:W-:Y:S02]  /*0b40*/  HADD2.F32 R37, -RZ, R37.H1_H1 ;  /* 0x30000025ff257230 */ /* 0x000fe40000004100 */
[----:B------:R-:W-:Y:S02]  /*0b50*/  HADD2.F32 R30, -RZ, R30.H1_H1 ;  /* 0x3000001eff1e7230 */ /* 0x000fe40000004100 */
[----:B------:R-:W-:Y:S02]  /*0b60*/  HADD2.F32 R36, -RZ, R36.H1_H1 ;  /* 0x30000024ff247230 */ /* 0x000fe40000004100 */
[----:B------:R-:W-:-:S02]  /*0b70*/  HADD2.F32 R28, -RZ, R28.H1_H1 ;  /* 0x3000001cff1c7230 */ /* 0x000fc40000004100 */
[----:B------:R-:W-:Y:S02]  /*0b80*/  HADD2.F32 R57, -RZ, R31.H0_H0 ;  /* 0x2000001fff397230 */ /* 0x000fe40000004100 */
[--C-:B------:R-:W-:Y:S02]  /*0b90*/  HADD2.F32 R170, -RZ, R33.reuse.H0_H0 ;  /* 0x20000021ffaa7230 */ /* 0x100fe40000004100 */
[----:B------:R-:W-:Y:S01]  /*0ba0*/  HADD2.F32 R173, -RZ, R33.H1_H1 ;  /* 0x30000021ffad7230 */ /* 0x000fe20000004100 */
[----:B------:R-:W-:Y:S01]  /*0bb0*/  FADD.FTZ R33, -R213, R62 ;  /* 0x0000003ed5217221 */ /* 0x000fe20000010100 */
[--C-:B------:R-:W-:Y:S02]  /*0bc0*/  HADD2.F32 R183, -RZ, R40.reuse.H0_H0 ;  /* 0x20000028ffb77230 */ /* 0x100fe40000004100 */
[----:B------:R-:W-:Y:S02]  /*0bd0*/  HADD2.F32 R193, -RZ, R40.H1_H1 ;  /* 0x30000028ffc17230 */ /* 0x000fe40000004100 */
[----:B------:R-:W-:-:S02]  /*0be0*/  HADD2.F32 R31, -RZ, R31.H1_H1 ;  /* 0x3000001fff1f7230 */ /* 0x000fc40000004100 */
[--C-:B------:R-:W-:Y:S02]  /*0bf0*/  HADD2.F32 R192, -RZ, R42.reuse.H0_H0 ;  /* 0x2000002affc07230 */ /* 0x100fe40000004100 */
[----:B------:R-:W-:Y:S02]  /*0c00*/  HADD2.F32 R174, -RZ, R42.H1_H1 ;  /* 0x3000002affae7230 */ /* 0x000fe40000004100 */
[----:B------:R-:W-:Y:S01]  /*0c10*/  HADD2.F32 R40, -RZ, R44.H0_H0 ;  /* 0x2000002cff287230 */ /* 0x000fe20000004100 */
[C---:B------:R-:W-:Y:S01]  /*0c20*/  FADD.FTZ R197, -R213.reuse, R37 ;  /* 0x00000025d5c57221 */ /* 0x040fe20000010100 */
[----:B------:R-:W-:Y:S02]  /*0c30*/  HADD2.F32 R59, -RZ, R38.H0_H0 ;  /* 0x20000026ff3b7230 */ /* 0x000fe40000004100 */
[--C-:B------:R-:W-:Y:S02]  /*0c40*/  HADD2.F32 R168, -RZ, R39.reuse.H0_H0 ;  /* 0x20000027ffa87230 */ /* 0x100fe40000004100 */
[----:B------:R-:W-:Y:S01]  /*0c50*/  HADD2.F32 R169, -RZ, R39.H1_H1 ;  /* 0x30000027ffa97230 */ /* 0x000fe20000004100 */
[----:B------:R-:W-:Y:S01]  /*0c60*/  FADD.FTZ R39, -R213, R63 ;  /* 0x0000003fd5277221 */ /* 0x000fe20000010100 */
[----:B------:R-:W-:-:S02]  /*0c70*/  HADD2.F32 R44, -RZ, R44.H1_H1 ;  /* 0x3000002cff2c7230 */ /* 0x000fc40000004100 */
[--C-:B------:R-:W-:Y:S01]  /*0c80*/  HADD2.F32 R42, -RZ, R45.reuse.H1_H1 ;  /* 0x3000002dff2a7230 */ /* 0x100fe20000004100 */
[----:B------:R-:W-:Y:S01]  /*0c90*/  FADD.FTZ R181, -R213, R36 ;  /* 0x00000024d5b57221 */ /* 0x000fe20000010100 */
[----:B------:R-:W-:Y:S01]  /*0ca0*/  HADD2.F32 R38, -RZ, R38.H1_H1 ;  /* 0x30000026ff267230 */ /* 0x000fe20000004100 */
[----:B------:R-:W-:Y:S01]  /*0cb0*/  FMUL.FTZ R37, R163, R58 ;  /* 0x0000003aa3257220 */ /* 0x000fe20000410000 */
[----:B------:R-:W-:Y:S01]  /*0cc0*/  HADD2.F32 R191, -RZ, R45.H0_H0 ;  /* 0x2000002dffbf7230 */ /* 0x000fe20000004100 */
[C---:B------:R-:W-:Y:S01]  /*0cd0*/  FADD.FTZ R45, -R213.reuse, R30 ;  /* 0x0000001ed52d7221 */ /* 0x040fe20000010100 */
[--C-:B------:R-:W-:Y:S01]  /*0ce0*/  HADD2.F32 R187, -RZ, R35.reuse.H0_H0 ;  /* 0x20000023ffbb7230 */ /* 0x100fe20000004100 */
[----:B------:R-:W-:Y:S01]  /*0cf0*/  FMUL.FTZ R36, R60, R33 ;  /* 0x000000213c247220 */ /* 0x000fe20000410000 */
[----:B------:R-:W-:Y:S01]  /*0d00*/  HADD2.F32 R189, -RZ, R35.H1_H1 ;  /* 0x30000023ffbd7230 */ /* 0x000fe20000004100 */
[C---:B------:R-:W-:Y:S02]  /*0d10*/  FADD.FTZ R35, -R213.reuse, R28 ;  /* 0x0000001cd5237221 */ /* 0x040fe40000010100 */
[----:B------:R-:W-:-:S02]  /*0d20*/  FADD.FTZ R177, -R213, R31 ;  /* 0x0000001fd5b17221 */ /* 0x000fc40000010100 */
[C---:B------:R-:W-:Y:S01]  /*0d30*/  FADD.FTZ R179, -R213.reuse, R32 ;  /* 0x00000020d5b37221 */ /* 0x040fe20000010100 */
[----:B------:R-:W-:Y:S01]  /*0d40*/  HADD2.F32 R29, -RZ, R29.H1_H1 ;  /* 0x3000001dff1d7230 */ /* 0x000fe20000004100 */
[C---:B------:R-:W-:Y:S02]  /*0d50*/  FADD.FTZ R211, -R213.reuse, R44 ;  /* 0x0000002cd5d37221 */ /* 0x040fe40000010100 */
[C---:B------:R-:W-:Y:S02]  /*0d60*/  FADD.FTZ R31, -R213.reuse, R42 ;  /* 0x0000002ad51f7221 */ /* 0x040fe40000010100 */
[----:B------:R-:W-:Y:S02]  /*0d70*/  FMUL.FTZ R32, R60, R39 ;  /* 0x000000273c207220 */ /* 0x000fe40000410000 */
[----:B------:R-:W-:Y:S02]  /*0d80*/  FADD.FTZ R203, -R213, R38 ;  /* 0x00000026d5cb7221 */ /* 0x000fe40000010100 */
[----:B------:R-:W-:-:S02]  /*0d90*/  FMUL.FTZ R39, R162, R171 ;  /* 0x000000aba2277220 */ /* 0x000fc40000410000 */
[C---:B------:R-:W-:Y:S02]  /*0da0*/  FMUL.FTZ R42, R60.reuse, R45 ;  /* 0x0000002d3c2a7220 */ /* 0x040fe40000410000 */
[----:B------:R-:W-:Y:S02]  /*0db0*/  FADD.FTZ R44, RZ, R37 ;  /* 0x00000025ff2c7221 */ /* 0x000fe40000010000 */
[----:B------:R-:W-:Y:S02]  /*0dc0*/  FMUL.FTZ R38, R60, R35 ;  /* 0x000000233c267220 */ /* 0x000fe40000410000 */
[----:B------:R-:W-:Y:S01]  /*0dd0*/  FFMA.FTZ R45, R36, R37, RZ ;  /* 0x00000025242d7223 */ /* 0x000fe200000100ff */
[--C-:B------:R-:W-:Y:S01]  /*0de0*/  HADD2.F32 R186, -RZ, R41.reuse.H0_H0 ;  /* 0x20000029ffba7230 */ /* 0x100fe20000004100 */
[----:B------:R-:W-:Y:S01]  /*0df0*/  FMUL.FTZ R33, R161, R170 ;  /* 0x000000aaa1217220 */ /* 0x000fe20000410000 */
[----:B------:R-:W-:Y:S01]  /*0e00*/  HADD2.F32 R199, -RZ, R41.H1_H1 ;  /* 0x30000029ffc77230 */ /* 0x000fe20000004100 */
[----:B------:R-:W-:-:S02]  /*0e10*/  FADD.FTZ R44, R44, R39 ;  /* 0x000000272c2c7221 */ /* 0x000fc40000010000 */
[C---:B------:R-:W-:Y:S02]  /*0e20*/  FADD.FTZ R41, -R213.reuse, R29 ;  /* 0x0000001dd5297221 */ /* 0x040fe40000010100 */
[----:B------:R-:W-:Y:S01]  /*0e30*/  FFMA.FTZ R45, R38, R39, R45 ;  /* 0x00000027262d7223 */ /* 0x000fe2000001002d */
[--C-:B------:R-:W-:Y:S01]  /*0e40*/  HADD2.F32 R182, -RZ, R43.reuse.H0_H0 ;  /* 0x2000002bffb67230 */ /* 0x100fe20000004100 */
[C---:B------:R-:W-:Y:S01]  /*0e50*/  FADD.FTZ R195, -R213.reuse, R34 ;  /* 0x00000022d5c37221 */ /* 0x040fe20000010100 */
[----:B------:R-:W-:Y:S01]  /*0e60*/  HADD2.F32 R185, -RZ, R43.H1_H1 ;  /* 0x3000002bffb97230 */ /* 0x000fe20000004100 */
[----:B------:R-:W-:Y:S02]  /*0e70*/  FMUL.FTZ R35, R160, R173 ;  /* 0x000000ada0237220 */ /* 0x000fe40000410000 */
[----:B------:R-:W-:Y:S01]  /*0e80*/  FADD.FTZ R44, R44, R33 ;  /* 0x000000212c2c7221 */ /* 0x000fe20000010000 */
[--C-:B------:R-:W-:Y:S01]  /*0e90*/  HADD2.F32 R180, -RZ, R47.reuse.H0_H0 ;  /* 0x2000002fffb47230 */ /* 0x100fe20000004100 */
[----:B------:R-:W-:Y:S01]  /*0ea0*/  FADD.FTZ R43, -R213, R56 ;  /* 0x00000038d52b7221 */ /* 0x000fe20000010100 */
[----:B------:R-:W-:Y:S01]  /*0eb0*/  HADD2.F32 R184, -RZ, R47.H1_H1 ;  /* 0x3000002fffb87230 */ /* 0x000fe20000004100 */
[----:B------:R-:W-:-:S02]  /*0ec0*/  FMUL.FTZ R34, R60, R41 ;  /* 0x000000293c227220 */ /* 0x000fc40000410000 */
[----:B------:R-:W-:Y:S02]  /*0ed0*/  FFMA.FTZ R45, R32, R33, R45 ;  /* 0x00000021202d7223 */ /* 0x000fe4000001002d */
[C---:B------:R-:W-:Y:S02]  /*0ee0*/  FADD.FTZ R47, -R213.reuse, R57 ;  /* 0x00000039d52f7221 */ /* 0x040fe40000010100 */
[----:B------:R-:W-:Y:S02]  /*0ef0*/  FADD.FTZ R209, -R213, R40 ;  /* 0x00000028d5d17221 */ /* 0x000fe40000010100 */
[----:B------:R-:W-:Y:S02]  /*0f00*/  FMUL.FTZ R41, R159, R172 ;  /* 0x000000ac9f297220 */ /* 0x000fe40000410000 */
[----:B------:R-:W-:Y:S02]  /*0f10*/  FADD.FTZ R44, R44, R35 ;  /* 0x000000232c2c7221 */ /* 0x000fe40000010000 */
        /* <DEDUP_REMOVED lines=8> */
[-C--:B------:R-:W-:Y:S02]  /*0fa0*/  FFMA.FTZ R127, R188, R187.reuse, R127 ;  /* 0x000000bbbc7f7223 */ /* 0x080fe4000001007f */
[----:B------:R-:W-:Y:S02]  /*0fb0*/  FMUL.FTZ R187, R157, R187 ;  /* 0x000000bb9dbb7220 */ /* 0x000fe40000410000 */
[----:B------:R-:W-:Y:S02]  /*0fc0*/  FADD.FTZ R44, R44, R43 ;  /* 0x0000002b2c2c7221 */ /* 0x000fe40000010000 */
[----:B------:R-:W-:Y:S02]  /*0fd0*/  FADD.FTZ R207, -R213, R169 ;  /* 0x000000a9d5cf7221 */ /* 0x000fe40000010100 */
[----:B------:R-:W-:-:S02]  /*0fe0*/  FFMA.FTZ R45, R42, R43, R45 ;  /* 0x0000002b2a2d7223 */ /* 0x000fc4000001002d */
[----:B------:R-:W-:Y:S02]  /*0ff0*/  FADD.FTZ R169, -R213, R184 ;  /* 0x000000b8d5a97221 */ /* 0x000fe40000010100 */
[----:B------:R-:W-:Y:S02]  /*1000*/  FADD.FTZ R124, R189, R124 ;  /* 0x0000007cbd7c7221 */ /* 0x000fe40000010000 */
[----:B------:R-:W-:Y:S02]  /*1010*/  FFMA.FTZ R125, R190, R189, R125 ;  /* 0x000000bdbe7d7223 */ /* 0x000fe4000001007d */
[----:B------:R-:W-:Y:S02]  /*1020*/  FMUL.FTZ R184, R60, R179 ;  /* 0x000000b33cb87220 */ /* 0x000fe40000410000 */
[----:B------:R-:W-:Y:S02]  /*1030*/  FMUL.FTZ R189, R156, R189 ;  /* 0x000000bd9cbd7220 */ /* 0x000fe40000410000 */
[----:B------:R-:W-:-:S02]  /*1040*/  FADD.FTZ R44, R44, R187 ;  /* 0x000000bb2c2c7221 */ /* 0x000fc40000010000 */
[----:B------:R-:W-:Y:S01]  /*1050*/  FFMA.FTZ R45, R188, R187, R45 ;  /* 0x000000bbbc2d7223 */ /* 0x000fe2000001002d */
[--C-:B------:R-:W-:Y:S01]  /*1060*/  HADD2.F32 R176, -RZ, R46.reuse.H0_H0 ;  /* 0x2000002effb07230 */ /* 0x100fe20000004100 */
[----:B------:R-:W-:Y:S02]  /*1070*/  FADD.FTZ R122, R183, R122 ;  /* 0x0000007ab77a7221 */ /* 0x000fe40000010000 */
[-C--:B------:R-:W-:Y:S01]  /*1080*/  FFMA.FTZ R123, R184, R183.reuse, R123 ;  /* 0x000000b7b87b7223 */ /* 0x080fe2000001007b */
[----:B------:R-:W-:Y:S01]  /*1090*/  HADD2.F32 R46, -RZ, R46.H1_H1 ;  /* 0x3000002eff2e7230 */ /* 0x000fe20000004100 */
[----:B------:R-:W-:Y:S02]  /*10a0*/  FMUL.FTZ R183, R155, R183 ;  /* 0x000000b79bb77220 */ /* 0x000fe40000410000 */
[----:B------:R-:W-:Y:S02]  /*10b0*/  FADD.FTZ R44, R44, R189 ;  /* 0x000000bd2c2c7221 */ /* 0x000fe40000010000 */
[----:B------:R-:W-:-:S02]  /*10c0*/  FFMA.FTZ R47, R190, R189, R45 ;  /* 0x000000bdbe2f7223 */ /* 0x000fc4000001002d */
[C---:B------:R-:W-:Y:S02]  /*10d0*/  FADD.FTZ R57, -R213.reuse, R176 ;  /* 0x000000b0d5397221 */ /* 0x040fe40000010100 */
[----:B------:R-:W-:Y:S02]  /*10e0*/  FMUL.FTZ R179, R154, R193 ;  /* 0x000000c19ab37220 */ /* 0x000fe40000410000 */
[----:B------:R-:W-:Y:S02]  /*10f0*/  FADD.FTZ R44, R44, R183 ;  /* 0x000000b72c2c7221 */ /* 0x000fe40000010000 */
[----:B------:R-:W-:Y:S02]  /*1100*/  FMUL.FTZ R176, R60, R181 ;  /* 0x000000b53cb07220 */ /* 0x000fe40000410000 */
[----:B------:R-:W-:Y:S01]  /*1110*/  FFMA.FTZ R47, R184, R183, R47 ;  /* 0x000000b7b82f7223 */ /* 0x000fe2000001002f */
[--C-:B------:R-:W-:Y:S01]  /*1120*/  HADD2.F32 R62, -RZ, R48.reuse.H1_H1 ;  /* 0x30000030ff3e7230 */ /* 0x100fe20000004100 */
[C---:B------:R-:W-:Y:S01]  /*1130*/  FADD.FTZ R29, -R213.reuse, R46 ;  /* 0x0000002ed51d7221 */ /* 0x040fe20000010100 */
[----:B------:R-:W-:Y:S01]  /*1140*/  HADD2.F32 R46, -RZ, R48.H0_H0 ;  /* 0x20000030ff2e7230 */ /* 0x000fe20000004100 */
[----:B------:R-:W-:-:S02]  /*1150*/  FADD.FTZ R63, -R213, R180 ;  /* 0x000000b4d53f7221 */ /* 0x000fc40000010100 */
[----:B------:R-:W-:Y:S02]  /*1160*/  FMUL.FTZ R181, R153, R186 ;  /* 0x000000ba99b57220 */ /* 0x000fe40000410000 */
[----:B------:R-:W-:Y:S02]  /*1170*/  FADD.FTZ R48, R44, R179 ;  /* 0x000000b32c307221 */ /* 0x000fe40000010000 */
[----:B------:R-:W-:Y:S02]  /*1180*/  FMUL.FTZ R180, R60, R195 ;  /* 0x000000c33cb47220 */ /* 0x000fe40000410000 */
[----:B------:R-:W-:Y:S01]  /*1190*/  FFMA.FTZ R47, R176, R179, R47 ;  /* 0x000000b3b02f7223 */ /* 0x000fe2000001002f */
[--C-:B------:R-:W-:Y:S01]  /*11a0*/  HADD2.F32 R194, -RZ, R49.reuse.H0_H0 ;  /* 0x20000031ffc27230 */ /* 0x100fe20000004100 */
[----:B------:R-:W-:Y:S01]  /*11b0*/  FADD.FTZ R132, R173, R132 ;  /* 0x00000084ad847221 */ /* 0x000fe20000010000 */
[----:B------:R-:W-:Y:S01]  /*11c0*/  HADD2.F32 R30, -RZ, R49.H1_H1 ;  /* 0x30000031ff1e7230 */ /* 0x000fe20000004100 */
[----:B------:R-:W-:-:S02]  /*11d0*/  FFMA.FTZ R133, R34, R173, R133 ;  /* 0x000000ad22857223 */ /* 0x000fc40000010085 */
[----:B------:R-:W-:Y:S02]  /*11e0*/  FADD.FTZ R134, R170, R134 ;  /* 0x00000086aa867221 */ /* 0x000fe40000010000 */
[----:B------:R-:W-:Y:S02]  /*11f0*/  FFMA.FTZ R135, R32, R170, R135 ;  /* 0x000000aa20877223 */ /* 0x000fe40000010087 */
[----:B------:R-:W-:Y:S02]  /*1200*/  FMUL.FTZ R173, R152, R199 ;  /* 0x000000c798ad7220 */ /* 0x000fe40000410000 */
[----:B------:R-:W-:Y:S02]  /*1210*/  FADD.FTZ R48, R48, R181 ;  /* 0x000000b530307221 */ /* 0x000fe40000010000 */
[----:B------:R-:W-:Y:S02]  /*1220*/  FADD.FTZ R201, -R213, R59 ;  /* 0x0000003bd5c97221 */ /* 0x000fe40000010100 */
[----:B------:R-:W-:-:S02]  /*1230*/  FMUL.FTZ R170, R60, R197 ;  /* 0x000000c53caa7220 */ /* 0x000fc40000410000 */
[----:B------:R-:W-:Y:S01]  /*1240*/  FFMA.FTZ R49, R180, R181, R47 ;  /* 0x000000b5b4317223 */ /* 0x000fe2000001002f */
[--C-:B------:R-:W-:Y:S01]  /*1250*/  HADD2.F32 R28, -RZ, R51.reuse.H1_H1 ;  /* 0x30000033ff1c7230 */ /* 0x100fe20000004100 */
[----:B------:R-:W-:Y:S01]  /*1260*/  FADD.FTZ R205, -R213, R168 ;  /* 0x000000a8d5cd7221 */ /* 0x000fe20000010100 */
[----:B------:R-:W-:Y:S01]  /*1270*/  HADD2.F32 R168, -RZ, R51.H0_H0 ;  /* 0x20000033ffa87230 */ /* 0x000fe20000004100 */
[----:B------:R-:W-:Y:S02]  /*1280*/  FADD.FTZ R128, R175, R128 ;  /* 0x00000080af807221 */ /* 0x000fe40000010000 */
[----:B------:R-:W-:Y:S02]  /*1290*/  FFMA.FTZ R129, R42, R175, R129 ;  /* 0x000000af2a817223 */ /* 0x000fe40000010081 */
[----:B------:R-:W-:Y:S02]  /*12a0*/  FADD.FTZ R130, R172, R130 ;  /* 0x00000082ac827221 */ /* 0x000fe40000010000 */
[----:B------:R-:W-:-:S02]  /*12b0*/  FFMA.FTZ R131, R40, R172, R131 ;  /* 0x000000ac28837223 */ /* 0x000fc40000010083 */
[----:B------:R-:W-:Y:S02]  /*12c0*/  FMUL.FTZ R175, R60, R203 ;  /* 0x000000cb3caf7220 */ /* 0x000fe40000410000 */
[----:B------:R-:W-:Y:S02]  /*12d0*/  FADD.FTZ R136, R171, R136 ;  /* 0x00000088ab887221 */ /* 0x000fe40000010000 */
[----:B------:R-:W-:Y:S02]  /*12e0*/  FFMA.FTZ R137, R38, R171, R137 ;  /* 0x000000ab26897223 */ /* 0x000fe40000010089 */
[----:B------:R-:W-:Y:S02]  /*12f0*/  FMUL.FTZ R172, R151, R192 ;  /* 0x000000c097ac7220 */ /* 0x000fe40000410000 */
[----:B------:R-:W-:Y:S02]  /*1300*/  FADD.FTZ R51, R48, R173 ;  /* 0x000000ad30337221 */ /* 0x000fe40000010000 */
[----:B------:R-:W-:-:S02]  /*1310*/  FMUL.FTZ R171, R60, R201 ;  /* 0x000000c93cab7220 */ /* 0x000fc40000410000 */
[----:B------:R-:W-:Y:S01]  /*1320*/  FFMA.FTZ R48, R170, R173, R49 ;  /* 0x000000adaa307223 */ /* 0x000fe20000010031 */
[--C-:B------:R-:W-:Y:S01]  /*1330*/  HADD2.F32 R56, -RZ, R50.reuse.H0_H0 ;  /* 0x20000032ff387230 */ /* 0x100fe20000004100 */
[----:B------:R-:W-:Y:S01]  /*1340*/  FADD.FTZ R75, R174, R75 ;  /* 0x0000004bae4b7221 */ /* 0x000fe20000010000 */
[----:B------:R-:W-:Y:S01]  /*1350*/  HADD2.F32 R59, -RZ, R50.H1_H1 ;  /* 0x30000032ff3b7230 */ /* 0x000fe20000004100 */
[-C--:B------:R-:W-:Y:S02]  /*1360*/  FFMA.FTZ R0, R175, R174.reuse, R0 ;  /* 0x000000aeaf007223 */ /* 0x080fe40000010000 */
        /* <DEDUP_REMOVED lines=12> */
[----:B------:R-:W-:Y:S02]  /*1430*/  FMUL.FTZ R182, R149, R182 ;  /* 0x000000b695b67220 */ /* 0x000fe40000410000 */
[----:B------:R-:W-:Y:S02]  /*1440*/  FADD.FTZ R51, R51, R174 ;  /* 0x000000ae33337221 */ /* 0x000fe40000010000 */
[----:B------:R-:W-:-:S02]  /*1450*/  FFMA.FTZ R58, R175, R174, R50 ;  /* 0x000000aeaf3a7223 */ /* 0x000fc40000010032 */
[----:B------:R-:W-:Y:S02]  /*1460*/  FADD.FTZ R77, R185, R77 ;  /* 0x0000004db94d7221 */ /* 0x000fe40000010000 */
[----:B------:R-:W-:Y:S02]  /*1470*/  FFMA.FTZ R65, R186, R185, R65 ;  /* 0x000000b9ba417223 */ /* 0x000fe40000010041 */
[----:B------:R-:W-:Y:S02]  /*1480*/  FMUL.FTZ R45, R60, R209 ;  /* 0x000000d13c2d7220 */ /* 0x000fe40000410000 */
[----:B------:R-:W-:Y:S02]  /*1490*/  FADD.FTZ R79, R62, R79 ;  /* 0x0000004f3e4f7221 */ /* 0x000fe40000010000 */
[-C--:B------:R-:W-:Y:S02]  /*14a0*/  FFMA.FTZ R67, R44, R62.reuse, R67 ;  /* 0x0000003e2c437223 */ /* 0x080fe40000010043 */
        /* <DEDUP_REMOVED lines=58> */
.L_x_1815:
        /* <DEDUP_REMOVED lines=15> */
[----:B------:R0:W2:Y:S01]  /*1940*/  SHFL.BFLY PT, R194, R191, 0x10, 0x1f ;  /* 0x0e001f00bfc27f89 */ /* 0x0000a200000e0000 */
[----:B-1----:R-:W-:-:S05]  /*1950*/  FADD.FTZ R193, R192, R193 ;  /* 0x000000c1c0c17221 */ /* 0x002fca0000010000 */
[----:B------:R0:W1:Y:S02]  /*1960*/  SHFL.BFLY PT, R196, R193, 0x10, 0x1f ;  /* 0x0e001f00c1c47f89 */ /* 0x00006400000e0000 */
.L_x_1816:
[----:B------:R-:W-:-:S10]  /*1970*/  HFMA2.MMA R192, -RZ, RZ, 0, 9.5367431640625e-07 ;  /* 0x00000010ffc07435 */ /* 0x000fd400000001ff */
[----:B------:R-:W-:-:S06]  /*1980*/  IMAD.WIDE.U32 R28, R167, R192, c[0x0][0x170] ;  /* 0x00005c00a71c7625 */ /* 0x000fcc00078e00c0 */
[----:B------:R-:W3:Y:S01]  /*1990*/  LDG.E.128 R28, [R28.64] ;  /* 0x000000041c1c7981 */ /* 0x000ee2000c1e1d00 */
[----:B--2---:R-:W-:Y:S01]  /*19a0*/  FADD.FTZ R194, R194, R191 ;  /* 0x000000bfc2c27221 */ /* 0x004fe20000010000 */
[----:B-----5:R-:W-:Y:S01]  /*19b0*/  LOP3.LUT P2, RZ, R54, 0xff00, RZ, 0xc0, !PT ;  /* 0x0000ff0036ff7812 */ /* 0x020fe2000784c0ff */
[----:B------:R-:W-:Y:S01]  /*19c0*/  @P0 HADD2.F32 R195, -RZ, R12.H1_H1 ;  /* 0x3000000cffc30230 */ /* 0x000fe20000004100 */
[C---:B------:R-:W-:Y:S01]  /*19d0*/  LOP3.LUT P6, RZ, R55.reuse, 0xff, RZ, 0xc0, !PT ;  /* 0x000000ff37ff7812 */ /* 0x040fe200078cc0ff */
[----:B0-----:R-:W-:Y:S01]  /*19e0*/  FMUL.FTZ R191, R194, c[0x0][0x1e0] ;  /* 0x00007800c2bf7a20 */ /* 0x001fe20000410000 */
[----:B------:R-:W-:Y:S01]  /*19f0*/  LOP3.LUT P5, RZ, R55, 0xff00, RZ, 0xc0, !PT ;  /* 0x0000ff0037ff7812 */ /* 0x000fe200078ac0ff */
[----:B-1----:R-:W-:Y:S01]  /*1a00*/  FADD.FTZ R194, R196, R193 ;  /* 0x000000c1c4c27221 */ /* 0x002fe20000010000 */
[----:B------:R-:W-:Y:S01]  /*1a10*/  MOV R193, R54 ;  /* 0x0000003600c17202 */ /* 0x000fe20000000f00 */
[----:B------:R-:W-:Y:S01]  /*1a20*/  HFMA2.MMA R196, -RZ, RZ, 0, 0 ;  /* 0x00000000ffc47435 */ /* 0x000fe200000001ff */
[----:B------:R-:W-:Y:S01]  /*1a30*/  FSEL R191, R191, RZ, !P1 ;  /* 0x000000ffbfbf7208 */ /* 0x000fe20004800000 */
[----:B------:R-:W-:Y:S01]  /*1a40*/  FMUL.FTZ R194, R194, c[0x0][0x1e0] ;  /* 0x00007800c2c27a20 */ /* 0x000fe20000410000 */
[----:B------:R-:W-:-:S02]  /*1a50*/  LOP3.LUT P1, RZ, R193, 0xff, RZ, 0xc0, !PT ;  /* 0x000000ffc1ff7812 */ /* 0x000fc4000782c0ff */
[C---:B------:R-:W-:Y:S01]  /*1a60*/  LOP3.LUT P4, RZ, R55.reuse, 0xff0000, RZ, 0xc0, !PT ;  /* 0x00ff000037ff7812 */ /* 0x040fe2000788c0ff */
[-CC-:B------:R-:W-:Y:S01]  /*1a70*/  FFMA.FTZ R36, R36, R194.reuse, R191.reuse ;  /* 0x000000c224247223 */ /* 0x180fe200000100bf */
[----:B------:R-:W-:Y:S01]  /*1a80*/  LOP3.LUT P3, RZ, R55, 0xff000000, RZ, 0xc0, !PT ;  /* 0xff00000037ff7812 */ /* 0x000fe2000786c0ff */
[-C--:B------:R-:W-:Y:S01]  /*1a90*/  FFMA.FTZ R38, R38, R194.reuse, R191 ;  /* 0x000000c226267223 */ /* 0x080fe200000100bf */
[----:B------:R-:W-:Y:S01]  /*1aa0*/  HFMA2.MMA R55, -RZ, RZ, 0, 0 ;  /* 0x00000000ff377435 */ /* 0x000fe200000001ff */
[----:B------:R-:W-:Y:S01]  /*1ab0*/  FADD.FTZ R37, R37, -R36 ;  /* 0x8000002425257221 */ /* 0x000fe20000010000 */
[----:B------:R-:W-:Y:S01]  /*1ac0*/  @P2 HADD2.F32 R200, -RZ, R92.H1_H1 ;  /* 0x3000005cffc82230 */ /* 0x000fe20000004100 */
[----:B------:R-:W-:Y:S01]  /*1ad0*/  FADD.FTZ R193, R39, -R38 ;  /* 0x8000002627c17221 */ /* 0x000fe20000010000 */
[----:B------:R-:W-:Y:S01]  /*1ae0*/  @P0 HADD2.F32 R39, -RZ, R12.H0_H0 ;  /* 0x2000000cff270230 */ /* 0x000fe20000004100 */
[C---:B------:R-:W-:Y:S01]  /*1af0*/  FMUL.FTZ R198, R60.reuse, R37 ;  /* 0x000000253cc67220 */ /* 0x040fe20000410000 */
[----:B------:R-:W-:Y:S01]  /*1b00*/  MOV R36, RZ ;  /* 0x000000ff00247202 */ /* 0x000fe20000000f00 */
[----:B------:R-:W-:Y:S01]  /*1b10*/  FMUL.FTZ R38, R60, R193 ;  /* 0x000000c13c267220 */ /* 0x000fe20000410000 */
[----:B------:R-:W-:Y:S01]  /*1b20*/  HFMA2.MMA R193, -RZ, RZ, 0, 0 ;  /* 0x00000000ffc17435 */ /* 0x000fe200000001ff */
[----:B------:R-:W-:Y:S01]  /*1b30*/  @P0 FADD.FTZ R198, R198, R39 ;  /* 0x00000027c6c60221 */ /* 0x000fe20000010000 */
[----:B------:R-:W-:Y:S01]  /*1b40*/  @P1 HADD2.F32 R197, -RZ, R92.H0_H0 ;  /* 0x2000005cffc51230 */ /* 0x000fe20000004100 */
[----:B------:R-:W-:-:S02]  /*1b50*/  FFMA.FTZ R32, R32, R194, R191 ;  /* 0x000000c220207223 */ /* 0x000fc400000100bf */
[----:B------:R-:W-:Y:S02]  /*1b60*/  FMUL.FTZ R37, R198, R61 ;  /* 0x0000003dc6257220 */ /* 0x000fe40000410000 */
[----:B------:R-:W-:Y:S02]  /*1b70*/  FFMA.FTZ R34, R34, R194, R191 ;  /* 0x000000c222227223 */ /* 0x000fe400000100bf */
[----:B------:R-:W-:Y:S01]  /*1b80*/  FMUL.FTZ R202, R37, c[0x0][0x1e8] ;  /* 0x00007a0025ca7a20 */ /* 0x000fe20000410000 */
[----:B------:R-:W-:Y:S01]  /*1b90*/  MOV R37, RZ ;  /* 0x000000ff00257202 */ /* 0x000fe20000000f00 */
[----:B------:R-:W-:Y:S01]  /*1ba0*/  @P0 FADD.FTZ R38, R38, R195 ;  /* 0x000000c326260221 */ /* 0x000fe20000010000 */
[----:B------:R-:W-:Y:S01]  /*1bb0*/  MOV R195, RZ ;  /* 0x000000ff00c37202 */ /* 0x000fe20000000f00 */
[----:B------:R-:W-:Y:S02]  /*1bc0*/  FADD.FTZ R33, R33, -R32 ;  /* 0x8000002021217221 */ /* 0x000fe40000010000 */
[----:B------:R-:W-:-:S02]  /*1bd0*/  @P1 FMUL.FTZ R195, R202, R197 ;  /* 0x000000c5cac31220 */ /* 0x000fc40000410000 */
[----:B------:R-:W-:Y:S02]  /*1be0*/  FMUL.FTZ R199, R38, R61 ;  /* 0x0000003d26c77220 */ /* 0x000fe40000410000 */
[----:B------:R-:W-:Y:S02]  /*1bf0*/  FMUL.FTZ R32, R60, R33 ;  /* 0x000000213c207220 */ /* 0x000fe40000410000 */
[----:B------:R-:W-:Y:S02]  /*1c00*/  FMUL.FTZ R199, R199, c[0x0][0x1e8] ;  /* 0x00007a00c7c77a20 */ /* 0x000fe40000410000 */
[-CC-:B------:R-:W-:Y:S02]  /*1c10*/  FFMA.FTZ R188, R188, R194.reuse, R191.reuse ;  /* 0x000000c2bcbc7223 */ /* 0x180fe400000100bf */
[----:B------:R-:W-:Y:S02]  /*1c20*/  FFMA.FTZ R190, R190, R194, R191 ;  /* 0x000000c2bebe7223 */ /* 0x000fe400000100bf */
[----:B------:R-:W-:-:S02]  /*1c30*/  FADD.FTZ R187, R187, -R188 ;  /* 0x800000bcbbbb7221 */ /* 0x000fc40000010000 */
[-CC-:B------:R-:W-:Y:S02]  /*1c40*/  FFMA.FTZ R40, R40, R194.reuse, R191.reuse ;  /* 0x000000c228287223 */ /* 0x180fe400000100bf */
[----:B------:R-:W-:Y:S01]  /*1c50*/  FADD.FTZ R197, R189, -R190 ;  /* 0x800000bebdc57221 */ /* 0x000fe20000010000 */
[----:B------:R-:W-:Y:S01]  /*1c60*/  @P0 HADD2.F32 R189, -RZ, R15.H0_H0 ;  /* 0x2000000fffbd0230 */ /* 0x000fe20000004100 */
[----:B------:R-:W-:Y:S01]  /*1c70*/  FMUL.FTZ R188, R60, R187 ;  /* 0x000000bb3cbc7220 */ /* 0x000fe20000410000 */
[----:B------:R-:W-:Y:S01]  /*1c80*/  @P3 HADD2.F32 R187, -RZ, R95.H1_H1 ;  /* 0x3000005fffbb3230 */ /* 0x000fe20000004100 */
[----:B------:R-:W-:Y:S02]  /*1c90*/  FFMA.FTZ R42, R42, R194, R191 ;  /* 0x000000c22a2a7223 */ /* 0x000fe400000100bf */
[----:B------:R-:W-:Y:S02]  /*1ca0*/  FADD.FTZ R41, R41, -R40 ;  /* 0x8000002829297221 */ /* 0x000fe40000010000 */
[----:B------:R-:W-:Y:S01]  /*1cb0*/  @P0 FADD.FTZ R188, R188, R189 ;  /* 0x000000bdbcbc0221 */ /* 0x000fe20000010000 */
[----:B------:R-:W-:Y:S01]  /*1cc0*/  HFMA2.MMA R189, -RZ, RZ, 0, 0 ;  /* 0x00000000ffbd7435 */ /* 0x000fe200000001ff */
[----:B------:R-:W-:Y:S01]  /*1cd0*/  @P2 FMUL.FTZ R36, R199, R200 ;  /* 0x000000c8c7242220 */ /* 0x000fe20000410000 */
[----:B------:R-:W-:Y:S01]  /*1ce0*/  MOV R200, RZ ;  /* 0x000000ff00c87202 */ /* 0x000fe20000000f00 */
[----:B------:R-:W-:-:S02]  /*1cf0*/  FADD.FTZ R43, R43, -R42 ;  /* 0x8000002a2b2b7221 */ /* 0x000fc40000010000 */
[----:B------:R-:W-:Y:S01]  /*1d00*/  FMUL.FTZ R190, R60, R197 ;  /* 0x000000c53cbe7220 */ /* 0x000fe20000410000 */
[----:B------:R-:W-:Y:S01]  /*1d10*/  F2FP.PACK_AB R36, R36, R195 ;  /* 0x000000c32424723e */ /* 0x000fe200000000ff */
[----:B------:R-:W-:Y:S01]  /*1d20*/  FMUL.FTZ R42, R60, R43 ;  /* 0x0000002b3c2a7220 */ /* 0x000fe20000410000 */
[----:B------:R-:W-:Y:S02]  /*1d30*/  @P5 HADD2.F32 R43, -RZ, R94.H1_H1 ;  /* 0x3000005eff2b5230 */ /* 0x000fe40000004100 */
[--C-:B---3--:R-:W-:Y:S02]  /*1d40*/  @P1 HADD2.F32 R39, -RZ, R28.reuse.H0_H0 ;  /* 0x2000001cff271230 */ /* 0x108fe40000004100 */
[----:B------:R-:W-:-:S03]  /*1d50*/  @P2 HADD2.F32 R28, -RZ, R28.H1_H1 ;  /* 0x3000001cff1c2230 */ /* 0x000fc60000004100 */
[----:B------:R-:W-:Y:S01]  /*1d60*/  @P1 FMUL.FTZ R193, R202, R39 ;  /* 0x00000027cac11220 */ /* 0x000fe20000410000 */
[----:B------:R-:W-:Y:S01]  /*1d70*/  LOP3.LUT P1, RZ, R54, 0xff0000, RZ, 0xc0, !PT ;  /* 0x00ff000036ff7812 */ /* 0x000fe2000782c0ff */
[----:B------:R-:W-:Y:S01]  /*1d80*/  FADD.FTZ R39, R35, -R34 ;  /* 0x8000002223277221 */ /* 0x000fe20000010000 */
[----:B------:R-:W-:Y:S01]  /*1d90*/  @P0 HADD2.F32 R35, -RZ, R13.H0_H0 ;  /* 0x2000000dff230230 */ /* 0x000fe20000004100 */
[----:B------:R-:W-:Y:S01]  /*1da0*/  @P2 FMUL.FTZ R196, R199, R28 ;  /* 0x0000001cc7c42220 */ /* 0x000fe20000410000 */
[----:B------:R-:W-:Y:S01]  /*1db0*/  @P0 HADD2.F32 R199, -RZ, R15.H1_H1 ;  /* 0x3000000fffc70230 */ /* 0x000fe20000004100 */
[----:B------:R-:W-:Y:S01]  /*1dc0*/  FMUL.FTZ R40, R60, R39 ;  /* 0x000000273c287220 */ /* 0x000fe20000410000 */
[----:B------:R-:W-:Y:S01]  /*1dd0*/  LOP3.LUT P2, RZ, R54, 0xff000000, RZ, 0xc0, !PT ;  /* 0xff00000036ff7812 */ /* 0x000fe2000784c0ff */
[----:B------:R-:W-:Y:S01]  /*1de0*/  @P0 FADD.FTZ R32, R32, R35 ;  /* 0x0000002320200221 */ /* 0x000fe20000010000 */
[----:B------:R-:W-:Y:S01]  /*1df0*/  @P0 HADD2.F32 R35, -RZ, R13.H1_H1 ;  /* 0x3000000dff230230 */ /* 0x000fe20000004100 */
[-C--:B------:R-:W-:Y:S01]  /*1e00*/  FMUL.FTZ R54, R188, R61.reuse ;  /* 0x0000003dbc367220 */ /* 0x080fe20000410000 */
[----:B------:R-:W-:Y:S01]  /*1e10*/  @P4 HADD2.F32 R39, -RZ, R95.H0_H0 ;  /* 0x2000005fff274230 */ /* 0x000fe20000004100 */
[----:B------:R-:W-:-:S02]  /*1e20*/  FMUL.FTZ R28, R32, R61 ;  /* 0x0000003d201c7220 */ /* 0x000fc40000410000 */
[----:B------:R-:W-:Y:S01]  /*1e30*/  @P1 HADD2.F32 R34, -RZ, R93.H0_H0 ;  /* 0x2000005dff221230 */ /* 0x000fe20000004100 */
[----:B------:R-:W-:Y:S01]  /*1e40*/  @P0 FADD.FTZ R40, R40, R35 ;  /* 0x0000002328280221 */ /* 0x000fe20000010000 */
[----:B------:R-:W-:Y:S01]  /*1e50*/  @P1 HADD2.F32 R33, -RZ, R29.H0_H0 ;  /* 0x2000001dff211230 */ /* 0x000fe20000004100 */
[----:B------:R-:W-:Y:S01]  /*1e60*/  FMUL.FTZ R28, R28, c[0x0][0x1e8] ;  /* 0x00007a001c1c7a20 */ /* 0x000fe20000410000 */
[--C-:B------:R-:W-:Y:S01]  /*1e70*/  @P0 HADD2.F32 R35, -RZ, R14.reuse.H1_H1 ;  /* 0x3000000eff230230 */ /* 0x100fe20000004100 */
[----:B------:R-:W-:Y:S02]  /*1e80*/  @P0 FADD.FTZ R190, R190, R199 ;  /* 0x000000c7bebe0221 */ /* 0x000fe40000010000 */
[C---:B------:R-:W-:Y:S01]  /*1e90*/  @P1 FMUL.FTZ R55, R28.reuse, R33 ;  /* 0x000000211c371220 */ /* 0x040fe20000410000 */
[----:B------:R-:W-:Y:S01]  /*1ea0*/  @P0 HADD2.F32 R33, -RZ, R14.H0_H0 ;  /* 0x2000000eff210230 */ /* 0x000fe20000004100 */
[----:B------:R-:W-:Y:S01]  /*1eb0*/  @P1 FMUL.FTZ R37, R28, R34 ;  /* 0x000000221c251220 */ /* 0x000fe20000410000 */
[----:B------:R-:W-:Y:S01]  /*1ec0*/  ISETP.NE.U32.AND P1, PT, RZ, c[0x0][0x258], PT ;  /* 0x00009600ff007a0c */ /* 0x000fe20003f25070 */
[----:B------:R-:W-:Y:S01]  /*1ed0*/  FMUL.FTZ R34, R60, R41 ;  /* 0x000000293c227220 */ /* 0x000fe20000410000 */
[----:B------:R-:W-:Y:S01]  /*1ee0*/  HFMA2.MMA R41, -RZ, RZ, 0, 0 ;  /* 0x00000000ff297435 */ /* 0x000fe200000001ff */
[----:B------:R-:W-:Y:S01]  /*1ef0*/  FMUL.FTZ R54, R54, c[0x0][0x1e8] ;  /* 0x00007a0036367a20 */ /* 0x000fe20000410000 */
[----:B------:R-:W-:Y:S01]  /*1f00*/  ISETP.NE.AND.EX P1, PT, RZ, c[0x0][0x25c], PT, P1 ;  /* 0x00009700ff007a0c */ /* 0x000fe20003f25310 */
[----:B------:R-:W-:-:S02]  /*1f10*/  @P0 FADD.FTZ R34, R34, R33 ;  /* 0x0000002122220221 */ /* 0x000fc40000010000 */
[----:B------:R-:W-:Y:S01]  /*1f20*/  @P0 FADD.FTZ R42, R42, R35 ;  /* 0x000000232a2a0221 */ /* 0x000fe20000010000 */
[----:B------:R-:W-:Y:S01]  /*1f30*/  @P6 HADD2.F32 R35, -RZ, R94.H0_H0 ;  /* 0x2000005eff236230 */ /* 0x000fe20000004100 */
[-C--:B------:R-:W-:Y:S02]  /*1f40*/  FMUL.FTZ R28, R190, R61.reuse ;  /* 0x0000003dbe1c7220 */ /* 0x080fe40000410000 */
[----:B------:R-:W-:Y:S02]  /*1f50*/  FMUL.FTZ R33, R34, R61 ;  /* 0x0000003d22217220 */ /* 0x000fe40000410000 */
[----:B------:R-:W-:Y:S02]  /*1f60*/  @P4 FMUL.FTZ R189, R54, R39 ;  /* 0x0000002736bd4220 */ /* 0x000fe40000410000 */
[-C--:B------:R-:W-:Y:S02]  /*1f70*/  FMUL.FTZ R39, R42, R61.reuse ;  /* 0x0000003d2a277220 */ /* 0x080fe40000410000 */
[----:B------:R-:W-:Y:S01]  /*1f80*/  FMUL.FTZ R28, R28, c[0x0][0x1e8] ;  /* 0x00007a001c1c7a20 */ /* 0x000fe20000410000 */
[----:B------:R-:W-:Y:S01]  /*1f90*/  @P1 F2FP.PACK_AB R198, RZ, R198 ;  /* 0x000000c6ffc6123e */ /* 0x000fe200000000ff */
[----:B------:R-:W-:Y:S01]  /*1fa0*/  FMUL.FTZ R197, R33, c[0x0][0x1e8] ;  /* 0x00007a0021c57a20 */ /* 0x000fe20000410000 */
[----:B------:R-:W-:Y:S01]  /*1fb0*/  @P1 F2FP.PACK_AB R33, RZ, R40 ;  /* 0x00000028ff21123e */ /* 0x000fe200000000ff */
[----:B------:R-:W-:Y:S01]  /*1fc0*/  FMUL.FTZ R199, R39, c[0x0][0x1e8] ;  /* 0x00007a0027c77a20 */ /* 0x000fe20000410000 */
[----:B------:R-:W-:Y:S01]  /*1fd0*/  @P1 F2FP.PACK_AB R39, RZ, R34 ;  /* 0x00000022ff27123e */ /* 0x000fe200000000ff */
[----:B------:R-:W-:Y:S01]  /*1fe0*/  FMUL.FTZ R40, R40, R61 ;  /* 0x0000003d28287220 */ /* 0x000fe20000410000 */
[----:B------:R-:W-:Y:S01]  /*1ff0*/  HFMA2.MMA R34, -RZ, RZ, 0, 0 ;  /* 0x00000000ff227435 */ /* 0x000fe200000001ff */
[----:B------:R-:W-:Y:S01]  /*2000*/  @P3 FMUL.FTZ R200, R28, R187 ;  /* 0x000000bb1cc83220 */ /* 0x000fe20000410000 */
[----:B------:R-:W-:Y:S01]  /*2010*/  @P1 F2FP.PACK_AB R187, RZ, R188 ;  /* 0x000000bcffbb123e */ /* 0x000fe200000000ff */
[----:B------:R-:W-:Y:S01]  /*2020*/  @P6 FMUL.FTZ R41, R197, R35 ;  /* 0x00000023c5296220 */ /* 0x000fe20000410000 */
[----:B------:R-:W-:Y:S01]  /*2030*/  @P2 HADD2.F32 R35, -RZ, R93.H1_H1 ;  /* 0x3000005dff232230 */ /* 0x000fe20000004100 */
[----:B------:R-:W-:Y:S01]  /*2040*/  @P1 F2FP.PACK_AB R32, RZ, R32 ;  /* 0x00000020ff20123e */ /* 0x000fe200000000ff */
[----:B------:R-:W-:Y:S01]  /*2050*/  FMUL.FTZ R202, R40, c[0x0][0x1e8] ;  /* 0x00007a0028ca7a20 */ /* 0x000fe20000410000 */
[----:B------:R-:W-:Y:S01]  /*2060*/  MOV R188, RZ ;  /* 0x000000ff00bc7202 */ /* 0x000fe20000000f00 */
[----:B------:R-:W-:Y:S01]  /*2070*/  @P5 FMUL.FTZ R188, R199, R43 ;  /* 0x0000002bc7bc5220 */ /* 0x000fe20000410000 */
[----:B------:R-:W-:Y:S01]  /*2080*/  @P1 F2FP.PACK_AB R38, RZ, R38 ;  /* 0x00000026ff26123e */ /* 0x000fe200000000ff */
[----:B------:R-:W-:Y:S01]  /*2090*/  @P2 FMUL.FTZ R34, R202, R35 ;  /* 0x00000023ca222220 */ /* 0x000fe20000410000 */
[----:B------:R-:W-:-:S02]  /*20a0*/  @P1 PRMT R24, R198, 0x7610, R24 ;  /* 0x00007610c6181816 */ /* 0x000fc40000000018 */
[----:B------:R-:W-:Y:S02]  /*20b0*/  @P1 PRMT R27, R187, 0x7610, R27 ;  /* 0x00007610bb1b1816 */ /* 0x000fe4000000001b */
[----:B------:R-:W-:Y:S02]  /*20c0*/  @P1 F2FP.PACK_AB R190, RZ, R190 ;  /* 0x000000beffbe123e */ /* 0x000fe400000000ff */
[----:B------:R-:W-:Y:S01]  /*20d0*/  @P1 F2FP.PACK_AB R187, RZ, R42 ;  /* 0x0000002affbb123e */ /* 0x000fe200000000ff */
[----:B------:R-:W-:Y:S01]  /*20e0*/  IMAD.WIDE.U32 R42, R167, R192, c[0x0][0x248] ;  /* 0x00009200a72a7625 */ /* 0x000fe200078e00c0 */
[----:B------:R-:W-:Y:S02]  /*20f0*/  @P1 PRMT R25, R32, 0x7610, R25 ;  /* 0x0000761020191816 */ /* 0x000fe40000000019 */
[----:B------:R-:W-:Y:S02]  /*2100*/  @P1 PRMT R26, R39, 0x7610, R26 ;  /* 0x00007610271a1816 */ /* 0x000fe4000000001a */
[----:B------:R-:W-:-:S02]  /*2110*/  @P1 PRMT R24, R24, 0x5410, R38 ;  /* 0x0000541018181816 */ /* 0x000fc40000000026 */
[----:B------:R-:W-:Y:S01]  /*2120*/  F2FP.PACK_AB R38, R188, R41 ;  /* 0x00000029bc26723e */ /* 0x000fe200000000ff */
[-C--:B------:R-:W-:Y:S01]  /*2130*/  @P1 IMAD.WIDE.U32 R40, R167, R192.reuse, c[0x0][0x258] ;  /* 0x00009600a7281625 */ /* 0x080fe200078e00c0 */
[----:B------:R-:W-:Y:S02]  /*2140*/  @P1 PRMT R25, R25, 0x5410, R33 ;  /* 0x0000541019191816 */ /* 0x000fe40000000021 */
[----:B------:R-:W-:Y:S01]  /*2150*/  @P1 PRMT R26, R26, 0x5410, R187 ;  /* 0x000054101a1a1816 */ /* 0x000fe200000000bb */
[----:B------:R-:W-:Y:S01]  /*2160*/  IMAD.WIDE.U32 R32, R166, R192, c[0x0][0x170] ;  /* 0x00005c00a6207625 */ /* 0x000fe200078e00c0 */
[----:B------:R-:W-:Y:S02]  /*2170*/  @P1 PRMT R27, R27, 0x5410, R190 ;  /* 0x000054101b1b1816 */ /* 0x000fe400000000be */
[----:B------:R-:W-:Y:S02]  /*2180*/  F2FP.PACK_AB R39, R200, R189 ;  /* 0x000000bdc827723e */ /* 0x000fe400000000ff */
[----:B------:R-:W-:Y:S01]  /*2190*/  F2FP.PACK_AB R37, R34, R37 ;  /* 0x000000252225723e */ /* 0x000fe200000000ff */
[----:B------:R0:W-:Y:S04]  /*21a0*/  @P1 STG.E.128 [R40.64], R24 ;  /* 0x0000001828001986 */ /* 0x0001e8000c101d04 */
[----:B------:R1:W-:Y:S04]  /*21b0*/  STG.E.128 [R42.64], R36 ;  /* 0x000000242a007986 */ /* 0x0003e8000c101d04 */
[----:B------:R-:W2:Y:S01]  /*21c0*/  LDG.E.128 R32, [R32.64] ;  /* 0x0000000420207981 */ /* 0x000ea2000c1e1d00 */
[-CC-:B------:R-:W-:Y:S01]  /*21d0*/  FFMA.FTZ R184, R184, R194.reuse, R191.reuse ;  /* 0x000000c2b8b87223 */ /* 0x180fe200000100bf */
[----:B------:R-:W-:Y:S01]  /*21e0*/  @P2 HADD2.F32 R29, -RZ, R29.H1_H1 ;  /* 0x3000001dff1d2230 */ /* 0x000fe20000004100 */
[-CC-:B------:R-:W-:Y:S01]  /*21f0*/  FFMA.FTZ R180, R180, R194.reuse, R191.reuse ;  /* 0x000000c2b4b47223 */ /* 0x180fe200000100bf */
[----:B------:R-:W-:Y:S01]  /*2200*/  MOV R188, RZ ;  /* 0x000000ff00bc7202 */ /* 0x000fe20000000f00 */
[----:B------:R-:W-:Y:S01]  /*2210*/  FADD.FTZ R187, R183, -R184 ;  /* 0x800000b8b7bb7221 */ /* 0x000fe20000010000 */
[----:B------:R-:W-:Y:S01]  /*2220*/  HFMA2.MMA R183, -RZ, RZ, 0, 0 ;  /* 0x00000000ffb77435 */ /* 0x000fe200000001ff */
[----:B------:R-:W-:Y:S01]  /*2230*/  FFMA.FTZ R176, R176, R194, R191 ;  /* 0x000000c2b0b07223 */ /* 0x000fe200000100bf */
[----:B------:R-:W-:Y:S01]  /*2240*/  MOV R184, RZ ;  /* 0x000000ff00b87202 */ /* 0x000fe20000000f00 */
[----:B------:R-:W-:Y:S01]  /*2250*/  FADD.FTZ R181, R181, -R180 ;  /* 0x800000b4b5b57221 */ /* 0x000fe20000010000 */
[--C-:B0-----:R-:W-:Y:S01]  /*2260*/  @P6 HADD2.F32 R40, -RZ, R30.reuse.H0_H0 ;  /* 0x2000001eff286230 */ /* 0x101fe20000004100 */
[----:B------:R-:W-:Y:S01]  /*2270*/  FADD.FTZ R179, R179, -R176 ;  /* 0x800000b0b3b37221 */ /* 0x000fe20000010000 */
[----:B------:R-:W-:Y:S01]  /*2280*/  @P5 HADD2.F32 R30, -RZ, R30.H1_H1 ;  /* 0x3000001eff1e5230 */ /* 0x000fe20000004100 */
[----:B------:R-:W-:Y:S01]  /*2290*/  FMUL.FTZ R180, R60, R181 ;  /* 0x000000b53cb47220 */ /* 0x000fe20000410000 */
[----:B-1----:R-:W-:Y:S01]  /*22a0*/  @P0 HADD2.F32 R39, -RZ, R17.H0_H0 ;  /* 0x20000011ff270230 */ /* 0x002fe20000004100 */
[----:B------:R-:W-:Y:S01]  /*22b0*/  @P6 FMUL.FTZ R183, R197, R40 ;  /* 0x00000028c5b76220 */ /* 0x000fe20000410000 */
[----:B------:R-:W-:Y:S01]  /*22c0*/  LOP3.LUT P6, RZ, R52, 0xff0000, RZ, 0xc0, !PT ;  /* 0x00ff000034ff7812 */ /* 0x000fe200078cc0ff */
[--C-:B------:R-:W-:Y:S01]  /*22d0*/  @P0 HADD2.F32 R37, -RZ, R16.reuse.H1_H1 ;  /* 0x30000010ff250230 */ /* 0x100fe20000004100 */
[----:B------:R-:W-:Y:S01]  /*22e0*/  FMUL.FTZ R42, R60, R179 ;  /* 0x000000b33c2a7220 */ /* 0x000fe20000410000 */
[----:B------:R-:W-:Y:S01]  /*22f0*/  MOV R36, R52 ;  /* 0x0000003400247202 */ /* 0x000fe20000000f00 */
[----:B------:R-:W-:Y:S01]  /*2300*/  @P0 FADD.FTZ R180, R180, R39 ;  /* 0x00000027b4b40221 */ /* 0x000fe20000010000 */
[----:B------:R-:W-:Y:S01]  /*2310*/  HFMA2.MMA R179, -RZ, RZ, 0, 0 ;  /* 0x00000000ffb37435 */ /* 0x000fe200000001ff */
[----:B------:R-:W-:Y:S01]  /*2320*/  @P0 FADD.FTZ R42, R42, R37 ;  /* 0x000000252a2a0221 */ /* 0x000fe20000010000 */
[----:B------:R-:W-:Y:S01]  /*2330*/  MOV R181, RZ ;  /* 0x000000ff00b57202 */ /* 0x000fe20000000f00 */
[----:B------:R-:W-:Y:S01]  /*2340*/  @P2 FMUL.FTZ R188, R202, R29 ;  /* 0x0000001dcabc2220 */ /* 0x000fe20000410000 */
[----:B------:R-:W-:Y:S01]  /*2350*/  @P0 HADD2.F32 R29, -RZ, R16.H0_H0 ;  /* 0x20000010ff1d0230 */ /* 0x000fe20000004100 */
[----:B------:R-:W-:Y:S01]  /*2360*/  FMUL.FTZ R43, R180, R61 ;  /* 0x0000003db42b7220 */ /* 0x000fe20000410000 */
[----:B------:R-:W-:Y:S01]  /*2370*/  LOP3.LUT P2, RZ, R36, 0xff, RZ, 0xc0, !PT ;  /* 0x000000ff24ff7812 */ /* 0x000fe2000784c0ff */
[----:B------:R-:W-:Y:S01]  /*2380*/  @P5 FMUL.FTZ R184, R199, R30 ;  /* 0x0000001ec7b85220 */ /* 0x000fe20000410000 */
[----:B------:R-:W-:Y:S01]  /*2390*/  @P6 HADD2.F32 R176, -RZ, R9.H0_H0 ;  /* 0x20000009ffb06230 */ /* 0x000fe20000004100 */
[----:B------:R-:W-:Y:S01]  /*23a0*/  FMUL.FTZ R30, R60, R187 ;  /* 0x000000bb3c1e7220 */ /* 0x000fe20000410000 */
[----:B------:R-:W-:Y:S01]  /*23b0*/  LOP3.LUT P5, RZ, R52, 0xff00, RZ, 0xc0, !PT ;  /* 0x0000ff0034ff7812 */ /* 0x000fe200078ac0ff */
[-C--:B------:R-:W-:Y:S01]  /*23c0*/  FMUL.FTZ R39, R42, R61.reuse ;  /* 0x0000003d2a277220 */ /* 0x080fe20000410000 */
[----:B------:R-:W-:Y:S01]  /*23d0*/  CS2R R36, SRZ ;  /* 0x0000000000247805 */ /* 0x000fe2000001ff00 */
[----:B------:R-:W-:Y:S01]  /*23e0*/  FMUL.FTZ R43, R43, c[0x0][0x1e8] ;  /* 0x00007a002b2b7a20 */ /* 0x000fe20000410000 */
[----:B------:R-:W-:Y:S01]  /*23f0*/  MOV R187, RZ ;  /* 0x000000ff00bb7202 */ /* 0x000fe20000000f00 */
[----:B------:R-:W-:Y:S01]  /*2400*/  @P0 FADD.FTZ R30, R30, R29 ;  /* 0x0000001d1e1e0221 */ /* 0x000fe20000010000 */
[----:B------:R-:W-:Y:S01]  /*2410*/  MOV R29, RZ ;  /* 0x000000ff001d7202 */ /* 0x000fe20000000f00 */
[----:B------:R-:W-:Y:S01]  /*2420*/  FMUL.FTZ R190, R39, c[0x0][0x1e8] ;  /* 0x00007a0027be7a20 */ /* 0x000fe20000410000 */
[--C-:B------:R-:W-:Y:S01]  /*2430*/  @P4 HADD2.F32 R39, -RZ, R31.reuse.H0_H0 ;  /* 0x2000001fff274230 */ /* 0x100fe20000004100 */
[----:B------:R-:W-:Y:S01]  /*2440*/  @P6 FMUL.FTZ R29, R43, R176 ;  /* 0x000000b02b1d6220 */ /* 0x000fe20000410000 */
[----:B------:R-:W-:Y:S01]  /*2450*/  HFMA2.MMA R176, -RZ, RZ, 0, 0 ;  /* 0x00000000ffb07435 */ /* 0x000fe200000001ff */
[----:B------:R-:W-:Y:S01]  /*2460*/  @P3 HADD2.F32 R31, -RZ, R31.H1_H1 ;  /* 0x3000001fff1f3230 */ /* 0x000fe20000004100 */
[----:B------:R-:W-:Y:S01]  /*2470*/  FMUL.FTZ R38, R30, R61 ;  /* 0x0000003d1e267220 */ /* 0x000fe20000410000 */
[--C-:B------:R-:W-:Y:S01]  /*2480*/  @P2 HADD2.F32 R40, -RZ, R8.reuse.H0_H0 ;  /* 0x20000008ff282230 */ /* 0x100fe20000004100 */
[----:B------:R-:W-:Y:S01]  /*2490*/  @P4 FMUL.FTZ R179, R54, R39 ;  /* 0x0000002736b34220 */ /* 0x000fe20000410000 */
[----:B------:R-:W-:Y:S01]  /*24a0*/  @P5 HADD2.F32 R41, -RZ, R8.H1_H1 ;  /* 0x30000008ff295230 */ /* 0x000fe20000004100 */
[----:B------:R-:W-:Y:S01]  /*24b0*/  FMUL.FTZ R189, R38, c[0x0][0x1e8] ;  /* 0x00007a0026bd7a20 */ /* 0x000fe20000410000 */
[----:B------:R-:W-:Y:S01]  /*24c0*/  HFMA2.MMA R54, -RZ, RZ, 0, 0 ;  /* 0x00000000ff367435 */ /* 0x000fe200000001ff */
[----:B------:R-:W-:Y:S01]  /*24d0*/  @P3 FMUL.FTZ R176, R28, R31 ;  /* 0x0000001f1cb03220 */ /* 0x000fe20000410000 */
[----:B------:R-:W-:Y:S01]  /*24e0*/  IADD3 R28, R167, 0x20, RZ ;  /* 0x00000020a71c7810 */ /* 0x000fe20007ffe0ff */
[--C-:B------:R-:W-:Y:S01]  /*24f0*/  FFMA.FTZ R170, R170, R194, R191.reuse ;  /* 0x000000c2aaaa7223 */ /* 0x100fe200000100bf */
[----:B------:R-:W-:Y:S01]  /*2500*/  @P0 HADD2.F32 R31, -RZ, R17.H1_H1 ;  /* 0x30000011ff1f0230 */ /* 0x000fe20000004100 */
[----:B------:R-:W-:Y:S01]  /*2510*/  @P2 FMUL.FTZ R37, R189, R40 ;  /* 0x00000028bd252220 */ /* 0x000fe20000410000 */
[----:B------:R-:W-:Y:S01]  /*2520*/  LOP3.LUT P3, RZ, R53, 0xff, RZ, 0xc0, !PT ;  /* 0x000000ff35ff7812 */ /* 0x000fe2000786c0ff */
[-CC-:B------:R-:W-:Y:S01]  /*2530*/  FFMA.FTZ R171, R171, R194.reuse, R191.reuse ;  /* 0x000000c2abab7223 */ /* 0x180fe200000100bf */
[----:B------:R-:W-:Y:S01]  /*2540*/  LOP3.LUT P4, RZ, R53, 0xff00, RZ, 0xc0, !PT ;  /* 0x0000ff0035ff7812 */ /* 0x000fe2000788c0ff */
[----:B------:R-:W-:Y:S01]  /*2550*/  FADD.FTZ R173, R173, -R170 ;  /* 0x800000aaadad7221 */ /* 0x000fe20000010000 */
[----:B------:R-:W-:Y:S01]  /*2560*/  HFMA2.MMA R200, -RZ, RZ, 0, 0 ;  /* 0x00000000ffc87435 */ /* 0x000fe200000001ff */
[--C-:B------:R-:W-:Y:S01]  /*2570*/  FFMA.FTZ R177, R177, R194, R191.reuse ;  /* 0x000000c2b1b17223 */ /* 0x100fe200000100bf */
[----:B------:R-:W-:Y:S01]  /*2580*/  @P1 F2FP.PACK_AB R180, RZ, R180 ;  /* 0x000000b4ffb4123e */ /* 0x000fe200000000ff */
[----:B------:R-:W-:Y:S01]  /*2590*/  FFMA.FTZ R186, R186, R194, R191 ;  /* 0x000000c2baba7223 */ /* 0x000fe200000100bf */
[----:B------:R-:W-:Y:S01]  /*25a0*/  @P1 F2FP.PACK_AB R42, RZ, R42 ;  /* 0x0000002aff2a123e */ /* 0x000fe200000000ff */
[----:B------:R-:W-:Y:S01]  /*25b0*/  @P5 FMUL.FTZ R36, R190, R41 ;  /* 0x00000029be245220 */ /* 0x000fe20000410000 */
[----:B------:R-:W-:Y:S01]  /*25c0*/  @P1 PRMT R25, R180, 0x7610, R25 ;  /* 0x00007610b4191816 */ /* 0x000fe20000000019 */
[----:B------:R-:W-:-:S02]  /*25d0*/  FFMA.FTZ R175, R175, R194, R191 ;  /* 0x000000c2afaf7223 */ /* 0x000fc400000100bf */
[----:B------:R-:W-:Y:S01]  /*25e0*/  FADD.FTZ R171, R172, -R171 ;  /* 0x800000abacab7221 */ /* 0x000fe20000010000 */
[----:B------:R-:W-:Y:S01]  /*25f0*/  HFMA2.MMA R172, -RZ, RZ, 0, 0 ;  /* 0x00000000ffac7435 */ /* 0x000fe200000001ff */
[----:B------:R-:W-:Y:S02]  /*2600*/  FADD.FTZ R177, R182, -R177 ;  /* 0x800000b1b6b17221 */ /* 0x000fe40000010000 */
[----:B------:R-:W-:Y:S01]  /*2610*/  FADD.FTZ R185, R185, -R186 ;  /* 0x800000bab9b97221 */ /* 0x000fe20000010000 */
[----:B------:R-:W-:Y:S01]  /*2620*/  HFMA2.MMA R186, -RZ, RZ, 0, 0 ;  /* 0x00000000ffba7435 */ /* 0x000fe200000001ff */
[----:B------:R-:W-:Y:S02]  /*2630*/  FADD.FTZ R175, R174, -R175 ;  /* 0x800000afaeaf7221 */ /* 0x000fe40000010000 */
[C---:B------:R-:W-:Y:S01]  /*2640*/  FMUL.FTZ R174, R60.reuse, R171 ;  /* 0x000000ab3cae7220 */ /* 0x040fe20000410000 */
[----:B------:R-:W-:Y:S01]  /*2650*/  MOV R171, RZ ;  /* 0x000000ff00ab7202 */ /* 0x000fe20000000f00 */
[----:B------:R-:W-:-:S02]  /*2660*/  FMUL.FTZ R198, R60, R185 ;  /* 0x000000b93cc67220 */ /* 0x000fc40000410000 */
[----:B------:R-:W-:Y:S01]  /*2670*/  FMUL.FTZ R182, R60, R175 ;  /* 0x000000af3cb67220 */ /* 0x000fe20000410000 */
[----:B--2---:R-:W-:Y:S02]  /*2680*/  @P6 HADD2.F32 R39, -RZ, R33.H0_H0 ;  /* 0x20000021ff276230 */ /* 0x004fe40000004100 */
[--C-:B------:R-:W-:Y:S02]  /*2690*/  @P2 HADD2.F32 R38, -RZ, R32.reuse.H0_H0 ;  /* 0x20000020ff262230 */ /* 0x100fe40000004100 */
[----:B------:R-:W-:Y:S01]  /*26a0*/  @P5 HADD2.F32 R32, -RZ, R32.H1_H1 ;  /* 0x30000020ff205230 */ /* 0x000fe20000004100 */
[----:B------:R-:W-:Y:S01]  /*26b0*/  @P6 FMUL.FTZ R181, R43, R39 ;  /* 0x000000272bb56220 */ /* 0x000fe20000410000 */
[----:B------:R-:W-:Y:S01]  /*26c0*/  LEA R40, P6, R28, c[0x0][0x248], 0x4 ;  /* 0x000092001c287a11 */ /* 0x000fe200078c20ff */
[----:B------:R-:W-:Y:S01]  /*26d0*/  @P2 FMUL.FTZ R187, R189, R38 ;  /* 0x00000026bdbb2220 */ /* 0x000fe20000410000 */
[----:B------:R-:W-:Y:S01]  /*26e0*/  LOP3.LUT P2, RZ, R52, 0xff000000, RZ, 0xc0, !PT ;  /* 0xff00000034ff7812 */ /* 0x000fe2000784c0ff */
[----:B------:R-:W-:Y:S01]  /*26f0*/  @P5 FMUL.FTZ R54, R190, R32 ;  /* 0x00000020be365220 */ /* 0x000fe20000410000 */
[----:B------:R-:W-:Y:S01]  /*2700*/  LEA.HI.X R41, R28, c[0x0][0x24c], RZ, 0x4, P6 ;  /* 0x000093001c297a11 */ /* 0x000fe200030f24ff */
[----:B------:R-:W-:Y:S01]  /*2710*/  FMUL.FTZ R28, R60, R173 ;  /* 0x000000ad3c1c7220 */ /* 0x000fe20000410000 */
[----:B------:R-:W-:Y:S01]  /*2720*/  @P0 HADD2.F32 R39, -RZ, R18.H0_H0 ;  /* 0x20000012ff270230 */ /* 0x000fe20000004100 */
[C---:B------:R-:W-:Y:S01]  /*2730*/  LOP3.LUT P5, RZ, R53.reuse, 0xff0000, RZ, 0xc0, !PT ;  /* 0x00ff000035ff7812 */ /* 0x040fe200078ac0ff */
[--C-:B------:R-:W-:Y:S01]  /*2740*/  @P0 HADD2.F32 R43, -RZ, R19.reuse.H0_H0 ;  /* 0x20000013ff2b0230 */ /* 0x100fe20000004100 */
[----:B------:R-:W-:Y:S01]  /*2750*/  LOP3.LUT P6, RZ, R53, 0xff000000, RZ, 0xc0, !PT ;  /* 0xff00000035ff7812 */ /* 0x000fe200078cc0ff */
[----:B------:R-:W-:Y:S01]  /*2760*/  @P0 FADD.FTZ R28, R28, R31 ;  /* 0x0000001f1c1c0221 */ /* 0x000fe20000010000 */
[----:B------:R-:W-:Y:S01]  /*2770*/  @P0 HADD2.F32 R53, -RZ, R19.H1_H1 ;  /* 0x30000013ff350230 */ /* 0x000fe20000004100 */
[----:B------:R-:W-:-:S02]  /*2780*/  FMUL.FTZ R190, R60, R177 ;  /* 0x000000b13cbe7220 */ /* 0x000fc40000410000 */
[----:B------:R-:W-:Y:S01]  /*2790*/  @P0 FADD.FTZ R174, R174, R39 ;  /* 0x00000027aeae0221 */ /* 0x000fe20000010000 */
[----:B------:R-:W-:Y:S01]  /*27a0*/  @P0 HADD2.F32 R39, -RZ, R18.H1_H1 ;  /* 0x30000012ff270230 */ /* 0x000fe20000004100 */
[-C--:B------:R-:W-:Y:S01]  /*27b0*/  FMUL.FTZ R31, R28, R61.reuse ;  /* 0x0000003d1c1f7220 */ /* 0x080fe20000410000 */
[----:B------:R-:W-:Y:S01]  /*27c0*/  @P2 HADD2.F32 R32, -RZ, R9.H1_H1 ;  /* 0x30000009ff202230 */ /* 0x000fe20000004100 */
[----:B------:R-:W-:Y:S01]  /*27d0*/  @P0 FADD.FTZ R190, R190, R43 ;  /* 0x0000002bbebe0221 */ /* 0x000fe20000010000 */
[----:B------:R-:W-:Y:S01]  /*27e0*/  MOV R43, RZ ;  /* 0x000000ff002b7202 */ /* 0x000fe20000000f00 */
[----:B------:R-:W-:Y:S01]  /*27f0*/  @P0 FADD.FTZ R198, R198, R53 ;  /* 0x00000035c6c60221 */ /* 0x000fe20000010000 */
[--C-:B------:R-:W-:Y:S01]  /*2800*/  @P5 HADD2.F32 R38, -RZ, R11.reuse.H0_H0 ;  /* 0x2000000bff265230 */ /* 0x100fe20000004100 */
[----:B------:R-:W-:Y:S01]  /*2810*/  FMUL.FTZ R175, R31, c[0x0][0x1e8] ;  /* 0x00007a001faf7a20 */ /* 0x000fe20000410000 */
[----:B------:R-:W-:Y:S01]  /*2820*/  @P6 HADD2.F32 R173, -RZ, R11.H1_H1 ;  /* 0x3000000bffad6230 */ /* 0x000fe20000004100 */
[----:B------:R-:W-:Y:S01]  /*2830*/  @P0 FADD.FTZ R182, R182, R39 ;  /* 0x00000027b6b60221 */ /* 0x000fe20000010000 */
[--C-:B------:R-:W-:Y:S01]  /*2840*/  @P3 HADD2.F32 R31, -RZ, R10.reuse.H0_H0 ;  /* 0x2000000aff1f3230 */ /* 0x100fe20000004100 */
[-C--:B------:R-:W-:Y:S01]  /*2850*/  FMUL.FTZ R53, R190, R61.reuse ;  /* 0x0000003dbe357220 */ /* 0x080fe20000410000 */
[----:B------:R-:W-:Y:S01]  /*2860*/  @P4 HADD2.F32 R39, -RZ, R10.H1_H1 ;  /* 0x3000000aff274230 */ /* 0x000fe20000004100 */
[-C--:B------:R-:W-:Y:S01]  /*2870*/  FMUL.FTZ R170, R198, R61.reuse ;  /* 0x0000003dc6aa7220 */ /* 0x080fe20000410000 */
[----:B------:R-:W-:Y:S01]  /*2880*/  @P1 F2FP.PACK_AB R190, RZ, R190 ;  /* 0x000000beffbe123e */ /* 0x000fe200000000ff */
[----:B------:R-:W-:Y:S01]  /*2890*/  @P2 FMUL.FTZ R172, R175, R32 ;  /* 0x00000020afac2220 */ /* 0x000fe20000410000 */
[----:B------:R-:W-:Y:S01]  /*28a0*/  @P1 F2FP.PACK_AB R198, RZ, R198 ;  /* 0x000000c6ffc6123e */ /* 0x000fe200000000ff */
[-C--:B------:R-:W-:Y:S01]  /*28b0*/  FMUL.FTZ R32, R174, R61.reuse ;  /* 0x0000003dae207220 */ /* 0x080fe20000410000 */
[----:B------:R-:W-:Y:S01]  /*28c0*/  @P1 F2FP.PACK_AB R174, RZ, R174 ;  /* 0x000000aeffae123e */ /* 0x000fe200000000ff */
[----:B------:R-:W-:Y:S01]  /*28d0*/  FMUL.FTZ R52, R182, R61 ;  /* 0x0000003db6347220 */ /* 0x000fe20000410000 */
[----:B------:R-:W-:Y:S01]  /*28e0*/  @P1 F2FP.PACK_AB R182, RZ, R182 ;  /* 0x000000b6ffb6123e */ /* 0x000fe200000000ff */
[----:B------:R-:W-:Y:S01]  /*28f0*/  FMUL.FTZ R53, R53, c[0x0][0x1e8] ;  /* 0x00007a0035357a20 */ /* 0x000fe20000410000 */
[----:B------:R-:W-:Y:S01]  /*2900*/  @P1 PRMT R26, R174, 0x7610, R26 ;  /* 0x00007610ae1a1816 */ /* 0x000fe2000000001a */
[----:B------:R-:W-:Y:S01]  /*2910*/  FMUL.FTZ R170, R170, c[0x0][0x1e8] ;  /* 0x00007a00aaaa7a20 */ /* 0x000fe20000410000 */
[----:B------:R-:W-:Y:S01]  /*2920*/  @P1 PRMT R27, R190, 0x7610, R27 ;  /* 0x00007610be1b1816 */ /* 0x000fe2000000001b */
[----:B------:R-:W-:Y:S01]  /*2930*/  FMUL.FTZ R32, R32, c[0x0][0x1e8] ;  /* 0x00007a0020207a20 */ /* 0x000fe20000410000 */
[----:B------:R-:W-:Y:S01]  /*2940*/  @P1 PRMT R26, R26, 0x5410, R182 ;  /* 0x000054101a1a1816 */ /* 0x000fe200000000b6 */
[----:B------:R-:W-:Y:S01]  /*2950*/  FMUL.FTZ R52, R52, c[0x0][0x1e8] ;  /* 0x00007a0034347a20 */ /* 0x000fe20000410000 */
[----:B------:R-:W-:Y:S01]  /*2960*/  @P1 PRMT R27, R27, 0x5410, R198 ;  /* 0x000054101b1b1816 */ /* 0x000fe200000000c6 */
[----:B------:R-:W-:Y:S01]  /*2970*/  @P5 FMUL.FTZ R171, R53, R38 ;  /* 0x0000002635ab5220 */ /* 0x000fe20000410000 */
[----:B------:R-:W-:Y:S01]  /*2980*/  @P1 F2FP.PACK_AB R38, RZ, R30 ;  /* 0x0000001eff26123e */ /* 0x000fe200000000ff */
[----:B------:R-:W-:Y:S01]  /*2990*/  @P6 FMUL.FTZ R200, R170, R173 ;  /* 0x000000adaac86220 */ /* 0x000fe20000410000 */
[----:B------:R-:W-:Y:S01]  /*29a0*/  F2FP.PACK_AB R29, R172, R29 ;  /* 0x0000001dac1d723e */ /* 0x000fe200000000ff */
[----:B------:R-:W-:Y:S01]  /*29b0*/  @P3 FMUL.FTZ R43, R32, R31 ;  /* 0x0000001f202b3220 */ /* 0x000fe20000410000 */
[----:B------:R-:W-:Y:S01]  /*29c0*/  @P1 PRMT R24, R38, 0x7610, R24 ;  /* 0x0000761026181816 */ /* 0x000fe20000000018 */
[----:B------:R-:W-:Y:S01]  /*29d0*/  @P4 FMUL.FTZ R186, R52, R39 ;  /* 0x0000002734ba4220 */ /* 0x000fe20000410000 */
[----:B------:R-:W-:-:S02]  /*29e0*/  F2FP.PACK_AB R31, R200, R171 ;  /* 0x000000abc81f723e */ /* 0x000fc400000000ff */
[----:B------:R-:W-:Y:S02]  /*29f0*/  @P1 F2FP.PACK_AB R39, RZ, R28 ;  /* 0x0000001cff27123e */ /* 0x000fe400000000ff */
[----:B------:R-:W-:Y:S02]  /*2a00*/  IADD3 R171, R167, 0x40, RZ ;  /* 0x00000040a7ab7810 */ /* 0x000fe40007ffe0ff */
[----:B------:R-:W-:Y:S02]  /*2a10*/  F2FP.PACK_AB R30, R186, R43 ;  /* 0x0000002bba1e723e */ /* 0x000fe400000000ff */
[----:B------:R-:W-:Y:S01]  /*2a20*/  @P1 PRMT R24, R24, 0x5410, R42 ;  /* 0x0000541018181816 */ /* 0x000fe2000000002a */
[-C--:B------:R-:W-:Y:S01]  /*2a30*/  @P1 IMAD.WIDE.U32 R42, R166, R192.reuse, c[0x0][0x258] ;  /* 0x00009600a62a1625 */ /* 0x080fe200078e00c0 */
[----:B------:R-:W-:Y:S02]  /*2a40*/  F2FP.PACK_AB R28, R36, R37 ;  /* 0x00000025241c723e */ /* 0x000fe400000000ff */
[----:B------:R-:W-:Y:S01]  /*2a50*/  @P1 PRMT R25, R25, 0x5410, R39 ;  /* 0x0000541019191816 */ /* 0x000fe20000000027 */
[----:B------:R-:W-:-:S04]  /*2a60*/  IMAD.WIDE.U32 R36, R171, R192, c[0x0][0x170] ;  /* 0x00005c00ab247625 */ /* 0x000fc800078e00c0 */
[----:B------:R0:W-:Y:S04]  /*2a70*/  @P1 STG.E.128 [R42.64], R24 ;  /* 0x000000182a001986 */ /* 0x0001e8000c101d04 */
[----:B------:R1:W-:Y:S04]  /*2a80*/  STG.E.128 [R40.64], R28 ;  /* 0x0000001c28007986 */ /* 0x0003e8000c101d04 */
[----:B------:R-:W2:Y:S01]  /*2a90*/  LDG.E.128 R36, [R36.64] ;  /* 0x0000000424247981 */ /* 0x000ea2000c1e1d00 */
[-CC-:B------:R-:W-:Y:S01]  /*2aa0*/  FFMA.FTZ R45, R45, R194.reuse, R191.reuse ;  /* 0x000000c22d2d7223 */ /* 0x180fe200000100bf */
[----:B------:R-:W-:Y:S01]  /*2ab0*/  @P2 HADD2.F32 R33, -RZ, R33.H1_H1 ;  /* 0x30000021ff212230 */ /* 0x000fe20000004100 */
[-CC-:B------:R-:W-:Y:S01]  /*2ac0*/  FFMA.FTZ R49, R49, R194.reuse, R191.reuse ;  /* 0x000000c231317223 */ /* 0x180fe200000100bf */
[----:B------:R-:W-:Y:S01]  /*2ad0*/  MOV R166, RZ ;  /* 0x000000ff00a67202 */ /* 0x000fe20000000f00 */
[----:B------:R-:W-:Y:S01]  /*2ae0*/  FFMA.FTZ R44, R44, R194, R191 ;  /* 0x000000c22c2c7223 */ /* 0x000fe200000100bf */
[----:B------:R-:W-:Y:S01]  /*2af0*/  MOV R167, R2 ;  /* 0x0000000200a77202 */ /* 0x000fe20000000f00 */
[----:B------:R-:W-:-:S02]  /*2b00*/  FADD.FTZ R45, R46, -R45 ;  /* 0x8000002d2e2d7221 */ /* 0x000fc40000010000 */
[----:B------:R-:W-:Y:S01]  /*2b10*/  FADD.FTZ R49, R48, -R49 ;  /* 0x8000003130317221 */ /* 0x000fe20000010000 */
[----:B0-----:R-:W-:Y:S01]  /*2b20*/  @P0 HADD2.F32 R43, -RZ, R23.H1_H1 ;  /* 0x30000017ff2b0230 */ /* 0x001fe20000004100 */
[----:B------:R-:W-:Y:S01]  /*2b30*/  @P2 FMUL.FTZ R166, R175, R33 ;  /* 0x00000021afa62220 */ /* 0x000fe20000410000 */
[----:B------:R-:W-:Y:S01]  /*2b40*/  @P0 HADD2.F32 R33, -RZ, R21.H0_H0 ;  /* 0x20000015ff210230 */ /* 0x000fe20000004100 */
[-CC-:B------:R-:W-:Y:S01]  /*2b50*/  FFMA.FTZ R50, R50, R194.reuse, R191.reuse ;  /* 0x000000c232327223 */ /* 0x180fe200000100bf */
[--C-:B-1----:R-:W-:Y:S01]  /*2b60*/  @P0 HADD2.F32 R29, -RZ, R20.reuse.H0_H0 ;  /* 0x20000014ff1d0230 */ /* 0x102fe20000004100 */
[-CC-:B------:R-:W-:Y:S01]  /*2b70*/  FFMA.FTZ R58, R58, R194.reuse, R191.reuse ;  /* 0x000000c23a3a7223 */ /* 0x180fe200000100bf */
[----:B------:R-:W-:Y:S01]  /*2b80*/  @P0 HADD2.F32 R31, -RZ, R20.H1_H1 ;  /* 0x30000014ff1f0230 */ /* 0x000fe20000004100 */
[----:B------:R-:W-:Y:S01]  /*2b90*/  FADD.FTZ R47, R47, -R44 ;  /* 0x8000002c2f2f7221 */ /* 0x000fe20000010000 */
[----:B------:R-:W-:Y:S01]  /*2ba0*/  LOP3.LUT P2, RZ, R167, 0xff, RZ, 0xc0, !PT ;  /* 0x000000ffa7ff7812 */ /* 0x000fe2000784c0ff */
[-CC-:B------:R-:W-:Y:S01]  /*2bb0*/  FFMA.FTZ R57, R57, R194.reuse, R191.reuse ;  /* 0x000000c239397223 */ /* 0x180fe200000100bf */
[----:B------:R-:W-:Y:S01]  /*2bc0*/  @P0 HADD2.F32 R41, -RZ, R23.H0_H0 ;  /* 0x20000017ff290230 */ /* 0x000fe20000004100 */
[----:B------:R-:W-:Y:S01]  /*2bd0*/  FFMA.FTZ R63, R63, R194, R191 ;  /* 0x000000c23f3f7223 */ /* 0x000fe200000100bf */
[----:B------:R-:W-:Y:S01]  /*2be0*/  @P5 HADD2.F32 R28, -RZ, R35.H0_H0 ;  /* 0x20000023ff1c5230 */ /* 0x000fe20000004100 */
[C---:B------:R-:W-:Y:S01]  /*2bf0*/  FMUL.FTZ R40, R60.reuse, R45 ;  /* 0x0000002d3c287220 */ /* 0x040fe20000410000 */
[----:B------:R-:W-:Y:S01]  /*2c00*/  HFMA2.MMA R42, -RZ, RZ, 0, 0 ;  /* 0x00000000ff2a7435 */ /* 0x000fe200000001ff */
[----:B------:R-:W-:-:S02]  /*2c10*/  FMUL.FTZ R46, R60, R49 ;  /* 0x000000313c2e7220 */ /* 0x000fc40000410000 */
[----:B------:R-:W-:Y:S02]  /*2c20*/  FADD.FTZ R51, R51, -R50 ;  /* 0x8000003233337221 */ /* 0x000fe40000010000 */
[----:B------:R-:W-:Y:S02]  /*2c30*/  FADD.FTZ R59, R59, -R58 ;  /* 0x8000003a3b3b7221 */ /* 0x000fe40000010000 */
[----:B------:R-:W-:Y:S02]  /*2c40*/  FMUL.FTZ R44, R60, R47 ;  /* 0x0000002f3c2c7220 */ /* 0x000fe40000410000 */
[----:B------:R-:W-:Y:S02]  /*2c50*/  FFMA.FTZ R169, R169, R194, R191 ;  /* 0x000000c2a9a97223 */ /* 0x000fe400000100bf */
[----:B------:R-:W-:Y:S02]  /*2c60*/  FADD.FTZ R57, R56, -R57 ;  /* 0x8000003938397221 */ /* 0x000fe40000010000 */
[----:B------:R-:W-:-:S02]  /*2c70*/  FADD.FTZ R63, R168, -R63 ;  /* 0x8000003fa83f7221 */ /* 0x000fc40000010000 */
[----:B------:R-:W-:Y:S01]  /*2c80*/  @P0 FADD.FTZ R40, R40, R29 ;  /* 0x0000001d28280221 */ /* 0x000fe20000010000 */
[----:B------:R-:W-:Y:S01]  /*2c90*/  @P0 HADD2.F32 R29, -RZ, R21.H1_H1 ;  /* 0x30000015ff1d0230 */ /* 0x000fe20000004100 */
[----:B------:R-:W-:Y:S01]  /*2ca0*/  @P0 FADD.FTZ R46, R46, R33 ;  /* 0x000000212e2e0221 */ /* 0x000fe20000010000 */
[--C-:B------:R-:W-:Y:S01]  /*2cb0*/  @P0 HADD2.F32 R33, -RZ, R22.reuse.H1_H1 ;  /* 0x30000016ff210230 */ /* 0x100fe20000004100 */
[C---:B------:R-:W-:Y:S02]  /*2cc0*/  FMUL.FTZ R48, R60.reuse, R51 ;  /* 0x000000333c307220 */ /* 0x040fe40000410000 */
[----:B------:R-:W-:Y:S02]  /*2cd0*/  FMUL.FTZ R56, R60, R59 ;  /* 0x0000003b3c387220 */ /* 0x000fe40000410000 */
[----:B------:R-:W-:Y:S01]  /*2ce0*/  @P0 FADD.FTZ R44, R44, R31 ;  /* 0x0000001f2c2c0221 */ /* 0x000fe20000010000 */
[----:B------:R-:W-:Y:S01]  /*2cf0*/  @P0 HADD2.F32 R31, -RZ, R22.H0_H0 ;  /* 0x20000016ff1f0230 */ /* 0x000fe20000004100 */
[----:B------:R-:W-:-:S02]  /*2d00*/  FADD.FTZ R169, R62, -R169 ;  /* 0x800000a93ea97221 */ /* 0x000fc40000010000 */
[C---:B------:R-:W-:Y:S02]  /*2d10*/  FMUL.FTZ R50, R60.reuse, R57 ;  /* 0x000000393c327220 */ /* 0x040fe40000410000 */
[----:B------:R-:W-:Y:S02]  /*2d20*/  FMUL.FTZ R58, R60, R63 ;  /* 0x0000003f3c3a7220 */ /* 0x000fe40000410000 */
[----:B------:R-:W-:Y:S01]  /*2d30*/  FMUL.FTZ R30, R40, R61 ;  /* 0x0000003d281e7220 */ /* 0x000fe20000410000 */
[----:B------:R-:W-:Y:S01]  /*2d40*/  @P1 F2FP.PACK_AB R40, RZ, R40 ;  /* 0x00000028ff28123e */ /* 0x000fe200000000ff */
[----:B------:R-:W-:Y:S01]  /*2d50*/  @P0 FADD.FTZ R48, R48, R29 ;  /* 0x0000001d30300221 */ /* 0x000fe20000010000 */
[--C-:B------:R-:W-:Y:S01]  /*2d60*/  @P3 HADD2.F32 R29, -RZ, R34.reuse.H0_H0 ;  /* 0x20000022ff1d3230 */ /* 0x100fe20000004100 */
[----:B------:R-:W-:Y:S01]  /*2d70*/  @P0 FADD.FTZ R56, R56, R33 ;  /* 0x0000002138380221 */ /* 0x000fe20000010000 */
[----:B------:R-:W-:Y:S01]  /*2d80*/  @P4 HADD2.F32 R33, -RZ, R34.H1_H1 ;  /* 0x30000022ff214230 */ /* 0x000fe20000004100 */
[----:B------:R-:W-:Y:S01]  /*2d90*/  FMUL.FTZ R60, R60, R169 ;  /* 0x000000a93c3c7220 */ /* 0x000fe20000410000 */
[----:B------:R-:W-:Y:S01]  /*2da0*/  HFMA2.MMA R34, -RZ, RZ, 0, 0 ;  /* 0x00000000ff227435 */ /* 0x000fe200000001ff */
[----:B------:R-:W-:Y:S01]  /*2db0*/  @P0 FADD.FTZ R50, R50, R31 ;  /* 0x0000001f32320221 */ /* 0x000fe20000010000 */
[----:B------:R-:W-:Y:S01]  /*2dc0*/  @P1 PRMT R24, R40, 0x7610, R24 ;  /* 0x0000761028181816 */ /* 0x000fe20000000018 */
[----:B------:R-:W-:Y:S01]  /*2dd0*/  @P0 FADD.FTZ R58, R58, R41 ;  /* 0x000000293a3a0221 */ /* 0x000fe20000010000 */
[----:B------:R-:W-:Y:S01]  /*2de0*/  @P6 HADD2.F32 R41, -RZ, R35.H1_H1 ;  /* 0x30000023ff296230 */ /* 0x000fe20000004100 */
[----:B------:R-:W-:Y:S01]  /*2df0*/  FMUL.FTZ R47, R30, c[0x0][0x1e8] ;  /* 0x00007a001e2f7a20 */ /* 0x000fe20000410000 */
[----:B------:R-:W-:Y:S01]  /*2e00*/  MOV R35, RZ ;  /* 0x000000ff00237202 */ /* 0x000fe20000000f00 */
[----:B------:R-:W-:Y:S01]  /*2e10*/  CS2R R30, SRZ ;  /* 0x00000000001e7805 */ /* 0x000fe2000001ff00 */
[----:B------:R-:W-:Y:S01]  /*2e20*/  @P0 FADD.FTZ R60, R60, R43 ;  /* 0x0000002b3c3c0221 */ /* 0x000fe20000010000 */
[----:B------:R-:W-:Y:S01]  /*2e30*/  @P2 HADD2.F32 R43, -RZ, R4.H0_H0 ;  /* 0x20000004ff2b2230 */ /* 0x000fe20000004100 */
[----:B------:R-:W-:Y:S01]  /*2e40*/  @P3 FMUL.FTZ R31, R32, R29 ;  /* 0x0000001d201f3220 */ /* 0x000fe20000410000 */
[----:B------:R-:W-:Y:S01]  /*2e50*/  @P1 F2FP.PACK_AB R32, RZ, R50 ;  /* 0x00000032ff20123e */ /* 0x000fe200000000ff */
[----:B------:R-:W-:Y:S01]  /*2e60*/  @P6 FMUL.FTZ R34, R170, R41 ;  /* 0x00000029aa226220 */ /* 0x000fe20000410000 */
[----:B------:R-:W-:Y:S01]  /*2e70*/  @P1 F2FP.PACK_AB R29, RZ, R46 ;  /* 0x0000002eff1d123e */ /* 0x000fe200000000ff */
[----:B------:R-:W-:Y:S01]  /*2e80*/  @P5 FMUL.FTZ R35, R53, R28 ;  /* 0x0000001c35235220 */ /* 0x000fe20000410000 */
[----:B------:R-:W-:Y:S01]  /*2e90*/  @P1 F2FP.PACK_AB R41, RZ, R58 ;  /* 0x0000003aff29123e */ /* 0x000fe200000000ff */
[----:B------:R-:W-:Y:S01]  /*2ea0*/  @P2 FMUL.FTZ R42, R47, R43 ;  /* 0x0000002b2f2a2220 */ /* 0x000fe20000410000 */
[----:B------:R-:W-:Y:S01]  /*2eb0*/  @P1 PRMT R26, R32, 0x7610, R26 ;  /* 0x00007610201a1816 */ /* 0x000fe2000000001a */
[----:B------:R-:W-:Y:S01]  /*2ec0*/  @P4 FMUL.FTZ R30, R52, R33 ;  /* 0x00000021341e4220 */ /* 0x000fe20000410000 */
[----:B------:R-:W-:Y:S01]  /*2ed0*/  @P1 F2FP.PACK_AB R28, RZ, R44 ;  /* 0x0000002cff1c123e */ /* 0x000fe200000000ff */
[-C--:B------:R-:W-:Y:S01]  /*2ee0*/  FMUL.FTZ R44, R44, R61.reuse ;  /* 0x0000003d2c2c7220 */ /* 0x080fe20000410000 */
[----:B------:R-:W-:Y:S01]  /*2ef0*/  @P1 F2FP.PACK_AB R33, RZ, R48 ;  /* 0x00000030ff21123e */ /* 0x000fe200000000ff */
[-C--:B------:R-:W-:Y:S01]  /*2f00*/  FMUL.FTZ R46, R46, R61.reuse ;  /* 0x0000003d2e2e7220 */ /* 0x080fe20000410000 */
[----:B------:R-:W-:Y:S01]  /*2f10*/  @P1 F2FP.PACK_AB R43, RZ, R56 ;  /* 0x00000038ff2b123e */ /* 0x000fe200000000ff */
[----:B------:R-:W-:Y:S01]  /*2f20*/  FMUL.FTZ R49, R44, c[0x0][0x1e8] ;  /* 0x00007a002c317a20 */ /* 0x000fe20000410000 */
[----:B------:R-:W-:Y:S01]  /*2f30*/  @P1 F2FP.PACK_AB R45, RZ, R60 ;  /* 0x0000003cff2d123e */ /* 0x000fe200000000ff */
[-C--:B------:R-:W-:Y:S01]  /*2f40*/  FMUL.FTZ R48, R48, R61.reuse ;  /* 0x0000003d30307220 */ /* 0x080fe20000410000 */
[----:B------:R-:W-:Y:S01]  /*2f50*/  @P1 PRMT R25, R29, 0x7610, R25 ;  /* 0x000076101d191816 */ /* 0x000fe20000000019 */
[----:B------:R-:W-:Y:S01]  /*2f60*/  FMUL.FTZ R51, R46, c[0x0][0x1e8] ;  /* 0x00007a002e337a20 */ /* 0x000fe20000410000 */
[----:B------:R-:W-:Y:S01]  /*2f70*/  @P1 PRMT R27, R41, 0x7610, R27 ;  /* 0x00007610291b1816 */ /* 0x000fe2000000001b */
[----:B------:R-:W-:Y:S01]  /*2f80*/  FMUL.FTZ R50, R50, R61 ;  /* 0x0000003d32327220 */ /* 0x000fe20000410000 */
[----:B------:R-:W-:Y:S01]  /*2f90*/  CS2R R40, SRZ ;  /* 0x0000000000287805 */ /* 0x000fe2000001ff00 */
[----:B------:R-:W-:Y:S01]  /*2fa0*/  @P1 PRMT R24, R24, 0x5410, R28 ;  /* 0x0000541018181816 */ /* 0x000fe2000000001c */
[----:B------:R-:W-:Y:S01]  /*2fb0*/  @P1 IMAD.WIDE.U32 R28, R165, R192, c[0x0][0x258] ;  /* 0x00009600a51c1625 */ /* 0x000fe200078e00c0 */
[----:B------:R-:W-:-:S02]  /*2fc0*/  LOP3.LUT P5, RZ, R2, 0xff00, RZ, 0xc0, !PT ;  /* 0x0000ff0002ff7812 */ /* 0x000fc400078ac0ff */
[----:B------:R-:W-:Y:S01]  /*2fd0*/  @P1 PRMT R25, R25, 0x5410, R33 ;  /* 0x0000541019191816 */ /* 0x000fe20000000021 */
[-C--:B------:R-:W-:Y:S01]  /*2fe0*/  FMUL.FTZ R56, R56, R61.reuse ;  /* 0x0000003d38387220 */ /* 0x080fe20000410000 */
[----:B------:R-:W-:Y:S01]  /*2ff0*/  @P1 PRMT R26, R26, 0x5410, R43 ;  /* 0x000054101a1a1816 */ /* 0x000fe2000000002b */
[-C--:B------:R-:W-:Y:S01]  /*3000*/  FMUL.FTZ R58, R58, R61.reuse ;  /* 0x0000003d3a3a7220 */ /* 0x080fe20000410000 */
[----:B------:R-:W-:Y:S01]  /*3010*/  @P1 PRMT R27, R27, 0x5410, R45 ;  /* 0x000054101b1b1816 */ /* 0x000fe2000000002d */
[----:B------:R-:W-:Y:S01]  /*3020*/  FMUL.FTZ R60, R60, R61 ;  /* 0x0000003d3c3c7220 */ /* 0x000fe20000410000 */
[----:B------:R-:W-:Y:S01]  /*3030*/  LOP3.LUT P4, RZ, R2, 0xff0000, RZ, 0xc0, !PT ;  /* 0x00ff000002ff7812 */ /* 0x000fe2000788c0ff */
[----:B------:R-:W-:Y:S01]  /*3040*/  FMUL.FTZ R52, R48, c[0x0][0x1e8] ;  /* 0x00007a0030347a20 */ /* 0x000fe20000410000 */
[----:B------:R-:W-:Y:S01]  /*3050*/  LOP3.LUT P3, RZ, R2, 0xff000000, RZ, 0xc0, !PT ;  /* 0xff00000002ff7812 */ /* 0x000fe2000786c0ff */
[----:B------:R0:W-:Y:S01]  /*3060*/  @P1 STG.E.128 [R28.64], R24 ;  /* 0x000000181c001986 */ /* 0x0001e2000c101d04 */
[C---:B------:R-:W-:Y:S01]  /*3070*/  LOP3.LUT P1, RZ, R3.reuse, 0xff00, RZ, 0xc0, !PT ;  /* 0x0000ff0003ff7812 */ /* 0x040fe2000782c0ff */
[----:B------:R-:W-:Y:S01]  /*3080*/  @P5 HADD2.F32 R2, -RZ, R4.H1_H1 ;  /* 0x30000004ff025230 */ /* 0x000fe20000004100 */
[----:B------:R-:W-:Y:S01]  /*3090*/  LOP3.LUT P0, RZ, R3, 0xff0000, RZ, 0xc0, !PT ;  /* 0x00ff000003ff7812 */ /* 0x000fe2000780c0ff */
[----:B------:R-:W-:Y:S01]  /*30a0*/  HFMA2.MMA R45, -RZ, RZ, 0, 0 ;  /* 0x00000000ff2d7435 */ /* 0x000fe200000001ff */
[----:B------:R-:W-:Y:S01]  /*30b0*/  MOV R43, c[0x0][0x160] ;  /* 0x00005800002b7a02 */ /* 0x000fe20000000f00 */
[----:B------:R-:W-:Y:S01]  /*30c0*/  FMUL.FTZ R53, R50, c[0x0][0x1e8] ;  /* 0x00007a0032357a20 */ /* 0x000fe20000410000 */
[----:B------:R-:W-:Y:S01]  /*30d0*/  MOV R48, RZ ;  /* 0x000000ff00307202 */ /* 0x000fe20000000f00 */
[----:B------:R-:W-:Y:S01]  /*30e0*/  FMUL.FTZ R57, R56, c[0x0][0x1e8] ;  /* 0x00007a0038397a20 */ /* 0x000fe20000410000 */
[----:B------:R-:W-:Y:S01]  /*30f0*/  LEA R164, R43, R164, 0x2 ;  /* 0x000000a42ba47211 */ /* 0x000fe200078e10ff */
[----:B------:R-:W-:-:S02]  /*3100*/  FMUL.FTZ R59, R58, c[0x0][0x1e8] ;  /* 0x00007a003a3b7a20 */ /* 0x000fc40000410000 */
[----:B------:R-:W-:Y:S01]  /*3110*/  @P3 HADD2.F32 R43, -RZ, R5.H1_H1 ;  /* 0x30000005ff2b3230 */ /* 0x000fe20000004100 */
[----:B------:R-:W-:Y:S01]  /*3120*/  FMUL.FTZ R60, R60, c[0x0][0x1e8] ;  /* 0x00007a003c3c7a20 */ /* 0x000fe20000410000 */
[----:B------:R-:W-:Y:S01]  /*3130*/  @P1 HADD2.F32 R44, -RZ, R6.H1_H1 ;  /* 0x30000006ff2c1230 */ /* 0x000fe20000004100 */
[----:B------:R-:W-:Y:S01]  /*3140*/  FADD.FTZ R104, R31, R104 ;  /* 0x000000681f687221 */ /* 0x000fe20000010000 */
[----:B------:R-:W-:Y:S01]  /*3150*/  @P0 HADD2.F32 R46, -RZ, R7.H0_H0 ;  /* 0x20000007ff2e0230 */ /* 0x000fe20000004100 */
[----:B------:R-:W-:Y:S01]  /*3160*/  @P3 FMUL.FTZ R40, R52, R43 ;  /* 0x0000002b34283220 */ /* 0x000fe20000410000 */
[----:B0-----:R-:W-:Y:S01]  /*3170*/  @P4 HADD2.F32 R28, -RZ, R5.H0_H0 ;  /* 0x20000005ff1c4230 */ /* 0x001fe20000004100 */
[----:B------:R-:W-:Y:S01]  /*3180*/  MOV R29, RZ ;  /* 0x000000ff001d7202 */ /* 0x000fe20000000f00 */
[----:B------:R-:W-:Y:S01]  /*3190*/  FADD.FTZ R103, R30, R103 ;  /* 0x000000671e677221 */ /* 0x000fe20000010000 */
[----:B------:R-:W-:Y:S01]  /*31a0*/  MOV R43, RZ ;  /* 0x000000ff002b7202 */ /* 0x000fe20000000f00 */
[----:B------:R-:W-:Y:S01]  /*31b0*/  @P1 FMUL.FTZ R43, R57, R44 ;  /* 0x0000002c392b1220 */ /* 0x000fe20000410000 */
[----:B------:R-:W-:Y:S01]  /*31c0*/  HFMA2.MMA R44, -RZ, RZ, 0, 0 ;  /* 0x00000000ff2c7435 */ /* 0x000fe200000001ff */
[----:B------:R-:W-:-:S02]  /*31d0*/  @P4 FMUL.FTZ R29, R51, R28 ;  /* 0x0000001c331d4220 */ /* 0x000fc40000410000 */
[----:B------:R-:W-:Y:S02]  /*31e0*/  @P0 FMUL.FTZ R45, R59, R46 ;  /* 0x0000002e3b2d0220 */ /* 0x000fe40000410000 */
[----:B------:R-:W-:Y:S01]  /*31f0*/  FADD.FTZ R105, R34, R105 ;  /* 0x0000006922697221 */ /* 0x000fe20000010000 */
[----:B------:R-:W-:Y:S01]  /*3200*/  F2FP.PACK_AB R29, R40, R29 ;  /* 0x0000001d281d723e */ /* 0x000fe200000000ff */
[----:B------:R-:W-:Y:S02]  /*3210*/  FADD.FTZ R106, R35, R106 ;  /* 0x0000006a236a7221 */ /* 0x000fe40000010000 */
[----:B------:R-:W-:Y:S02]  /*3220*/  FADD.FTZ R88, R193, R88 ;  /* 0x00000058c1587221 */ /* 0x000fe40000010000 */
[----:B------:R-:W-:Y:S02]  /*3230*/  FADD.FTZ R87, R196, R87 ;  /* 0x00000057c4577221 */ /* 0x000fe40000010000 */
        /* <DEDUP_REMOVED lines=8> */
[----:B------:R-:W-:Y:S02]  /*32c0*/  FADD.FTZ R102, R181, R102 ;  /* 0x00000066b5667221 */ /* 0x000fe40000010000 */
[----:B------:R-:W-:Y:S01]  /*32d0*/  FADD.FTZ R101, R166, R101 ;  /* 0x00000065a6657221 */ /* 0x000fe20000010000 */
[--C-:B--2---:R-:W-:Y:S02]  /*32e0*/  @P2 HADD2.F32 R32, -RZ, R36.reuse.H0_H0 ;  /* 0x20000024ff202230 */ /* 0x104fe40000004100 */
[----:B------:R-:W-:Y:S02]  /*32f0*/  @P5 HADD2.F32 R36, -RZ, R36.H1_H1 ;  /* 0x30000024ff245230 */ /* 0x000fe40000004100 */
[--C-:B------:R-:W-:Y:S01]  /*3300*/  @P4 HADD2.F32 R34, -RZ, R37.reuse.H0_H0 ;  /* 0x20000025ff224230 */ /* 0x100fe20000004100 */
[----:B------:R-:W-:Y:S01]  /*3310*/  @P2 FMUL.FTZ R41, R47, R32 ;  /* 0x000000202f292220 */ /* 0x000fe20000410000 */
[----:B------:R-:W-:Y:S01]  /*3320*/  LEA R32, P6, R171, c[0x0][0x248], 0x4 ;  /* 0x00009200ab207a11 */ /* 0x000fe200078c20ff */
[----:B------:R-:W-:Y:S01]  /*3330*/  @P3 HADD2.F32 R37, -RZ, R37.H1_H1 ;  /* 0x30000025ff253230 */ /* 0x000fe20000004100 */
[----:B------:R-:W-:Y:S01]  /*3340*/  LOP3.LUT P2, RZ, R3, 0xff, RZ, 0xc0, !PT ;  /* 0x000000ff03ff7812 */ /* 0x000fe2000784c0ff */
[----:B------:R-:W-:Y:S01]  /*3350*/  FADD.FTZ R108, R41, R108 ;  /* 0x0000006c296c7221 */ /* 0x000fe20000010000 */
[----:B------:R-:W-:-:S02]  /*3360*/  LEA.HI.X R33, R171, c[0x0][0x24c], RZ, 0x4, P6 ;  /* 0x00009300ab217a11 */ /* 0x000fc400030f24ff */
[----:B------:R-:W-:Y:S01]  /*3370*/  LOP3.LUT P6, RZ, R3, 0xff000000, RZ, 0xc0, !PT ;  /* 0xff00000003ff7812 */ /* 0x000fe200078cc0ff */
[----:B------:R-:W-:-:S06]  /*3380*/  HFMA2.MMA R3, -RZ, RZ, 0, 0 ;  /* 0x00000000ff037435 */ /* 0x000fcc00000001ff */
[----:B------:R-:W-:Y:S01]  /*3390*/  @P5 FMUL.FTZ R3, R49, R2 ;  /* 0x0000000231035220 */ /* 0x000fe20000410000 */
[----:B------:R-:W-:Y:S01]  /*33a0*/  HFMA2.MMA R2, -RZ, RZ, 0, 0 ;  /* 0x00000000ff027435 */ /* 0x000fe200000001ff */
[----:B------:R-:W-:Y:S02]  /*33b0*/  @P2 HADD2.F32 R28, -RZ, R6.H0_H0 ;  /* 0x20000006ff1c2230 */ /* 0x000fe40000004100 */
[--C-:B------:R-:W-:Y:S02]  /*33c0*/  @P2 HADD2.F32 R40, -RZ, R38.reuse.H0_H0 ;  /* 0x20000026ff282230 */ /* 0x100fe40000004100 */
[----:B------:R-:W-:Y:S01]  /*33d0*/  @P6 HADD2.F32 R47, -RZ, R7.H1_H1 ;  /* 0x30000007ff2f6230 */ /* 0x000fe20000004100 */
[----:B------:R-:W-:Y:S01]  /*33e0*/  @P2 FMUL.FTZ R2, R53, R28 ;  /* 0x0000001c35022220 */ /* 0x000fe20000410000 */
[----:B------:R-:W-:Y:S01]  /*33f0*/  F2FP.PACK_AB R28, R3, R42 ;  /* 0x0000002a031c723e */ /* 0x000fe200000000ff */
[--C-:B------:R-:W-:Y:S02]  /*3400*/  @P0 HADD2.F32 R42, -RZ, R39.reuse.H0_H0 ;  /* 0x20000027ff2a0230 */ /* 0x100fe40000004100 */
[----:B------:R-:W-:Y:S01]  /*3410*/  @P6 FMUL.FTZ R48, R60, R47 ;  /* 0x0000002f3c306220 */ /* 0x000fe20000410000 */
[----:B------:R-:W-:Y:S01]  /*3420*/  F2FP.PACK_AB R30, R43, R2 ;  /* 0x000000022b1e723e */ /* 0x000fe200000000ff */
[----:B------:R-:W-:Y:S01]  /*3430*/  @P6 HADD2.F32 R43, -RZ, R39.H1_H1 ;  /* 0x30000027ff2b6230 */ /* 0x000fe20000004100 */
[----:B------:R-:W-:Y:S01]  /*3440*/  MOV R39, RZ ;  /* 0x000000ff00277202 */ /* 0x000fe20000000f00 */
[----:B------:R-:W-:Y:S01]  /*3450*/  @P0 FMUL.FTZ R39, R59, R42 ;  /* 0x0000002a3b270220 */ /* 0x000fe20000410000 */
[----:B------:R-:W-:Y:S01]  /*3460*/  F2FP.PACK_AB R31, R48, R45 ;  /* 0x0000002d301f723e */ /* 0x000fe200000000ff */
[----:B------:R-:W-:Y:S01]  /*3470*/  CS2R R2, SRZ ;  /* 0x0000000000027805 */ /* 0x000fe2000001ff00 */
[----:B------:R-:W-:Y:S01]  /*3480*/  ISETP.GE.AND P0, PT, R164, c[0x0][0x164], PT ;  /* 0x00005900a4007a0c */ /* 0x000fe20003f06270 */
[----:B------:R-:W-:Y:S01]  /*3490*/  @P5 FMUL.FTZ R2, R49, R36 ;  /* 0x0000002431025220 */ /* 0x000fe20000410000 */
[----:B------:R-:W-:Y:S01]  /*34a0*/  HFMA2.MMA R36, -RZ, RZ, 0, 0 ;  /* 0x00000000ff247435 */ /* 0x000fe200000001ff */
[----:B------:R0:W-:Y:S01]  /*34b0*/  STG.E.128 [R32.64], R28 ;  /* 0x0000001c20007986 */ /* 0x0001e2000c101d04 */
[----:B------:R-:W-:Y:S01]  /*34c0*/  @P1 HADD2.F32 R38, -RZ, R38.H1_H1 ;  /* 0x30000026ff261230 */ /* 0x000fe20000004100 */
[----:B------:R-:W-:-:S02]  /*34d0*/  @P4 FMUL.FTZ R3, R51, R34 ;  /* 0x0000002233034220 */ /* 0x000fc40000410000 */
[----:B------:R-:W-:Y:S01]  /*34e0*/  CS2R R34, SRZ ;  /* 0x0000000000227805 */ /* 0x000fe2000001ff00 */
[----:B------:R-:W-:Y:S02]  /*34f0*/  @P6 FMUL.FTZ R44, R60, R43 ;  /* 0x0000002b3c2c6220 */ /* 0x000fe40000410000 */
[----:B------:R-:W-:Y:S02]  /*3500*/  @P3 FMUL.FTZ R34, R52, R37 ;  /* 0x0000002534223220 */ /* 0x000fe40000410000 */
[----:B------:R-:W-:Y:S02]  /*3510*/  @P2 FMUL.FTZ R35, R53, R40 ;  /* 0x0000002835232220 */ /* 0x000fe40000410000 */
[----:B------:R-:W-:Y:S02]  /*3520*/  @P1 FMUL.FTZ R36, R57, R38 ;  /* 0x0000002639241220 */ /* 0x000fe40000410000 */
[----:B------:R-:W-:Y:S02]  /*3530*/  FADD.FTZ R107, R2, R107 ;  /* 0x0000006b026b7221 */ /* 0x000fe40000010000 */
[----:B------:R-:W-:-:S02]  /*3540*/  FADD.FTZ R110, R3, R110 ;  /* 0x0000006e036e7221 */ /* 0x000fc40000010000 */
[----:B------:R-:W-:Y:S02]  /*3550*/  FADD.FTZ R109, R34, R109 ;  /* 0x0000006d226d7221 */ /* 0x000fe40000010000 */
[----:B------:R-:W-:Y:S02]  /*3560*/  FADD.FTZ R112, R35, R112 ;  /* 0x0000007023707221 */ /* 0x000fe40000010000 */
[----:B------:R-:W-:Y:S02]  /*3570*/  FADD.FTZ R111, R36, R111 ;  /* 0x0000006f246f7221 */ /* 0x000fe40000010000 */
[----:B------:R-:W-:Y:S02]  /*3580*/  FADD.FTZ R114, R39, R114 ;  /* 0x0000007227727221 */ /* 0x000fe40000010000 */
[----:B------:R-:W-:Y:S01]  /*3590*/  FADD.FTZ R113, R44, R113 ;  /* 0x000000712c717221 */ /* 0x000fe20000010000 */
[----:B0-----:R-:W-:Y:S01]  /*35a0*/  @P0 CALL.REL.NOINC `(.L_x_1813) ;  /* 0x0000001000000944 */ /* 0x001fe20003c00000 */
[----:B------:R-:W-:Y:S05]  /*35b0*/  BRA `(.L_x_1814) ;  /* 0xffffd1e000007947 */ /* 0x000fea000383ffff */
.L_x_1813:
[----:B------:R-:W-:Y:S05]  /*35c0*/  BSYNC B1 ;  /* 0x0000000000017941 */ /* 0x000fea0003800000 */
.L_x_1810:
        /* <DEDUP_REMOVED lines=72> */
.L_x_1809:
[----:B------:R-:W-:Y:S05]  /*3a50*/  BSYNC B0 ;  /* 0x0000000000007941 */ /* 0x000fea0003800000 */
.L_x_1807:
        /* <DEDUP_REMOVED lines=30> */
[----:B----4-:R-:W-:-:S03]  /*3c40*/  FADD.FTZ R5, RZ, R5 ;  /* 0x00000005ff057221 */ /* 0x010fc60000010000 */
[----:B------:R-:W4:Y:S01]  /*3c50*/  LDS R24, [R72.X4+0x1c00] ;  /* 0x001c000048187984 */ /* 0x000f220000004800 */
[----:B-----5:R-:W-:-:S03]  /*3c60*/  FADD.FTZ R3, R3, R8 ;  /* 0x0000000803037221 */ /* 0x020fc60000010000 */
        /* <DEDUP_REMOVED lines=8> */
[----:B------:R-:W5:Y:S04]  /*3cf0*/  LDS R71, [R72.X4+0x2600] ;  /* 0x0026000048477984 */ /* 0x000f680000004800 */
[----:B------:R-:W5:Y:S01]  /*3d00*/  LDS R8, [R72.X4+0x2800] ;  /* 0x0028000048087984 */ /* 0x000f620000004800 */
[----:B0-----:R-:W-:-:S03]  /*3d10*/  FADD.FTZ R2, R2, R9 ;  /* 0x0000000902027221 */ /* 0x001fc60000010000 */
[----:B------:R-:W0:Y:S01]  /*3d20*/  LDS R7, [R72.X4+0x2a00] ;  /* 0x002a000048077984 */ /* 0x000e220000004800 */
[----:B-1----:R-:W-:-:S03]  /*3d30*/  FADD.FTZ R6, RZ, R6 ;  /* 0x00000006ff067221 */ /* 0x002fc60000010000 */
[----:B------:R-:W-:Y:S01]  /*3d40*/  LDS R10, [R72.X4+0x2c00] ;  /* 0x002c0000480a7984 */ /* 0x000fe20000004800 */
[----:B--2---:R-:W-:-:S03]  /*3d50*/  FADD.FTZ R6, R6, R11 ;  /* 0x0000000b06067221 */ /* 0x004fc60000010000 */
[----:B------:R-:W1:Y:S01]  /*3d60*/  LDS R25, [R72.X4+0x2e00] ;  /* 0x002e000048197984 */ /* 0x000e620000004800 */
        /* <DEDUP_REMOVED lines=8> */
[----:B------:R-:W-:Y:S01]  /*3df0*/  STS.128 [R115], R16 ;  /* 0x0000001073007388 */ /* 0x000fe20000000c00 */
[----:B------:R-:W-:-:S03]  /*3e00*/  FADD.FTZ R9, R3, R8 ;  /* 0x0000000803097221 */ /* 0x000fc60000010000 */
[----:B------:R2:W-:Y:S01]  /*3e10*/  STS.128 [R115+0x10], R12 ;  /* 0x0000100c73007388 */ /* 0x0005e20000000c00 */
[----:B0-----:R-:W-:-:S03]  /*3e20*/  FADD.FTZ R11, R4, R7 ;  /* 0x00000007040b7221 */ /* 0x001fc60000010000 */
[----:B------:R-:W-:Y:S04]  /*3e30*/  STS.128 [R115+0x400], R20 ;  /* 0x0004001473007388 */ /* 0x000fe80000000c00 */
[----:B------:R-:W-:Y:S01]  /*3e40*/  STS.128 [R115+0x410], R28 ;  /* 0x0004101c73007388 */ /* 0x000fe20000000c00 */
[----:B-1----:R-:W-:-:S03]  /*3e50*/  FADD.FTZ R25, R6, R25 ;  /* 0x0000001906197221 */ /* 0x002fc60000010000 */
[----:B------:R-:W-:Y:S04]  /*3e60*/  STS.128 [R115+0x800], R36 ;  /* 0x0008002473007388 */ /* 0x000fe80000000c00 */
[----:B------:R-:W-:Y:S01]  /*3e70*/  STS.128 [R115+0x810], R40 ;  /* 0x0008102873007388 */ /* 0x000fe20000000c00 */
[----:B--2---:R-:W-:-:S03]  /*3e80*/  FADD.FTZ R13, R5, R10 ;  /* 0x0000000a050d7221 */ /* 0x004fc60000010000 */
        /* <DEDUP_REMOVED lines=10> */
[----:B------:R-:W5:Y:S04]  /*3f30*/  LDS R0, [R72.X4+0x600] ;  /* 0x0006000048007984 */ /* 0x000f680000004800 */
        /* <DEDUP_REMOVED lines=21> */
[----:B------:R-:W-:-:S03]  /*4090*/  FADD.FTZ R15, RZ, R15 ;  /* 0x0000000fff0f7221 */ /* 0x000fc60000010000 */
[----:B------:R-:W5:Y:S01]  /*40a0*/  LDS R39, [R72.X4+0x2600] ;  /* 0x0026000048277984 */ /* 0x000f620000004800 */
[----:B------:R-:W-:-:S03]  /*40b0*/  FADD.FTZ R0, R0, R23 ;  /* 0x0000001700007221 */ /* 0x000fc60000010000 */
[----:B------:R-:W5:Y:S01]  /*40c0*/  LDS R41, [R72.X4+0x2800] ;  /* 0x0028000048297984 */ /* 0x000f620000004800 */
[----:B------:R-:W-:-:S03]  /*40d0*/  FADD.FTZ R14, R14, R27 ;  /* 0x0000001b0e0e7221 */ /* 0x000fc60000010000 */
[----:B------:R-:W5:Y:S01]  /*40e0*/  LDS R43, [R72.X4+0x2a00] ;  /* 0x002a0000482b7984 */ /* 0x000f620000004800 */
        /* <DEDUP_REMOVED lines=8> */
[----:B-----5:R-:W-:Y:S02]  /*4170*/  FADD.FTZ R14, R14, R33 ;  /* 0x000000210e0e7221 */ /* 0x020fe40000010000 */
[----:B------:R-:W-:Y:S02]  /*4180*/  FADD.FTZ R2, R2, R35 ;  /* 0x0000002302027221 */ /* 0x000fe40000010000 */
[----:B------:R-:W-:Y:S02]  /*4190*/  FADD.FTZ R37, R16, R37 ;  /* 0x0000002510257221 */ /* 0x000fe40000010000 */
[----:B------:R-:W-:Y:S01]  /*41a0*/  FADD.FTZ R39, R18, R39 ;  /* 0x0000002712277221 */ /* 0x000fe20000010000 */
[----:B------:R-:W-:-:S02]  /*41b0*/  SHF.L.U64.HI R18, R6, 0x2, R5 ;  /* 0x0000000206127819 */ /* 0x000fc40000010205 */
[----:B------:R-:W-:Y:S01]  /*41c0*/  SHF.L.U32 R6, R6, 0x2, RZ ;  /* 0x0000000206067819 */ /* 0x000fe200000006ff */
        /* <DEDUP_REMOVED lines=8> */
[----:B------:R-:W-:Y:S02]  /*4250*/  IADD3 R2, P0, R6, c[0x0][0x228], RZ ;  /* 0x00008a0006027a10 */ /* 0x000fe40007f1e0ff */
        /* <DEDUP_REMOVED lines=26> */
[----:B-----5:R-:W-:Y:S01]  /*4400*/  FADD.FTZ R16, R7, R16 ;  /* 0x0000001007107221 */ /* 0x020fe20000010000 */
[----:B------:R-:W-:-:S02]  /*4410*/  IADD3 R6, P0, R6, c[0x0][0x240], RZ ;  /* 0x0000900006067a10 */ /* 0x000fc40007f1e0ff */
[----:B------:R-:W5:Y:S01]  /*4420*/  LDS R29, [R72.X4+0x1e00] ;  /* 0x001e0000481d7984 */ /* 0x000f620000004800 */
[----:B------:R-:W-:Y:S01]  /*4430*/  FADD.FTZ R8, RZ, R8 ;  /* 0x00000008ff087221 */ /* 0x000fe20000010000 */
[----:B------:R-:W-:Y:S02]  /*4440*/  IADD3.X R5, R18, c[0x0][0x224], RZ, P1, !PT ;  /* 0x0000890012057a10 */ /* 0x000fe40000ffe4ff */
[----:B------:R-:W5:Y:S01]  /*4450*/  LDS R47, [R72.X4+0x2800] ;  /* 0x00280000482f7984 */ /* 0x000f620000004800 */
[----:B------:R-:W-:Y:S01]  /*4460*/  FADD.FTZ R0, R0, R15 ;  /* 0x0000000f00007221 */ /* 0x000fe20000010000 */
[----:B------:R-:W-:Y:S02]  /*4470*/  IADD3.X R7, R18, c[0x0][0x244], RZ, P0, !PT ;  /* 0x0000910012077a10 */ /* 0x000fe400007fe4ff */
        /* <DEDUP_REMOVED lines=41> */
.L_x_1811:
[----:B------:R-:W-:Y:S01]  /*4710*/  HFMA2.MMA R196, -RZ, RZ, 0, 5.9604644775390625e-08 ;  /* 0x00000001ffc47435 */ /* 0x000fe200000001ff */
[----:B------:R-:W-:-:S02]  /*4720*/  MOV R31, R191 ;  /* 0x000000bf001f7202 */ /* 0x000fc40000000f00 */
[----:B------:R-:W-:Y:S02]  /*4730*/  MOV R192, 0x1f ;  /* 0x0000001f00c07802 */ /* 0x000fe40000000f00 */
[----:B------:R-:W-:Y:S02]  /*4740*/  MOV R195, 0xffffffff ;  /* 0xffffffff00c37802 */ /* 0x000fe40000000f00 */
[----:B------:R-:W-:Y:S02]  /*4750*/  MOV R28, 0x4770 ;  /* 0x00004770001c7802 */ /* 0x000fe40000000f00 */
[----:B-----5:R-:W-:Y:S05]  /*4760*/  CALL.REL.NOINC `($__internal_35_$__cuda_sm70_shflsync_bfly_p) ;  /* 0x0000045000007944 */ /* 0x020fea0003c00000 */
[----:B-1----:R-:W-:Y:S01]  /*4770*/  MOV R30, R196 ;  /* 0x000000c4001e7202 */ /* 0x002fe20000000f00 */
[----:B0-----:R-:W-:Y:S05]  /*4780*/  BRA `(.L_x_1815) ;  /* 0xffffd0c000007947 */ /* 0x001fea000383ffff */
.L_x_1812:
[----:B------:R-:W-:Y:S01]  /*4790*/  HFMA2.MMA R196, -RZ, RZ, 0, 5.9604644775390625e-08 ;  /* 0x00000001ffc47435 */ /* 0x000fe200000001ff */
[----:B------:R-:W-:Y:S02]  /*47a0*/  MOV R31, R193 ;  /* 0x000000c1001f7202 */ /* 0x000fe40000000f00 */
[----:B------:R-:W-:Y:S02]  /*47b0*/  MOV R192, 0x1f ;  /* 0x0000001f00c07802 */ /* 0x000fe40000000f00 */
[----:B------:R-:W-:-:S02]  /*47c0*/  MOV R195, 0xffffffff ;  /* 0xffffffff00c37802 */ /* 0x000fc40000000f00 */
[----:B------:R-:W-:Y:S02]  /*47d0*/  MOV R28, 0x47f0 ;  /* 0x000047f0001c7802 */ /* 0x000fe40000000f00 */
[----:B01---5:R-:W-:Y:S05]  /*47e0*/  CALL.REL.NOINC `($__internal_35_$__cuda_sm70_shflsync_bfly_p) ;  /* 0x000003d000007944 */ /* 0x023fea0003c00000 */
[----:B------:R-:W-:Y:S01]  /*47f0*/  FADD.FTZ R191, R191, R30 ;  /* 0x0000001ebfbf7221 */ /* 0x000fe20000010000 */
[----:B0-----:R-:W-:Y:S01]  /*4800*/  MOV R192, 0x1f ;  /* 0x0000001f00c07802 */ /* 0x001fe20000000f00 */
[----:B-1----:R-:W-:Y:S01]  /*4810*/  FADD.FTZ R193, R193, R196 ;  /* 0x000000c4c1c17221 */ /* 0x002fe20000010000 */
[----:B------:R-:W-:Y:S01]  /*4820*/  HFMA2.MMA R196, -RZ, RZ, 0, 1.1920928955078125e-07 ;  /* 0x00000002ffc47435 */ /* 0x000fe200000001ff */
[----:B------:R-:W-:Y:S02]  /*4830*/  MOV R195, 0xffffffff ;  /* 0xffffffff00c37802 */ /* 0x000fe40000000f00 */
[----:B------:R-:W-:Y:S02]  /*4840*/  MOV R31, R191 ;  /* 0x000000bf001f7202 */ /* 0x000fe40000000f00 */
[----:B------:R-:W-:Y:S02]  /*4850*/  MOV R28, 0x4870 ;  /* 0x00004870001c7802 */ /* 0x000fe40000000f00 */
[----:B------:R-:W-:Y:S05]  /*4860*/  CALL.REL.NOINC `($__internal_35_$__cuda_sm70_shflsync_bfly_p) ;  /* 0x0000035000007944 */ /* 0x000fea0003c00000 */
[----:B-1----:R-:W-:Y:S01]  /*4870*/  MOV R30, R196 ;  /* 0x000000c4001e7202 */ /* 0x002fe20000000f00 */
[----:B------:R-:W-:Y:S01]  /*4880*/  HFMA2.MMA R196, -RZ, RZ, 0, 1.1920928955078125e-07 ;  /* 0x00000002ffc47435 */ /* 0x000fe200000001ff */
[----:B0-----:R-:W-:-:S02]  /*4890*/  MOV R31, R193 ;  /* 0x000000c1001f7202 */ /* 0x001fc40000000f00 */
[----:B------:R-:W-:Y:S02]  /*48a0*/  MOV R192, 0x1f ;  /* 0x0000001f00c07802 */ /* 0x000fe40000000f00 */
[----:B------:R-:W-:Y:S02]  /*48b0*/  MOV R195, 0xffffffff ;  /* 0xffffffff00c37802 */ /* 0x000fe40000000f00 */
[----:B------:R-:W-:Y:S02]  /*48c0*/  MOV R28, 0x48e0 ;  /* 0x000048e0001c7802 */ /* 0x000fe40000000f00 */
[----:B------:R-:W-:Y:S05]  /*48d0*/  CALL.REL.NOINC `($__internal_35_$__cuda_sm70_shflsync_bfly_p) ;  /* 0x000002e000007944 */ /* 0x000fea0003c00000 */
[----:B------:R-:W-:Y:S01]  /*48e0*/  FADD.FTZ R191, R30, R191 ;  /* 0x000000bf1ebf7221 */ /* 0x000fe20000010000 */
[----:B0-----:R-:W-:Y:S01]  /*48f0*/  MOV R192, 0x1f ;  /* 0x0000001f00c07802 */ /* 0x001fe20000000f00 */
[----:B-1----:R-:W-:Y:S01]  /*4900*/  FADD.FTZ R193, R193, R196 ;  /* 0x000000c4c1c17221 */ /* 0x002fe20000010000 */
[----:B------:R-:W-:Y:S01]  /*4910*/  HFMA2.MMA R196, -RZ, RZ, 0, 2.384185791015625e-07 ;  /* 0x00000004ffc47435 */ /* 0x000fe200000001ff */
[----:B------:R-:W-:Y:S02]  /*4920*/  MOV R195, 0xffffffff ;  /* 0xffffffff00c37802 */ /* 0x000fe40000000f00 */
[----:B------:R-:W-:-:S02]  /*4930*/  MOV R31, R191 ;  /* 0x000000bf001f7202 */ /* 0x000fc40000000f00 */
[----:B------:R-:W-:Y:S02]  /*4940*/  MOV R28, 0x4960 ;  /* 0x00004960001c7802 */ /* 0x000fe40000000f00 */
[----:B------:R-:W-:Y:S05]  /*4950*/  CALL.REL.NOINC `($__internal_35_$__cuda_sm70_shflsync_bfly_p) ;  /* 0x0000026000007944 */ /* 0x000fea0003c00000 */
[----:B-1----:R-:W-:Y:S01]  /*4960*/  MOV R30, R196 ;  /* 0x000000c4001e7202 */ /* 0x002fe20000000f00 */
[----:B------:R-:W-:Y:S01]  /*4970*/  HFMA2.MMA R196, -RZ, RZ, 0, 2.384185791015625e-07 ;  /* 0x00000004ffc47435 */ /* 0x000fe200000001ff */
[----:B0-----:R-:W-:Y:S02]  /*4980*/  MOV R31, R193 ;  /* 0x000000c1001f7202 */ /* 0x001fe40000000f00 */
[----:B------:R-:W-:Y:S02]  /*4990*/  MOV R192, 0x1f ;  /* 0x0000001f00c07802 */ /* 0x000fe40000000f00 */
[----:B------:R-:W-:Y:S02]  /*49a0*/  MOV R195, 0xffffffff ;  /* 0xffffffff00c37802 */ /* 0x000fe40000000f00 */
[----:B------:R-:W-:Y:S02]  /*49b0*/  MOV R28, 0x49d0 ;  /* 0x000049d0001c7802 */ /* 0x000fe40000000f00 */
[----:B------:R-:W-:Y:S05]  /*49c0*/  CALL.REL.NOINC `($__internal_35_$__cuda_sm70_shflsync_bfly_p) ;  /* 0x000001f000007944 */ /* 0x000fea0003c00000 */
[----:B------:R-:W-:Y:S01]  /*49d0*/  FADD.FTZ R191, R30, R191 ;  /* 0x000000bf1ebf7221 */ /* 0x000fe20000010000 */
[----:B0-----:R-:W-:Y:S01]  /*49e0*/  MOV R192, 0x1f ;  /* 0x0000001f00c07802 */ /* 0x001fe20000000f00 */
[----:B-1----:R-:W-:Y:S01]  /*49f0*/  FADD.FTZ R193, R193, R196 ;  /* 0x000000c4c1c17221 */ /* 0x002fe20000010000 */
[----:B------:R-:W-:Y:S01]  /*4a00*/  HFMA2.MMA R196, -RZ, RZ, 0, 4.76837158203125e-07 ;  /* 0x00000008ffc47435 */ /* 0x000fe200000001ff */
[----:B------:R-:W-:-:S02]  /*4a10*/  MOV R195, 0xffffffff ;  /* 0xffffffff00c37802 */ /* 0x000fc40000000f00 */
[----:B------:R-:W-:Y:S02]  /*4a20*/  MOV R31, R191 ;  /* 0x000000bf001f7202 */ /* 0x000fe40000000f00 */
[----:B------:R-:W-:Y:S02]  /*4a30*/  MOV R28, 0x4a50 ;  /* 0x00004a50001c7802 */ /* 0x000fe40000000f00 */
[----:B------:R-:W-:Y:S05]  /*4a40*/  CALL.REL.NOINC `($__internal_35_$__cuda_sm70_shflsync_bfly_p) ;  /* 0x0000017000007944 */ /* 0x000fea0003c00000 */
[----:B-1----:R-:W-:Y:S01]  /*4a50*/  MOV R30, R196 ;  /* 0x000000c4001e7202 */ /* 0x002fe20000000f00 */
[----:B------:R-:W-:Y:S01]  /*4a60*/  HFMA2.MMA R196, -RZ, RZ, 0, 4.76837158203125e-07 ;  /* 0x00000008ffc47435 */ /* 0x000fe200000001ff */
[----:B0-----:R-:W-:Y:S02]  /*4a70*/  MOV R31, R193 ;  /* 0x000000c1001f7202 */ /* 0x001fe40000000f00 */
[----:B------:R-:W-:Y:S02]  /*4a80*/  MOV R192, 0x1f ;  /* 0x0000001f00c07802 */ /* 0x000fe40000000f00 */
[----:B------:R-:W-:Y:S02]  /*4a90*/  MOV R195, 0xffffffff ;  /* 0xffffffff00c37802 */ /* 0x000fe40000000f00 */
[----:B------:R-:W-:-:S02]  /*4aa0*/  MOV R28, 0x4ac0 ;  /* 0x00004ac0001c7802 */ /* 0x000fc40000000f00 */
[----:B------:R-:W-:Y:S05]  /*4ab0*/  CALL.REL.NOINC `($__internal_35_$__cuda_sm70_shflsync_bfly_p) ;  /* 0x0000010000007944 */ /* 0x000fea0003c00000 */
[----:B------:R-:W-:Y:S01]  /*4ac0*/  FADD.FTZ R191, R30, R191 ;  /* 0x000000bf1ebf7221 */ /* 0x000fe20000010000 */
[----:B0-----:R-:W-:Y:S01]  /*4ad0*/  MOV R192, 0x1f ;  /* 0x0000001f00c07802 */ /* 0x001fe20000000f00 */
[----:B-1----:R-:W-:Y:S01]  /*4ae0*/  FADD.FTZ R193, R193, R196 ;  /* 0x000000c4c1c17221 */ /* 0x002fe20000010000 */
[----:B------:R-:W-:Y:S01]  /*4af0*/  HFMA2.MMA R196, -RZ, RZ, 0, 9.5367431640625e-07 ;  /* 0x00000010ffc47435 */ /* 0x000fe200000001ff */
[----:B------:R-:W-:-:S02]  /*4b00*/  MOV R195, 0xffffffff ;  /* 0xffffffff00c37802 */ /* 0x000fc40000000f00 */
[----:B------:R-:W-:Y:S02]  /*4b10*/  MOV R31, R191 ;  /* 0x000000bf001f7202 */ /* 0x000fe40000000f00 */
[----:B------:R-:W-:Y:S02]  /*4b20*/  MOV R28, 0x4b40 ;  /* 0x00004b40001c7802 */ /* 0x000fe40000000f00 */
[----:B------:R-:W-:Y:S05]  /*4b30*/  CALL.REL.NOINC `($__internal_35_$__cuda_sm70_shflsync_bfly_p) ;  /* 0x0000008000007944 */ /* 0x000fea0003c00000 */
[----:B-1----:R-:W-:Y:S01]  /*4b40*/  MOV R194, R196 ;  /* 0x000000c400c27202 */ /* 0x002fe20000000f00 */
[----:B------:R-:W-:Y:S01]  /*4b50*/  HFMA2.MMA R196, -RZ, RZ, 0, 9.5367431640625e-07 ;  /* 0x00000010ffc47435 */ /* 0x000fe200000001ff */
[----:B0-----:R-:W-:Y:S02]  /*4b60*/  MOV R31, R193 ;  /* 0x000000c1001f7202 */ /* 0x001fe40000000f00 */
[----:B------:R-:W-:Y:S02]  /*4b70*/  MOV R192, 0x1f ;  /* 0x0000001f00c07802 */ /* 0x000fe40000000f00 */
[----:B------:R-:W-:Y:S02]  /*4b80*/  MOV R195, 0xffffffff ;  /* 0xffffffff00c37802 */ /* 0x000fe40000000f00 */
[----:B------:R-:W-:-:S02]  /*4b90*/  MOV R28, 0x4bb0 ;  /* 0x00004bb0001c7802 */ /* 0x000fc40000000f00 */
[----:B------:R-:W-:Y:S05]  /*4ba0*/  CALL.REL.NOINC `($__internal_35_$__cuda_sm70_shflsync_bfly_p) ;  /* 0x0000001000007944 */ /* 0x000fea0003c00000 */
[----:B01----:R-:W-:Y:S05]  /*4bb0*/  BRA `(.L_x_1816) ;  /* 0xffffcdb000007947 */ /* 0x003fea000383ffff */
        .weak           $__internal_35_$__cuda_sm70_shflsync_bfly_p
        .type           $__internal_35_$__cuda_sm70_shflsync_bfly_p,@function
        .size           $__internal_35_$__cuda_sm70_shflsync_bfly_p,(.L_x_9765 - $__internal_35_$__cuda_sm70_shflsync_bfly_p)
$__internal_35_$__cuda_sm70_shflsync_bfly_p:
[----:B------:R-:W-:Y:S01]  /*4bc0*/  HFMA2.MMA R29, -RZ, RZ, 0, 0 ;  /* 0x00000000ff1d7435 */ /* 0x000fe200000001ff */
[----:B------:R-:W-:Y:S04]  /*4bd0*/  WARPSYNC R195 ;  /* 0x000000c300007348 */ /* 0x000fe80003800000 */
[----:B------:R0:W1:Y:S01]  /*4be0*/  SHFL.BFLY PT, R196, R31, R196, R192 ;  /* 0x0c0000c41fc47389 */ /* 0x00006200000e00c0 */
[----:B------:R-:W-:Y:S05]  /*4bf0*/  RET.REL.NODEC R28 `(_ZN10layer_norm13ln_bwd_kernelINS_13Kernel_traitsI6__halfS2_S2_S2_fjLj768ELj1ELj4ELj1ELj16ENS_18Kernel_traits_baseILj768ES2_S2_S2_S2_fjLj128EEEEELb1ELb1ELb0ELb1EEEvNS_9BwdParamsE) ;  /* 0xffffb4001c007950 */ /* 0x000fea0003c3ffff */
.L_x_1817:
        /* <DEDUP_REMOVED lines=16> */
.L_x_9765:


//--------------------- .text._ZN10layer_norm22ln_bwd_finalize_kernelINS_22Kernel_traits_finalizeILj768E6__halfS2_S2_S2_fjLb1ELj1024ELj4ENS_18Kernel_traits_baseILj768ES2_S2_S2_S2_fjLj1024EEEEELb1ELb0EEEvNS_9BwdParamsE --------------------------
	.section	.text._ZN10layer_norm22ln_bwd_finalize_kernelINS_22Kernel_traits_finalizeILj768E6__halfS2_S2_S2_fjLb1ELj1024ELj4ENS_18Kernel_traits_baseILj768ES2_S2_S2_S2_fjLj1024EEEEELb1ELb0EEEvNS_9BwdParamsE,"ax",@progbits
	.sectioninfo	@"SHI_REGISTERS=32"
	.align	128
        .global         _ZN10layer_norm22ln_bwd_finalize_kernelINS_22Kernel_traits_finalizeILj768E6__halfS2_S2_S2_fjLb1ELj1024ELj4ENS_18Kernel_traits_baseILj768ES2_S2_S2_S2_fjLj1024EEEEELb1ELb0EEEvNS_9BwdParamsE
        .type           _ZN10layer_norm22ln_bwd_finalize_kernelINS_22Kernel_traits_finalizeILj768E6__halfS2_S2_S2_fjLb1ELj1024ELj4ENS_18Kernel_traits_baseILj768ES2_S2_S2_S2_fjLj1024EEEEELb1ELb0EEEvNS_9BwdParamsE,@function
        .size           _ZN10layer_norm22ln_bwd_finalize_kernelINS_22Kernel_traits_finalizeILj768E6__halfS2_S2_S2_fjLb1ELj1024ELj4ENS_18Kernel_traits_baseILj768ES2_S2_S2_S2_fjLj1024EEEEELb1ELb0EEEvNS_9BwdParamsE,(.L_x_9766 - _ZN10layer_norm22ln_bwd_finalize_kernelINS_22Kernel_traits_finalizeILj768E6__halfS2_S2_S2_fjLb1ELj1024ELj4ENS_18Kernel_traits_baseILj768ES2_S2_S2_S2_fjLj1024EEEEELb1ELb0EEEvNS_9BwdParamsE)
        .other          _ZN10layer_norm22ln_bwd_finalize_kernelINS_22Kernel_traits_finalizeILj768E6__halfS2_S2_S2_fjLb1ELj1024ELj4ENS_18Kernel_traits_baseILj768ES2_S2_S2_S2_fjLj1024EEEEELb1ELb0EEEvNS_9BwdParamsE,@"STO_CUDA_ENTRY STV_DEFAULT"
_ZN10layer_norm22ln_bwd_finalize_kernelINS_22Kernel_traits_finalizeILj768E6__halfS2_S2_S2_fjLb1ELj1024ELj4ENS_18Kernel_traits_baseILj768ES2_S2_S2_S2_fjLj1024EEEEELb1ELb0EEEvNS_9BwdParamsE:
.text._ZN10layer_norm22ln_bwd_finalize_kernelINS_22Kernel_traits_finalizeILj768E6__halfS2_S2_S2_fjLb1ELj1024ELj4ENS_18Kernel_traits_baseILj768ES2_S2_S2_S2_fjLj1024EEEEELb1ELb0EEEvNS_9BwdParamsE:
        /* <DEDUP_REMOVED lines=19> */
.L_x_1831:
        /* <DEDUP_REMOVED lines=33> */
.L_x_1822:
        /* <DEDUP_REMOVED lines=47> */
.L_x_1821:
[----:B------:R-:W-:Y:S05]  /*0630*/  BSYNC B1 ;  /* 0x0000000000017941 */ /* 0x000fea0003800000 */
.L_x_1820:
        /* <DEDUP_REMOVED lines=29> */
.L_x_1824:
[----:B------:R-:W-:Y:S05]  /*0810*/  BSYNC B1 ;  /* 0x0000000000017941 */ /* 0x000fea0003800000 */
.L_x_1823:
        /* <DEDUP_REMOVED lines=14> */
.L_x_1825:
[----:B------:R-:W-:Y:S05]  /*0900*/  BSYNC B1 ;  /* 0x0000000000017941 */ /* 0x000fea0003800000 */
.L_x_1819:
[----:B------:R-:W-:Y:S05]  /*0910*/  BSYNC B0 ;  /* 0x0000000000007941 */ /* 0x000fea0003800000 */
.L_x_1818:
        /* <DEDUP_REMOVED lines=12> */
.L_x_1832:
        /* <DEDUP_REMOVED lines=27> */
.L_x_1833:
        /* <DEDUP_REMOVED lines=9> */
.L_x_1826:
        /* <DEDUP_REMOVED lines=12> */
[----:B0-----:R-:W-:Y:S01]  /*0ce0*/  F2FP.PACK_AB R15, R9, R8 ;  /* 0x00000008090f723e */ /* 0x001fe200000000ff */
[----:B------:R-:W-:Y:S01]  /*0cf0*/  IMAD.WIDE.U32 R8, R5, R16, c[0x0][0x268] ;  /* 0x00009a0005087625 */ /* 0x000fe200078e0010 */
[----:B-1----:R-:W-:-:S03]  /*0d00*/  F2FP.PACK_AB R17, R11, R10 ;  /* 0x0000000a0b11723e */ /* 0x002fc600000000ff */
[----:B------:R-:W-:Y:S01]  /*0d10*/  IMAD.WIDE.U32 R10, R5, R16, c[0x0][0x260] ;  /* 0x00009800050a7625 */ /* 0x000fe200078e0010 */
[----:B------:R0:W-:Y:S01]  /*0d20*/  STG.E [R8.64], R15 ;  /* 0x0000000f08007986 */ /* 0x0001e2000c101904 */
[----:B--2---:R-:W-:Y:S02]  /*0d30*/  F2FP.PACK_AB R19, R13, R12 ;  /* 0x0000000c0d13723e */ /* 0x004fe400000000ff */
[----:B------:R-:W-:Y:S01]  /*0d40*/  IMAD.WIDE.U32 R12, R5, R16, c[0x0][0x280] ;  /* 0x0000a000050c7625 */ /* 0x000fe200078e0010 */
[----:B------:R0:W-:Y:S04]  /*0d50*/  STG.E [R10.64], R17 ;  /* 0x000000110a007986 */ /* 0x0001e8000c101904 */
[----:B------:R0:W-:Y:S02]  /*0d60*/  STG.E [R12.64], R19 ;  /* 0x000000130c007986 */ /* 0x0001e4000c101904 */
.L_x_1830:
[----:B------:R-:W-:Y:S05]  /*0d70*/  BSYNC B0 ;  /* 0x0000000000007941 */ /* 0x000fea0003800000 */
.L_x_1829:
[C---:B------:R-:W-:Y:S02]  /*0d80*/  ISETP.GT.U32.AND P1, PT, R4.reuse, -0x301, PT ;  /* 0xfffffcff0400780c */ /* 0x040fe40003f24070 */
[----:B------:R-:W-:-:S02]  /*0d90*/  IADD3 R4, R4, 0x300, RZ ;  /* 0x0000030004047810 */ /* 0x000fc40007ffe0ff */
[----:B------:R-:W-:-:S09]  /*0da0*/  IADD3 R5, R5, 0x180, RZ ;  /* 0x0000018005057810 */ /* 0x000fd20007ffe0ff */
[----:B01----:R-:W-:Y:S05]  /*0db0*/  @P1 BRA `(.L_x_1831) ;  /* 0xfffff37000001947 */ /* 0x003fea000383ffff */
[----:B------:R-:W-:Y:S05]  /*0dc0*/  EXIT ;  /* 0x000000000000794d */ /* 0x000fea0003800000 */
.L_x_1827:
[----:B------:R-:W-:Y:S01]  /*0dd0*/  HFMA2.MMA R17, -RZ, RZ, 0, 5.9604644775390625e-08 ;  /* 0x00000001ff117435 */ /* 0x000fe200000001ff */
[----:B---3--:R-:W-:Y:S01]  /*0de0*/  MOV R18, R10 ;  /* 0x0000000a00127202 */ /* 0x008fe20000000f00 */
[----:B------:R-:W-:Y:S01]  /*0df0*/  IMAD.MOV.U32 R14, RZ, RZ, 0x1f ;  /* 0x0000001fff0e7424 */ /* 0x000fe200078e00ff */
[----:B------:R-:W-:Y:S02]  /*0e00*/  MOV R19, 0xffffffff ;  /* 0xffffffff00137802 */ /* 0x000fe40000000f00 */
[----:B------:R-:W-:Y:S02]  /*0e10*/  MOV R8, 0xe30 ;  /* 0x00000e3000087802 */ /* 0x000fe40000000f00 */
[----:B012---:R-:W-:Y:S05]  /*0e20*/  CALL.REL.NOINC `($__internal_36_$__cuda_sm70_shflsync_bfly_p) ;  /* 0x0000059000007944 */ /* 0x007fea0003c00000 */
[----:B01----:R-:W-:Y:S05]  /*0e30*/  BRA `(.L_x_1832) ;  /* 0xfffffba000007947 */ /* 0x003fea000383ffff */
.L_x_1828:
[----:B------:R-:W-:Y:S01]  /*0e40*/  HFMA2.MMA R17, -RZ, RZ, 0, 1.1920928955078125e-07 ;  /* 0x00000002ff117435 */ /* 0x000fe200000001ff */
[----:B------:R-:W-:Y:S01]  /*0e50*/  IMAD.MOV.U32 R14, RZ, RZ, 0x1f ;  /* 0x0000001fff0e7424 */ /* 0x000fe200078e00ff */
[----:B------:R-:W-:Y:S02]  /*0e60*/  MOV R19, 0xffffffff ;  /* 0xffffffff00137802 */ /* 0x000fe40000000f00 */
[----:B------:R-:W-:Y:S02]  /*0e70*/  MOV R8, 0xe90 ;  /* 0x00000e9000087802 */ /* 0x000fe40000000f00 */
[----:B0123--:R-:W-:Y:S05]  /*0e80*/  CALL.REL.NOINC `($__internal_36_$__cuda_sm70_shflsync_bfly_p) ;  /* 0x0000053000007944 */ /* 0x00ffea0003c00000 */
[----:B0-----:R-:W-:Y:S01]  /*0e90*/  HFMA2.MMA R17, -RZ, RZ, 0, 2.384185791015625e-07 ;  /* 0x00000004ff117435 */ /* 0x001fe200000001ff */
[----:B-1----:R-:W-:Y:S01]  /*0ea0*/  FADD.FTZ R18, R18, R14 ;  /* 0x0000000e12127221 */ /* 0x002fe20000010000 */
[----:B------:R-:W-:Y:S01]  /*0eb0*/  MOV R19, 0xffffffff ;  /* 0xffffffff00137802 */ /* 0x000fe20000000f00 */
[----:B------:R-:W-:Y:S01]  /*0ec0*/  IMAD.MOV.U32 R14, RZ, RZ, 0x1f ;  /* 0x0000001fff0e7424 */ /* 0x000fe200078e00ff */
[----:B------:R-:W-:-:S02]  /*0ed0*/  MOV R8, 0xef0 ;  /* 0x00000ef000087802 */ /* 0x000fc40000000f00 */
[----:B------:R-:W-:Y:S05]  /*0ee0*/  CALL.REL.NOINC `($__internal_36_$__cuda_sm70_shflsync_bfly_p) ;  /* 0x000004d000007944 */ /* 0x000fea0003c00000 */
[----:B0-----:R-:W-:Y:S01]  /*0ef0*/  HFMA2.MMA R17, -RZ, RZ, 0, 4.76837158203125e-07 ;  /* 0x00000008ff117435 */ /* 0x001fe200000001ff */
[----:B-1----:R-:W-:Y:S01]  /*0f00*/  FADD.FTZ R18, R18, R14 ;  /* 0x0000000e12127221 */ /* 0x002fe20000010000 */
[----:B------:R-:W-:Y:S01]  /*0f10*/  MOV R19, 0xffffffff ;  /* 0xffffffff00137802 */ /* 0x000fe20000000f00 */
[----:B------:R-:W-:Y:S01]  /*0f20*/  IMAD.MOV.U32 R14, RZ, RZ, 0x1f ;  /* 0x0000001fff0e7424 */ /* 0x000fe200078e00ff */
[----:B------:R-:W-:-:S02]  /*0f30*/  MOV R8, 0xf50 ;  /* 0x00000f5000087802 */ /* 0x000fc40000000f00 */
[----:B------:R-:W-:Y:S05]  /*0f40*/  CALL.REL.NOINC `($__internal_36_$__cuda_sm70_shflsync_bfly_p) ;  /* 0x0000047000007944 */ /* 0x000fea0003c00000 */
[----:B-1----:R-:W-:Y:S01]  /*0f50*/  FADD.FTZ R10, R18, R14 ;  /* 0x0000000e120a7221 */ /* 0x002fe20000010000 */
[----:B0-----:R-:W-:Y:S01]  /*0f60*/  HFMA2.MMA R17, -RZ, RZ, 0, 9.5367431640625e-07 ;  /* 0x00000010ff117435 */ /* 0x001fe200000001ff */
[----:B------:R-:W-:Y:S01]  /*0f70*/  IMAD.MOV.U32 R14, RZ, RZ, 0x1f ;  /* 0x0000001fff0e7424 */ /* 0x000fe200078e00ff */
[----:B------:R-:W-:-:S02]  /*0f80*/  MOV R19, 0xffffffff ;  /* 0xffffffff00137802 */ /* 0x000fc40000000f00 */
[----:B------:R-:W-:Y:S02]  /*0f90*/  MOV R18, R10 ;  /* 0x0000000a00127202 */ /* 0x000fe40000000f00 */
[----:B------:R-:W-:Y:S02]  /*0fa0*/  MOV R8, 0xfc0 ;  /* 0x00000fc000087802 */ /* 0x000fe40000000f00 */
[----:B------:R-:W-:Y:S05]  /*0fb0*/  CALL.REL.NOINC `($__internal_36_$__cuda_sm70_shflsync_bfly_p) ;  /* 0x0000040000007944 */ /* 0x000fea0003c00000 */
[----:B0-----:R-:W-:Y:S01]  /*0fc0*/  HFMA2.MMA R17, -RZ, RZ, 0, 5.9604644775390625e-08 ;  /* 0x00000001ff117435 */ /* 0x001fe200000001ff */
[----:B-1----:R-:W-:Y:S01]  /*0fd0*/  IMAD.MOV.U32 R13, RZ, RZ, R14 ;  /* 0x000000ffff0d7224 */ /* 0x002fe200078e000e */
[----:B------:R-:W-:Y:S01]  /*0fe0*/  MOV R18, R15 ;  /* 0x0000000f00127202 */ /* 0x000fe20000000f00 */
[----:B------:R-:W-:Y:S01]  /*0ff0*/  IMAD.MOV.U32 R14, RZ, RZ, 0x1f ;  /* 0x0000001fff0e7424 */ /* 0x000fe200078e00ff */
[----:B------:R-:W-:Y:S02]  /*1000*/  MOV R19, 0xffffffff ;  /* 0xffffffff00137802 */ /* 0x000fe40000000f00 */
[----:B------:R-:W-:Y:S02]  /*1010*/  MOV R8, 0x1030 ;  /* 0x0000103000087802 */ /* 0x000fe40000000f00 */
[----:B------:R-:W-:Y:S05]  /*1020*/  CALL.REL.NOINC `($__internal_36_$__cuda_sm70_shflsync_bfly_p) ;  /* 0x0000039000007944 */ /* 0x000fea0003c00000 */
[----:B0-----:R-:W-:Y:S01]  /*1030*/  HFMA2.MMA R17, -RZ, RZ, 0, 1.1920928955078125e-07 ;  /* 0x00000002ff117435 */ /* 0x001fe200000001ff */
[----:B-1----:R-:W-:Y:S01]  /*1040*/  FADD.FTZ R18, R15, R14 ;  /* 0x0000000e0f127221 */ /* 0x002fe20000010000 */
[----:B------:R-:W-:Y:S01]  /*1050*/  MOV R19, 0xffffffff ;  /* 0xffffffff00137802 */ /* 0x000fe20000000f00 */
[----:B------:R-:W-:Y:S01]  /*1060*/  IMAD.MOV.U32 R14, RZ, RZ, 0x1f ;  /* 0x0000001fff0e7424 */ /* 0x000fe200078e00ff */
[----:B------:R-:W-:-:S02]  /*1070*/  MOV R8, 0x1090 ;  /* 0x0000109000087802 */ /* 0x000fc40000000f00 */
[----:B------:R-:W-:Y:S05]  /*1080*/  CALL.REL.NOINC `($__internal_36_$__cuda_sm70_shflsync_bfly_p) ;  /* 0x0000033000007944 */ /* 0x000fea0003c00000 */
        /* <DEDUP_REMOVED lines=35> */
[----:B------:R-:W-:Y:S01]  /*12c0*/  IMAD.MOV.U32 R19, RZ, RZ, -0x1 ;  /* 0xffffffffff137424 */ /* 0x000fe200078e00ff */
[----:B------:R-:W-:-:S02]  /*12d0*/  MOV R8, 0x12f0 ;  /* 0x000012f000087802 */ /* 0x000fc40000000f00 */
[----:B------:R-:W-:Y:S05]  /*12e0*/  CALL.REL.NOINC `($__internal_36_$__cuda_sm70_shflsync_bfly_p) ;  /* 0x000000d000007944 */ /* 0x000fea0003c00000 */
[----:B0-----:R-:W-:Y:S01]  /*12f0*/  HFMA2.MMA R17, -RZ, RZ, 0, 4.76837158203125e-07 ;  /* 0x00000008ff117435 */ /* 0x001fe200000001ff */
[----:B-1----:R-:W-:Y:S01]  /*1300*/  FADD.FTZ R18, R18, R14 ;  /* 0x0000000e12127221 */ /* 0x002fe20000010000 */
[----:B------:R-:W-:-:S02]  /*1310*/  MOV R14, 0x1f ;  /* 0x0000001f000e7802 */ /* 0x000fc40000000f00 */
[----:B------:R-:W-:Y:S02]  /*1320*/  MOV R19, 0xffffffff ;  /* 0xffffffff00137802 */ /* 0x000fe40000000f00 */
[----:B------:R-:W-:Y:S02]  /*1330*/  MOV R8, 0x1350 ;  /* 0x0000135000087802 */ /* 0x000fe40000000f00 */
[----:B------:R-:W-:Y:S05]  /*1340*/  CALL.REL.NOINC `($__internal_36_$__cuda_sm70_shflsync_bfly_p) ;  /* 0x0000007000007944 */ /* 0x000fea0003c00000 */
[----:B01----:R-:W-:Y:S01]  /*1350*/  FADD.FTZ R18, R18, R14 ;  /* 0x0000000e12127221 */ /* 0x003fe20000010000 */
[----:B------:R-:W-:Y:S01]  /*1360*/  HFMA2.MMA R14, -RZ, RZ, 0, 1.847743988037109375e-06 ;  /* 0x0000001fff0e7435 */ /* 0x000fe200000001ff */
[----:B------:R-:W-:Y:S01]  /*1370*/  IMAD.MOV.U32 R17, RZ, RZ, 0x10 ;  /* 0x00000010ff117424 */ /* 0x000fe200078e00ff */
[----:B------:R-:W-:Y:S02]  /*1380*/  MOV R19, 0xffffffff ;  /* 0xffffffff00137802 */ /* 0x000fe40000000f00 */
[----:B------:R-:W-:Y:S02]  /*1390*/  MOV R8, 0x13b0 ;  /* 0x000013b000087802 */ /* 0x000fe40000000f00 */
[----:B------:R-:W-:Y:S05]  /*13a0*/  CALL.REL.NOINC `($__internal_36_$__cuda_sm70_shflsync_bfly_p) ;  /* 0x0000001000007944 */ /* 0x000fea0003c00000 */
[----:B01----:R-:W-:Y:S05]  /*13b0*/  BRA `(.L_x_1833) ;  /* 0xfffff7d000007947 */ /* 0x003fea000383ffff */
        .weak           $__internal_36_$__cuda_sm70_shflsync_bfly_p
        .type           $__internal_36_$__cuda_sm70_shflsync_bfly_p,@function
        .size           $__internal_36_$__cuda_sm70_shflsync_bfly_p,(.L_x_9766 - $__internal_36_$__cuda_sm70_shflsync_bfly_p)
$__internal_36_$__cuda_sm70_shflsync_bfly_p:
[----:B------:R-:W-:Y:S01]  /*13c0*/  HFMA2.MMA R9, -RZ, RZ, 0, 0 ;  /* 0x00000000ff097435 */ /* 0x000fe200000001ff */
[----:B------:R-:W-:Y:S04]  /*13d0*/  WARPSYNC R19 ;  /* 0x0000001300007348 */ /* 0x000fe80003800000 */
[----:B------:R0:W1:Y:S01]  /*13e0*/  SHFL.BFLY PT, R14, R18, R17, R14 ;  /* 0x0c000011120e7389 */ /* 0x00006200000e000e */
[----:B------:R-:W-:Y:S05]  /*13f0*/  RET.REL.NODEC R8 `(_ZN10layer_norm22ln_bwd_finalize_kernelINS_22Kernel_traits_finalizeILj768E6__halfS2_S2_S2_fjLb1ELj1024ELj4ENS_18Kernel_traits_baseILj768ES2_S2_S2_S2_fjLj1024EEEEELb1ELb0EEEvNS_9BwdParamsE) ;  /* 0xffffec0008007950 */ /* 0x000fea0003c3ffff */
.L_x_1834:
        /* <DEDUP_REMOVED lines=16> */
.L_x_9766:


//--------------------- .text._ZN10layer_norm13ln_bwd_kernelINS_13Kernel_traitsI6__halfS2_S2_S2_fjLj768ELj1ELj4ELj1ELj16ENS_18Kernel_traits_baseILj768ES2_S2_S2_S2_fjLj128EEEEELb1ELb1ELb1ELb0EEEvNS_9BwdParamsE --------------------------
	.section	.text._ZN10layer_norm13ln_bwd_kernelINS_13Kernel_traitsI6__halfS2_S2_S2_fjLj768ELj1ELj4ELj1ELj16ENS_18Kernel_traits_baseILj768ES2_S2_S2_S2_fjLj128EEEEELb1ELb1ELb1ELb0EEEvNS_9BwdParamsE,"ax",@progbits
	.sectioninfo	@"SHI_REGISTERS=229"
	.align	128
        .global         _ZN10layer_norm13ln_bwd_kernelINS_13Kernel_traitsI6__halfS2_S2_S2_fjLj768ELj1ELj4ELj1ELj16ENS_18Kernel_traits_baseILj768ES2_S2_S2_S2_fjLj128EEEEELb1ELb1ELb1ELb0EEEvNS_9BwdParamsE
        .type           _ZN10layer_norm13ln_bwd_kernelINS_13Kernel_traitsI6__halfS2_S2_S2_fjLj768ELj1ELj4ELj1ELj16ENS_18Kernel_traits_baseILj768ES2_S2_S2_S2_fjLj128EEEEELb1ELb1ELb1ELb0EEEvNS_9BwdParamsE,@function
        .size           _ZN10layer_norm13ln_bwd_kernelINS_13Kernel_traitsI6__halfS2_S2_S2_fjLj768ELj1ELj4ELj1ELj16ENS_18Kernel_traits_baseILj768ES2_S2_S2_S2_fjLj128EEEEELb1ELb1ELb1ELb0EEEvNS_9BwdParamsE,(.L_x_9767 - _ZN10layer_norm13ln_bwd_kernelINS_13Kernel_traitsI6__halfS2_S2_S2_fjLj768ELj1ELj4ELj1ELj16ENS_18Kernel_traits_baseILj768ES2_S2_S2_S2_fjLj128EEEEELb1ELb1ELb1ELb0EEEvNS_9BwdParamsE)
        .other          _ZN10layer_norm13ln_bwd_kernelINS_13Kernel_traitsI6__halfS2_S2_S2_fjLj768ELj1ELj4ELj1ELj16ENS_18Kernel_traits_baseILj768ES2_S2_S2_S2_fjLj128EEEEELb1ELb1ELb1ELb0EEEvNS_9BwdParamsE,@"STO_CUDA_ENTRY STV_DEFAULT"
_ZN10layer_norm13ln_bwd_kernelINS_13Kernel_traitsI6__halfS2_S2_S2_fjLj768ELj1ELj4ELj1ELj16ENS_18Kernel_traits_baseILj768ES2_S2_S2_S2_fjLj128EEEEELb1ELb1ELb1ELb0EEEvNS_9BwdParamsE:
.text._ZN10layer_norm13ln_bwd_kernelINS_13Kernel_traitsI6__halfS2_S2_S2_fjLj768ELj1ELj4ELj1ELj16ENS_18Kernel_traits_baseILj768ES2_S2_S2_S2_fjLj128EEEEELb1ELb1ELb1ELb0EEEvNS_9BwdParamsE:
        /* <DEDUP_REMOVED lines=13> */
[----:B------:R-:W-:Y:S02]  /*00d0*/  @P0 MOV R13, 0x10 ;  /* 0x00000010000d0802 */ /* 0x000fe40000000f00 */
[----:B------:R-:W-:Y:S01]  /*00e0*/  @P1 MOV R21, 0x10 ;  /* 0x0000001000151802 */ /* 0x000fe20000000f00 */
[----:B------:R-:W0:Y:S01]  /*00f0*/  S2R R155, SR_CTAID.X ;  /* 0x00000000009b7919 */ /* 0x000e220000002500 */
        /* <DEDUP_REMOVED lines=59> */
[----:B------:R-:W0:Y:S01]  /*04b0*/  LDC.U8 R10, c[0x0][0x1f0] ;  /* 0x00007c00ff0a7b82 */ /* 0x000e220000000000 */
        /* <DEDUP_REMOVED lines=46> */
.L_x_1982:
        /* <DEDUP_REMOVED lines=19> */
[----:B------:R-:W-:Y:S02]  /*08d0*/  MOV R138, RZ ;  /* 0x000000ff008a7202 */ /* 0x000fe40000000f00 */
[----:B------:R-:W-:-:S09]  /*08e0*/  MOV R140, R158 ;  /* 0x0000009e008c7202 */ /* 0x000fd20000000f00 */
        /* <DEDUP_REMOVED lines=14> */
.L_x_1840:
[----:B------:R-:W-:Y:S05]  /*09d0*/  BSYNC B2 ;  /* 0x0000000000027941 */ /* 0x000fea0003800000 */
.L_x_1839:
[----:B------:R-:W-:Y:S01]  /*09e0*/  BSSY B2, `(.L_x_1841) ;  /* 0x000000b000027945 */ /* 0x000fe20003800000 */
[----:B------:R-:W-:Y:S05]  /*09f0*/  @!P1 BRA `(.L_x_1842) ;  /* 0x0000009000009947 */ /* 0x000fea0003800000 */
[----:B------:R-:W-:Y:S02]  /*0a00*/  ISETP.NE.U32.AND P3, PT, RZ, c[0x0][0x218], PT ;  /* 0x00008600ff007a0c */ /* 0x000fe40003f65070 */
[----:B------:R-:W-:-:S02]  /*0a10*/  MOV R171, 0x8 ;  /* 0x0000000800ab7802 */ /* 0x000fc40000000f00 */
[----:B------:R-:W-:-:S03]  /*0a20*/  ISETP.NE.AND.EX P3, PT, RZ, c[0x0][0x21c], PT, P3 ;  /* 0x00008700ff007a0c */ /* 0x000fc60003f65330 */
[----:B------:R-:W-:-:S06]  /*0a30*/  IMAD.WIDE.U32 R170, R138, R171, c[0x0][0x190] ;  /* 0x000064008aaa7625 */ /* 0x000fcc00078e00ab */
[----:B------:R-:W5:Y:S04]  /*0a40*/  LDG.E.64 R170, [R170.64] ;  /* 0x00000004aaaa7981 */ /* 0x000f68000c1e1b00 */
[----:B------:R-:W-:-:S05]  /*0a50*/  @P3 IMAD.WIDE.U32 R136, R140, R217, c[0x0][0x218] ;  /* 0x000086008c883625 */ /* 0x000fca00078e00d9 */
[----:B------:R1:W5:Y:S01]  /*0a60*/  @P3 LDG.E.128 R40, [R136.64] ;  /* 0x0000000488283981 */ /* 0x000362000c1e1d00 */
[----:B------:R-:W-:Y:S02]  /*0a70*/  IADD3 R138, R138, 0x20, RZ ;  /* 0x000000208a8a7810 */ /* 0x000fe40007ffe0ff */
[----:B------:R-:W-:Y:S02]  /*0a80*/  IADD3 R140, R140, 0x20, RZ ;  /* 0x000000208c8c7810 */ /* 0x000fe40007ffe0ff */
.L_x_1842:
[----:B------:R-:W-:Y:S05]  /*0a90*/  BSYNC B2 ;  /* 0x0000000000027941 */ /* 0x000fea0003800000 */
.L_x_1841:
[----:B------:R-:W-:Y:S01]  /*0aa0*/  ISETP.GE.U32.AND P3, PT, R0, 0x60, PT ;  /* 0x000000600000780c */ /* 0x000fe20003f66070 */
[----:B------:R-:W-:Y:S01]  /*0ab0*/  HFMA2.MMA R219, -RZ, RZ, 0, 0 ;  /* 0x00000000ffdb7435 */ /* 0x000fe200000001ff */
[----:B------:R-:W-:-:S11]  /*0ac0*/  MOV R221, RZ ;  /* 0x000000ff00dd7202 */ /* 0x000fd60000000f00 */
[----:B------:R-:W-:Y:S05]  /*0ad0*/  @!P3 BRA `(.L_x_1843) ;  /* 0x000012100000b947 */ /* 0x000fea0003800000 */
[----:B------:R-:W-:Y:S02]  /*0ae0*/  ISETP.NE.U32.AND P3, PT, RZ, c[0x0][0x218], PT ;  /* 0x00008600ff007a0c */ /* 0x000fe40003f65070 */
[----:B------:R-:W-:Y:S02]  /*0af0*/  MOV R169, 0x8 ;  /* 0x0000000800a97802 */ /* 0x000fe40000000f00 */
[----:B------:R-:W-:-:S03]  /*0b00*/  ISETP.NE.AND.EX P3, PT, RZ, c[0x0][0x21c], PT, P3 ;  /* 0x00008700ff007a0c */ /* 0x000fc60003f65330 */
[----:B------:R-:W-:-:S06]  /*0b10*/  IMAD.WIDE.U32 R168, R138, R169, c[0x0][0x190] ;  /* 0x000064008aa87625 */ /* 0x000fcc00078e00a9 */
[----:B------:R-:W5:Y:S04]  /*0b20*/  LDG.E.64 R168, [R168.64] ;  /* 0x00000004a8a87981 */ /* 0x000f68000c1e1b00 */
[----:B-1----:R-:W-:-:S05]  /*0b30*/  @P3 IMAD.WIDE.U32 R136, R140, R217, c[0x0][0x218] ;  /* 0x000086008c883625 */ /* 0x002fca00078e00d9 */
[----:B------:R1:W5:Y:S01]  /*0b40*/  @P3 LDG.E.128 R116, [R136.64] ;  /* 0x0000000488743981 */ /* 0x000362000c1e1d00 */
[----:B------:R-:W-:Y:S01]  /*0b50*/  MOV R221, RZ ;  /* 0x000000ff00dd7202 */ /* 0x000fe20000000f00 */
[----:B------:R-:W-:Y:S05]  /*0b60*/  BRA `(.L_x_1843) ;  /* 0x0000118000007947 */ /* 0x000fea0003800000 */
.L_x_1838:
[----:B0-----:R-:W-:-:S06]  /*0b70*/  IMAD.WIDE R136, R155, R216, c[0x0][0x1a0] ;  /* 0x000068009b887625 */ /* 0x001fcc00078e02d8 */
[----:B------:R-:W2:Y:S01]  /*0b80*/  LDG.E R136, [R136.64] ;  /* 0x0000000488887981 */ /* 0x000ea2000c1e1900 */
[----:B-----5:R-:W-:Y:S01]  /*0b90*/  ISETP.GE.AND P3, PT, R214, 0x1, PT ;  /* 0x00000001d600780c */ /* 0x020fe20003f66270 */
[----:B------:R-:W-:Y:S01]  /*0ba0*/  CS2R R218, SRZ ;  /* 0x0000000000da7805 */ /* 0x000fe2000001ff00 */
[----:B------:R-:W-:Y:S01]  /*0bb0*/  IADD3 R138, R140, -0x1, RZ ;  /* 0xffffffff8c8a7810 */ /* 0x000fe20007ffe0ff */
[----:B------:R-:W-:Y:S01]  /*0bc0*/  BSSY B2, `(.L_x_1844) ;  /* 0x0000064000027945 */ /* 0x000fe20003800000 */
[----:B------:R-:W-:Y:S01]  /*0bd0*/  HFMA2.MMA R221, -RZ, RZ, 0, 0 ;  /* 0x00000000ffdd7435 */ /* 0x000fe200000001ff */
[----:B------:R-:W-:Y:S02]  /*0be0*/  MOV R222, R158 ;  /* 0x0000009e00de7202 */ /* 0x000fe40000000f00 */
        /* <DEDUP_REMOVED lines=24> */
[----:B------:R-:W-:Y:S01]  /*0d70*/  IADD3 R218, R218, 0x20, RZ ;  /* 0x00000020dada7810 */ /* 0x000fe20007ffe0ff */
[--C-:B--2---:R-:W-:Y:S02]  /*0d80*/  HADD2.F32 R201, -RZ, R136.reuse.H0_H0 ;  /* 0x20000088ffc97230 */ /* 0x104fe40000004100 */
[----:B------:R-:W-:-:S03]  /*0d90*/  HADD2.F32 R203, -RZ, R136.H1_H1 ;  /* 0x30000088ffcb7230 */ /* 0x000fc60000004100 */
[----:B------:R-:W-:Y:S01]  /*0da0*/  FADD.FTZ R136, -R216, R201 ;  /* 0x000000c9d8887221 */ /* 0x000fe20000010100 */
[----:B------:R-:W-:Y:S02]  /*0db0*/  HADD2.F32 R205, -RZ, R137.H0_H0 ;  /* 0x20000089ffcd7230 */ /* 0x000fe40000004100 */
[----:B---3--:R-:W-:Y:S01]  /*0dc0*/  HADD2.F32 R212, -RZ, R140.H0_H0 ;  /* 0x2000008cffd47230 */ /* 0x008fe20000004100 */
[----:B------:R-:W-:Y:S01]  /*0dd0*/  FMUL.FTZ R215, R157, R136 ;  /* 0x000000889dd77220 */ /* 0x000fe20000410000 */
[--C-:B------:R-:W-:Y:S02]  /*0de0*/  HADD2.F32 R211, -RZ, R139.reuse.H0_H0 ;  /* 0x2000008bffd37230 */ /* 0x100fe40000004100 */
[----:B------:R-:W-:Y:S02]  /*0df0*/  HADD2.F32 R213, -RZ, R139.H1_H1 ;  /* 0x3000008bffd57230 */ /* 0x000fe40000004100 */
[--C-:B------:R-:W-:Y:S02]  /*0e00*/  HADD2.F32 R208, -RZ, R141.reuse.H0_H0 ;  /* 0x2000008dffd07230 */ /* 0x100fe40000004100 */
[----:B------:R-:W-:Y:S01]  /*0e10*/  HADD2.F32 R206, -RZ, R141.H1_H1 ;  /* 0x3000008dffce7230 */ /* 0x000fe20000004100 */
[----:B------:R-:W-:Y:S01]  /*0e20*/  FADD.FTZ R64, R64, R212 ;  /* 0x000000d440407221 */ /* 0x000fe20000010000 */
[----:B------:R-:W-:Y:S01]  /*0e30*/  HADD2.F32 R137, -RZ, R137.H1_H1 ;  /* 0x30000089ff897230 */ /* 0x000fe20000004100 */
[----:B------:R-:W-:Y:S01]  /*0e40*/  FFMA.FTZ R44, R215, R212, R44 ;  /* 0x000000d4d72c7223 */ /* 0x000fe2000001002c */
[----:B------:R-:W-:-:S02]  /*0e50*/  HADD2.F32 R139, -RZ, R142.H0_H0 ;  /* 0x2000008eff8b7230 */ /* 0x000fc40000004100 */
[----:B------:R-:W-:Y:S01]  /*0e60*/  HADD2.F32 R141, -RZ, R142.H1_H1 ;  /* 0x3000008eff8d7230 */ /* 0x000fe20000004100 */
[C---:B------:R-:W-:Y:S01]  /*0e70*/  FADD.FTZ R142, -R216.reuse, R205 ;  /* 0x000000cdd88e7221 */ /* 0x040fe20000010100 */
[--C-:B------:R-:W-:Y:S01]  /*0e80*/  HADD2.F32 R207, -RZ, R138.reuse.H0_H0 ;  /* 0x2000008affcf7230 */ /* 0x100fe20000004100 */
[----:B------:R-:W-:Y:S01]  /*0e90*/  FMUL.FTZ R212, R147, R212 ;  /* 0x000000d493d47220 */ /* 0x000fe20000410000 */
[----:B------:R-:W-:Y:S01]  /*0ea0*/  HADD2.F32 R209, -RZ, R138.H1_H1 ;  /* 0x3000008affd17230 */ /* 0x000fe20000004100 */
[C---:B------:R-:W-:Y:S01]  /*0eb0*/  FADD.FTZ R138, -R216.reuse, R203 ;  /* 0x000000cbd88a7221 */ /* 0x040fe20000010100 */
[----:B------:R-:W-:Y:S01]  /*0ec0*/  HADD2.F32 R140, -RZ, R140.H1_H1 ;  /* 0x3000008cff8c7230 */ /* 0x000fe20000004100 */
[C---:B------:R-:W-:Y:S02]  /*0ed0*/  FADD.FTZ R202, -R216.reuse, R211 ;  /* 0x000000d3d8ca7221 */ /* 0x040fe40000010100 */
[C---:B0-----:R-:W-:Y:S02]  /*0ee0*/  FADD.FTZ R182, -R216.reuse, R137 ;  /* 0x00000089d8b67221 */ /* 0x041fe40000010100 */
[----:B------:R-:W-:-:S02]  /*0ef0*/  FADD.FTZ R200, -R216, R213 ;  /* 0x000000d5d8c87221 */ /* 0x000fc40000010100 */
[C---:B------:R-:W-:Y:S02]  /*0f00*/  FMUL.FTZ R211, R157.reuse, R142 ;  /* 0x0000008e9dd37220 */ /* 0x040fe40000410000 */
[----:B------:R-:W-:Y:S02]  /*0f10*/  FMUL.FTZ R213, R157, R138 ;  /* 0x0000008a9dd57220 */ /* 0x000fe40000410000 */
[----:B------:R-:W-:Y:S02]  /*0f20*/  FMUL.FTZ R210, R146, R140 ;  /* 0x0000008c92d27220 */ /* 0x000fe40000410000 */
[----:B------:R-:W-:Y:S02]  /*0f30*/  FADD.FTZ R137, RZ, R212 ;  /* 0x000000d4ff897221 */ /* 0x000fe40000010000 */
[----:B------:R-:W-:Y:S02]  /*0f40*/  FFMA.FTZ R136, R215, R212, RZ ;  /* 0x000000d4d7887223 */ /* 0x000fe400000100ff */
[----:B------:R-:W-:-:S02]  /*0f50*/  FADD.FTZ R204, -R216, R209 ;  /* 0x000000d1d8cc7221 */ /* 0x000fc40000010100 */
        /* <DEDUP_REMOVED lines=15> */
[----:B------:R-:W-:Y:S01]  /*1050*/  FFMA.FTZ R136, R209, R206, R136 ;  /* 0x000000ced1887223 */ /* 0x000fe20000010088 */
[----:B------:R-:W-:Y:S01]  /*1060*/  HADD2.F32 R183, -RZ, R143.H0_H0 ;  /* 0x2000008fffb77230 */ /* 0x000fe20000004100 */
[----:B------:R-:W-:Y:S02]  /*1070*/  FMUL.FTZ R204, R157, R204 ;  /* 0x000000cc9dcc7220 */ /* 0x000fe40000410000 */
[----:B------:R-:W-:-:S02]  /*1080*/  FMUL.FTZ R203, R38, R141 ;  /* 0x0000008d26cb7220 */ /* 0x000fc40000410000 */
[----:B------:R-:W-:Y:S02]  /*1090*/  FADD.FTZ R138, R138, R205 ;  /* 0x000000cd8a8a7221 */ /* 0x000fe40000010000 */
[----:B------:R-:W-:Y:S01]  /*10a0*/  FFMA.FTZ R136, R207, R205, R136 ;  /* 0x000000cdcf887223 */ /* 0x000fe20000010088 */
[----:B------:R-:W-:Y:S01]  /*10b0*/  HADD2.F32 R143, -RZ, R143.H1_H1 ;  /* 0x3000008fff8f7230 */ /* 0x000fe20000004100 */
        /* <DEDUP_REMOVED lines=17> */
[C---:B------:R-:W-:Y:S02]  /*11d0*/  FFMA.FTZ R51, R200.reuse, R143, R51 ;  /* 0x0000008fc8337223 */ /* 0x040fe40000010033 */
[----:B------:R-:W-:Y:S02]  /*11e0*/  FADD.FTZ R219, R219, R198 ;  /* 0x000000c6dbdb7221 */ /* 0x000fe40000010000 */
[----:B------:R-:W-:Y:S02]  /*11f0*/  FFMA.FTZ R221, R200, R198, R221 ;  /* 0x000000c6c8dd7223 */ /* 0x000fe400000100dd */
.L_x_1845:
[----:B------:R-:W-:Y:S05]  /*1200*/  BSYNC B2 ;  /* 0x0000000000027941 */ /* 0x000fea0003800000 */
.L_x_1844:
        /* <DEDUP_REMOVED lines=35> */
[C---:B------:R-:W-:Y:S01]  /*1440*/  FADD.FTZ R226, -R216.reuse, R195 ;  /* 0x000000c3d8e27221 */ /* 0x040fe20000010100 */
[----:B------:R-:W-:Y:S01]  /*1450*/  HADD2.F32 R192, -RZ, R141.H0_H0 ;  /* 0x2000008dffc07230 */ /* 0x000fe20000004100 */
[----:B0-----:R-:W-:Y:S02]  /*1460*/  FADD.FTZ R182, -R216, R137 ;  /* 0x00000089d8b67221 */ /* 0x001fe40000010100 */
[----:B------:R-:W-:-:S02]  /*1470*/  FMUL.FTZ R195, R157, R142 ;  /* 0x0000008e9dc37220 */ /* 0x000fc40000410000 */
[----:B------:R-:W-:Y:S02]  /*1480*/  FMUL.FTZ R197, R157, R138 ;  /* 0x0000008a9dc57220 */ /* 0x000fe40000410000 */
[----:B------:R-:W-:Y:S02]  /*1490*/  FMUL.FTZ R194, R34, R140 ;  /* 0x0000008c22c27220 */ /* 0x000fe40000410000 */
[----:B------:R-:W-:Y:S02]  /*14a0*/  FADD.FTZ R219, R219, R196 ;  /* 0x000000c4dbdb7221 */ /* 0x000fe40000010000 */
[----:B------:R-:W-:Y:S01]  /*14b0*/  FFMA.FTZ R221, R199, R196, R221 ;  /* 0x000000c4c7dd7223 */ /* 0x000fe200000100dd */
[----:B------:R-:W-:Y:S01]  /*14c0*/  HADD2.F32 R190, -RZ, R141.H1_H1 ;  /* 0x3000008dffbe7230 */ /* 0x000fe20000004100 */
[C---:B------:R-:W-:Y:S02]  /*14d0*/  FADD.FTZ R224, -R216.reuse, R193 ;  /* 0x000000c1d8e07221 */ /* 0x040fe40000010100 */
[----:B------:R-:W-:-:S02]  /*14e0*/  FADD.FTZ R186, -R216, R187 ;  /* 0x000000bbd8ba7221 */ /* 0x000fc40000010100 */
[----:B------:R-:W-:Y:S02]  /*14f0*/  FADD.FTZ R134, R134, R192 ;  /* 0x000000c086867221 */ /* 0x000fe40000010000 */
[----:B------:R-:W-:Y:S02]  /*1500*/  FMUL.FTZ R193, R157, R182 ;  /* 0x000000b69dc17220 */ /* 0x000fe40000410000 */
[-C--:B------:R-:W-:Y:S02]  /*1510*/  FFMA.FTZ R122, R195, R192.reuse, R122 ;  /* 0x000000c0c37a7223 */ /* 0x080fe4000001007a */
[----:B------:R-:W-:Y:S02]  /*1520*/  FMUL.FTZ R192, R33, R192 ;  /* 0x000000c021c07220 */ /* 0x000fe40000410000 */
[----:B------:R-:W-:Y:S02]  /*1530*/  FADD.FTZ R219, R219, R194 ;  /* 0x000000c2dbdb7221 */ /* 0x000fe40000010000 */
[----:B------:R-:W-:-:S02]  /*1540*/  FFMA.FTZ R221, R197, R194, R221 ;  /* 0x000000c2c5dd7223 */ /* 0x000fc400000100dd */
[----:B------:R-:W-:Y:S02]  /*1550*/  FADD.FTZ R188, -R216, R191 ;  /* 0x000000bfd8bc7221 */ /* 0x000fe40000010100 */
[----:B------:R-:W-:Y:S02]  /*1560*/  FADD.FTZ R135, R135, R190 ;  /* 0x000000be87877221 */ /* 0x000fe40000010000 */
[----:B------:R-:W-:Y:S02]  /*1570*/  FMUL.FTZ R191, R157, R186 ;  /* 0x000000ba9dbf7220 */ /* 0x000fe40000410000 */
        /* <DEDUP_REMOVED lines=33> */
.L_x_1847:
[----:B------:R-:W-:Y:S05]  /*1790*/  BSYNC B2 ;  /* 0x0000000000027941 */ /* 0x000fea0003800000 */
.L_x_1846:
[----:B------:R-:W-:-:S13]  /*17a0*/  ISETP.GE.U32.AND P3, PT, R0, 0x60, PT ;  /* 0x000000600000780c */ /* 0x000fda0003f66070 */
        /* <DEDUP_REMOVED lines=10> */
[----:B------:R-:W-:-:S05]  /*1850*/  @P3 IMAD.WIDE.U32 R160, R222, R217, c[0x0][0x218] ;  /* 0x00008600dea03625 */ /* 0x000fca00078e00d9 */
[----:B------:R0:W5:Y:S01]  /*1860*/  @P3 LDG.E.128 R116, [R160.64] ;  /* 0x00000004a0743981 */ /* 0x000162000c1e1d00 */
[--C-:B--2---:R-:W-:Y:S02]  /*1870*/  HADD2.F32 R159, -RZ, R136.reuse.H0_H0 ;  /* 0x20000088ff9f7230 */ /* 0x104fe40000004100 */
[----:B------:R-:W-:-:S03]  /*1880*/  HADD2.F32 R163, -RZ, R136.H1_H1 ;  /* 0x30000088ffa37230 */ /* 0x000fc60000004100 */
[C---:B------:R-:W-:Y:S01]  /*1890*/  FADD.FTZ R136, -R216.reuse, R159 ;  /* 0x0000009fd8887221 */ /* 0x040fe20000010100 */
[----:B------:R-:W-:Y:S02]  /*18a0*/  HADD2.F32 R165, -RZ, R137.H0_H0 ;  /* 0x20000089ffa57230 */ /* 0x000fe40000004100 */
[----:B---3--:R-:W-:Y:S01]  /*18b0*/  HADD2.F32 R180, -RZ, R140.H0_H0 ;  /* 0x2000008cffb47230 */ /* 0x008fe20000004100 */
[----:B------:R-:W-:Y:S01]  /*18c0*/  FMUL.FTZ R159, R157, R136 ;  /* 0x000000889d9f7220 */ /* 0x000fe20000410000 */
[----:B------:R-:W-:Y:S01]  /*18d0*/  HADD2.F32 R175, -RZ, R138.H1_H1 ;  /* 0x3000008affaf7230 */ /* 0x000fe20000004100 */
[----:B------:R-:W-:Y:S01]  /*18e0*/  FADD.FTZ R178, -R216, R165 ;  /* 0x000000a5d8b27221 */ /* 0x000fe20000010100 */
[----:B------:R-:W-:Y:S01]  /*18f0*/  HADD2.F32 R177, -RZ, R139.H0_H0 ;  /* 0x2000008bffb17230 */ /* 0x000fe20000004100 */
[----:B------:R-:W-:Y:S01]  /*1900*/  FADD.FTZ R80, R80, R180 ;  /* 0x000000b450507221 */ /* 0x000fe20000010000 */
[----:B------:R-:W-:Y:S01]  /*1910*/  HADD2.F32 R140, -RZ, R140.H1_H1 ;  /* 0x3000008cff8c7230 */ /* 0x000fe20000004100 */
[----:B------:R-:W-:-:S02]  /*1920*/  FFMA.FTZ R56, R159, R180, R56 ;  /* 0x000000b49f387223 */ /* 0x000fc40000010038 */
[C---:B------:R-:W-:Y:S02]  /*1930*/  FADD.FTZ R184, -R216.reuse, R163 ;  /* 0x000000a3d8b87221 */ /* 0x040fe40000010100 */
[----:B------:R-:W-:Y:S01]  /*1940*/  FMUL.FTZ R180, R27, R180 ;  /* 0x000000b41bb47220 */ /* 0x000fe20000410000 */
[----:B------:R-:W-:Y:S01]  /*1950*/  HADD2.F32 R167, -RZ, R138.H0_H0 ;  /* 0x2000008affa77230 */ /* 0x000fe20000004100 */
[C---:B0-----:R-:W-:Y:S01]  /*1960*/  FADD.FTZ R160, -R216.reuse, R175 ;  /* 0x000000afd8a07221 */ /* 0x041fe20000010100 */
[----:B------:R-:W-:Y:S01]  /*1970*/  HADD2.F32 R175, -RZ, R141.H0_H0 ;  /* 0x2000008dffaf7230 */ /* 0x000fe20000004100 */
[----:B------:R-:W-:Y:S01]  /*1980*/  FADD.FTZ R162, -R216, R177 ;  /* 0x000000b1d8a27221 */ /* 0x000fe20000010100 */
[----:B------:R-:W-:Y:S01]  /*1990*/  HADD2.F32 R137, -RZ, R137.H1_H1 ;  /* 0x30000089ff897230 */ /* 0x000fe20000004100 */
[C---:B------:R-:W-:Y:S02]  /*19a0*/  FMUL.FTZ R178, R157.reuse, R178 ;  /* 0x000000b29db27220 */ /* 0x040fe40000410000 */
[----:B------:R-:W-:-:S02]  /*19b0*/  FMUL.FTZ R184, R157, R184 ;  /* 0x000000b89db87220 */ /* 0x000fc40000410000 */
[----:B------:R-:W-:Y:S02]  /*19c0*/  FMUL.FTZ R177, R26, R140 ;  /* 0x0000008c1ab17220 */ /* 0x000fe40000410000 */
[----:B------:R-:W-:Y:S02]  /*19d0*/  FADD.FTZ R136, R219, R180 ;  /* 0x000000b4db887221 */ /* 0x000fe40000010000 */
[----:B------:R-:W-:Y:S01]  /*19e0*/  FFMA.FTZ R221, R159, R180, R221 ;  /* 0x000000b49fdd7223 */ /* 0x000fe200000100dd */
[----:B------:R-:W-:Y:S01]  /*19f0*/  HADD2.F32 R141, -RZ, R141.H1_H1 ;  /* 0x3000008dff8d7230 */ /* 0x000fe20000004100 */
[----:B------:R-:W-:Y:S02]  /*1a00*/  FADD.FTZ R138, -R216, R167 ;  /* 0x000000a7d88a7221 */ /* 0x000fe40000010100 */
[----:B------:R-:W-:Y:S02]  /*1a10*/  FADD.FTZ R82, R82, R175 ;  /* 0x000000af52527221 */ /* 0x000fe40000010000 */
[----:B------:R-:W-:-:S02]  /*1a20*/  FFMA.FTZ R58, R178, R175, R58 ;  /* 0x000000afb23a7223 */ /* 0x000fc4000001003a */
[----:B------:R-:W-:Y:S02]  /*1a30*/  FADD.FTZ R176, -R216, R137 ;  /* 0x00000089d8b07221 */ /* 0x000fe40000010100 */
        /* <DEDUP_REMOVED lines=10> */
[----:B------:R-:W-:Y:S01]  /*1ae0*/  HADD2.F32 R142, -RZ, R142.H1_H1 ;  /* 0x3000008eff8e7230 */ /* 0x000fe20000004100 */
[----:B------:R-:W-:Y:S02]  /*1af0*/  FADD.FTZ R84, R84, R166 ;  /* 0x000000a654547221 */ /* 0x000fe40000010000 */
[-C--:B------:R-:W-:Y:S02]  /*1b00*/  FFMA.FTZ R60, R167, R166.reuse, R60 ;  /* 0x000000a6a73c7223 */ /* 0x080fe4000001003c */
[----:B------:R-:W-:-:S02]  /*1b10*/  FMUL.FTZ R166, R23, R166 ;  /* 0x000000a617a67220 */ /* 0x000fc40000410000 */
[----:B------:R-:W-:Y:S02]  /*1b20*/  FADD.FTZ R137, R137, R174 ;  /* 0x000000ae89897221 */ /* 0x000fe40000010000 */
[----:B------:R-:W-:Y:S02]  /*1b30*/  FFMA.FTZ R221, R176, R174, R221 ;  /* 0x000000aeb0dd7223 */ /* 0x000fe400000100dd */
[----:B------:R-:W-:Y:S01]  /*1b40*/  FADD.FTZ R216, -R216, R139 ;  /* 0x0000008bd8d87221 */ /* 0x000fe20000010100 */
[----:B------:R-:W-:Y:S01]  /*1b50*/  HADD2.F32 R139, -RZ, R143.H0_H0 ;  /* 0x2000008fff8b7230 */ /* 0x000fe20000004100 */
[----:B------:R-:W-:Y:S02]  /*1b60*/  FMUL.FTZ R165, R157, R160 ;  /* 0x000000a09da57220 */ /* 0x000fe40000410000 */
[----:B------:R-:W-:Y:S02]  /*1b70*/  FMUL.FTZ R164, R22, R142 ;  /* 0x0000008e16a47220 */ /* 0x000fe40000410000 */
[----:B------:R-:W-:-:S02]  /*1b80*/  FADD.FTZ R137, R137, R166 ;  /* 0x000000a689897221 */ /* 0x000fc40000010000 */
[----:B------:R-:W-:Y:S01]  /*1b90*/  FFMA.FTZ R221, R167, R166, R221 ;  /* 0x000000a6a7dd7223 */ /* 0x000fe200000100dd */
[----:B------:R-:W-:Y:S01]  /*1ba0*/  HADD2.F32 R143, -RZ, R143.H1_H1 ;  /* 0x3000008fff8f7230 */ /* 0x000fe20000004100 */
        /* <DEDUP_REMOVED lines=20> */
.L_x_1843:
[----:B------:R-:W-:Y:S05]  /*1cf0*/  BSYNC B1 ;  /* 0x0000000000017941 */ /* 0x000fea0003800000 */
.L_x_1837:
[----:B------:R-:W-:Y:S05]  /*1d00*/  BRA.DIV ~URZ, `(.L_x_1848) ;  /* 0x000045827f007947 */ /* 0x000fea000b800000 */
[----:B------:R2:W3:Y:S02]  /*1d10*/  SHFL.BFLY PT, R138, R219, 0x1, 0x1f ;  /* 0x0c201f00db8a7f89 */ /* 0x0004e400000e0000 */
.L_x_1993:
        /* <DEDUP_REMOVED lines=18> */
.L_x_1994:
[----:B------:R-:W-:Y:S01]  /*1e40*/  ISETP.GE.AND P3, PT, R214, 0x1, PT ;  /* 0x00000001d600780c */ /* 0x000fe20003f66270 */
[----:B------:R-:W-:Y:S01]  /*1e50*/  HFMA2.MMA R140, -RZ, RZ, 0, 0 ;  /* 0x00000000ff8c7435 */ /* 0x000fe200000001ff */
[----:B---34-:R-:W-:Y:S01]  /*1e60*/  FADD.FTZ R141, R142, R141 ;  /* 0x0000008d8e8d7221 */ /* 0x018fe20000010000 */
[----:B------:R-:W-:Y:S01]  /*1e70*/  BSSY B1, `(.L_x_1850) ;  /* 0x000010f000017945 */ /* 0x000fe20003800000 */
[----:B-1----:R-:W-:Y:S02]  /*1e80*/  FADD.FTZ R136, R136, R143 ;  /* 0x0000008f88887221 */ /* 0x002fe40000010000 */
[----:B------:R-:W-:Y:S02]  /*1e90*/  FMUL.FTZ R141, R141, c[0x0][0x1e0] ;  /* 0x000078008d8d7a20 */ /* 0x000fe40000410000 */
[----:B------:R-:W-:-:S05]  /*1ea0*/  FMUL.FTZ R142, R136, c[0x0][0x1e0] ;  /* 0x00007800888e7a20 */ /* 0x000fca0000410000 */
        /* <DEDUP_REMOVED lines=9> */
[----:B------:R-:W-:-:S05]  /*1f40*/  MOV R53, 0x10 ;  /* 0x0000001000357802 */ /* 0x000fca0000000f00 */
[----:B------:R-:W-:-:S06]  /*1f50*/  IMAD.WIDE.U32 R52, R140, R53, c[0x0][0x170] ;  /* 0x00005c008c347625 */ /* 0x000fcc00078e0035 */
[----:B------:R-:W5:Y:S02]  /*1f60*/  LDG.E.128 R52, [R52.64] ;  /* 0x0000000434347981 */ /* 0x000f64000c1e1d00 */
.L_x_1853:
[----:B------:R-:W-:Y:S05]  /*1f70*/  BSYNC B2 ;  /* 0x0000000000027941 */ /* 0x000fea0003800000 */
.L_x_1852:
        /* <DEDUP_REMOVED lines=8> */
[----:B-----5:R-:W-:Y:S01]  /*2000*/  HADD2.F32 R136, -RZ, R112.H0_H0 ;  /* 0x20000070ff887230 */ /* 0x020fe20000004100 */
[----:B------:R-:W-:Y:S05]  /*2010*/  BRA `(.L_x_1856) ;  /* 0x000000b000007947 */ /* 0x000fea0003800000 */
.L_x_1855:
        /* <DEDUP_REMOVED lines=11> */
.L_x_1856:
[----:B------:R-:W-:Y:S05]  /*20d0*/  BSYNC B2 ;  /* 0x0000000000027941 */ /* 0x000fea0003800000 */
.L_x_1854:
[----:B------:R-:W-:Y:S01]  /*20e0*/  ISETP.NE.U32.AND P5, PT, RZ, c[0x0][0x258], PT ;  /* 0x00009600ff007a0c */ /* 0x000fe20003fa5070 */
[----:B------:R-:W-:Y:S03]  /*20f0*/  BSSY B2, `(.L_x_1857) ;  /* 0x000000e000027945 */ /* 0x000fe60003800000 */
[----:B------:R-:W-:-:S13]  /*2100*/  ISETP.NE.AND.EX P5, PT, RZ, c[0x0][0x25c], PT, P5 ;  /* 0x00009700ff007a0c */ /* 0x000fda0003fa5350 */
[----:B------:R-:W-:Y:S01]  /*2110*/  @P5 F2FP.PACK_AB R137, RZ, R136 ;  /* 0x00000088ff89523e */ /* 0x000fe200000000ff */
[----:B------:R-:W-:Y:S05]  /*2120*/  @!P3 BRA `(.L_x_1858) ;  /* 0x000000a00000b947 */ /* 0x000fea0003800000 */
[----:B-----5:R-:W-:Y:S01]  /*2130*/  LOP3.LUT P6, RZ, R172, 0xff, RZ, 0xc0, !PT ;  /* 0x000000ffacff7812 */ /* 0x020fe200078cc0ff */
[----:B------:R-:W-:Y:S01]  /*2140*/  FMUL.FTZ R136, R136, c[0x0][0x1ec] ;  /* 0x00007b0088887a20 */ /* 0x000fe20000410000 */
[----:B------:R-:W-:-:S03]  /*2150*/  CS2R R138, SRZ ;  /* 0x00000000008a7805 */ /* 0x000fc6000001ff00 */
[----:B------:R-:W-:-:S08]  /*2160*/  FMUL.FTZ R143, R136, c[0x0][0x1e8] ;  /* 0x00007a00888f7a20 */ /* 0x000fd00000410000 */
[----:B------:R-:W-:Y:S01]  /*2170*/  @P6 HADD2.F32 R136, -RZ, R52.H0_H0 ;  /* 0x20000034ff886230 */ /* 0x000fe20000004100 */
[----:B------:R-:W-:-:S04]  /*2180*/  @P6 FMUL.FTZ R138, R19, R143 ;  /* 0x0000008f138a6220 */ /* 0x000fc80000410000 */
[----:B------:R-:W-:Y:S01]  /*2190*/  @P6 FMUL.FTZ R139, R143, R136 ;  /* 0x000000888f8b6220 */ /* 0x000fe20000410000 */
[----:B------:R-:W-:-:S03]  /*21a0*/  F2FP.PACK_AB R138, RZ, R138 ;  /* 0x0000008aff8a723e */ /* 0x000fc600000000ff */
[----:B------:R-:W-:Y:S01]  /*21b0*/  FADD.FTZ R88, R88, R139 ;  /* 0x0000008b58587221 */ /* 0x000fe20000010000 */
[----:B------:R-:W-:Y:S02]  /*21c0*/  PRMT R128, R138, 0x7610, R128 ;  /* 0x000076108a807816 */ /* 0x000fe40000000080 */
.L_x_1858:
[----:B------:R-:W-:Y:S05]  /*21d0*/  BSYNC B2 ;  /* 0x0000000000027941 */ /* 0x000fea0003800000 */
.L_x_1857:
[----:B------:R-:W-:Y:S01]  /*21e0*/  BSSY B2, `(.L_x_1859) ;  /* 0x000000e000027945 */ /* 0x000fe20003800000 */
[----:B------:R-:W-:Y:S01]  /*21f0*/  @P5 PRMT R72, R137, 0x7610, R72 ;  /* 0x0000761089485816 */ /* 0x000fe20000000048 */
[----:B------:R-:W-:Y:S05]  /*2200*/  @P2 BRA `(.L_x_1860) ;  /* 0x0000004000002947 */ /* 0x000fea0003800000 */
[----:B------:R-:W-:Y:S01]  /*2210*/  MOV R136, RZ ;  /* 0x000000ff00887202 */ /* 0x000fe20000000f00 */
[----:B------:R-:W-:Y:S05]  /*2220*/  @!P4 BRA `(.L_x_1861) ;  /* 0x000000900000c947 */ /* 0x000fea0003800000 */
[----:B-----5:R-:W-:Y:S01]  /*2230*/  HADD2.F32 R136, -RZ, R112.H1_H1 ;  /* 0x30000070ff887230 */ /* 0x020fe20000004100 */
[----:B------:R-:W-:Y:S05]  /*2240*/  BRA `(.L_x_1861) ;  /* 0x0000007000007947 */ /* 0x000fea0003800000 */
.L_x_1860:
[----:B------:R-:W-:-:S04]  /*2250*/  ISETP.NE.AND P6, PT, R10, RZ, PT ;  /* 0x000000ff0a00720c */ /* 0x000fc80003fc5270 */
[----:B------:R-:W-:-:S05]  /*2260*/  FSEL R137, R141, RZ, !P6 ;  /* 0x000000ff8d897208 */ /* 0x000fca0007000000 */
[----:B------:R-:W-:-:S04]  /*2270*/  FFMA.FTZ R137, R213, R142, R137 ;  /* 0x0000008ed5897223 */ /* 0x000fc80000010089 */
[----:B------:R-:W-:Y:S01]  /*2280*/  FADD.FTZ R136, R210, -R137 ;  /* 0x80000089d2887221 */ /* 0x000fe20000010000 */
[----:B-----5:R-:W-:-:S03]  /*2290*/  @P4 HADD2.F32 R137, -RZ, R112.H1_H1 ;  /* 0x30000070ff894230 */ /* 0x020fc60000004100 */
[----:B------:R-:W-:-:S04]  /*22a0*/  FMUL.FTZ R136, R157, R136 ;  /* 0x000000889d887220 */ /* 0x000fc80000410000 */
[----:B------:R-:W-:Y:S02]  /*22b0*/  @P4 FADD.FTZ R136, R136, R137 ;  /* 0x0000008988884221 */ /* 0x000fe40000010000 */
.L_x_1861:
[----:B------:R-:W-:Y:S05]  /*22c0*/  BSYNC B2 ;  /* 0x0000000000027941 */ /* 0x000fea0003800000 */
.L_x_1859:
[----:B------:R-:W-:Y:S01]  /*22d0*/  BSSY B2, `(.L_x_1862) ;  /* 0x000000e000027945 */ /* 0x000fe20003800000 */
[----:B------:R-:W-:Y:S01]  /*22e0*/  @P5 F2FP.PACK_AB R137, RZ, R136 ;  /* 0x00000088ff89523e */ /* 0x000fe200000000ff */
[----:B------:R-:W-:Y:S05]  /*22f0*/  @!P3 BRA `(.L_x_1863) ;  /* 0x000000b00000b947 */ /* 0x000fea0003800000 */
[----:B-----5:R-:W-:Y:S01]  /*2300*/  LOP3.LUT P6, RZ, R172, 0xff00, RZ, 0xc0, !PT ;  /* 0x0000ff00acff7812 */ /* 0x020fe200078cc0ff */
[----:B------:R-:W-:Y:S01]  /*2310*/  FMUL.FTZ R136, R136, c[0x0][0x1ec] ;  /* 0x00007b0088887a20 */ /* 0x000fe20000410000 */
[----:B0-----:R-:W-:Y:S01]  /*2320*/  HFMA2.MMA R182, -RZ, RZ, 0, 0 ;  /* 0x00000000ffb67435 */ /* 0x001fe200000001ff */
[----:B------:R-:W-:Y:S02]  /*2330*/  MOV R138, RZ ;  /* 0x000000ff008a7202 */ /* 0x000fe40000000f00 */
[----:B------:R-:W-:-:S08]  /*2340*/  FMUL.FTZ R139, R136, c[0x0][0x1e8] ;  /* 0x00007a00888b7a20 */ /* 0x000fd00000410000 */
[----:B------:R-:W-:Y:S01]  /*2350*/  @P6 HADD2.F32 R136, -RZ, R52.H1_H1 ;  /* 0x30000034ff886230 */ /* 0x000fe20000004100 */
[----:B------:R-:W-:-:S04]  /*2360*/  @P6 FMUL.FTZ R138, R18, R139 ;  /* 0x0000008b128a6220 */ /* 0x000fc80000410000 */
[----:B------:R-:W-:Y:S01]  /*2370*/  @P6 FMUL.FTZ R182, R139, R136 ;  /* 0x000000888bb66220 */ /* 0x000fe20000410000 */
[----:B------:R-:W-:-:S03]  /*2380*/  F2FP.PACK_AB R138, RZ, R138 ;  /* 0x0000008aff8a723e */ /* 0x000fc600000000ff */
[----:B------:R-:W-:Y:S01]  /*2390*/  FADD.FTZ R89, R89, R182 ;  /* 0x000000b659597221 */ /* 0x000fe20000010000 */
[----:B------:R-:W-:Y:S02]  /*23a0*/  PRMT R128, R128, 0x5410, R138 ;  /* 0x0000541080807816 */ /* 0x000fe4000000008a */
.L_x_1863:
[----:B------:R-:W-:Y:S05]  /*23b0*/  BSYNC B2 ;  /* 0x0000000000027941 */ /* 0x000fea0003800000 */
.L_x_1862:
[----:B------:R-:W-:Y:S01]  /*23c0*/  BSSY B2, `(.L_x_1864) ;  /* 0x000000e000027945 */ /* 0x000fe20003800000 */
[----:B------:R-:W-:Y:S01]  /*23d0*/  @P5 PRMT R72, R72, 0x5410, R137 ;  /* 0x0000541048485816 */ /* 0x000fe20000000089 */
[----:B------:R-:W-:Y:S05]  /*23e0*/  @P2 BRA `(.L_x_1865) ;  /* 0x0000004000002947 */ /* 0x000fea0003800000 */
[----:B------:R-:W-:Y:S01]  /*23f0*/  HFMA2.MMA R136, -RZ, RZ, 0, 0 ;  /* 0x00000000ff887435 */ /* 0x000fe200000001ff */
[----:B------:R-:W-:Y:S05]  /*2400*/  @!P4 BRA `(.L_x_1866) ;  /* 0x000000900000c947 */ /* 0x000fea0003800000 */
[----:B-----5:R-:W-:Y:S01]  /*2410*/  HADD2.F32 R136, -RZ, R113.H0_H0 ;  /* 0x20000071ff887230 */ /* 0x020fe20000004100 */
[----:B------:R-:W-:Y:S05]  /*2420*/  BRA `(.L_x_1866) ;  /* 0x0000007000007947 */ /* 0x000fea0003800000 */
.L_x_1865:
[----:B------:R-:W-:-:S04]  /*2430*/  ISETP.NE.AND P6, PT, R10, RZ, PT ;  /* 0x000000ff0a00720c */ /* 0x000fc80003fc5270 */
[----:B------:R-:W-:-:S05]  /*2440*/  FSEL R137, R141, RZ, !P6 ;  /* 0x000000ff8d897208 */ /* 0x000fca0007000000 */
[----:B------:R-:W-:-:S04]  /*2450*/  FFMA.FTZ R137, R211, R142, R137 ;  /* 0x0000008ed3897223 */ /* 0x000fc80000010089 */
[----:B------:R-:W-:Y:S01]  /*2460*/  FADD.FTZ R136, R208, -R137 ;  /* 0x80000089d0887221 */ /* 0x000fe20000010000 */
[----:B-----5:R-:W-:-:S03]  /*2470*/  @P4 HADD2.F32 R137, -RZ, R113.H0_H0 ;  /* 0x20000071ff894230 */ /* 0x020fc60000004100 */
[----:B------:R-:W-:-:S04]  /*2480*/  FMUL.FTZ R136, R157, R136 ;  /* 0x000000889d887220 */ /* 0x000fc80000410000 */
[----:B------:R-:W-:Y:S02]  /*2490*/  @P4 FADD.FTZ R136, R136, R137 ;  /* 0x0000008988884221 */ /* 0x000fe40000010000 */
.L_x_1866:
[----:B------:R-:W-:Y:S05]  /*24a0*/  BSYNC B2 ;  /* 0x0000000000027941 */ /* 0x000fea0003800000 */
.L_x_1864:
[----:B------:R-:W-:Y:S01]  /*24b0*/  BSSY B2, `(.L_x_1867) ;  /* 0x000000d000027945 */ /* 0x000fe20003800000 */
        /* <DEDUP_REMOVED lines=12> */
.L_x_1868:
[----:B------:R-:W-:Y:S05]  /*2580*/  BSYNC B2 ;  /* 0x0000000000027941 */ /* 0x000fea0003800000 */
.L_x_1867:
[----:B------:R-:W-:Y:S01]  /*2590*/  BSSY B2, `(.L_x_1869) ;  /* 0x000000e000027945 */ /* 0x000fe20003800000 */
[----:B------:R-:W-:Y:S01]  /*25a0*/  @P5 PRMT R73, R137, 0x7610, R73 ;  /* 0x0000761089495816 */ /* 0x000fe20000000049 */
[----:B------:R-:W-:Y:S05]  /*25b0*/  @P2 BRA `(.L_x_1870) ;  /* 0x0000004000002947 */ /* 0x000fea0003800000 */
[----:B------:R-:W-:Y:S01]  /*25c0*/  MOV R136, RZ ;  /* 0x000000ff00887202 */ /* 0x000fe20000000f00 */
[----:B------:R-:W-:Y:S05]  /*25d0*/  @!P4 BRA `(.L_x_1871) ;  /* 0x000000900000c947 */ /* 0x000fea0003800000 */
[----:B-----5:R-:W-:Y:S01]  /*25e0*/  HADD2.F32 R136, -RZ, R113.H1_H1 ;  /* 0x30000071ff887230 */ /* 0x020fe20000004100 */
[----:B------:R-:W-:Y:S05]  /*25f0*/  BRA `(.L_x_1871) ;  /* 0x0000007000007947 */ /* 0x000fea0003800000 */
.L_x_1870:
[----:B------:R-:W-:-:S04]  /*2600*/  ISETP.NE.AND P6, PT, R10, RZ, PT ;  /* 0x000000ff0a00720c */ /* 0x000fc80003fc5270 */
[----:B------:R-:W-:-:S05]  /*2610*/  FSEL R137, R141, RZ, !P6 ;  /* 0x000000ff8d897208 */ /* 0x000fca0007000000 */
[----:B------:R-:W-:-:S04]  /*2620*/  FFMA.FTZ R137, R209, R142, R137 ;  /* 0x0000008ed1897223 */ /* 0x000fc80000010089 */
[----:B------:R-:W-:Y:S01]  /*2630*/  FADD.FTZ R136, R206, -R137 ;  /* 0x80000089ce887221 */ /* 0x000fe20000010000 */
[----:B-----5:R-:W-:-:S03]  /*2640*/  @P4 HADD2.F32 R137, -RZ, R113.H1_H1 ;  /* 0x30000071ff894230 */ /* 0x020fc60000004100 */
[----:B------:R-:W-:-:S04]  /*2650*/  FMUL.FTZ R136, R157, R136 ;  /* 0x000000889d887220 */ /* 0x000fc80000410000 */
[----:B------:R-:W-:Y:S02]  /*2660*/  @P4 FADD.FTZ R136, R136, R137 ;  /* 0x0000008988884221 */ /* 0x000fe40000010000 */
.L_x_1871:
[----:B------:R-:W-:Y:S05]  /*2670*/  BSYNC B2 ;  /* 0x0000000000027941 */ /* 0x000fea0003800000 */
.L_x_1869:
        /* <DEDUP_REMOVED lines=14> */
.L_x_1873:
[----:B------:R-:W-:Y:S05]  /*2760*/  BSYNC B2 ;  /* 0x0000000000027941 */ /* 0x000fea0003800000 */
.L_x_1872:
[----:B------:R-:W-:Y:S01]  /*2770*/  BSSY B2, `(.L_x_1874) ;  /* 0x000000e000027945 */ /* 0x000fe20003800000 */
[----:B------:R-:W-:Y:S01]  /*2780*/  @P5 PRMT R73, R73, 0x5410, R137 ;  /* 0x0000541049495816 */ /* 0x000fe20000000089 */
[----:B------:R-:W-:Y:S05]  /*2790*/  @P2 BRA `(.L_x_1875) ;  /* 0x0000004000002947 */ /* 0x000fea0003800000 */
[----:B------:R-:W-:Y:S01]  /*27a0*/  HFMA2.MMA R136, -RZ, RZ, 0, 0 ;  /* 0x00000000ff887435 */ /* 0x000fe200000001ff */
[----:B------:R-:W-:Y:S05]  /*27b0*/  @!P4 BRA `(.L_x_1876) ;  /* 0x000000900000c947 */ /* 0x000fea0003800000 */
[----:B-----5:R-:W-:Y:S01]  /*27c0*/  HADD2.F32 R136, -RZ, R114.H0_H0 ;  /* 0x20000072ff887230 */ /* 0x020fe20000004100 */
[----:B------:R-:W-:Y:S05]  /*27d0*/  BRA `(.L_x_1876) ;  /* 0x0000007000007947 */ /* 0x000fea0003800000 */
.L_x_1875:
[----:B------:R-:W-:Y:S01]  /*27e0*/  ISETP.NE.AND P6, PT, R10, RZ, PT ;  /* 0x000000ff0a00720c */ /* 0x000fe20003fc5270 */
[----:B-----5:R-:W-:-:S03]  /*27f0*/  @P4 HADD2.F32 R137, -RZ, R114.H0_H0 ;  /* 0x20000072ff894230 */ /* 0x020fc60000004100 */
[----:B------:R-:W-:-:S05]  /*2800*/  FSEL R136, R141, RZ, !P6 ;  /* 0x000000ff8d887208 */ /* 0x000fca0007000000 */
[----:B------:R-:W-:-:S04]  /*2810*/  FFMA.FTZ R136, R207, R142, R136 ;  /* 0x0000008ecf887223 */ /* 0x000fc80000010088 */
[----:B------:R-:W-:-:S04]  /*2820*/  FADD.FTZ R136, R205, -R136 ;  /* 0x80000088cd887221 */ /* 0x000fc80000010000 */
[----:B------:R-:W-:-:S04]  /*2830*/  FMUL.FTZ R136, R157, R136 ;  /* 0x000000889d887220 */ /* 0x000fc80000410000 */
[----:B------:R-:W-:Y:S02]  /*2840*/  @P4 FADD.FTZ R136, R136, R137 ;  /* 0x0000008988884221 */ /* 0x000fe40000010000 */
.L_x_1876:
[----:B------:R-:W-:Y:S05]  /*2850*/  BSYNC B2 ;  /* 0x0000000000027941 */ /* 0x000fea0003800000 */
.L_x_1874:
        /* <DEDUP_REMOVED lines=13> */
.L_x_1878:
[----:B------:R-:W-:Y:S05]  /*2930*/  BSYNC B2 ;  /* 0x0000000000027941 */ /* 0x000fea0003800000 */
.L_x_1877:
[----:B------:R-:W-:Y:S01]  /*2940*/  BSSY B2, `(.L_x_1879) ;  /* 0x000000e000027945 */ /* 0x000fe20003800000 */
[----:B------:R-:W-:Y:S01]  /*2950*/  @P5 PRMT R74, R137, 0x7610, R74 ;  /* 0x00007610894a5816 */ /* 0x000fe2000000004a */
[----:B------:R-:W-:Y:S05]  /*2960*/  @P2 BRA `(.L_x_1880) ;  /* 0x0000004000002947 */ /* 0x000fea0003800000 */
[----:B------:R-:W-:Y:S01]  /*2970*/  MOV R136, RZ ;  /* 0x000000ff00887202 */ /* 0x000fe20000000f00 */
[----:B------:R-:W-:Y:S05]  /*2980*/  @!P4 BRA `(.L_x_1881) ;  /* 0x000000900000c947 */ /* 0x000fea0003800000 */
[----:B-----5:R-:W-:Y:S01]  /*2990*/  HADD2.F32 R136, -RZ, R114.H1_H1 ;  /* 0x30000072ff887230 */ /* 0x020fe20000004100 */
[----:B------:R-:W-:Y:S05]  /*29a0*/  BRA `(.L_x_1881) ;  /* 0x0000007000007947 */ /* 0x000fea0003800000 */
.L_x_1880:
[----:B------:R-:W-:-:S04]  /*29b0*/  ISETP.NE.AND P6, PT, R10, RZ, PT ;  /* 0x000000ff0a00720c */ /* 0x000fc80003fc5270 */
[----:B------:R-:W-:-:S05]  /*29c0*/  FSEL R137, R141, RZ, !P6 ;  /* 0x000000ff8d897208 */ /* 0x000fca0007000000 */
[----:B------:R-:W-:Y:S01]  /*29d0*/  FFMA.FTZ R136, R204, R142, R137 ;  /* 0x0000008ecc887223 */ /* 0x000fe20000010089 */
[----:B-----5:R-:W-:-:S03]  /*29e0*/  @P4 HADD2.F32 R137, -RZ, R114.H1_H1 ;  /* 0x30000072ff894230 */ /* 0x020fc60000004100 */
[----:B------:R-:W-:-:S04]  /*29f0*/  FADD.FTZ R136, R203, -R136 ;  /* 0x80000088cb887221 */ /* 0x000fc80000010000 */
[----:B------:R-:W-:-:S04]  /*2a00*/  FMUL.FTZ R136, R157, R136 ;  /* 0x000000889d887220 */ /* 0x000fc80000410000 */
[----:B------:R-:W-:Y:S02]  /*2a10*/  @P4 FADD.FTZ R136, R136, R137 ;  /* 0x0000008988884221 */ /* 0x000fe40000010000 */
.L_x_1881:
[----:B------:R-:W-:Y:S05]  /*2a20*/  BSYNC B2 ;  /* 0x0000000000027941 */ /* 0x000fea0003800000 */
.L_x_1879:
        /* <DEDUP_REMOVED lines=14> */
.L_x_1883:
[----:B------:R-:W-:Y:S05]  /*2b10*/  BSYNC B2 ;  /* 0x0000000000027941 */ /* 0x000fea0003800000 */
.L_x_1882:
[----:B------:R-:W-:Y:S01]  /*2b20*/  BSSY B2, `(.L_x_1884) ;  /* 0x000000e000027945 */ /* 0x000fe20003800000 */
[----:B------:R-:W-:Y:S01]  /*2b30*/  @P5 PRMT R74, R74, 0x5410, R137 ;  /* 0x000054104a4a5816 */ /* 0x000fe20000000089 */
[----:B------:R-:W-:Y:S05]  /*2b40*/  @P2 BRA `(.L_x_1885) ;  /* 0x0000004000002947 */ /* 0x000fea0003800000 */
[----:B------:R-:W-:Y:S01]  /*2b50*/  HFMA2.MMA R136, -RZ, RZ, 0, 0 ;  /* 0x00000000ff887435 */ /* 0x000fe200000001ff */
[----:B------:R-:W-:Y:S05]  /*2b60*/  @!P4 BRA `(.L_x_1886) ;  /* 0x000000900000c947 */ /* 0x000fea0003800000 */
[----:B-----5:R-:W-:Y:S01]  /*2b70*/  HADD2.F32 R136, -RZ, R115.H0_H0 ;  /* 0x20000073ff887230 */ /* 0x020fe20000004100 */
[----:B------:R-:W-:Y:S05]  /*2b80*/  BRA `(.L_x_1886) ;  /* 0x0000007000007947 */ /* 0x000fea0003800000 */
.L_x_1885:
[----:B------:R-:W-:-:S04]  /*2b90*/  ISETP.NE.AND P6, PT, R10, RZ, PT ;  /* 0x000000ff0a00720c */ /* 0x000fc80003fc5270 */
[----:B------:R-:W-:-:S05]  /*2ba0*/  FSEL R137, R141, RZ, !P6 ;  /* 0x000000ff8d897208 */ /* 0x000fca0007000000 */
[----:B------:R-:W-:Y:S01]  /*2bb0*/  FFMA.FTZ R136, R202, R142, R137 ;  /* 0x0000008eca887223 */ /* 0x000fe20000010089 */
[----:B-----5:R-:W-:-:S03]  /*2bc0*/  @P4 HADD2.F32 R137, -RZ, R115.H0_H0 ;  /* 0x20000073ff894230 */ /* 0x020fc60000004100 */
[----:B------:R-:W-:-:S04]  /*2bd0*/  FADD.FTZ R136, R201, -R136 ;  /* 0x80000088c9887221 */ /* 0x000fc80000010000 */
[----:B------:R-:W-:-:S04]  /*2be0*/  FMUL.FTZ R136, R157, R136 ;  /* 0x000000889d887220 */ /* 0x000fc80000410000 */
[----:B------:R-:W-:Y:S02]  /*2bf0*/  @P4 FADD.FTZ R136, R136, R137 ;  /* 0x0000008988884221 */ /* 0x000fe40000010000 */
.L_x_1886:
[----:B------:R-:W-:Y:S05]  /*2c00*/  BSYNC B2 ;  /* 0x0000000000027941 */ /* 0x000fea0003800000 */
.L_x_1884:
        /* <DEDUP_REMOVED lines=13> */
.L_x_1888:
[----:B------:R-:W-:Y:S05]  /*2ce0*/  BSYNC B2 ;  /* 0x0000000000027941 */ /* 0x000fea0003800000 */
.L_x_1887:
[----:B------:R-:W-:Y:S01]  /*2cf0*/  BSSY B2, `(.L_x_1889) ;  /* 0x000000e000027945 */ /* 0x000fe20003800000 */
[----:B------:R-:W-:Y:S01]  /*2d00*/  @P5 PRMT R75, R137, 0x7610, R75 ;  /* 0x00007610894b5816 */ /* 0x000fe2000000004b */
[----:B------:R-:W-:Y:S05]  /*2d10*/  @P2 BRA `(.L_x_1890) ;  /* 0x0000004000002947 */ /* 0x000fea0003800000 */
[----:B------:R-:W-:Y:S01]  /*2d20*/  MOV R143, RZ ;  /* 0x000000ff008f7202 */ /* 0x000fe20000000f00 */
[----:B------:R-:W-:Y:S05]  /*2d30*/  @!P4 BRA `(.L_x_1891) ;  /* 0x000000900000c947 */ /* 0x000fea0003800000 */
[----:B-----5:R-:W-:Y:S01]  /*2d40*/  HADD2.F32 R143, -RZ, R115.H1_H1 ;  /* 0x30000073ff8f7230 */ /* 0x020fe20000004100 */
[----:B------:R-:W-:Y:S05]  /*2d50*/  BRA `(.L_x_1891) ;  /* 0x0000007000007947 */ /* 0x000fea0003800000 */
.L_x_1890:
[----:B------:R-:W-:Y:S01]  /*2d60*/  ISETP.NE.AND P6, PT, R10, RZ, PT ;  /* 0x000000ff0a00720c */ /* 0x000fe20003fc5270 */
[----:B-----5:R-:W-:-:S03]  /*2d70*/  @P4 HADD2.F32 R138, -RZ, R115.H1_H1 ;  /* 0x30000073ff8a4230 */ /* 0x020fc60000004100 */
[----:B------:R-:W-:-:S05]  /*2d80*/  FSEL R137, R141, RZ, !P6 ;  /* 0x000000ff8d897208 */ /* 0x000fca0007000000 */
[----:B------:R-:W-:-:S04]  /*2d90*/  FFMA.FTZ R137, R200, R142, R137 ;  /* 0x0000008ec8897223 */ /* 0x000fc80000010089 */
[----:B------:R-:W-:-:S04]  /*2da0*/  FADD.FTZ R136, R198, -R137 ;  /* 0x80000089c6887221 */ /* 0x000fc80000010000 */
[----:B------:R-:W-:-:S04]  /*2db0*/  FMUL.FTZ R143, R157, R136 ;  /* 0x000000889d8f7220 */ /* 0x000fc80000410000 */
[----:B------:R-:W-:Y:S02]  /*2dc0*/  @P4 FADD.FTZ R143, R143, R138 ;  /* 0x0000008a8f8f4221 */ /* 0x000fe40000010000 */
.L_x_1891:
[----:B------:R-:W-:Y:S05]  /*2dd0*/  BSYNC B2 ;  /* 0x0000000000027941 */ /* 0x000fea0003800000 */
.L_x_1889:
[----:B------:R-:W-:Y:S01]  /*2de0*/  @P5 MOV R139, 0x10 ;  /* 0x00000010008b5802 */ /* 0x000fe20000000f00 */
[----:B------:R-:W-:Y:S01]  /*2df0*/  BSSY B2, `(.L_x_1892) ;  /* 0x0000013000027945 */ /* 0x000fe20003800000 */
[----:B------:R-:W-:Y:S02]  /*2e00*/  @P5 F2FP.PACK_AB R136, RZ, R143 ;  /* 0x0000008fff88523e */ /* 0x000fe400000000ff */
        /* <DEDUP_REMOVED lines=8> */
[----:B0-----:R-:W-:Y:S01]  /*2e90*/  HFMA2.MMA R182, -RZ, RZ, 0, 0 ;  /* 0x00000000ffb67435 */ /* 0x001fe200000001ff */
[----:B-1----:R-:W-:Y:S02]  /*2ea0*/  MOV R138, RZ ;  /* 0x000000ff008a7202 */ /* 0x002fe40000000f00 */
[----:B------:R-:W-:-:S08]  /*2eb0*/  FMUL.FTZ R143, R143, c[0x0][0x1e8] ;  /* 0x00007a008f8f7a20 */ /* 0x000fd00000410000 */
[----:B------:R-:W-:Y:S01]  /*2ec0*/  @P4 HADD2.F32 R139, -RZ, R55.H1_H1 ;  /* 0x30000037ff8b4230 */ /* 0x000fe20000004100 */
[----:B------:R-:W-:-:S04]  /*2ed0*/  @P4 FMUL.FTZ R138, R12, R143 ;  /* 0x0000008f0c8a4220 */ /* 0x000fc80000410000 */
[----:B------:R-:W-:Y:S01]  /*2ee0*/  @P4 FMUL.FTZ R182, R143, R139 ;  /* 0x0000008b8fb64220 */ /* 0x000fe20000410000 */
[----:B------:R-:W-:-:S03]  /*2ef0*/  F2FP.PACK_AB R138, RZ, R138 ;  /* 0x0000008aff8a723e */ /* 0x000fc600000000ff */
[----:B------:R-:W-:Y:S01]  /*2f00*/  FADD.FTZ R95, R95, R182 ;  /* 0x000000b65f5f7221 */ /* 0x000fe20000010000 */
[----:B------:R-:W-:Y:S02]  /*2f10*/  PRMT R131, R131, 0x5410, R138 ;  /* 0x0000541083837816 */ /* 0x000fe4000000008a */
.L_x_1893:
[----:B------:R-:W-:Y:S05]  /*2f20*/  BSYNC B2 ;  /* 0x0000000000027941 */ /* 0x000fea0003800000 */
.L_x_1892:
[----:B------:R3:W-:Y:S01]  /*2f30*/  @P3 STG.E.128 [R136.64], R128 ;  /* 0x0000008088003986 */ /* 0x0007e2000c101d04 */
[----:B------:R-:W-:Y:S02]  /*2f40*/  IADD3 R158, R158, 0x20, RZ ;  /* 0x000000209e9e7810 */ /* 0x000fe40007ffe0ff */
[----:B------:R-:W-:Y:S02]  /*2f50*/  IADD3 R140, R140, 0x20, RZ ;  /* 0x000000208c8c7810 */ /* 0x000fe40007ffe0ff */
.L_x_1851:
[----:B------:R-:W-:Y:S05]  /*2f60*/  BSYNC B1 ;  /* 0x0000000000017941 */ /* 0x000fea0003800000 */
.L_x_1850:
[----:B------:R-:W-:Y:S01]  /*2f70*/  BSSY B1, `(.L_x_1894) ;  /* 0x0000106000017945 */ /* 0x000fe20003800000 */
[----:B------:R-:W-:Y:S05]  /*2f80*/  @!P1 BRA `(.L_x_1895) ;  /* 0x0000104000009947 */ /* 0x000fea0003800000 */
[----:B------:R-:W-:Y:S01]  /*2f90*/  BSSY B2, `(.L_x_1896) ;  /* 0x0000005000027945 */ /* 0x000fe20003800000 */
[----:B------:R-:W-:Y:S05]  /*2fa0*/  @!P3 BRA `(.L_x_1897) ;  /* 0x000000300000b947 */ /* 0x000fea0003800000 */
[----:B-----5:R-:W-:-:S10]  /*2fb0*/  HFMA2.MMA R53, -RZ, RZ, 0, 9.5367431640625e-07 ;  /* 0x00000010ff357435 */ /* 0x020fd400000001ff */
[----:B------:R-:W-:-:S06]  /*2fc0*/  IMAD.WIDE.U32 R52, R140, R53, c[0x0][0x170] ;  /* 0x00005c008c347625 */ /* 0x000fcc00078e0035 */
[----:B------:R-:W5:Y:S02]  /*2fd0*/  LDG.E.128 R52, [R52.64] ;  /* 0x0000000434347981 */ /* 0x000f64000c1e1d00 */
.L_x_1897:
[----:B------:R-:W-:Y:S05]  /*2fe0*/  BSYNC B2 ;  /* 0x0000000000027941 */ /* 0x000fea0003800000 */
.L_x_1896:
[----:B------:R-:W-:Y:S01]  /*2ff0*/  BSSY B2, `(.L_x_1898) ;  /* 0x0000015000027945 */ /* 0x000fe20003800000 */
[----:B------:R-:W-:Y:S05]  /*3000*/  @P2 BRA `(.L_x_1899) ;  /* 0x0000008000002947 */ /* 0x000fea0003800000 */
[----:B------:R-:W-:Y:S01]  /*3010*/  ULDC.64 UR6, c[0x0][0x218] ;  /* 0x0000860000067ab9 */ /* 0x000fe20000000a00 */
[----:B---3--:R-:W-:Y:S01]  /*3020*/  MOV R136, RZ ;  /* 0x000000ff00887202 */ /* 0x008fe20000000f00 */
[----:B------:R-:W-:-:S04]  /*3030*/  UISETP.NE.U32.AND UP0, UPT, URZ, UR6, UPT ;  /* 0x000000063f00728c */ /* 0x000fc8000bf05070 */
[----:B------:R-:W-:-:S06]  /*3040*/  UISETP.NE.AND.EX UP0, UPT, URZ, UR7, UPT, UP0 ;  /* 0x000000073f00728c */ /* 0x000fcc000bf05300 */
[----:B------:R-:W-:-:S13]  /*3050*/  PLOP3.LUT P4, PT, PT, PT, UP0, 0x80, 0x0 ;  /* 0x000000000000781c */ /* 0x000fda0003f8f008 */
[----:B------:R-:W-:Y:S05]  /*3060*/  @!P4 BRA `(.L_x_1900) ;  /* 0x000000d00000c947 */ /* 0x000fea0003800000 */
[----:B-----5:R-:W-:Y:S01]  /*3070*/  HADD2.F32 R136, -RZ, R40.H0_H0 ;  /* 0x20000028ff887230 */ /* 0x020fe20000004100 */
[----:B------:R-:W-:Y:S05]  /*3080*/  BRA `(.L_x_1900) ;  /* 0x000000b000007947 */ /* 0x000fea0003800000 */
.L_x_1899:
        /* <DEDUP_REMOVED lines=9> */
[----:B-----5:R-:W-:-:S05]  /*3120*/  @P4 HADD2.F32 R137, -RZ, R40.H0_H0 ;  /* 0x20000028ff894230 */ /* 0x020fca0000004100 */
[----:B------:R-:W-:Y:S02]  /*3130*/  @P4 FADD.FTZ R136, R136, R137 ;  /* 0x0000008988884221 */ /* 0x000fe40000010000 */
.L_x_1900:
[----:B------:R-:W-:Y:S05]  /*3140*/  BSYNC B2 ;  /* 0x0000000000027941 */ /* 0x000fea0003800000 */
.L_x_1898:
[----:B------:R-:W-:Y:S01]  /*3150*/  ISETP.NE.U32.AND P5, PT, RZ, c[0x0][0x258], PT ;  /* 0x00009600ff007a0c */ /* 0x000fe20003fa5070 */
[----:B------:R-:W-:Y:S03]  /*3160*/  BSSY B2, `(.L_x_1901) ;  /* 0x000000e000027945 */ /* 0x000fe60003800000 */
[----:B------:R-:W-:-:S13]  /*3170*/  ISETP.NE.AND.EX P5, PT, RZ, c[0x0][0x25c], PT, P5 ;  /* 0x00009700ff007a0c */ /* 0x000fda0003fa5350 */
[----:B------:R-:W-:Y:S01]  /*3180*/  @P5 F2FP.PACK_AB R137, RZ, R136 ;  /* 0x00000088ff89523e */ /* 0x000fe200000000ff */
[----:B------:R-:W-:Y:S05]  /*3190*/  @!P3 BRA `(.L_x_1902) ;  /* 0x000000a00000b947 */ /* 0x000fea0003800000 */
[----:B-----5:R-:W-:Y:S01]  /*31a0*/  LOP3.LUT P6, RZ, R170, 0xff, RZ, 0xc0, !PT ;  /* 0x000000ffaaff7812 */ /* 0x020fe200078cc0ff */
[----:B------:R-:W-:Y:S01]  /*31b0*/  FMUL.FTZ R136, R136, c[0x0][0x1ec] ;  /* 0x00007b0088887a20 */ /* 0x000fe20000410000 */
[----:B-1----:R-:W-:-:S03]  /*31c0*/  CS2R R138, SRZ ;  /* 0x00000000008a7805 */ /* 0x002fc6000001ff00 */
[----:B------:R-:W-:-:S08]  /*31d0*/  FMUL.FTZ R136, R136, c[0x0][0x1e8] ;  /* 0x00007a0088887a20 */ /* 0x000fd00000410000 */
[----:B------:R-:W-:Y:S01]  /*31e0*/  @P6 HADD2.F32 R143, -RZ, R52.H0_H0 ;  /* 0x20000034ff8f6230 */ /* 0x000fe20000004100 */
[----:B------:R-:W-:-:S04]  /*31f0*/  @P6 FMUL.FTZ R138, R11, R136 ;  /* 0x000000880b8a6220 */ /* 0x000fc80000410000 */
[----:B------:R-:W-:Y:S01]  /*3200*/  @P6 FMUL.FTZ R139, R143, R136 ;  /* 0x000000888f8b6220 */ /* 0x000fe20000410000 */
[----:B------:R-:W-:-:S03]  /*3210*/  F2FP.PACK_AB R138, RZ, R138 ;  /* 0x0000008aff8a723e */ /* 0x000fc600000000ff */
[----:B------:R-:W-:Y:S01]  /*3220*/  FADD.FTZ R96, R96, R139 ;  /* 0x0000008b60607221 */ /* 0x000fe20000010000 */
[----:B------:R-:W-:Y:S02]  /*3230*/  PRMT R128, R138, 0x7610, R128 ;  /* 0x000076108a807816 */ /* 0x000fe40000000080 */
.L_x_1902:
[----:B------:R-:W-:Y:S05]  /*3240*/  BSYNC B2 ;  /* 0x0000000000027941 */ /* 0x000fea0003800000 */
.L_x_1901:
[----:B------:R-:W-:Y:S01]  /*3250*/  BSSY B2, `(.L_x_1903) ;  /* 0x000000e000027945 */ /* 0x000fe20003800000 */
[----:B-1----:R-:W-:Y:S01]  /*3260*/  @P5 PRMT R72, R137, 0x7610, R72 ;  /* 0x0000761089485816 */ /* 0x002fe20000000048 */
[----:B------:R-:W-:Y:S05]  /*3270*/  @P2 BRA `(.L_x_1904) ;  /* 0x0000004000002947 */ /* 0x000fea0003800000 */
[----:B------:R-:W-:Y:S01]  /*3280*/  HFMA2.MMA R136, -RZ, RZ, 0, 0 ;  /* 0x00000000ff887435 */ /* 0x000fe200000001ff */
[----:B------:R-:W-:Y:S05]  /*3290*/  @!P4 BRA `(.L_x_1905) ;  /* 0x000000900000c947 */ /* 0x000fea0003800000 */
[----:B-----5:R-:W-:Y:S01]  /*32a0*/  HADD2.F32 R136, -RZ, R40.H1_H1 ;  /* 0x30000028ff887230 */ /* 0x020fe20000004100 */
[----:B------:R-:W-:Y:S05]  /*32b0*/  BRA `(.L_x_1905) ;  /* 0x0000007000007947 */ /* 0x000fea0003800000 */
.L_x_1904:
[----:B------:R-:W-:-:S04]  /*32c0*/  ISETP.NE.AND P6, PT, R10, RZ, PT ;  /* 0x000000ff0a00720c */ /* 0x000fc80003fc5270 */
[----:B------:R-:W-:-:S05]  /*32d0*/  FSEL R137, R141, RZ, !P6 ;  /* 0x000000ff8d897208 */ /* 0x000fca0007000000 */
[----:B------:R-:W-:-:S04]  /*32e0*/  FFMA.FTZ R137, R197, R142, R137 ;  /* 0x0000008ec5897223 */ /* 0x000fc80000010089 */
[----:B------:R-:W-:Y:S01]  /*32f0*/  FADD.FTZ R136, R194, -R137 ;  /* 0x80000089c2887221 */ /* 0x000fe20000010000 */
[----:B-----5:R-:W-:-:S03]  /*3300*/  @P4 HADD2.F32 R137, -RZ, R40.H1_H1 ;  /* 0x30000028ff894230 */ /* 0x020fc60000004100 */
[----:B------:R-:W-:-:S04]  /*3310*/  FMUL.FTZ R136, R157, R136 ;  /* 0x000000889d887220 */ /* 0x000fc80000410000 */
[----:B------:R-:W-:Y:S02]  /*3320*/  @P4 FADD.FTZ R136, R136, R137 ;  /* 0x0000008988884221 */ /* 0x000fe40000010000 */
.L_x_1905:
[----:B------:R-:W-:Y:S05]  /*3330*/  BSYNC B2 ;  /* 0x0000000000027941 */ /* 0x000fea0003800000 */
.L_x_1903:
[----:B------:R-:W-:Y:S01]  /*3340*/  BSSY B2, `(.L_x_1906) ;  /* 0x000000e000027945 */ /* 0x000fe20003800000 */
[----:B------:R-:W-:Y:S01]  /*3350*/  @P5 F2FP.PACK_AB R137, RZ, R136 ;  /* 0x00000088ff89523e */ /* 0x000fe200000000ff */
[----:B------:R-:W-:Y:S05]  /*3360*/  @!P3 BRA `(.L_x_1907) ;  /* 0x000000b00000b947 */ /* 0x000fea0003800000 */
[----:B-----5:R-:W-:Y:S01]  /*3370*/  LOP3.LUT P6, RZ, R170, 0xff00, RZ, 0xc0, !PT ;  /* 0x0000ff00aaff7812 */ /* 0x020fe200078cc0ff */
[----:B------:R-:W-:Y:S01]  /*3380*/  FMUL.FTZ R136, R136, c[0x0][0x1ec] ;  /* 0x00007b0088887a20 */ /* 0x000fe20000410000 */
[----:B------:R-:W-:Y:S01]  /*3390*/  HFMA2.MMA R138, -RZ, RZ, 0, 0 ;  /* 0x00000000ff8a7435 */ /* 0x000fe200000001ff */
[----:B0-----:R-:W-:Y:S02]  /*33a0*/  MOV R182, RZ ;  /* 0x000000ff00b67202 */ /* 0x001fe40000000f00 */
[----:B------:R-:W-:-:S08]  /*33b0*/  FMUL.FTZ R136, R136, c[0x0][0x1e8] ;  /* 0x00007a0088887a20 */ /* 0x000fd00000410000 */
[----:B------:R-:W-:Y:S01]  /*33c0*/  @P6 HADD2.F32 R139, -RZ, R52.H1_H1 ;  /* 0x30000034ff8b6230 */ /* 0x000fe20000004100 */
[----:B------:R-:W-:-:S04]  /*33d0*/  @P6 FMUL.FTZ R138, R9, R136 ;  /* 0x00000088098a6220 */ /* 0x000fc80000410000 */
[----:B------:R-:W-:Y:S01]  /*33e0*/  @P6 FMUL.FTZ R182, R139, R136 ;  /* 0x000000888bb66220 */ /* 0x000fe20000410000 */
[----:B------:R-:W-:-:S03]  /*33f0*/  F2FP.PACK_AB R138, RZ, R138 ;  /* 0x0000008aff8a723e */ /* 0x000fc600000000ff */
[----:B------:R-:W-:Y:S01]  /*3400*/  FADD.FTZ R97, R97, R182 ;  /* 0x000000b661617221 */ /* 0x000fe20000010000 */
[----:B------:R-:W-:Y:S02]  /*3410*/  PRMT R128, R128, 0x5410, R138 ;  /* 0x0000541080807816 */ /* 0x000fe4000000008a */
.L_x_1907:
[----:B------:R-:W-:Y:S05]  /*3420*/  BSYNC B2 ;  /* 0x0000000000027941 */ /* 0x000fea0003800000 */
.L_x_1906:
[----:B------:R-:W-:Y:S01]  /*3430*/  BSSY B2, `(.L_x_1908) ;  /* 0x000000e000027945 */ /* 0x000fe20003800000 */
[----:B------:R-:W-:Y:S01]  /*3440*/  @P5 PRMT R72, R72, 0x5410, R137 ;  /* 0x0000541048485816 */ /* 0x000fe20000000089 */
[----:B------:R-:W-:Y:S05]  /*3450*/  @P2 BRA `(.L_x_1909) ;  /* 0x0000004000002947 */ /* 0x000fea0003800000 */
[----:B------:R-:W-:Y:S01]  /*3460*/  MOV R136, RZ ;  /* 0x000000ff00887202 */ /* 0x000fe20000000f00 */
[----:B------:R-:W-:Y:S05]  /*3470*/  @!P4 BRA `(.L_x_1910) ;  /* 0x000000900000c947 */ /* 0x000fea0003800000 */
[----:B-----5:R-:W-:Y:S01]  /*3480*/  HADD2.F32 R136, -RZ, R41.H0_H0 ;  /* 0x20000029ff887230 */ /* 0x020fe20000004100 */
[----:B------:R-:W-:Y:S05]  /*3490*/  BRA `(.L_x_1910) ;  /* 0x0000007000007947 */ /* 0x000fea0003800000 */
.L_x_1909:
[----:B------:R-:W-:-:S04]  /*34a0*/  ISETP.NE.AND P6, PT, R10, RZ, PT ;  /* 0x000000ff0a00720c */ /* 0x000fc80003fc5270 */
[----:B------:R-:W-:-:S05]  /*34b0*/  FSEL R137, R141, RZ, !P6 ;  /* 0x000000ff8d897208 */ /* 0x000fca0007000000 */
[----:B------:R-:W-:-:S04]  /*34c0*/  FFMA.FTZ R137, R195, R142, R137 ;  /* 0x0000008ec3897223 */ /* 0x000fc80000010089 */
[----:B------:R-:W-:Y:S01]  /*34d0*/  FADD.FTZ R136, R192, -R137 ;  /* 0x80000089c0887221 */ /* 0x000fe20000010000 */
[----:B-----5:R-:W-:-:S03]  /*34e0*/  @P4 HADD2.F32 R137, -RZ, R41.H0_H0 ;  /* 0x20000029ff894230 */ /* 0x020fc60000004100 */
[----:B------:R-:W-:-:S04]  /*34f0*/  FMUL.FTZ R136, R157, R136 ;  /* 0x000000889d887220 */ /* 0x000fc80000410000 */
[----:B------:R-:W-:Y:S02]  /*3500*/  @P4 FADD.FTZ R136, R136, R137 ;  /* 0x0000008988884221 */ /* 0x000fe40000010000 */
.L_x_1910:
[----:B------:R-:W-:Y:S05]  /*3510*/  BSYNC B2 ;  /* 0x0000000000027941 */ /* 0x000fea0003800000 */
.L_x_1908:
        /* <DEDUP_REMOVED lines=13> */
.L_x_1912:
[----:B------:R-:W-:Y:S05]  /*35f0*/  BSYNC B2 ;  /* 0x0000000000027941 */ /* 0x000fea0003800000 */
.L_x_1911:
[----:B------:R-:W-:Y:S01]  /*3600*/  BSSY B2, `(.L_x_1913) ;  /* 0x000000e000027945 */ /* 0x000fe20003800000 */
[----:B------:R-:W-:Y:S01]  /*3610*/  @P5 PRMT R73, R137, 0x7610, R73 ;  /* 0x0000761089495816 */ /* 0x000fe20000000049 */
[----:B------:R-:W-:Y:S05]  /*3620*/  @P2 BRA `(.L_x_1914) ;  /* 0x0000004000002947 */ /* 0x000fea0003800000 */
[----:B------:R-:W-:Y:S01]  /*3630*/  HFMA2.MMA R136, -RZ, RZ, 0, 0 ;  /* 0x00000000ff887435 */ /* 0x000fe200000001ff */
[----:B------:R-:W-:Y:S05]  /*3640*/  @!P4 BRA `(.L_x_1915) ;  /* 0x000000900000c947 */ /* 0x000fea0003800000 */
[----:B-----5:R-:W-:Y:S01]  /*3650*/  HADD2.F32 R136, -RZ, R41.H1_H1 ;  /* 0x30000029ff887230 */ /* 0x020fe20000004100 */
[----:B------:R-:W-:Y:S05]  /*3660*/  BRA `(.L_x_1915) ;  /* 0x0000007000007947 */ /* 0x000fea0003800000 */
.L_x_1914:
[----:B------:R-:W-:-:S04]  /*3670*/  ISETP.NE.AND P6, PT, R10, RZ, PT ;  /* 0x000000ff0a00720c */ /* 0x000fc80003fc5270 */
[----:B------:R-:W-:-:S05]  /*3680*/  FSEL R137, R141, RZ, !P6 ;  /* 0x000000ff8d897208 */ /* 0x000fca0007000000 */
[----:B------:R-:W-:-:S04]  /*3690*/  FFMA.FTZ R137, R193, R142, R137 ;  /* 0x0000008ec1897223 */ /* 0x000fc80000010089 */
[----:B------:R-:W-:Y:S01]  /*36a0*/  FADD.FTZ R136, R190, -R137 ;  /* 0x80000089be887221 */ /* 0x000fe20000010000 */
[----:B-----5:R-:W-:-:S03]  /*36b0*/  @P4 HADD2.F32 R137, -RZ, R41.H1_H1 ;  /* 0x30000029ff894230 */ /* 0x020fc60000004100 */
[----:B------:R-:W-:-:S04]  /*36c0*/  FMUL.FTZ R136, R157, R136 ;  /* 0x000000889d887220 */ /* 0x000fc80000410000 */
[----:B------:R-:W-:Y:S02]  /*36d0*/  @P4 FADD.FTZ R136, R136, R137 ;  /* 0x0000008988884221 */ /* 0x000fe40000010000 */
.L_x_1915:
[----:B------:R-:W-:Y:S05]  /*36e0*/  BSYNC B2 ;  /* 0x0000000000027941 */ /* 0x000fea0003800000 */
.L_x_1913:
        /* <DEDUP_REMOVED lines=14> */
.L_x_1917:
[----:B------:R-:W-:Y:S05]  /*37d0*/  BSYNC B2 ;  /* 0x0000000000027941 */ /* 0x000fea0003800000 */
.L_x_1916:
[----:B------:R-:W-:Y:S01]  /*37e0*/  BSSY B2, `(.L_x_1918) ;  /* 0x000000e000027945 */ /* 0x000fe20003800000 */
[----:B------:R-:W-:Y:S01]  /*37f0*/  @P5 PRMT R73, R73, 0x5410, R137 ;  /* 0x0000541049495816 */ /* 0x000fe20000000089 */
[----:B------:R-:W-:Y:S05]  /*3800*/  @P2 BRA `(.L_x_1919) ;  /* 0x0000004000002947 */ /* 0x000fea0003800000 */
[----:B------:R-:W-:Y:S01]  /*3810*/  MOV R136, RZ ;  /* 0x000000ff00887202 */ /* 0x000fe20000000f00 */
[----:B------:R-:W-:Y:S05]  /*3820*/  @!P4 BRA `(.L_x_1920) ;  /* 0x000000900000c947 */ /* 0x000fea0003800000 */
[----:B-----5:R-:W-:Y:S01]  /*3830*/  HADD2.F32 R136, -RZ, R42.H0_H0 ;  /* 0x2000002aff887230 */ /* 0x020fe20000004100 */
[----:B------:R-:W-:Y:S05]  /*3840*/  BRA `(.L_x_1920) ;  /* 0x0000007000007947 */ /* 0x000fea0003800000 */
.L_x_1919:
[----:B------:R-:W-:Y:S01]  /*3850*/  ISETP.NE.AND P6, PT, R10, RZ, PT ;  /* 0x000000ff0a00720c */ /* 0x000fe20003fc5270 */
[----:B-----5:R-:W-:-:S03]  /*3860*/  @P4 HADD2.F32 R137, -RZ, R42.H0_H0 ;  /* 0x2000002aff894230 */ /* 0x020fc60000004100 */
[----:B------:R-:W-:-:S05]  /*3870*/  FSEL R136, R141, RZ, !P6 ;  /* 0x000000ff8d887208 */ /* 0x000fca0007000000 */
[----:B------:R-:W-:-:S04]  /*3880*/  FFMA.FTZ R136, R191, R142, R136 ;  /* 0x0000008ebf887223 */ /* 0x000fc80000010088 */
[----:B------:R-:W-:-:S04]  /*3890*/  FADD.FTZ R136, R189, -R136 ;  /* 0x80000088bd887221 */ /* 0x000fc80000010000 */
[----:B------:R-:W-:-:S04]  /*38a0*/  FMUL.FTZ R136, R157, R136 ;  /* 0x000000889d887220 */ /* 0x000fc80000410000 */
[----:B------:R-:W-:Y:S02]  /*38b0*/  @P4 FADD.FTZ R136, R136, R137 ;  /* 0x0000008988884221 */ /* 0x000fe40000010000 */
.L_x_1920:
[----:B------:R-:W-:Y:S05]  /*38c0*/  BSYNC B2 ;  /* 0x0000000000027941 */ /* 0x000fea0003800000 */
.L_x_1918:
        /* <DEDUP_REMOVED lines=13> */
.L_x_1922:
[----:B------:R-:W-:Y:S05]  /*39a0*/  BSYNC B2 ;  /* 0x0000000000027941 */ /* 0x000fea0003800000 */
.L_x_1921:
[----:B------:R-:W-:Y:S01]  /*39b0*/  BSSY B2, `(.L_x_1923) ;  /* 0x000000e000027945 */ /* 0x000fe20003800000 */
[----:B------:R-:W-:Y:S01]  /*39c0*/  @P5 PRMT R74, R137, 0x7610, R74 ;  /* 0x00007610894a5816 */ /* 0x000fe2000000004a */
[----:B------:R-:W-:Y:S05]  /*39d0*/  @P2 BRA `(.L_x_1924) ;  /* 0x0000004000002947 */ /* 0x000fea0003800000 */
[----:B------:R-:W-:Y:S01]  /*39e0*/  HFMA2.MMA R136, -RZ, RZ, 0, 0 ;  /* 0x00000000ff887435 */ /* 0x000fe200000001ff */
[----:B------:R-:W-:Y:S05]  /*39f0*/  @!P4 BRA `(.L_x_1925) ;  /* 0x000000900000c947 */ /* 0x000fea0003800000 */
[----:B-----5:R-:W-:Y:S01]  /*3a00*/  HADD2.F32 R136, -RZ, R42.H1_H1 ;  /* 0x3000002aff887230 */ /* 0x020fe20000004100 */
[----:B------:R-:W-:Y:S05]  /*3a10*/  BRA `(.L_x_1925) ;  /* 0x0000007000007947 */ /* 0x000fea0003800000 */
.L_x_1924:
[----:B------:R-:W-:-:S04]  /*3a20*/  ISETP.NE.AND P6, PT, R10, RZ, PT ;  /* 0x000000ff0a00720c */ /* 0x000fc80003fc5270 */
[----:B------:R-:W-:-:S05]  /*3a30*/  FSEL R137, R141, RZ, !P6 ;  /* 0x000000ff8d897208 */ /* 0x000fca0007000000 */
[----:B------:R-:W-:Y:S01]  /*3a40*/  FFMA.FTZ R136, R188, R142, R137 ;  /* 0x0000008ebc887223 */ /* 0x000fe20000010089 */
[----:B-----5:R-:W-:-:S03]  /*3a50*/  @P4 HADD2.F32 R137, -RZ, R42.H1_H1 ;  /* 0x3000002aff894230 */ /* 0x020fc60000004100 */
[----:B------:R-:W-:-:S04]  /*3a60*/  FADD.FTZ R136, R187, -R136 ;  /* 0x80000088bb887221 */ /* 0x000fc80000010000 */
[----:B------:R-:W-:-:S04]  /*3a70*/  FMUL.FTZ R136, R157, R136 ;  /* 0x000000889d887220 */ /* 0x000fc80000410000 */
[----:B------:R-:W-:Y:S02]  /*3a80*/  @P4 FADD.FTZ R136, R136, R137 ;  /* 0x0000008988884221 */ /* 0x000fe40000010000 */
.L_x_1925:
[----:B------:R-:W-:Y:S05]  /*3a90*/  BSYNC B2 ;  /* 0x0000000000027941 */ /* 0x000fea0003800000 */
.L_x_1923:
        /* <DEDUP_REMOVED lines=14> */
.L_x_1927:
[----:B------:R-:W-:Y:S05]  /*3b80*/  BSYNC B2 ;  /* 0x0000000000027941 */ /* 0x000fea0003800000 */
.L_x_1926:
[----:B------:R-:W-:Y:S01]  /*3b90*/  BSSY B2, `(.L_x_1928) ;  /* 0x000000e000027945 */ /* 0x000fe20003800000 */
[----:B------:R-:W-:Y:S01]  /*3ba0*/  @P5 PRMT R74, R74, 0x5410, R137 ;  /* 0x000054104a4a5816 */ /* 0x000fe20000000089 */
[----:B------:R-:W-:Y:S05]  /*3bb0*/  @P2 BRA `(.L_x_1929) ;  /* 0x0000004000002947 */ /* 0x000fea0003800000 */
[----:B------:R-:W-:Y:S01]  /*3bc0*/  MOV R136, RZ ;  /* 0x000000ff00887202 */ /* 0x000fe20000000f00 */
[----:B------:R-:W-:Y:S05]  /*3bd0*/  @!P4 BRA `(.L_x_1930) ;  /* 0x000000900000c947 */ /* 0x000fea0003800000 */
[----:B-----5:R-:W-:Y:S01]  /*3be0*/  HADD2.F32 R136, -RZ, R43.H0_H0 ;  /* 0x2000002bff887230 */ /* 0x020fe20000004100 */
[----:B------:R-:W-:Y:S05]  /*3bf0*/  BRA `(.L_x_1930) ;  /* 0x0000007000007947 */ /* 0x000fea0003800000 */
.L_x_1929:
[----:B------:R-:W-:Y:S01]  /*3c00*/  ISETP.NE.AND P6, PT, R10, RZ, PT ;  /* 0x000000ff0a00720c */ /* 0x000fe20003fc5270 */
[----:B-----5:R-:W-:-:S03]  /*3c10*/  @P4 HADD2.F32 R137, -RZ, R43.H0_H0 ;  /* 0x2000002bff894230 */ /* 0x020fc60000004100 */
[----:B------:R-:W-:-:S05]  /*3c20*/  FSEL R136, R141, RZ, !P6 ;  /* 0x000000ff8d887208 */ /* 0x000fca0007000000 */
[----:B------:R-:W-:-:S04]  /*3c30*/  FFMA.FTZ R136, R185, R142, R136 ;  /* 0x0000008eb9887223 */ /* 0x000fc80000010088 */
[----:B------:R-:W-:-:S04]  /*3c40*/  FADD.FTZ R136, R181, -R136 ;  /* 0x80000088b5887221 */ /* 0x000fc80000010000 */
[----:B------:R-:W-:-:S04]  /*3c50*/  FMUL.FTZ R136, R157, R136 ;  /* 0x000000889d887220 */ /* 0x000fc80000410000 */
[----:B------:R-:W-:Y:S02]  /*3c60*/  @P4 FADD.FTZ R136, R136, R137 ;  /* 0x0000008988884221 */ /* 0x000fe40000010000 */
.L_x_1930:
[----:B------:R-:W-:Y:S05]  /*3c70*/  BSYNC B2 ;  /* 0x0000000000027941 */ /* 0x000fea0003800000 */
.L_x_1928:
        /* <DEDUP_REMOVED lines=13> */
.L_x_1932:
[----:B------:R-:W-:Y:S05]  /*3d50*/  BSYNC B2 ;  /* 0x0000000000027941 */ /* 0x000fea0003800000 */
.L_x_1931:
[----:B------:R-:W-:Y:S01]  /*3d60*/  BSSY B2, `(.L_x_1933) ;  /* 0x000000e000027945 */ /* 0x000fe20003800000 */
[----:B------:R-:W-:Y:S01]  /*3d70*/  @P5 PRMT R75, R137, 0x7610, R75 ;  /* 0x00007610894b5816 */ /* 0x000fe2000000004b */
[----:B------:R-:W-:Y:S05]  /*3d80*/  @P2 BRA `(.L_x_1934) ;  /* 0x0000004000002947 */ /* 0x000fea0003800000 */
[----:B------:R-:W-:Y:S01]  /*3d90*/  HFMA2.MMA R143, -RZ, RZ, 0, 0 ;  /* 0x00000000ff8f7435 */ /* 0x000fe200000001ff */
[----:B------:R-:W-:Y:S05]  /*3da0*/  @!P4 BRA `(.L_x_1935) ;  /* 0x000000900000c947 */ /* 0x000fea0003800000 */
[----:B-----5:R-:W-:Y:S01]  /*3db0*/  HADD2.F32 R143, -RZ, R43.H1_H1 ;  /* 0x3000002bff8f7230 */ /* 0x020fe20000004100 */
[----:B------:R-:W-:Y:S05]  /*3dc0*/  BRA `(.L_x_1935) ;  /* 0x0000007000007947 */ /* 0x000fea0003800000 */
.L_x_1934:
[----:B------:R-:W-:Y:S01]  /*3dd0*/  ISETP.NE.AND P6, PT, R10, RZ, PT ;  /* 0x000000ff0a00720c */ /* 0x000fe20003fc5270 */
[----:B-----5:R-:W-:-:S03]  /*3de0*/  @P4 HADD2.F32 R138, -RZ, R43.H1_H1 ;  /* 0x3000002bff8a4230 */ /* 0x020fc60000004100 */
[----:B------:R-:W-:-:S05]  /*3df0*/  FSEL R137, R141, RZ, !P6 ;  /* 0x000000ff8d897208 */ /* 0x000fca0007000000 */
[----:B------:R-:W-:-:S04]  /*3e00*/  FFMA.FTZ R136, R186, R142, R137 ;  /* 0x0000008eba887223 */ /* 0x000fc80000010089 */
[----:B------:R-:W-:-:S04]  /*3e10*/  FADD.FTZ R136, R179, -R136 ;  /* 0x80000088b3887221 */ /* 0x000fc80000010000 */
[----:B------:R-:W-:-:S04]  /*3e20*/  FMUL.FTZ R143, R157, R136 ;  /* 0x000000889d8f7220 */ /* 0x000fc80000410000 */
[----:B------:R-:W-:Y:S02]  /*3e30*/  @P4 FADD.FTZ R143, R143, R138 ;  /* 0x0000008a8f8f4221 */ /* 0x000fe40000010000 */
.L_x_1935:
[----:B------:R-:W-:Y:S05]  /*3e40*/  BSYNC B2 ;  /* 0x0000000000027941 */ /* 0x000fea0003800000 */
.L_x_1933:
        /* <DEDUP_REMOVED lines=20> */
.L_x_1937:
[----:B------:R-:W-:Y:S05]  /*3f90*/  BSYNC B2 ;  /* 0x0000000000027941 */ /* 0x000fea0003800000 */
.L_x_1936:
[----:B------:R3:W-:Y:S01]  /*3fa0*/  @P3 STG.E.128 [R136.64], R128 ;  /* 0x0000008088003986 */ /* 0x0007e2000c101d04 */
[----:B------:R-:W-:Y:S02]  /*3fb0*/  IADD3 R158, R158, 0x20, RZ ;  /* 0x000000209e9e7810 */ /* 0x000fe40007ffe0ff */
[----:B------:R-:W-:Y:S02]  /*3fc0*/  IADD3 R140, R140, 0x20, RZ ;  /* 0x000000208c8c7810 */ /* 0x000fe40007ffe0ff */
.L_x_1895:
[----:B------:R-:W-:Y:S05]  /*3fd0*/  BSYNC B1 ;  /* 0x0000000000017941 */ /* 0x000fea0003800000 */
.L_x_1894:
[----:B------:R-:W-:Y:S01]  /*3fe0*/  ISETP.GE.U32.AND P4, PT, R0, 0x60, PT ;  /* 0x000000600000780c */ /* 0x000fe20003f86070 */
[----:B------:R-:W-:-:S12]  /*3ff0*/  BSSY B1, `(.L_x_1938) ;  /* 0x0000104000017945 */ /* 0x000fd80003800000 */
[----:B------:R-:W-:Y:S05]  /*4000*/  @!P4 BRA `(.L_x_1939) ;  /* 0x000010200000c947 */ /* 0x000fea0003800000 */
[----:B------:R-:W-:Y:S01]  /*4010*/  BSSY B2, `(.L_x_1940) ;  /* 0x0000005000027945 */ /* 0x000fe20003800000 */
[----:B------:R-:W-:Y:S05]  /*4020*/  @!P3 BRA `(.L_x_1941) ;  /* 0x000000300000b947 */ /* 0x000fea0003800000 */
[----:B-----5:R-:W-:-:S10]  /*4030*/  HFMA2.MMA R53, -RZ, RZ, 0, 9.5367431640625e-07 ;  /* 0x00000010ff357435 */ /* 0x020fd400000001ff */
[----:B------:R-:W-:-:S06]  /*4040*/  IMAD.WIDE.U32 R52, R140, R53, c[0x0][0x170] ;  /* 0x00005c008c347625 */ /* 0x000fcc00078e0035 */
[----:B------:R-:W5:Y:S02]  /*4050*/  LDG.E.128 R52, [R52.64] ;  /* 0x0000000434347981 */ /* 0x000f64000c1e1d00 */
.L_x_1941:
[----:B------:R-:W-:Y:S05]  /*4060*/  BSYNC B2 ;  /* 0x0000000000027941 */ /* 0x000fea0003800000 */
.L_x_1940:
        /* <DEDUP_REMOVED lines=10> */
.L_x_1943:
        /* <DEDUP_REMOVED lines=11> */
.L_x_1944:
[----:B------:R-:W-:Y:S05]  /*41c0*/  BSYNC B2 ;  /* 0x0000000000027941 */ /* 0x000fea0003800000 */
.L_x_1942:
        /* <DEDUP_REMOVED lines=15> */
.L_x_1946:
[----:B------:R-:W-:Y:S05]  /*42c0*/  BSYNC B2 ;  /* 0x0000000000027941 */ /* 0x000fea0003800000 */
.L_x_1945:
[----:B------:R-:W-:Y:S01]  /*42d0*/  BSSY B2, `(.L_x_1947) ;  /* 0x000000e000027945 */ /* 0x000fe20003800000 */
[----:B-1----:R-:W-:Y:S01]  /*42e0*/  @P5 PRMT R72, R137, 0x7610, R72 ;  /* 0x0000761089485816 */ /* 0x002fe20000000048 */
[----:B------:R-:W-:Y:S05]  /*42f0*/  @P2 BRA `(.L_x_1948) ;  /* 0x0000004000002947 */ /* 0x000fea0003800000 */
[----:B------:R-:W-:Y:S01]  /*4300*/  HFMA2.MMA R136, -RZ, RZ, 0, 0 ;  /* 0x00000000ff887435 */ /* 0x000fe200000001ff */
[----:B------:R-:W-:Y:S05]  /*4310*/  @!P4 BRA `(.L_x_1949) ;  /* 0x000000900000c947 */ /* 0x000fea0003800000 */
[----:B-----5:R-:W-:Y:S01]  /*4320*/  HADD2.F32 R136, -RZ, R116.H1_H1 ;  /* 0x30000074ff887230 */ /* 0x020fe20000004100 */
[----:B------:R-:W-:Y:S05]  /*4330*/  BRA `(.L_x_1949) ;  /* 0x0000007000007947 */ /* 0x000fea0003800000 */
.L_x_1948:
[----:B------:R-:W-:-:S04]  /*4340*/  ISETP.NE.AND P6, PT, R10, RZ, PT ;  /* 0x000000ff0a00720c */ /* 0x000fc80003fc5270 */
[----:B------:R-:W-:-:S05]  /*4350*/  FSEL R137, R141, RZ, !P6 ;  /* 0x000000ff8d897208 */ /* 0x000fca0007000000 */
[----:B------:R-:W-:Y:S01]  /*4360*/  FFMA.FTZ R136, R184, R142, R137 ;  /* 0x0000008eb8887223 */ /* 0x000fe20000010089 */
[----:B-----5:R-:W-:-:S03]  /*4370*/  @P4 HADD2.F32 R137, -RZ, R116.H1_H1 ;  /* 0x30000074ff894230 */ /* 0x020fc60000004100 */
[----:B------:R-:W-:-:S04]  /*4380*/  FADD.FTZ R136, R177, -R136 ;  /* 0x80000088b1887221 */ /* 0x000fc80000010000 */
[----:B------:R-:W-:-:S04]  /*4390*/  FMUL.FTZ R136, R157, R136 ;  /* 0x000000889d887220 */ /* 0x000fc80000410000 */
[----:B------:R-:W-:Y:S02]  /*43a0*/  @P4 FADD.FTZ R136, R136, R137 ;  /* 0x0000008988884221 */ /* 0x000fe40000010000 */
.L_x_1949:
[----:B------:R-:W-:Y:S05]  /*43b0*/  BSYNC B2 ;  /* 0x0000000000027941 */ /* 0x000fea0003800000 */
.L_x_1947:
        /* <DEDUP_REMOVED lines=14> */
.L_x_1951:
[----:B------:R-:W-:Y:S05]  /*44a0*/  BSYNC B2 ;  /* 0x0000000000027941 */ /* 0x000fea0003800000 */
.L_x_1950:
[----:B------:R-:W-:Y:S01]  /*44b0*/  BSSY B2, `(.L_x_1952) ;  /* 0x000000e000027945 */ /* 0x000fe20003800000 */
[----:B------:R-:W-:Y:S01]  /*44c0*/  @P5 PRMT R72, R72, 0x5410, R137 ;  /* 0x0000541048485816 */ /* 0x000fe20000000089 */
[----:B------:R-:W-:Y:S05]  /*44d0*/  @P2 BRA `(.L_x_1953) ;  /* 0x0000004000002947 */ /* 0x000fea0003800000 */
[----:B------:R-:W-:Y:S01]  /*44e0*/  MOV R136, RZ ;  /* 0x000000ff00887202 */ /* 0x000fe20000000f00 */
[----:B------:R-:W-:Y:S05]  /*44f0*/  @!P4 BRA `(.L_x_1954) ;  /* 0x000000900000c947 */ /* 0x000fea0003800000 */
[----:B-----5:R-:W-:Y:S01]  /*4500*/  HADD2.F32 R136, -RZ, R117.H0_H0 ;  /* 0x20000075ff887230 */ /* 0x020fe20000004100 */
[----:B------:R-:W-:Y:S05]  /*4510*/  BRA `(.L_x_1954) ;  /* 0x0000007000007947 */ /* 0x000fea0003800000 */
.L_x_1953:
[----:B------:R-:W-:-:S04]  /*4520*/  ISETP.NE.AND P6, PT, R10, RZ, PT ;  /* 0x000000ff0a00720c */ /* 0x000fc80003fc5270 */
[----:B------:R-:W-:-:S05]  /*4530*/  FSEL R137, R141, RZ, !P6 ;  /* 0x000000ff8d897208 */ /* 0x000fca0007000000 */
[----:B------:R-:W-:Y:S01]  /*4540*/  FFMA.FTZ R136, R178, R142, R137 ;  /* 0x0000008eb2887223 */ /* 0x000fe20000010089 */
[----:B-----5:R-:W-:-:S03]  /*4550*/  @P4 HADD2.F32 R137, -RZ, R117.H0_H0 ;  /* 0x20000075ff894230 */ /* 0x020fc60000004100 */
[----:B------:R-:W-:-:S04]  /*4560*/  FADD.FTZ R136, R175, -R136 ;  /* 0x80000088af887221 */ /* 0x000fc80000010000 */
[----:B------:R-:W-:-:S04]  /*4570*/  FMUL.FTZ R136, R157, R136 ;  /* 0x000000889d887220 */ /* 0x000fc80000410000 */
[----:B------:R-:W-:Y:S02]  /*4580*/  @P4 FADD.FTZ R136, R136, R137 ;  /* 0x0000008988884221 */ /* 0x000fe40000010000 */
.L_x_1954:
[----:B------:R-:W-:Y:S05]  /*4590*/  BSYNC B2 ;  /* 0x0000000000027941 */ /* 0x000fea0003800000 */
.L_x_1952:
        /* <DEDUP_REMOVED lines=13> */
.L_x_1956:
[----:B------:R-:W-:Y:S05]  /*4670*/  BSYNC B2 ;  /* 0x0000000000027941 */ /* 0x000fea0003800000 */
.L_x_1955:
[----:B------:R-:W-:Y:S01]  /*4680*/  BSSY B2, `(.L_x_1957) ;  /* 0x000000e000027945 */ /* 0x000fe20003800000 */
[----:B------:R-:W-:Y:S01]  /*4690*/  @P5 PRMT R73, R137, 0x7610, R73 ;  /* 0x0000761089495816 */ /* 0x000fe20000000049 */
[----:B------:R-:W-:Y:S05]  /*46a0*/  @P2 BRA `(.L_x_1958) ;  /* 0x0000004000002947 */ /* 0x000fea0003800000 */
[----:B------:R-:W-:Y:S01]  /*46b0*/  HFMA2.MMA R136, -RZ, RZ, 0, 0 ;  /* 0x00000000ff887435 */ /* 0x000fe200000001ff */
[----:B------:R-:W-:Y:S05]  /*46c0*/  @!P4 BRA `(.L_x_1959) ;  /* 0x000000900000c947 */ /* 0x000fea0003800000 */
[----:B-----5:R-:W-:Y:S01]  /*46d0*/  HADD2.F32 R136, -RZ, R117.H1_H1 ;  /* 0x30000075ff887230 */ /* 0x020fe20000004100 */
[----:B------:R-:W-:Y:S05]  /*46e0*/  BRA `(.L_x_1959) ;  /* 0x0000007000007947 */ /* 0x000fea0003800000 */
.L_x_1958:
[----:B------:R-:W-:-:S04]  /*46f0*/  ISETP.NE.AND P6, PT, R10, RZ, PT ;  /* 0x000000ff0a00720c */ /* 0x000fc80003fc5270 */
[----:B------:R-:W-:-:S05]  /*4700*/  FSEL R137, R141, RZ, !P6 ;  /* 0x000000ff8d897208 */ /* 0x000fca0007000000 */
[----:B------:R-:W-:-:S04]  /*4710*/  FFMA.FTZ R137, R176, R142, R137 ;  /* 0x0000008eb0897223 */ /* 0x000fc80000010089 */
[----:B------:R-:W-:Y:S01]  /*4720*/  FADD.FTZ R136, R174, -R137 ;  /* 0x80000089ae887221 */ /* 0x000fe20000010000 */
[----:B-----5:R-:W-:-:S03]  /*4730*/  @P4 HADD2.F32 R137, -RZ, R117.H1_H1 ;  /* 0x30000075ff894230 */ /* 0x020fc60000004100 */
[----:B------:R-:W-:-:S04]  /*4740*/  FMUL.FTZ R136, R157, R136 ;  /* 0x000000889d887220 */ /* 0x000fc80000410000 */
[----:B------:R-:W-:Y:S02]  /*4750*/  @P4 FADD.FTZ R136, R136, R137 ;  /* 0x0000008988884221 */ /* 0x000fe40000010000 */
.L_x_1959:
[----:B------:R-:W-:Y:S05]  /*4760*/  BSYNC B2 ;  /* 0x0000000000027941 */ /* 0x000fea0003800000 */
.L_x_1957:
        /* <DEDUP_REMOVED lines=14> */
.L_x_1961:
[----:B------:R-:W-:Y:S05]  /*4850*/  BSYNC B2 ;  /* 0x0000000000027941 */ /* 0x000fea0003800000 */
.L_x_1960:
[----:B------:R-:W-:Y:S01]  /*4860*/  BSSY B2, `(.L_x_1962) ;  /* 0x000000e000027945 */ /* 0x000fe20003800000 */
[----:B------:R-:W-:Y:S01]  /*4870*/  @P5 PRMT R73, R73, 0x5410, R137 ;  /* 0x0000541049495816 */ /* 0x000fe20000000089 */
[----:B------:R-:W-:Y:S05]  /*4880*/  @P2 BRA `(.L_x_1963) ;  /* 0x0000004000002947 */ /* 0x000fea0003800000 */
[----:B------:R-:W-:Y:S01]  /*4890*/  MOV R136, RZ ;  /* 0x000000ff00887202 */ /* 0x000fe20000000f00 */
[----:B------:R-:W-:Y:S05]  /*48a0*/  @!P4 BRA `(.L_x_1964) ;  /* 0x000000900000c947 */ /* 0x000fea0003800000 */
[----:B-----5:R-:W-:Y:S01]  /*48b0*/  HADD2.F32 R136, -RZ, R118.H0_H0 ;  /* 0x20000076ff887230 */ /* 0x020fe20000004100 */
[----:B------:R-:W-:Y:S05]  /*48c0*/  BRA `(.L_x_1964) ;  /* 0x0000007000007947 */ /* 0x000fea0003800000 */
.L_x_1963:
[----:B------:R-:W-:-:S04]  /*48d0*/  ISETP.NE.AND P6, PT, R10, RZ, PT ;  /* 0x000000ff0a00720c */ /* 0x000fc80003fc5270 */
[----:B------:R-:W-:-:S05]  /*48e0*/  FSEL R137, R141, RZ, !P6 ;  /* 0x000000ff8d897208 */ /* 0x000fca0007000000 */
[----:B------:R-:W-:-:S04]  /*48f0*/  FFMA.FTZ R137, R167, R142, R137 ;  /* 0x0000008ea7897223 */ /* 0x000fc80000010089 */
[----:B------:R-:W-:Y:S01]  /*4900*/  FADD.FTZ R136, R166, -R137 ;  /* 0x80000089a6887221 */ /* 0x000fe20000010000 */
[----:B-----5:R-:W-:-:S03]  /*4910*/  @P4 HADD2.F32 R137, -RZ, R118.H0_H0 ;  /* 0x20000076ff894230 */ /* 0x020fc60000004100 */
[----:B------:R-:W-:-:S04]  /*4920*/  FMUL.FTZ R136, R157, R136 ;  /* 0x000000889d887220 */ /* 0x000fc80000410000 */
[----:B------:R-:W-:Y:S02]  /*4930*/  @P4 FADD.FTZ R136, R136, R137 ;  /* 0x0000008988884221 */ /* 0x000fe40000010000 */
.L_x_1964:
[----:B------:R-:W-:Y:S05]  /*4940*/  BSYNC B2 ;  /* 0x0000000000027941 */ /* 0x000fea0003800000 */
.L_x_1962:
        /* <DEDUP_REMOVED lines=13> */
.L_x_1966:
[----:B------:R-:W-:Y:S05]  /*4a20*/  BSYNC B2 ;  /* 0x0000000000027941 */ /* 0x000fea0003800000 */
.L_x_1965:
[----:B------:R-:W-:Y:S01]  /*4a30*/  BSSY B2, `(.L_x_1967) ;  /* 0x000000e000027945 */ /* 0x000fe20003800000 */
[----:B------:R-:W-:Y:S01]  /*4a40*/  @P5 PRMT R74, R137, 0x7610, R74 ;  /* 0x00007610894a5816 */ /* 0x000fe2000000004a */
[----:B------:R-:W-:Y:S05]  /*4a50*/  @P2 BRA `(.L_x_1968) ;  /* 0x0000004000002947 */ /* 0x000fea0003800000 */
[----:B------:R-:W-:Y:S01]  /*4a60*/  HFMA2.MMA R136, -RZ, RZ, 0, 0 ;  /* 0x00000000ff887435 */ /* 0x000fe200000001ff */
[----:B------:R-:W-:Y:S05]  /*4a70*/  @!P4 BRA `(.L_x_1969) ;  /* 0x000000900000c947 */ /* 0x000fea0003800000 */
[----:B-----5:R-:W-:Y:S01]  /*4a80*/  HADD2.F32 R136, -RZ, R118.H1_H1 ;  /* 0x30000076ff887230 */ /* 0x020fe20000004100 */
[----:B------:R-:W-:Y:S05]  /*4a90*/  BRA `(.L_x_1969) ;  /* 0x0000007000007947 */ /* 0x000fea0003800000 */
.L_x_1968:
[----:B------:R-:W-:-:S04]  /*4aa0*/  ISETP.NE.AND P6, PT, R10, RZ, PT ;  /* 0x000000ff0a00720c */ /* 0x000fc80003fc5270 */
[----:B------:R-:W-:-:S05]  /*4ab0*/  FSEL R137, R141, RZ, !P6 ;  /* 0x000000ff8d897208 */ /* 0x000fca0007000000 */
[----:B------:R-:W-:-:S04]  /*4ac0*/  FFMA.FTZ R137, R165, R142, R137 ;  /* 0x0000008ea5897223 */ /* 0x000fc80000010089 */
[----:B------:R-:W-:Y:S01]  /*4ad0*/  FADD.FTZ R136, R164, -R137 ;  /* 0x80000089a4887221 */ /* 0x000fe20000010000 */
[----:B-----5:R-:W-:-:S03]  /*4ae0*/  @P4 HADD2.F32 R137, -RZ, R118.H1_H1 ;  /* 0x30000076ff894230 */ /* 0x020fc60000004100 */
[----:B------:R-:W-:-:S04]  /*4af0*/  FMUL.FTZ R136, R157, R136 ;  /* 0x000000889d887220 */ /* 0x000fc80000410000 */
[----:B------:R-:W-:Y:S02]  /*4b00*/  @P4 FADD.FTZ R136, R136, R137 ;  /* 0x0000008988884221 */ /* 0x000fe40000010000 */
.L_x_1969:
[----:B------:R-:W-:Y:S05]  /*4b10*/  BSYNC B2 ;  /* 0x0000000000027941 */ /* 0x000fea0003800000 */
.L_x_1967:
        /* <DEDUP_REMOVED lines=14> */
.L_x_1971:
[----:B------:R-:W-:Y:S05]  /*4c00*/  BSYNC B2 ;  /* 0x0000000000027941 */ /* 0x000fea0003800000 */
.L_x_1970:
[----:B------:R-:W-:Y:S01]  /*4c10*/  BSSY B2, `(.L_x_1972) ;  /* 0x000000e000027945 */ /* 0x000fe20003800000 */
[----:B------:R-:W-:Y:S01]  /*4c20*/  @P5 PRMT R74, R74, 0x5410, R137 ;  /* 0x000054104a4a5816 */ /* 0x000fe20000000089 */
[----:B------:R-:W-:Y:S05]  /*4c30*/  @P2 BRA `(.L_x_1973) ;  /* 0x0000004000002947 */ /* 0x000fea0003800000 */
[----:B------:R-:W-:Y:S01]  /*4c40*/  MOV R136, RZ ;  /* 0x000000ff00887202 */ /* 0x000fe20000000f00 */
[----:B------:R-:W-:Y:S05]  /*4c50*/  @!P4 BRA `(.L_x_1974) ;  /* 0x000000900000c947 */ /* 0x000fea0003800000 */
[----:B-----5:R-:W-:Y:S01]  /*4c60*/  HADD2.F32 R136, -RZ, R119.H0_H0 ;  /* 0x20000077ff887230 */ /* 0x020fe20000004100 */
[----:B------:R-:W-:Y:S05]  /*4c70*/  BRA `(.L_x_1974) ;  /* 0x0000007000007947 */ /* 0x000fea0003800000 */
.L_x_1973:
[----:B------:R-:W-:-:S04]  /*4c80*/  ISETP.NE.AND P6, PT, R10, RZ, PT ;  /* 0x000000ff0a00720c */ /* 0x000fc80003fc5270 */
[----:B------:R-:W-:-:S05]  /*4c90*/  FSEL R137, R141, RZ, !P6 ;  /* 0x000000ff8d897208 */ /* 0x000fca0007000000 */
[----:B------:R-:W-:-:S04]  /*4ca0*/  FFMA.FTZ R137, R163, R142, R137 ;  /* 0x0000008ea3897223 */ /* 0x000fc80000010089 */
[----:B------:R-:W-:Y:S01]  /*4cb0*/  FADD.FTZ R136, R162, -R137 ;  /* 0x80000089a2887221 */ /* 0x000fe20000010000 */
[----:B-----5:R-:W-:-:S03]  /*4cc0*/  @P4 HADD2.F32 R137, -RZ, R119.H0_H0 ;  /* 0x20000077ff894230 */ /* 0x020fc60000004100 */
[----:B------:R-:W-:-:S04]  /*4cd0*/  FMUL.FTZ R136, R157, R136 ;  /* 0x000000889d887220 */ /* 0x000fc80000410000 */
[----:B------:R-:W-:Y:S02]  /*4ce0*/  @P4 FADD.FTZ R136, R136, R137 ;  /* 0x0000008988884221 */ /* 0x000fe40000010000 */
.L_x_1974:
[----:B------:R-:W-:Y:S05]  /*4cf0*/  BSYNC B2 ;  /* 0x0000000000027941 */ /* 0x000fea0003800000 */
.L_x_1972:
        /* <DEDUP_REMOVED lines=13> */
.L_x_1976:
[----:B------:R-:W-:Y:S05]  /*4dd0*/  BSYNC B2 ;  /* 0x0000000000027941 */ /* 0x000fea0003800000 */
.L_x_1975:
[----:B------:R-:W-:Y:S01]  /*4de0*/  BSSY B2, `(.L_x_1977) ;  /* 0x000000e000027945 */ /* 0x000fe20003800000 */
[----:B------:R-:W-:Y:S01]  /*4df0*/  @P5 PRMT R75, R137, 0x7610, R75 ;  /* 0x00007610894b5816 */ /* 0x000fe2000000004b */
[----:B------:R-:W-:Y:S05]  /*4e00*/  @P2 BRA `(.L_x_1978) ;  /* 0x0000004000002947 */ /* 0x000fea0003800000 */
[----:B------:R-:W-:Y:S01]  /*4e10*/  HFMA2.MMA R142, -RZ, RZ, 0, 0 ;  /* 0x00000000ff8e7435 */ /* 0x000fe200000001ff */
[----:B------:R-:W-:Y:S05]  /*4e20*/  @!P4 BRA `(.L_x_1979) ;  /* 0x000000900000c947 */ /* 0x000fea0003800000 */
[----:B-----5:R-:W-:Y:S01]  /*4e30*/  HADD2.F32 R142, -RZ, R119.H1_H1 ;  /* 0x30000077ff8e7230 */ /* 0x020fe20000004100 */
[----:B------:R-:W-:Y:S05]  /*4e40*/  BRA `(.L_x_1979) ;  /* 0x0000007000007947 */ /* 0x000fea0003800000 */
.L_x_1978:
[----:B------:R-:W-:Y:S01]  /*4e50*/  ISETP.NE.AND P2, PT, R10, RZ, PT ;  /* 0x000000ff0a00720c */ /* 0x000fe20003f45270 */
[----:B-----5:R-:W-:-:S03]  /*4e60*/  @P4 HADD2.F32 R137, -RZ, R119.H1_H1 ;  /* 0x30000077ff894230 */ /* 0x020fc60000004100 */
[----:B------:R-:W-:-:S05]  /*4e70*/  FSEL R141, R141, RZ, !P2 ;  /* 0x000000ff8d8d7208 */ /* 0x000fca0005000000 */
[----:B------:R-:W-:-:S04]  /*4e80*/  FFMA.FTZ R142, R160, R142, R141 ;  /* 0x0000008ea08e7223 */ /* 0x000fc8000001008d */
[----:B------:R-:W-:-:S04]  /*4e90*/  FADD.FTZ R142, R161, -R142 ;  /* 0x8000008ea18e7221 */ /* 0x000fc80000010000 */
[----:B------:R-:W-:-:S04]  /*4ea0*/  FMUL.FTZ R142, R157, R142 ;  /* 0x0000008e9d8e7220 */ /* 0x000fc80000410000 */
[----:B------:R-:W-:Y:S02]  /*4eb0*/  @P4 FADD.FTZ R142, R142, R137 ;  /* 0x000000898e8e4221 */ /* 0x000fe40000010000 */
.L_x_1979:
[----:B------:R-:W-:Y:S05]  /*4ec0*/  BSYNC B2 ;  /* 0x0000000000027941 */ /* 0x000fea0003800000 */
.L_x_1977:
        /* <DEDUP_REMOVED lines=20> */
.L_x_1981:
[----:B------:R-:W-:Y:S05]  /*5010*/  BSYNC B2 ;  /* 0x0000000000027941 */ /* 0x000fea0003800000 */
.L_x_1980:
[----:B------:R3:W-:Y:S02]  /*5020*/  @P3 STG.E.128 [R136.64], R128 ;  /* 0x0000008088003986 */ /* 0x0007e4000c101d04 */
.L_x_1939:
[----:B------:R-:W-:Y:S05]  /*5030*/  BSYNC B1 ;  /* 0x0000000000017941 */ /* 0x000fea0003800000 */
.L_x_1938:
[----:B---3--:R-:W-:-:S04]  /*5040*/  MOV R136, c[0x0][0x160] ;  /* 0x0000580000887a02 */ /* 0x008fc80000000f00 */
[----:B------:R-:W-:-:S04]  /*5050*/  LEA R155, R136, R155, 0x2 ;  /* 0x0000009b889b7211 */ /* 0x000fc800078e10ff */
[----:B------:R-:W-:-:S13]  /*5060*/  ISETP.GE.AND P2, PT, R155, c[0x0][0x164], PT ;  /* 0x000059009b007a0c */ /* 0x000fda0003f46270 */
[----:B012--5:R-:W-:Y:S01]  /*5070*/  @P2 CALL.REL.NOINC `(.L_x_1836) ;  /* 0x0000001000002944 */ /* 0x027fe20003c00000 */
[----:B------:R-:W-:Y:S05]  /*5080*/  BRA `(.L_x_1982) ;  /* 0xffffb71000007947 */ /* 0x000fea000383ffff */
.L_x_1836:
[----:B-1----:R-:W-:Y:S05]  /*5090*/  BSYNC B0 ;  /* 0x0000000000007941 */ /* 0x002fea0003800000 */
.L_x_1835:
        /* <DEDUP_REMOVED lines=203> */
.L_x_1984:
[----:B-12---:R-:W-:Y:S05]  /*5d50*/  BSYNC B0 ;  /* 0x0000000000007941 */ /* 0x006fea0003800000 */
.L_x_1983:
        /* <DEDUP_REMOVED lines=17> */
.L_x_1986:
[----:B------:R-:W-:Y:S05]  /*5e70*/  BSYNC B0 ;  /* 0x0000000000007941 */ /* 0x000fea0003800000 */
.L_x_1985:
        /* <DEDUP_REMOVED lines=17> */
.L_x_1988:
[----:B------:R-:W-:Y:S05]  /*5f90*/  BSYNC B0 ;  /* 0x0000000000007941 */ /* 0x000fea0003800000 */
.L_x_1987:
        /* <DEDUP_REMOVED lines=17> */
.L_x_1990:
[----:B------:R-:W-:Y:S05]  /*60b0*/  BSYNC B0 ;  /* 0x0000000000007941 */ /* 0x000fea0003800000 */
.L_x_1989:
        /* <DEDUP_REMOVED lines=17> */
.L_x_1992:
[----:B------:R-:W-:Y:S05]  /*61d0*/  BSYNC B0 ;  /* 0x0000000000007941 */ /* 0x000fea0003800000 */
.L_x_1991:
        /* <DEDUP_REMOVED lines=11> */
.L_x_1848:
[----:B------:R-:W-:Y:S01]  /*6290*/  HFMA2.MMA R140, -RZ, RZ, 0, 5.9604644775390625e-08 ;  /* 0x00000001ff8c7435 */ /* 0x000fe200000001ff */
[----:B------:R-:W-:Y:S02]  /*62a0*/  MOV R139, R219 ;  /* 0x000000db008b7202 */ /* 0x000fe40000000f00 */
[----:B0-----:R-:W-:Y:S02]  /*62b0*/  MOV R182, 0x1f ;  /* 0x0000001f00b67802 */ /* 0x001fe40000000f00 */
[----:B------:R-:W-:-:S02]  /*62c0*/  MOV R183, 0xffffffff ;  /* 0xffffffff00b77802 */ /* 0x000fc40000000f00 */
[----:B-1----:R-:W-:Y:S02]  /*62d0*/  MOV R136, 0x62f0 ;  /* 0x000062f000887802 */ /* 0x002fe40000000f00 */
[----:B-----5:R-:W-:Y:S05]  /*62e0*/  CALL.REL.NOINC `($__internal_37_$__cuda_sm70_shflsync_bfly_p) ;  /* 0x0000046000007944 */ /* 0x020fea0003c00000 */
[----:B-1----:R-:W-:Y:S01]  /*62f0*/  MOV R138, R140 ;  /* 0x0000008c008a7202 */ /* 0x002fe20000000f00 */
[----:B0-----:R-:W-:Y:S05]  /*6300*/  BRA `(.L_x_1993) ;  /* 0xffffba1000007947 */ /* 0x001fea000383ffff */
.L_x_1849:
[----:B------:R-:W-:Y:S01]  /*6310*/  HFMA2.MMA R140, -RZ, RZ, 0, 5.9604644775390625e-08 ;  /* 0x00000001ff8c7435 */ /* 0x000fe200000001ff */
[----:B------:R-:W-:Y:S02]  /*6320*/  MOV R139, R221 ;  /* 0x000000dd008b7202 */ /* 0x000fe40000000f00 */
[----:B0-----:R-:W-:Y:S02]  /*6330*/  MOV R182, 0x1f ;  /* 0x0000001f00b67802 */ /* 0x001fe40000000f00 */
[----:B------:R-:W-:Y:S02]  /*6340*/  MOV R183, 0xffffffff ;  /* 0xffffffff00b77802 */ /* 0x000fe40000000f00 */
[----:B-1----:R-:W-:Y:S02]  /*6350*/  MOV R136, 0x6370 ;  /* 0x0000637000887802 */ /* 0x002fe40000000f00 */
[----:B--23-5:R-:W-:Y:S05]  /*6360*/  CALL.REL.NOINC `($__internal_37_$__cuda_sm70_shflsync_bfly_p) ;  /* 0x000003e000007944 */ /* 0x02cfea0003c00000 */
[----:B------:R-:W-:Y:S01]  /*6370*/  FADD.FTZ R219, R138, R219 ;  /* 0x000000db8adb7221 */ /* 0x000fe20000010000 */
[----:B0-----:R-:W-:Y:S01]  /*6380*/  MOV R182, 0x1f ;  /* 0x0000001f00b67802 */ /* 0x001fe20000000f00 */
[----:B-1----:R-:W-:Y:S01]  /*6390*/  FADD.FTZ R221, R221, R140 ;  /* 0x0000008cdddd7221 */ /* 0x002fe20000010000 */
[----:B------:R-:W-:Y:S01]  /*63a0*/  HFMA2.MMA R140, -RZ, RZ, 0, 1.1920928955078125e-07 ;  /* 0x00000002ff8c7435 */ /* 0x000fe200000001ff */
[----:B------:R-:W-:-:S02]  /*63b0*/  MOV R183, 0xffffffff ;  /* 0xffffffff00b77802 */ /* 0x000fc40000000f00 */
[----:B------:R-:W-:Y:S02]  /*63c0*/  MOV R139, R219 ;  /* 0x000000db008b7202 */ /* 0x000fe40000000f00 */
[----:B------:R-:W-:Y:S02]  /*63d0*/  MOV R136, 0x63f0 ;  /* 0x000063f000887802 */ /* 0x000fe40000000f00 */
[----:B------:R-:W-:Y:S05]  /*63e0*/  CALL.REL.NOINC `($__internal_37_$__cuda_sm70_shflsync_bfly_p) ;  /* 0x0000036000007944 */ /* 0x000fea0003c00000 */
[----:B-1----:R-:W-:Y:S01]  /*63f0*/  MOV R138, R140 ;  /* 0x0000008c008a7202 */ /* 0x002fe20000000f00 */
[----:B------:R-:W-:Y:S01]  /*6400*/  HFMA2.MMA R140, -RZ, RZ, 0, 1.1920928955078125e-07 ;  /* 0x00000002ff8c7435 */ /* 0x000fe200000001ff */
[----:B0-----:R-:W-:Y:S02]  /*6410*/  MOV R139, R221 ;  /* 0x000000dd008b7202 */ /* 0x001fe40000000f00 */
[----:B------:R-:W-:Y:S02]  /*6420*/  MOV R182, 0x1f ;  /* 0x0000001f00b67802 */ /* 0x000fe40000000f00 */
[----:B------:R-:W-:Y:S02]  /*6430*/  MOV R183, 0xffffffff ;  /* 0xffffffff00b77802 */ /* 0x000fe40000000f00 */
[----:B------:R-:W-:-:S02]  /*6440*/  MOV R136, 0x6460 ;  /* 0x0000646000887802 */ /* 0x000fc40000000f00 */
[----:B------:R-:W-:Y:S05]  /*6450*/  CALL.REL.NOINC `($__internal_37_$__cuda_sm70_shflsync_bfly_p) ;  /* 0x000002f000007944 */ /* 0x000fea0003c00000 */
[----:B------:R-:W-:Y:S01]  /*6460*/  FADD.FTZ R219, R138, R219 ;  /* 0x000000db8adb7221 */ /* 0x000fe20000010000 */
[----:B0-----:R-:W-:Y:S01]  /*6470*/  MOV R182, 0x1f ;  /* 0x0000001f00b67802 */ /* 0x001fe20000000f00 */
[----:B-1----:R-:W-:Y:S01]  /*6480*/  FADD.FTZ R221, R221, R140 ;  /* 0x0000008cdddd7221 */ /* 0x002fe20000010000 */
[----:B------:R-:W-:Y:S01]  /*6490*/  HFMA2.MMA R140, -RZ, RZ, 0, 2.384185791015625e-07 ;  /* 0x00000004ff8c7435 */ /* 0x000fe200000001ff */
[----:B------:R-:W-:-:S02]  /*64a0*/  MOV R183, 0xffffffff ;  /* 0xffffffff00b77802 */ /* 0x000fc40000000f00 */
[----:B------:R-:W-:Y:S02]  /*64b0*/  MOV R139, R219 ;  /* 0x000000db008b7202 */ /* 0x000fe40000000f00 */
[----:B------:R-:W-:Y:S02]  /*64c0*/  MOV R136, 0x64e0 ;  /* 0x000064e000887802 */ /* 0x000fe40000000f00 */
[----:B------:R-:W-:Y:S05]  /*64d0*/  CALL.REL.NOINC `($__internal_37_$__cuda_sm70_shflsync_bfly_p) ;  /* 0x0000027000007944 */ /* 0x000fea0003c00000 */
[----:B-1----:R-:W-:Y:S01]  /*64e0*/  MOV R138, R140 ;  /* 0x0000008c008a7202 */ /* 0x002fe20000000f00 */
[----:B------:R-:W-:Y:S01]  /*64f0*/  HFMA2.MMA R140, -RZ, RZ, 0, 2.384185791015625e-07 ;  /* 0x00000004ff8c7435 */ /* 0x000fe200000001ff */
        /* <DEDUP_REMOVED lines=8> */
[----:B------:R-:W-:Y:S01]  /*6580*/  HFMA2.MMA R140, -RZ, RZ, 0, 4.76837158203125e-07 ;  /* 0x00000008ff8c7435 */ /* 0x000fe200000001ff */
[----:B------:R-:W-:-:S02]  /*6590*/  MOV R183, 0xffffffff ;  /* 0xffffffff00b77802 */ /* 0x000fc40000000f00 */
[----:B------:R-:W-:Y:S02]  /*65a0*/  MOV R139, R141 ;  /* 0x0000008d008b7202 */ /* 0x000fe40000000f00 */
[----:B------:R-:W-:Y:S02]  /*65b0*/  MOV R136, 0x65d0 ;  /* 0x000065d000887802 */ /* 0x000fe40000000f00 */
[----:B------:R-:W-:Y:S05]  /*65c0*/  CALL.REL.NOINC `($__internal_37_$__cuda_sm70_shflsync_bfly_p) ;  /* 0x0000018000007944 */ /* 0x000fea0003c00000 */
[----:B-1----:R-:W-:Y:S01]  /*65d0*/  MOV R138, R140 ;  /* 0x0000008c008a7202 */ /* 0x002fe20000000f00 */
[----:B------:R-:W-:Y:S01]  /*65e0*/  HFMA2.MMA R140, -RZ, RZ, 0, 4.76837158203125e-07 ;  /* 0x00000008ff8c7435 */ /* 0x000fe200000001ff */
        /* <DEDUP_REMOVED lines=8> */
[----:B------:R-:W-:Y:S01]  /*6670*/  HFMA2.MMA R140, -RZ, RZ, 0, 9.5367431640625e-07 ;  /* 0x00000010ff8c7435 */ /* 0x000fe200000001ff */
[----:B------:R-:W-:-:S02]  /*6680*/  MOV R183, 0xffffffff ;  /* 0xffffffff00b77802 */ /* 0x000fc40000000f00 */
[----:B------:R-:W-:Y:S02]  /*6690*/  MOV R139, R141 ;  /* 0x0000008d008b7202 */ /* 0x000fe40000000f00 */
[----:B------:R-:W-:Y:S02]  /*66a0*/  MOV R136, 0x66c0 ;  /* 0x000066c000887802 */ /* 0x000fe40000000f00 */
[----:B------:R-:W-:Y:S05]  /*66b0*/  CALL.REL.NOINC `($__internal_37_$__cuda_sm70_shflsync_bfly_p) ;  /* 0x0000009000007944 */ /* 0x000fea0003c00000 */
[----:B-1----:R-:W-:Y:S01]  /*66c0*/  MOV R142, R140 ;  /* 0x0000008c008e7202 */ /* 0x002fe20000000f00 */
[----:B------:R-:W-:Y:S01]  /*66d0*/  HFMA2.MMA R140, -RZ, RZ, 0, 9.5367431640625e-07 ;  /* 0x00000010ff8c7435 */ /* 0x000fe200000001ff */
[----:B0-----:R-:W-:Y:S02]  /*66e0*/  MOV R139, R143 ;  /* 0x0000008f008b7202 */ /* 0x001fe40000000f00 */
[----:B------:R-:W-:Y:S02]  /*66f0*/  MOV R182, 0x1f ;  /* 0x0000001f00b67802 */ /* 0x000fe40000000f00 */
[----:B------:R-:W-:Y:S02]  /*6700*/  MOV R183, 0xffffffff ;  /* 0xffffffff00b77802 */ /* 0x000fe40000000f00 */
[----:B------:R-:W-:-:S02]  /*6710*/  MOV R136, 0x6730 ;  /* 0x0000673000887802 */ /* 0x000fc40000000f00 */
[----:B------:R-:W-:Y:S05]  /*6720*/  CALL.REL.NOINC `($__internal_37_$__cuda_sm70_shflsync_bfly_p) ;  /* 0x0000002000007944 */ /* 0x000fea0003c00000 */
[----:B-1----:R-:W-:Y:S01]  /*6730*/  MOV R136, R140 ;  /* 0x0000008c00887202 */ /* 0x002fe20000000f00 */
[----:B0-----:R-:W-:Y:S05]  /*6740*/  BRA `(.L_x_1994) ;  /* 0xffffb6f000007947 */ /* 0x001fea000383ffff */
        .weak           $__internal_37_$__cuda_sm70_shflsync_bfly_p
        .type           $__internal_37_$__cuda_sm70_shflsync_bfly_p,@function
        .size           $__internal_37_$__cuda_sm70_shflsync_bfly_p,(.L_x_9767 - $__internal_37_$__cuda_sm70_shflsync_bfly_p)
$__internal_37_$__cuda_sm70_shflsync_bfly_p:
[----:B------:R-:W-:Y:S01]  /*6750*/  HFMA2.MMA R137, -RZ, RZ, 0, 0 ;  /* 0x00000000ff897435 */ /* 0x000fe200000001ff */
[----:B------:R-:W-:Y:S04]  /*6760*/  WARPSYNC R183 ;  /* 0x000000b700007348 */ /* 0x000fe80003800000 */
[----:B------:R0:W1:Y:S01]  /*6770*/  SHFL.BFLY PT, R140, R139, R140, R182 ;  /* 0x0c00008c8b8c7389 */ /* 0x00006200000e00b6 */
[----:B------:R-:W-:Y:S05]  /*6780*/  RET.REL.NODEC R136 `(_ZN10layer_norm13ln_bwd_kernelINS_13Kernel_traitsI6__halfS2_S2_S2_fjLj768ELj1ELj4ELj1ELj16ENS_18Kernel_traits_baseILj768ES2_S2_S2_S2_fjLj128EEEEELb1ELb1ELb1ELb0EEEvNS_9BwdParamsE) ;  /* 0xffff987088007950 */ /* 0x000fea0003c3ffff */
.L_x_1995:
        /* <DEDUP_REMOVED lines=15> */
.L_x_9767:


//--------------------- .text._ZN10layer_norm22ln_bwd_finalize_kernelINS_22Kernel_traits_finalizeILj768E6__halfS2_S2_S2_fjLb1ELj1024ELj4ENS_18Kernel_traits_baseILj768ES2_S2_S2_S2_fjLj1024EEEEELb1ELb1EEEvNS_9BwdParamsE --------------------------
	.section	.text._ZN10layer_norm22ln_bwd_finalize_kernelINS_22Kernel_traits_finalizeILj768E6__halfS2_S2_S2_fjLb1ELj1024ELj4ENS_18Kernel_traits_baseILj768ES2_S2_S2_S2_fjLj1024EEEEELb1ELb1EEEvNS_9BwdParamsE,"ax",@progbits
	.sectioninfo	@"SHI_REGISTERS=32"
	.align	128
        .global         _ZN10layer_norm22ln_bwd_finalize_kernelINS_22Kernel_traits_finalizeILj768E6__halfS2_S2_S2_fjLb1ELj1024ELj4ENS_18Kernel_traits_baseILj768ES2_S2_S2_S2_fjLj1024EEEEELb1ELb1EEEvNS_9BwdParamsE
        .type           _ZN10layer_norm22ln_bwd_finalize_kernelINS_22Kernel_traits_finalizeILj768E6__halfS2_S2_S2_fjLb1ELj1024ELj4ENS_18Kernel_traits_baseILj768ES2_S2_S2_S2_fjLj1024EEEEELb1ELb1EEEvNS_9BwdParamsE,@function
        .size           _ZN10layer_norm22ln_bwd_finalize_kernelINS_22Kernel_traits_finalizeILj768E6__halfS2_S2_S2_fjLb1ELj1024ELj4ENS_18Kernel_traits_baseILj768ES2_S2_S2_S2_fjLj1024EEEEELb1ELb1EEEvNS_9BwdParamsE,(.L_x_9768 - _ZN10layer_norm22ln_bwd_finalize_kernelINS_22Kernel_traits_finalizeILj768E6__halfS2_S2_S2_fjLb1ELj1024ELj4ENS_18Kernel_traits_baseILj768ES2_S2_S2_S2_fjLj1024EEEEELb1ELb1EEEvNS_9BwdParamsE)
        .other          _ZN10layer_norm22ln_bwd_finalize_kernelINS_22Kernel_traits_finalizeILj768E6__halfS2_S2_S2_fjLb1ELj1024ELj4ENS_18Kernel_traits_baseILj768ES2_S2_S2_S2_fjLj1024EEEEELb1ELb1EEEvNS_9BwdParamsE,@"STO_CUDA_ENTRY STV_DEFAULT"
_ZN10layer_norm22ln_bwd_finalize_kernelINS_22Kernel_traits_finalizeILj768E6__halfS2_S2_S2_fjLb1ELj1024ELj4ENS_18Kernel_traits_baseILj768ES2_S2_S2_S2_fjLj1024EEEEELb1ELb1EEEvNS_9BwdParamsE:
.text._ZN10layer_norm22ln_bwd_finalize_kernelINS_22Kernel_traits_finalizeILj768E6__halfS2_S2_S2_fjLb1ELj1024ELj4ENS_18Kernel_traits_baseILj768ES2_S2_S2_S2_fjLj1024EEEEELb1ELb1EEEvNS_9BwdParamsE:
        /* <DEDUP_REMOVED lines=19> */
.L_x_2008:
        /* <DEDUP_REMOVED lines=32> */
.L_x_2000:
        /* <DEDUP_REMOVED lines=47> */
.L_x_1999:
[----:B------:R-:W-:Y:S05]  /*0620*/  BSYNC B1 ;  /* 0x0000000000017941 */ /* 0x000fea0003800000 */
.L_x_1998:
        /* <DEDUP_REMOVED lines=29> */
.L_x_2002:
[----:B------:R-:W-:Y:S05]  /*0800*/  BSYNC B1 ;  /* 0x0000000000017941 */ /* 0x000fea0003800000 */
.L_x_2001:
        /* <DEDUP_REMOVED lines=13> */
.L_x_1997:
[----:B------:R-:W-:Y:S05]  /*08e0*/  BSYNC B0 ;  /* 0x0000000000007941 */ /* 0x000fea0003800000 */
.L_x_1996:
        /* <DEDUP_REMOVED lines=12> */
.L_x_2009:
        /* <DEDUP_REMOVED lines=27> */
.L_x_2010:
        /* <DEDUP_REMOVED lines=9> */
.L_x_2003:
        /* <DEDUP_REMOVED lines=19> */
.L_x_2007:
[----:B------:R-:W-:Y:S05]  /*0d20*/  BSYNC B0 ;  /* 0x0000000000007941 */ /* 0x000fea0003800000 */
.L_x_2006:
[C---:B------:R-:W-:Y:S02]  /*0d30*/  ISETP.GT.U32.AND P1, PT, R4.reuse, -0x301, PT ;  /* 0xfffffcff0400780c */ /* 0x040fe40003f24070 */
[----:B------:R-:W-:-:S02]  /*0d40*/  IADD3 R4, R4, 0x300, RZ ;  /* 0x0000030004047810 */ /* 0x000fc40007ffe0ff */
[----:B------:R-:W-:-:S09]  /*0d50*/  IADD3 R5, R5, 0x180, RZ ;  /* 0x0000018005057810 */ /* 0x000fd20007ffe0ff */
[----:B012---:R-:W-:Y:S05]  /*0d60*/  @P1 BRA `(.L_x_2008) ;  /* 0xfffff3c000001947 */ /* 0x007fea000383ffff */
[----:B------:R-:W-:Y:S05]  /*0d70*/  EXIT ;  /* 0x000000000000794d */ /* 0x000fea0003800000 */
.L_x_2004:
[----:B------:R-:W-:Y:S01]  /*0d80*/  HFMA2.MMA R14, -RZ, RZ, 0, 1.847743988037109375e-06 ;  /* 0x0000001fff0e7435 */ /* 0x000fe200000001ff */
[----:B---3--:R-:W-:Y:S01]  /*0d90*/  IMAD.MOV.U32 R18, RZ, RZ, R10 ;  /* 0x000000ffff127224 */ /* 0x008fe200078e000a */
[----:B------:R-:W-:Y:S01]  /*0da0*/  MOV R17, 0x1 ;  /* 0x0000000100117802 */ /* 0x000fe20000000f00 */
[----:B------:R-:W-:Y:S01]  /*0db0*/  IMAD.MOV.U32 R19, RZ, RZ, -0x1 ;  /* 0xffffffffff137424 */ /* 0x000fe200078e00ff */
[----:B------:R-:W-:Y:S02]  /*0dc0*/  MOV R8, 0xde0 ;  /* 0x00000de000087802 */ /* 0x000fe40000000f00 */
[----:B012---:R-:W-:Y:S05]  /*0dd0*/  CALL.REL.NOINC `($__internal_38_$__cuda_sm70_shflsync_bfly_p) ;  /* 0x0000059000007944 */ /* 0x007fea0003c00000 */
[----:B01----:R-:W-:Y:S05]  /*0de0*/  BRA `(.L_x_2009) ;  /* 0xfffffbc000007947 */ /* 0x003fea000383ffff */
.L_x_2005:
[----:B------:R-:W-:Y:S01]  /*0df0*/  HFMA2.MMA R14, -RZ, RZ, 0, 1.847743988037109375e-06 ;  /* 0x0000001fff0e7435 */ /* 0x000fe200000001ff */
[----:B------:R-:W-:Y:S01]  /*0e00*/  MOV R17, 0x2 ;  /* 0x0000000200117802 */ /* 0x000fe20000000f00 */
[----:B------:R-:W-:Y:S01]  /*0e10*/  IMAD.MOV.U32 R19, RZ, RZ, -0x1 ;  /* 0xffffffffff137424 */ /* 0x000fe200078e00ff */
[----:B------:R-:W-:-:S03]  /*0e20*/  MOV R8, 0xe40 ;  /* 0x00000e4000087802 */ /* 0x000fc60000000f00 */
[----:B0123--:R-:W-:Y:S05]  /*0e30*/  CALL.REL.NOINC `($__internal_38_$__cuda_sm70_shflsync_bfly_p) ;  /* 0x0000053000007944 */ /* 0x00ffea0003c00000 */
[----:B01----:R-:W-:Y:S01]  /*0e40*/  FADD.FTZ R18, R18, R14 ;  /* 0x0000000e12127221 */ /* 0x003fe20000010000 */
[----:B------:R-:W-:Y:S01]  /*0e50*/  HFMA2.MMA R14, -RZ, RZ, 0, 1.847743988037109375e-06 ;  /* 0x0000001fff0e7435 */ /* 0x000fe200000001ff */
[----:B------:R-:W-:Y:S01]  /*0e60*/  MOV R17, 0x4 ;  /* 0x0000000400117802 */ /* 0x000fe20000000f00 */
[----:B------:R-:W-:Y:S01]  /*0e70*/  IMAD.MOV.U32 R19, RZ, RZ, -0x1 ;  /* 0xffffffffff137424 */ /* 0x000fe200078e00ff */
[----:B------:R-:W-:-:S03]  /*0e80*/  MOV R8, 0xea0 ;  /* 0x00000ea000087802 */ /* 0x000fc60000000f00 */
[----:B------:R-:W-:Y:S05]  /*0e90*/  CALL.REL.NOINC `($__internal_38_$__cuda_sm70_shflsync_bfly_p) ;  /* 0x000004d000007944 */ /* 0x000fea0003c00000 */
[----:B01----:R-:W-:Y:S01]  /*0ea0*/  FADD.FTZ R18, R18, R14 ;  /* 0x0000000e12127221 */ /* 0x003fe20000010000 */
[----:B------:R-:W-:Y:S01]  /*0eb0*/  HFMA2.MMA R14, -RZ, RZ, 0, 1.847743988037109375e-06 ;  /* 0x0000001fff0e7435 */ /* 0x000fe200000001ff */
[----:B------:R-:W-:Y:S01]  /*0ec0*/  MOV R17, 0x8 ;  /* 0x0000000800117802 */ /* 0x000fe20000000f00 */
[----:B------:R-:W-:Y:S01]  /*0ed0*/  IMAD.MOV.U32 R19, RZ, RZ, -0x1 ;  /* 0xffffffffff137424 */ /* 0x000fe200078e00ff */
[----:B------:R-:W-:-:S03]  /*0ee0*/  MOV R8, 0xf00 ;  /* 0x00000f0000087802 */ /* 0x000fc60000000f00 */
[----:B------:R-:W-:Y:S05]  /*0ef0*/  CALL.REL.NOINC `($__internal_38_$__cuda_sm70_shflsync_bfly_p) ;  /* 0x0000047000007944 */ /* 0x000fea0003c00000 */
[----:B-1----:R-:W-:Y:S01]  /*0f00*/  FADD.FTZ R10, R18, R14 ;  /* 0x0000000e120a7221 */ /* 0x002fe20000010000 */
[----:B------:R-:W-:Y:S01]  /*0f10*/  HFMA2.MMA R14, -RZ, RZ, 0, 1.847743988037109375e-06 ;  /* 0x0000001fff0e7435 */ /* 0x000fe200000001ff */
[----:B0-----:R-:W-:Y:S01]  /*0f20*/  MOV R17, 0x10 ;  /* 0x0000001000117802 */ /* 0x001fe20000000f00 */
[----:B------:R-:W-:Y:S01]  /*0f30*/  IMAD.MOV.U32 R19, RZ, RZ, -0x1 ;  /* 0xffffffffff137424 */ /* 0x000fe200078e00ff */
[----:B------:R-:W-:-:S02]  /*0f40*/  MOV R8, 0xf70 ;  /* 0x00000f7000087802 */ /* 0x000fc40000000f00 */
[----:B------:R-:W-:Y:S02]  /*0f50*/  MOV R18, R10 ;  /* 0x0000000a00127202 */ /* 0x000fe40000000f00 */
[----:B------:R-:W-:Y:S05]  /*0f60*/  CALL.REL.NOINC `($__internal_38_$__cuda_sm70_shflsync_bfly_p) ;  /* 0x0000040000007944 */ /* 0x000fea0003c00000 */
[----:B0-----:R-:W-:Y:S01]  /*0f70*/  HFMA2.MMA R17, -RZ, RZ, 0, 5.9604644775390625e-08 ;  /* 0x00000001ff117435 */ /* 0x001fe200000001ff */
[----:B-1----:R-:W-:Y:S01]  /*0f80*/  MOV R13, R14 ;  /* 0x0000000e000d7202 */ /* 0x002fe20000000f00 */
[----:B------:R-:W-:Y:S01]  /*0f90*/  IMAD.MOV.U32 R18, RZ, RZ, R15 ;  /* 0x000000ffff127224 */ /* 0x000fe200078e000f */
[----:B------:R-:W-:Y:S01]  /*0fa0*/  MOV R14, 0x1f ;  /* 0x0000001f000e7802 */ /* 0x000fe20000000f00 */
[----:B------:R-:W-:Y:S01]  /*0fb0*/  IMAD.MOV.U32 R19, RZ, RZ, -0x1 ;  /* 0xffffffffff137424 */ /* 0x000fe200078e00ff */
[----:B------:R-:W-:Y:S02]  /*0fc0*/  MOV R8, 0xfe0 ;  /* 0x00000fe000087802 */ /* 0x000fe40000000f00 */
[----:B------:R-:W-:Y:S05]  /*0fd0*/  CALL.REL.NOINC `($__internal_38_$__cuda_sm70_shflsync_bfly_p) ;  /* 0x0000039000007944 */ /* 0x000fea0003c00000 */
[----:B0-----:R-:W-:Y:S01]  /*0fe0*/  HFMA2.MMA R17, -RZ, RZ, 0, 1.1920928955078125e-07 ;  /* 0x00000002ff117435 */ /* 0x001fe200000001ff */
[----:B-1----:R-:W-:Y:S01]  /*0ff0*/  FADD.FTZ R18, R15, R14 ;  /* 0x0000000e0f127221 */ /* 0x002fe20000010000 */
[----:B------:R-:W-:Y:S01]  /*1000*/  MOV R14, 0x1f ;  /* 0x0000001f000e7802 */ /* 0x000fe20000000f00 */
[----:B------:R-:W-:Y:S01]  /*1010*/  IMAD.MOV.U32 R19, RZ, RZ, -0x1 ;  /* 0xffffffffff137424 */ /* 0x000fe200078e00ff */
[----:B------:R-:W-:Y:S02]  /*1020*/  MOV R8, 0x1040 ;  /* 0x0000104000087802 */ /* 0x000fe40000000f00 */
[----:B------:R-:W-:Y:S05]  /*1030*/  CALL.REL.NOINC `($__internal_38_$__cuda_sm70_shflsync_bfly_p) ;  /* 0x0000033000007944 */ /* 0x000fea0003c00000 */
[----:B0-----:R-:W-:Y:S01]  /*1040*/  HFMA2.MMA R17, -RZ, RZ, 0, 2.384185791015625e-07 ;  /* 0x00000004ff117435 */ /* 0x001fe200000001ff */
[----:B-1----:R-:W-:Y:S01]  /*1050*/  FADD.FTZ R18, R18, R14 ;  /* 0x0000000e12127221 */ /* 0x002fe20000010000 */
[----:B------:R-:W-:Y:S01]  /*1060*/  MOV R14, 0x1f ;  /* 0x0000001f000e7802 */ /* 0x000fe20000000f00 */
[----:B------:R-:W-:Y:S01]  /*1070*/  IMAD.MOV.U32 R19, RZ, RZ, -0x1 ;  /* 0xffffffffff137424 */ /* 0x000fe200078e00ff */
[----:B------:R-:W-:-:S02]  /*1080*/  MOV R8, 0x10a0 ;  /* 0x000010a000087802 */ /* 0x000fc40000000f00 */
[----:B------:R-:W-:Y:S05]  /*1090*/  CALL.REL.NOINC `($__internal_38_$__cuda_sm70_shflsync_bfly_p) ;  /* 0x000002d000007944 */ /* 0x000fea0003c00000 */
[----:B0-----:R-:W-:Y:S01]  /*10a0*/  HFMA2.MMA R17, -RZ, RZ, 0, 4.76837158203125e-07 ;  /* 0x00000008ff117435 */ /* 0x001fe200000001ff */
[----:B-1----:R-:W-:Y:S01]  /*10b0*/  FADD.FTZ R18, R18, R14 ;  /* 0x0000000e12127221 */ /* 0x002fe20000010000 */
[----:B------:R-:W-:Y:S01]  /*10c0*/  MOV R14, 0x1f ;  /* 0x0000001f000e7802 */ /* 0x000fe20000000f00 */
[----:B------:R-:W-:Y:S01]  /*10d0*/  IMAD.MOV.U32 R19, RZ, RZ, -0x1 ;  /* 0xffffffffff137424 */ /* 0x000fe200078e00ff */
[----:B------:R-:W-:-:S02]  /*10e0*/  MOV R8, 0x1100 ;  /* 0x0000110000087802 */ /* 0x000fc40000000f00 */
[----:B------:R-:W-:Y:S05]  /*10f0*/  CALL.REL.NOINC `($__internal_38_$__cuda_sm70_shflsync_bfly_p) ;  /* 0x0000027000007944 */ /* 0x000fea0003c00000 */
[----:B-1----:R-:W-:Y:S01]  /*1100*/  FADD.FTZ R12, R18, R14 ;  /* 0x0000000e120c7221 */ /* 0x002fe20000010000 */
[----:B0-----:R-:W-:Y:S01]  /*1110*/  HFMA2.MMA R17, -RZ, RZ, 0, 9.5367431640625e-07 ;  /* 0x00000010ff117435 */ /* 0x001fe200000001ff */
[----:B------:R-:W-:Y:S01]  /*1120*/  MOV R14, 0x1f ;  /* 0x0000001f000e7802 */ /* 0x000fe20000000f00 */
[----:B------:R-:W-:Y:S01]  /*1130*/  IMAD.MOV.U32 R19, RZ, RZ, -0x1 ;  /* 0xffffffffff137424 */ /* 0x000fe200078e00ff */
[----:B------:R-:W-:-:S02]  /*1140*/  MOV R8, 0x1170 ;  /* 0x0000117000087802 */ /* 0x000fc40000000f00 */
[----:B------:R-:W-:Y:S02]  /*1150*/  MOV R18, R12 ;  /* 0x0000000c00127202 */ /* 0x000fe40000000f00 */
[----:B------:R-:W-:Y:S05]  /*1160*/  CALL.REL.NOINC `($__internal_38_$__cuda_sm70_shflsync_bfly_p) ;  /* 0x0000020000007944 */ /* 0x000fea0003c00000 */
[----:B-1----:R-:W-:Y:S01]  /*1170*/  MOV R15, R14 ;  /* 0x0000000e000f7202 */ /* 0x002fe20000000f00 */
[----:B------:R-:W-:Y:S01]  /*1180*/  HFMA2.MMA R14, -RZ, RZ, 0, 1.847743988037109375e-06 ;  /* 0x0000001fff0e7435 */ /* 0x000fe200000001ff */
[----:B0-----:R-:W-:Y:S01]  /*1190*/  MOV R18, R11 ;  /* 0x0000000b00127202 */ /* 0x001fe20000000f00 */
[----:B------:R-:W-:Y:S01]  /*11a0*/  IMAD.MOV.U32 R17, RZ, RZ, 0x1 ;  /* 0x00000001ff117424 */ /* 0x000fe200078e00ff */
[----:B------:R-:W-:Y:S02]  /*11b0*/  MOV R19, 0xffffffff ;  /* 0xffffffff00137802 */ /* 0x000fe40000000f00 */
[----:B------:R-:W-:Y:S02]  /*11c0*/  MOV R8, 0x11e0 ;  /* 0x000011e000087802 */ /* 0x000fe40000000f00 */
[----:B------:R-:W-:Y:S05]  /*11d0*/  CALL.REL.NOINC `($__internal_38_$__cuda_sm70_shflsync_bfly_p) ;  /* 0x0000019000007944 */ /* 0x000fea0003c00000 */
[----:B0-----:R-:W-:Y:S01]  /*11e0*/  HFMA2.MMA R17, -RZ, RZ, 0, 1.1920928955078125e-07 ;  /* 0x00000002ff117435 */ /* 0x001fe200000001ff */
[----:B-1----:R-:W-:Y:S01]  /*11f0*/  FADD.FTZ R18, R11, R14 ;  /* 0x0000000e0b127221 */ /* 0x002fe20000010000 */
[----:B------:R-:W-:Y:S01]  /*1200*/  MOV R19, 0xffffffff ;  /* 0xffffffff00137802 */ /* 0x000fe20000000f00 */
[----:B------:R-:W-:Y:S01]  /*1210*/  IMAD.MOV.U32 R14, RZ, RZ, 0x1f ;  /* 0x0000001fff0e7424 */ /* 0x000fe200078e00ff */
[----:B------:R-:W-:-:S02]  /*1220*/  MOV R8, 0x1240 ;  /* 0x0000124000087802 */ /* 0x000fc40000000f00 */
        /* <DEDUP_REMOVED lines=9> */
[----:B------:R-:W-:-:S02]  /*12c0*/  MOV R14, 0x1f ;  /* 0x0000001f000e7802 */ /* 0x000fc40000000f00 */
[----:B------:R-:W-:Y:S02]  /*12d0*/  MOV R19, 0xffffffff ;  /* 0xffffffff00137802 */ /* 0x000fe40000000f00 */
[----:B------:R-:W-:Y:S02]  /*12e0*/  MOV R8, 0x1300 ;  /* 0x0000130000087802 */ /* 0x000fe40000000f00 */
[----:B------:R-:W-:Y:S05]  /*12f0*/  CALL.REL.NOINC `($__internal_38_$__cuda_sm70_shflsync_bfly_p) ;  /* 0x0000007000007944 */ /* 0x000fea0003c00000 */
[----:B01----:R-:W-:Y:S01]  /*1300*/  FADD.FTZ R18, R18, R14 ;  /* 0x0000000e12127221 */ /* 0x003fe20000010000 */
[----:B------:R-:W-:Y:S01]  /*1310*/  HFMA2.MMA R14, -RZ, RZ, 0, 1.847743988037109375e-06 ;  /* 0x0000001fff0e7435 */ /* 0x000fe200000001ff */
[----:B------:R-:W-:Y:S01]  /*1320*/  IMAD.MOV.U32 R17, RZ, RZ, 0x10 ;  /* 0x00000010ff117424 */ /* 0x000fe200078e00ff */
[----:B------:R-:W-:Y:S02]  /*1330*/  MOV R19, 0xffffffff ;  /* 0xffffffff00137802 */ /* 0x000fe40000000f00 */
[----:B------:R-:W-:Y:S02]  /*1340*/  MOV R8, 0x1360 ;  /* 0x0000136000087802 */ /* 0x000fe40000000f00 */
[----:B------:R-:W-:Y:S05]  /*1350*/  CALL.REL.NOINC `($__internal_38_$__cuda_sm70_shflsync_bfly_p) ;  /* 0x0000001000007944 */ /* 0x000fea0003c00000 */
[----:B01----:R-:W-:Y:S05]  /*1360*/  BRA `(.L_x_2010) ;  /* 0xfffff7f000007947 */ /* 0x003fea000383ffff */
        .weak           $__internal_38_$__cuda_sm70_shflsync_bfly_p
        .type           $__internal_38_$__cuda_sm70_shflsync_bfly_p,@function
        .size           $__internal_38_$__cuda_sm70_shflsync_bfly_p,(.L_x_9768 - $__internal_38_$__cuda_sm70_shflsync_bfly_p)
$__internal_38_$__cuda_sm70_shflsync_bfly_p:
[----:B------:R-:W-:Y:S01]  /*1370*/  HFMA2.MMA R9, -RZ, RZ, 0, 0 ;  /* 0x00000000ff097435 */ /* 0x000fe200000001ff */
[----:B------:R-:W-:Y:S04]  /*1380*/  WARPSYNC R19 ;  /* 0x0000001300007348 */ /* 0x000fe80003800000 */
[----:B------:R0:W1:Y:S01]  /*1390*/  SHFL.BFLY PT, R14, R18, R17, R14 ;  /* 0x0c000011120e7389 */ /* 0x00006200000e000e */
[----:B------:R-:W-:Y:S05]  /*13a0*/  RET.REL.NODEC R8 `(_ZN10layer_norm22ln_bwd_finalize_kernelINS_22Kernel_traits_finalizeILj768E6__halfS2_S2_S2_fjLb1ELj1024ELj4ENS_18Kernel_traits_baseILj768ES2_S2_S2_S2_fjLj1024EEEEELb1ELb1EEEvNS_9BwdParamsE) ;  /* 0xffffec5008007950 */ /* 0x000fea0003c3ffff */
.L_x_2011:
        /* <DEDUP_REMOVED lines=13> */
.L_x_9768:


//--------------------- .text._ZN10layer_norm13ln_bwd_kernelINS_13Kernel_traitsI6__halfS2_S2_S2_fjLj768ELj1ELj4ELj1ELj16ENS_18Kernel_traits_baseILj768ES2_S2_S2_S2_fjLj128EEEEELb1ELb1ELb1ELb1EEEvNS_9BwdParamsE --------------------------
	.section	.text._ZN10layer_norm13ln_bwd_kernelINS_13Kernel_traitsI6__halfS2_S2_S2_fjLj768ELj1ELj4ELj1ELj16ENS_18Kernel_traits_baseILj768ES2_S2_S2_S2_fjLj128EEEEELb1ELb1ELb1ELb1EEEvNS_9BwdParamsE,"ax",@progbits
	.sectioninfo	@"SHI_REGISTERS=229"
	.align	128
        .global         _ZN10layer_norm13ln_bwd_kernelINS_13Kernel_traitsI6__halfS2_S2_S2_fjLj768ELj1ELj4ELj1ELj16ENS_18Kernel_traits_baseILj768ES2_S2_S2_S2_fjLj128EEEEELb1ELb1ELb1ELb1EEEvNS_9BwdParamsE
        .type           _ZN10layer_norm13ln_bwd_kernelINS_13Kernel_traitsI6__halfS2_S2_S2_fjLj768ELj1ELj4ELj1ELj16ENS_18Kernel_traits_baseILj768ES2_S2_S2_S2_fjLj128EEEEELb1ELb1ELb1ELb1EEEvNS_9BwdParamsE,@function
        .size           _ZN10layer_norm13ln_bwd_kernelINS_13Kernel_traitsI6__halfS2_S2_S2_fjLj768ELj1ELj4ELj1ELj16ENS_18Kernel_traits_baseILj768ES2_S2_S2_S2_fjLj128EEEEELb1ELb1ELb1ELb1EEEvNS_9BwdParamsE,(.L_x_9769 - _ZN10layer_norm13ln_bwd_kernelINS_13Kernel_traitsI6__halfS2_S2_S2_fjLj768ELj1ELj4ELj1ELj16ENS_18Kernel_traits_baseILj768ES2_S2_S2_S2_fjLj128EEEEELb1ELb1ELb1ELb1EEEvNS_9BwdParamsE)
        .other          _ZN10layer_norm13ln_bwd_kernelINS_13Kernel_traitsI6__halfS2_S2_S2_fjLj768ELj1ELj4ELj1ELj16ENS_18Kernel_traits_baseILj768ES2_S2_S2_S2_fjLj128EEEEELb1ELb1ELb1ELb1EEEvNS_9BwdParamsE,@"STO_CUDA_ENTRY STV_DEFAULT"
_ZN10layer_norm13ln_bwd_kernelINS_13Kernel_traitsI6__halfS2_S2_S2_fjLj768ELj1ELj4ELj1ELj16ENS_18Kernel_traits_baseILj768ES2_S2_S2_S2_fjLj128EEEEELb1ELb1ELb1ELb1EEEvNS_9BwdParamsE:
.text._ZN10layer_norm13ln_bwd_kernelINS_13Kernel_traitsI6__halfS2_S2_S2_fjLj768ELj1ELj4ELj1ELj16ENS_18Kernel_traits_baseILj768ES2_S2_S2_S2_fjLj128EEEEELb1ELb1ELb1ELb1EEEvNS_9BwdParamsE:
        /* <DEDUP_REMOVED lines=54> */
.L_x_2013:
        /* <DEDUP_REMOVED lines=65> */
[----:B0-----:R-:W-:Y:S02]  /*0770*/  CS2R R14, SRZ ;  /* 0x00000000000e7805 */ /* 0x001fe4000001ff00 */
.L_x_2144:
        /* <DEDUP_REMOVED lines=44> */
.L_x_2016:
[----:B-1----:R-:W-:Y:S01]  /*0a40*/  IADD3 R104, R130, -0x1, RZ ;  /* 0xffffffff82687810 */ /* 0x002fe20007ffe0ff */
[----:B------:R-:W-:Y:S01]  /*0a50*/  IMAD.WIDE.U32 R112, R173, R129, c[0x0][0x188] ;  /* 0x00006200ad707625 */ /* 0x000fe200078e0081 */
[----:B------:R0:W2:Y:S03]  /*0a60*/  LDG.E R182, [R2.64] ;  /* 0x0000000402b67981 */ /* 0x0000a6000c1e1900 */
[----:B------:R-:W-:-:S02]  /*0a70*/  IMAD R104, R104, c[0x0][0x168], RZ ;  /* 0x00005a0068687a24 */ /* 0x000fc400078e02ff */
[----:B------:R-:W3:Y:S03]  /*0a80*/  LDG.E.128 R112, [R112.64] ;  /* 0x0000000470707981 */ /* 0x000ee6000c1e1d00 */
[----:B------:R-:W-:-:S04]  /*0a90*/  SHF.R.S32.HI R105, RZ, 0x1f, R104 ;  /* 0x0000001fff697819 */ /* 0x000fc80000011468 */
        /* <DEDUP_REMOVED lines=20> */
[----:B------:R-:W-:Y:S02]  /*0be0*/  @P2 LEA.HI.SX32 R130, R128, R169, 0x1d ;  /* 0x000000a980822211 */ /* 0x000fe400078feaff */
[----:B------:R-:W-:Y:S02]  /*0bf0*/  MOV R129, 0x8 ;  /* 0x0000000800817802 */ /* 0x000fe40000000f00 */
        /* <DEDUP_REMOVED lines=15> */
[--C-:B---3--:R-:W-:Y:S02]  /*0cf0*/  HADD2.F32 R179, -RZ, R114.reuse.H1_H1 ;  /* 0x30000072ffb37230 */ /* 0x108fe40000004100 */
[----:B-1----:R-:W-:Y:S02]  /*0d00*/  HADD2.F32 R135, -RZ, R114.H0_H0 ;  /* 0x20000072ff877230 */ /* 0x002fe40000004100 */
[----:B------:R-:W-:Y:S01]  /*0d10*/  HADD2.F32 R195, -RZ, R115.H0_H0 ;  /* 0x20000073ffc37230 */ /* 0x000fe20000004100 */
[----:B------:R-:W-:Y:S01]  /*0d20*/  FADD.FTZ R206, -R226, R179 ;  /* 0x000000b3e2ce7221 */ /* 0x000fe20000010100 */
[--C-:B----4-:R-:W-:Y:S02]  /*0d30*/  HADD2.F32 R175, -RZ, R104.reuse.H0_H0 ;  /* 0x20000068ffaf7230 */ /* 0x110fe40000004100 */
[----:B------:R-:W-:Y:S02]  /*0d40*/  HADD2.F32 R176, -RZ, R104.H1_H1 ;  /* 0x30000068ffb07230 */ /* 0x000fe40000004100 */
[----:B------:R-:W-:-:S02]  /*0d50*/  HADD2.F32 R178, -RZ, R106.H1_H1 ;  /* 0x3000006affb27230 */ /* 0x000fc40000004100 */
[----:B0-----:R-:W-:Y:S02]  /*0d60*/  HADD2.F32 R136, -RZ, R105.H0_H0 ;  /* 0x20000069ff887230 */ /* 0x001fe40000004100 */
[--C-:B------:R-:W-:Y:S02]  /*0d70*/  HADD2.F32 R181, -RZ, R109.reuse.H0_H0 ;  /* 0x2000006dffb57230 */ /* 0x100fe40000004100 */
[----:B------:R-:W-:Y:S01]  /*0d80*/  HADD2.F32 R184, -RZ, R109.H1_H1 ;  /* 0x3000006dffb87230 */ /* 0x000fe20000004100 */
[C---:B------:R-:W-:Y:S01]  /*0d90*/  FADD.FTZ R176, -R226.reuse, R176 ;  /* 0x000000b0e2b07221 */ /* 0x040fe20000010100 */
[--C-:B------:R-:W-:Y:S02]  /*0da0*/  HADD2.F32 R183, -RZ, R110.reuse.H0_H0 ;  /* 0x2000006effb77230 */ /* 0x100fe40000004100 */
[----:B------:R-:W-:Y:S01]  /*0db0*/  HADD2.F32 R186, -RZ, R110.H1_H1 ;  /* 0x3000006effba7230 */ /* 0x000fe20000004100 */
[----:B------:R-:W-:Y:S01]  /*0dc0*/  FADD.FTZ R110, -R226, R175 ;  /* 0x000000afe26e7221 */ /* 0x000fe20000010100 */
[----:B------:R-:W-:-:S02]  /*0dd0*/  HADD2.F32 R109, -RZ, R112.H0_H0 ;  /* 0x20000070ff6d7230 */ /* 0x000fc40000004100 */
[----:B------:R-:W-:Y:S02]  /*0de0*/  HADD2.F32 R137, -RZ, R105.H1_H1 ;  /* 0x30000069ff897230 */ /* 0x000fe40000004100 */
[----:B------:R-:W-:Y:S02]  /*0df0*/  HADD2.F32 R191, -RZ, R108.H0_H0 ;  /* 0x2000006cffbf7230 */ /* 0x000fe40000004100 */
[----:B------:R-:W-:Y:S02]  /*0e00*/  HADD2.F32 R177, -RZ, R106.H0_H0 ;  /* 0x2000006affb17230 */ /* 0x000fe40000004100 */
[--C-:B------:R-:W-:Y:S02]  /*0e10*/  HADD2.F32 R134, -RZ, R107.reuse.H0_H0 ;  /* 0x2000006bff867230 */ /* 0x100fe40000004100 */
[----:B------:R-:W-:Y:S02]  /*0e20*/  HADD2.F32 R132, -RZ, R107.H1_H1 ;  /* 0x3000006bff847230 */ /* 0x000fe40000004100 */
[----:B------:R-:W-:-:S02]  /*0e30*/  HADD2.F32 R185, -RZ, R111.H0_H0 ;  /* 0x2000006fffb97230 */ /* 0x000fc40000004100 */
[----:B------:R-:W-:Y:S02]  /*0e40*/  HADD2.F32 R188, -RZ, R111.H1_H1 ;  /* 0x3000006fffbc7230 */ /* 0x000fe40000004100 */
[--C-:B------:R-:W-:Y:S02]  /*0e50*/  HADD2.F32 R107, -RZ, R118.reuse.H0_H0 ;  /* 0x20000076ff6b7230 */ /* 0x100fe40000004100 */
[----:B------:R-:W-:Y:S01]  /*0e60*/  HADD2.F32 R106, -RZ, R118.H1_H1 ;  /* 0x30000076ff6a7230 */ /* 0x000fe20000004100 */
[C---:B------:R-:W-:Y:S01]  /*0e70*/  FADD.FTZ R118, -R226.reuse, R178 ;  /* 0x000000b2e2767221 */ /* 0x040fe20000010100 */
[----:B------:R-:W-:Y:S01]  /*0e80*/  HADD2.F32 R108, -RZ, R108.H1_H1 ;  /* 0x3000006cff6c7230 */ /* 0x000fe20000004100 */
[C---:B------:R-:W-:Y:S01]  /*0e90*/  FADD.FTZ R182, -R226.reuse, R109 ;  /* 0x0000006de2b67221 */ /* 0x040fe20000010100 */
[----:B------:R-:W-:Y:S01]  /*0ea0*/  HADD2.F32 R111, -RZ, R112.H1_H1 ;  /* 0x30000070ff6f7230 */ /* 0x000fe20000004100 */
[C---:B------:R-:W-:Y:S01]  /*0eb0*/  FADD.FTZ R112, -R226.reuse, R136 ;  /* 0x00000088e2707221 */ /* 0x040fe20000010100 */
[----:B------:R-:W-:Y:S01]  /*0ec0*/  HADD2.F32 R198, -RZ, R122.H0_H0 ;  /* 0x2000007affc67230 */ /* 0x000fe20000004100 */
[C---:B------:R-:W-:Y:S01]  /*0ed0*/  FMUL.FTZ R179, R171.reuse, R110 ;  /* 0x0000006eabb37220 */ /* 0x040fe20000410000 */
[----:B------:R-:W-:Y:S01]  /*0ee0*/  HADD2.F32 R133, -RZ, R113.H0_H0 ;  /* 0x20000071ff857230 */ /* 0x000fe20000004100 */
[----:B------:R-:W-:Y:S01]  /*0ef0*/  FMUL.FTZ R178, R171, R176 ;  /* 0x000000b0abb27220 */ /* 0x000fe20000410000 */
[--C-:B------:R-:W-:Y:S01]  /*0f00*/  HADD2.F32 R187, -RZ, R116.reuse.H0_H0 ;  /* 0x20000074ffbb7230 */ /* 0x100fe20000004100 */
[----:B------:R-:W-:Y:S01]  /*0f10*/  FADD.FTZ R114, -R226, R137 ;  /* 0x00000089e2727221 */ /* 0x000fe20000010100 */
[----:B------:R-:W-:Y:S01]  /*0f20*/  HADD2.F32 R190, -RZ, R116.H1_H1 ;  /* 0x30000074ffbe7230 */ /* 0x000fe20000004100 */
[----:B------:R-:W-:Y:S01]  /*0f30*/  FMUL.FTZ R109, R168, R191 ;  /* 0x000000bfa86d7220 */ /* 0x000fe20000410000 */
[--C-:B------:R-:W-:Y:S01]  /*0f40*/  HADD2.F32 R189, -RZ, R117.reuse.H0_H0 ;  /* 0x20000075ffbd7230 */ /* 0x100fe20000004100 */
[----:B------:R-:W-:Y:S01]  /*0f50*/  FADD.FTZ R116, -R226, R177 ;  /* 0x000000b1e2747221 */ /* 0x000fe20000010100 */
[----:B------:R-:W-:-:S02]  /*0f60*/  HADD2.F32 R192, -RZ, R117.H1_H1 ;  /* 0x30000075ffc07230 */ /* 0x000fc40000004100 */
[--C-:B------:R-:W-:Y:S02]  /*0f70*/  HADD2.F32 R105, -RZ, R119.reuse.H0_H0 ;  /* 0x20000077ff697230 */ /* 0x100fe40000004100 */
[----:B------:R-:W-:Y:S02]  /*0f80*/  HADD2.F32 R104, -RZ, R119.H1_H1 ;  /* 0x30000077ff687230 */ /* 0x000fe40000004100 */
[----:B------:R-:W-:Y:S02]  /*0f90*/  HADD2.F32 R197, -RZ, R121.H0_H0 ;  /* 0x20000079ffc57230 */ /* 0x000fe40000004100 */
[----:B------:R-:W-:Y:S01]  /*0fa0*/  HADD2.F32 R200, -RZ, R123.H0_H0 ;  /* 0x2000007bffc87230 */ /* 0x000fe20000004100 */
[----:B------:R-:W-:Y:S01]  /*0fb0*/  FMUL.FTZ R177, R171, R112 ;  /* 0x00000070abb17220 */ /* 0x000fe20000410000 */
[--C-:B------:R-:W-:Y:S01]  /*0fc0*/  HADD2.F32 R117, -RZ, R120.reuse.H0_H0 ;  /* 0x20000078ff757230 */ /* 0x100fe20000004100 */
[----:B------:R-:W-:Y:S01]  /*0fd0*/  FFMA.FTZ R4, R179, R191, R4 ;  /* 0x000000bfb3047223 */ /* 0x000fe20000010004 */
[----:B------:R-:W-:Y:S01]  /*0fe0*/  HADD2.F32 R119, -RZ, R120.H1_H1 ;  /* 0x30000078ff777230 */ /* 0x000fe20000004100 */
[----:B------:R-:W-:Y:S01]  /*0ff0*/  FADD.FTZ R120, -R226, R134 ;  /* 0x00000086e2787221 */ /* 0x000fe20000010100 */
[----:B------:R-:W-:Y:S01]  /*1000*/  HADD2.F32 R199, -RZ, R122.H1_H1 ;  /* 0x3000007affc77230 */ /* 0x000fe20000004100 */
[----:B------:R-:W-:-:S02]  /*1010*/  FADD.FTZ R28, R28, R191 ;  /* 0x000000bf1c1c7221 */ /* 0x000fc40000010000 */
[----:B------:R-:W-:Y:S02]  /*1020*/  FFMA.FTZ R5, R178, R108, R5 ;  /* 0x0000006cb2057223 */ /* 0x000fe40000010005 */
[----:B------:R-:W-:Y:S01]  /*1030*/  FADD.FTZ R29, R29, R108 ;  /* 0x0000006c1d1d7221 */ /* 0x000fe20000010000 */
[----:B------:R-:W-:Y:S01]  /*1040*/  HADD2.F32 R123, -RZ, R123.H1_H1 ;  /* 0x3000007bff7b7230 */ /* 0x000fe20000004100 */
[C---:B------:R-:W-:Y:S01]  /*1050*/  FADD.FTZ R122, -R226.reuse, R132 ;  /* 0x00000084e27a7221 */ /* 0x040fe20000010100 */
[--C-:B------:R-:W-:Y:S01]  /*1060*/  HADD2.F32 R137, -RZ, R125.reuse.H0_H0 ;  /* 0x2000007dff897230 */ /* 0x100fe20000004100 */
[C---:B------:R-:W-:Y:S01]  /*1070*/  FADD.FTZ R204, -R226.reuse, R135 ;  /* 0x00000087e2cc7221 */ /* 0x040fe20000010100 */
[--C-:B------:R-:W-:Y:S01]  /*1080*/  HADD2.F32 R135, -RZ, R126.reuse.H0_H0 ;  /* 0x2000007eff877230 */ /* 0x100fe20000004100 */
[C---:B------:R-:W-:Y:S01]  /*1090*/  FADD.FTZ R208, -R226.reuse, R195 ;  /* 0x000000c3e2d07221 */ /* 0x040fe20000010100 */
[----:B------:R-:W-:Y:S01]  /*10a0*/  HADD2.F32 R136, -RZ, R126.H1_H1 ;  /* 0x3000007eff887230 */ /* 0x000fe20000004100 */
[----:B------:R-:W-:Y:S01]  /*10b0*/  FADD.FTZ R220, -R226, R198 ;  /* 0x000000c6e2dc7221 */ /* 0x000fe20000010100 */
[----:B------:R-:W-:Y:S01]  /*10c0*/  HADD2.F32 R198, -RZ, R125.H1_H1 ;  /* 0x3000007dffc67230 */ /* 0x000fe20000004100 */
[----:B------:R-:W-:-:S02]  /*10d0*/  FMUL.FTZ R176, R171, R114 ;  /* 0x00000072abb07220 */ /* 0x000fc40000410000 */
[----:B------:R-:W-:Y:S02]  /*10e0*/  FMUL.FTZ R108, R167, R108 ;  /* 0x0000006ca76c7220 */ /* 0x000fe40000410000 */
[----:B------:R-:W-:Y:S01]  /*10f0*/  FADD.FTZ R191, RZ, R109 ;  /* 0x0000006dffbf7221 */ /* 0x000fe20000010000 */
[--C-:B------:R-:W-:Y:S01]  /*1100*/  HADD2.F32 R134, -RZ, R127.reuse.H1_H1 ;  /* 0x3000007fff867230 */ /* 0x100fe20000004100 */
[C---:B------:R-:W-:Y:S01]  /*1110*/  FADD.FTZ R196, -R226.reuse, R133 ;  /* 0x00000085e2c47221 */ /* 0x040fe20000010100 */
[----:B------:R-:W-:Y:S01]  /*1120*/  HADD2.F32 R133, -RZ, R127.H0_H0 ;  /* 0x2000007fff857230 */ /* 0x000fe20000004100 */
[----:B------:R-:W-:Y:S02]  /*1130*/  FMUL.FTZ R175, R171, R116 ;  /* 0x00000074abaf7220 */ /* 0x000fe40000410000 */
[----:B------:R-:W-:Y:S02]  /*1140*/  FFMA.FTZ R195, R179, R109, RZ ;  /* 0x0000006db3c37223 */ /* 0x000fe400000100ff */
[----:B------:R-:W-:-:S02]  /*1150*/  FADD.FTZ R194, -R226, R111 ;  /* 0x0000006fe2c27221 */ /* 0x000fc40000010100 */
[C---:B------:R-:W-:Y:S01]  /*1160*/  FADD.FTZ R216, -R226.reuse, R197 ;  /* 0x000000c5e2d87221 */ /* 0x040fe20000010100 */
[--C-:B------:R-:W-:Y:S01]  /*1170*/  HADD2.F32 R197, -RZ, R124.reuse.H0_H0 ;  /* 0x2000007cffc57230 */ /* 0x100fe20000004100 */
[----:B------:R-:W-:Y:S01]  /*1180*/  FADD.FTZ R224, -R226, R200 ;  /* 0x000000c8e2e07221 */ /* 0x000fe20000010100 */
[----:B------:R-:W-:Y:S01]  /*1190*/  HADD2.F32 R200, -RZ, R124.H1_H1 ;  /* 0x3000007cffc87230 */ /* 0x000fe20000004100 */
[C---:B------:R-:W-:Y:S02]  /*11a0*/  FMUL.FTZ R126, R171.reuse, R118 ;  /* 0x00000076ab7e7220 */ /* 0x040fe40000410000 */
[C---:B------:R-:W-:Y:S02]  /*11b0*/  FMUL.FTZ R125, R171.reuse, R182 ;  /* 0x000000b6ab7d7220 */ /* 0x040fe40000410000 */
[----:B------:R-:W-:Y:S02]  /*11c0*/  FMUL.FTZ R127, R171, R120 ;  /* 0x00000078ab7f7220 */ /* 0x000fe40000410000 */
[----:B------:R-:W-:-:S02]  /*11d0*/  FFMA.FTZ R6, R177, R181, R6 ;  /* 0x000000b5b1067223 */ /* 0x000fc40000010006 */
[----:B------:R-:W-:Y:S02]  /*11e0*/  FADD.FTZ R30, R30, R181 ;  /* 0x000000b51e1e7221 */ /* 0x000fe40000010000 */
[----:B------:R-:W-:Y:S02]  /*11f0*/  FMUL.FTZ R182, R166, R181 ;  /* 0x000000b5a6b67220 */ /* 0x000fe40000410000 */
[----:B------:R-:W-:Y:S02]  /*1200*/  FMUL.FTZ R124, R171, R122 ;  /* 0x0000007aab7c7220 */ /* 0x000fe40000410000 */
[-C--:B------:R-:W-:Y:S02]  /*1210*/  FFMA.FTZ R7, R176, R184.reuse, R7 ;  /* 0x000000b8b0077223 */ /* 0x080fe40000010007 */
[----:B------:R-:W-:Y:S02]  /*1220*/  FADD.FTZ R31, R31, R184 ;  /* 0x000000b81f1f7221 */ /* 0x000fe40000010000 */
[----:B------:R-:W-:-:S02]  /*1230*/  FMUL.FTZ R181, R165, R184 ;  /* 0x000000b8a5b57220 */ /* 0x000fc40000410000 */
[----:B------:R-:W-:Y:S02]  /*1240*/  FADD.FTZ R191, R191, R108 ;  /* 0x0000006cbfbf7221 */ /* 0x000fe40000010000 */
[-C--:B------:R-:W-:Y:S02]  /*1250*/  FFMA.FTZ R8, R175, R183.reuse, R8 ;  /* 0x000000b7af087223 */ /* 0x080fe40000010008 */
[----:B------:R-:W-:Y:S02]  /*1260*/  FADD.FTZ R32, R32, R183 ;  /* 0x000000b720207221 */ /* 0x000fe40000010000 */
[----:B------:R-:W-:Y:S02]  /*1270*/  FMUL.FTZ R184, R164, R183 ;  /* 0x000000b7a4b87220 */ /* 0x000fe40000410000 */
[----:B------:R-:W-:Y:S02]  /*1280*/  FFMA.FTZ R195, R178, R108, R195 ;  /* 0x0000006cb2c37223 */ /* 0x000fe400000100c3 */
[----:B------:R-:W-:-:S02]  /*1290*/  FADD.FTZ R132, -R226, R123 ;  /* 0x0000007be2847221 */ /* 0x000fc40000010100 */
[----:B------:R-:W-:Y:S02]  /*12a0*/  FMUL.FTZ R122, R171, R194 ;  /* 0x000000c2ab7a7220 */ /* 0x000fe40000410000 */
        /* <DEDUP_REMOVED lines=21> */
[----:B------:R-:W-:Y:S01]  /*1400*/  HADD2.F32 R113, -RZ, R113.H1_H1 ;  /* 0x30000071ff717230 */ /* 0x000fe20000004100 */
[----:B------:R-:W-:Y:S02]  /*1410*/  FADD.FTZ R189, R194, R181 ;  /* 0x000000b5c2bd7221 */ /* 0x000fe40000010000 */
[----:B------:R-:W-:Y:S01]  /*1420*/  FFMA.FTZ R195, R176, R181, R195 ;  /* 0x000000b5b0c37223 */ /* 0x000fe200000100c3 */
[----:B------:R-:W-:Y:S01]  /*1430*/  HADD2.F32 R121, -RZ, R121.H1_H1 ;  /* 0x30000079ff797230 */ /* 0x000fe20000004100 */
[----:B------:R-:W-:-:S02]  /*1440*/  FADD.FTZ R194, R189, R184 ;  /* 0x000000b8bdc27221 */ /* 0x000fc40000010000 */
[----:B------:R-:W-:Y:S02]  /*1450*/  FFMA.FTZ R195, R175, R184, R195 ;  /* 0x000000b8afc37223 */ /* 0x000fe400000100c3 */
[----:B------:R-:W-:Y:S02]  /*1460*/  FADD.FTZ R202, -R226, R113 ;  /* 0x00000071e2ca7221 */ /* 0x000fe40000010100 */
[----:B------:R-:W-:Y:S02]  /*1470*/  FADD.FTZ R191, R194, R183 ;  /* 0x000000b7c2bf7221 */ /* 0x000fe40000010000 */
[----:B------:R-:W-:Y:S02]  /*1480*/  FFMA.FTZ R195, R126, R183, R195 ;  /* 0x000000b77ec37223 */ /* 0x000fe400000100c3 */
[----:B------:R-:W-:Y:S02]  /*1490*/  FADD.FTZ R218, -R226, R121 ;  /* 0x00000079e2da7221 */ /* 0x000fe40000010100 */
[----:B------:R-:W-:-:S02]  /*14a0*/  FMUL.FTZ R120, R171, R202 ;  /* 0x000000caab787220 */ /* 0x000fc40000410000 */
[----:B------:R-:W-:Y:S02]  /*14b0*/  FMUL.FTZ R121, R171, R204 ;  /* 0x000000ccab797220 */ /* 0x000fe40000410000 */
[----:B------:R-:W-:Y:S02]  /*14c0*/  FADD.FTZ R194, R191, R186 ;  /* 0x000000babfc27221 */ /* 0x000fe40000010000 */
[----:B------:R-:W-:Y:S02]  /*14d0*/  FFMA.FTZ R195, R127, R186, R195 ;  /* 0x000000ba7fc37223 */ /* 0x000fe400000100c3 */
[-C--:B------:R-:W-:Y:S02]  /*14e0*/  FFMA.FTZ R15, R120, R192.reuse, R15 ;  /* 0x000000c0780f7223 */ /* 0x080fe4000001000f */
[----:B------:R-:W-:Y:S02]  /*14f0*/  FADD.FTZ R39, R39, R192 ;  /* 0x000000c027277221 */ /* 0x000fe40000010000 */
[----:B------:R-:W-:-:S02]  /*1500*/  FMUL.FTZ R189, R149, R192 ;  /* 0x000000c095bd7220 */ /* 0x000fc40000410000 */
[----:B------:R-:W-:Y:S02]  /*1510*/  FMUL.FTZ R118, R171, R206 ;  /* 0x000000ceab767220 */ /* 0x000fe40000410000 */
[-C--:B------:R-:W-:Y:S02]  /*1520*/  FFMA.FTZ R16, R121, R107.reuse, R16 ;  /* 0x0000006b79107223 */ /* 0x080fe40000010010 */
[----:B------:R-:W-:Y:S02]  /*1530*/  FADD.FTZ R40, R40, R107 ;  /* 0x0000006b28287221 */ /* 0x000fe40000010000 */
[----:B------:R-:W-:Y:S02]  /*1540*/  FMUL.FTZ R192, R148, R107 ;  /* 0x0000006b94c07220 */ /* 0x000fe40000410000 */
[----:B------:R-:W-:Y:S02]  /*1550*/  FADD.FTZ R107, R194, R185 ;  /* 0x000000b9c26b7221 */ /* 0x000fe40000010000 */
[----:B------:R-:W-:-:S02]  /*1560*/  FFMA.FTZ R195, R124, R185, R195 ;  /* 0x000000b97cc37223 */ /* 0x000fc400000100c3 */
[----:B------:R-:W-:Y:S02]  /*1570*/  FADD.FTZ R214, -R226, R119 ;  /* 0x00000077e2d67221 */ /* 0x000fe40000010100 */
[----:B------:R-:W-:Y:S02]  /*1580*/  FMUL.FTZ R119, R171, R208 ;  /* 0x000000d0ab777220 */ /* 0x000fe40000410000 */
[-C--:B------:R-:W-:Y:S02]  /*1590*/  FFMA.FTZ R17, R118, R106.reuse, R17 ;  /* 0x0000006a76117223 */ /* 0x080fe40000010011 */
[----:B------:R-:W-:Y:S02]  /*15a0*/  FADD.FTZ R41, R41, R106 ;  /* 0x0000006a29297221 */ /* 0x000fe40000010000 */
[----:B------:R-:W-:Y:S02]  /*15b0*/  FMUL.FTZ R191, R147, R106 ;  /* 0x0000006a93bf7220 */ /* 0x000fe40000410000 */
[----:B------:R-:W-:Y:S01]  /*15c0*/  FADD.FTZ R106, R107, R188 ;  /* 0x000000bc6b6a7221 */ /* 0x000fe20000010000 */
[----:B------:R-:W-:Y:S01]  /*15d0*/  HADD2.F32 R115, -RZ, R115.H1_H1 ;  /* 0x30000073ff737230 */ /* 0x000fe20000004100 */
        /* <DEDUP_REMOVED lines=30> */
[----:B------:R-:W-:-:S02]  /*17c0*/  FMUL.FTZ R197, R143, R200 ;  /* 0x000000c88fc57220 */ /* 0x000fc40000410000 */
[----:B------:R-:W-:Y:S02]  /*17d0*/  FFMA.FTZ R105, R117, R196, R107 ;  /* 0x000000c475697223 */ /* 0x000fe4000001006b */
[----:B------:R-:W-:Y:S02]  /*17e0*/  FFMA.FTZ R21, R114, R200, R21 ;  /* 0x000000c872157223 */ /* 0x000fe40000010015 */
[----:B------:R-:W-:Y:S02]  /*17f0*/  FADD.FTZ R73, R73, R200 ;  /* 0x000000c849497221 */ /* 0x000fe40000010000 */
        /* <DEDUP_REMOVED lines=9> */
[----:B------:R-:W-:Y:S02]  /*1890*/  FFMA.FTZ R23, R112, R198, R23 ;  /* 0x000000c670177223 */ /* 0x000fe40000010017 */
[----:B------:R-:W-:Y:S02]  /*18a0*/  FADD.FTZ R75, R75, R198 ;  /* 0x000000c64b4b7221 */ /* 0x000fe40000010000 */
        /* <DEDUP_REMOVED lines=26> */
[----:B------:R-:W-:Y:S02]  /*1a50*/  FADD.FTZ R107, R107, R204 ;  /* 0x000000cc6b6b7221 */ /* 0x000fe40000010000 */
[----:B------:R-:W-:-:S02]  /*1a60*/  FFMA.FTZ R106, R203, R204, R105 ;  /* 0x000000cccb6a7223 */ /* 0x000fc40000010069 */
.L_x_2017:
[----:B0-----:R-:W-:Y:S05]  /*1a70*/  BSYNC B1 ;  /* 0x0000000000017941 */ /* 0x001fea0003800000 */
.L_x_2015:
        /* <DEDUP_REMOVED lines=8> */
.L_x_2145:
        /* <DEDUP_REMOVED lines=18> */
.L_x_2146:
        /* <DEDUP_REMOVED lines=24> */
.L_x_2021:
        /* <DEDUP_REMOVED lines=11> */
.L_x_2022:
[----:B------:R-:W-:Y:S05]  /*1e50*/  BSYNC B1 ;  /* 0x0000000000017941 */ /* 0x000fea0003800000 */
.L_x_2020:
[----:B------:R-:W-:Y:S01]  /*1e60*/  ISETP.NE.U32.AND P0, PT, RZ, c[0x0][0x258], PT ;  /* 0x00009600ff007a0c */ /* 0x000fe20003f05070 */
[----:B------:R-:W-:Y:S03]  /*1e70*/  BSSY B1, `(.L_x_2023) ;  /* 0x000000f000017945 */ /* 0x000fe60003800000 */
[----:B------:R-:W-:-:S13]  /*1e80*/  ISETP.NE.AND.EX P0, PT, RZ, c[0x0][0x25c], PT, P0 ;  /* 0x00009700ff007a0c */ /* 0x000fda0003f05300 */
[----:B------:R-:W-:Y:S01]  /*1e90*/  @P0 F2FP.PACK_AB R105, RZ, R104 ;  /* 0x00000068ff69023e */ /* 0x000fe200000000ff */
[----:B------:R-:W-:Y:S05]  /*1ea0*/  @!P2 BRA `(.L_x_2024) ;  /* 0x000000b00000a947 */ /* 0x000fea0003800000 */
[----:B------:R-:W-:Y:S01]  /*1eb0*/  LOP3.LUT P4, RZ, R207, 0xff, RZ, 0xc0, !PT ;  /* 0x000000ffcfff7812 */ /* 0x000fe2000788c0ff */
[----:B------:R-:W-:Y:S01]  /*1ec0*/  FMUL.FTZ R104, R104, c[0x0][0x1ec] ;  /* 0x00007b0068687a20 */ /* 0x000fe20000410000 */
[----:B------:R-:W-:-:S03]  /*1ed0*/  CS2R R106, SRZ ;  /* 0x00000000006a7805 */ /* 0x000fc6000001ff00 */
[----:B------:R-:W-:-:S08]  /*1ee0*/  FMUL.FTZ R137, R104, c[0x0][0x1e8] ;  /* 0x00007a0068897a20 */ /* 0x000fd00000410000 */
[----:B------:R-:W-:Y:S02]  /*1ef0*/  @P4 HADD2.F32 R135, -RZ, R152.H0_H0 ;  /* 0x20000098ff874230 */ /* 0x000fe40000004100 */
[----:B-----5:R-:W-:-:S03]  /*1f00*/  @P4 HADD2.F32 R104, -RZ, R92.H0_H0 ;  /* 0x2000005cff684230 */ /* 0x020fc60000004100 */
[C---:B------:R-:W-:Y:S02]  /*1f10*/  @P4 FMUL.FTZ R106, R137.reuse, R135 ;  /* 0x00000087896a4220 */ /* 0x040fe40000410000 */
[----:B------:R-:W-:-:S03]  /*1f20*/  @P4 FMUL.FTZ R107, R137, R104 ;  /* 0x00000068896b4220 */ /* 0x000fc60000410000 */
[----:B------:R-:W-:Y:S01]  /*1f30*/  F2FP.PACK_AB R106, RZ, R106 ;  /* 0x0000006aff6a723e */ /* 0x000fe200000000ff */
[----:B------:R-:W-:-:S03]  /*1f40*/  FADD.FTZ R64, R64, R107 ;  /* 0x0000006b40407221 */ /* 0x000fc60000010000 */
[----:B------:R-:W-:Y:S02]  /*1f50*/  PRMT R96, R106, 0x7610, R96 ;  /* 0x000076106a607816 */ /* 0x000fe40000000060 */
.L_x_2024:
[----:B------:R-:W-:Y:S05]  /*1f60*/  BSYNC B1 ;  /* 0x0000000000017941 */ /* 0x000fea0003800000 */
.L_x_2023:
[----:B------:R-:W-:Y:S01]  /*1f70*/  BSSY B1, `(.L_x_2025) ;  /* 0x000000e000017945 */ /* 0x000fe20003800000 */
[----:B------:R-:W-:Y:S01]  /*1f80*/  @P0 PRMT R100, R105, 0x7610, R100 ;  /* 0x0000761069640816 */ /* 0x000fe20000000064 */
[----:B------:R-:W-:Y:S05]  /*1f90*/  @P1 BRA `(.L_x_2026) ;  /* 0x0000004000001947 */ /* 0x000fea0003800000 */
[----:B------:R-:W-:Y:S01]  /*1fa0*/  HFMA2.MMA R104, -RZ, RZ, 0, 0 ;  /* 0x00000000ff687435 */ /* 0x000fe200000001ff */
[----:B------:R-:W-:Y:S05]  /*1fb0*/  @!P3 BRA `(.L_x_2027) ;  /* 0x000000900000b947 */ /* 0x000fea0003800000 */
[----:B------:R-:W-:Y:S01]  /*1fc0*/  HADD2.F32 R104, -RZ, R156.H1_H1 ;  /* 0x3000009cff687230 */ /* 0x000fe20000004100 */
[----:B------:R-:W-:Y:S05]  /*1fd0*/  BRA `(.L_x_2027) ;  /* 0x0000007000007947 */ /* 0x000fea0003800000 */
.L_x_2026:
[----:B------:R-:W-:-:S04]  /*1fe0*/  ISETP.NE.AND P4, PT, R193, RZ, PT ;  /* 0x000000ffc100720c */ /* 0x000fc80003f85270 */
[----:B------:R-:W-:-:S05]  /*1ff0*/  FSEL R105, R133, RZ, !P4 ;  /* 0x000000ff85697208 */ /* 0x000fca0006000000 */
[----:B------:R-:W-:-:S04]  /*2000*/  FFMA.FTZ R105, R178, R134, R105 ;  /* 0x00000086b2697223 */ /* 0x000fc80000010069 */
[----:B------:R-:W-:Y:S01]  /*2010*/  FADD.FTZ R104, R108, -R105 ;  /* 0x800000696c687221 */ /* 0x000fe20000010000 */
[----:B------:R-:W-:-:S03]  /*2020*/  @P3 HADD2.F32 R105, -RZ, R156.H1_H1 ;  /* 0x3000009cff693230 */ /* 0x000fc60000004100 */
[----:B------:R-:W-:-:S04]  /*2030*/  FMUL.FTZ R104, R171, R104 ;  /* 0x00000068ab687220 */ /* 0x000fc80000410000 */
[----:B------:R-:W-:Y:S02]  /*2040*/  @P3 FADD.FTZ R104, R104, R105 ;  /* 0x0000006968683221 */ /* 0x000fe40000010000 */
.L_x_2027:
[----:B------:R-:W-:Y:S05]  /*2050*/  BSYNC B1 ;  /* 0x0000000000017941 */ /* 0x000fea0003800000 */
.L_x_2025:
[----:B------:R-:W-:Y:S01]  /*2060*/  BSSY B1, `(.L_x_2028) ;  /* 0x000000f000017945 */ /* 0x000fe20003800000 */
[----:B------:R-:W-:Y:S01]  /*2070*/  @P0 F2FP.PACK_AB R105, RZ, R104 ;  /* 0x00000068ff69023e */ /* 0x000fe200000000ff */
[----:B------:R-:W-:Y:S05]  /*2080*/  @!P2 BRA `(.L_x_2029) ;  /* 0x000000c00000a947 */ /* 0x000fea0003800000 */
[----:B------:R-:W-:Y:S01]  /*2090*/  LOP3.LUT P4, RZ, R130, 0xff00, RZ, 0xc0, !PT ;  /* 0x0000ff0082ff7812 */ /* 0x000fe2000788c0ff */
[----:B------:R-:W-:Y:S01]  /*20a0*/  FMUL.FTZ R104, R104, c[0x0][0x1ec] ;  /* 0x00007b0068687a20 */ /* 0x000fe20000410000 */
[----:B------:R-:W-:Y:S01]  /*20b0*/  HFMA2.MMA R106, -RZ, RZ, 0, 0 ;  /* 0x00000000ff6a7435 */ /* 0x000fe200000001ff */
[----:B------:R-:W-:Y:S02]  /*20c0*/  MOV R180, RZ ;  /* 0x000000ff00b47202 */ /* 0x000fe40000000f00 */
[----:B------:R-:W-:-:S08]  /*20d0*/  FMUL.FTZ R135, R104, c[0x0][0x1e8] ;  /* 0x00007a0068877a20 */ /* 0x000fd00000410000 */
[----:B------:R-:W-:Y:S02]  /*20e0*/  @P4 HADD2.F32 R107, -RZ, R152.H1_H1 ;  /* 0x30000098ff6b4230 */ /* 0x000fe40000004100 */
[----:B-----5:R-:W-:-:S03]  /*20f0*/  @P4 HADD2.F32 R104, -RZ, R92.H1_H1 ;  /* 0x3000005cff684230 */ /* 0x020fc60000004100 */
[C---:B------:R-:W-:Y:S02]  /*2100*/  @P4 FMUL.FTZ R106, R135.reuse, R107 ;  /* 0x0000006b876a4220 */ /* 0x040fe40000410000 */
[----:B------:R-:W-:-:S03]  /*2110*/  @P4 FMUL.FTZ R180, R135, R104 ;  /* 0x0000006887b44220 */ /* 0x000fc60000410000 */
[----:B------:R-:W-:Y:S01]  /*2120*/  F2FP.PACK_AB R106, RZ, R106 ;  /* 0x0000006aff6a723e */ /* 0x000fe200000000ff */
[----:B------:R-:W-:-:S03]  /*2130*/  FADD.FTZ R65, R65, R180 ;  /* 0x000000b441417221 */ /* 0x000fc60000010000 */
[----:B------:R-:W-:Y:S02]  /*2140*/  PRMT R96, R96, 0x5410, R106 ;  /* 0x0000541060607816 */ /* 0x000fe4000000006a */
.L_x_2029:
[----:B------:R-:W-:Y:S05]  /*2150*/  BSYNC B1 ;  /* 0x0000000000017941 */ /* 0x000fea0003800000 */
.L_x_2028:
[----:B------:R-:W-:Y:S01]  /*2160*/  BSSY B1, `(.L_x_2030) ;  /* 0x000000e000017945 */ /* 0x000fe20003800000 */
[----:B------:R-:W-:Y:S01]  /*2170*/  @P0 PRMT R100, R100, 0x5410, R105 ;  /* 0x0000541064640816 */ /* 0x000fe20000000069 */
[----:B------:R-:W-:Y:S05]  /*2180*/  @P1 BRA `(.L_x_2031) ;  /* 0x0000004000001947 */ /* 0x000fea0003800000 */
[----:B------:R-:W-:Y:S01]  /*2190*/  MOV R104, RZ ;  /* 0x000000ff00687202 */ /* 0x000fe20000000f00 */
[----:B------:R-:W-:Y:S05]  /*21a0*/  @!P3 BRA `(.L_x_2032) ;  /* 0x000000900000b947 */ /* 0x000fea0003800000 */
[----:B------:R-:W-:Y:S01]  /*21b0*/  HADD2.F32 R104, -RZ, R157.H0_H0 ;  /* 0x2000009dff687230 */ /* 0x000fe20000004100 */
[----:B------:R-:W-:Y:S05]  /*21c0*/  BRA `(.L_x_2032) ;  /* 0x0000007000007947 */ /* 0x000fea0003800000 */
.L_x_2031:
[----:B------:R-:W-:-:S04]  /*21d0*/  ISETP.NE.AND P4, PT, R193, RZ, PT ;  /* 0x000000ffc100720c */ /* 0x000fc80003f85270 */
[----:B------:R-:W-:-:S05]  /*21e0*/  FSEL R105, R133, RZ, !P4 ;  /* 0x000000ff85697208 */ /* 0x000fca0006000000 */
[----:B------:R-:W-:-:S04]  /*21f0*/  FFMA.FTZ R105, R177, R134, R105 ;  /* 0x00000086b1697223 */ /* 0x000fc80000010069 */
[----:B------:R-:W-:Y:S01]  /*2200*/  FADD.FTZ R104, R182, -R105 ;  /* 0x80000069b6687221 */ /* 0x000fe20000010000 */
[----:B------:R-:W-:-:S03]  /*2210*/  @P3 HADD2.F32 R105, -RZ, R157.H0_H0 ;  /* 0x2000009dff693230 */ /* 0x000fc60000004100 */
[----:B------:R-:W-:-:S04]  /*2220*/  FMUL.FTZ R104, R171, R104 ;  /* 0x00000068ab687220 */ /* 0x000fc80000410000 */
[----:B------:R-:W-:Y:S02]  /*2230*/  @P3 FADD.FTZ R104, R104, R105 ;  /* 0x0000006968683221 */ /* 0x000fe40000010000 */
.L_x_2032:
[----:B------:R-:W-:Y:S05]  /*2240*/  BSYNC B1 ;  /* 0x0000000000017941 */ /* 0x000fea0003800000 */
.L_x_2030:
[----:B------:R-:W-:Y:S01]  /*2250*/  BSSY B1, `(.L_x_2033) ;  /* 0x000000e000017945 */ /* 0x000fe20003800000 */
        /* <DEDUP_REMOVED lines=13> */
.L_x_2034:
[----:B------:R-:W-:Y:S05]  /*2330*/  BSYNC B1 ;  /* 0x0000000000017941 */ /* 0x000fea0003800000 */
.L_x_2033:
[----:B------:R-:W-:Y:S01]  /*2340*/  BSSY B1, `(.L_x_2035) ;  /* 0x000000e000017945 */ /* 0x000fe20003800000 */
[----:B------:R-:W-:Y:S01]  /*2350*/  @P0 PRMT R101, R105, 0x7610, R101 ;  /* 0x0000761069650816 */ /* 0x000fe20000000065 */
[----:B------:R-:W-:Y:S05]  /*2360*/  @P1 BRA `(.L_x_2036) ;  /* 0x0000004000001947 */ /* 0x000fea0003800000 */
[----:B------:R-:W-:Y:S01]  /*2370*/  HFMA2.MMA R104, -RZ, RZ, 0, 0 ;  /* 0x00000000ff687435 */ /* 0x000fe200000001ff */
[----:B------:R-:W-:Y:S05]  /*2380*/  @!P3 BRA `(.L_x_2037) ;  /* 0x000000900000b947 */ /* 0x000fea0003800000 */
[----:B------:R-:W-:Y:S01]  /*2390*/  HADD2.F32 R104, -RZ, R157.H1_H1 ;  /* 0x3000009dff687230 */ /* 0x000fe20000004100 */
[----:B------:R-:W-:Y:S05]  /*23a0*/  BRA `(.L_x_2037) ;  /* 0x0000007000007947 */ /* 0x000fea0003800000 */
.L_x_2036:
[----:B------:R-:W-:-:S04]  /*23b0*/  ISETP.NE.AND P4, PT, R193, RZ, PT ;  /* 0x000000ffc100720c */ /* 0x000fc80003f85270 */
[----:B------:R-:W-:-:S05]  /*23c0*/  FSEL R105, R133, RZ, !P4 ;  /* 0x000000ff85697208 */ /* 0x000fca0006000000 */
[----:B------:R-:W-:Y:S01]  /*23d0*/  FFMA.FTZ R104, R176, R134, R105 ;  /* 0x00000086b0687223 */ /* 0x000fe20000010069 */
[----:B------:R-:W-:-:S03]  /*23e0*/  @P3 HADD2.F32 R105, -RZ, R157.H1_H1 ;  /* 0x3000009dff693230 */ /* 0x000fc60000004100 */
[----:B------:R-:W-:-:S04]  /*23f0*/  FADD.FTZ R104, R181, -R104 ;  /* 0x80000068b5687221 */ /* 0x000fc80000010000 */
[----:B------:R-:W-:-:S04]  /*2400*/  FMUL.FTZ R104, R171, R104 ;  /* 0x00000068ab687220 */ /* 0x000fc80000410000 */
[----:B------:R-:W-:Y:S02]  /*2410*/  @P3 FADD.FTZ R104, R104, R105 ;  /* 0x0000006968683221 */ /* 0x000fe40000010000 */
.L_x_2037:
[----:B------:R-:W-:Y:S05]  /*2420*/  BSYNC B1 ;  /* 0x0000000000017941 */ /* 0x000fea0003800000 */
.L_x_2035:
        /* <DEDUP_REMOVED lines=15> */
.L_x_2039:
[----:B------:R-:W-:Y:S05]  /*2520*/  BSYNC B1 ;  /* 0x0000000000017941 */ /* 0x000fea0003800000 */
.L_x_2038:
[----:B------:R-:W-:Y:S01]  /*2530*/  BSSY B1, `(.L_x_2040) ;  /* 0x000000e000017945 */ /* 0x000fe20003800000 */
[----:B------:R-:W-:Y:S01]  /*2540*/  @P0 PRMT R101, R101, 0x5410, R105 ;  /* 0x0000541065650816 */ /* 0x000fe20000000069 */
[----:B------:R-:W-:Y:S05]  /*2550*/  @P1 BRA `(.L_x_2041) ;  /* 0x0000004000001947 */ /* 0x000fea0003800000 */
[----:B------:R-:W-:Y:S01]  /*2560*/  MOV R104, RZ ;  /* 0x000000ff00687202 */ /* 0x000fe20000000f00 */
[----:B------:R-:W-:Y:S05]  /*2570*/  @!P3 BRA `(.L_x_2042) ;  /* 0x000000900000b947 */ /* 0x000fea0003800000 */
[----:B------:R-:W-:Y:S01]  /*2580*/  HADD2.F32 R104, -RZ, R158.H0_H0 ;  /* 0x2000009eff687230 */ /* 0x000fe20000004100 */
[----:B------:R-:W-:Y:S05]  /*2590*/  BRA `(.L_x_2042) ;  /* 0x0000007000007947 */ /* 0x000fea0003800000 */
.L_x_2041:
[----:B------:R-:W-:-:S04]  /*25a0*/  ISETP.NE.AND P4, PT, R193, RZ, PT ;  /* 0x000000ffc100720c */ /* 0x000fc80003f85270 */
[----:B------:R-:W-:-:S05]  /*25b0*/  FSEL R105, R133, RZ, !P4 ;  /* 0x000000ff85697208 */ /* 0x000fca0006000000 */
[----:B------:R-:W-:-:S04]  /*25c0*/  FFMA.FTZ R105, R175, R134, R105 ;  /* 0x00000086af697223 */ /* 0x000fc80000010069 */
[----:B------:R-:W-:Y:S01]  /*25d0*/  FADD.FTZ R104, R184, -R105 ;  /* 0x80000069b8687221 */ /* 0x000fe20000010000 */
[----:B------:R-:W-:-:S03]  /*25e0*/  @P3 HADD2.F32 R105, -RZ, R158.H0_H0 ;  /* 0x2000009eff693230 */ /* 0x000fc60000004100 */
[----:B------:R-:W-:-:S04]  /*25f0*/  FMUL.FTZ R104, R171, R104 ;  /* 0x00000068ab687220 */ /* 0x000fc80000410000 */
[----:B------:R-:W-:Y:S02]  /*2600*/  @P3 FADD.FTZ R104, R104, R105 ;  /* 0x0000006968683221 */ /* 0x000fe40000010000 */
.L_x_2042:
[----:B------:R-:W-:Y:S05]  /*2610*/  BSYNC B1 ;  /* 0x0000000000017941 */ /* 0x000fea0003800000 */
.L_x_2040:
        /* <DEDUP_REMOVED lines=14> */
.L_x_2044:
[----:B------:R-:W-:Y:S05]  /*2700*/  BSYNC B1 ;  /* 0x0000000000017941 */ /* 0x000fea0003800000 */
.L_x_2043:
[----:B------:R-:W-:Y:S01]  /*2710*/  BSSY B1, `(.L_x_2045) ;  /* 0x000000e000017945 */ /* 0x000fe20003800000 */
[----:B------:R-:W-:Y:S01]  /*2720*/  @P0 PRMT R102, R105, 0x7610, R102 ;  /* 0x0000761069660816 */ /* 0x000fe20000000066 */
[----:B------:R-:W-:Y:S05]  /*2730*/  @P1 BRA `(.L_x_2046) ;  /* 0x0000004000001947 */ /* 0x000fea0003800000 */
[----:B------:R-:W-:Y:S01]  /*2740*/  HFMA2.MMA R104, -RZ, RZ, 0, 0 ;  /* 0x00000000ff687435 */ /* 0x000fe200000001ff */
[----:B------:R-:W-:Y:S05]  /*2750*/  @!P3 BRA `(.L_x_2047) ;  /* 0x000000900000b947 */ /* 0x000fea0003800000 */
[----:B------:R-:W-:Y:S01]  /*2760*/  HADD2.F32 R104, -RZ, R158.H1_H1 ;  /* 0x3000009eff687230 */ /* 0x000fe20000004100 */
[----:B------:R-:W-:Y:S05]  /*2770*/  BRA `(.L_x_2047) ;  /* 0x0000007000007947 */ /* 0x000fea0003800000 */
.L_x_2046:
[----:B------:R-:W-:-:S04]  /*2780*/  ISETP.NE.AND P4, PT, R193, RZ, PT ;  /* 0x000000ffc100720c */ /* 0x000fc80003f85270 */
[----:B------:R-:W-:-:S05]  /*2790*/  FSEL R105, R133, RZ, !P4 ;  /* 0x000000ff85697208 */ /* 0x000fca0006000000 */
[----:B------:R-:W-:Y:S01]  /*27a0*/  FFMA.FTZ R104, R126, R134, R105 ;  /* 0x000000867e687223 */ /* 0x000fe20000010069 */
[----:B------:R-:W-:-:S03]  /*27b0*/  @P3 HADD2.F32 R105, -RZ, R158.H1_H1 ;  /* 0x3000009eff693230 */ /* 0x000fc60000004100 */
[----:B------:R-:W-:-:S04]  /*27c0*/  FADD.FTZ R104, R183, -R104 ;  /* 0x80000068b7687221 */ /* 0x000fc80000010000 */
[----:B------:R-:W-:-:S04]  /*27d0*/  FMUL.FTZ R104, R171, R104 ;  /* 0x00000068ab687220 */ /* 0x000fc80000410000 */
[----:B------:R-:W-:Y:S02]  /*27e0*/  @P3 FADD.FTZ R104, R104, R105 ;  /* 0x0000006968683221 */ /* 0x000fe40000010000 */
.L_x_2047:
[----:B------:R-:W-:Y:S05]  /*27f0*/  BSYNC B1 ;  /* 0x0000000000017941 */ /* 0x000fea0003800000 */
.L_x_2045:
        /* <DEDUP_REMOVED lines=15> */
.L_x_2049:
[----:B------:R-:W-:Y:S05]  /*28f0*/  BSYNC B1 ;  /* 0x0000000000017941 */ /* 0x000fea0003800000 */
.L_x_2048:
[----:B------:R-:W-:Y:S01]  /*2900*/  BSSY B1, `(.L_x_2050) ;  /* 0x000000e000017945 */ /* 0x000fe20003800000 */
[----:B------:R-:W-:Y:S01]  /*2910*/  @P0 PRMT R102, R102, 0x5410, R105 ;  /* 0x0000541066660816 */ /* 0x000fe20000000069 */
[----:B------:R-:W-:Y:S05]  /*2920*/  @P1 BRA `(.L_x_2051) ;  /* 0x0000004000001947 */ /* 0x000fea0003800000 */
[----:B------:R-:W-:Y:S01]  /*2930*/  MOV R104, RZ ;  /* 0x000000ff00687202 */ /* 0x000fe20000000f00 */
[----:B------:R-:W-:Y:S05]  /*2940*/  @!P3 BRA `(.L_x_2052) ;  /* 0x000000900000b947 */ /* 0x000fea0003800000 */
[----:B------:R-:W-:Y:S01]  /*2950*/  HADD2.F32 R104, -RZ, R159.H0_H0 ;  /* 0x2000009fff687230 */ /* 0x000fe20000004100 */
[----:B------:R-:W-:Y:S05]  /*2960*/  BRA `(.L_x_2052) ;  /* 0x0000007000007947 */ /* 0x000fea0003800000 */
.L_x_2051:
[----:B------:R-:W-:-:S04]  /*2970*/  ISETP.NE.AND P4, PT, R193, RZ, PT ;  /* 0x000000ffc100720c */ /* 0x000fc80003f85270 */
[----:B------:R-:W-:-:S05]  /*2980*/  FSEL R105, R133, RZ, !P4 ;  /* 0x000000ff85697208 */ /* 0x000fca0006000000 */
[----:B------:R-:W-:-:S04]  /*2990*/  FFMA.FTZ R105, R127, R134, R105 ;  /* 0x000000867f697223 */ /* 0x000fc80000010069 */
[----:B------:R-:W-:Y:S01]  /*29a0*/  FADD.FTZ R104, R186, -R105 ;  /* 0x80000069ba687221 */ /* 0x000fe20000010000 */
[----:B------:R-:W-:-:S03]  /*29b0*/  @P3 HADD2.F32 R105, -RZ, R159.H0_H0 ;  /* 0x2000009fff693230 */ /* 0x000fc60000004100 */
[----:B------:R-:W-:-:S04]  /*29c0*/  FMUL.FTZ R104, R171, R104 ;  /* 0x00000068ab687220 */ /* 0x000fc80000410000 */
[----:B------:R-:W-:Y:S02]  /*29d0*/  @P3 FADD.FTZ R104, R104, R105 ;  /* 0x0000006968683221 */ /* 0x000fe40000010000 */
.L_x_2052:
[----:B------:R-:W-:Y:S05]  /*29e0*/  BSYNC B1 ;  /* 0x0000000000017941 */ /* 0x000fea0003800000 */
.L_x_2050:
        /* <DEDUP_REMOVED lines=14> */
.L_x_2054:
[----:B------:R-:W-:Y:S05]  /*2ad0*/  BSYNC B1 ;  /* 0x0000000000017941 */ /* 0x000fea0003800000 */
.L_x_2053:
[----:B------:R-:W-:Y:S01]  /*2ae0*/  BSSY B1, `(.L_x_2055) ;  /* 0x000000e000017945 */ /* 0x000fe20003800000 */
[----:B------:R-:W-:Y:S01]  /*2af0*/  @P0 PRMT R103, R105, 0x7610, R103 ;  /* 0x0000761069670816 */ /* 0x000fe20000000067 */
[----:B------:R-:W-:Y:S05]  /*2b00*/  @P1 BRA `(.L_x_2056) ;  /* 0x0000004000001947 */ /* 0x000fea0003800000 */
[----:B------:R-:W-:Y:S01]  /*2b10*/  HFMA2.MMA R135, -RZ, RZ, 0, 0 ;  /* 0x00000000ff877435 */ /* 0x000fe200000001ff */
[----:B------:R-:W-:Y:S05]  /*2b20*/  @!P3 BRA `(.L_x_2057) ;  /* 0x000000900000b947 */ /* 0x000fea0003800000 */
[----:B------:R-:W-:Y:S01]  /*2b30*/  HADD2.F32 R135, -RZ, R159.H1_H1 ;  /* 0x3000009fff877230 */ /* 0x000fe20000004100 */
[----:B------:R-:W-:Y:S05]  /*2b40*/  BRA `(.L_x_2057) ;  /* 0x0000007000007947 */ /* 0x000fea0003800000 */
.L_x_2056:
[----:B------:R-:W-:Y:S01]  /*2b50*/  ISETP.NE.AND P4, PT, R193, RZ, PT ;  /* 0x000000ffc100720c */ /* 0x000fe20003f85270 */
[----:B------:R-:W-:-:S03]  /*2b60*/  @P3 HADD2.F32 R106, -RZ, R159.H1_H1 ;  /* 0x3000009fff6a3230 */ /* 0x000fc60000004100 */
[----:B------:R-:W-:-:S05]  /*2b70*/  FSEL R105, R133, RZ, !P4 ;  /* 0x000000ff85697208 */ /* 0x000fca0006000000 */
[----:B------:R-:W-:-:S04]  /*2b80*/  FFMA.FTZ R104, R124, R134, R105 ;  /* 0x000000867c687223 */ /* 0x000fc80000010069 */
[----:B------:R-:W-:-:S04]  /*2b90*/  FADD.FTZ R104, R185, -R104 ;  /* 0x80000068b9687221 */ /* 0x000fc80000010000 */
[----:B------:R-:W-:-:S04]  /*2ba0*/  FMUL.FTZ R135, R171, R104 ;  /* 0x00000068ab877220 */ /* 0x000fc80000410000 */
[----:B------:R-:W-:Y:S02]  /*2bb0*/  @P3 FADD.FTZ R135, R135, R106 ;  /* 0x0000006a87873221 */ /* 0x000fe40000010000 */
.L_x_2057:
[----:B------:R-:W-:Y:S05]  /*2bc0*/  BSYNC B1 ;  /* 0x0000000000017941 */ /* 0x000fea0003800000 */
.L_x_2055:
[----:B------:R-:W-:Y:S01]  /*2bd0*/  @P0 MOV R105, 0x10 ;  /* 0x0000001000690802 */ /* 0x000fe20000000f00 */
[----:B------:R-:W-:Y:S01]  /*2be0*/  BSSY B1, `(.L_x_2058) ;  /* 0x0000013000017945 */ /* 0x000fe20003800000 */
[----:B------:R-:W-:Y:S02]  /*2bf0*/  @P2 MOV R107, 0x10 ;  /* 0x00000010006b2802 */ /* 0x000fe40000000f00 */
[----:B------:R-:W-:Y:S01]  /*2c00*/  @P0 F2FP.PACK_AB R137, RZ, R135 ;  /* 0x00000087ff89023e */ /* 0x000fe200000000ff */
[----:B------:R-:W-:-:S03]  /*2c10*/  @P0 IMAD.WIDE.U32 R104, R174, R105, c[0x0][0x258] ;  /* 0x00009600ae680625 */ /* 0x000fc600078e0069 */
[----:B------:R-:W-:Y:S01]  /*2c20*/  @P0 PRMT R103, R103, 0x5410, R137 ;  /* 0x0000541067670816 */ /* 0x000fe20000000089 */
[----:B------:R-:W-:Y:S01]  /*2c30*/  @P2 IMAD.WIDE.U32 R106, R132, R107, c[0x0][0x248] ;  /* 0x00009200846a2625 */ /* 0x000fe200078e006b */
        /* <DEDUP_REMOVED lines=13> */
.L_x_2059:
[----:B------:R-:W-:Y:S05]  /*2d10*/  BSYNC B1 ;  /* 0x0000000000017941 */ /* 0x000fea0003800000 */
.L_x_2058:
        /* <DEDUP_REMOVED lines=8> */
.L_x_2061:
[----:B------:R-:W-:Y:S05]  /*2da0*/  BSYNC B1 ;  /* 0x0000000000017941 */ /* 0x000fea0003800000 */
.L_x_2060:
[----:B------:R-:W-:Y:S01]  /*2db0*/  BSSY B1, `(.L_x_2062) ;  /* 0x000000d000017945 */ /* 0x000fe20003800000 */
[----:B------:R-:W-:Y:S05]  /*2dc0*/  @P1 BRA `(.L_x_2063) ;  /* 0x0000004000001947 */ /* 0x000fea0003800000 */
[----:B0-----:R-:W-:Y:S01]  /*2dd0*/  MOV R104, RZ ;  /* 0x000000ff00687202 */ /* 0x001fe20000000f00 */
[----:B------:R-:W-:Y:S05]  /*2de0*/  @!P3 BRA `(.L_x_2064) ;  /* 0x000000900000b947 */ /* 0x000fea0003800000 */
[----:B------:R-:W-:Y:S01]  /*2df0*/  HADD2.F32 R104, -RZ, R84.H0_H0 ;  /* 0x20000054ff687230 */ /* 0x000fe20000004100 */
[----:B------:R-:W-:Y:S05]  /*2e00*/  BRA `(.L_x_2064) ;  /* 0x0000007000007947 */ /* 0x000fea0003800000 */
.L_x_2063:
[----:B------:R-:W-:-:S04]  /*2e10*/  ISETP.NE.AND P4, PT, R193, RZ, PT ;  /* 0x000000ffc100720c */ /* 0x000fc80003f85270 */
[----:B0-----:R-:W-:-:S05]  /*2e20*/  FSEL R105, R133, RZ, !P4 ;  /* 0x000000ff85697208 */ /* 0x001fca0006000000 */
[----:B------:R-:W-:-:S04]  /*2e30*/  FFMA.FTZ R105, R125, R134, R105 ;  /* 0x000000867d697223 */ /* 0x000fc80000010069 */
[----:B------:R-:W-:Y:S01]  /*2e40*/  FADD.FTZ R104, R188, -R105 ;  /* 0x80000069bc687221 */ /* 0x000fe20000010000 */
[----:B------:R-:W-:-:S03]  /*2e50*/  @P3 HADD2.F32 R105, -RZ, R84.H0_H0 ;  /* 0x20000054ff693230 */ /* 0x000fc60000004100 */
[----:B------:R-:W-:-:S04]  /*2e60*/  FMUL.FTZ R104, R171, R104 ;  /* 0x00000068ab687220 */ /* 0x000fc80000410000 */
[----:B------:R-:W-:Y:S02]  /*2e70*/  @P3 FADD.FTZ R104, R104, R105 ;  /* 0x0000006968683221 */ /* 0x000fe40000010000 */
.L_x_2064:
[----:B------:R-:W-:Y:S05]  /*2e80*/  BSYNC B1 ;  /* 0x0000000000017941 */ /* 0x000fea0003800000 */
.L_x_2062:
        /* <DEDUP_REMOVED lines=9> */
[----:B------:R-:W-:Y:S02]  /*2f20*/  @P4 FMUL.FTZ R106, R131, R130 ;  /* 0x00000082836a4220 */ /* 0x000fe40000410000 */
[----:B------:R-:W-:-:S03]  /*2f30*/  @P4 FMUL.FTZ R107, R104, R131 ;  /* 0x00000083686b4220 */ /* 0x000fc60000410000 */
[----:B------:R-:W-:Y:S01]  /*2f40*/  F2FP.PACK_AB R106, RZ, R106 ;  /* 0x0000006aff6a723e */ /* 0x000fe200000000ff */
[----:B------:R-:W-:-:S03]  /*2f50*/  FADD.FTZ R56, R56, R107 ;  /* 0x0000006b38387221 */ /* 0x000fc60000010000 */
[----:B------:R-:W-:Y:S02]  /*2f60*/  PRMT R96, R106, 0x7610, R96 ;  /* 0x000076106a607816 */ /* 0x000fe40000000060 */
.L_x_2066:
[----:B------:R-:W-:Y:S05]  /*2f70*/  BSYNC B1 ;  /* 0x0000000000017941 */ /* 0x000fea0003800000 */
.L_x_2065:
[----:B------:R-:W-:Y:S01]  /*2f80*/  BSSY B1, `(.L_x_2067) ;  /* 0x000000e000017945 */ /* 0x000fe20003800000 */
[----:B------:R-:W-:Y:S01]  /*2f90*/  @P0 PRMT R100, R105, 0x7610, R100 ;  /* 0x0000761069640816 */ /* 0x000fe20000000064 */
[----:B------:R-:W-:Y:S05]  /*2fa0*/  @P1 BRA `(.L_x_2068) ;  /* 0x0000004000001947 */ /* 0x000fea0003800000 */
[----:B------:R-:W-:Y:S01]  /*2fb0*/  HFMA2.MMA R104, -RZ, RZ, 0, 0 ;  /* 0x00000000ff687435 */ /* 0x000fe200000001ff */
[----:B------:R-:W-:Y:S05]  /*2fc0*/  @!P3 BRA `(.L_x_2069) ;  /* 0x000000900000b947 */ /* 0x000fea0003800000 */
[----:B------:R-:W-:Y:S01]  /*2fd0*/  HADD2.F32 R104, -RZ, R84.H1_H1 ;  /* 0x30000054ff687230 */ /* 0x000fe20000004100 */
[----:B------:R-:W-:Y:S05]  /*2fe0*/  BRA `(.L_x_2069) ;  /* 0x0000007000007947 */ /* 0x000fea0003800000 */
.L_x_2068:
[----:B------:R-:W-:-:S04]  /*2ff0*/  ISETP.NE.AND P4, PT, R193, RZ, PT ;  /* 0x000000ffc100720c */ /* 0x000fc80003f85270 */
[----:B------:R-:W-:-:S05]  /*3000*/  FSEL R105, R133, RZ, !P4 ;  /* 0x000000ff85697208 */ /* 0x000fca0006000000 */
[----:B------:R-:W-:Y:S01]  /*3010*/  FFMA.FTZ R104, R122, R134, R105 ;  /* 0x000000867a687223 */ /* 0x000fe20000010069 */
[----:B------:R-:W-:-:S03]  /*3020*/  @P3 HADD2.F32 R105, -RZ, R84.H1_H1 ;  /* 0x30000054ff693230 */ /* 0x000fc60000004100 */
[----:B------:R-:W-:-:S04]  /*3030*/  FADD.FTZ R104, R187, -R104 ;  /* 0x80000068bb687221 */ /* 0x000fc80000010000 */
[----:B------:R-:W-:-:S04]  /*3040*/  FMUL.FTZ R104, R171, R104 ;  /* 0x00000068ab687220 */ /* 0x000fc80000410000 */
[----:B------:R-:W-:Y:S02]  /*3050*/  @P3 FADD.FTZ R104, R104, R105 ;  /* 0x0000006968683221 */ /* 0x000fe40000010000 */
.L_x_2069:
[----:B------:R-:W-:Y:S05]  /*3060*/  BSYNC B1 ;  /* 0x0000000000017941 */ /* 0x000fea0003800000 */
.L_x_2067:
        /* <DEDUP_REMOVED lines=10> */
[----:B------:R-:W-:Y:S02]  /*3110*/  @P4 FMUL.FTZ R106, R104, R107 ;  /* 0x0000006b686a4220 */ /* 0x000fe40000410000 */
[----:B------:R-:W-:-:S03]  /*3120*/  @P4 FMUL.FTZ R130, R131, R104 ;  /* 0x0000006883824220 */ /* 0x000fc60000410000 */
[----:B------:R-:W-:Y:S01]  /*3130*/  F2FP.PACK_AB R106, RZ, R106 ;  /* 0x0000006aff6a723e */ /* 0x000fe200000000ff */
[----:B------:R-:W-:-:S03]  /*3140*/  FADD.FTZ R57, R57, R130 ;  /* 0x0000008239397221 */ /* 0x000fc60000010000 */
[----:B------:R-:W-:Y:S02]  /*3150*/  PRMT R96, R96, 0x5410, R106 ;  /* 0x0000541060607816 */ /* 0x000fe4000000006a */
.L_x_2071:
[----:B------:R-:W-:Y:S05]  /*3160*/  BSYNC B1 ;  /* 0x0000000000017941 */ /* 0x000fea0003800000 */
.L_x_2070:
[----:B------:R-:W-:Y:S01]  /*3170*/  BSSY B1, `(.L_x_2072) ;  /* 0x000000e000017945 */ /* 0x000fe20003800000 */
[----:B------:R-:W-:Y:S01]  /*3180*/  @P0 PRMT R100, R100, 0x5410, R105 ;  /* 0x0000541064640816 */ /* 0x000fe20000000069 */
[----:B------:R-:W-:Y:S05]  /*3190*/  @P1 BRA `(.L_x_2073) ;  /* 0x0000004000001947 */ /* 0x000fea0003800000 */
[----:B------:R-:W-:Y:S01]  /*31a0*/  MOV R104, RZ ;  /* 0x000000ff00687202 */ /* 0x000fe20000000f00 */
[----:B------:R-:W-:Y:S05]  /*31b0*/  @!P3 BRA `(.L_x_2074) ;  /* 0x000000900000b947 */ /* 0x000fea0003800000 */
[----:B------:R-:W-:Y:S01]  /*31c0*/  HADD2.F32 R104, -RZ, R85.H0_H0 ;  /* 0x20000055ff687230 */ /* 0x000fe20000004100 */
[----:B------:R-:W-:Y:S05]  /*31d0*/  BRA `(.L_x_2074) ;  /* 0x0000007000007947 */ /* 0x000fea0003800000 */
.L_x_2073:
[----:B------:R-:W-:-:S04]  /*31e0*/  ISETP.NE.AND P4, PT, R193, RZ, PT ;  /* 0x000000ffc100720c */ /* 0x000fc80003f85270 */
[----:B------:R-:W-:-:S05]  /*31f0*/  FSEL R105, R133, RZ, !P4 ;  /* 0x000000ff85697208 */ /* 0x000fca0006000000 */
[----:B------:R-:W-:-:S04]  /*3200*/  FFMA.FTZ R105, R123, R134, R105 ;  /* 0x000000867b697223 */ /* 0x000fc80000010069 */
[----:B------:R-:W-:Y:S01]  /*3210*/  FADD.FTZ R104, R190, -R105 ;  /* 0x80000069be687221 */ /* 0x000fe20000010000 */
[----:B------:R-:W-:-:S03]  /*3220*/  @P3 HADD2.F32 R105, -RZ, R85.H0_H0 ;  /* 0x20000055ff693230 */ /* 0x000fc60000004100 */
[----:B------:R-:W-:-:S04]  /*3230*/  FMUL.FTZ R104, R171, R104 ;  /* 0x00000068ab687220 */ /* 0x000fc80000410000 */
[----:B------:R-:W-:Y:S02]  /*3240*/  @P3 FADD.FTZ R104, R104, R105 ;  /* 0x0000006968683221 */ /* 0x000fe40000010000 */
.L_x_2074:
[----:B------:R-:W-:Y:S05]  /*3250*/  BSYNC B1 ;  /* 0x0000000000017941 */ /* 0x000fea0003800000 */
.L_x_2072:
        /* <DEDUP_REMOVED lines=14> */
.L_x_2076:
[----:B------:R-:W-:Y:S05]  /*3340*/  BSYNC B1 ;  /* 0x0000000000017941 */ /* 0x000fea0003800000 */
.L_x_2075:
[----:B------:R-:W-:Y:S01]  /*3350*/  BSSY B1, `(.L_x_2077) ;  /* 0x000000e000017945 */ /* 0x000fe20003800000 */
[----:B------:R-:W-:Y:S01]  /*3360*/  @P0 PRMT R101, R105, 0x7610, R101 ;  /* 0x0000761069650816 */ /* 0x000fe20000000065 */
[----:B------:R-:W-:Y:S05]  /*3370*/  @P1 BRA `(.L_x_2078) ;  /* 0x0000004000001947 */ /* 0x000fea0003800000 */
[----:B------:R-:W-:Y:S01]  /*3380*/  HFMA2.MMA R104, -RZ, RZ, 0, 0 ;  /* 0x00000000ff687435 */ /* 0x000fe200000001ff */
[----:B------:R-:W-:Y:S05]  /*3390*/  @!P3 BRA `(.L_x_2079) ;  /* 0x000000900000b947 */ /* 0x000fea0003800000 */
[----:B------:R-:W-:Y:S01]  /*33a0*/  HADD2.F32 R104, -RZ, R85.H1_H1 ;  /* 0x30000055ff687230 */ /* 0x000fe20000004100 */
[----:B------:R-:W-:Y:S05]  /*33b0*/  BRA `(.L_x_2079) ;  /* 0x0000007000007947 */ /* 0x000fea0003800000 */
.L_x_2078:
[----:B------:R-:W-:-:S04]  /*33c0*/  ISETP.NE.AND P4, PT, R193, RZ, PT ;  /* 0x000000ffc100720c */ /* 0x000fc80003f85270 */
[----:B------:R-:W-:-:S05]  /*33d0*/  FSEL R105, R133, RZ, !P4 ;  /* 0x000000ff85697208 */ /* 0x000fca0006000000 */
[----:B------:R-:W-:Y:S01]  /*33e0*/  FFMA.FTZ R104, R120, R134, R105 ;  /* 0x0000008678687223 */ /* 0x000fe20000010069 */
[----:B------:R-:W-:-:S03]  /*33f0*/  @P3 HADD2.F32 R105, -RZ, R85.H1_H1 ;  /* 0x30000055ff693230 */ /* 0x000fc60000004100 */
[----:B------:R-:W-:-:S04]  /*3400*/  FADD.FTZ R104, R189, -R104 ;  /* 0x80000068bd687221 */ /* 0x000fc80000010000 */
[----:B------:R-:W-:-:S04]  /*3410*/  FMUL.FTZ R104, R171, R104 ;  /* 0x00000068ab687220 */ /* 0x000fc80000410000 */
[----:B------:R-:W-:Y:S02]  /*3420*/  @P3 FADD.FTZ R104, R104, R105 ;  /* 0x0000006968683221 */ /* 0x000fe40000010000 */
.L_x_2079:
[----:B------:R-:W-:Y:S05]  /*3430*/  BSYNC B1 ;  /* 0x0000000000017941 */ /* 0x000fea0003800000 */
.L_x_2077:
        /* <DEDUP_REMOVED lines=15> */
.L_x_2081:
[----:B------:R-:W-:Y:S05]  /*3530*/  BSYNC B1 ;  /* 0x0000000000017941 */ /* 0x000fea0003800000 */
.L_x_2080:
[----:B------:R-:W-:Y:S01]  /*3540*/  BSSY B1, `(.L_x_2082) ;  /* 0x000000e000017945 */ /* 0x000fe20003800000 */
[----:B------:R-:W-:Y:S01]  /*3550*/  @P0 PRMT R101, R101, 0x5410, R105 ;  /* 0x0000541065650816 */ /* 0x000fe20000000069 */
[----:B------:R-:W-:Y:S05]  /*3560*/  @P1 BRA `(.L_x_2083) ;  /* 0x0000004000001947 */ /* 0x000fea0003800000 */
[----:B------:R-:W-:Y:S01]  /*3570*/  MOV R104, RZ ;  /* 0x000000ff00687202 */ /* 0x000fe20000000f00 */
[----:B------:R-:W-:Y:S05]  /*3580*/  @!P3 BRA `(.L_x_2084) ;  /* 0x000000900000b947 */ /* 0x000fea0003800000 */
[----:B------:R-:W-:Y:S01]  /*3590*/  HADD2.F32 R104, -RZ, R86.H0_H0 ;  /* 0x20000056ff687230 */ /* 0x000fe20000004100 */
[----:B------:R-:W-:Y:S05]  /*35a0*/  BRA `(.L_x_2084) ;  /* 0x0000007000007947 */ /* 0x000fea0003800000 */
.L_x_2083:
[----:B------:R-:W-:-:S04]  /*35b0*/  ISETP.NE.AND P4, PT, R193, RZ, PT ;  /* 0x000000ffc100720c */ /* 0x000fc80003f85270 */
[----:B------:R-:W-:-:S05]  /*35c0*/  FSEL R105, R133, RZ, !P4 ;  /* 0x000000ff85697208 */ /* 0x000fca0006000000 */
[----:B------:R-:W-:-:S04]  /*35d0*/  FFMA.FTZ R105, R121, R134, R105 ;  /* 0x0000008679697223 */ /* 0x000fc80000010069 */
[----:B------:R-:W-:Y:S01]  /*35e0*/  FADD.FTZ R104, R192, -R105 ;  /* 0x80000069c0687221 */ /* 0x000fe20000010000 */
[----:B------:R-:W-:-:S03]  /*35f0*/  @P3 HADD2.F32 R105, -RZ, R86.H0_H0 ;  /* 0x20000056ff693230 */ /* 0x000fc60000004100 */
[----:B------:R-:W-:-:S04]  /*3600*/  FMUL.FTZ R104, R171, R104 ;  /* 0x00000068ab687220 */ /* 0x000fc80000410000 */
[----:B------:R-:W-:Y:S02]  /*3610*/  @P3 FADD.FTZ R104, R104, R105 ;  /* 0x0000006968683221 */ /* 0x000fe40000010000 */
.L_x_2084:
[----:B------:R-:W-:Y:S05]  /*3620*/  BSYNC B1 ;  /* 0x0000000000017941 */ /* 0x000fea0003800000 */
.L_x_2082:
        /* <DEDUP_REMOVED lines=14> */
.L_x_2086:
[----:B------:R-:W-:Y:S05]  /*3710*/  BSYNC B1 ;  /* 0x0000000000017941 */ /* 0x000fea0003800000 */
.L_x_2085:
[----:B------:R-:W-:Y:S01]  /*3720*/  BSSY B1, `(.L_x_2087) ;  /* 0x000000e000017945 */ /* 0x000fe20003800000 */
[----:B------:R-:W-:Y:S01]  /*3730*/  @P0 PRMT R102, R105, 0x7610, R102 ;  /* 0x0000761069660816 */ /* 0x000fe20000000066 */
[----:B------:R-:W-:Y:S05]  /*3740*/  @P1 BRA `(.L_x_2088) ;  /* 0x0000004000001947 */ /* 0x000fea0003800000 */
[----:B------:R-:W-:Y:S01]  /*3750*/  HFMA2.MMA R104, -RZ, RZ, 0, 0 ;  /* 0x00000000ff687435 */ /* 0x000fe200000001ff */
[----:B------:R-:W-:Y:S05]  /*3760*/  @!P3 BRA `(.L_x_2089) ;  /* 0x000000900000b947 */ /* 0x000fea0003800000 */
[----:B------:R-:W-:Y:S01]  /*3770*/  HADD2.F32 R104, -RZ, R86.H1_H1 ;  /* 0x30000056ff687230 */ /* 0x000fe20000004100 */
[----:B------:R-:W-:Y:S05]  /*3780*/  BRA `(.L_x_2089) ;  /* 0x0000007000007947 */ /* 0x000fea0003800000 */
.L_x_2088:
[----:B------:R-:W-:-:S04]  /*3790*/  ISETP.NE.AND P4, PT, R193, RZ, PT ;  /* 0x000000ffc100720c */ /* 0x000fc80003f85270 */
[----:B------:R-:W-:-:S05]  /*37a0*/  FSEL R105, R133, RZ, !P4 ;  /* 0x000000ff85697208 */ /* 0x000fca0006000000 */
[----:B------:R-:W-:Y:S01]  /*37b0*/  FFMA.FTZ R104, R118, R134, R105 ;  /* 0x0000008676687223 */ /* 0x000fe20000010069 */
[----:B------:R-:W-:-:S03]  /*37c0*/  @P3 HADD2.F32 R105, -RZ, R86.H1_H1 ;  /* 0x30000056ff693230 */ /* 0x000fc60000004100 */
[----:B------:R-:W-:-:S04]  /*37d0*/  FADD.FTZ R104, R191, -R104 ;  /* 0x80000068bf687221 */ /* 0x000fc80000010000 */
[----:B------:R-:W-:-:S04]  /*37e0*/  FMUL.FTZ R104, R171, R104 ;  /* 0x00000068ab687220 */ /* 0x000fc80000410000 */
[----:B------:R-:W-:Y:S02]  /*37f0*/  @P3 FADD.FTZ R104, R104, R105 ;  /* 0x0000006968683221 */ /* 0x000fe40000010000 */
.L_x_2089:
[----:B------:R-:W-:Y:S05]  /*3800*/  BSYNC B1 ;  /* 0x0000000000017941 */ /* 0x000fea0003800000 */
.L_x_2087:
        /* <DEDUP_REMOVED lines=15> */
.L_x_2091:
[----:B------:R-:W-:Y:S05]  /*3900*/  BSYNC B1 ;  /* 0x0000000000017941 */ /* 0x000fea0003800000 */
.L_x_2090:
[----:B------:R-:W-:Y:S01]  /*3910*/  BSSY B1, `(.L_x_2092) ;  /* 0x000000e000017945 */ /* 0x000fe20003800000 */
[----:B------:R-:W-:Y:S01]  /*3920*/  @P0 PRMT R102, R102, 0x5410, R105 ;  /* 0x0000541066660816 */ /* 0x000fe20000000069 */
[----:B------:R-:W-:Y:S05]  /*3930*/  @P1 BRA `(.L_x_2093) ;  /* 0x0000004000001947 */ /* 0x000fea0003800000 */
[----:B------:R-:W-:Y:S01]  /*3940*/  MOV R104, RZ ;  /* 0x000000ff00687202 */ /* 0x000fe20000000f00 */
[----:B------:R-:W-:Y:S05]  /*3950*/  @!P3 BRA `(.L_x_2094) ;  /* 0x000000900000b947 */ /* 0x000fea0003800000 */
[----:B------:R-:W-:Y:S01]  /*3960*/  HADD2.F32 R104, -RZ, R87.H0_H0 ;  /* 0x20000057ff687230 */ /* 0x000fe20000004100 */
[----:B------:R-:W-:Y:S05]  /*3970*/  BRA `(.L_x_2094) ;  /* 0x0000007000007947 */ /* 0x000fea0003800000 */
.L_x_2093:
[----:B------:R-:W-:-:S04]  /*3980*/  ISETP.NE.AND P4, PT, R193, RZ, PT ;  /* 0x000000ffc100720c */ /* 0x000fc80003f85270 */
[----:B------:R-:W-:-:S05]  /*3990*/  FSEL R105, R133, RZ, !P4 ;  /* 0x000000ff85697208 */ /* 0x000fca0006000000 */
[----:B------:R-:W-:-:S04]  /*39a0*/  FFMA.FTZ R105, R119, R134, R105 ;  /* 0x0000008677697223 */ /* 0x000fc80000010069 */
[----:B------:R-:W-:Y:S01]  /*39b0*/  FADD.FTZ R104, R194, -R105 ;  /* 0x80000069c2687221 */ /* 0x000fe20000010000 */
[----:B------:R-:W-:-:S03]  /*39c0*/  @P3 HADD2.F32 R105, -RZ, R87.H0_H0 ;  /* 0x20000057ff693230 */ /* 0x000fc60000004100 */
[----:B------:R-:W-:-:S04]  /*39d0*/  FMUL.FTZ R104, R171, R104 ;  /* 0x00000068ab687220 */ /* 0x000fc80000410000 */
[----:B------:R-:W-:Y:S02]  /*39e0*/  @P3 FADD.FTZ R104, R104, R105 ;  /* 0x0000006968683221 */ /* 0x000fe40000010000 */
.L_x_2094:
[----:B------:R-:W-:Y:S05]  /*39f0*/  BSYNC B1 ;  /* 0x0000000000017941 */ /* 0x000fea0003800000 */
.L_x_2092:
        /* <DEDUP_REMOVED lines=14> */
.L_x_2096:
[----:B------:R-:W-:Y:S05]  /*3ae0*/  BSYNC B1 ;  /* 0x0000000000017941 */ /* 0x000fea0003800000 */
.L_x_2095:
[----:B------:R-:W-:Y:S01]  /*3af0*/  BSSY B1, `(.L_x_2097) ;  /* 0x000000e000017945 */ /* 0x000fe20003800000 */
[----:B------:R-:W-:Y:S01]  /*3b00*/  @P0 PRMT R103, R105, 0x7610, R103 ;  /* 0x0000761069670816 */ /* 0x000fe20000000067 */
[----:B------:R-:W-:Y:S05]  /*3b10*/  @P1 BRA `(.L_x_2098) ;  /* 0x0000004000001947 */ /* 0x000fea0003800000 */
[----:B------:R-:W-:Y:S01]  /*3b20*/  HFMA2.MMA R130, -RZ, RZ, 0, 0 ;  /* 0x00000000ff827435 */ /* 0x000fe200000001ff */
[----:B------:R-:W-:Y:S05]  /*3b30*/  @!P3 BRA `(.L_x_2099) ;  /* 0x000000900000b947 */ /* 0x000fea0003800000 */
[----:B------:R-:W-:Y:S01]  /*3b40*/  HADD2.F32 R130, -RZ, R87.H1_H1 ;  /* 0x30000057ff827230 */ /* 0x000fe20000004100 */
[----:B------:R-:W-:Y:S05]  /*3b50*/  BRA `(.L_x_2099) ;  /* 0x0000007000007947 */ /* 0x000fea0003800000 */
.L_x_2098:
[----:B------:R-:W-:-:S04]  /*3b60*/  ISETP.NE.AND P4, PT, R193, RZ, PT ;  /* 0x000000ffc100720c */ /* 0x000fc80003f85270 */
[----:B------:R-:W-:-:S05]  /*3b70*/  FSEL R105, R133, RZ, !P4 ;  /* 0x000000ff85697208 */ /* 0x000fca0006000000 */
[----:B------:R-:W-:Y:S01]  /*3b80*/  FFMA.FTZ R104, R116, R134, R105 ;  /* 0x0000008674687223 */ /* 0x000fe20000010069 */
[----:B------:R-:W-:-:S03]  /*3b90*/  @P3 HADD2.F32 R105, -RZ, R87.H1_H1 ;  /* 0x30000057ff693230 */ /* 0x000fc60000004100 */
[----:B------:R-:W-:-:S04]  /*3ba0*/  FADD.FTZ R104, R195, -R104 ;  /* 0x80000068c3687221 */ /* 0x000fc80000010000 */
[----:B------:R-:W-:-:S04]  /*3bb0*/  FMUL.FTZ R130, R171, R104 ;  /* 0x00000068ab827220 */ /* 0x000fc80000410000 */
[----:B------:R-:W-:Y:S02]  /*3bc0*/  @P3 FADD.FTZ R130, R130, R105 ;  /* 0x0000006982823221 */ /* 0x000fe40000010000 */
.L_x_2099:
[----:B------:R-:W-:Y:S05]  /*3bd0*/  BSYNC B1 ;  /* 0x0000000000017941 */ /* 0x000fea0003800000 */
.L_x_2097:
[----:B------:R-:W-:Y:S01]  /*3be0*/  @P0 MOV R104, 0x10 ;  /* 0x0000001000680802 */ /* 0x000fe20000000f00 */
[----:B------:R-:W-:Y:S01]  /*3bf0*/  BSSY B1, `(.L_x_2100) ;  /* 0x0000014000017945 */ /* 0x000fe20003800000 */
[----:B------:R-:W-:Y:S02]  /*3c00*/  @P2 IADD3 R106, R132, 0x20, RZ ;  /* 0x00000020846a2810 */ /* 0x000fe40007ffe0ff */
[----:B------:R-:W-:Y:S01]  /*3c10*/  @P2 MOV R107, 0x10 ;  /* 0x00000010006b2802 */ /* 0x000fe20000000f00 */
[----:B------:R-:W-:Y:S01]  /*3c20*/  @P0 IMAD.WIDE.U32 R104, R173, R104, c[0x0][0x258] ;  /* 0x00009600ad680625 */ /* 0x000fe200078e0068 */
[----:B------:R-:W-:-:S03]  /*3c30*/  @P0 F2FP.PACK_AB R131, RZ, R130 ;  /* 0x00000082ff83023e */ /* 0x000fc600000000ff */
[----:B------:R-:W-:Y:S01]  /*3c40*/  @P2 IMAD.WIDE.U32 R106, R106, R107, c[0x0][0x248] ;  /* 0x000092006a6a2625 */ /* 0x000fe200078e006b */
[----:B------:R-:W-:Y:S01]  /*3c50*/  @P0 PRMT R103, R103, 0x5410, R131 ;  /* 0x0000541067670816 */ /* 0x000fe20000000083 */
        /* <DEDUP_REMOVED lines=13> */
.L_x_2101:
[----:B------:R-:W-:Y:S05]  /*3d30*/  BSYNC B1 ;  /* 0x0000000000017941 */ /* 0x000fea0003800000 */
.L_x_2100:
        /* <DEDUP_REMOVED lines=8> */
.L_x_2103:
[----:B------:R-:W-:Y:S05]  /*3dc0*/  BSYNC B1 ;  /* 0x0000000000017941 */ /* 0x000fea0003800000 */
.L_x_2102:
[----:B------:R-:W-:Y:S01]  /*3dd0*/  BSSY B1, `(.L_x_2104) ;  /* 0x000000d000017945 */ /* 0x000fe20003800000 */
[----:B------:R-:W-:Y:S05]  /*3de0*/  @P1 BRA `(.L_x_2105) ;  /* 0x0000004000001947 */ /* 0x000fea0003800000 */
[----:B0-----:R-:W-:Y:S01]  /*3df0*/  MOV R104, RZ ;  /* 0x000000ff00687202 */ /* 0x001fe20000000f00 */
[----:B------:R-:W-:Y:S05]  /*3e00*/  @!P3 BRA `(.L_x_2106) ;  /* 0x000000900000b947 */ /* 0x000fea0003800000 */
[----:B------:R-:W-:Y:S01]  /*3e10*/  HADD2.F32 R104, -RZ, R88.H0_H0 ;  /* 0x20000058ff687230 */ /* 0x000fe20000004100 */
[----:B------:R-:W-:Y:S05]  /*3e20*/  BRA `(.L_x_2106) ;  /* 0x0000007000007947 */ /* 0x000fea0003800000 */
.L_x_2105:
[----:B------:R-:W-:-:S04]  /*3e30*/  ISETP.NE.AND P4, PT, R193, RZ, PT ;  /* 0x000000ffc100720c */ /* 0x000fc80003f85270 */
[----:B------:R-:W-:-:S05]  /*3e40*/  FSEL R3, R133, RZ, !P4 ;  /* 0x000000ff85037208 */ /* 0x000fca0006000000 */
[----:B------:R-:W-:-:S04]  /*3e50*/  FFMA.FTZ R3, R117, R134, R3 ;  /* 0x0000008675037223 */ /* 0x000fc80000010003 */
[----:B0-----:R-:W-:Y:S01]  /*3e60*/  FADD.FTZ R104, R196, -R3 ;  /* 0x80000003c4687221 */ /* 0x001fe20000010000 */
[----:B------:R-:W-:-:S03]  /*3e70*/  @P3 HADD2.F32 R3, -RZ, R88.H0_H0 ;  /* 0x20000058ff033230 */ /* 0x000fc60000004100 */
[----:B------:R-:W-:-:S04]  /*3e80*/  FMUL.FTZ R104, R171, R104 ;  /* 0x00000068ab687220 */ /* 0x000fc80000410000 */
[----:B------:R-:W-:Y:S02]  /*3e90*/  @P3 FADD.FTZ R104, R104, R3 ;  /* 0x0000000368683221 */ /* 0x000fe40000010000 */
.L_x_2106:
[----:B------:R-:W-:Y:S05]  /*3ea0*/  BSYNC B1 ;  /* 0x0000000000017941 */ /* 0x000fea0003800000 */
.L_x_2104:
        /* <DEDUP_REMOVED lines=15> */
.L_x_2108:
[----:B------:R-:W-:Y:S05]  /*3fa0*/  BSYNC B1 ;  /* 0x0000000000017941 */ /* 0x000fea0003800000 */
.L_x_2107:
[----:B------:R-:W-:Y:S01]  /*3fb0*/  BSSY B1, `(.L_x_2109) ;  /* 0x000000e000017945 */ /* 0x000fe20003800000 */
[----:B------:R-:W-:Y:S01]  /*3fc0*/  @P0 PRMT R100, R3, 0x7610, R100 ;  /* 0x0000761003640816 */ /* 0x000fe20000000064 */
[----:B------:R-:W-:Y:S05]  /*3fd0*/  @P1 BRA `(.L_x_2110) ;  /* 0x0000004000001947 */ /* 0x000fea0003800000 */
[----:B------:R-:W-:Y:S01]  /*3fe0*/  HFMA2.MMA R104, -RZ, RZ, 0, 0 ;  /* 0x00000000ff687435 */ /* 0x000fe200000001ff */
[----:B------:R-:W-:Y:S05]  /*3ff0*/  @!P3 BRA `(.L_x_2111) ;  /* 0x000000900000b947 */ /* 0x000fea0003800000 */
[----:B------:R-:W-:Y:S01]  /*4000*/  HADD2.F32 R104, -RZ, R88.H1_H1 ;  /* 0x30000058ff687230 */ /* 0x000fe20000004100 */
[----:B------:R-:W-:Y:S05]  /*4010*/  BRA `(.L_x_2111) ;  /* 0x0000007000007947 */ /* 0x000fea0003800000 */
.L_x_2110:
[----:B------:R-:W-:-:S04]  /*4020*/  ISETP.NE.AND P4, PT, R193, RZ, PT ;  /* 0x000000ffc100720c */ /* 0x000fc80003f85270 */
[----:B------:R-:W-:-:S05]  /*4030*/  FSEL R3, R133, RZ, !P4 ;  /* 0x000000ff85037208 */ /* 0x000fca0006000000 */
[----:B------:R-:W-:Y:S01]  /*4040*/  FFMA.FTZ R104, R114, R134, R3 ;  /* 0x0000008672687223 */ /* 0x000fe20000010003 */
[----:B------:R-:W-:-:S03]  /*4050*/  @P3 HADD2.F32 R3, -RZ, R88.H1_H1 ;  /* 0x30000058ff033230 */ /* 0x000fc60000004100 */
[----:B------:R-:W-:-:S04]  /*4060*/  FADD.FTZ R104, R197, -R104 ;  /* 0x80000068c5687221 */ /* 0x000fc80000010000 */
[----:B------:R-:W-:-:S04]  /*4070*/  FMUL.FTZ R104, R171, R104 ;  /* 0x00000068ab687220 */ /* 0x000fc80000410000 */
[----:B------:R-:W-:Y:S02]  /*4080*/  @P3 FADD.FTZ R104, R104, R3 ;  /* 0x0000000368683221 */ /* 0x000fe40000010000 */
.L_x_2111:
[----:B------:R-:W-:Y:S05]  /*4090*/  BSYNC B1 ;  /* 0x0000000000017941 */ /* 0x000fea0003800000 */
.L_x_2109:
        /* <DEDUP_REMOVED lines=15> */
.L_x_2113:
[----:B------:R-:W-:Y:S05]  /*4190*/  BSYNC B1 ;  /* 0x0000000000017941 */ /* 0x000fea0003800000 */
.L_x_2112:
[----:B------:R-:W-:Y:S01]  /*41a0*/  BSSY B1, `(.L_x_2114) ;  /* 0x000000e000017945 */ /* 0x000fe20003800000 */
[----:B------:R-:W-:Y:S01]  /*41b0*/  @P0 PRMT R100, R100, 0x5410, R3 ;  /* 0x0000541064640816 */ /* 0x000fe20000000003 */
[----:B------:R-:W-:Y:S05]  /*41c0*/  @P1 BRA `(.L_x_2115) ;  /* 0x0000004000001947 */ /* 0x000fea0003800000 */
[----:B------:R-:W-:Y:S01]  /*41d0*/  MOV R104, RZ ;  /* 0x000000ff00687202 */ /* 0x000fe20000000f00 */
[----:B------:R-:W-:Y:S05]  /*41e0*/  @!P3 BRA `(.L_x_2116) ;  /* 0x000000900000b947 */ /* 0x000fea0003800000 */
[----:B------:R-:W-:Y:S01]  /*41f0*/  HADD2.F32 R104, -RZ, R89.H0_H0 ;  /* 0x20000059ff687230 */ /* 0x000fe20000004100 */
[----:B------:R-:W-:Y:S05]  /*4200*/  BRA `(.L_x_2116) ;  /* 0x0000007000007947 */ /* 0x000fea0003800000 */
.L_x_2115:
[----:B------:R-:W-:-:S04]  /*4210*/  ISETP.NE.AND P4, PT, R193, RZ, PT ;  /* 0x000000ffc100720c */ /* 0x000fc80003f85270 */
[----:B------:R-:W-:-:S05]  /*4220*/  FSEL R3, R133, RZ, !P4 ;  /* 0x000000ff85037208 */ /* 0x000fca0006000000 */
[----:B------:R-:W-:-:S04]  /*4230*/  FFMA.FTZ R3, R115, R134, R3 ;  /* 0x0000008673037223 */ /* 0x000fc80000010003 */
[----:B------:R-:W-:Y:S01]  /*4240*/  FADD.FTZ R104, R200, -R3 ;  /* 0x80000003c8687221 */ /* 0x000fe20000010000 */
[----:B------:R-:W-:-:S03]  /*4250*/  @P3 HADD2.F32 R3, -RZ, R89.H0_H0 ;  /* 0x20000059ff033230 */ /* 0x000fc60000004100 */
[----:B------:R-:W-:-:S04]  /*4260*/  FMUL.FTZ R104, R171, R104 ;  /* 0x00000068ab687220 */ /* 0x000fc80000410000 */
[----:B------:R-:W-:Y:S02]  /*4270*/  @P3 FADD.FTZ R104, R104, R3 ;  /* 0x0000000368683221 */ /* 0x000fe40000010000 */
.L_x_2116:
[----:B------:R-:W-:Y:S05]  /*4280*/  BSYNC B1 ;  /* 0x0000000000017941 */ /* 0x000fea0003800000 */
.L_x_2114:
        /* <DEDUP_REMOVED lines=15> */
.L_x_2118:
[----:B------:R-:W-:Y:S05]  /*4380*/  BSYNC B1 ;  /* 0x0000000000017941 */ /* 0x000fea0003800000 */
.L_x_2117:
[----:B------:R-:W-:Y:S01]  /*4390*/  BSSY B1, `(.L_x_2119) ;  /* 0x000000e000017945 */ /* 0x000fe20003800000 */
[----:B------:R-:W-:Y:S01]  /*43a0*/  @P0 PRMT R101, R3, 0x7610, R101 ;  /* 0x0000761003650816 */ /* 0x000fe20000000065 */
[----:B------:R-:W-:Y:S05]  /*43b0*/  @P1 BRA `(.L_x_2120) ;  /* 0x0000004000001947 */ /* 0x000fea0003800000 */
[----:B------:R-:W-:Y:S01]  /*43c0*/  HFMA2.MMA R104, -RZ, RZ, 0, 0 ;  /* 0x00000000ff687435 */ /* 0x000fe200000001ff */
[----:B------:R-:W-:Y:S05]  /*43d0*/  @!P3 BRA `(.L_x_2121) ;  /* 0x000000900000b947 */ /* 0x000fea0003800000 */
[----:B------:R-:W-:Y:S01]  /*43e0*/  HADD2.F32 R104, -RZ, R89.H1_H1 ;  /* 0x30000059ff687230 */ /* 0x000fe20000004100 */
[----:B------:R-:W-:Y:S05]  /*43f0*/  BRA `(.L_x_2121) ;  /* 0x0000007000007947 */ /* 0x000fea0003800000 */
.L_x_2120:
[----:B------:R-:W-:-:S04]  /*4400*/  ISETP.NE.AND P4, PT, R193, RZ, PT ;  /* 0x000000ffc100720c */ /* 0x000fc80003f85270 */
[----:B------:R-:W-:-:S05]  /*4410*/  FSEL R3, R133, RZ, !P4 ;  /* 0x000000ff85037208 */ /* 0x000fca0006000000 */
[----:B------:R-:W-:Y:S01]  /*4420*/  FFMA.FTZ R104, R112, R134, R3 ;  /* 0x0000008670687223 */ /* 0x000fe20000010003 */
[----:B------:R-:W-:-:S03]  /*4430*/  @P3 HADD2.F32 R3, -RZ, R89.H1_H1 ;  /* 0x30000059ff033230 */ /* 0x000fc60000004100 */
[----:B------:R-:W-:-:S04]  /*4440*/  FADD.FTZ R104, R199, -R104 ;  /* 0x80000068c7687221 */ /* 0x000fc80000010000 */
[----:B------:R-:W-:-:S04]  /*4450*/  FMUL.FTZ R104, R171, R104 ;  /* 0x00000068ab687220 */ /* 0x000fc80000410000 */
[----:B------:R-:W-:Y:S02]  /*4460*/  @P3 FADD.FTZ R104, R104, R3 ;  /* 0x0000000368683221 */ /* 0x000fe40000010000 */
.L_x_2121:
[----:B------:R-:W-:Y:S05]  /*4470*/  BSYNC B1 ;  /* 0x0000000000017941 */ /* 0x000fea0003800000 */
.L_x_2119:
        /* <DEDUP_REMOVED lines=15> */
.L_x_2123:
[----:B------:R-:W-:Y:S05]  /*4570*/  BSYNC B1 ;  /* 0x0000000000017941 */ /* 0x000fea0003800000 */
.L_x_2122:
[----:B------:R-:W-:Y:S01]  /*4580*/  BSSY B1, `(.L_x_2124) ;  /* 0x000000e000017945 */ /* 0x000fe20003800000 */
[----:B------:R-:W-:Y:S01]  /*4590*/  @P0 PRMT R101, R101, 0x5410, R3 ;  /* 0x0000541065650816 */ /* 0x000fe20000000003 */
[----:B------:R-:W-:Y:S05]  /*45a0*/  @P1 BRA `(.L_x_2125) ;  /* 0x0000004000001947 */ /* 0x000fea0003800000 */
[----:B------:R-:W-:Y:S01]  /*45b0*/  MOV R104, RZ ;  /* 0x000000ff00687202 */ /* 0x000fe20000000f00 */
[----:B------:R-:W-:Y:S05]  /*45c0*/  @!P3 BRA `(.L_x_2126) ;  /* 0x000000900000b947 */ /* 0x000fea0003800000 */
[----:B------:R-:W-:Y:S01]  /*45d0*/  HADD2.F32 R104, -RZ, R90.H0_H0 ;  /* 0x2000005aff687230 */ /* 0x000fe20000004100 */
[----:B------:R-:W-:Y:S05]  /*45e0*/  BRA `(.L_x_2126) ;  /* 0x0000007000007947 */ /* 0x000fea0003800000 */
.L_x_2125:
[----:B------:R-:W-:-:S04]  /*45f0*/  ISETP.NE.AND P4, PT, R193, RZ, PT ;  /* 0x000000ffc100720c */ /* 0x000fc80003f85270 */
[----:B------:R-:W-:-:S05]  /*4600*/  FSEL R3, R133, RZ, !P4 ;  /* 0x000000ff85037208 */ /* 0x000fca0006000000 */
[----:B------:R-:W-:-:S04]  /*4610*/  FFMA.FTZ R3, R113, R134, R3 ;  /* 0x0000008671037223 */ /* 0x000fc80000010003 */
[----:B------:R-:W-:Y:S01]  /*4620*/  FADD.FTZ R104, R198, -R3 ;  /* 0x80000003c6687221 */ /* 0x000fe20000010000 */
[----:B------:R-:W-:-:S03]  /*4630*/  @P3 HADD2.F32 R3, -RZ, R90.H0_H0 ;  /* 0x2000005aff033230 */ /* 0x000fc60000004100 */
[----:B------:R-:W-:-:S04]  /*4640*/  FMUL.FTZ R104, R171, R104 ;  /* 0x00000068ab687220 */ /* 0x000fc80000410000 */
[----:B------:R-:W-:Y:S02]  /*4650*/  @P3 FADD.FTZ R104, R104, R3 ;  /* 0x0000000368683221 */ /* 0x000fe40000010000 */
.L_x_2126:
[----:B------:R-:W-:Y:S05]  /*4660*/  BSYNC B1 ;  /* 0x0000000000017941 */ /* 0x000fea0003800000 */
.L_x_2124:
        /* <DEDUP_REMOVED lines=15> */
.L_x_2128:
[----:B------:R-:W-:Y:S05]  /*4760*/  BSYNC B1 ;  /* 0x0000000000017941 */ /* 0x000fea0003800000 */
.L_x_2127:
[----:B------:R-:W-:Y:S01]  /*4770*/  BSSY B1, `(.L_x_2129) ;  /* 0x000000e000017945 */ /* 0x000fe20003800000 */
[----:B------:R-:W-:Y:S01]  /*4780*/  @P0 PRMT R102, R3, 0x7610, R102 ;  /* 0x0000761003660816 */ /* 0x000fe20000000066 */
[----:B------:R-:W-:Y:S05]  /*4790*/  @P1 BRA `(.L_x_2130) ;  /* 0x0000004000001947 */ /* 0x000fea0003800000 */
[----:B------:R-:W-:Y:S01]  /*47a0*/  HFMA2.MMA R104, -RZ, RZ, 0, 0 ;  /* 0x00000000ff687435 */ /* 0x000fe200000001ff */
[----:B------:R-:W-:Y:S05]  /*47b0*/  @!P3 BRA `(.L_x_2131) ;  /* 0x000000900000b947 */ /* 0x000fea0003800000 */
[----:B------:R-:W-:Y:S01]  /*47c0*/  HADD2.F32 R104, -RZ, R90.H1_H1 ;  /* 0x3000005aff687230 */ /* 0x000fe20000004100 */
[----:B------:R-:W-:Y:S05]  /*47d0*/  BRA `(.L_x_2131) ;  /* 0x0000007000007947 */ /* 0x000fea0003800000 */
.L_x_2130:
[----:B------:R-:W-:-:S04]  /*47e0*/  ISETP.NE.AND P4, PT, R193, RZ, PT ;  /* 0x000000ffc100720c */ /* 0x000fc80003f85270 */
[----:B------:R-:W-:-:S05]  /*47f0*/  FSEL R3, R133, RZ, !P4 ;  /* 0x000000ff85037208 */ /* 0x000fca0006000000 */
[----:B------:R-:W-:Y:S01]  /*4800*/  FFMA.FTZ R104, R110, R134, R3 ;  /* 0x000000866e687223 */ /* 0x000fe20000010003 */
[----:B------:R-:W-:-:S03]  /*4810*/  @P3 HADD2.F32 R3, -RZ, R90.H1_H1 ;  /* 0x3000005aff033230 */ /* 0x000fc60000004100 */
[----:B------:R-:W-:-:S04]  /*4820*/  FADD.FTZ R104, R201, -R104 ;  /* 0x80000068c9687221 */ /* 0x000fc80000010000 */
[----:B------:R-:W-:-:S04]  /*4830*/  FMUL.FTZ R104, R171, R104 ;  /* 0x00000068ab687220 */ /* 0x000fc80000410000 */
[----:B------:R-:W-:Y:S02]  /*4840*/  @P3 FADD.FTZ R104, R104, R3 ;  /* 0x0000000368683221 */ /* 0x000fe40000010000 */
.L_x_2131:
[----:B------:R-:W-:Y:S05]  /*4850*/  BSYNC B1 ;  /* 0x0000000000017941 */ /* 0x000fea0003800000 */
.L_x_2129:
        /* <DEDUP_REMOVED lines=15> */
.L_x_2133:
[----:B------:R-:W-:Y:S05]  /*4950*/  BSYNC B1 ;  /* 0x0000000000017941 */ /* 0x000fea0003800000 */
.L_x_2132:
[----:B------:R-:W-:Y:S01]  /*4960*/  BSSY B1, `(.L_x_2134) ;  /* 0x000000e000017945 */ /* 0x000fe20003800000 */
[----:B------:R-:W-:Y:S01]  /*4970*/  @P0 PRMT R102, R102, 0x5410, R3 ;  /* 0x0000541066660816 */ /* 0x000fe20000000003 */
[----:B------:R-:W-:Y:S05]  /*4980*/  @P1 BRA `(.L_x_2135) ;  /* 0x0000004000001947 */ /* 0x000fea0003800000 */
[----:B------:R-:W-:Y:S01]  /*4990*/  MOV R104, RZ ;  /* 0x000000ff00687202 */ /* 0x000fe20000000f00 */
[----:B------:R-:W-:Y:S05]  /*49a0*/  @!P3 BRA `(.L_x_2136) ;  /* 0x000000900000b947 */ /* 0x000fea0003800000 */
[----:B------:R-:W-:Y:S01]  /*49b0*/  HADD2.F32 R104, -RZ, R91.H0_H0 ;  /* 0x2000005bff687230 */ /* 0x000fe20000004100 */
[----:B------:R-:W-:Y:S05]  /*49c0*/  BRA `(.L_x_2136) ;  /* 0x0000007000007947 */ /* 0x000fea0003800000 */
.L_x_2135:
[----:B------:R-:W-:-:S04]  /*49d0*/  ISETP.NE.AND P4, PT, R193, RZ, PT ;  /* 0x000000ffc100720c */ /* 0x000fc80003f85270 */
[----:B------:R-:W-:-:S05]  /*49e0*/  FSEL R3, R133, RZ, !P4 ;  /* 0x000000ff85037208 */ /* 0x000fca0006000000 */
[----:B------:R-:W-:-:S04]  /*49f0*/  FFMA.FTZ R3, R111, R134, R3 ;  /* 0x000000866f037223 */ /* 0x000fc80000010003 */
[----:B------:R-:W-:Y:S01]  /*4a00*/  FADD.FTZ R104, R202, -R3 ;  /* 0x80000003ca687221 */ /* 0x000fe20000010000 */
[----:B------:R-:W-:-:S03]  /*4a10*/  @P3 HADD2.F32 R3, -RZ, R91.H0_H0 ;  /* 0x2000005bff033230 */ /* 0x000fc60000004100 */
[----:B------:R-:W-:-:S04]  /*4a20*/  FMUL.FTZ R104, R171, R104 ;  /* 0x00000068ab687220 */ /* 0x000fc80000410000 */
[----:B------:R-:W-:Y:S02]  /*4a30*/  @P3 FADD.FTZ R104, R104, R3 ;  /* 0x0000000368683221 */ /* 0x000fe40000010000 */
.L_x_2136:
[----:B------:R-:W-:Y:S05]  /*4a40*/  BSYNC B1 ;  /* 0x0000000000017941 */ /* 0x000fea0003800000 */
.L_x_2134:
        /* <DEDUP_REMOVED lines=15> */
.L_x_2138:
[----:B------:R-:W-:Y:S05]  /*4b40*/  BSYNC B1 ;  /* 0x0000000000017941 */ /* 0x000fea0003800000 */
.L_x_2137:
[----:B------:R-:W-:Y:S01]  /*4b50*/  BSSY B1, `(.L_x_2139) ;  /* 0x000000e000017945 */ /* 0x000fe20003800000 */
[----:B------:R-:W-:Y:S01]  /*4b60*/  @P0 PRMT R103, R3, 0x7610, R103 ;  /* 0x0000761003670816 */ /* 0x000fe20000000067 */
[----:B------:R-:W-:Y:S05]  /*4b70*/  @P1 BRA `(.L_x_2140) ;  /* 0x0000004000001947 */ /* 0x000fea0003800000 */
[----:B------:R-:W-:Y:S01]  /*4b80*/  HFMA2.MMA R104, -RZ, RZ, 0, 0 ;  /* 0x00000000ff687435 */ /* 0x000fe200000001ff */
[----:B------:R-:W-:Y:S05]  /*4b90*/  @!P3 BRA `(.L_x_2141) ;  /* 0x000000900000b947 */ /* 0x000fea0003800000 */
[----:B------:R-:W-:Y:S01]  /*4ba0*/  HADD2.F32 R104, -RZ, R91.H1_H1 ;  /* 0x3000005bff687230 */ /* 0x000fe20000004100 */
[----:B------:R-:W-:Y:S05]  /*4bb0*/  BRA `(.L_x_2141) ;  /* 0x0000007000007947 */ /* 0x000fea0003800000 */
.L_x_2140:
[----:B------:R-:W-:-:S04]  /*4bc0*/  ISETP.NE.AND P1, PT, R193, RZ, PT ;  /* 0x000000ffc100720c */ /* 0x000fc80003f25270 */
[----:B------:R-:W-:-:S05]  /*4bd0*/  FSEL R3, R133, RZ, !P1 ;  /* 0x000000ff85037208 */ /* 0x000fca0004800000 */
[----:B------:R-:W-:-:S04]  /*4be0*/  FFMA.FTZ R3, R203, R134, R3 ;  /* 0x00000086cb037223 */ /* 0x000fc80000010003 */
[----:B------:R-:W-:Y:S01]  /*4bf0*/  FADD.FTZ R104, R204, -R3 ;  /* 0x80000003cc687221 */ /* 0x000fe20000010000 */
[----:B------:R-:W-:-:S03]  /*4c00*/  @P3 HADD2.F32 R3, -RZ, R91.H1_H1 ;  /* 0x3000005bff033230 */ /* 0x000fc60000004100 */
[----:B------:R-:W-:-:S04]  /*4c10*/  FMUL.FTZ R104, R171, R104 ;  /* 0x00000068ab687220 */ /* 0x000fc80000410000 */
[----:B------:R-:W-:Y:S02]  /*4c20*/  @P3 FADD.FTZ R104, R104, R3 ;  /* 0x0000000368683221 */ /* 0x000fe40000010000 */
.L_x_2141:
[----:B------:R-:W-:Y:S05]  /*4c30*/  BSYNC B1 ;  /* 0x0000000000017941 */ /* 0x000fea0003800000 */
.L_x_2139:
[----:B------:R-:W-:Y:S01]  /*4c40*/  @P0 F2FP.PACK_AB R3, RZ, R104 ;  /* 0x00000068ff03023e */ /* 0x000fe200000000ff */
[----:B------:R-:W-:Y:S03]  /*4c50*/  BSSY B1, `(.L_x_2142) ;  /* 0x000000f000017945 */ /* 0x000fe60003800000 */
        /* <DEDUP_REMOVED lines=14> */
.L_x_2143:
[----:B------:R-:W-:Y:S05]  /*4d40*/  BSYNC B1 ;  /* 0x0000000000017941 */ /* 0x000fea0003800000 */
.L_x_2142:
        /* <DEDUP_REMOVED lines=11> */
.L_x_2014:
[----:B------:R-:W-:Y:S05]  /*4e00*/  BSYNC B0 ;  /* 0x0000000000007941 */ /* 0x000fea0003800000 */
.L_x_2012:
        /* <DEDUP_REMOVED lines=203> */
.L_x_2018:
[----:B------:R-:W-:Y:S01]  /*5ac0*/  HFMA2.MMA R206, -RZ, RZ, 0, 5.9604644775390625e-08 ;  /* 0x00000001ffce7435 */ /* 0x000fe200000001ff */
[----:B------:R-:W-:-:S02]  /*5ad0*/  MOV R133, R107 ;  /* 0x0000006b00857202 */ /* 0x000fc40000000f00 */
[----:B------:R-:W-:Y:S02]  /*5ae0*/  MOV R137, 0x1f ;  /* 0x0000001f00897802 */ /* 0x000fe40000000f00 */
[----:B------:R-:W-:Y:S02]  /*5af0*/  MOV R208, 0xffffffff ;  /* 0xffffffff00d07802 */ /* 0x000fe40000000f00 */
[----:B------:R-:W-:Y:S02]  /*5b00*/  MOV R104, 0x5b20 ;  /* 0x00005b2000687802 */ /* 0x000fe40000000f00 */
[----:B------:R-:W-:Y:S05]  /*5b10*/  CALL.REL.NOINC `($__internal_39_$__cuda_sm70_shflsync_bfly_p) ;  /* 0x0000045000007944 */ /* 0x000fea0003c00000 */
[----:B-1----:R-:W-:Y:S01]  /*5b20*/  MOV R132, R137 ;  /* 0x0000008900847202 */ /* 0x002fe20000000f00 */
[----:B0-----:R-:W-:Y:S05]  /*5b30*/  BRA `(.L_x_2145) ;  /* 0xffffbfc000007947 */ /* 0x001fea000383ffff */
.L_x_2019:
[----:B------:R-:W-:Y:S01]  /*5b40*/  HFMA2.MMA R206, -RZ, RZ, 0, 5.9604644775390625e-08 ;  /* 0x00000001ffce7435 */ /* 0x000fe200000001ff */
[----:B------:R-:W-:Y:S02]  /*5b50*/  MOV R133, R106 ;  /* 0x0000006a00857202 */ /* 0x000fe40000000f00 */
[----:B------:R-:W-:Y:S02]  /*5b60*/  MOV R137, 0x1f ;  /* 0x0000001f00897802 */ /* 0x000fe40000000f00 */
[----:B------:R-:W-:-:S02]  /*5b70*/  MOV R208, 0xffffffff ;  /* 0xffffffff00d07802 */ /* 0x000fc40000000f00 */
[----:B------:R-:W-:Y:S02]  /*5b80*/  MOV R104, 0x5ba0 ;  /* 0x00005ba000687802 */ /* 0x000fe40000000f00 */
[----:B01----:R-:W-:Y:S05]  /*5b90*/  CALL.REL.NOINC `($__internal_39_$__cuda_sm70_shflsync_bfly_p) ;  /* 0x000003d000007944 */ /* 0x003fea0003c00000 */
[----:B------:R-:W-:Y:S01]  /*5ba0*/  FADD.FTZ R107, R132, R107 ;  /* 0x0000006b846b7221 */ /* 0x000fe20000010000 */
[----:B0-----:R-:W-:Y:S01]  /*5bb0*/  HFMA2.MMA R206, -RZ, RZ, 0, 1.1920928955078125e-07 ;  /* 0x00000002ffce7435 */ /* 0x001fe200000001ff */
[----:B-1----:R-:W-:Y:S01]  /*5bc0*/  FADD.FTZ R132, R106, R137 ;  /* 0x000000896a847221 */ /* 0x002fe20000010000 */
[----:B------:R-:W-:Y:S02]  /*5bd0*/  MOV R137, 0x1f ;  /* 0x0000001f00897802 */ /* 0x000fe40000000f00 */
[----:B------:R-:W-:Y:S02]  /*5be0*/  MOV R208, 0xffffffff ;  /* 0xffffffff00d07802 */ /* 0x000fe40000000f00 */
[----:B------:R-:W-:Y:S02]  /*5bf0*/  MOV R133, R107 ;  /* 0x0000006b00857202 */ /* 0x000fe40000000f00 */
[----:B------:R-:W-:Y:S02]  /*5c00*/  MOV R104, 0x5c20 ;  /* 0x00005c2000687802 */ /* 0x000fe40000000f00 */
[----:B------:R-:W-:Y:S05]  /*5c10*/  CALL.REL.NOINC `($__internal_39_$__cuda_sm70_shflsync_bfly_p) ;  /* 0x0000035000007944 */ /* 0x000fea0003c00000 */
[----:B0-----:R-:W-:Y:S01]  /*5c20*/  HFMA2.MMA R206, -RZ, RZ, 0, 1.1920928955078125e-07 ;  /* 0x00000002ffce7435 */ /* 0x001fe200000001ff */
[----:B-1----:R-:W-:-:S02]  /*5c30*/  MOV R106, R137 ;  /* 0x00000089006a7202 */ /* 0x002fc40000000f00 */
[----:B------:R-:W-:Y:S02]  /*5c40*/  MOV R133, R132 ;  /* 0x0000008400857202 */ /* 0x000fe40000000f00 */
[----:B------:R-:W-:Y:S02]  /*5c50*/  MOV R137, 0x1f ;  /* 0x0000001f00897802 */ /* 0x000fe40000000f00 */
[----:B------:R-:W-:Y:S02]  /*5c60*/  MOV R208, 0xffffffff ;  /* 0xffffffff00d07802 */ /* 0x000fe40000000f00 */
[----:B------:R-:W-:Y:S02]  /*5c70*/  MOV R104, 0x5c90 ;  /* 0x00005c9000687802 */ /* 0x000fe40000000f00 */
[----:B------:R-:W-:Y:S05]  /*5c80*/  CALL.REL.NOINC `($__internal_39_$__cuda_sm70_shflsync_bfly_p) ;  /* 0x000002e000007944 */ /* 0x000fea0003c00000 */
[----:B------:R-:W-:Y:S01]  /*5c90*/  FADD.FTZ R107, R106, R107 ;  /* 0x0000006b6a6b7221 */ /* 0x000fe20000010000 */
[----:B0-----:R-:W-:Y:S01]  /*5ca0*/  HFMA2.MMA R206, -RZ, RZ, 0, 2.384185791015625e-07 ;  /* 0x00000004ffce7435 */ /* 0x001fe200000001ff */
[----:B-1----:R-:W-:Y:S01]  /*5cb0*/  FADD.FTZ R132, R132, R137 ;  /* 0x0000008984847221 */ /* 0x002fe20000010000 */
[----:B------:R-:W-:Y:S02]  /*5cc0*/  MOV R137, 0x1f ;  /* 0x0000001f00897802 */ /* 0x000fe40000000f00 */
[----:B------:R-:W-:-:S02]  /*5cd0*/  MOV R208, 0xffffffff ;  /* 0xffffffff00d07802 */ /* 0x000fc40000000f00 */
[----:B------:R-:W-:Y:S02]  /*5ce0*/  MOV R133, R107 ;  /* 0x0000006b00857202 */ /* 0x000fe40000000f00 */
[----:B------:R-:W-:Y:S02]  /*5cf0*/  MOV R104, 0x5d10 ;  /* 0x00005d1000687802 */ /* 0x000fe40000000f00 */
[----:B------:R-:W-:Y:S05]  /*5d00*/  CALL.REL.NOINC `($__internal_39_$__cuda_sm70_shflsync_bfly_p) ;  /* 0x0000026000007944 */ /* 0x000fea0003c00000 */
[----:B0-----:R-:W-:Y:S01]  /*5d10*/  HFMA2.MMA R206, -RZ, RZ, 0, 2.384185791015625e-07 ;  /* 0x00000004ffce7435 */ /* 0x001fe200000001ff */
[----:B-1----:R-:W-:Y:S02]  /*5d20*/  MOV R106, R137 ;  /* 0x00000089006a7202 */ /* 0x002fe40000000f00 */
[----:B------:R-:W-:Y:S02]  /*5d30*/  MOV R133, R132 ;  /* 0x0000008400857202 */ /* 0x000fe40000000f00 */
[----:B------:R-:W-:Y:S02]  /*5d40*/  MOV R137, 0x1f ;  /* 0x0000001f00897802 */ /* 0x000fe40000000f00 */
[----:B------:R-:W-:Y:S02]  /*5d50*/  MOV R208, 0xffffffff ;  /* 0xffffffff00d07802 */ /* 0x000fe40000000f00 */
[----:B------:R-:W-:-:S02]  /*5d60*/  MOV R104, 0x5d80 ;  /* 0x00005d8000687802 */ /* 0x000fc40000000f00 */
[----:B------:R-:W-:Y:S05]  /*5d70*/  CALL.REL.NOINC `($__internal_39_$__cuda_sm70_shflsync_bfly_p) ;  /* 0x000001f000007944 */ /* 0x000fea0003c00000 */
[----:B------:R-:W-:Y:S01]  /*5d80*/  FADD.FTZ R107, R106, R107 ;  /* 0x0000006b6a6b7221 */ /* 0x000fe20000010000 */
[----:B0-----:R-:W-:Y:S01]  /*5d90*/  HFMA2.MMA R206, -RZ, RZ, 0, 4.76837158203125e-07 ;  /* 0x00000008ffce7435 */ /* 0x001fe200000001ff */
[----:B-1----:R-:W-:Y:S01]  /*5da0*/  FADD.FTZ R132, R132, R137 ;  /* 0x0000008984847221 */ /* 0x002fe20000010000 */
[----:B------:R-:W-:-:S02]  /*5db0*/  MOV R137, 0x1f ;  /* 0x0000001f00897802 */ /* 0x000fc40000000f00 */
[----:B------:R-:W-:Y:S02]  /*5dc0*/  MOV R208, 0xffffffff ;  /* 0xffffffff00d07802 */ /* 0x000fe40000000f00 */
[----:B------:R-:W-:Y:S02]  /*5dd0*/  MOV R133, R107 ;  /* 0x0000006b00857202 */ /* 0x000fe40000000f00 */
[----:B------:R-:W-:Y:S02]  /*5de0*/  MOV R104, 0x5e00 ;  /* 0x00005e0000687802 */ /* 0x000fe40000000f00 */
[----:B------:R-:W-:Y:S05]  /*5df0*/  CALL.REL.NOINC `($__internal_39_$__cuda_sm70_shflsync_bfly_p) ;  /* 0x0000017000007944 */ /* 0x000fea0003c00000 */
[----:B0-----:R-:W-:Y:S01]  /*5e00*/  HFMA2.MMA R206, -RZ, RZ, 0, 4.76837158203125e-07 ;  /* 0x00000008ffce7435 */ /* 0x001fe200000001ff */
[----:B-1----:R-:W-:Y:S02]  /*5e10*/  MOV R106, R137 ;  /* 0x00000089006a7202 */ /* 0x002fe40000000f00 */
[----:B------:R-:W-:Y:S02]  /*5e20*/  MOV R133, R132 ;  /* 0x0000008400857202 */ /* 0x000fe40000000f00 */
[----:B------:R-:W-:Y:S02]  /*5e30*/  MOV R137, 0x1f ;  /* 0x0000001f00897802 */ /* 0x000fe40000000f00 */
[----:B------:R-:W-:-:S02]  /*5e40*/  MOV R208, 0xffffffff ;  /* 0xffffffff00d07802 */ /* 0x000fc40000000f00 */
[----:B------:R-:W-:Y:S02]  /*5e50*/  MOV R104, 0x5e70 ;  /* 0x00005e7000687802 */ /* 0x000fe40000000f00 */
[----:B------:R-:W-:Y:S05]  /*5e60*/  CALL.REL.NOINC `($__internal_39_$__cuda_sm70_shflsync_bfly_p) ;  /* 0x0000010000007944 */ /* 0x000fea0003c00000 */
[----:B------:R-:W-:Y:S01]  /*5e70*/  FADD.FTZ R106, R106, R107 ;  /* 0x0000006b6a6a7221 */ /* 0x000fe20000010000 */
[----:B0-----:R-:W-:Y:S01]  /*5e80*/  HFMA2.MMA R206, -RZ, RZ, 0, 9.5367431640625e-07 ;  /* 0x00000010ffce7435 */ /* 0x001fe200000001ff */
[----:B-1----:R-:W-:Y:S01]  /*5e90*/  FADD.FTZ R134, R132, R137 ;  /* 0x0000008984867221 */ /* 0x002fe20000010000 */
[----:B------:R-:W-:Y:S02]  /*5ea0*/  MOV R137, 0x1f ;  /* 0x0000001f00897802 */ /* 0x000fe40000000f00 */
[----:B------:R-:W-:Y:S02]  /*5eb0*/  MOV R208, 0xffffffff ;  /* 0xffffffff00d07802 */ /* 0x000fe40000000f00 */
[----:B------:R-:W-:Y:S02]  /*5ec0*/  MOV R133, R106 ;  /* 0x0000006a00857202 */ /* 0x000fe40000000f00 */
[----:B------:R-:W-:Y:S02]  /*5ed0*/  MOV R104, 0x5ef0 ;  /* 0x00005ef000687802 */ /* 0x000fe40000000f00 */
[----:B------:R-:W-:Y:S05]  /*5ee0*/  CALL.REL.NOINC `($__internal_39_$__cuda_sm70_shflsync_bfly_p) ;  /* 0x0000008000007944 */ /* 0x000fea0003c00000 */
[----:B0-----:R-:W-:Y:S01]  /*5ef0*/  HFMA2.MMA R206, -RZ, RZ, 0, 9.5367431640625e-07 ;  /* 0x00000010ffce7435 */ /* 0x001fe200000001ff */
[----:B-1----:R-:W-:-:S02]  /*5f00*/  MOV R135, R137 ;  /* 0x0000008900877202 */ /* 0x002fc40000000f00 */
[----:B------:R-:W-:Y:S02]  /*5f10*/  MOV R133, R134 ;  /* 0x0000008600857202 */ /* 0x000fe40000000f00 */
[----:B------:R-:W-:Y:S02]  /*5f20*/  MOV R137, 0x1f ;  /* 0x0000001f00897802 */ /* 0x000fe40000000f00 */
[----:B------:R-:W-:Y:S02]  /*5f30*/  MOV R208, 0xffffffff ;  /* 0xffffffff00d07802 */ /* 0x000fe40000000f00 */
[----:B------:R-:W-:Y:S02]  /*5f40*/  MOV R104, 0x5f60 ;  /* 0x00005f6000687802 */ /* 0x000fe40000000f00 */
[----:B------:R-:W-:Y:S05]  /*5f50*/  CALL.REL.NOINC `($__internal_39_$__cuda_sm70_shflsync_bfly_p) ;  /* 0x0000001000007944 */ /* 0x000fea0003c00000 */
[----:B01----:R-:W-:Y:S05]  /*5f60*/  BRA `(.L_x_2146) ;  /* 0xffffbcb000007947 */ /* 0x003fea000383ffff */
        .weak           $__internal_39_$__cuda_sm70_shflsync_bfly_p
        .type           $__internal_39_$__cuda_sm70_shflsync_bfly_p,@function
        .size           $__internal_39_$__cuda_sm70_shflsync_bfly_p,(.L_x_9769 - $__internal_39_$__cuda_sm70_shflsync_bfly_p)
$__internal_39_$__cuda_sm70_shflsync_bfly_p:
[----:B------:R-:W-:Y:S01]  /*5f70*/  HFMA2.MMA R105, -RZ, RZ, 0, 0 ;  /* 0x00000000ff697435 */ /* 0x000fe200000001ff */
[----:B------:R-:W-:Y:S04]  /*5f80*/  WARPSYNC R208 ;  /* 0x000000d000007348 */ /* 0x000fe80003800000 */
[----:B------:R0:W1:Y:S01]  /*5f90*/  SHFL.BFLY PT, R137, R133, R206, R137 ;  /* 0x0c0000ce85897389 */ /* 0x00006200000e0089 */
[----:B------:R-:W-:Y:S05]  /*5fa0*/  RET.REL.NODEC R104 `(_ZN10layer_norm13ln_bwd_kernelINS_13Kernel_traitsI6__halfS2_S2_S2_fjLj768ELj1ELj4ELj1ELj16ENS_18Kernel_traits_baseILj768ES2_S2_S2_S2_fjLj128EEEEELb1ELb1ELb1ELb1EEEvNS_9BwdParamsE) ;  /* 0xffffa05068007950 */ /* 0x000fea0003c3ffff */
.L_x_2147:
        /* <DEDUP_REMOVED lines=13> */
.L_x_9769:


//--------------------- .text._ZN10layer_norm13ln_bwd_kernelINS_13Kernel_traitsIf13__nv_bfloat16S2_S2_fjLj768ELj1ELj4ELj1ELj16ENS_18Kernel_traits_baseILj768EfS2_S2_S2_fjLj128EEEEELb0ELb0ELb0ELb0EEEvNS_9BwdParamsE --------------------------
	.section	.text._ZN10layer_norm13ln_bwd_kernelINS_13Kernel_traitsIf13__nv_bfloat16S2_S2_fjLj768ELj1ELj4ELj1ELj16ENS_18Kernel_traits_baseILj768EfS2_S2_S2_fjLj128EEEEELb0ELb0ELb0ELb0EEEvNS_9BwdParamsE,"ax",@progbits
	.sectioninfo	@"SHI_REGISTERS=163"
	.align	128
        .global         _ZN10layer_norm13ln_bwd_kernelINS_13Kernel_traitsIf13__nv_bfloat16S2_S2_fjLj768ELj1ELj4ELj1ELj16ENS_18Kernel_traits_baseILj768EfS2_S2_S2_fjLj128EEEEELb0ELb0ELb0ELb0EEEvNS_9BwdParamsE
        .type           _ZN10layer_norm13ln_bwd_kernelINS_13Kernel_traitsIf13__nv_bfloat16S2_S2_fjLj768ELj1ELj4ELj1ELj16ENS_18Kernel_traits_baseILj768EfS2_S2_S2_fjLj128EEEEELb0ELb0ELb0ELb0EEEvNS_9BwdParamsE,@function
        .size           _ZN10layer_norm13ln_bwd_kernelINS_13Kernel_traitsIf13__nv_bfloat16S2_S2_fjLj768ELj1ELj4ELj1ELj16ENS_18Kernel_traits_baseILj768EfS2_S2_S2_fjLj128EEEEELb0ELb0ELb0ELb0EEEvNS_9BwdParamsE,(.L_x_9770 - _ZN10layer_norm13ln_bwd_kernelINS_13Kernel_traitsIf13__nv_bfloat16S2_S2_fjLj768ELj1ELj4ELj1ELj16ENS_18Kernel_traits_baseILj768EfS2_S2_S2_fjLj128EEEEELb0ELb0ELb0ELb0EEEvNS_9BwdParamsE)
        .other          _ZN10layer_norm13ln_bwd_kernelINS_13Kernel_traitsIf13__nv_bfloat16S2_S2_fjLj768ELj1ELj4ELj1ELj16ENS_18Kernel_traits_baseILj768EfS2_S2_S2_fjLj128EEEEELb0ELb0ELb0ELb0EEEvNS_9BwdParamsE,@"STO_CUDA_ENTRY STV_DEFAULT"
_ZN10layer_norm13ln_bwd_kernelINS_13Kernel_traitsIf13__nv_bfloat16S2_S2_fjLj768ELj1ELj4ELj1ELj16ENS_18Kernel_traits_baseILj768EfS2_S2_S2_fjLj128EEEEELb0ELb0ELb0ELb0EEEvNS_9BwdParamsE:
.text._ZN10layer_norm13ln_bwd_kernelINS_13Kernel_traitsIf13__nv_bfloat16S2_S2_fjLj768ELj1ELj4ELj1ELj16ENS_18Kernel_traits_baseILj768EfS2_S2_S2_fjLj128EEEEELb0ELb0ELb0ELb0EEEvNS_9BwdParamsE:
        /* <DEDUP_REMOVED lines=19> */
[----:B------:R-:W-:Y:S02]  /*0130*/  @P3 IADD3 R6, R6, 0x20, RZ ;  /* 0x0000002006063810 */ /* 0x000fe40007ffe0ff */
[----:B------:R0:W5:Y:S03]  /*0140*/  @P2 LDG.E.128 R28, [R2.64+0x10] ;  /* 0x00001004021c2981 */ /* 0x000166000c1e1d00 */
[----:B------:R-:W-:Y:S01]  /*0150*/  @P4 IMAD.WIDE.U32 R6, R6, R7, c[0x0][0x1b0] ;  /* 0x00006c0006064625 */ /* 0x000fe200078e0007 */
[----:B------:R0:W5:Y:S04]  /*0160*/  @P3 LDG.E.128 R32, [R8.64] ;  /* 0x0000000408203981 */ /* 0x000168000c1e1d00 */
[----:B------:R0:W5:Y:S04]  /*0170*/  @P3 LDG.E.128 R36, [R8.64+0x10] ;  /* 0x0000100408243981 */ /* 0x000168000c1e1d00 */
[----:B------:R0:W5:Y:S04]  /*0180*/  @P4 LDG.E.128 R40, [R6.64] ;  /* 0x0000000406284981 */ /* 0x000168000c1e1d00 */
[----:B------:R0:W5:Y:S04]  /*0190*/  @P4 LDG.E.128 R44, [R6.64+0x10] ;  /* 0x00001004062c4981 */ /* 0x000168000c1e1d00 */
        /* <DEDUP_REMOVED lines=31> */
[----:B------:R-:W-:Y:S01]  /*0390*/  HFMA2.MMA R49, -RZ, RZ, 0, 0 ;  /* 0x00000000ff317435 */ /* 0x000fe200000001ff */
[----:B------:R-:W-:-:S06]  /*03a0*/  MOV R2, R0 ;  /* 0x0000000000027202 */ /* 0x000fcc0000000f00 */
.L_x_2164:
        /* <DEDUP_REMOVED lines=8> */
[----:B-----5:R1:W5:Y:S03]  /*0430*/  LDG.E R6, [R108.64] ;  /* 0x000000046c067981 */ /* 0x020366000c1e1900 */
[----:B------:R-:W-:-:S05]  /*0440*/  @P0 LEA.HI.X R111, R2, c[0x0][0x1c4], R5, 0x1, P1 ;  /* 0x00007100026f0a11 */ /* 0x000fca00008f0c05 */
[----:B------:R1:W5:Y:S01]  /*0450*/  @P0 LDG.E.U16 R152, [R110.64] ;  /* 0x000000046e980981 */ /* 0x000362000c1e1500 */
[----:B------:R-:W-:-:S05]  /*0460*/  IMAD R0, R2, c[0x0][0x168], RZ ;  /* 0x00005a0002007a24 */ /* 0x000fca00078e02ff */
[----:B------:R-:W-:-:S04]  /*0470*/  SHF.R.S32.HI R5, RZ, 0x1f, R0 ;  /* 0x0000001fff057819 */ /* 0x000fc80000011400 */
[----:B------:R-:W-:Y:S02]  /*0480*/  LEA.HI R0, R5, R0, RZ, 0x3 ;  /* 0x0000000005007211 */ /* 0x000fe400078f18ff */
[----:B------:R-:W-:Y:S01]  /*0490*/  LOP3.LUT R5, R4, 0x1f, RZ, 0xc0, !PT ;  /* 0x0000001f04057812 */ /* 0x000fe200078ec0ff */
[----:B------:R-:W-:Y:S01]  /*04a0*/  BSSY B1, `(.L_x_2150) ;  /* 0x000005d000017945 */ /* 0x000fe20003800000 */
[----:B0-----:R-:W-:Y:S02]  /*04b0*/  ISETP.NE.AND P5, PT, R3, RZ, PT ;  /* 0x000000ff0300720c */ /* 0x001fe40003fa5270 */
[----:B------:R-:W-:Y:S02]  /*04c0*/  LEA.HI.SX32 R0, R0, R5, 0x1d ;  /* 0x0000000500007211 */ /* 0x000fe400078feaff */
[----:B------:R-:W-:Y:S02]  /*04d0*/  MOV R5, 0x3f800000 ;  /* 0x3f80000000057802 */ /* 0x000fe40000000f00 */
[----:B------:R-:W-:-:S02]  /*04e0*/  MOV R153, RZ ;  /* 0x000000ff00997202 */ /* 0x000fc40000000f00 */
[----:B------:R-:W-:Y:S02]  /*04f0*/  MOV R154, RZ ;  /* 0x000000ff009a7202 */ /* 0x000fe40000000f00 */
[----:B------:R-:W-:Y:S02]  /*0500*/  MOV R155, R0 ;  /* 0x00000000009b7202 */ /* 0x000fe40000000f00 */
[----:B--2---:R-:W-:Y:S01]  /*0510*/  FSEL R151, R112, RZ, !P5 ;  /* 0x000000ff70977208 */ /* 0x004fe20006800000 */
[----:B------:R-:W-:Y:S05]  /*0520*/  @!P2 BRA `(.L_x_2151) ;  /* 0x000005400000a947 */ /* 0x000fea0003800000 */
[C---:B-1----:R-:W-:Y:S02]  /*0530*/  LEA R12, P1, R0.reuse, c[0x0][0x188], 0x4 ;  /* 0x00006200000c7a11 */ /* 0x042fe400078220ff */
        /* <DEDUP_REMOVED lines=16> */
[C---:B------:R-:W-:Y:S01]  /*0640*/  FADD.FTZ R149, -R151.reuse, R12 ;  /* 0x0000000c97957221 */ /* 0x040fe20000010100 */
[----:B------:R-:W-:Y:S01]  /*0650*/  PRMT R156, RZ, 0x5410, R14 ;  /* 0x00005410ff9c7816 */ /* 0x000fe2000000000e */
[C---:B-----5:R-:W-:Y:S01]  /*0660*/  FMUL.FTZ R7, R6.reuse, R7 ;  /* 0x0000000706077220 */ /* 0x060fe20000410000 */
[----:B---3--:R-:W-:Y:S01]  /*0670*/  PRMT R13, RZ, 0x5410, R8 ;  /* 0x00005410ff0d7816 */ /* 0x008fe20000000008 */
[----:B------:R-:W-:Y:S01]  /*0680*/  FMUL.FTZ R149, R6, R149 ;  /* 0x0000009506957220 */ /* 0x000fe20000410000 */
[----:B------:R-:W-:Y:S01]  /*0690*/  PRMT R158, RZ, 0x7610, R14 ;  /* 0x00007610ff9e7816 */ /* 0x000fe2000000000e */
[C---:B------:R-:W-:Y:S01]  /*06a0*/  FADD.FTZ R147, -R151.reuse, R112 ;  /* 0x0000007097937221 */ /* 0x040fe20000010100 */
[----:B------:R-:W-:Y:S01]  /*06b0*/  PRMT R8, RZ, 0x7610, R8 ;  /* 0x00007610ff087816 */ /* 0x000fe20000000008 */
[----:B------:R-:W-:Y:S01]  /*06c0*/  FMUL.FTZ R150, R24, R13 ;  /* 0x0000000d18967220 */ /* 0x000fe20000410000 */
[--C-:B------:R-:W-:Y:S01]  /*06d0*/  PRMT R14, RZ, 0x5410, R15.reuse ;  /* 0x00005410ff0e7816 */ /* 0x100fe2000000000f */
[----:B------:R-:W-:Y:S01]  /*06e0*/  FADD.FTZ R109, -R151, R158 ;  /* 0x0000009e976d7221 */ /* 0x000fe20000010100 */
[----:B0-----:R-:W-:Y:S01]  /*06f0*/  PRMT R16, RZ, 0x7610, R15 ;  /* 0x00007610ff107816 */ /* 0x001fe2000000000f */
        /* <DEDUP_REMOVED lines=8> */
[----:B------:R-:W-:Y:S01]  /*0780*/  FADD.FTZ R11, -R151, R156 ;  /* 0x0000009c970b7221 */ /* 0x000fe20000010100 */
[--C-:B------:R-:W-:Y:S01]  /*0790*/  PRMT R17, RZ, 0x5410, R10.reuse ;  /* 0x00005410ff117816 */ /* 0x100fe2000000000a */
[C---:B------:R-:W-:Y:S01]  /*07a0*/  FMUL.FTZ R8, R6.reuse, R9 ;  /* 0x0000000906087220 */ /* 0x040fe20000410000 */
[----:B------:R-:W-:Y:S01]  /*07b0*/  PRMT R110, RZ, 0x7610, R10 ;  /* 0x00007610ff6e7816 */ /* 0x000fe2000000000a */
[----:B------:R-:W-:-:S02]  /*07c0*/  FMUL.FTZ R9, R6, R11 ;  /* 0x0000000b06097220 */ /* 0x000fc40000410000 */
[----:B------:R-:W-:Y:S02]  /*07d0*/  FADD.FTZ R72, R72, R13 ;  /* 0x0000000d48487221 */ /* 0x000fe40000010000 */
[----:B------:R-:W-:Y:S02]  /*07e0*/  FFMA.FTZ R48, R7, R13, R48 ;  /* 0x0000000d07307223 */ /* 0x000fe40000010030 */
[----:B------:R-:W-:Y:S02]  /*07f0*/  FMUL.FTZ R147, R6, R147 ;  /* 0x0000009306937220 */ /* 0x000fe40000410000 */
[----:B------:R-:W-:Y:S02]  /*0800*/  FADD.FTZ R76, R76, R17 ;  /* 0x000000114c4c7221 */ /* 0x000fe40000010000 */
[-C--:B------:R-:W-:Y:S02]  /*0810*/  FFMA.FTZ R52, R9, R17.reuse, R52 ;  /* 0x0000001109347223 */ /* 0x080fe40000010034 */
[----:B------:R-:W-:-:S02]  /*0820*/  FMUL.FTZ R10, R28, R17 ;  /* 0x000000111c0a7220 */ /* 0x000fc40000410000 */
[----:B------:R-:W-:Y:S02]  /*0830*/  FADD.FTZ R13, RZ, R150 ;  /* 0x00000096ff0d7221 */ /* 0x000fe40000010000 */
[----:B------:R-:W-:Y:S02]  /*0840*/  FFMA.FTZ R17, R7, R150, RZ ;  /* 0x0000009607117223 */ /* 0x000fe400000100ff */
[----:B------:R-:W-:Y:S02]  /*0850*/  FMUL.FTZ R12, R6, R109 ;  /* 0x0000006d060c7220 */ /* 0x000fe40000410000 */
[----:B------:R-:W-:Y:S02]  /*0860*/  FADD.FTZ R74, R74, R145 ;  /* 0x000000914a4a7221 */ /* 0x000fe40000010000 */
[----:B------:R-:W-:Y:S02]  /*0870*/  FFMA.FTZ R50, R147, R145, R50 ;  /* 0x0000009193327223 */ /* 0x000fe40000010032 */
[----:B------:R-:W-:-:S02]  /*0880*/  FADD.FTZ R109, -R151, R14 ;  /* 0x0000000e976d7221 */ /* 0x000fc40000010100 */
[----:B------:R-:W-:Y:S02]  /*0890*/  FMUL.FTZ R145, R26, R145 ;  /* 0x000000911a917220 */ /* 0x000fe40000410000 */
[----:B------:R-:W-:Y:S02]  /*08a0*/  FADD.FTZ R14, R13, R148 ;  /* 0x000000940d0e7221 */ /* 0x000fe40000010000 */
[----:B------:R-:W-:Y:S02]  /*08b0*/  FFMA.FTZ R112, R149, R148, R17 ;  /* 0x0000009495707223 */ /* 0x000fe40000010011 */
        /* <DEDUP_REMOVED lines=27> */
.L_x_2151:
[----:B-1----:R-:W-:Y:S05]  /*0a70*/  BSYNC B1 ;  /* 0x0000000000017941 */ /* 0x002fea0003800000 */
.L_x_2150:
        /* <DEDUP_REMOVED lines=86> */
.L_x_2153:
[----:B------:R-:W-:Y:S05]  /*0fe0*/  BSYNC B1 ;  /* 0x0000000000017941 */ /* 0x000fea0003800000 */
.L_x_2152:
        /* <DEDUP_REMOVED lines=13> */
[----:B--2---:R-:W-:Y:S02]  /*10c0*/  PRMT R132, RZ, 0x5410, R108 ;  /* 0x00005410ff847816 */ /* 0x004fe4000000006c */
[--C-:B------:R-:W-:Y:S02]  /*10d0*/  PRMT R134, RZ, 0x5410, R109.reuse ;  /* 0x00005410ff867816 */ /* 0x100fe4000000006d */
[----:B------:R-:W-:Y:S01]  /*10e0*/  PRMT R136, RZ, 0x7610, R109 ;  /* 0x00007610ff887816 */ /* 0x000fe2000000006d */
[C---:B------:R-:W-:Y:S01]  /*10f0*/  FADD.FTZ R19, -R151.reuse, R132 ;  /* 0x0000008497137221 */ /* 0x040fe20000010100 */
[----:B------:R-:W-:Y:S01]  /*1100*/  PRMT R138, RZ, 0x5410, R110 ;  /* 0x00005410ff8a7816 */ /* 0x000fe2000000006e */
[C---:B------:R-:W-:Y:S01]  /*1110*/  FADD.FTZ R133, -R151.reuse, R134 ;  /* 0x0000008697857221 */ /* 0x040fe20000010100 */
[----:B------:R-:W-:Y:S01]  /*1120*/  PRMT R110, RZ, 0x7610, R110 ;  /* 0x00007610ff6e7816 */ /* 0x000fe2000000006e */
[----:B-----5:R-:W-:Y:S01]  /*1130*/  FMUL.FTZ R19, R6, R19 ;  /* 0x0000001306137220 */ /* 0x020fe20000410000 */
[----:B---3--:R-:W-:Y:S01]  /*1140*/  PRMT R131, RZ, 0x5410, R112 ;  /* 0x00005410ff837816 */ /* 0x008fe20000000070 */
[C---:B------:R-:W-:Y:S01]  /*1150*/  FADD.FTZ R139, -R151.reuse, R136 ;  /* 0x00000088978b7221 */ /* 0x040fe20000010100 */
[----:B------:R-:W-:Y:S01]  /*1160*/  PRMT R108, RZ, 0x7610, R108 ;  /* 0x00007610ff6c7816 */ /* 0x000fe2000000006c */
[C---:B------:R-:W-:Y:S01]  /*1170*/  FADD.FTZ R143, -R151.reuse, R138 ;  /* 0x0000008a978f7221 */ /* 0x040fe20000010100 */
[----:B------:R-:W-:Y:S01]  /*1180*/  PRMT R140, RZ, 0x5410, R111 ;  /* 0x00005410ff8c7816 */ /* 0x000fe2000000006f */
[----:B------:R-:W-:Y:S01]  /*1190*/  FADD.FTZ R68, R68, R131 ;  /* 0x0000008344447221 */ /* 0x000fe20000010000 */
[----:B------:R-:W-:Y:S01]  /*11a0*/  PRMT R142, RZ, 0x7610, R111 ;  /* 0x00007610ff8e7816 */ /* 0x000fe2000000006f */
[----:B------:R-:W-:Y:S01]  /*11b0*/  FADD.FTZ R111, -R151, R110 ;  /* 0x0000006e976f7221 */ /* 0x000fe20000010100 */
        /* <DEDUP_REMOVED lines=23> */
[----:B------:R-:W-:Y:S02]  /*1330*/  FADD.FTZ R141, -R151, R140 ;  /* 0x0000008c978d7221 */ /* 0x000fe40000010100 */
        /* <DEDUP_REMOVED lines=32> */
.L_x_2155:
[----:B------:R-:W-:Y:S05]  /*1540*/  BSYNC B1 ;  /* 0x0000000000017941 */ /* 0x000fea0003800000 */
.L_x_2154:
[----:B-----5:R-:W-:Y:S01]  /*1550*/  @P0 PRMT R5, RZ, 0x5410, R152 ;  /* 0x00005410ff050816 */ /* 0x020fe20000000098 */
[----:B------:R-:W-:Y:S05]  /*1560*/  BRA.DIV ~URZ, `(.L_x_2156) ;  /* 0x00001d627f007947 */ /* 0x000fea000b800000 */
[----:B------:R0:W1:Y:S02]  /*1570*/  SHFL.BFLY PT, R110, R153, 0x1, 0x1f ;  /* 0x0c201f00996e7f89 */ /* 0x00006400000e0000 */
.L_x_2165:
        /* <DEDUP_REMOVED lines=18> */
.L_x_2166:
        /* <DEDUP_REMOVED lines=34> */
[----:B------:R-:W-:Y:S01]  /*18c0*/  FADD.FTZ R111, R11, -R154 ;  /* 0x8000009a0b6f7221 */ /* 0x000fe20000010000 */
[----:B------:R-:W-:Y:S01]  /*18d0*/  @P0 PRMT R66, R112, 0x7610, R66 ;  /* 0x0000761070420816 */ /* 0x000fe20000000042 */
[C---:B------:R-:W-:Y:S01]  /*18e0*/  FMUL.FTZ R112, R6.reuse, R113 ;  /* 0x0000007106707220 */ /* 0x040fe20000410000 */
[----:B------:R-:W-:Y:S01]  /*18f0*/  @P0 PRMT R64, R109, 0x7610, R64 ;  /* 0x000076106d400816 */ /* 0x000fe20000000040 */
[----:B------:R-:W-:Y:S01]  /*1900*/  FMUL.FTZ R154, R6, R111 ;  /* 0x0000006f069a7220 */ /* 0x000fe20000410000 */
[----:B------:R-:W-:Y:S01]  /*1910*/  @P1 PRMT R109, RZ, 0x7610, R94 ;  /* 0x00007610ff6d1816 */ /* 0x000fe2000000005e */
[----:B------:R-:W-:-:S02]  /*1920*/  FFMA.FTZ R111, R17, R114, R115 ;  /* 0x00000072116f7223 */ /* 0x000fc40000010073 */
[----:B------:R-:W-:Y:S02]  /*1930*/  FMUL.FTZ R110, R110, R5 ;  /* 0x000000056e6e7220 */ /* 0x000fe40000410000 */
        /* <DEDUP_REMOVED lines=13> */
[----:B------:R-:W-:Y:S01]  /*1a10*/  FADD.FTZ R109, R15, -R158 ;  /* 0x8000009e0f6d7221 */ /* 0x000fe20000010000 */
[----:B------:R-:W-:Y:S01]  /*1a20*/  @P0 PRMT R65, R65, 0x5410, R111 ;  /* 0x0000541041410816 */ /* 0x000fe2000000006f */
[----:B------:R-:W-:Y:S02]  /*1a30*/  FMUL.FTZ R111, R156, R5 ;  /* 0x000000059c6f7220 */ /* 0x000fe40000410000 */
[----:B------:R-:W-:Y:S01]  /*1a40*/  FMUL.FTZ R158, R6, R109 ;  /* 0x0000006d069e7220 */ /* 0x000fe20000410000 */
[----:B------:R-:W-:Y:S01]  /*1a50*/  @P1 PRMT R109, RZ, 0x5410, R95 ;  /* 0x00005410ff6d1816 */ /* 0x000fe2000000005f */
[----:B------:R-:W-:-:S04]  /*1a60*/  FMUL.FTZ R154, R154, R5 ;  /* 0x000000059a9a7220 */ /* 0x000fc80000410000 */
        /* <DEDUP_REMOVED lines=26> */
.L_x_2159:
[----:B------:R-:W-:Y:S05]  /*1c10*/  BSYNC B1 ;  /* 0x0000000000017941 */ /* 0x000fea0003800000 */
.L_x_2158:
        /* <DEDUP_REMOVED lines=27> */
[----:B------:R-:W-:Y:S01]  /*1dd0*/  FFMA.FTZ R156, R118, R114, R115 ;  /* 0x00000072769c7223 */ /* 0x000fe20000010073 */
[----:B------:R-:W-:Y:S01]  /*1de0*/  @P1 F2FP.BF16.PACK_AB R109, RZ, R152 ;  /* 0x00000098ff6d123e */ /* 0x000fe200000010ff */
[----:B------:R-:W-:Y:S01]  /*1df0*/  FMUL.FTZ R110, R110, R5 ;  /* 0x000000056e6e7220 */ /* 0x000fe20000410000 */
[----:B------:R-:W-:Y:S01]  /*1e00*/  @P1 PRMT R66, R112, 0x7610, R66 ;  /* 0x0000761070421816 */ /* 0x000fe20000000042 */
[----:B------:R-:W-:Y:S01]  /*1e10*/  FMUL.FTZ R112, R6, R113 ;  /* 0x0000007106707220 */ /* 0x000fe20000410000 */
[----:B------:R-:W-:Y:S01]  /*1e20*/  @P1 PRMT R64, R109, 0x7610, R64 ;  /* 0x000076106d401816 */ /* 0x000fe20000000040 */
[----:B------:R-:W-:Y:S01]  /*1e30*/  FADD.FTZ R111, R125, -R156 ;  /* 0x8000009c7d6f7221 */ /* 0x000fe20000010000 */
[----:B------:R-:W-:-:S05]  /*1e40*/  @P0 PRMT R109, RZ, 0x7610, R98 ;  /* 0x00007610ff6d0816 */ /* 0x000fca0000000062 */
[----:B------:R-:W-:Y:S02]  /*1e50*/  @P0 FADD.FTZ R112, R112, R109 ;  /* 0x0000006d70700221 */ /* 0x000fe40000010000 */
[----:B------:R-:W-:Y:S02]  /*1e60*/  FADD.FTZ R109, R119, -R154 ;  /* 0x8000009a776d7221 */ /* 0x000fe40000010000 */
[C---:B------:R-:W-:Y:S01]  /*1e70*/  FMUL.FTZ R154, R6.reuse, R111 ;  /* 0x0000006f069a7220 */ /* 0x040fe20000410000 */
[----:B------:R-:W-:Y:S01]  /*1e80*/  @P1 F2FP.BF16.PACK_AB R113, RZ, R112 ;  /* 0x00000070ff71123e */ /* 0x000fe200000010ff */
[----:B------:R-:W-:Y:S01]  /*1e90*/  FMUL.FTZ R156, R6, R109 ;  /* 0x0000006d069c7220 */ /* 0x000fe20000410000 */
[----:B------:R-:W-:Y:S01]  /*1ea0*/  @P0 PRMT R109, RZ, 0x7610, R97 ;  /* 0x00007610ff6d0816 */ /* 0x000fe20000000061 */
[----:B------:R-:W-:Y:S01]  /*1eb0*/  FFMA.FTZ R111, R130, R114, R115 ;  /* 0x00000072826f7223 */ /* 0x000fe20000010073 */
[----:B------:R-:W-:-:S03]  /*1ec0*/  @P1 PRMT R66, R66, 0x5410, R113 ;  /* 0x0000541042421816 */ /* 0x000fc60000000071 */
[----:B------:R-:W-:Y:S01]  /*1ed0*/  @P0 FADD.FTZ R154, R154, R109 ;  /* 0x0000006d9a9a0221 */ /* 0x000fe20000010000 */
[----:B------:R-:W-:Y:S01]  /*1ee0*/  @P0 PRMT R109, RZ, 0x7610, R96 ;  /* 0x00007610ff6d0816 */ /* 0x000fe20000000060 */
[----:B------:R-:W-:-:S04]  /*1ef0*/  FADD.FTZ R111, R128, -R111 ;  /* 0x8000006f806f7221 */ /* 0x000fc80000010000 */
[----:B------:R-:W-:Y:S02]  /*1f00*/  @P0 FADD.FTZ R156, R156, R109 ;  /* 0x0000006d9c9c0221 */ /* 0x000fe40000010000 */
[----:B------:R-:W-:Y:S02]  /*1f10*/  FFMA.FTZ R109, R129, R114, R115 ;  /* 0x00000072816d7223 */ /* 0x000fe40000010073 */
[----:B------:R-:W-:Y:S01]  /*1f20*/  FMUL.FTZ R160, R6, R111 ;  /* 0x0000006f06a07220 */ /* 0x000fe20000410000 */
[----:B------:R-:W-:Y:S01]  /*1f30*/  @P1 F2FP.BF16.PACK_AB R111, RZ, R154 ;  /* 0x0000009aff6f123e */ /* 0x000fe200000010ff */
[----:B------:R-:W-:Y:S02]  /*1f40*/  FADD.FTZ R109, R126, -R109 ;  /* 0x8000006d7e6d7221 */ /* 0x000fe40000010000 */
[----:B------:R-:W-:Y:S01]  /*1f50*/  FMUL.FTZ R154, R154, R5 ;  /* 0x000000059a9a7220 */ /* 0x000fe20000410000 */
[----:B------:R-:W-:Y:S01]  /*1f60*/  @P1 PRMT R65, R65, 0x5410, R111 ;  /* 0x0000541041411816 */ /* 0x000fe2000000006f */
        /* <DEDUP_REMOVED lines=29> */
.L_x_2161:
[----:B------:R-:W-:Y:S05]  /*2140*/  BSYNC B1 ;  /* 0x0000000000017941 */ /* 0x000fea0003800000 */
.L_x_2160:
        /* <DEDUP_REMOVED lines=81> */
.L_x_2163:
[----:B------:R-:W-:Y:S05]  /*2660*/  BSYNC B1 ;  /* 0x0000000000017941 */ /* 0x000fea0003800000 */
.L_x_2162:
[----:B------:R-:W-:-:S04]  /*2670*/  MOV R5, c[0x0][0x160] ;  /* 0x0000580000057a02 */ /* 0x000fc80000000f00 */
[----:B------:R-:W-:-:S04]  /*2680*/  LEA R2, R5, R2, 0x2 ;  /* 0x0000000205027211 */ /* 0x000fc800078e10ff */
[----:B------:R-:W-:-:S13]  /*2690*/  ISETP.GE.AND P0, PT, R2, c[0x0][0x164], PT ;  /* 0x0000590002007a0c */ /* 0x000fda0003f06270 */
[----:B0-----:R-:W-:Y:S01]  /*26a0*/  @P0 CALL.REL.NOINC `(.L_x_2149) ;  /* 0x0000001000000944 */ /* 0x001fe20003c00000 */
[----:B------:R-:W-:Y:S05]  /*26b0*/  BRA `(.L_x_2164) ;  /* 0xffffdcf000007947 */ /* 0x000fea000383ffff */
.L_x_2149:
[----:B0-----:R-:W-:Y:S05]  /*26c0*/  BSYNC B0 ;  /* 0x0000000000007941 */ /* 0x001fea0003800000 */
.L_x_2148:
        /* <DEDUP_REMOVED lines=58> */
[----:B-----5:R-:W2:Y:S01]  /*2a70*/  LDS R25, [R4.X4+0x2e00] ;  /* 0x002e000004197984 */ /* 0x020ea20000004800 */
[----:B---3--:R-:W-:-:S03]  /*2a80*/  FADD.FTZ R3, R3, R16 ;  /* 0x0000001003037221 */ /* 0x008fc60000010000 */
[----:B------:R-:W-:Y:S01]  /*2a90*/  BAR.SYNC.DEFER_BLOCKING 0x0 ;  /* 0x0000000000007b1d */ /* 0x000fe20000010000 */
[----:B----4-:R-:W-:Y:S02]  /*2aa0*/  FADD.FTZ R5, R5, R18 ;  /* 0x0000001205057221 */ /* 0x010fe40000010000 */
[----:B------:R-:W-:Y:S02]  /*2ab0*/  FADD.FTZ R6, R6, R17 ;  /* 0x0000001106067221 */ /* 0x000fe40000010000 */
[----:B------:R-:W-:Y:S02]  /*2ac0*/  FADD.FTZ R7, R7, R20 ;  /* 0x0000001407077221 */ /* 0x000fe40000010000 */
[----:B------:R-:W-:Y:S02]  /*2ad0*/  FADD.FTZ R8, R8, R19 ;  /* 0x0000001308087221 */ /* 0x000fe40000010000 */
[----:B------:R-:W-:Y:S01]  /*2ae0*/  FADD.FTZ R21, R2, R21 ;  /* 0x0000001502157221 */ /* 0x000fe20000010000 */
[----:B------:R-:W-:Y:S01]  /*2af0*/  IADD3 R2, P6, R23, R4, RZ ;  /* 0x0000000417027210 */ /* 0x000fe20007fde0ff */
[----:B------:R-:W-:Y:S01]  /*2b00*/  FADD.FTZ R15, R3, R10 ;  /* 0x0000000a030f7221 */ /* 0x000fe20000010000 */
[----:B------:R3:W-:Y:S01]  /*2b10*/  STS.128 [R0], R48 ;  /* 0x0000003000007388 */ /* 0x0007e20000000c00 */
[----:B------:R-:W-:-:S03]  /*2b20*/  FADD.FTZ R17, R5, R12 ;  /* 0x0000000c05117221 */ /* 0x000fc60000010000 */
[----:B------:R-:W-:Y:S01]  /*2b30*/  STS.128 [R0+0x10], R52 ;  /* 0x0000103400007388 */ /* 0x000fe20000000c00 */
[----:B0-----:R-:W-:-:S03]  /*2b40*/  FADD.FTZ R19, R6, R9 ;  /* 0x0000000906137221 */ /* 0x001fc60000010000 */
[----:B------:R-:W-:Y:S01]  /*2b50*/  STS.128 [R0+0x400], R56 ;  /* 0x0004003800007388 */ /* 0x000fe20000000c00 */
[----:B-1----:R-:W-:Y:S01]  /*2b60*/  FADD.FTZ R23, R7, R22 ;  /* 0x0000001607177221 */ /* 0x002fe20000010000 */
[----:B------:R-:W-:Y:S02]  /*2b70*/  SHF.L.U32 R22, R2, 0x2, RZ ;  /* 0x0000000202167819 */ /* 0x000fe400000006ff */
[----:B------:R-:W-:Y:S01]  /*2b80*/  STS.128 [R0+0x410], R60 ;  /* 0x0004103c00007388 */ /* 0x000fe20000000c00 */
[----:B--2---:R-:W-:-:S03]  /*2b90*/  FADD.FTZ R25, R8, R25 ;  /* 0x0000001908197221 */ /* 0x004fc60000010000 */
[----:B------:R-:W-:Y:S01]  /*2ba0*/  STS.128 [R0+0x800], R100 ;  /* 0x0008006400007388 */ /* 0x000fe20000000c00 */
[----:B---3--:R-:W-:Y:S02]  /*2bb0*/  IADD3.X R49, RZ, RZ, RZ, P6, !PT ;  /* 0x000000ffff317210 */ /* 0x008fe400037fe4ff */
[----:B------:R-:W-:Y:S01]  /*2bc0*/  IADD3 R26, P6, R22, c[0x0][0x228], RZ ;  /* 0x00008a00161a7a10 */ /* 0x000fe20007fde0ff */
[----:B------:R-:W-:Y:S01]  /*2bd0*/  STS.128 [R0+0x810], R88 ;  /* 0x0008105800007388 */ /* 0x000fe20000000c00 */
[----:B------:R-:W-:Y:S02]  /*2be0*/  SHF.L.U64.HI R49, R2, 0x2, R49 ;  /* 0x0000000202317819 */ /* 0x000fe40000010231 */
[----:B------:R-:W-:Y:S01]  /*2bf0*/  @P5 MOV R2, R26 ;  /* 0x0000001a00025202 */ /* 0x000fe20000000f00 */
[----:B------:R-:W-:Y:S01]  /*2c00*/  BAR.SYNC.DEFER_BLOCKING 0x0 ;  /* 0x0000000000007b1d */ /* 0x000fe20000010000 */
[----:B------:R-:W-:Y:S02]  /*2c10*/  IADD3.X R51, R49, c[0x0][0x22c], RZ, P6, !PT ;  /* 0x00008b0031337a10 */ /* 0x000fe400037fe4ff */
[----:B------:R-:W-:-:S02]  /*2c20*/  IADD3 R22, P6, R22, c[0x0][0x220], RZ ;  /* 0x0000880016167a10 */ /* 0x000fc40007fde0ff */
[-C--:B------:R-:W-:Y:S02]  /*2c30*/  @P5 MOV R3, R51.reuse ;  /* 0x0000003300035202 */ /* 0x080fe40000000f00 */
[----:B------:R-:W-:Y:S02]  /*2c40*/  IADD3.X R49, R49, c[0x0][0x224], RZ, P6, !PT ;  /* 0x0000890031317a10 */ /* 0x000fe400037fe4ff */
[----:B------:R-:W-:Y:S02]  /*2c50*/  @P5 IADD3 R26, P6, R26, 0x200, RZ ;  /* 0x000002001a1a5810 */ /* 0x000fe40007fde0ff */
[----:B------:R-:W-:Y:S02]  /*2c60*/  @P5 MOV R6, R22 ;  /* 0x0000001600065202 */ /* 0x000fe40000000f00 */
[----:B------:R-:W-:Y:S02]  /*2c70*/  @P5 IADD3.X R51, RZ, R51, RZ, P6, !PT ;  /* 0x00000033ff335210 */ /* 0x000fe400037fe4ff */
[----:B------:R-:W-:-:S02]  /*2c80*/  @P5 IADD3 R22, P6, R22, 0x200, RZ ;  /* 0x0000020016165810 */ /* 0x000fc40007fde0ff */
[-C--:B------:R-:W-:Y:S02]  /*2c90*/  @P5 MOV R7, R49.reuse ;  /* 0x0000003100075202 */ /* 0x080fe40000000f00 */
[----:B------:R-:W-:Y:S02]  /*2ca0*/  @P5 IADD3.X R49, RZ, R49, RZ, P6, !PT ;  /* 0x00000031ff315210 */ /* 0x000fe400037fe4ff */
[----:B------:R-:W-:Y:S02]  /*2cb0*/  @P4 MOV R8, R26 ;  /* 0x0000001a00084202 */ /* 0x000fe40000000f00 */
[----:B------:R-:W-:Y:S01]  /*2cc0*/  @P4 IADD3 R26, P6, R26, 0x200, RZ ;  /* 0x000002001a1a4810 */ /* 0x000fe20007fde0ff */
[----:B------:R-:W0:Y:S01]  /*2cd0*/  LDS R0, [R4.X4+0x200] ;  /* 0x0002000004007984 */ /* 0x000e220000004800 */
[-C--:B------:R-:W-:Y:S02]  /*2ce0*/  @P4 MOV R9, R51.reuse ;  /* 0x0000003300094202 */ /* 0x080fe40000000f00 */
[----:B------:R-:W-:Y:S01]  /*2cf0*/  @P4 MOV R10, R22 ;  /* 0x00000016000a4202 */ /* 0x000fe20000000f00 */
[----:B------:R-:W1:Y:S01]  /*2d00*/  LDS R29, [R4.X4+0xe00] ;  /* 0x000e0000041d7984 */ /* 0x000e620000004800 */
[----:B------:R-:W-:-:S02]  /*2d10*/  @P4 IADD3.X R51, RZ, R51, RZ, P6, !PT ;  /* 0x00000033ff334210 */ /* 0x000fc400037fe4ff */
        /* <DEDUP_REMOVED lines=35> */
[----:B0-----:R-:W-:-:S03]  /*2f50*/  FADD.FTZ R41, R24, R41 ;  /* 0x0000002918297221 */ /* 0x001fc60000010000 */
[----:B------:R-:W0:Y:S01]  /*2f60*/  LDS R27, [R4.X4+0x2200] ;  /* 0x00220000041b7984 */ /* 0x000e220000004800 */
[----:B-1----:R-:W-:Y:S01]  /*2f70*/  FADD.FTZ R20, R13, R12 ;  /* 0x0000000c0d147221 */ /* 0x002fe20000010000 */
[----:B------:R-:W-:Y:S02]  /*2f80*/  @P3 MOV R12, R22 ;  /* 0x00000016000c3202 */ /* 0x000fe40000000f00 */
[----:B------:R1:W0:Y:S01]  /*2f90*/  LDS R31, [R4.X4+0x2e00] ;  /* 0x002e0000041f7984 */ /* 0x0002220000004800 */
[----:B--2---:R-:W-:Y:S01]  /*2fa0*/  FADD.FTZ R0, R0, R35 ;  /* 0x0000002300007221 */ /* 0x004fe20000010000 */
[----:B------:R-:W-:Y:S01]  /*2fb0*/  @P3 MOV R13, R49 ;  /* 0x00000031000d3202 */ /* 0x000fe20000000f00 */
[----:B---3--:R-:W-:Y:S01]  /*2fc0*/  FADD.FTZ R18, R18, R37 ;  /* 0x0000002512127221 */ /* 0x008fe20000010000 */
[----:B------:R2:W-:Y:S01]  /*2fd0*/  @P5 STG.E [R2.64], R41 ;  /* 0x0000002902005986 */ /* 0x0005e2000c101904 */
[----:B-1----:R-:W-:-:S03]  /*2fe0*/  @P3 MOV R4, R26 ;  /* 0x0000001a00043202 */ /* 0x002fc60000000f00 */
[----:B------:R1:W-:Y:S01]  /*2ff0*/  @P5 STG.E [R6.64], R21 ;  /* 0x0000001506005986 */ /* 0x0003e2000c101904 */
[----:B------:R-:W-:Y:S01]  /*3000*/  @P3 IADD3 R26, P6, R26, 0x200, RZ ;  /* 0x000002001a1a3810 */ /* 0x000fe20007fde0ff */
[----:B----4-:R-:W-:Y:S02]  /*3010*/  FADD.FTZ R43, R0, R43 ;  /* 0x0000002b002b7221 */ /* 0x010fe40000010000 */
[----:B------:R-:W-:Y:S01]  /*3020*/  FADD.FTZ R45, R18, R45 ;  /* 0x0000002d122d7221 */ /* 0x000fe20000010000 */
[----:B------:R-:W-:Y:S02]  /*3030*/  @P3 IADD3.X R51, RZ, R51, RZ, P6, !PT ;  /* 0x00000033ff333210 */ /* 0x000fe400037fe4ff */
[----:B------:R-:W-:Y:S01]  /*3040*/  @P3 IADD3 R22, P6, R22, 0x200, RZ ;  /* 0x0000020016163810 */ /* 0x000fe20007fde0ff */
[----:B------:R-:W-:Y:S01]  /*3050*/  FADD.FTZ R14, R14, R39 ;  /* 0x000000270e0e7221 */ /* 0x000fe20000010000 */
[----:B--2---:R-:W-:Y:S01]  /*3060*/  @P2 MOV R2, R26 ;  /* 0x0000001a00022202 */ /* 0x004fe20000000f00 */
[----:B------:R2:W-:Y:S01]  /*3070*/  @P4 STG.E [R8.64], R43 ;  /* 0x0000002b08004986 */ /* 0x0005e2000c101904 */
[----:B------:R-:W-:Y:S01]  /*3080*/  @P3 IADD3.X R49, RZ, R49, RZ, P6, !PT ;  /* 0x00000031ff313210 */ /* 0x000fe200037fe4ff */
[----:B------:R-:W-:Y:S01]  /*3090*/  FADD.FTZ R16, RZ, R16 ;  /* 0x00000010ff107221 */ /* 0x000fe20000010000 */
[----:B-1----:R-:W-:Y:S01]  /*30a0*/  @P2 MOV R6, R22 ;  /* 0x0000001600062202 */ /* 0x002fe20000000f00 */
[----:B------:R-:W-:Y:S01]  /*30b0*/  @P4 STG.E [R10.64], R15 ;  /* 0x0000000f0a004986 */ /* 0x000fe2000c101904 */
[----:B------:R-:W-:Y:S01]  /*30c0*/  @P2 IADD3 R26, P5, R26, 0x200, RZ ;  /* 0x000002001a1a2810 */ /* 0x000fe20007fbe0ff */
[----:B------:R-:W-:Y:S01]  /*30d0*/  FADD.FTZ R29, R20, R29 ;  /* 0x0000001d141d7221 */ /* 0x000fe20000010000 */
[----:B------:R-:W-:Y:S01]  /*30e0*/  @P2 IADD3 R22, P6, R22, 0x200, RZ ;  /* 0x0000020016162810 */ /* 0x000fe20007fde0ff */
[----:B------:R1:W-:Y:S01]  /*30f0*/  @P3 STG.E [R4.64], R45 ;  /* 0x0000002d04003986 */ /* 0x0003e2000c101904 */
[----:B------:R-:W-:Y:S01]  /*3100*/  @P2 MOV R3, R51 ;  /* 0x0000003300032202 */ /* 0x000fe20000000f00 */
[----:B------:R-:W-:Y:S01]  /*3110*/  FADD.FTZ R47, R14, R47 ;  /* 0x0000002f0e2f7221 */ /* 0x000fe20000010000 */
[----:B------:R-:W-:Y:S01]  /*3120*/  @P2 MOV R7, R49 ;  /* 0x0000003100072202 */ /* 0x000fe20000000f00 */
[----:B------:R-:W-:Y:S01]  /*3130*/  @P3 STG.E [R12.64], R17 ;  /* 0x000000110c003986 */ /* 0x000fe2000c101904 */
[----:B------:R-:W-:Y:S01]  /*3140*/  @P2 IADD3.X R51, RZ, R51, RZ, P5, !PT ;  /* 0x00000033ff332210 */ /* 0x000fe20002ffe4ff */
[----:B------:R-:W-:Y:S01]  /*3150*/  FADD.FTZ R16, R16, R33 ;  /* 0x0000002110107221 */ /* 0x000fe20000010000 */
[----:B------:R-:W-:Y:S01]  /*3160*/  @P2 IADD3.X R49, RZ, R49, RZ, P6, !PT ;  /* 0x00000031ff312210 */ /* 0x000fe200037fe4ff */
[----:B------:R3:W-:Y:S01]  /*3170*/  @P2 STG.E [R2.64], R29 ;  /* 0x0000001d02002986 */ /* 0x0007e2000c101904 */
[----:B--2---:R-:W-:Y:S01]  /*3180*/  @P1 MOV R8, R22 ;  /* 0x0000001600081202 */ /* 0x004fe20000000f00 */
[----:B0-----:R-:W-:Y:S01]  /*3190*/  FADD.FTZ R16, R16, R27 ;  /* 0x0000001b10107221 */ /* 0x001fe20000010000 */
[----:B------:R-:W-:Y:S01]  /*31a0*/  @P1 MOV R9, R49 ;  /* 0x0000003100091202 */ /* 0x000fe20000000f00 */
[----:B------:R-:W-:Y:S01]  /*31b0*/  @P2 STG.E [R6.64], R19 ;  /* 0x0000001306002986 */ /* 0x000fe2000c101904 */
[----:B-1----:R-:W-:Y:S01]  /*31c0*/  @P1 MOV R4, R26 ;  /* 0x0000001a00041202 */ /* 0x002fe20000000f00 */
[----:B------:R-:W-:Y:S01]  /*31d0*/  FADD.FTZ R31, R16, R31 ;  /* 0x0000001f101f7221 */ /* 0x000fe20000010000 */
[----:B------:R-:W-:-:S02]  /*31e0*/  @P1 MOV R5, R51 ;  /* 0x0000003300051202 */ /* 0x000fc40000000f00 */
[----:B------:R-:W-:Y:S02]  /*31f0*/  @P1 IADD3 R26, P3, R26, 0x200, RZ ;  /* 0x000002001a1a1810 */ /* 0x000fe40007f7e0ff */
[----:B------:R-:W-:Y:S01]  /*3200*/  @P1 IADD3 R22, P4, R22, 0x200, RZ ;  /* 0x0000020016161810 */ /* 0x000fe20007f9e0ff */
[----:B------:R0:W-:Y:S01]  /*3210*/  @P1 STG.E [R4.64], R47 ;  /* 0x0000002f04001986 */ /* 0x0001e2000c101904 */
[----:B------:R-:W-:Y:S02]  /*3220*/  @P1 IADD3.X R51, RZ, R51, RZ, P3, !PT ;  /* 0x00000033ff331210 */ /* 0x000fe40001ffe4ff */
[----:B------:R-:W-:Y:S01]  /*3230*/  @P1 IADD3.X R49, RZ, R49, RZ, P4, !PT ;  /* 0x00000031ff311210 */ /* 0x000fe200027fe4ff */
[----:B------:R1:W-:Y:S01]  /*3240*/  @P1 STG.E [R8.64], R23 ;  /* 0x0000001708001986 */ /* 0x0003e2000c101904 */
[----:B---3--:R-:W-:Y:S02]  /*3250*/  MOV R2, R26 ;  /* 0x0000001a00027202 */ /* 0x008fe40000000f00 */
[----:B------:R-:W-:-:S02]  /*3260*/  MOV R3, R51 ;  /* 0x0000003300037202 */ /* 0x000fc40000000f00 */
[----:B0-----:R-:W-:Y:S02]  /*3270*/  MOV R4, R22 ;  /* 0x0000001600047202 */ /* 0x001fe40000000f00 */
[----:B------:R-:W-:Y:S01]  /*3280*/  MOV R5, R49 ;  /* 0x0000003100057202 */ /* 0x000fe20000000f00 */
[----:B------:R-:W-:Y:S06]  /*3290*/  @!P0 EXIT ;  /* 0x000000000000894d */ /* 0x000fec0003800000 */
[----:B------:R-:W-:Y:S04]  /*32a0*/  STG.E [R2.64], R31 ;  /* 0x0000001f02007986 */ /* 0x000fe8000c101904 */
[----:B------:R-:W-:Y:S01]  /*32b0*/  STG.E [R4.64], R25 ;  /* 0x0000001904007986 */ /* 0x000fe2000c101904 */
[----:B------:R-:W-:Y:S05]  /*32c0*/  EXIT ;  /* 0x000000000000794d */ /* 0x000fea0003800000 */
.L_x_2156:
[----:B------:R-:W-:Y:S01]  /*32d0*/  HFMA2.MMA R152, -RZ, RZ, 0, 5.9604644775390625e-08 ;  /* 0x00000001ff987435 */ /* 0x000fe200000001ff */
[----:B------:R-:W-:Y:S02]  /*32e0*/  MOV R111, R153 ;  /* 0x00000099006f7202 */ /* 0x000fe40000000f00 */
[----:B------:R-:W-:-:S02]  /*32f0*/  MOV R113, 0x1f ;  /* 0x0000001f00717802 */ /* 0x000fc40000000f00 */
[----:B------:R-:W-:Y:S02]  /*3300*/  MOV R156, 0xffffffff ;  /* 0xffffffff009c7802 */ /* 0x000fe40000000f00 */
[----:B------:R-:W-:Y:S02]  /*3310*/  MOV R108, 0x3330 ;  /* 0x00003330006c7802 */ /* 0x000fe40000000f00 */
[----:B------:R-:W-:Y:S05]  /*3320*/  CALL.REL.NOINC `($__internal_40_$__cuda_sm70_shflsync_bfly_p) ;  /* 0x0000046000007944 */ /* 0x000fea0003c00000 */
[----:B-1----:R-:W-:Y:S01]  /*3330*/  MOV R110, R111 ;  /* 0x0000006f006e7202 */ /* 0x002fe20000000f00 */
[----:B0-----:R-:W-:Y:S05]  /*3340*/  BRA `(.L_x_2165) ;  /* 0xffffe23000007947 */ /* 0x001fea000383ffff */
.L_x_2157:
[----:B------:R-:W-:Y:S01]  /*3350*/  HFMA2.MMA R152, -RZ, RZ, 0, 5.9604644775390625e-08 ;  /* 0x00000001ff987435 */ /* 0x000fe200000001ff */
[----:B------:R-:W-:Y:S02]  /*3360*/  MOV R111, R154 ;  /* 0x0000009a006f7202 */ /* 0x000fe40000000f00 */
[----:B------:R-:W-:Y:S02]  /*3370*/  MOV R113, 0x1f ;  /* 0x0000001f00717802 */ /* 0x000fe40000000f00 */
[----:B------:R-:W-:Y:S02]  /*3380*/  MOV R156, 0xffffffff ;  /* 0xffffffff009c7802 */ /* 0x000fe40000000f00 */
[----:B------:R-:W-:-:S02]  /*3390*/  MOV R108, 0x33b0 ;  /* 0x000033b0006c7802 */ /* 0x000fc40000000f00 */
[----:B01----:R-:W-:Y:S05]  /*33a0*/  CALL.REL.NOINC `($__internal_40_$__cuda_sm70_shflsync_bfly_p) ;  /* 0x000003e000007944 */ /* 0x003fea0003c00000 */
[----:B------:R-:W-:Y:S01]  /*33b0*/  FADD.FTZ R153, R110, R153 ;  /* 0x000000996e997221 */ /* 0x000fe20000010000 */
[----:B0-----:R-:W-:Y:S01]  /*33c0*/  HFMA2.MMA R152, -RZ, RZ, 0, 1.1920928955078125e-07 ;  /* 0x00000002ff987435 */ /* 0x001fe200000001ff */
[----:B-1----:R-:W-:Y:S01]  /*33d0*/  FADD.FTZ R154, R154, R111 ;  /* 0x0000006f9a9a7221 */ /* 0x002fe20000010000 */
[----:B------:R-:W-:-:S02]  /*33e0*/  MOV R113, 0x1f ;  /* 0x0000001f00717802 */ /* 0x000fc40000000f00 */
[----:B------:R-:W-:Y:S02]  /*33f0*/  MOV R156, 0xffffffff ;  /* 0xffffffff009c7802 */ /* 0x000fe40000000f00 */
[----:B------:R-:W-:Y:S02]  /*3400*/  MOV R111, R153 ;  /* 0x00000099006f7202 */ /* 0x000fe40000000f00 */
[----:B------:R-:W-:Y:S02]  /*3410*/  MOV R108, 0x3430 ;  /* 0x00003430006c7802 */ /* 0x000fe40000000f00 */
[----:B------:R-:W-:Y:S05]  /*3420*/  CALL.REL.NOINC `($__internal_40_$__cuda_sm70_shflsync_bfly_p) ;  /* 0x0000036000007944 */ /* 0x000fea0003c00000 */
[----:B0-----:R-:W-:Y:S01]  /*3430*/  HFMA2.MMA R152, -RZ, RZ, 0, 1.1920928955078125e-07 ;  /* 0x00000002ff987435 */ /* 0x001fe200000001ff */
[----:B-1----:R-:W-:Y:S02]  /*3440*/  MOV R110, R111 ;  /* 0x0000006f006e7202 */ /* 0x002fe40000000f00 */
[----:B------:R-:W-:Y:S02]  /*3450*/  MOV R111, R154 ;  /* 0x0000009a006f7202 */ /* 0x000fe40000000f00 */
[----:B------:R-:W-:Y:S02]  /*3460*/  MOV R113, 0x1f ;  /* 0x0000001f00717802 */ /* 0x000fe40000000f00 */
[----:B------:R-:W-:-:S02]  /*3470*/  MOV R156, 0xffffffff ;  /* 0xffffffff009c7802 */ /* 0x000fc40000000f00 */
[----:B------:R-:W-:Y:S02]  /*3480*/  MOV R108, 0x34a0 ;  /* 0x000034a0006c7802 */ /* 0x000fe40000000f00 */
[----:B------:R-:W-:Y:S05]  /*3490*/  CALL.REL.NOINC `($__internal_40_$__cuda_sm70_shflsync_bfly_p) ;  /* 0x000002f000007944 */ /* 0x000fea0003c00000 */
[----:B------:R-:W-:Y:S01]  /*34a0*/  FADD.FTZ R153, R110, R153 ;  /* 0x000000996e997221 */ /* 0x000fe20000010000 */
[----:B0-----:R-:W-:Y:S01]  /*34b0*/  HFMA2.MMA R152, -RZ, RZ, 0, 2.384185791015625e-07 ;  /* 0x00000004ff987435 */ /* 0x001fe200000001ff */
[----:B-1----:R-:W-:Y:S01]  /*34c0*/  FADD.FTZ R154, R154, R111 ;  /* 0x0000006f9a9a7221 */ /* 0x002fe20000010000 */
[----:B------:R-:W-:Y:S02]  /*34d0*/  MOV R113, 0x1f ;  /* 0x0000001f00717802 */ /* 0x000fe40000000f00 */
[----:B------:R-:W-:Y:S02]  /*34e0*/  MOV R156, 0xffffffff ;  /* 0xffffffff009c7802 */ /* 0x000fe40000000f00 */
[----:B------:R-:W-:Y:S02]  /*34f0*/  MOV R111, R153 ;  /* 0x00000099006f7202 */ /* 0x000fe40000000f00 */
[----:B------:R-:W-:Y:S02]  /*3500*/  MOV R108, 0x3520 ;  /* 0x00003520006c7802 */ /* 0x000fe40000000f00 */
[----:B------:R-:W-:Y:S05]  /*3510*/  CALL.REL.NOINC `($__internal_40_$__cuda_sm70_shflsync_bfly_p) ;  /* 0x0000027000007944 */ /* 0x000fea0003c00000 */
[----:B0-----:R-:W-:Y:S01]  /*3520*/  HFMA2.MMA R152, -RZ, RZ, 0, 2.384185791015625e-07 ;  /* 0x00000004ff987435 */ /* 0x001fe200000001ff */
[----:B-1----:R-:W-:-:S02]  /*3530*/  MOV R110, R111 ;  /* 0x0000006f006e7202 */ /* 0x002fc40000000f00 */
[----:B------:R-:W-:Y:S02]  /*3540*/  MOV R111, R154 ;  /* 0x0000009a006f7202 */ /* 0x000fe40000000f00 */
[----:B------:R-:W-:Y:S02]  /*3550*/  MOV R113, 0x1f ;  /* 0x0000001f00717802 */ /* 0x000fe40000000f00 */
[----:B------:R-:W-:Y:S02]  /*3560*/  MOV R156, 0xffffffff ;  /* 0xffffffff009c7802 */ /* 0x000fe40000000f00 */
[----:B------:R-:W-:Y:S02]  /*3570*/  MOV R108, 0x3590 ;  /* 0x00003590006c7802 */ /* 0x000fe40000000f00 */
[----:B------:R-:W-:Y:S05]  /*3580*/  CALL.REL.NOINC `($__internal_40_$__cuda_sm70_shflsync_bfly_p) ;  /* 0x0000020000007944 */ /* 0x000fea0003c00000 */
[----:B------:R-:W-:Y:S01]  /*3590*/  FADD.FTZ R153, R110, R153 ;  /* 0x000000996e997221 */ /* 0x000fe20000010000 */
[----:B0-----:R-:W-:Y:S01]  /*35a0*/  HFMA2.MMA R152, -RZ, RZ, 0, 4.76837158203125e-07 ;  /* 0x00000008ff987435 */ /* 0x001fe200000001ff */
[----:B-1----:R-:W-:Y:S01]  /*35b0*/  FADD.FTZ R114, R154, R111 ;  /* 0x0000006f9a727221 */ /* 0x002fe20000010000 */
[----:B------:R-:W-:Y:S02]  /*35c0*/  MOV R113, 0x1f ;  /* 0x0000001f00717802 */ /* 0x000fe40000000f00 */
[----:B------:R-:W-:-:S02]  /*35d0*/  MOV R156, 0xffffffff ;  /* 0xffffffff009c7802 */ /* 0x000fc40000000f00 */
[----:B------:R-:W-:Y:S02]  /*35e0*/  MOV R111, R153 ;  /* 0x00000099006f7202 */ /* 0x000fe40000000f00 */
[----:B------:R-:W-:Y:S02]  /*35f0*/  MOV R108, 0x3610 ;  /* 0x00003610006c7802 */ /* 0x000fe40000000f00 */
[----:B------:R-:W-:Y:S05]  /*3600*/  CALL.REL.NOINC `($__internal_40_$__cuda_sm70_shflsync_bfly_p) ;  /* 0x0000018000007944 */ /* 0x000fea0003c00000 */
[----:B0-----:R-:W-:Y:S01]  /*3610*/  HFMA2.MMA R152, -RZ, RZ, 0, 4.76837158203125e-07 ;  /* 0x00000008ff987435 */ /* 0x001fe200000001ff */
[----:B-1----:R-:W-:Y:S02]  /*3620*/  MOV R110, R111 ;  /* 0x0000006f006e7202 */ /* 0x002fe40000000f00 */
[----:B------:R-:W-:Y:S02]  /*3630*/  MOV R111, R114 ;  /* 0x00000072006f7202 */ /* 0x000fe40000000f00 */
[----:B------:R-:W-:Y:S02]  /*3640*/  MOV R113, 0x1f ;  /* 0x0000001f00717802 */ /* 0x000fe40000000f00 */
[----:B------:R-:W-:Y:S02]  /*3650*/  MOV R156, 0xffffffff ;  /* 0xffffffff009c7802 */ /* 0x000fe40000000f00 */
[----:B------:R-:W-:-:S02]  /*3660*/  MOV R108, 0x3680 ;  /* 0x00003680006c7802 */ /* 0x000fc40000000f00 */
[----:B------:R-:W-:Y:S05]  /*3670*/  CALL.REL.NOINC `($__internal_40_$__cuda_sm70_shflsync_bfly_p) ;  /* 0x0000011000007944 */ /* 0x000fea0003c00000 */
[----:B------:R-:W-:Y:S01]  /*3680*/  FADD.FTZ R112, R110, R153 ;  /* 0x000000996e707221 */ /* 0x000fe20000010000 */
[----:B0-----:R-:W-:Y:S01]  /*3690*/  HFMA2.MMA R152, -RZ, RZ, 0, 9.5367431640625e-07 ;  /* 0x00000010ff987435 */ /* 0x001fe200000001ff */
[----:B-1----:R-:W-:Y:S01]  /*36a0*/  FADD.FTZ R114, R114, R111 ;  /* 0x0000006f72727221 */ /* 0x002fe20000010000 */
[----:B------:R-:W-:-:S02]  /*36b0*/  MOV R113, 0x1f ;  /* 0x0000001f00717802 */ /* 0x000fc40000000f00 */
[----:B------:R-:W-:Y:S02]  /*36c0*/  MOV R156, 0xffffffff ;  /* 0xffffffff009c7802 */ /* 0x000fe40000000f00 */
[----:B------:R-:W-:Y:S02]  /*36d0*/  MOV R111, R112 ;  /* 0x00000070006f7202 */ /* 0x000fe40000000f00 */
[----:B------:R-:W-:Y:S02]  /*36e0*/  MOV R108, 0x3700 ;  /* 0x00003700006c7802 */ /* 0x000fe40000000f00 */
[----:B------:R-:W-:Y:S05]  /*36f0*/  CALL.REL.NOINC `($__internal_40_$__cuda_sm70_shflsync_bfly_p) ;  /* 0x0000009000007944 */ /* 0x000fea0003c00000 */
[----:B0-----:R-:W-:Y:S01]  /*3700*/  HFMA2.MMA R152, -RZ, RZ, 0, 9.5367431640625e-07 ;  /* 0x00000010ff987435 */ /* 0x001fe200000001ff */
[----:B-1----:R-:W-:Y:S02]  /*3710*/  MOV R115, R111 ;  /* 0x0000006f00737202 */ /* 0x002fe40000000f00 */
[----:B------:R-:W-:Y:S02]  /*3720*/  MOV R111, R114 ;  /* 0x00000072006f7202 */ /* 0x000fe40000000f00 */
[----:B------:R-:W-:Y:S02]  /*3730*/  MOV R113, 0x1f ;  /* 0x0000001f00717802 */ /* 0x000fe40000000f00 */
[----:B------:R-:W-:-:S02]  /*3740*/  MOV R156, 0xffffffff ;  /* 0xffffffff009c7802 */ /* 0x000fc40000000f00 */
[----:B------:R-:W-:Y:S02]  /*3750*/  MOV R108, 0x3770 ;  /* 0x00003770006c7802 */ /* 0x000fe40000000f00 */
[----:B------:R-:W-:Y:S05]  /*3760*/  CALL.REL.NOINC `($__internal_40_$__cuda_sm70_shflsync_bfly_p) ;  /* 0x0000002000007944 */ /* 0x000fea0003c00000 */
[----:B-1----:R-:W-:Y:S01]  /*3770*/  MOV R109, R111 ;  /* 0x0000006f006d7202 */ /* 0x002fe20000000f00 */
[----:B0-----:R-:W-:Y:S05]  /*3780*/  BRA `(.L_x_2166) ;  /* 0xffffdf1000007947 */ /* 0x001fea000383ffff */
        .weak           $__internal_40_$__cuda_sm70_shflsync_bfly_p
        .type           $__internal_40_$__cuda_sm70_shflsync_bfly_p,@function
        .size           $__internal_40_$__cuda_sm70_shflsync_bfly_p,(.L_x_9770 - $__internal_40_$__cuda_sm70_shflsync_bfly_p)
$__internal_40_$__cuda_sm70_shflsync_bfly_p:
[----:B------:R-:W-:Y:S01]  /*3790*/  HFMA2.MMA R109, -RZ, RZ, 0, 0 ;  /* 0x00000000ff6d7435 */ /* 0x000fe200000001ff */
[----:B------:R-:W-:Y:S04]  /*37a0*/  WARPSYNC R156 ;  /* 0x0000009c00007348 */ /* 0x000fe80003800000 */
[----:B------:R0:W1:Y:S01]  /*37b0*/  SHFL.BFLY PT, R111, R111, R152, R113 ;  /* 0x0c0000986f6f7389 */ /* 0x00006200000e0071 */
[----:B------:R-:W-:Y:S05]  /*37c0*/  RET.REL.NODEC R108 `(_ZN10layer_norm13ln_bwd_kernelINS_13Kernel_traitsIf13__nv_bfloat16S2_S2_fjLj768ELj1ELj4ELj1ELj16ENS_18Kernel_traits_baseILj768EfS2_S2_S2_fjLj128EEEEELb0ELb0ELb0ELb0EEEvNS_9BwdParamsE) ;  /* 0xffffc8306c007950 */ /* 0x000fea0003c3ffff */
.L_x_2167:
        /* <DEDUP_REMOVED lines=11> */
.L_x_9770:


//--------------------- .text._ZN10layer_norm13ln_bwd_kernelINS_13Kernel_traitsIf13__nv_bfloat16S2_S2_fjLj768ELj1ELj4ELj1ELj16ENS_18Kernel_traits_baseILj768EfS2_S2_S2_fjLj128EEEEELb0ELb0ELb0ELb1EEEvNS_9BwdParamsE --------------------------
	.section	.text._ZN10layer_norm13ln_bwd_kernelINS_13Kernel_traitsIf13__nv_bfloat16S2_S2_fjLj768ELj1ELj4ELj1ELj16ENS_18Kernel_traits_baseILj768EfS2_S2_S2_fjLj128EEEEELb0ELb0ELb0ELb1EEEvNS_9BwdParamsE,"ax",@progbits
	.sectioninfo	@"SHI_REGISTERS=168"
	.align	128
        .global         _ZN10layer_norm13ln_bwd_kernelINS_13Kernel_traitsIf13__nv_bfloat16S2_S2_fjLj768ELj1ELj4ELj1ELj16ENS_18Kernel_traits_baseILj768EfS2_S2_S2_fjLj128EEEEELb0ELb0ELb0ELb1EEEvNS_9BwdParamsE
        .type           _ZN10layer_norm13ln_bwd_kernelINS_13Kernel_traitsIf13__nv_bfloat16S2_S2_fjLj768ELj1ELj4ELj1ELj16ENS_18Kernel_traits_baseILj768EfS2_S2_S2_fjLj128EEEEELb0ELb0ELb0ELb1EEEvNS_9BwdParamsE,@function
        .size           _ZN10layer_norm13ln_bwd_kernelINS_13Kernel_traitsIf13__nv_bfloat16S2_S2_fjLj768ELj1ELj4ELj1ELj16ENS_18Kernel_traits_baseILj768EfS2_S2_S2_fjLj128EEEEELb0ELb0ELb0ELb1EEEvNS_9BwdParamsE,(.L_x_9771 - _ZN10layer_norm13ln_bwd_kernelINS_13Kernel_traitsIf13__nv_bfloat16S2_S2_fjLj768ELj1ELj4ELj1ELj16ENS_18Kernel_traits_baseILj768EfS2_S2_S2_fjLj128EEEEELb0ELb0ELb0ELb1EEEvNS_9BwdParamsE)
        .other          _ZN10layer_norm13ln_bwd_kernelINS_13Kernel_traitsIf13__nv_bfloat16S2_S2_fjLj768ELj1ELj4ELj1ELj16ENS_18Kernel_traits_baseILj768EfS2_S2_S2_fjLj128EEEEELb0ELb0ELb0ELb1EEEvNS_9BwdParamsE,@"STO_CUDA_ENTRY STV_DEFAULT"
_ZN10layer_norm13ln_bwd_kernelINS_13Kernel_traitsIf13__nv_bfloat16S2_S2_fjLj768ELj1ELj4ELj1ELj16ENS_18Kernel_traits_baseILj768EfS2_S2_S2_fjLj128EEEEELb0ELb0ELb0ELb1EEEvNS_9BwdParamsE:
.text._ZN10layer_norm13ln_bwd_kernelINS_13Kernel_traitsIf13__nv_bfloat16S2_S2_fjLj768ELj1ELj4ELj1ELj16ENS_18Kernel_traits_baseILj768EfS2_S2_S2_fjLj128EEEEELb0ELb0ELb0ELb1EEEvNS_9BwdParamsE:
[----:B------:R-:W-:Y:S02]  /*0000*/  MOV R1, c[0x0][0x28] ;  /* 0x00000a0000017a02 */ /* 0x000fe40000000f00 */
[----:B------:R-:W0:Y:S01]  /*0010*/  S2R R105, SR_TID.X ;  /* 0x0000000000697919 */ /* 0x000e220000002100 */
[----:B------:R-:W-:Y:S01]  /*0020*/  ULDC.64 UR4, c[0x0][0x118] ;  /* 0x0000460000047ab9 */ /* 0x000fe20000000a00 */
[----:B------:R-:W-:Y:S02]  /*0030*/  BSSY B0, `(.L_x_2168) ;  /* 0x0000274000007945 */ /* 0x000fe40003800000 */
[----:B------:R-:W1:Y:S01]  /*0040*/  S2R R0, SR_CTAID.X ;  /* 0x0000000000007919 */ /* 0x000e620000002500 */
[----:B0-----:R-:W-:Y:S02]  /*0050*/  SHF.R.U32.HI R125, RZ, 0x5, R105 ;  /* 0x00000005ff7d7819 */ /* 0x001fe40000011669 */
[----:B------:R-:W-:Y:S02]  /*0060*/  LOP3.LUT R105, R105, 0x1f, RZ, 0xc0, !PT ;  /* 0x0000001f69697812 */ /* 0x000fe400078ec0ff */
        /* <DEDUP_REMOVED lines=28> */
.L_x_2169:
[----:B------:R-:W-:-:S10]  /*0230*/  HFMA2.MMA R2, -RZ, RZ, 0, 1.9073486328125e-06 ;  /* 0x00000020ff027435 */ /* 0x000fd400000001ff */
[----:B------:R-:W-:-:S05]  /*0240*/  IMAD.WIDE.U32 R2, R105, R2, c[0x0][0x1b0] ;  /* 0x00006c0069027625 */ /* 0x000fca00078e0002 */
[----:B------:R0:W5:Y:S04]  /*0250*/  LDG.E.128 R24, [R2.64] ;  /* 0x0000000402187981 */ /* 0x000168000c1e1d00 */
[----:B------:R0:W5:Y:S04]  /*0260*/  LDG.E.128 R20, [R2.64+0x10] ;  /* 0x0000100402147981 */ /* 0x000168000c1e1d00 */
[----:B------:R0:W5:Y:S04]  /*0270*/  LDG.E.128 R16, [R2.64+0x400] ;  /* 0x0004000402107981 */ /* 0x000168000c1e1d00 */
[----:B------:R0:W5:Y:S04]  /*0280*/  LDG.E.128 R12, [R2.64+0x410] ;  /* 0x00041004020c7981 */ /* 0x000168000c1e1d00 */
[----:B------:R0:W5:Y:S04]  /*0290*/  LDG.E.128 R8, [R2.64+0x800] ;  /* 0x0008000402087981 */ /* 0x000168000c1e1d00 */
[----:B------:R0:W5:Y:S01]  /*02a0*/  LDG.E.128 R4, [R2.64+0x810] ;  /* 0x0008100402047981 */ /* 0x000162000c1e1d00 */
[----:B------:R-:W1:Y:S01]  /*02b0*/  LDC.U8 R124, c[0x0][0x1f0] ;  /* 0x00007c00ff7c7b82 */ /* 0x000e620000000000 */
        /* <DEDUP_REMOVED lines=26> */
[----:B01----:R-:W-:-:S02]  /*0460*/  MOV R123, RZ ;  /* 0x000000ff007b7202 */ /* 0x003fc40000000f00 */
.L_x_2175:
[----:B------:R-:W-:Y:S01]  /*0470*/  IMAD R2, R125, c[0x0][0x168], RZ ;  /* 0x00005a007d027a24 */ /* 0x000fe200078e02ff */
[----:B------:R-:W-:-:S04]  /*0480*/  MOV R64, 0x10 ;  /* 0x0000001000407802 */ /* 0x000fc80000000f00 */
        /* <DEDUP_REMOVED lines=12> */
[----:B------:R-:W-:Y:S01]  /*0550*/  MOV R72, 0x4 ;  /* 0x0000000400487802 */ /* 0x000fe20000000f00 */
[----:B------:R-:W-:Y:S01]  /*0560*/  IMAD.WIDE.U32 R56, R71, R64, c[0x0][0x208] ;  /* 0x0000820047387625 */ /* 0x000fe200078e0040 */
[----:B------:R-:W-:Y:S01]  /*0570*/  SHF.L.U32 R122, R131, 0x4, RZ ;  /* 0x00000004837a7819 */ /* 0x000fe200000006ff */
[----:B------:R-:W2:Y:S01]  /*0580*/  LDG.E.128 R44, [R44.64] ;  /* 0x000000042c2c7981 */ /* 0x000ea2000c1e1d00 */
[----:B------:R-:W-:Y:S01]  /*0590*/  IADD3.X R53, R126, c[0x0][0x18c], RZ, P0, !PT ;  /* 0x000063007e357a10 */ /* 0x000fe200007fe4ff */
[----:B------:R-:W-:Y:S01]  /*05a0*/  IMAD.WIDE R2, R125, R72, c[0x0][0x1a0] ;  /* 0x000068007d027625 */ /* 0x000fe200078e0248 */
[----:B------:R-:W-:Y:S01]  /*05b0*/  SHF.R.U32.HI R121, RZ, 0x1c, R131 ;  /* 0x0000001cff797819 */ /* 0x000fe20000011683 */
[----:B------:R-:W3:Y:S01]  /*05c0*/  LDG.E.128 R56, [R56.64] ;  /* 0x0000000438387981 */ /* 0x000ee2000c1e1d00 */
[----:B------:R-:W-:Y:S01]  /*05d0*/  IADD3 R60, P0, R122, c[0x0][0x188], RZ ;  /* 0x000062007a3c7a10 */ /* 0x000fe20007f1e0ff */
[----:B------:R-:W-:-:S02]  /*05e0*/  IMAD.WIDE.U32 R48, R69, R64, c[0x0][0x208] ;  /* 0x0000820045307625 */ /* 0x000fc400078e0040 */
[----:B------:R0:W4:Y:S01]  /*05f0*/  LDG.E R132, [R2.64] ;  /* 0x0000000402847981 */ /* 0x000122000c1e1900 */
[----:B------:R-:W-:Y:S01]  /*0600*/  IADD3.X R61, R121, c[0x0][0x18c], RZ, P0, !PT ;  /* 0x00006300793d7a10 */ /* 0x000fe200007fe4ff */
[----:B------:R-:W-:Y:S02]  /*0610*/  IMAD.WIDE R72, R125, R72, c[0x0][0x1a8] ;  /* 0x00006a007d487625 */ /* 0x000fe400078e0248 */
[----:B------:R-:W3:Y:S04]  /*0620*/  LDG.E.128 R48, [R48.64] ;  /* 0x0000000430307981 */ /* 0x000ee8000c1e1d00 */
[----:B------:R-:W3:Y:S01]  /*0630*/  LDG.E.128 R60, [R60.64] ;  /* 0x000000043c3c7981 */ /* 0x000ee2000c1e1d00 */
[----:B------:R-:W-:-:S03]  /*0640*/  IMAD.WIDE.U32 R64, R131, R64, c[0x0][0x208] ;  /* 0x0000820083407625 */ /* 0x000fc600078e0040 */
[----:B------:R-:W3:Y:S04]  /*0650*/  LDG.E.128 R52, [R52.64] ;  /* 0x0000000434347981 */ /* 0x000ee8000c1e1d00 */
[----:B------:R1:W3:Y:S04]  /*0660*/  LDG.E R129, [R72.64] ;  /* 0x0000000448817981 */ /* 0x0002e8000c1e1900 */
[----:B------:R-:W3:Y:S01]  /*0670*/  LDG.E.128 R64, [R64.64] ;  /* 0x0000000440407981 */ /* 0x000ee2000c1e1d00 */
[----:B------:R-:W-:-:S04]  /*0680*/  ISETP.NE.U32.AND P1, PT, RZ, c[0x0][0x1c0], PT ;  /* 0x00007000ff007a0c */ /* 0x000fc80003f25070 */
[----:B------:R-:W-:Y:S02]  /*0690*/  ISETP.NE.AND.EX P1, PT, RZ, c[0x0][0x1c4], PT, P1 ;  /* 0x00007100ff007a0c */ /* 0x000fe40003f25310 */
[----:B------:R-:W-:-:S11]  /*06a0*/  SHF.R.S32.HI R70, RZ, 0x1f, R125 ;  /* 0x0000001fff467819 */ /* 0x000fd6000001147d */
[----:B0-----:R-:W-:-:S04]  /*06b0*/  @P1 LEA R2, P3, R125, c[0x0][0x1c0], 0x1 ;  /* 0x000070007d021a11 */ /* 0x001fc800078608ff */
[----:B------:R-:W-:-:S05]  /*06c0*/  @P1 LEA.HI.X R3, R125, c[0x0][0x1c4], R70, 0x1, P3 ;  /* 0x000071007d031a11 */ /* 0x000fca00018f0c46 */
[----:B------:R0:W3:Y:S01]  /*06d0*/  @P1 LDG.E.U16 R2, [R2.64] ;  /* 0x0000000402021981 */ /* 0x0000e2000c1e1500 */
[----:B------:R-:W-:-:S04]  /*06e0*/  ISETP.NE.U32.AND P0, PT, RZ, c[0x0][0x218], PT ;  /* 0x00008600ff007a0c */ /* 0x000fc80003f05070 */
[----:B------:R-:W-:-:S13]  /*06f0*/  ISETP.NE.AND.EX P0, PT, RZ, c[0x0][0x21c], PT, P0 ;  /* 0x00008700ff007a0c */ /* 0x000fda0003f05300 */
[----:B------:R-:W-:-:S04]  /*0700*/  @P0 LEA R68, P2, R69, c[0x0][0x218], 0x4 ;  /* 0x0000860045440a11 */ /* 0x000fc800078420ff */
[----:B------:R-:W-:Y:S02]  /*0710*/  @P0 LEA.HI.X R69, R69, c[0x0][0x21c], RZ, 0x4, P2 ;  /* 0x0000870045450a11 */ /* 0x000fe400010f24ff */
[----:B-1----:R-:W-:Y:S02]  /*0720*/  @P0 LEA R72, P2, R131, c[0x0][0x218], 0x4 ;  /* 0x0000860083480a11 */ /* 0x002fe400078420ff */
[----:B------:R-:W-:Y:S01]  /*0730*/  @P0 LEA R70, P3, R71, c[0x0][0x218], 0x4 ;  /* 0x0000860047460a11 */ /* 0x000fe200078620ff */
[----:B-----5:R1:W5:Y:S01]  /*0740*/  @P0 LDG.E.128 R28, [R68.64] ;  /* 0x00000004441c0981 */ /* 0x020362000c1e1d00 */
[----:B------:R-:W-:Y:S02]  /*0750*/  @P0 LEA.HI.X R73, R131, c[0x0][0x21c], RZ, 0x4, P2 ;  /* 0x0000870083490a11 */ /* 0x000fe400010f24ff */
[----:B------:R-:W-:Y:S02]  /*0760*/  ISETP.NE.AND P2, PT, R124, RZ, PT ;  /* 0x000000ff7c00720c */ /* 0x000fe40003f45270 */
[----:B------:R-:W-:Y:S01]  /*0770*/  @P0 LEA.HI.X R71, R71, c[0x0][0x21c], RZ, 0x4, P3 ;  /* 0x0000870047470a11 */ /* 0x000fe200018f24ff */
[----:B------:R0:W5:Y:S04]  /*0780*/  @P0 LDG.E.128 R36, [R72.64] ;  /* 0x0000000448240981 */ /* 0x000168000c1e1d00 */
[----:B------:R0:W5:Y:S01]  /*0790*/  @P0 LDG.E.128 R32, [R70.64] ;  /* 0x0000000446200981 */ /* 0x000162000c1e1d00 */
[----:B--2---:R-:W-:-:S02]  /*07a0*/  PRMT R163, RZ, 0x7610, R44 ;  /* 0x00007610ffa37816 */ /* 0x004fc4000000002c */
[--C-:B------:R-:W-:Y:S02]  /*07b0*/  PRMT R141, RZ, 0x5410, R47.reuse ;  /* 0x00005410ff8d7816 */ /* 0x100fe4000000002f */
[----:B------:R-:W-:Y:S02]  /*07c0*/  PRMT R143, RZ, 0x7610, R47 ;  /* 0x00007610ff8f7816 */ /* 0x000fe4000000002f */
[----:B----4-:R-:W-:Y:S02]  /*07d0*/  FSEL R136, R132, RZ, !P2 ;  /* 0x000000ff84887208 */ /* 0x010fe40005000000 */
[--C-:B---3--:R-:W-:Y:S02]  /*07e0*/  PRMT R133, RZ, 0x5410, R56.reuse ;  /* 0x00005410ff857816 */ /* 0x108fe40000000038 */
[----:B------:R-:W-:Y:S01]  /*07f0*/  PRMT R152, RZ, 0x7610, R56 ;  /* 0x00007610ff987816 */ /* 0x000fe20000000038 */
[----:B------:R-:W-:Y:S01]  /*0800*/  FADD.FTZ R56, -R136, R163 ;  /* 0x000000a388387221 */ /* 0x000fe20000010100 */
[----:B------:R-:W-:-:S02]  /*0810*/  PRMT R161, RZ, 0x5410, R44 ;  /* 0x00005410ffa17816 */ /* 0x000fc4000000002c */
[--C-:B------:R-:W-:Y:S02]  /*0820*/  PRMT R153, RZ, 0x5410, R45.reuse ;  /* 0x00005410ff997816 */ /* 0x100fe4000000002d */
[----:B------:R-:W-:Y:S02]  /*0830*/  PRMT R155, RZ, 0x7610, R45 ;  /* 0x00007610ff9b7816 */ /* 0x000fe4000000002d */
[----:B------:R-:W-:Y:S02]  /*0840*/  PRMT R147, RZ, 0x7610, R46 ;  /* 0x00007610ff937816 */ /* 0x000fe4000000002e */
[--C-:B------:R-:W-:Y:S02]  /*0850*/  PRMT R137, RZ, 0x5410, R49.reuse ;  /* 0x00005410ff897816 */ /* 0x100fe40000000031 */
[----:B------:R-:W-:Y:S02]  /*0860*/  PRMT R47, RZ, 0x7610, R49 ;  /* 0x00007610ff2f7816 */ /* 0x000fe40000000031 */
[----:B-1----:R-:W-:-:S02]  /*0870*/  PRMT R68, RZ, 0x5410, R60 ;  /* 0x00005410ff447816 */ /* 0x002fc4000000003c */
[----:B0-----:R-:W-:Y:S02]  /*0880*/  PRMT R70, RZ, 0x7610, R60 ;  /* 0x00007610ff467816 */ /* 0x001fe4000000003c */
[--C-:B------:R-:W-:Y:S02]  /*0890*/  PRMT R71, RZ, 0x5410, R51.reuse ;  /* 0x00005410ff477816 */ /* 0x100fe40000000033 */
        /* <DEDUP_REMOVED lines=17> */
[--C-:B------:R-:W-:Y:S01]  /*09b0*/  PRMT R59, RZ, 0x5410, R63.reuse ;  /* 0x00005410ff3b7816 */ /* 0x100fe2000000003f */
[----:B------:R-:W-:Y:S01]  /*09c0*/  FMUL.FTZ R56, R129, R56 ;  /* 0x0000003881387220 */ /* 0x000fe20000410000 */
[----:B------:R-:W-:Y:S02]  /*09d0*/  PRMT R48, RZ, 0x7610, R48 ;  /* 0x00007610ff307816 */ /* 0x000fe40000000030 */
        /* <DEDUP_REMOVED lines=26> */
[C---:B------:R-:W-:Y:S01]  /*0b80*/  FADD.FTZ R134, -R136.reuse, R59 ;  /* 0x0000003b88867221 */ /* 0x040fe20000010100 */
[--C-:B------:R-:W-:Y:S01]  /*0b90*/  PRMT R146, RZ, 0x7610, R66.reuse ;  /* 0x00007610ff927816 */ /* 0x100fe20000000042 */
[----:B------:R-:W-:Y:S01]  /*0ba0*/  FADD.FTZ R136, -R136, R63 ;  /* 0x0000003f88887221 */ /* 0x000fe20000010100 */
[----:B------:R-:W-:Y:S01]  /*0bb0*/  PRMT R63, RZ, 0x5410, R66 ;  /* 0x00005410ff3f7816 */ /* 0x000fe20000000042 */
[----:B------:R-:W-:-:S02]  /*0bc0*/  FADD.FTZ R118, R48, R118 ;  /* 0x0000007630767221 */ /* 0x000fc40000010000 */
[-C--:B------:R-:W-:Y:S02]  /*0bd0*/  FFMA.FTZ R119, R56, R48.reuse, R119 ;  /* 0x0000003038777223 */ /* 0x080fe40000010077 */
[----:B------:R-:W-:Y:S02]  /*0be0*/  FMUL.FTZ R51, R25, R48 ;  /* 0x0000003019337220 */ /* 0x000fe40000410000 */
[C---:B------:R-:W-:Y:S01]  /*0bf0*/  FMUL.FTZ R48, R129.reuse, R57 ;  /* 0x0000003981307220 */ /* 0x040fe20000410000 */
[--C-:B------:R-:W-:Y:S01]  /*0c00*/  PRMT R55, RZ, 0x5410, R64.reuse ;  /* 0x00005410ff377816 */ /* 0x100fe20000000040 */
[C---:B------:R-:W-:Y:S01]  /*0c10*/  FMUL.FTZ R66, R129.reuse, R141 ;  /* 0x0000008d81427220 */ /* 0x040fe20000410000 */
[----:B------:R-:W-:Y:S01]  /*0c20*/  PRMT R138, RZ, 0x7610, R64 ;  /* 0x00007610ff8a7816 */ /* 0x000fe20000000040 */
[----:B------:R-:W-:Y:S02]  /*0c30*/  FMUL.FTZ R64, R129, R61 ;  /* 0x0000003d81407220 */ /* 0x000fe40000410000 */
[----:B------:R-:W-:-:S02]  /*0c40*/  FADD.FTZ R110, R131, R110 ;  /* 0x0000006e836e7221 */ /* 0x000fc40000010000 */
[-C--:B------:R-:W-:Y:S02]  /*0c50*/  FFMA.FTZ R111, R48, R131.reuse, R111 ;  /* 0x00000083306f7223 */ /* 0x080fe4000001006f */
[----:B------:R-:W-:Y:S01]  /*0c60*/  FMUL.FTZ R61, R21, R131 ;  /* 0x00000083153d7220 */ /* 0x000fe20000410000 */
[--C-:B------:R-:W-:Y:S01]  /*0c70*/  PRMT R59, RZ, 0x5410, R65.reuse ;  /* 0x00005410ff3b7816 */ /* 0x100fe20000000041 */
[----:B------:R-:W-:Y:S01]  /*0c80*/  FADD.FTZ R106, R73, R106 ;  /* 0x0000006a496a7221 */ /* 0x000fe20000010000 */
[----:B------:R-:W-:Y:S01]  /*0c90*/  PRMT R140, RZ, 0x7610, R65 ;  /* 0x00007610ff8c7816 */ /* 0x000fe20000000041 */
[-C--:B------:R-:W-:Y:S02]  /*0ca0*/  FFMA.FTZ R107, R66, R73.reuse, R107 ;  /* 0x00000049426b7223 */ /* 0x080fe4000001006b */
[----:B------:R-:W-:Y:S01]  /*0cb0*/  FMUL.FTZ R131, R23, R73 ;  /* 0x0000004917837220 */ /* 0x000fe20000410000 */
[--C-:B------:R-:W-:Y:S01]  /*0cc0*/  PRMT R65, RZ, 0x5410, R67.reuse ;  /* 0x00005410ff417816 */ /* 0x100fe20000000043 */
[----:B------:R-:W-:Y:S01]  /*0cd0*/  FMUL.FTZ R73, R129, R164 ;  /* 0x000000a481497220 */ /* 0x000fe20000410000 */
[----:B------:R-:W-:Y:S01]  /*0ce0*/  PRMT R148, RZ, 0x7610, R67 ;  /* 0x00007610ff947816 */ /* 0x000fe20000000043 */
[----:B------:R-:W-:-:S02]  /*0cf0*/  FADD.FTZ R108, R71, R108 ;  /* 0x0000006c476c7221 */ /* 0x000fc40000010000 */
[-C--:B------:R-:W-:Y:S02]  /*0d00*/  FFMA.FTZ R109, R64, R71.reuse, R109 ;  /* 0x00000047406d7223 */ /* 0x080fe4000001006d */
[----:B------:R-:W-:Y:S02]  /*0d10*/  FMUL.FTZ R67, R22, R71 ;  /* 0x0000004716437220 */ /* 0x000fe40000410000 */
[C---:B------:R-:W-:Y:S02]  /*0d20*/  FMUL.FTZ R50, R129.reuse, R50 ;  /* 0x0000003281327220 */ /* 0x040fe40000410000 */
[----:B------:R-:W-:Y:S01]  /*0d30*/  FMUL.FTZ R71, R129, R158 ;  /* 0x0000009e81477220 */ /* 0x000fe20000410000 */
[----:B------:R-:W-:Y:S01]  /*0d40*/  PRMT R3, RZ, 0x5410, R58 ;  /* 0x00005410ff037816 */ /* 0x000fe2000000003a */
[----:B------:R-:W-:Y:S02]  /*0d50*/  FADD.FTZ R90, R133, R90 ;  /* 0x0000005a855a7221 */ /* 0x000fe40000010000 */
[----:B------:R-:W-:-:S02]  /*0d60*/  FFMA.FTZ R74, R73, R133, R74 ;  /* 0x00000085494a7223 */ /* 0x000fc4000001004a */
[----:B------:R-:W-:Y:S02]  /*0d70*/  FMUL.FTZ R158, R16, R133 ;  /* 0x00000085109e7220 */ /* 0x000fe40000410000 */
[C---:B------:R-:W-:Y:S02]  /*0d80*/  FMUL.FTZ R133, R129.reuse, R162 ;  /* 0x000000a281857220 */ /* 0x040fe40000410000 */
        /* <DEDUP_REMOVED lines=11> */
[-C--:B------:R-:W-:Y:S02]  /*0e40*/  FFMA.FTZ R78, R156, R3.reuse, R78 ;  /* 0x000000039c4e7223 */ /* 0x080fe4000001004e */
[----:B------:R-:W-:Y:S02]  /*0e50*/  FMUL.FTZ R69, R12, R3 ;  /* 0x000000030c457220 */ /* 0x000fe40000410000 */
[----:B------:R-:W-:Y:S02]  /*0e60*/  FADD.FTZ R164, RZ, R53 ;  /* 0x00000035ffa47221 */ /* 0x000fe40000010000 */
[----:B------:R-:W-:Y:S02]  /*0e70*/  FFMA.FTZ R3, R46, R53, RZ ;  /* 0x000000352e037223 */ /* 0x000fe400000100ff */
        /* <DEDUP_REMOVED lines=16> */
[----:B------:R-:W-:Y:S02]  /*0f80*/  FMUL.FTZ R144, R129, R144 ;  /* 0x0000009081907220 */ /* 0x000fe40000410000 */
[----:B------:R-:W-:Y:S02]  /*0f90*/  FADD.FTZ R164, R164, R67 ;  /* 0x00000043a4a47221 */ /* 0x000fe40000010000 */
[----:B------:R-:W-:-:S02]  /*0fa0*/  FFMA.FTZ R3, R64, R67, R3 ;  /* 0x0000004340037223 */ /* 0x000fc40000010003 */
        /* <DEDUP_REMOVED lines=13> */
[----:B------:R-:W-:Y:S01]  /*1080*/  FFMA.FTZ R44, R71, R152, R44 ;  /* 0x00000098472c7223 */ /* 0x000fe2000001002c */
[----:B------:R-:W-:Y:S01]  /*1090*/  PRMT R58, RZ, 0x7610, R58 ;  /* 0x00007610ff3a7816 */ /* 0x000fe2000000003a */
        /* <DEDUP_REMOVED lines=77> */
.L_x_2176:
        /* <DEDUP_REMOVED lines=18> */
.L_x_2177:
        /* <DEDUP_REMOVED lines=31> */
[----:B------:R-:W-:Y:S02]  /*1880*/  FADD.FTZ R64, R67, -R64 ;  /* 0x8000004043407221 */ /* 0x000fe40000010000 */
[----:B------:R-:W-:Y:S02]  /*1890*/  FADD.FTZ R2, R147, -R2 ;  /* 0x8000000293027221 */ /* 0x000fe40000010000 */
[----:B------:R-:W-:Y:S02]  /*18a0*/  FADD.FTZ R134, R65, -R134 ;  /* 0x8000008641867221 */ /* 0x000fe40000010000 */
[----:B------:R-:W-:Y:S01]  /*18b0*/  FMUL.FTZ R65, R129, R2 ;  /* 0x0000000281417220 */ /* 0x000fe20000410000 */
[----:B-----5:R-:W-:Y:S01]  /*18c0*/  @P0 PRMT R2, RZ, 0x5410, R31 ;  /* 0x00005410ff020816 */ /* 0x020fe2000000001f */
[----:B------:R-:W-:Y:S02]  /*18d0*/  FADD.FTZ R70, R143, -R70 ;  /* 0x800000468f467221 */ /* 0x000fe40000010000 */
[----:B------:R-:W-:-:S02]  /*18e0*/  FMUL.FTZ R143, R129, R64 ;  /* 0x00000040818f7220 */ /* 0x000fc40000410000 */
[----:B------:R-:W-:Y:S02]  /*18f0*/  FADD.FTZ R66, R131, -R66 ;  /* 0x8000004283427221 */ /* 0x000fe40000010000 */
[----:B------:R-:W-:Y:S01]  /*1900*/  @P0 FADD.FTZ R143, R143, R2 ;  /* 0x000000028f8f0221 */ /* 0x000fe20000010000 */
[----:B------:R-:W-:Y:S01]  /*1910*/  @P0 PRMT R2, RZ, 0x7610, R31 ;  /* 0x00007610ff020816 */ /* 0x000fe2000000001f */
[----:B------:R-:W-:Y:S02]  /*1920*/  FADD.FTZ R132, R145, -R132 ;  /* 0x8000008491847221 */ /* 0x000fe40000010000 */
[----:B------:R-:W-:Y:S02]  /*1930*/  FMUL.FTZ R145, R129, R66 ;  /* 0x0000004281917220 */ /* 0x000fe40000410000 */
[----:B------:R-:W-:Y:S02]  /*1940*/  FADD.FTZ R50, R57, -R50 ;  /* 0x8000003239327221 */ /* 0x000fe40000010000 */
[----:B------:R-:W-:Y:S01]  /*1950*/  @P0 FADD.FTZ R145, R145, R2 ;  /* 0x0000000291910221 */ /* 0x000fe20000010000 */
[----:B------:R-:W-:Y:S01]  /*1960*/  @P0 PRMT R2, RZ, 0x5410, R30 ;  /* 0x00005410ff020816 */ /* 0x000fe2000000001e */
[----:B------:R-:W-:-:S02]  /*1970*/  FADD.FTZ R144, R139, -R144 ;  /* 0x800000908b907221 */ /* 0x000fc40000010000 */
[----:B------:R-:W-:Y:S02]  /*1980*/  FMUL.FTZ R139, R129, R50 ;  /* 0x00000032818b7220 */ /* 0x000fe40000410000 */
[----:B------:R-:W-:Y:S02]  /*1990*/  FADD.FTZ R48, R61, -R48 ;  /* 0x800000303d307221 */ /* 0x000fe40000010000 */
[----:B------:R-:W-:Y:S01]  /*19a0*/  @P0 FADD.FTZ R139, R139, R2 ;  /* 0x000000028b8b0221 */ /* 0x000fe20000010000 */
[----:B------:R-:W-:Y:S01]  /*19b0*/  @P0 PRMT R2, RZ, 0x7610, R30 ;  /* 0x00007610ff020816 */ /* 0x000fe2000000001e */
[----:B------:R-:W-:Y:S02]  /*19c0*/  FADD.FTZ R62, R141, -R62 ;  /* 0x8000003e8d3e7221 */ /* 0x000fe40000010000 */
[----:B------:R-:W-:Y:S02]  /*19d0*/  FMUL.FTZ R141, R129, R48 ;  /* 0x00000030818d7220 */ /* 0x000fe40000410000 */
[----:B------:R-:W-:-:S02]  /*19e0*/  FADD.FTZ R54, R49, -R54 ;  /* 0x8000003631367221 */ /* 0x000fc40000010000 */
[----:B------:R-:W-:Y:S01]  /*19f0*/  @P0 FADD.FTZ R141, R141, R2 ;  /* 0x000000028d8d0221 */ /* 0x000fe20000010000 */
[--C-:B------:R-:W-:Y:S01]  /*1a00*/  @P0 PRMT R2, RZ, 0x5410, R29.reuse ;  /* 0x00005410ff020816 */ /* 0x100fe2000000001d */
[----:B------:R-:W-:Y:S02]  /*1a10*/  FADD.FTZ R52, R47, -R52 ;  /* 0x800000342f347221 */ /* 0x000fe40000010000 */
[----:B------:R-:W-:Y:S01]  /*1a20*/  FMUL.FTZ R47, R129, R54 ;  /* 0x00000036812f7220 */ /* 0x000fe20000410000 */
[----:B------:R-:W-:Y:S01]  /*1a30*/  @P1 F2FP.BF16.PACK_AB R54, RZ, R139 ;  /* 0x0000008bff36123e */ /* 0x000fe200000010ff */
[----:B------:R-:W-:Y:S02]  /*1a40*/  FADD.FTZ R154, R137, -R154 ;  /* 0x8000009a899a7221 */ /* 0x000fe40000010000 */
[----:B------:R-:W-:Y:S01]  /*1a50*/  @P0 FADD.FTZ R47, R47, R2 ;  /* 0x000000022f2f0221 */ /* 0x000fe20000010000 */
[----:B------:R-:W-:Y:S01]  /*1a60*/  @P0 PRMT R2, RZ, 0x7610, R29 ;  /* 0x00007610ff020816 */ /* 0x000fe2000000001d */
[----:B------:R-:W-:Y:S01]  /*1a70*/  FMUL.FTZ R137, R129, R52 ;  /* 0x0000003481897220 */ /* 0x000fe20000410000 */
[----:B------:R-:W-:Y:S01]  /*1a80*/  @P1 PRMT R42, R54, 0x7610, R42 ;  /* 0x00007610362a1816 */ /* 0x000fe2000000002a */
        /* <DEDUP_REMOVED lines=22> */
[----:B------:R-:W-:Y:S01]  /*1bf0*/  @P1 PRMT R42, R42, 0x5410, R56 ;  /* 0x000054102a2a1816 */ /* 0x000fe20000000038 */
[----:B------:R-:W-:Y:S01]  /*1c00*/  FADD.FTZ R156, R69, -R156 ;  /* 0x8000009c459c7221 */ /* 0x000fe20000010000 */
[----:B------:R-:W-:Y:S01]  /*1c10*/  @P1 PRMT R40, R40, 0x5410, R50 ;  /* 0x0000541028281816 */ /* 0x000fe20000000032 */
[----:B------:R-:W-:Y:S01]  /*1c20*/  @P0 FADD.FTZ R135, R135, R2 ;  /* 0x0000000287870221 */ /* 0x000fe20000010000 */
[----:B------:R-:W-:Y:S01]  /*1c30*/  @P0 PRMT R2, RZ, 0x5410, R34 ;  /* 0x00005410ff020816 */ /* 0x000fe20000000022 */
[----:B------:R-:W-:Y:S01]  /*1c40*/  FADD.FTZ R158, R158, -R73 ;  /* 0x800000499e9e7221 */ /* 0x000fe20000010000 */
[----:B------:R-:W-:Y:S01]  /*1c50*/  @P1 F2FP.BF16.PACK_AB R56, RZ, R133 ;  /* 0x00000085ff38123e */ /* 0x000fe200000010ff */
[----:B------:R-:W-:-:S02]  /*1c60*/  FMUL.FTZ R73, R129, R156 ;  /* 0x0000009c81497220 */ /* 0x000fc40000410000 */
[----:B------:R-:W-:Y:S02]  /*1c70*/  FMUL.FTZ R131, R129, R154 ;  /* 0x0000009a81837220 */ /* 0x000fe40000410000 */
[----:B------:R-:W-:Y:S01]  /*1c80*/  @P0 FADD.FTZ R73, R73, R2 ;  /* 0x0000000249490221 */ /* 0x000fe20000010000 */
[----:B------:R-:W-:Y:S01]  /*1c90*/  @P0 PRMT R2, RZ, 0x7610, R34 ;  /* 0x00007610ff020816 */ /* 0x000fe20000000022 */
[----:B------:R-:W-:Y:S02]  /*1ca0*/  FMUL.FTZ R69, R129, R160 ;  /* 0x000000a081457220 */ /* 0x000fe40000410000 */
[----:B------:R-:W-:Y:S02]  /*1cb0*/  FADD.FTZ R152, R152, -R71 ;  /* 0x8000004798987221 */ /* 0x000fe40000010000 */
[----:B------:R-:W-:Y:S01]  /*1cc0*/  @P0 FADD.FTZ R131, R131, R2 ;  /* 0x0000000283830221 */ /* 0x000fe20000010000 */
[----:B------:R-:W-:Y:S01]  /*1cd0*/  @P0 PRMT R2, RZ, 0x5410, R33 ;  /* 0x00005410ff020816 */ /* 0x000fe20000000021 */
[----:B------:R-:W-:-:S02]  /*1ce0*/  FMUL.FTZ R71, R129, R142 ;  /* 0x0000008e81477220 */ /* 0x000fc40000410000 */
[----:B------:R-:W-:Y:S01]  /*1cf0*/  FMUL.FTZ R49, R129, R158 ;  /* 0x0000009e81317220 */ /* 0x000fe20000410000 */
[----:B------:R-:W-:Y:S01]  /*1d00*/  @P1 F2FP.BF16.PACK_AB R54, RZ, R131 ;  /* 0x00000083ff36123e */ /* 0x000fe200000010ff */
        /* <DEDUP_REMOVED lines=8> */
[----:B------:R-:W-:Y:S01]  /*1d90*/  @P1 F2FP.BF16.PACK_AB R60, RZ, R143 ;  /* 0x0000008fff3c123e */ /* 0x000fe200000010ff */
[----:B------:R-:W-:Y:S01]  /*1da0*/  FADD.FTZ R68, R59, -R68 ;  /* 0x800000443b447221 */ /* 0x000fe20000010000 */
[----:B------:R-:W-:Y:S01]  /*1db0*/  @P1 F2FP.BF16.PACK_AB R50, RZ, R71 ;  /* 0x00000047ff32123e */ /* 0x000fe200000010ff */
[----:B------:R-:W-:Y:S01]  /*1dc0*/  @P0 FADD.FTZ R49, R49, R2 ;  /* 0x0000000231310221 */ /* 0x000fe20000010000 */
[----:B------:R-:W-:Y:S01]  /*1dd0*/  @P0 PRMT R2, RZ, 0x7610, R32 ;  /* 0x00007610ff020816 */ /* 0x000fe20000000020 */
[C---:B------:R-:W-:Y:S01]  /*1de0*/  FMUL.FTZ R59, R129.reuse, R62 ;  /* 0x0000003e813b7220 */ /* 0x040fe20000410000 */
[----:B------:R-:W-:Y:S01]  /*1df0*/  @P1 F2FP.BF16.PACK_AB R62, RZ, R145 ;  /* 0x00000091ff3e123e */ /* 0x000fe200000010ff */
[----:B------:R-:W-:Y:S01]  /*1e00*/  FMUL.FTZ R53, R129, R68 ;  /* 0x0000004481357220 */ /* 0x000fe20000410000 */
[----:B------:R-:W-:Y:S01]  /*1e10*/  @P1 PRMT R43, R60, 0x7610, R43 ;  /* 0x000076103c2b1816 */ /* 0x000fe2000000002b */
[----:B------:R-:W-:Y:S01]  /*1e20*/  @P0 FADD.FTZ R67, R67, R2 ;  /* 0x0000000243430221 */ /* 0x000fe20000010000 */
[----:B------:R-:W-:Y:S01]  /*1e30*/  @P0 PRMT R2, RZ, 0x5410, R36 ;  /* 0x00005410ff020816 */ /* 0x000fe20000000024 */
[----:B------:R-:W-:Y:S01]  /*1e40*/  FADD.FTZ R72, R63, -R72 ;  /* 0x800000483f487221 */ /* 0x000fe20000010000 */
[----:B------:R-:W-:Y:S01]  /*1e50*/  @P1 PRMT R43, R43, 0x5410, R62 ;  /* 0x000054102b2b1816 */ /* 0x000fe2000000003e */
[----:B------:R-:W-:Y:S01]  /*1e60*/  FMUL.FTZ R63, R129, R70 ;  /* 0x00000046813f7220 */ /* 0x000fe20000410000 */
[----:B------:R-:W-:Y:S01]  /*1e70*/  @P1 F2FP.BF16.PACK_AB R60, RZ, R135 ;  /* 0x00000087ff3c123e */ /* 0x000fe200000010ff */
[----:B------:R-:W-:Y:S01]  /*1e80*/  @P0 FADD.FTZ R51, R51, R2 ;  /* 0x0000000233330221 */ /* 0x000fe20000010000 */
[----:B------:R-:W-:Y:S01]  /*1e90*/  @P0 PRMT R2, RZ, 0x7610, R36 ;  /* 0x00007610ff020816 */ /* 0x000fe20000000024 */
[----:B------:R-:W-:-:S02]  /*1ea0*/  FMUL.FTZ R55, R129, R72 ;  /* 0x0000004881377220 */ /* 0x000fc40000410000 */
[----:B------:R-:W-:Y:S02]  /*1eb0*/  FMUL.FTZ R57, R129, R132 ;  /* 0x0000008481397220 */ /* 0x000fe40000410000 */
[----:B------:R-:W-:Y:S01]  /*1ec0*/  @P0 FADD.FTZ R59, R59, R2 ;  /* 0x000000023b3b0221 */ /* 0x000fe20000010000 */
[--C-:B------:R-:W-:Y:S01]  /*1ed0*/  @P0 PRMT R2, RZ, 0x5410, R37.reuse ;  /* 0x00005410ff020816 */ /* 0x100fe20000000025 */
[----:B------:R-:W-:Y:S02]  /*1ee0*/  FMUL.FTZ R61, R129, R134 ;  /* 0x00000086813d7220 */ /* 0x000fe40000410000 */
[-C--:B------:R-:W-:Y:S02]  /*1ef0*/  FMUL.FTZ R44, R3, R58.reuse ;  /* 0x0000003a032c7220 */ /* 0x080fe40000410000 */
[----:B------:R-:W-:Y:S01]  /*1f00*/  @P0 FADD.FTZ R53, R53, R2 ;  /* 0x0000000235350221 */ /* 0x000fe20000010000 */
[----:B------:R-:W-:Y:S01]  /*1f10*/  @P0 PRMT R2, RZ, 0x7610, R37 ;  /* 0x00007610ff020816 */ /* 0x000fe20000000025 */
[----:B------:R-:W-:-:S02]  /*1f20*/  FMUL.FTZ R3, R45, R58 ;  /* 0x0000003a2d037220 */ /* 0x000fc40000410000 */
[-C--:B------:R-:W-:Y:S02]  /*1f30*/  FMUL.FTZ R143, R143, R58.reuse ;  /* 0x0000003a8f8f7220 */ /* 0x080fe40000410000 */
[----:B------:R-:W-:Y:S01]  /*1f40*/  @P0 FADD.FTZ R63, R63, R2 ;  /* 0x000000023f3f0221 */ /* 0x000fe20000010000 */
[----:B------:R-:W-:Y:S01]  /*1f50*/  @P0 PRMT R2, RZ, 0x5410, R38 ;  /* 0x00005410ff020816 */ /* 0x000fe20000000026 */
[----:B------:R-:W-:Y:S01]  /*1f60*/  FMUL.FTZ R66, R145, R58 ;  /* 0x0000003a91427220 */ /* 0x000fe20000410000 */
[----:B------:R-:W-:Y:S01]  /*1f70*/  F2FP.BF16.PACK_AB R44, R3, R44 ;  /* 0x0000002c032c723e */ /* 0x000fe200000010ff */
[-C--:B------:R-:W-:Y:S02]  /*1f80*/  FMUL.FTZ R46, R139, R58.reuse ;  /* 0x0000003a8b2e7220 */ /* 0x080fe40000410000 */
[----:B------:R-:W-:Y:S01]  /*1f90*/  @P0 FADD.FTZ R55, R55, R2 ;  /* 0x0000000237370221 */ /* 0x000fe20000010000 */
[----:B------:R-:W-:Y:S01]  /*1fa0*/  @P0 PRMT R2, RZ, 0x7610, R38 ;  /* 0x00007610ff020816 */ /* 0x000fe20000000026 */
[----:B------:R-:W-:-:S02]  /*1fb0*/  FMUL.FTZ R141, R141, R58 ;  /* 0x0000003a8d8d7220 */ /* 0x000fc40000410000 */
[-C--:B------:R-:W-:Y:S02]  /*1fc0*/  FMUL.FTZ R64, R47, R58.reuse ;  /* 0x0000003a2f407220 */ /* 0x080fe40000410000 */
[----:B------:R-:W-:Y:S01]  /*1fd0*/  @P0 FADD.FTZ R57, R57, R2 ;  /* 0x0000000239390221 */ /* 0x000fe20000010000 */
[--C-:B------:R-:W-:Y:S01]  /*1fe0*/  @P0 PRMT R2, RZ, 0x5410, R39.reuse ;  /* 0x00005410ff020816 */ /* 0x100fe20000000027 */
[----:B------:R-:W-:Y:S01]  /*1ff0*/  FMUL.FTZ R137, R137, R58 ;  /* 0x0000003a89897220 */ /* 0x000fe20000410000 */
[----:B------:R-:W-:Y:S01]  /*2000*/  F2FP.BF16.PACK_AB R46, R141, R46 ;  /* 0x0000002e8d2e723e */ /* 0x000fe200000010ff */
[-C--:B------:R-:W-:Y:S02]  /*2010*/  FMUL.FTZ R133, R133, R58.reuse ;  /* 0x0000003a85857220 */ /* 0x080fe40000410000 */
[----:B------:R-:W-:Y:S01]  /*2020*/  @P0 FADD.FTZ R61, R61, R2 ;  /* 0x000000023d3d0221 */ /* 0x000fe20000010000 */
[----:B------:R-:W-:Y:S01]  /*2030*/  @P0 PRMT R2, RZ, 0x7610, R39 ;  /* 0x00007610ff020816 */ /* 0x000fe20000000027 */
[----:B------:R-:W-:Y:S01]  /*2040*/  FMUL.FTZ R62, R135, R58 ;  /* 0x0000003a873e7220 */ /* 0x000fe20000410000 */
[----:B------:R-:W-:-:S03]  /*2050*/  F2FP.BF16.PACK_AB R45, R137, R64 ;  /* 0x00000040892d723e */ /* 0x000fc600000010ff */
[----:B------:R-:W-:Y:S01]  /*2060*/  @P0 FADD.FTZ R65, R65, R2 ;  /* 0x0000000241410221 */ /* 0x000fe20000010000 */
[----:B------:R-:W-:Y:S02]  /*2070*/  @P1 F2FP.BF16.PACK_AB R2, RZ, R47 ;  /* 0x0000002fff02123e */ /* 0x000fe400000010ff */
[----:B------:R-:W-:Y:S02]  /*2080*/  F2FP.BF16.PACK_AB R47, R66, R143 ;  /* 0x0000008f422f723e */ /* 0x000fe400000010ff */
[----:B------:R-:W-:Y:S02]  /*2090*/  @P1 PRMT R41, R2, 0x7610, R41 ;  /* 0x0000761002291816 */ /* 0x000fe40000000029 */
[C---:B------:R-:W-:Y:S02]  /*20a0*/  @P1 IADD3 R2, P0, R128.reuse, c[0x0][0x258], RZ ;  /* 0x0000960080021a10 */ /* 0x040fe40007f1e0ff */
[----:B------:R-:W-:Y:S02]  /*20b0*/  IADD3 R128, P2, R128, c[0x0][0x248], RZ ;  /* 0x0000920080807a10 */ /* 0x000fe40007f5e0ff */
[----:B------:R-:W-:-:S02]  /*20c0*/  @P1 IADD3.X R3, R130, c[0x0][0x25c], RZ, P0, !PT ;  /* 0x0000970082031a10 */ /* 0x000fc400007fe4ff */
[----:B------:R-:W-:Y:S02]  /*20d0*/  @P1 PRMT R41, R41, 0x5410, R52 ;  /* 0x0000541029291816 */ /* 0x000fe40000000034 */
[----:B------:R-:W-:Y:S02]  /*20e0*/  IADD3.X R129, R130, c[0x0][0x24c], RZ, P2, !PT ;  /* 0x0000930082817a10 */ /* 0x000fe400017fe4ff */
[----:B------:R-:W-:Y:S01]  /*20f0*/  @P1 F2FP.BF16.PACK_AB R52, RZ, R73 ;  /* 0x00000049ff34123e */ /* 0x000fe200000010ff */
[----:B------:R0:W-:Y:S01]  /*2100*/  @P1 STG.E.128 [R2.64], R40 ;  /* 0x0000002802001986 */ /* 0x0001e2000c101d04 */
[----:B------:R-:W-:-:S03]  /*2110*/  FMUL.FTZ R73, R73, R58 ;  /* 0x0000003a49497220 */ /* 0x000fc60000410000 */
[----:B------:R2:W-:Y:S01]  /*2120*/  STG.E.128 [R128.64], R44 ;  /* 0x0000002c80007986 */ /* 0x0005e2000c101d04 */
[-C--:B0-----:R-:W-:Y:S01]  /*2130*/  FMUL.FTZ R2, R71, R58.reuse ;  /* 0x0000003a47027220 */ /* 0x081fe20000410000 */
[----:B------:R-:W-:Y:S02]  /*2140*/  @P1 F2FP.BF16.PACK_AB R3, RZ, R49 ;  /* 0x00000031ff03123e */ /* 0x000fe400000010ff */
[----:B------:R-:W-:Y:S01]  /*2150*/  @P1 PRMT R43, R56, 0x7610, R43 ;  /* 0x00007610382b1816 */ /* 0x000fe2000000002b */
[-C--:B--2---:R-:W-:Y:S01]  /*2160*/  FMUL.FTZ R45, R69, R58.reuse ;  /* 0x0000003a452d7220 */ /* 0x084fe20000410000 */
[----:B------:R-:W-:Y:S01]  /*2170*/  @P1 PRMT R42, R52, 0x7610, R42 ;  /* 0x00007610342a1816 */ /* 0x000fe2000000002a */
[-C--:B------:R-:W-:Y:S01]  /*2180*/  FMUL.FTZ R44, R49, R58.reuse ;  /* 0x0000003a312c7220 */ /* 0x080fe20000410000 */
[----:B------:R-:W-:Y:S01]  /*2190*/  @P1 PRMT R41, R48, 0x7610, R41 ;  /* 0x0000761030291816 */ /* 0x000fe20000000029 */
[-C--:B------:R-:W-:Y:S01]  /*21a0*/  FMUL.FTZ R49, R67, R58.reuse ;  /* 0x0000003a43317220 */ /* 0x080fe20000410000 */
[----:B------:R-:W-:Y:S01]  /*21b0*/  F2FP.BF16.PACK_AB R45, R2, R45 ;  /* 0x0000002d022d723e */ /* 0x000fe200000010ff */
[-C--:B------:R-:W-:Y:S01]  /*21c0*/  FMUL.FTZ R46, R131, R58.reuse ;  /* 0x0000003a832e7220 */ /* 0x080fe20000410000 */
[----:B------:R-:W-:Y:S01]  /*21d0*/  @P1 F2FP.BF16.PACK_AB R67, RZ, R67 ;  /* 0x00000043ff43123e */ /* 0x000fe200000010ff */
[----:B------:R-:W-:Y:S01]  /*21e0*/  FMUL.FTZ R56, R59, R58 ;  /* 0x0000003a3b387220 */ /* 0x000fe20000410000 */
[----:B------:R-:W-:-:S02]  /*21f0*/  @P1 IADD3 R2, P0, R127, c[0x0][0x258], RZ ;  /* 0x000096007f021a10 */ /* 0x000fc40007f1e0ff */
[----:B------:R-:W-:Y:S02]  /*2200*/  @P1 PRMT R40, R3, 0x7610, R40 ;  /* 0x0000761003281816 */ /* 0x000fe40000000028 */
[----:B------:R-:W-:Y:S02]  /*2210*/  IADD3 R48, P2, R127, c[0x0][0x248], RZ ;  /* 0x000092007f307a10 */ /* 0x000fe40007f5e0ff */
[----:B------:R-:W-:Y:S02]  /*2220*/  F2FP.BF16.PACK_AB R44, R49, R44 ;  /* 0x0000002c312c723e */ /* 0x000fe400000010ff */
[----:B------:R-:W-:Y:S01]  /*2230*/  @P1 PRMT R43, R43, 0x5410, R60 ;  /* 0x000054102b2b1816 */ /* 0x000fe2000000003c */
[----:B------:R-:W-:Y:S01]  /*2240*/  FMUL.FTZ R60, R63, R58 ;  /* 0x0000003a3f3c7220 */ /* 0x000fe20000410000 */
[----:B------:R-:W-:Y:S02]  /*2250*/  @P1 IADD3.X R3, R126, c[0x0][0x25c], RZ, P0, !PT ;  /* 0x000097007e031a10 */ /* 0x000fe400007fe4ff */
[----:B------:R-:W-:-:S02]  /*2260*/  @P1 PRMT R42, R42, 0x5410, R54 ;  /* 0x000054102a2a1816 */ /* 0x000fc40000000036 */
[----:B------:R-:W-:Y:S02]  /*2270*/  @P1 PRMT R41, R41, 0x5410, R50 ;  /* 0x0000541029291816 */ /* 0x000fe40000000032 */
[----:B------:R-:W-:Y:S02]  /*2280*/  @P1 PRMT R40, R40, 0x5410, R67 ;  /* 0x0000541028281816 */ /* 0x000fe40000000043 */
[----:B------:R-:W-:Y:S02]  /*2290*/  F2FP.BF16.PACK_AB R47, R62, R133 ;  /* 0x000000853e2f723e */ /* 0x000fe400000010ff */
[----:B------:R-:W-:Y:S01]  /*22a0*/  F2FP.BF16.PACK_AB R46, R46, R73 ;  /* 0x000000492e2e723e */ /* 0x000fe200000010ff */
[----:B------:R0:W-:Y:S01]  /*22b0*/  @P1 STG.E.128 [R2.64], R40 ;  /* 0x0000002802001986 */ /* 0x0001e2000c101d04 */
[----:B------:R-:W-:Y:S02]  /*22c0*/  IADD3.X R49, R126, c[0x0][0x24c], RZ, P2, !PT ;  /* 0x000093007e317a10 */ /* 0x000fe400017fe4ff */
[----:B------:R-:W-:Y:S01]  /*22d0*/  @P1 F2FP.BF16.PACK_AB R50, RZ, R53 ;  /* 0x00000035ff32123e */ /* 0x000fe200000010ff */
[-C--:B------:R-:W-:Y:S01]  /*22e0*/  FMUL.FTZ R53, R53, R58.reuse ;  /* 0x0000003a35357220 */ /* 0x080fe20000410000 */
[----:B------:R-:W-:Y:S01]  /*22f0*/  @P1 F2FP.BF16.PACK_AB R54, RZ, R55 ;  /* 0x00000037ff36123e */ /* 0x000fe200000010ff */
[----:B------:R2:W-:Y:S01]  /*2300*/  STG.E.128 [R48.64], R44 ;  /* 0x0000002c30007986 */ /* 0x0005e2000c101d04 */
[----:B------:R-:W-:Y:S01]  /*2310*/  @P1 F2FP.BF16.PACK_AB R52, RZ, R63 ;  /* 0x0000003fff34123e */ /* 0x000fe200000010ff */
[----:B------:R-:W-:-:S02]  /*2320*/  FMUL.FTZ R55, R55, R58 ;  /* 0x0000003a37377220 */ /* 0x000fc40000410000 */
[-C--:B0-----:R-:W-:Y:S01]  /*2330*/  FMUL.FTZ R2, R65, R58.reuse ;  /* 0x0000003a41027220 */ /* 0x081fe20000410000 */
[----:B------:R-:W-:Y:S01]  /*2340*/  @P1 F2FP.BF16.PACK_AB R3, RZ, R51 ;  /* 0x00000033ff03123e */ /* 0x000fe200000010ff */
[-C--:B------:R-:W-:Y:S01]  /*2350*/  FMUL.FTZ R51, R51, R58.reuse ;  /* 0x0000003a33337220 */ /* 0x080fe20000410000 */
[----:B------:R-:W-:Y:S02]  /*2360*/  @P1 F2FP.BF16.PACK_AB R65, RZ, R65 ;  /* 0x00000041ff41123e */ /* 0x000fe400000010ff */
[----:B------:R-:W-:Y:S01]  /*2370*/  @P1 PRMT R40, R3, 0x7610, R40 ;  /* 0x0000761003281816 */ /* 0x000fe20000000028 */
[-C--:B--2---:R-:W-:Y:S01]  /*2380*/  FMUL.FTZ R47, R61, R58.reuse ;  /* 0x0000003a3d2f7220 */ /* 0x084fe20000410000 */
[----:B------:R-:W-:Y:S01]  /*2390*/  @P1 F2FP.BF16.PACK_AB R61, RZ, R61 ;  /* 0x0000003dff3d123e */ /* 0x000fe200000010ff */
[----:B------:R-:W-:Y:S01]  /*23a0*/  FMUL.FTZ R46, R57, R58 ;  /* 0x0000003a392e7220 */ /* 0x000fe20000410000 */
[----:B------:R-:W-:Y:S02]  /*23b0*/  @P1 F2FP.BF16.PACK_AB R49, RZ, R59 ;  /* 0x0000003bff31123e */ /* 0x000fe400000010ff */
[----:B------:R-:W-:-:S02]  /*23c0*/  F2FP.BF16.PACK_AB R47, R2, R47 ;  /* 0x0000002f022f723e */ /* 0x000fc400000010ff */
[----:B------:R-:W-:Y:S02]  /*23d0*/  @P1 F2FP.BF16.PACK_AB R57, RZ, R57 ;  /* 0x00000039ff39123e */ /* 0x000fe400000010ff */
[----:B------:R-:W-:Y:S02]  /*23e0*/  @P1 PRMT R41, R50, 0x7610, R41 ;  /* 0x0000761032291816 */ /* 0x000fe40000000029 */
[----:B------:R-:W-:Y:S02]  /*23f0*/  @P1 PRMT R42, R54, 0x7610, R42 ;  /* 0x00007610362a1816 */ /* 0x000fe4000000002a */
[C---:B------:R-:W-:Y:S02]  /*2400*/  @P1 IADD3 R2, P0, R122.reuse, c[0x0][0x258], RZ ;  /* 0x000096007a021a10 */ /* 0x040fe40007f1e0ff */
[----:B------:R-:W-:Y:S02]  /*2410*/  @P1 PRMT R43, R61, 0x7610, R43 ;  /* 0x000076103d2b1816 */ /* 0x000fe4000000002b */
[----:B------:R-:W-:-:S02]  /*2420*/  IADD3 R48, P2, R122, c[0x0][0x248], RZ ;  /* 0x000092007a307a10 */ /* 0x000fc40007f5e0ff */
[----:B------:R-:W-:Y:S02]  /*2430*/  @P1 PRMT R40, R40, 0x5410, R49 ;  /* 0x0000541028281816 */ /* 0x000fe40000000031 */
[----:B------:R-:W-:Y:S02]  /*2440*/  @P1 IADD3.X R3, R121, c[0x0][0x25c], RZ, P0, !PT ;  /* 0x0000970079031a10 */ /* 0x000fe400007fe4ff */
[----:B------:R-:W-:Y:S02]  /*2450*/  @P1 PRMT R41, R41, 0x5410, R52 ;  /* 0x0000541029291816 */ /* 0x000fe40000000034 */
[----:B------:R-:W-:Y:S02]  /*2460*/  @P1 PRMT R42, R42, 0x5410, R57 ;  /* 0x000054102a2a1816 */ /* 0x000fe40000000039 */
[----:B------:R-:W-:Y:S02]  /*2470*/  @P1 PRMT R43, R43, 0x5410, R65 ;  /* 0x000054102b2b1816 */ /* 0x000fe40000000041 */
[----:B------:R-:W-:-:S02]  /*2480*/  F2FP.BF16.PACK_AB R46, R46, R55 ;  /* 0x000000372e2e723e */ /* 0x000fc400000010ff */
[----:B------:R-:W-:Y:S01]  /*2490*/  F2FP.BF16.PACK_AB R45, R60, R53 ;  /* 0x000000353c2d723e */ /* 0x000fe200000010ff */
[----:B------:R0:W-:Y:S01]  /*24a0*/  @P1 STG.E.128 [R2.64], R40 ;  /* 0x0000002802001986 */ /* 0x0001e2000c101d04 */
[----:B------:R-:W-:Y:S02]  /*24b0*/  F2FP.BF16.PACK_AB R44, R56, R51 ;  /* 0x00000033382c723e */ /* 0x000fe400000010ff */
[----:B------:R-:W-:Y:S02]  /*24c0*/  IADD3.X R49, R121, c[0x0][0x24c], RZ, P2, !PT ;  /* 0x0000930079317a10 */ /* 0x000fe400017fe4ff */
[----:B------:R-:W-:-:S03]  /*24d0*/  MOV R50, c[0x0][0x160] ;  /* 0x0000580000327a02 */ /* 0x000fc60000000f00 */
[----:B------:R0:W-:Y:S01]  /*24e0*/  STG.E.128 [R48.64], R44 ;  /* 0x0000002c30007986 */ /* 0x0001e2000c101d04 */
[----:B------:R-:W-:-:S04]  /*24f0*/  LEA R125, R50, R125, 0x2 ;  /* 0x0000007d327d7211 */ /* 0x000fc800078e10ff */
[----:B------:R-:W-:-:S13]  /*2500*/  ISETP.GE.AND P0, PT, R125, c[0x0][0x164], PT ;  /* 0x000059007d007a0c */ /* 0x000fda0003f06270 */
[----:B01----:R-:W-:Y:S01]  /*2510*/  @P0 CALL.REL.NOINC `(.L_x_2174) ;  /* 0x0000001000000944 */ /* 0x003fe20003c00000 */
[----:B------:R-:W-:Y:S05]  /*2520*/  BRA `(.L_x_2175) ;  /* 0xffffdf4000007947 */ /* 0x000fea000383ffff */
.L_x_2174:
[----:B------:R-:W-:Y:S05]  /*2530*/  BSYNC B1 ;  /* 0x0000000000017941 */ /* 0x000fea0003800000 */
.L_x_2171:
        /* <DEDUP_REMOVED lines=35> */
.L_x_2170:
[----:B------:R-:W-:Y:S05]  /*2770*/  BSYNC B0 ;  /* 0x0000000000007941 */ /* 0x000fea0003800000 */
.L_x_2168:
[----:B------:R-:W0:Y:S01]  /*2780*/  S2R R36, SR_TID.X ;  /* 0x0000000000247919 */ /* 0x000e220000002100 */
[----:B------:R-:W-:Y:S03]  /*2790*/  WARPSYNC 0xffffffff ;  /* 0xffffffff00007948 */ /* 0x000fe60003800000 */
[----:B------:R-:W1:Y:S01]  /*27a0*/  S2R R34, SR_CTAID.X ;  /* 0x0000000000227919 */ /* 0x000e620000002500 */
        /* <DEDUP_REMOVED lines=11> */
[----:B------:R-:W2:Y:S04]  /*2860*/  LDS R2, [R36.X4+0x200] ;  /* 0x0002000024027984 */ /* 0x000ea80000004800 */
[----:B------:R-:W3:Y:S04]  /*2870*/  LDS R3, [R36.X4+0x400] ;  /* 0x0004000024037984 */ /* 0x000ee80000004800 */
[----:B------:R-:W4:Y:S04]  /*2880*/  LDS R12, [R36.X4+0x600] ;  /* 0x00060000240c7984 */ /* 0x000f280000004800 */
[----:B------:R-:W5:Y:S04]  /*2890*/  LDS R13, [R36.X4+0x800] ;  /* 0x00080000240d7984 */ /* 0x000f680000004800 */
[----:B------:R-:W1:Y:S04]  /*28a0*/  LDS R25, [R36.X4+0xc00] ;  /* 0x000c000024197984 */ /* 0x000e680000004800 */
[----:B------:R-:W1:Y:S04]  /*28b0*/  LDS R15, [R36.X4+0xe00] ;  /* 0x000e0000240f7984 */ /* 0x000e680000004800 */
[----:B------:R-:W1:Y:S04]  /*28c0*/  LDS R16, [R36.X4+0x1000] ;  /* 0x0010000024107984 */ /* 0x000e680000004800 */
[----:B------:R-:W1:Y:S04]  /*28d0*/  LDS R17, [R36.X4+0x1200] ;  /* 0x0012000024117984 */ /* 0x000e680000004800 */
[----:B------:R-:W1:Y:S01]  /*28e0*/  LDS R18, [R36.X4+0x1400] ;  /* 0x0014000024127984 */ /* 0x000e620000004800 */
[----:B0-----:R-:W-:-:S03]  /*28f0*/  FADD.FTZ R0, RZ, R0 ;  /* 0x00000000ff007221 */ /* 0x001fc60000010000 */
[----:B------:R-:W0:Y:S01]  /*2900*/  LDS R14, [R36.X4+0xa00] ;  /* 0x000a0000240e7984 */ /* 0x000e220000004800 */
[----:B--2---:R-:W-:-:S03]  /*2910*/  FADD.FTZ R2, RZ, R2 ;  /* 0x00000002ff027221 */ /* 0x004fc60000010000 */
[----:B------:R-:W2:Y:S01]  /*2920*/  LDS R19, [R36.X4+0x1800] ;  /* 0x0018000024137984 */ /* 0x000ea20000004800 */
[----:B---3--:R-:W-:-:S03]  /*2930*/  FADD.FTZ R3, RZ, R3 ;  /* 0x00000003ff037221 */ /* 0x008fc60000010000 */
[----:B------:R-:W3:Y:S01]  /*2940*/  LDS R21, [R36.X4+0x1a00] ;  /* 0x001a000024157984 */ /* 0x000ee20000004800 */
[----:B----4-:R-:W-:-:S03]  /*2950*/  FADD.FTZ R12, RZ, R12 ;  /* 0x0000000cff0c7221 */ /* 0x010fc60000010000 */
[----:B------:R-:W-:Y:S01]  /*2960*/  LDS R23, [R36.X4+0x2200] ;  /* 0x0022000024177984 */ /* 0x000fe20000004800 */
[----:B-----5:R-:W-:-:S03]  /*2970*/  FADD.FTZ R13, RZ, R13 ;  /* 0x0000000dff0d7221 */ /* 0x020fc60000010000 */
[----:B------:R-:W4:Y:S01]  /*2980*/  LDS R27, [R36.X4+0x2600] ;  /* 0x00260000241b7984 */ /* 0x000f220000004800 */
[----:B-1----:R-:W-:-:S03]  /*2990*/  FADD.FTZ R0, R0, R25 ;  /* 0x0000001900007221 */ /* 0x002fc60000010000 */
[----:B------:R-:W-:Y:S01]  /*29a0*/  LDS R20, [R36.X4+0x2800] ;  /* 0x0028000024147984 */ /* 0x000fe20000004800 */
[----:B------:R-:W-:-:S03]  /*29b0*/  FADD.FTZ R2, R2, R15 ;  /* 0x0000000f02027221 */ /* 0x000fc60000010000 */
[----:B------:R-:W1:Y:S01]  /*29c0*/  LDS R25, [R36.X4+0x2400] ;  /* 0x0024000024197984 */ /* 0x000e620000004800 */
        /* <DEDUP_REMOVED lines=9> */
[----:B--2---:R-:W-:-:S03]  /*2a60*/  FADD.FTZ R0, R0, R19 ;  /* 0x0000001300007221 */ /* 0x004fc60000010000 */
[----:B------:R-:W2:Y:S01]  /*2a70*/  LDS R22, [R36.X4+0x2c00] ;  /* 0x002c000024167984 */ /* 0x000ea20000004800 */
[----:B---3--:R-:W-:-:S03]  /*2a80*/  FADD.FTZ R2, R2, R21 ;  /* 0x0000001502027221 */ /* 0x008fc60000010000 */
[----:B------:R-:W3:Y:S04]  /*2a90*/  LDS R31, [R36.X4+0x2e00] ;  /* 0x002e0000241f7984 */ /* 0x000ee80000004800 */
[----:B------:R-:W-:Y:S01]  /*2aa0*/  BAR.SYNC.DEFER_BLOCKING 0x0 ;  /* 0x0000000000007b1d */ /* 0x000fe20000010000 */
[----:B----4-:R-:W-:Y:S02]  /*2ab0*/  FADD.FTZ R27, R2, R27 ;  /* 0x0000001b021b7221 */ /* 0x010fe40000010000 */
[----:B-1----:R-:W-:Y:S02]  /*2ac0*/  FADD.FTZ R25, R0, R25 ;  /* 0x0000001900197221 */ /* 0x002fe40000010000 */
[----:B-----5:R-:W-:Y:S02]  /*2ad0*/  FADD.FTZ R14, R14, R15 ;  /* 0x0000000f0e0e7221 */ /* 0x020fe40000010000 */
[----:B------:R-:W-:-:S02]  /*2ae0*/  FADD.FTZ R3, R3, R16 ;  /* 0x0000001003037221 */ /* 0x000fc40000010000 */
[----:B------:R-:W-:Y:S02]  /*2af0*/  FADD.FTZ R14, R14, R23 ;  /* 0x000000170e0e7221 */ /* 0x000fe40000010000 */
[----:B------:R-:W-:Y:S01]  /*2b00*/  FADD.FTZ R12, R12, R17 ;  /* 0x000000110c0c7221 */ /* 0x000fe20000010000 */
[----:B------:R1:W-:Y:S01]  /*2b10*/  STS.128 [R105], R4 ;  /* 0x0000000469007388 */ /* 0x0003e20000000c00 */
[----:B------:R-:W-:-:S03]  /*2b20*/  FADD.FTZ R13, R13, R18 ;  /* 0x000000120d0d7221 */ /* 0x000fc60000010000 */
[----:B------:R-:W-:Y:S01]  /*2b30*/  STS.128 [R105+0x10], R8 ;  /* 0x0000100869007388 */ /* 0x000fe20000000c00 */
[----:B0-----:R-:W-:-:S03]  /*2b40*/  FADD.FTZ R29, R12, R29 ;  /* 0x0000001d0c1d7221 */ /* 0x001fc60000010000 */
[----:B------:R-:W-:Y:S01]  /*2b50*/  STS.128 [R105+0x400], R72 ;  /* 0x0004004869007388 */ /* 0x000fe20000000c00 */
[----:B--2---:R-:W-:-:S03]  /*2b60*/  FADD.FTZ R13, R13, R22 ;  /* 0x000000160d0d7221 */ /* 0x004fc60000010000 */
[----:B------:R-:W-:Y:S01]  /*2b70*/  STS.128 [R105+0x410], R76 ;  /* 0x0004104c69007388 */ /* 0x000fe20000000c00 */
[----:B---3--:R-:W-:-:S03]  /*2b80*/  FADD.FTZ R31, R14, R31 ;  /* 0x0000001f0e1f7221 */ /* 0x008fc60000010000 */
[----:B------:R-:W-:Y:S01]  /*2b90*/  STS.128 [R105+0x800], R80 ;  /* 0x0008005069007388 */ /* 0x000fe20000000c00 */
[----:B-1----:R-:W-:Y:S02]  /*2ba0*/  FADD.FTZ R7, R3, R20 ;  /* 0x0000001403077221 */ /* 0x002fe40000010000 */
[----:B------:R-:W-:Y:S01]  /*2bb0*/  IMAD R3, R34, c[0x0][0x168], RZ ;  /* 0x00005a0022037a24 */ /* 0x000fe200078e02ff */
[----:B------:R-:W-:Y:S04]  /*2bc0*/  STS.128 [R105+0x810], R84 ;  /* 0x0008105469007388 */ /* 0x000fe80000000c00 */
[----:B------:R-:W-:Y:S01]  /*2bd0*/  BAR.SYNC.DEFER_BLOCKING 0x0 ;  /* 0x0000000000007b1d */ /* 0x000fe20000010000 */
[----:B------:R-:W-:-:S04]  /*2be0*/  IADD3 R3, P0, R3, R36, RZ ;  /* 0x0000002403037210 */ /* 0x000fc80007f1e0ff */
[----:B------:R-:W-:Y:S01]  /*2bf0*/  IADD3.X R2, RZ, RZ, RZ, P0, !PT ;  /* 0x000000ffff027210 */ /* 0x000fe200007fe4ff */
        /* <DEDUP_REMOVED lines=67> */
.L_x_2172:
[----:B------:R-:W-:Y:S01]  /*3030*/  HFMA2.MMA R138, -RZ, RZ, 0, 5.9604644775390625e-08 ;  /* 0x00000001ff8a7435 */ /* 0x000fe200000001ff */
[----:B------:R-:W-:-:S02]  /*3040*/  MOV R151, R153 ;  /* 0x0000009900977202 */ /* 0x000fc40000000f00 */
[----:B------:R-:W-:Y:S02]  /*3050*/  MOV R149, 0x1f ;  /* 0x0000001f00957802 */ /* 0x000fe40000000f00 */
[----:B------:R-:W-:Y:S02]  /*3060*/  MOV R44, 0xffffffff ;  /* 0xffffffff002c7802 */ /* 0x000fe40000000f00 */
[----:B------:R-:W-:Y:S02]  /*3070*/  MOV R2, 0x3090 ;  /* 0x0000309000027802 */ /* 0x000fe40000000f00 */
[----:B-----5:R-:W-:Y:S05]  /*3080*/  CALL.REL.NOINC `($__internal_41_$__cuda_sm70_shflsync_bfly_p) ;  /* 0x0000046000007944 */ /* 0x020fea0003c00000 */
[----:B-1----:R-:W-:Y:S01]  /*3090*/  MOV R140, R44 ;  /* 0x0000002c008c7202 */ /* 0x002fe20000000f00 */
[----:B0-----:R-:W-:Y:S05]  /*30a0*/  BRA `(.L_x_2176) ;  /* 0xffffe4c000007947 */ /* 0x001fea000383ffff */
.L_x_2173:
[----:B------:R-:W-:Y:S01]  /*30b0*/  HFMA2.MMA R138, -RZ, RZ, 0, 5.9604644775390625e-08 ;  /* 0x00000001ff8a7435 */ /* 0x000fe200000001ff */
[----:B------:R-:W-:Y:S02]  /*30c0*/  MOV R151, R155 ;  /* 0x0000009b00977202 */ /* 0x000fe40000000f00 */
[----:B------:R-:W-:Y:S02]  /*30d0*/  MOV R149, 0x1f ;  /* 0x0000001f00957802 */ /* 0x000fe40000000f00 */
[----:B------:R-:W-:-:S02]  /*30e0*/  MOV R44, 0xffffffff ;  /* 0xffffffff002c7802 */ /* 0x000fc40000000f00 */
[----:B------:R-:W-:Y:S02]  /*30f0*/  MOV R2, 0x3110 ;  /* 0x0000311000027802 */ /* 0x000fe40000000f00 */
[----:B01---5:R-:W-:Y:S05]  /*3100*/  CALL.REL.NOINC `($__internal_41_$__cuda_sm70_shflsync_bfly_p) ;  /* 0x000003e000007944 */ /* 0x023fea0003c00000 */
[----:B------:R-:W-:Y:S01]  /*3110*/  FADD.FTZ R153, R153, R140 ;  /* 0x0000008c99997221 */ /* 0x000fe20000010000 */
[----:B0-----:R-:W-:Y:S01]  /*3120*/  HFMA2.MMA R138, -RZ, RZ, 0, 1.1920928955078125e-07 ;  /* 0x00000002ff8a7435 */ /* 0x001fe200000001ff */
[----:B-1----:R-:W-:Y:S01]  /*3130*/  FADD.FTZ R155, R155, R44 ;  /* 0x0000002c9b9b7221 */ /* 0x002fe20000010000 */
[----:B------:R-:W-:Y:S02]  /*3140*/  MOV R149, 0x1f ;  /* 0x0000001f00957802 */ /* 0x000fe40000000f00 */
[----:B------:R-:W-:Y:S02]  /*3150*/  MOV R44, 0xffffffff ;  /* 0xffffffff002c7802 */ /* 0x000fe40000000f00 */
[----:B------:R-:W-:Y:S02]  /*3160*/  MOV R151, R153 ;  /* 0x0000009900977202 */ /* 0x000fe40000000f00 */
[----:B------:R-:W-:Y:S02]  /*3170*/  MOV R2, 0x3190 ;  /* 0x0000319000027802 */ /* 0x000fe40000000f00 */
[----:B------:R-:W-:Y:S05]  /*3180*/  CALL.REL.NOINC `($__internal_41_$__cuda_sm70_shflsync_bfly_p) ;  /* 0x0000036000007944 */ /* 0x000fea0003c00000 */
[----:B0-----:R-:W-:Y:S01]  /*3190*/  HFMA2.MMA R138, -RZ, RZ, 0, 1.1920928955078125e-07 ;  /* 0x00000002ff8a7435 */ /* 0x001fe200000001ff */
[----:B-1----:R-:W-:-:S02]  /*31a0*/  MOV R140, R44 ;  /* 0x0000002c008c7202 */ /* 0x002fc40000000f00 */
[----:B------:R-:W-:Y:S02]  /*31b0*/  MOV R151, R155 ;  /* 0x0000009b00977202 */ /* 0x000fe40000000f00 */
[----:B------:R-:W-:Y:S02]  /*31c0*/  MOV R149, 0x1f ;  /* 0x0000001f00957802 */ /* 0x000fe40000000f00 */
[----:B------:R-:W-:Y:S02]  /*31d0*/  MOV R44, 0xffffffff ;  /* 0xffffffff002c7802 */ /* 0x000fe40000000f00 */
[----:B------:R-:W-:Y:S02]  /*31e0*/  MOV R2, 0x3200 ;  /* 0x0000320000027802 */ /* 0x000fe40000000f00 */
[----:B------:R-:W-:Y:S05]  /*31f0*/  CALL.REL.NOINC `($__internal_41_$__cuda_sm70_shflsync_bfly_p) ;  /* 0x000002f000007944 */ /* 0x000fea0003c00000 */
[----:B------:R-:W-:Y:S01]  /*3200*/  FADD.FTZ R153, R140, R153 ;  /* 0x000000998c997221 */ /* 0x000fe20000010000 */
[----:B0-----:R-:W-:Y:S01]  /*3210*/  HFMA2.MMA R138, -RZ, RZ, 0, 2.384185791015625e-07 ;  /* 0x00000004ff8a7435 */ /* 0x001fe200000001ff */
[----:B-1----:R-:W-:Y:S01]  /*3220*/  FADD.FTZ R155, R155, R44 ;  /* 0x0000002c9b9b7221 */ /* 0x002fe20000010000 */
[----:B------:R-:W-:Y:S02]  /*3230*/  MOV R149, 0x1f ;  /* 0x0000001f00957802 */ /* 0x000fe40000000f00 */
[----:B------:R-:W-:-:S02]  /*3240*/  MOV R44, 0xffffffff ;  /* 0xffffffff002c7802 */ /* 0x000fc40000000f00 */
[----:B------:R-:W-:Y:S02]  /*3250*/  MOV R151, R153 ;  /* 0x0000009900977202 */ /* 0x000fe40000000f00 */
[----:B------:R-:W-:Y:S02]  /*3260*/  MOV R2, 0x3280 ;  /* 0x0000328000027802 */ /* 0x000fe40000000f00 */
[----:B------:R-:W-:Y:S05]  /*3270*/  CALL.REL.NOINC `($__internal_41_$__cuda_sm70_shflsync_bfly_p) ;  /* 0x0000027000007944 */ /* 0x000fea0003c00000 */
[----:B0-----:R-:W-:Y:S01]  /*3280*/  HFMA2.MMA R138, -RZ, RZ, 0, 2.384185791015625e-07 ;  /* 0x00000004ff8a7435 */ /* 0x001fe200000001ff */
[----:B-1----:R-:W-:Y:S02]  /*3290*/  MOV R140, R44 ;  /* 0x0000002c008c7202 */ /* 0x002fe40000000f00 */
[----:B------:R-:W-:Y:S02]  /*32a0*/  MOV R151, R155 ;  /* 0x0000009b00977202 */ /* 0x000fe40000000f00 */
[----:B------:R-:W-:Y:S02]  /*32b0*/  MOV R149, 0x1f ;  /* 0x0000001f00957802 */ /* 0x000fe40000000f00 */
[----:B------:R-:W-:Y:S02]  /*32c0*/  MOV R44, 0xffffffff ;  /* 0xffffffff002c7802 */ /* 0x000fe40000000f00 */
[----:B------:R-:W-:-:S02]  /*32d0*/  MOV R2, 0x32f0 ;  /* 0x000032f000027802 */ /* 0x000fc40000000f00 */
[----:B------:R-:W-:Y:S05]  /*32e0*/  CALL.REL.NOINC `($__internal_41_$__cuda_sm70_shflsync_bfly_p) ;  /* 0x0000020000007944 */ /* 0x000fea0003c00000 */
[----:B------:R-:W-:Y:S01]  /*32f0*/  FADD.FTZ R153, R140, R153 ;  /* 0x000000998c997221 */ /* 0x000fe20000010000 */
[----:B0-----:R-:W-:Y:S01]  /*3300*/  HFMA2.MMA R138, -RZ, RZ, 0, 4.76837158203125e-07 ;  /* 0x00000008ff8a7435 */ /* 0x001fe200000001ff */
[----:B-1----:R-:W-:Y:S01]  /*3310*/  FADD.FTZ R155, R155, R44 ;  /* 0x0000002c9b9b7221 */ /* 0x002fe20000010000 */
[----:B------:R-:W-:-:S02]  /*3320*/  MOV R149, 0x1f ;  /* 0x0000001f00957802 */ /* 0x000fc40000000f00 */
[----:B------:R-:W-:Y:S02]  /*3330*/  MOV R44, 0xffffffff ;  /* 0xffffffff002c7802 */ /* 0x000fe40000000f00 */
[----:B------:R-:W-:Y:S02]  /*3340*/  MOV R151, R153 ;  /* 0x0000009900977202 */ /* 0x000fe40000000f00 */
[----:B------:R-:W-:Y:S02]  /*3350*/  MOV R2, 0x3370 ;  /* 0x0000337000027802 */ /* 0x000fe40000000f00 */
[----:B------:R-:W-:Y:S05]  /*3360*/  CALL.REL.NOINC `($__internal_41_$__cuda_sm70_shflsync_bfly_p) ;  /* 0x0000018000007944 */ /* 0x000fea0003c00000 */
[----:B0-----:R-:W-:Y:S01]  /*3370*/  HFMA2.MMA R138, -RZ, RZ, 0, 4.76837158203125e-07 ;  /* 0x00000008ff8a7435 */ /* 0x001fe200000001ff */
[----:B-1----:R-:W-:Y:S02]  /*3380*/  MOV R140, R44 ;  /* 0x0000002c008c7202 */ /* 0x002fe40000000f00 */
[----:B------:R-:W-:Y:S02]  /*3390*/  MOV R151, R155 ;  /* 0x0000009b00977202 */ /* 0x000fe40000000f00 */
[----:B------:R-:W-:Y:S02]  /*33a0*/  MOV R149, 0x1f ;  /* 0x0000001f00957802 */ /* 0x000fe40000000f00 */
[----:B------:R-:W-:-:S02]  /*33b0*/  MOV R44, 0xffffffff ;  /* 0xffffffff002c7802 */ /* 0x000fc40000000f00 */
[----:B------:R-:W-:Y:S02]  /*33c0*/  MOV R2, 0x33e0 ;  /* 0x000033e000027802 */ /* 0x000fe40000000f00 */
[----:B------:R-:W-:Y:S05]  /*33d0*/  CALL.REL.NOINC `($__internal_41_$__cuda_sm70_shflsync_bfly_p) ;  /* 0x0000011000007944 */ /* 0x000fea0003c00000 */
[----:B------:R-:W-:Y:S01]  /*33e0*/  FADD.FTZ R140, R140, R153 ;  /* 0x000000998c8c7221 */ /* 0x000fe20000010000 */
[----:B0-----:R-:W-:Y:S01]  /*33f0*/  HFMA2.MMA R138, -RZ, RZ, 0, 9.5367431640625e-07 ;  /* 0x00000010ff8a7435 */ /* 0x001fe200000001ff */
[----:B-1----:R-:W-:Y:S01]  /*3400*/  FADD.FTZ R153, R155, R44 ;  /* 0x0000002c9b997221 */ /* 0x002fe20000010000 */
[----:B------:R-:W-:Y:S02]  /*3410*/  MOV R149, 0x1f ;  /* 0x0000001f00957802 */ /* 0x000fe40000000f00 */
[----:B------:R-:W-:Y:S02]  /*3420*/  MOV R44, 0xffffffff ;  /* 0xffffffff002c7802 */ /* 0x000fe40000000f00 */
[----:B------:R-:W-:Y:S02]  /*3430*/  MOV R151, R140 ;  /* 0x0000008c00977202 */ /* 0x000fe40000000f00 */
[----:B------:R-:W-:Y:S02]  /*3440*/  MOV R2, 0x3460 ;  /* 0x0000346000027802 */ /* 0x000fe40000000f00 */
[----:B------:R-:W-:Y:S05]  /*3450*/  CALL.REL.NOINC `($__internal_41_$__cuda_sm70_shflsync_bfly_p) ;  /* 0x0000009000007944 */ /* 0x000fea0003c00000 */
[----:B0-----:R-:W-:Y:S01]  /*3460*/  HFMA2.MMA R138, -RZ, RZ, 0, 9.5367431640625e-07 ;  /* 0x00000010ff8a7435 */ /* 0x001fe200000001ff */
[----:B-1----:R-:W-:-:S02]  /*3470*/  MOV R155, R44 ;  /* 0x0000002c009b7202 */ /* 0x002fc40000000f00 */
[----:B------:R-:W-:Y:S02]  /*3480*/  MOV R151, R153 ;  /* 0x0000009900977202 */ /* 0x000fe40000000f00 */
[----:B------:R-:W-:Y:S02]  /*3490*/  MOV R149, 0x1f ;  /* 0x0000001f00957802 */ /* 0x000fe40000000f00 */
[----:B------:R-:W-:Y:S02]  /*34a0*/  MOV R44, 0xffffffff ;  /* 0xffffffff002c7802 */ /* 0x000fe40000000f00 */
[----:B------:R-:W-:Y:S02]  /*34b0*/  MOV R2, 0x34d0 ;  /* 0x000034d000027802 */ /* 0x000fe40000000f00 */
[----:B------:R-:W-:Y:S05]  /*34c0*/  CALL.REL.NOINC `($__internal_41_$__cuda_sm70_shflsync_bfly_p) ;  /* 0x0000002000007944 */ /* 0x000fea0003c00000 */
[----:B-1----:R-:W-:Y:S01]  /*34d0*/  MOV R2, R44 ;  /* 0x0000002c00027202 */ /* 0x002fe20000000f00 */
[----:B0-----:R-:W-:Y:S05]  /*34e0*/  BRA `(.L_x_2177) ;  /* 0xffffe1a000007947 */ /* 0x001fea000383ffff */
        .weak           $__internal_41_$__cuda_sm70_shflsync_bfly_p
        .type           $__internal_41_$__cuda_sm70_shflsync_bfly_p,@function
        .size           $__internal_41_$__cuda_sm70_shflsync_bfly_p,(.L_x_9771 - $__internal_41_$__cuda_sm70_shflsync_bfly_p)
$__internal_41_$__cuda_sm70_shflsync_bfly_p:
[----:B------:R-:W-:Y:S01]  /*34f0*/  HFMA2.MMA R3, -RZ, RZ, 0, 0 ;  /* 0x00000000ff037435 */ /* 0x000fe200000001ff */
[----:B------:R-:W-:Y:S04]  /*3500*/  WARPSYNC R44 ;  /* 0x0000002c00007348 */ /* 0x000fe80003800000 */
[----:B------:R0:W1:Y:S01]  /*3510*/  SHFL.BFLY PT, R44, R151, R138, R149 ;  /* 0x0c00008a972c7389 */ /* 0x00006200000e0095 */
[----:B------:R-:W-:Y:S05]  /*3520*/  RET.REL.NODEC R2 `(_ZN10layer_norm13ln_bwd_kernelINS_13Kernel_traitsIf13__nv_bfloat16S2_S2_fjLj768ELj1ELj4ELj1ELj16ENS_18Kernel_traits_baseILj768EfS2_S2_S2_fjLj128EEEEELb0ELb0ELb0ELb1EEEvNS_9BwdParamsE) ;  /* 0xffffcad002007950 */ /* 0x000fea0003c3ffff */
.L_x_2178:
        /* <DEDUP_REMOVED lines=13> */
.L_x_9771:


//--------------------- .text._ZN10layer_norm13ln_bwd_kernelINS_13Kernel_traitsIf13__nv_bfloat16S2_S2_fjLj768ELj1ELj4ELj1ELj16ENS_18Kernel_traits_baseILj768EfS2_S2_S2_fjLj128EEEEELb0ELb0ELb1ELb0EEEvNS_9BwdParamsE --------------------------
	.section	.text._ZN10layer_norm13ln_bwd_kernelINS_13Kernel_traitsIf13__nv_bfloat16S2_S2_fjLj768ELj1ELj4ELj1ELj16ENS_18Kernel_traits_baseILj768EfS2_S2_S2_fjLj128EEEEELb0ELb0ELb1ELb0EEEvNS_9BwdParamsE,"ax",@progbits
	.sectioninfo	@"SHI_REGISTERS=168"
	.align	128
        .global         _ZN10layer_norm13ln_bwd_kernelINS_13Kernel_traitsIf13__nv_bfloat16S2_S2_fjLj768ELj1ELj4ELj1ELj16ENS_18Kernel_traits_baseILj768EfS2_S2_S2_fjLj128EEEEELb0ELb0ELb1ELb0EEEvNS_9BwdParamsE
        .type           _ZN10layer_norm13ln_bwd_kernelINS_13Kernel_traitsIf13__nv_bfloat16S2_S2_fjLj768ELj1ELj4ELj1ELj16ENS_18Kernel_traits_baseILj768EfS2_S2_S2_fjLj128EEEEELb0ELb0ELb1ELb0EEEvNS_9BwdParamsE,@function
        .size           _ZN10layer_norm13ln_bwd_kernelINS_13Kernel_traitsIf13__nv_bfloat16S2_S2_fjLj768ELj1ELj4ELj1ELj16ENS_18Kernel_traits_baseILj768EfS2_S2_S2_fjLj128EEEEELb0ELb0ELb1ELb0EEEvNS_9BwdParamsE,(.L_x_9772 - _ZN10layer_norm13ln_bwd_kernelINS_13Kernel_traitsIf13__nv_bfloat16S2_S2_fjLj768ELj1ELj4ELj1ELj16ENS_18Kernel_traits_baseILj768EfS2_S2_S2_fjLj128EEEEELb0ELb0ELb1ELb0EEEvNS_9BwdParamsE)
        .other          _ZN10layer_norm13ln_bwd_kernelINS_13Kernel_traitsIf13__nv_bfloat16S2_S2_fjLj768ELj1ELj4ELj1ELj16ENS_18Kernel_traits_baseILj768EfS2_S2_S2_fjLj128EEEEELb0ELb0ELb1ELb0EEEvNS_9BwdParamsE,@"STO_CUDA_ENTRY STV_DEFAULT"
_ZN10layer_norm13ln_bwd_kernelINS_13Kernel_traitsIf13__nv_bfloat16S2_S2_fjLj768ELj1ELj4ELj1ELj16ENS_18Kernel_traits_baseILj768EfS2_S2_S2_fjLj128EEEEELb0ELb0ELb1ELb0EEEvNS_9BwdParamsE:
.text._ZN10layer_norm13ln_bwd_kernelINS_13Kernel_traitsIf13__nv_bfloat16S2_S2_fjLj768ELj1ELj4ELj1ELj16ENS_18Kernel_traits_baseILj768EfS2_S2_S2_fjLj128EEEEELb0ELb0ELb1ELb0EEEvNS_9BwdParamsE:
        /* <DEDUP_REMOVED lines=30> */
[----:B------:R-:W-:-:S02]  /*01e0*/  CS2R R46, SRZ ;  /* 0x00000000002e7805 */ /* 0x000fc4000001ff00 */
[----:B-1----:R-:W-:-:S05]  /*01f0*/  IMAD R0, R9, 0x4, R0 ;  /* 0x0000000409007824 */ /* 0x002fca00078e0200 */
        /* <DEDUP_REMOVED lines=27> */
.L_x_2274:
[----:B------:R-:W-:-:S05]  /*03b0*/  MOV R114, 0x4 ;  /* 0x0000000400727802 */ /* 0x000fca0000000f00 */
[----:B------:R-:W-:-:S05]  /*03c0*/  IMAD.WIDE R112, R5, R114, c[0x0][0x1d8] ;  /* 0x0000760005707625 */ /* 0x000fca00078e0272 */
[----:B------:R1:W2:Y:S01]  /*03d0*/  LDG.E R115, [R112.64] ;  /* 0x0000000470737981 */ /* 0x0002a2000c1e1900 */
[----:B------:R-:W-:-:S04]  /*03e0*/  IMAD.WIDE R110, R5, R114, c[0x0][0x1a8] ;  /* 0x00006a00056e7625 */ /* 0x000fc800078e0272 */
[C---:B------:R-:W-:Y:S01]  /*03f0*/  IMAD.WIDE R108, R5.reuse, R114, c[0x0][0x1d0] ;  /* 0x00007400056c7625 */ /* 0x040fe200078e0272 */
[----:B-----5:R3:W5:Y:S04]  /*0400*/  LDG.E R4, [R110.64] ;  /* 0x000000046e047981 */ /* 0x020768000c1e1900 */
        /* <DEDUP_REMOVED lines=8> */
[----:B-1----:R-:W-:Y:S01]  /*0490*/  IMAD.WIDE.U32 R112, R9, R2, c[0x0][0x218] ;  /* 0x0000860009707625 */ /* 0x002fe200078e0002 */
[----:B--2---:R-:W-:-:S13]  /*04a0*/  ISETP.GT.AND P1, PT, R115, RZ, PT ;  /* 0x000000ff7300720c */ /* 0x004fda0003f24270 */
[----:B------:R-:W-:Y:S05]  /*04b0*/  @P1 BRA `(.L_x_2182) ;  /* 0x000001b000001947 */ /* 0x000fea0003800000 */
[----:B---3--:R-:W-:Y:S01]  /*04c0*/  BSSY B2, `(.L_x_2183) ;  /* 0x0000008000027945 */ /* 0x008fe20003800000 */
[----:B------:R-:W-:Y:S01]  /*04d0*/  MOV R109, R9 ;  /* 0x00000009006d7202 */ /* 0x000fe20000000f00 */
[----:B------:R-:W-:Y:S05]  /*04e0*/  @!P4 BRA `(.L_x_2184) ;  /* 0x000000500000c947 */ /* 0x000fea0003800000 */
[----:B------:R-:W-:-:S04]  /*04f0*/  ISETP.NE.U32.AND P0, PT, RZ, c[0x0][0x218], PT ;  /* 0x00008600ff007a0c */ /* 0x000fc80003f05070 */
[----:B------:R-:W-:-:S13]  /*0500*/  ISETP.NE.AND.EX P0, PT, RZ, c[0x0][0x21c], PT, P0 ;  /* 0x00008700ff007a0c */ /* 0x000fda0003f05300 */
[----:B------:R-:W-:Y:S05]  /*0510*/  @!P0 BRA `(.L_x_2185) ;  /* 0x0000001000008947 */ /* 0x000fea0003800000 */
[----:B------:R1:W5:Y:S02]  /*0520*/  LDG.E.128 R92, [R112.64] ;  /* 0x00000004705c7981 */ /* 0x000364000c1e1d00 */
.L_x_2185:
[----:B------:R-:W-:Y:S02]  /*0530*/  IADD3 R109, R9, 0x20, RZ ;  /* 0x00000020096d7810 */ /* 0x000fe40007ffe0ff */
.L_x_2184:
[----:B------:R-:W-:Y:S05]  /*0540*/  BSYNC B2 ;  /* 0x0000000000027941 */ /* 0x000fea0003800000 */
.L_x_2183:
[----:B------:R-:W-:Y:S01]  /*0550*/  BSSY B2, `(.L_x_2186) ;  /* 0x0000008000027945 */ /* 0x000fe20003800000 */
[----:B------:R-:W-:Y:S05]  /*0560*/  @!P3 BRA `(.L_x_2187) ;  /* 0x000000600000b947 */ /* 0x000fea0003800000 */
[----:B------:R-:W-:-:S04]  /*0570*/  ISETP.NE.U32.AND P0, PT, RZ, c[0x0][0x218], PT ;  /* 0x00008600ff007a0c */ /* 0x000fc80003f05070 */
[----:B------:R-:W-:-:S13]  /*0580*/  ISETP.NE.AND.EX P0, PT, RZ, c[0x0][0x21c], PT, P0 ;  /* 0x00008700ff007a0c */ /* 0x000fda0003f05300 */
[----:B------:R-:W-:Y:S05]  /*0590*/  @!P0 BRA `(.L_x_2188) ;  /* 0x0000002000008947 */ /* 0x000fea0003800000 */
[----:B------:R-:W-:-:S06]  /*05a0*/  IMAD.WIDE.U32 R96, R109, R2, c[0x0][0x218] ;  /* 0x000086006d607625 */ /* 0x000fcc00078e0002 */
[----:B------:R-:W5:Y:S02]  /*05b0*/  LDG.E.128 R96, [R96.64] ;  /* 0x0000000460607981 */ /* 0x000f64000c1e1d00 */
.L_x_2188:
[----:B------:R-:W-:Y:S02]  /*05c0*/  IADD3 R109, R109, 0x20, RZ ;  /* 0x000000206d6d7810 */ /* 0x000fe40007ffe0ff */
.L_x_2187:
[----:B------:R-:W-:Y:S05]  /*05d0*/  BSYNC B2 ;  /* 0x0000000000027941 */ /* 0x000fea0003800000 */
.L_x_2186:
[----:B------:R-:W-:Y:S01]  /*05e0*/  ISETP.NE.U32.AND P0, PT, RZ, c[0x0][0x218], PT ;  /* 0x00008600ff007a0c */ /* 0x000fe20003f05070 */
[----:B------:R-:W-:Y:S01]  /*05f0*/  HFMA2.MMA R158, -RZ, RZ, 0, 0 ;  /* 0x00000000ff9e7435 */ /* 0x000fe200000001ff */
[----:B------:R-:W-:Y:S02]  /*0600*/  IMAD.MOV.U32 R163, RZ, RZ, RZ ;  /* 0x000000ffffa37224 */ /* 0x000fe400078e00ff */
[----:B------:R-:W-:-:S04]  /*0610*/  ISETP.NE.AND.EX P0, PT, RZ, c[0x0][0x21c], PT, P0 ;  /* 0x00008700ff007a0c */ /* 0x000fc80003f05300 */
[----:B------:R-:W-:-:S13]  /*0620*/  ISETP.LT.U32.OR P0, PT, R7, 0x60, !P0 ;  /* 0x000000600700780c */ /* 0x000fda0004701470 */
[----:B------:R-:W-:Y:S05]  /*0630*/  @P0 BRA `(.L_x_2189) ;  /* 0x0000109000000947 */ /* 0x000fea0003800000 */
[----:B------:R-:W-:-:S06]  /*0640*/  IMAD.WIDE.U32 R16, R109, R2, c[0x0][0x218] ;  /* 0x000086006d107625 */ /* 0x000fcc00078e0002 */
[----:B------:R-:W5:Y:S01]  /*0650*/  LDG.E.128 R16, [R16.64] ;  /* 0x0000000410107981 */ /* 0x000f62000c1e1d00 */
[----:B------:R-:W-:Y:S05]  /*0660*/  BRA `(.L_x_2189) ;  /* 0x0000106000007947 */ /* 0x000fea0003800000 */
.L_x_2182:
[----:B---3--:R-:W-:-:S06]  /*0670*/  IMAD.WIDE R108, R5, R114, c[0x0][0x1a0] ;  /* 0x00006800056c7625 */ /* 0x008fcc00078e0272 */
[----:B------:R-:W2:Y:S01]  /*0680*/  LDG.E R108, [R108.64] ;  /* 0x000000046c6c7981 */ /* 0x000ea2000c1e1900 */
[----:B------:R-:W-:Y:S01]  /*0690*/  IADD3 R0, R115, -0x1, RZ ;  /* 0xffffffff73007810 */ /* 0x000fe20007ffe0ff */
[----:B------:R-:W-:Y:S01]  /*06a0*/  BSSY B2, `(.L_x_2190) ;  /* 0x000005c000027945 */ /* 0x000fe20003800000 */
[----:B0-----:R-:W-:Y:S02]  /*06b0*/  ISETP.NE.AND P0, PT, R6, RZ, PT ;  /* 0x000000ff0600720c */ /* 0x001fe40003f05270 */
[----:B------:R-:W-:Y:S01]  /*06c0*/  MOV R163, RZ ;  /* 0x000000ff00a37202 */ /* 0x000fe20000000f00 */
[----:B------:R-:W-:Y:S01]  /*06d0*/  IMAD R0, R0, c[0x0][0x168], RZ ;  /* 0x00005a0000007a24 */ /* 0x000fe200078e02ff */
[----:B------:R-:W-:-:S04]  /*06e0*/  MOV R161, R9 ;  /* 0x0000000900a17202 */ /* 0x000fc80000000f00 */
        /* <DEDUP_REMOVED lines=28> */
[--C-:B---3--:R-:W-:Y:S01]  /*08b0*/  PRMT R13, RZ, 0x5410, R108.reuse ;  /* 0x00005410ff0d7816 */ /* 0x108fe2000000006c */
[----:B------:R-:W-:Y:S01]  /*08c0*/  FMUL.FTZ R11, R4, R117 ;  /* 0x00000075040b7220 */ /* 0x000fe20000410000 */
[----:B------:R-:W-:Y:S01]  /*08d0*/  PRMT R12, RZ, 0x7610, R108 ;  /* 0x00007610ff0c7816 */ /* 0x000fe2000000006c */
[C---:B------:R-:W-:Y:S01]  /*08e0*/  FADD.FTZ R119, -R0.reuse, R119 ;  /* 0x0000007700777221 */ /* 0x040fe20000010100 */
[----:B------:R-:W-:Y:S01]  /*08f0*/  PRMT R15, RZ, 0x5410, R109 ;  /* 0x00005410ff0f7816 */ /* 0x000fe2000000006d */
[----:B------:R-:W-:Y:S01]  /*0900*/  FADD.FTZ R123, -R0, R121 ;  /* 0x00000079007b7221 */ /* 0x000fe20000010100 */
[----:B0-----:R-:W-:Y:S01]  /*0910*/  PRMT R112, RZ, 0x7610, R109 ;  /* 0x00007610ff707816 */ /* 0x001fe2000000006d */
[----:B------:R-:W-:Y:S01]  /*0920*/  FADD.FTZ R72, R72, R13 ;  /* 0x0000000d48487221 */ /* 0x000fe20000010000 */
[----:B------:R-:W-:Y:S01]  /*0930*/  PRMT R113, RZ, 0x5410, R110 ;  /* 0x00005410ff717816 */ /* 0x000fe2000000006e */
[-C--:B------:R-:W-:Y:S01]  /*0940*/  FFMA.FTZ R44, R159, R13.reuse, R44 ;  /* 0x0000000d9f2c7223 */ /* 0x080fe2000001002c */
[----:B------:R-:W-:Y:S01]  /*0950*/  PRMT R110, RZ, 0x7610, R110 ;  /* 0x00007610ff6e7816 */ /* 0x000fe2000000006e */
[----:B------:R-:W-:Y:S01]  /*0960*/  FMUL.FTZ R156, R20, R13 ;  /* 0x0000000d149c7220 */ /* 0x000fe20000410000 */
[--C-:B------:R-:W-:Y:S01]  /*0970*/  PRMT R109, RZ, 0x5410, R111.reuse ;  /* 0x00005410ff6d7816 */ /* 0x100fe2000000006f */
[----:B------:R-:W-:Y:S01]  /*0980*/  FADD.FTZ R73, R73, R12 ;  /* 0x0000000c49497221 */ /* 0x000fe20000010000 */
[----:B------:R-:W-:Y:S01]  /*0990*/  PRMT R108, RZ, 0x7610, R111 ;  /* 0x00007610ff6c7816 */ /* 0x000fe2000000006f */
[----:B------:R-:W-:-:S02]  /*09a0*/  FFMA.FTZ R45, R10, R12, R45 ;  /* 0x0000000c0a2d7223 */ /* 0x000fc4000001002d */
[----:B------:R-:W-:Y:S02]  /*09b0*/  FMUL.FTZ R13, R21, R12 ;  /* 0x0000000c150d7220 */ /* 0x000fe40000410000 */
[----:B------:R-:W-:Y:S02]  /*09c0*/  FADD.FTZ R74, R74, R15 ;  /* 0x0000000f4a4a7221 */ /* 0x000fe40000010000 */
[-C--:B------:R-:W-:Y:S02]  /*09d0*/  FFMA.FTZ R46, R11, R15.reuse, R46 ;  /* 0x0000000f0b2e7223 */ /* 0x080fe4000001002e */
[----:B------:R-:W-:Y:S02]  /*09e0*/  FMUL.FTZ R14, R22, R15 ;  /* 0x0000000f160e7220 */ /* 0x000fe40000410000 */
[C---:B------:R-:W-:Y:S02]  /*09f0*/  FMUL.FTZ R12, R4.reuse, R119 ;  /* 0x00000077040c7220 */ /* 0x040fe40000410000 */
[----:B------:R-:W-:-:S02]  /*0a00*/  FMUL.FTZ R15, R4, R123 ;  /* 0x0000007b040f7220 */ /* 0x000fc40000410000 */
[----:B------:R-:W-:Y:S02]  /*0a10*/  FADD.FTZ R75, R75, R112 ;  /* 0x000000704b4b7221 */ /* 0x000fe40000010000 */
[-C--:B------:R-:W-:Y:S02]  /*0a20*/  FFMA.FTZ R47, R12, R112.reuse, R47 ;  /* 0x000000700c2f7223 */ /* 0x080fe4000001002f */
[----:B------:R-:W-:Y:S02]  /*0a30*/  FMUL.FTZ R117, R23, R112 ;  /* 0x0000007017757220 */ /* 0x000fe40000410000 */
[----:B------:R-:W-:Y:S02]  /*0a40*/  FADD.FTZ R76, R76, R113 ;  /* 0x000000714c4c7221 */ /* 0x000fe40000010000 */
[-C--:B------:R-:W-:Y:S02]  /*0a50*/  FFMA.FTZ R48, R15, R113.reuse, R48 ;  /* 0x000000710f307223 */ /* 0x080fe40000010030 */
[----:B------:R-:W-:-:S02]  /*0a60*/  FMUL.FTZ R116, R24, R113 ;  /* 0x0000007118747220 */ /* 0x000fc40000410000 */
[----:B------:R-:W-:Y:S02]  /*0a70*/  FADD.FTZ R112, RZ, R156 ;  /* 0x0000009cff707221 */ /* 0x000fe40000010000 */
[----:B------:R-:W-:Y:S02]  /*0a80*/  FFMA.FTZ R113, R159, R156, RZ ;  /* 0x0000009c9f717223 */ /* 0x000fe400000100ff */
[----:B------:R-:W-:Y:S01]  /*0a90*/  FMUL.FTZ R118, R4, R161 ;  /* 0x000000a104767220 */ /* 0x000fe20000410000 */
[----:B------:R-:W-:Y:S01]  /*0aa0*/  IADD3 R161, R9, 0x20, RZ ;  /* 0x0000002009a17810 */ /* 0x000fe20007ffe0ff */
        /* <DEDUP_REMOVED lines=9> */
[----:B------:R-:W-:Y:S02]  /*0b40*/  FFMA.FTZ R113, R12, R117, R113 ;  /* 0x000000750c717223 */ /* 0x000fe40000010071 */
[----:B------:R-:W-:Y:S02]  /*0b50*/  FADD.FTZ R111, -R0, R165 ;  /* 0x000000a5006f7221 */ /* 0x000fe40000010100 */
        /* <DEDUP_REMOVED lines=16> */
.L_x_2191:
[----:B------:R-:W-:Y:S05]  /*0c60*/  BSYNC B2 ;  /* 0x0000000000027941 */ /* 0x000fea0003800000 */
.L_x_2190:
        /* <DEDUP_REMOVED lines=12> */
[----:B--2---:R-:W-:Y:S02]  /*0d30*/  PRMT R129, RZ, 0x5410, R108 ;  /* 0x00005410ff817816 */ /* 0x004fe4000000006c */
[--C-:B------:R-:W-:Y:S02]  /*0d40*/  PRMT R137, RZ, 0x5410, R109.reuse ;  /* 0x00005410ff897816 */ /* 0x100fe4000000006d */
[----:B------:R-:W-:Y:S01]  /*0d50*/  PRMT R139, RZ, 0x7610, R109 ;  /* 0x00007610ff8b7816 */ /* 0x000fe2000000006d */
[C---:B------:R-:W-:Y:S01]  /*0d60*/  FADD.FTZ R129, -R0.reuse, R129 ;  /* 0x0000008100817221 */ /* 0x040fe20000010100 */
[----:B---3--:R-:W-:Y:S01]  /*0d70*/  PRMT R131, RZ, 0x5410, R112 ;  /* 0x00005410ff837816 */ /* 0x008fe20000000070 */
[----:B------:R-:W-:Y:S01]  /*0d80*/  FADD.FTZ R137, -R0, R137 ;  /* 0x0000008900897221 */ /* 0x000fe20000010100 */
[----:B------:R-:W-:Y:S01]  /*0d90*/  PRMT R133, RZ, 0x7610, R108 ;  /* 0x00007610ff857816 */ /* 0x000fe2000000006c */
[----:B-----5:R-:W-:Y:S01]  /*0da0*/  FMUL.FTZ R129, R4, R129 ;  /* 0x0000008104817220 */ /* 0x020fe20000410000 */
[--C-:B------:R-:W-:Y:S01]  /*0db0*/  PRMT R141, RZ, 0x5410, R110.reuse ;  /* 0x00005410ff8d7816 */ /* 0x100fe2000000006e */
        /* <DEDUP_REMOVED lines=20> */
[----:B------:R-:W-:-:S02]  /*0f00*/  FFMA.FTZ R54, R131, R135, R54 ;  /* 0x0000008783367223 */ /* 0x000fc40000010036 */
[----:B------:R-:W-:Y:S02]  /*0f10*/  FMUL.FTZ R130, R30, R135 ;  /* 0x000000871e827220 */ /* 0x000fe40000410000 */
[C---:B------:R-:W-:Y:S02]  /*0f20*/  FMUL.FTZ R124, R4.reuse, R133 ;  /* 0x00000085047c7220 */ /* 0x040fe40000410000 */
[----:B------:R-:W-:Y:S02]  /*0f30*/  FADD.FTZ R83, R83, R110 ;  /* 0x0000006e53537221 */ /* 0x000fe40000010000 */
[----:B------:R-:W-:Y:S02]  /*0f40*/  FMUL.FTZ R135, R4, R143 ;  /* 0x0000008f04877220 */ /* 0x000fe40000410000 */
[-C--:B------:R-:W-:Y:S02]  /*0f50*/  FFMA.FTZ R55, R128, R110.reuse, R55 ;  /* 0x0000006e80377223 */ /* 0x080fe40000010037 */
        /* <DEDUP_REMOVED lines=37> */
.L_x_2193:
[----:B------:R-:W-:Y:S05]  /*11b0*/  BSYNC B2 ;  /* 0x0000000000027941 */ /* 0x000fea0003800000 */
.L_x_2192:
        /* <DEDUP_REMOVED lines=81> */
.L_x_2189:
[----:B------:R-:W-:Y:S05]  /*16d0*/  BSYNC B1 ;  /* 0x0000000000017941 */ /* 0x000fea0003800000 */
.L_x_2181:
[----:B------:R-:W-:Y:S05]  /*16e0*/  BRA.DIV ~URZ, `(.L_x_2194) ;  /* 0x00002bc27f007947 */ /* 0x000fea000b800000 */
[----:B------:R2:W3:Y:S02]  /*16f0*/  SHFL.BFLY PT, R2, R163, 0x1, 0x1f ;  /* 0x0c201f00a3027f89 */ /* 0x0004e400000e0000 */
.L_x_2275:
[----:B------:R-:W-:Y:S05]  /*1700*/  BRA.DIV ~URZ, `(.L_x_2195) ;  /* 0x00002c227f007947 */ /* 0x000fea000b800000 */
[----:B------:R-:W4:Y:S01]  /*1710*/  SHFL.BFLY PT, R109, R158, 0x1, 0x1f ;  /* 0x0c201f009e6d7f89 */ /* 0x000f2200000e0000 */
[----:B--23--:R-:W-:-:S05]  /*1720*/  FADD.FTZ R163, R2, R163 ;  /* 0x000000a302a37221 */ /* 0x00cfca0000010000 */
[----:B------:R-:W2:Y:S01]  /*1730*/  SHFL.BFLY PT, R0, R163, 0x2, 0x1f ;  /* 0x0c401f00a3007f89 */ /* 0x000ea200000e0000 */
[----:B----4-:R-:W-:-:S05]  /*1740*/  FADD.FTZ R109, R109, R158 ;  /* 0x0000009e6d6d7221 */ /* 0x010fca0000010000 */
[----:B------:R-:W3:Y:S01]  /*1750*/  SHFL.BFLY PT, R2, R109, 0x2, 0x1f ;  /* 0x0c401f006d027f89 */ /* 0x000ee200000e0000 */
[----:B--2---:R-:W-:-:S05]  /*1760*/  FADD.FTZ R0, R0, R163 ;  /* 0x000000a300007221 */ /* 0x004fca0000010000 */
[----:B------:R-:W2:Y:S01]  /*1770*/  SHFL.BFLY PT, R111, R0, 0x4, 0x1f ;  /* 0x0c801f00006f7f89 */ /* 0x000ea200000e0000 */
[----:B---3--:R-:W-:-:S05]  /*1780*/  FADD.FTZ R108, R109, R2 ;  /* 0x000000026d6c7221 */ /* 0x008fca0000010000 */
[----:B-1----:R-:W1:Y:S01]  /*1790*/  SHFL.BFLY PT, R113, R108, 0x4, 0x1f ;  /* 0x0c801f006c717f89 */ /* 0x002e6200000e0000 */
[----:B--2---:R-:W-:-:S05]  /*17a0*/  FADD.FTZ R112, R0, R111 ;  /* 0x0000006f00707221 */ /* 0x004fca0000010000 */
[----:B------:R-:W2:Y:S01]  /*17b0*/  SHFL.BFLY PT, R111, R112, 0x8, 0x1f ;  /* 0x0d001f00706f7f89 */ /* 0x000ea200000e0000 */
[----:B-1----:R-:W-:-:S05]  /*17c0*/  FADD.FTZ R113, R108, R113 ;  /* 0x000000716c717221 */ /* 0x002fca0000010000 */
[----:B------:R-:W1:Y:S01]  /*17d0*/  SHFL.BFLY PT, R110, R113, 0x8, 0x1f ;  /* 0x0d001f00716e7f89 */ /* 0x000e6200000e0000 */
[----:B--2---:R-:W-:-:S05]  /*17e0*/  FADD.FTZ R2, R112, R111 ;  /* 0x0000006f70027221 */ /* 0x004fca0000010000 */
[----:B------:R2:W3:Y:S01]  /*17f0*/  SHFL.BFLY PT, R111, R2, 0x10, 0x1f ;  /* 0x0e001f00026f7f89 */ /* 0x0004e200000e0000 */
[----:B-1----:R-:W-:-:S05]  /*1800*/  FADD.FTZ R110, R113, R110 ;  /* 0x0000006e716e7221 */ /* 0x002fca0000010000 */
[----:B------:R2:W1:Y:S02]  /*1810*/  SHFL.BFLY PT, R109, R110, 0x10, 0x1f ;  /* 0x0e001f006e6d7f89 */ /* 0x00046400000e0000 */
.L_x_2276:
[----:B-----5:R-:W-:Y:S01]  /*1820*/  ISETP.GE.AND P5, PT, R3, 0x1, PT ;  /* 0x000000010300780c */ /* 0x020fe20003fa6270 */
[----:B---3--:R-:W-:Y:S01]  /*1830*/  FADD.FTZ R111, R111, R2 ;  /* 0x000000026f6f7221 */ /* 0x008fe20000010000 */
[----:B0-----:R-:W-:Y:S01]  /*1840*/  ISETP.NE.AND P0, PT, R6, RZ, PT ;  /* 0x000000ff0600720c */ /* 0x001fe20003f05270 */
        /* <DEDUP_REMOVED lines=23> */
.L_x_2199:
        /* <DEDUP_REMOVED lines=9> */
.L_x_2200:
[----:B------:R-:W-:Y:S05]  /*1a50*/  BSYNC B2 ;  /* 0x0000000000027941 */ /* 0x000fea0003800000 */
.L_x_2198:
        /* <DEDUP_REMOVED lines=13> */
.L_x_2202:
[----:B------:R-:W-:-:S04]  /*1b30*/  FFMA.FTZ R2, R10, R110, R111 ;  /* 0x0000006e0a027223 */ /* 0x000fc8000001006f */
[----:B------:R-:W-:Y:S01]  /*1b40*/  FADD.FTZ R3, R13, -R2 ;  /* 0x800000020d037221 */ /* 0x000fe20000010000 */
[----:B------:R-:W-:-:S03]  /*1b50*/  @P6 PRMT R2, RZ, 0x7610, R92 ;  /* 0x00007610ff026816 */ /* 0x000fc6000000005c */
[----:B------:R-:W-:-:S04]  /*1b60*/  FMUL.FTZ R3, R4, R3 ;  /* 0x0000000304037220 */ /* 0x000fc80000410000 */
[----:B------:R-:W-:Y:S02]  /*1b70*/  @P6 FADD.FTZ R3, R3, R2 ;  /* 0x0000000203036221 */ /* 0x000fe40000010000 */
.L_x_2203:
[----:B------:R-:W-:Y:S05]  /*1b80*/  BSYNC B2 ;  /* 0x0000000000027941 */ /* 0x000fea0003800000 */
.L_x_2201:
        /* <DEDUP_REMOVED lines=11> */
.L_x_2205:
[----:B------:R-:W-:Y:S01]  /*1c40*/  FFMA.FTZ R3, R11, R110, R111 ;  /* 0x0000006e0b037223 */ /* 0x000fe2000001006f */
[----:B------:R-:W-:-:S03]  /*1c50*/  @P6 PRMT R2, RZ, 0x5410, R93 ;  /* 0x00005410ff026816 */ /* 0x000fc6000000005d */
[----:B------:R-:W-:-:S04]  /*1c60*/  FADD.FTZ R3, R14, -R3 ;  /* 0x800000030e037221 */ /* 0x000fc80000010000 */
[----:B------:R-:W-:-:S04]  /*1c70*/  FMUL.FTZ R3, R4, R3 ;  /* 0x0000000304037220 */ /* 0x000fc80000410000 */
[----:B------:R-:W-:Y:S02]  /*1c80*/  @P6 FADD.FTZ R3, R3, R2 ;  /* 0x0000000203036221 */ /* 0x000fe40000010000 */
.L_x_2206:
[----:B------:R-:W-:Y:S05]  /*1c90*/  BSYNC B2 ;  /* 0x0000000000027941 */ /* 0x000fea0003800000 */
.L_x_2204:
        /* <DEDUP_REMOVED lines=11> */
.L_x_2208:
[----:B------:R-:W-:-:S04]  /*1d50*/  FFMA.FTZ R2, R12, R110, R111 ;  /* 0x0000006e0c027223 */ /* 0x000fc8000001006f */
[----:B------:R-:W-:Y:S01]  /*1d60*/  FADD.FTZ R3, R117, -R2 ;  /* 0x8000000275037221 */ /* 0x000fe20000010000 */
[----:B------:R-:W-:-:S03]  /*1d70*/  @P6 PRMT R2, RZ, 0x7610, R93 ;  /* 0x00007610ff026816 */ /* 0x000fc6000000005d */
[----:B------:R-:W-:-:S04]  /*1d80*/  FMUL.FTZ R3, R4, R3 ;  /* 0x0000000304037220 */ /* 0x000fc80000410000 */
[----:B------:R-:W-:Y:S02]  /*1d90*/  @P6 FADD.FTZ R3, R3, R2 ;  /* 0x0000000203036221 */ /* 0x000fe40000010000 */
.L_x_2209:
[----:B------:R-:W-:Y:S05]  /*1da0*/  BSYNC B2 ;  /* 0x0000000000027941 */ /* 0x000fea0003800000 */
.L_x_2207:
        /* <DEDUP_REMOVED lines=11> */
.L_x_2211:
[----:B------:R-:W-:Y:S01]  /*1e60*/  FFMA.FTZ R3, R15, R110, R111 ;  /* 0x0000006e0f037223 */ /* 0x000fe2000001006f */
[----:B------:R-:W-:-:S03]  /*1e70*/  @P6 PRMT R2, RZ, 0x5410, R94 ;  /* 0x00005410ff026816 */ /* 0x000fc6000000005e */
[----:B------:R-:W-:-:S04]  /*1e80*/  FADD.FTZ R3, R116, -R3 ;  /* 0x8000000374037221 */ /* 0x000fc80000010000 */
[----:B------:R-:W-:-:S04]  /*1e90*/  FMUL.FTZ R3, R4, R3 ;  /* 0x0000000304037220 */ /* 0x000fc80000410000 */
[----:B------:R-:W-:Y:S02]  /*1ea0*/  @P6 FADD.FTZ R3, R3, R2 ;  /* 0x0000000203036221 */ /* 0x000fe40000010000 */
.L_x_2212:
[----:B------:R-:W-:Y:S05]  /*1eb0*/  BSYNC B2 ;  /* 0x0000000000027941 */ /* 0x000fea0003800000 */
.L_x_2210:
        /* <DEDUP_REMOVED lines=11> */
.L_x_2214:
[----:B------:R-:W-:-:S04]  /*1f70*/  FFMA.FTZ R2, R118, R110, R111 ;  /* 0x0000006e76027223 */ /* 0x000fc8000001006f */
[----:B------:R-:W-:Y:S01]  /*1f80*/  FADD.FTZ R3, R119, -R2 ;  /* 0x8000000277037221 */ /* 0x000fe20000010000 */
[----:B------:R-:W-:-:S03]  /*1f90*/  @P6 PRMT R2, RZ, 0x7610, R94 ;  /* 0x00007610ff026816 */ /* 0x000fc6000000005e */
[----:B------:R-:W-:-:S04]  /*1fa0*/  FMUL.FTZ R3, R4, R3 ;  /* 0x0000000304037220 */ /* 0x000fc80000410000 */
[----:B------:R-:W-:Y:S02]  /*1fb0*/  @P6 FADD.FTZ R3, R3, R2 ;  /* 0x0000000203036221 */ /* 0x000fe40000010000 */
.L_x_2215:
[----:B------:R-:W-:Y:S05]  /*1fc0*/  BSYNC B2 ;  /* 0x0000000000027941 */ /* 0x000fea0003800000 */
.L_x_2213:
        /* <DEDUP_REMOVED lines=11> */
.L_x_2217:
[----:B------:R-:W-:Y:S01]  /*2080*/  FFMA.FTZ R3, R121, R110, R111 ;  /* 0x0000006e79037223 */ /* 0x000fe2000001006f */
[----:B------:R-:W-:-:S03]  /*2090*/  @P6 PRMT R2, RZ, 0x5410, R95 ;  /* 0x00005410ff026816 */ /* 0x000fc6000000005f */
[----:B------:R-:W-:-:S04]  /*20a0*/  FADD.FTZ R3, R120, -R3 ;  /* 0x8000000378037221 */ /* 0x000fc80000010000 */
[----:B------:R-:W-:-:S04]  /*20b0*/  FMUL.FTZ R3, R4, R3 ;  /* 0x0000000304037220 */ /* 0x000fc80000410000 */
[----:B------:R-:W-:Y:S02]  /*20c0*/  @P6 FADD.FTZ R3, R3, R2 ;  /* 0x0000000203036221 */ /* 0x000fe40000010000 */
.L_x_2218:
[----:B------:R-:W-:Y:S05]  /*20d0*/  BSYNC B2 ;  /* 0x0000000000027941 */ /* 0x000fea0003800000 */
.L_x_2216:
        /* <DEDUP_REMOVED lines=11> */
.L_x_2220:
[----:B------:R-:W-:-:S04]  /*2190*/  FFMA.FTZ R2, R122, R110, R111 ;  /* 0x0000006e7a027223 */ /* 0x000fc8000001006f */
[----:B------:R-:W-:Y:S01]  /*21a0*/  FADD.FTZ R3, R123, -R2 ;  /* 0x800000027b037221 */ /* 0x000fe20000010000 */
[----:B------:R-:W-:-:S03]  /*21b0*/  @P6 PRMT R2, RZ, 0x7610, R95 ;  /* 0x00007610ff026816 */ /* 0x000fc6000000005f */
[----:B------:R-:W-:-:S04]  /*21c0*/  FMUL.FTZ R3, R4, R3 ;  /* 0x0000000304037220 */ /* 0x000fc80000410000 */
[----:B------:R-:W-:Y:S02]  /*21d0*/  @P6 FADD.FTZ R3, R3, R2 ;  /* 0x0000000203036221 */ /* 0x000fe40000010000 */
.L_x_2221:
[----:B------:R-:W-:Y:S05]  /*21e0*/  BSYNC B2 ;  /* 0x0000000000027941 */ /* 0x000fea0003800000 */
.L_x_2219:
        /* <DEDUP_REMOVED lines=13> */
.L_x_2197:
[----:B------:R-:W-:Y:S05]  /*22c0*/  BSYNC B1 ;  /* 0x0000000000017941 */ /* 0x000fea0003800000 */
.L_x_2196:
        /* <DEDUP_REMOVED lines=10> */
[----:B------:R-:W-:Y:S01]  /*2370*/  PRMT R3, RZ, 0x5410, R96 ;  /* 0x00005410ff037816 */ /* 0x000fe20000000060 */
[----:B------:R-:W-:Y:S05]  /*2380*/  BRA `(.L_x_2226) ;  /* 0x0000009000007947 */ /* 0x000fea0003800000 */
.L_x_2225:
[----:B------:R-:W-:Y:S01]  /*2390*/  ULDC.64 UR6, c[0x0][0x218] ;  /* 0x0000860000067ab9 */ /* 0x000fe20000000a00 */
[----:B0-----:R-:W-:Y:S01]  /*23a0*/  FFMA.FTZ R3, R129, R110, R111 ;  /* 0x0000006e81037223 */ /* 0x001fe2000001006f */
[----:B------:R-:W-:-:S03]  /*23b0*/  UISETP.NE.U32.AND UP0, UPT, URZ, UR6, UPT ;  /* 0x000000063f00728c */ /* 0x000fc6000bf05070 */
[----:B------:R-:W-:Y:S01]  /*23c0*/  FADD.FTZ R3, R126, -R3 ;  /* 0x800000037e037221 */ /* 0x000fe20000010000 */
[----:B------:R-:W-:-:S03]  /*23d0*/  UISETP.NE.AND.EX UP0, UPT, URZ, UR7, UPT, UP0 ;  /* 0x000000073f00728c */ /* 0x000fc6000bf05300 */
[----:B------:R-:W-:-:S03]  /*23e0*/  FMUL.FTZ R3, R4, R3 ;  /* 0x0000000304037220 */ /* 0x000fc60000410000 */
[----:B------:R-:W-:-:S13]  /*23f0*/  PLOP3.LUT P6, PT, PT, PT, UP0, 0x80, 0x0 ;  /* 0x000000000000781c */ /* 0x000fda0003fcf008 */
[----:B------:R-:W-:-:S05]  /*2400*/  @P6 PRMT R2, RZ, 0x5410, R96 ;  /* 0x00005410ff026816 */ /* 0x000fca0000000060 */
[----:B------:R-:W-:Y:S02]  /*2410*/  @P6 FADD.FTZ R3, R3, R2 ;  /* 0x0000000203036221 */ /* 0x000fe40000010000 */
.L_x_2226:
[----:B------:R-:W-:Y:S05]  /*2420*/  BSYNC B2 ;  /* 0x0000000000027941 */ /* 0x000fea0003800000 */
.L_x_2224:
        /* <DEDUP_REMOVED lines=13> */
.L_x_2228:
[----:B------:R-:W-:-:S04]  /*2500*/  FFMA.FTZ R2, R124, R110, R111 ;  /* 0x0000006e7c027223 */ /* 0x000fc8000001006f */
[----:B------:R-:W-:Y:S01]  /*2510*/  FADD.FTZ R3, R133, -R2 ;  /* 0x8000000285037221 */ /* 0x000fe20000010000 */
[----:B------:R-:W-:-:S03]  /*2520*/  @P6 PRMT R2, RZ, 0x7610, R96 ;  /* 0x00007610ff026816 */ /* 0x000fc60000000060 */
[----:B------:R-:W-:-:S04]  /*2530*/  FMUL.FTZ R3, R4, R3 ;  /* 0x0000000304037220 */ /* 0x000fc80000410000 */
[----:B------:R-:W-:Y:S02]  /*2540*/  @P6 FADD.FTZ R3, R3, R2 ;  /* 0x0000000203036221 */ /* 0x000fe40000010000 */
.L_x_2229:
[----:B------:R-:W-:Y:S05]  /*2550*/  BSYNC B2 ;  /* 0x0000000000027941 */ /* 0x000fea0003800000 */
.L_x_2227:
        /* <DEDUP_REMOVED lines=11> */
.L_x_2231:
[----:B------:R-:W-:Y:S01]  /*2610*/  FFMA.FTZ R3, R131, R110, R111 ;  /* 0x0000006e83037223 */ /* 0x000fe2000001006f */
[----:B------:R-:W-:-:S03]  /*2620*/  @P6 PRMT R2, RZ, 0x5410, R97 ;  /* 0x00005410ff026816 */ /* 0x000fc60000000061 */
[----:B------:R-:W-:-:S04]  /*2630*/  FADD.FTZ R3, R130, -R3 ;  /* 0x8000000382037221 */ /* 0x000fc80000010000 */
[----:B------:R-:W-:-:S04]  /*2640*/  FMUL.FTZ R3, R4, R3 ;  /* 0x0000000304037220 */ /* 0x000fc80000410000 */
[----:B------:R-:W-:Y:S02]  /*2650*/  @P6 FADD.FTZ R3, R3, R2 ;  /* 0x0000000203036221 */ /* 0x000fe40000010000 */
.L_x_2232:
[----:B------:R-:W-:Y:S05]  /*2660*/  BSYNC B2 ;  /* 0x0000000000027941 */ /* 0x000fea0003800000 */
.L_x_2230:
        /* <DEDUP_REMOVED lines=11> */
.L_x_2234:
[----:B------:R-:W-:-:S04]  /*2720*/  FFMA.FTZ R2, R128, R110, R111 ;  /* 0x0000006e80027223 */ /* 0x000fc8000001006f */
[----:B------:R-:W-:Y:S01]  /*2730*/  FADD.FTZ R3, R137, -R2 ;  /* 0x8000000289037221 */ /* 0x000fe20000010000 */
[----:B------:R-:W-:-:S03]  /*2740*/  @P6 PRMT R2, RZ, 0x7610, R97 ;  /* 0x00007610ff026816 */ /* 0x000fc60000000061 */
[----:B------:R-:W-:-:S04]  /*2750*/  FMUL.FTZ R3, R4, R3 ;  /* 0x0000000304037220 */ /* 0x000fc80000410000 */
[----:B------:R-:W-:Y:S02]  /*2760*/  @P6 FADD.FTZ R3, R3, R2 ;  /* 0x0000000203036221 */ /* 0x000fe40000010000 */
.L_x_2235:
[----:B------:R-:W-:Y:S05]  /*2770*/  BSYNC B2 ;  /* 0x0000000000027941 */ /* 0x000fea0003800000 */
.L_x_2233:
        /* <DEDUP_REMOVED lines=11> */
.L_x_2237:
[----:B------:R-:W-:Y:S01]  /*2830*/  FFMA.FTZ R3, R135, R110, R111 ;  /* 0x0000006e87037223 */ /* 0x000fe2000001006f */
[----:B------:R-:W-:-:S03]  /*2840*/  @P6 PRMT R2, RZ, 0x5410, R98 ;  /* 0x00005410ff026816 */ /* 0x000fc60000000062 */
[----:B------:R-:W-:-:S04]  /*2850*/  FADD.FTZ R3, R132, -R3 ;  /* 0x8000000384037221 */ /* 0x000fc80000010000 */
[----:B------:R-:W-:-:S04]  /*2860*/  FMUL.FTZ R3, R4, R3 ;  /* 0x0000000304037220 */ /* 0x000fc80000410000 */
[----:B------:R-:W-:Y:S02]  /*2870*/  @P6 FADD.FTZ R3, R3, R2 ;  /* 0x0000000203036221 */ /* 0x000fe40000010000 */
.L_x_2238:
[----:B------:R-:W-:Y:S05]  /*2880*/  BSYNC B2 ;  /* 0x0000000000027941 */ /* 0x000fea0003800000 */
.L_x_2236:
        /* <DEDUP_REMOVED lines=11> */
.L_x_2240:
[----:B------:R-:W-:-:S04]  /*2940*/  FFMA.FTZ R2, R134, R110, R111 ;  /* 0x0000006e86027223 */ /* 0x000fc8000001006f */
[----:B------:R-:W-:Y:S01]  /*2950*/  FADD.FTZ R3, R139, -R2 ;  /* 0x800000028b037221 */ /* 0x000fe20000010000 */
[----:B------:R-:W-:-:S03]  /*2960*/  @P6 PRMT R2, RZ, 0x7610, R98 ;  /* 0x00007610ff026816 */ /* 0x000fc60000000062 */
[----:B------:R-:W-:-:S04]  /*2970*/  FMUL.FTZ R3, R4, R3 ;  /* 0x0000000304037220 */ /* 0x000fc80000410000 */
[----:B------:R-:W-:Y:S02]  /*2980*/  @P6 FADD.FTZ R3, R3, R2 ;  /* 0x0000000203036221 */ /* 0x000fe40000010000 */
.L_x_2241:
[----:B------:R-:W-:Y:S05]  /*2990*/  BSYNC B2 ;  /* 0x0000000000027941 */ /* 0x000fea0003800000 */
.L_x_2239:
        /* <DEDUP_REMOVED lines=11> */
.L_x_2243:
[----:B------:R-:W-:Y:S01]  /*2a50*/  FFMA.FTZ R3, R141, R110, R111 ;  /* 0x0000006e8d037223 */ /* 0x000fe2000001006f */
[----:B------:R-:W-:-:S03]  /*2a60*/  @P6 PRMT R2, RZ, 0x5410, R99 ;  /* 0x00005410ff026816 */ /* 0x000fc60000000063 */
[----:B------:R-:W-:-:S04]  /*2a70*/  FADD.FTZ R3, R136, -R3 ;  /* 0x8000000388037221 */ /* 0x000fc80000010000 */
[----:B------:R-:W-:-:S04]  /*2a80*/  FMUL.FTZ R3, R4, R3 ;  /* 0x0000000304037220 */ /* 0x000fc80000410000 */
[----:B------:R-:W-:Y:S02]  /*2a90*/  @P6 FADD.FTZ R3, R3, R2 ;  /* 0x0000000203036221 */ /* 0x000fe40000010000 */
.L_x_2244:
[----:B------:R-:W-:Y:S05]  /*2aa0*/  BSYNC B2 ;  /* 0x0000000000027941 */ /* 0x000fea0003800000 */
.L_x_2242:
        /* <DEDUP_REMOVED lines=11> */
.L_x_2246:
[----:B------:R-:W-:-:S04]  /*2b60*/  FFMA.FTZ R2, R138, R110, R111 ;  /* 0x0000006e8a027223 */ /* 0x000fc8000001006f */
[----:B------:R-:W-:Y:S01]  /*2b70*/  FADD.FTZ R3, R143, -R2 ;  /* 0x800000028f037221 */ /* 0x000fe20000010000 */
[----:B------:R-:W-:-:S03]  /*2b80*/  @P6 PRMT R2, RZ, 0x7610, R99 ;  /* 0x00007610ff026816 */ /* 0x000fc60000000063 */
[----:B------:R-:W-:-:S04]  /*2b90*/  FMUL.FTZ R3, R4, R3 ;  /* 0x0000000304037220 */ /* 0x000fc80000410000 */
[----:B------:R-:W-:Y:S02]  /*2ba0*/  @P6 FADD.FTZ R3, R3, R2 ;  /* 0x0000000203036221 */ /* 0x000fe40000010000 */
.L_x_2247:
[----:B------:R-:W-:Y:S05]  /*2bb0*/  BSYNC B2 ;  /* 0x0000000000027941 */ /* 0x000fea0003800000 */
.L_x_2245:
        /* <DEDUP_REMOVED lines=13> */
.L_x_2223:
[----:B------:R-:W-:Y:S05]  /*2c90*/  BSYNC B1 ;  /* 0x0000000000017941 */ /* 0x000fea0003800000 */
.L_x_2222:
        /* <DEDUP_REMOVED lines=12> */
.L_x_2251:
        /* <DEDUP_REMOVED lines=9> */
.L_x_2252:
[----:B------:R-:W-:Y:S05]  /*2df0*/  BSYNC B2 ;  /* 0x0000000000027941 */ /* 0x000fea0003800000 */
.L_x_2250:
        /* <DEDUP_REMOVED lines=13> */
.L_x_2254:
[----:B------:R-:W-:-:S04]  /*2ed0*/  FFMA.FTZ R2, R140, R110, R111 ;  /* 0x0000006e8c027223 */ /* 0x000fc8000001006f */
[----:B------:R-:W-:Y:S01]  /*2ee0*/  FADD.FTZ R3, R147, -R2 ;  /* 0x8000000293037221 */ /* 0x000fe20000010000 */
[----:B------:R-:W-:-:S03]  /*2ef0*/  @P6 PRMT R2, RZ, 0x7610, R16 ;  /* 0x00007610ff026816 */ /* 0x000fc60000000010 */
[----:B------:R-:W-:-:S04]  /*2f00*/  FMUL.FTZ R3, R4, R3 ;  /* 0x0000000304037220 */ /* 0x000fc80000410000 */
[----:B------:R-:W-:Y:S02]  /*2f10*/  @P6 FADD.FTZ R3, R3, R2 ;  /* 0x0000000203036221 */ /* 0x000fe40000010000 */
.L_x_2255:
[----:B------:R-:W-:Y:S05]  /*2f20*/  BSYNC B2 ;  /* 0x0000000000027941 */ /* 0x000fea0003800000 */
.L_x_2253:
        /* <DEDUP_REMOVED lines=11> */
.L_x_2257:
[----:B------:R-:W-:Y:S01]  /*2fe0*/  FFMA.FTZ R3, R145, R110, R111 ;  /* 0x0000006e91037223 */ /* 0x000fe2000001006f */
[----:B------:R-:W-:-:S03]  /*2ff0*/  @P6 PRMT R2, RZ, 0x5410, R17 ;  /* 0x00005410ff026816 */ /* 0x000fc60000000011 */
[----:B------:R-:W-:-:S04]  /*3000*/  FADD.FTZ R3, R146, -R3 ;  /* 0x8000000392037221 */ /* 0x000fc80000010000 */
[----:B------:R-:W-:-:S04]  /*3010*/  FMUL.FTZ R3, R4, R3 ;  /* 0x0000000304037220 */ /* 0x000fc80000410000 */
[----:B------:R-:W-:Y:S02]  /*3020*/  @P6 FADD.FTZ R3, R3, R2 ;  /* 0x0000000203036221 */ /* 0x000fe40000010000 */
.L_x_2258:
[----:B------:R-:W-:Y:S05]  /*3030*/  BSYNC B2 ;  /* 0x0000000000027941 */ /* 0x000fea0003800000 */
.L_x_2256:
        /* <DEDUP_REMOVED lines=11> */
.L_x_2260:
[----:B------:R-:W-:-:S04]  /*30f0*/  FFMA.FTZ R2, R144, R110, R111 ;  /* 0x0000006e90027223 */ /* 0x000fc8000001006f */
[----:B------:R-:W-:Y:S01]  /*3100*/  FADD.FTZ R3, R151, -R2 ;  /* 0x8000000297037221 */ /* 0x000fe20000010000 */
[----:B------:R-:W-:-:S03]  /*3110*/  @P6 PRMT R2, RZ, 0x7610, R17 ;  /* 0x00007610ff026816 */ /* 0x000fc60000000011 */
[----:B------:R-:W-:-:S04]  /*3120*/  FMUL.FTZ R3, R4, R3 ;  /* 0x0000000304037220 */ /* 0x000fc80000410000 */
[----:B------:R-:W-:Y:S02]  /*3130*/  @P6 FADD.FTZ R3, R3, R2 ;  /* 0x0000000203036221 */ /* 0x000fe40000010000 */
.L_x_2261:
[----:B------:R-:W-:Y:S05]  /*3140*/  BSYNC B2 ;  /* 0x0000000000027941 */ /* 0x000fea0003800000 */
.L_x_2259:
        /* <DEDUP_REMOVED lines=11> */
.L_x_2263:
[----:B------:R-:W-:Y:S01]  /*3200*/  FFMA.FTZ R3, R149, R110, R111 ;  /* 0x0000006e95037223 */ /* 0x000fe2000001006f */
[----:B------:R-:W-:-:S03]  /*3210*/  @P6 PRMT R2, RZ, 0x5410, R18 ;  /* 0x00005410ff026816 */ /* 0x000fc60000000012 */
[----:B------:R-:W-:-:S04]  /*3220*/  FADD.FTZ R3, R148, -R3 ;  /* 0x8000000394037221 */ /* 0x000fc80000010000 */
[----:B------:R-:W-:-:S04]  /*3230*/  FMUL.FTZ R3, R4, R3 ;  /* 0x0000000304037220 */ /* 0x000fc80000410000 */
[----:B------:R-:W-:Y:S02]  /*3240*/  @P6 FADD.FTZ R3, R3, R2 ;  /* 0x0000000203036221 */ /* 0x000fe40000010000 */
.L_x_2264:
[----:B------:R-:W-:Y:S05]  /*3250*/  BSYNC B2 ;  /* 0x0000000000027941 */ /* 0x000fea0003800000 */
.L_x_2262:
        /* <DEDUP_REMOVED lines=11> */
.L_x_2266:
[----:B------:R-:W-:-:S04]  /*3310*/  FFMA.FTZ R2, R150, R110, R111 ;  /* 0x0000006e96027223 */ /* 0x000fc8000001006f */
[----:B------:R-:W-:Y:S01]  /*3320*/  FADD.FTZ R3, R153, -R2 ;  /* 0x8000000299037221 */ /* 0x000fe20000010000 */
[----:B------:R-:W-:-:S03]  /*3330*/  @P6 PRMT R2, RZ, 0x7610, R18 ;  /* 0x00007610ff026816 */ /* 0x000fc60000000012 */
[----:B------:R-:W-:-:S04]  /*3340*/  FMUL.FTZ R3, R4, R3 ;  /* 0x0000000304037220 */ /* 0x000fc80000410000 */
[----:B------:R-:W-:Y:S02]  /*3350*/  @P6 FADD.FTZ R3, R3, R2 ;  /* 0x0000000203036221 */ /* 0x000fe40000010000 */
.L_x_2267:
[----:B------:R-:W-:Y:S05]  /*3360*/  BSYNC B2 ;  /* 0x0000000000027941 */ /* 0x000fea0003800000 */
.L_x_2265:
        /* <DEDUP_REMOVED lines=11> */
.L_x_2269:
[----:B------:R-:W-:Y:S01]  /*3420*/  FFMA.FTZ R3, R155, R110, R111 ;  /* 0x0000006e9b037223 */ /* 0x000fe2000001006f */
[----:B------:R-:W-:-:S03]  /*3430*/  @P6 PRMT R2, RZ, 0x5410, R19 ;  /* 0x00005410ff026816 */ /* 0x000fc60000000013 */
[----:B------:R-:W-:-:S04]  /*3440*/  FADD.FTZ R3, R152, -R3 ;  /* 0x8000000398037221 */ /* 0x000fc80000010000 */
[----:B------:R-:W-:-:S04]  /*3450*/  FMUL.FTZ R3, R4, R3 ;  /* 0x0000000304037220 */ /* 0x000fc80000410000 */
[----:B------:R-:W-:Y:S02]  /*3460*/  @P6 FADD.FTZ R3, R3, R2 ;  /* 0x0000000203036221 */ /* 0x000fe40000010000 */
.L_x_2270:
[----:B------:R-:W-:Y:S05]  /*3470*/  BSYNC B2 ;  /* 0x0000000000027941 */ /* 0x000fea0003800000 */
.L_x_2268:
        /* <DEDUP_REMOVED lines=11> */
.L_x_2272:
[----:B------:R-:W-:Y:S01]  /*3530*/  FFMA.FTZ R110, R154, R110, R111 ;  /* 0x0000006e9a6e7223 */ /* 0x000fe2000001006f */
[----:B------:R-:W-:-:S03]  /*3540*/  @P6 PRMT R2, RZ, 0x7610, R19 ;  /* 0x00007610ff026816 */ /* 0x000fc60000000013 */
[----:B------:R-:W-:-:S04]  /*3550*/  FADD.FTZ R3, R157, -R110 ;  /* 0x8000006e9d037221 */ /* 0x000fc80000010000 */
[----:B------:R-:W-:-:S04]  /*3560*/  FMUL.FTZ R3, R4, R3 ;  /* 0x0000000304037220 */ /* 0x000fc80000410000 */
[----:B------:R-:W-:Y:S02]  /*3570*/  @P6 FADD.FTZ R3, R3, R2 ;  /* 0x0000000203036221 */ /* 0x000fe40000010000 */
.L_x_2273:
[----:B------:R-:W-:Y:S05]  /*3580*/  BSYNC B2 ;  /* 0x0000000000027941 */ /* 0x000fea0003800000 */
.L_x_2271:
[----:B------:R-:W-:Y:S01]  /*3590*/  @P5 FMUL.FTZ R2, R3, c[0x0][0x1ec] ;  /* 0x00007b0003025a20 */ /* 0x000fe20000410000 */
[----:B------:R-:W-:Y:S02]  /*35a0*/  @P0 MOV R108, 0x10 ;  /* 0x00000010006c0802 */ /* 0x000fe40000000f00 */
[----:B------:R-:W-:Y:S02]  /*35b0*/  @P0 F2FP.BF16.PACK_AB R4, RZ, R3 ;  /* 0x00000003ff04023e */ /* 0x000fe400000010ff */
[----:B------:R-:W-:Y:S01]  /*35c0*/  @P5 MOV R3, 0x10 ;  /* 0x0000001000035802 */ /* 0x000fe20000000f00 */
[----:B------:R-:W-:Y:S01]  /*35d0*/  @P0 IMAD.WIDE.U32 R108, R9, R108, c[0x0][0x258] ;  /* 0x00009600096c0625 */ /* 0x000fe200078e006c */
[----:B------:R-:W-:Y:S02]  /*35e0*/  @P5 F2FP.BF16.PACK_AB R110, RZ, R2 ;  /* 0x00000002ff6e523e */ /* 0x000fe400000010ff */
[----:B------:R-:W-:Y:S01]  /*35f0*/  @P0 PRMT R63, R63, 0x5410, R4 ;  /* 0x000054103f3f0816 */ /* 0x000fe20000000004 */
[----:B------:R-:W-:Y:S01]  /*3600*/  @P5 IMAD.WIDE.U32 R2, R0, R3, c[0x0][0x248] ;  /* 0x0000920000025625 */ /* 0x000fe200078e0003 */
[----:B------:R-:W-:-:S03]  /*3610*/  @P5 PRMT R67, R67, 0x5410, R110 ;  /* 0x0000541043435816 */ /* 0x000fc6000000006e */
[----:B------:R0:W-:Y:S04]  /*3620*/  @P0 STG.E.128 [R108.64], R60 ;  /* 0x0000003c6c000986 */ /* 0x0001e8000c101d04 */
[----:B------:R0:W-:Y:S02]  /*3630*/  @P5 STG.E.128 [R2.64], R64 ;  /* 0x0000004002005986 */ /* 0x0001e4000c101d04 */
.L_x_2249:
[----:B------:R-:W-:Y:S05]  /*3640*/  BSYNC B1 ;  /* 0x0000000000017941 */ /* 0x000fea0003800000 */
.L_x_2248:
[----:B------:R-:W-:-:S05]  /*3650*/  IMAD.MOV.U32 R0, RZ, RZ, c[0x0][0x160] ;  /* 0x00005800ff007624 */ /* 0x000fca00078e00ff */
[----:B------:R-:W-:-:S04]  /*3660*/  LEA R5, R0, R5, 0x2 ;  /* 0x0000000500057211 */ /* 0x000fc800078e10ff */
[----:B------:R-:W-:-:S13]  /*3670*/  ISETP.GE.AND P0, PT, R5, c[0x0][0x164], PT ;  /* 0x0000590005007a0c */ /* 0x000fda0003f06270 */
[----:B0-----:R-:W-:Y:S01]  /*3680*/  @P0 CALL.REL.NOINC `(.L_x_2180) ;  /* 0x0000001000000944 */ /* 0x001fe20003c00000 */
[----:B------:R-:W-:Y:S05]  /*3690*/  BRA `(.L_x_2274) ;  /* 0xffffcd1000007947 */ /* 0x000fea000383ffff */
.L_x_2180:
[----:B0-----:R-:W-:Y:S05]  /*36a0*/  BSYNC B0 ;  /* 0x0000000000007941 */ /* 0x001fea0003800000 */
.L_x_2179:
        /* <DEDUP_REMOVED lines=70> */
[----:B------:R4:W-:Y:S01]  /*3b10*/  STS.128 [R0+0x10], R48 ;  /* 0x0000103000007388 */ /* 0x0009e20000000c00 */
[----:B0-----:R-:W-:-:S03]  /*3b20*/  FADD.FTZ R19, R5, R22 ;  /* 0x0000001605137221 */ /* 0x001fc60000010000 */
[----:B------:R-:W-:Y:S01]  /*3b30*/  STS.128 [R0+0x400], R52 ;  /* 0x0004003400007388 */ /* 0x000fe20000000c00 */
[----:B-1----:R-:W-:-:S03]  /*3b40*/  FADD.FTZ R23, R6, R11 ;  /* 0x0000000b06177221 */ /* 0x002fc60000010000 */
[----:B------:R-:W-:Y:S01]  /*3b50*/  STS.128 [R0+0x410], R56 ;  /* 0x0004103800007388 */ /* 0x000fe20000000c00 */
[----:B--2---:R-:W-:-:S03]  /*3b60*/  FADD.FTZ R25, R7, R24 ;  /* 0x0000001807197221 */ /* 0x004fc60000010000 */
[----:B------:R-:W-:Y:S01]  /*3b70*/  STS.128 [R0+0x800], R100 ;  /* 0x0008006400007388 */ /* 0x000fe20000000c00 */
[----:B---3--:R-:W-:-:S03]  /*3b80*/  IADD3.X R47, RZ, RZ, RZ, P6, !PT ;  /* 0x000000ffff2f7210 */ /* 0x008fc600037fe4ff */
[----:B------:R-:W-:Y:S01]  /*3b90*/  STS.128 [R0+0x810], R88 ;  /* 0x0008105800007388 */ /* 0x000fe20000000c00 */
[C---:B------:R-:W-:Y:S02]  /*3ba0*/  SHF.L.U64.HI R47, R2.reuse, 0x2, R47 ;  /* 0x00000002022f7819 */ /* 0x040fe4000001022f */
[----:B------:R-:W-:Y:S01]  /*3bb0*/  SHF.L.U32 R2, R2, 0x2, RZ ;  /* 0x0000000202027819 */ /* 0x000fe200000006ff */
[----:B------:R-:W-:Y:S03]  /*3bc0*/  BAR.SYNC.DEFER_BLOCKING 0x0 ;  /* 0x0000000000007b1d */ /* 0x000fe60000010000 */
[----:B------:R-:W-:-:S04]  /*3bd0*/  IADD3 R28, P6, R2, c[0x0][0x228], RZ ;  /* 0x00008a00021c7a10 */ /* 0x000fc80007fde0ff */
[C---:B----4-:R-:W-:Y:S02]  /*3be0*/  IADD3.X R49, R47.reuse, c[0x0][0x22c], RZ, P6, !PT ;  /* 0x00008b002f317a10 */ /* 0x050fe400037fe4ff */
[----:B------:R-:W-:Y:S02]  /*3bf0*/  IADD3 R24, P6, R2, c[0x0][0x220], RZ ;  /* 0x0000880002187a10 */ /* 0x000fe40007fde0ff */
[----:B------:R-:W-:Y:S01]  /*3c00*/  @P5 MOV R2, R28 ;  /* 0x0000001c00025202 */ /* 0x000fe20000000f00 */
[----:B------:R-:W-:Y:S01]  /*3c10*/  @P5 IMAD.MOV.U32 R3, RZ, RZ, R49 ;  /* 0x000000ffff035224 */ /* 0x000fe200078e0031 */
[----:B------:R-:W-:Y:S02]  /*3c20*/  IADD3.X R47, R47, c[0x0][0x224], RZ, P6, !PT ;  /* 0x000089002f2f7a10 */ /* 0x000fe400037fe4ff */
[----:B------:R-:W-:Y:S02]  /*3c30*/  @P5 IADD3 R28, P6, R28, 0x200, RZ ;  /* 0x000002001c1c5810 */ /* 0x000fe40007fde0ff */
[----:B------:R-:W-:-:S02]  /*3c40*/  @P5 MOV R4, R24 ;  /* 0x0000001800045202 */ /* 0x000fc40000000f00 */
[----:B------:R-:W-:Y:S02]  /*3c50*/  @P5 IADD3.X R49, RZ, R49, RZ, P6, !PT ;  /* 0x00000031ff315210 */ /* 0x000fe400037fe4ff */
[----:B------:R-:W-:Y:S02]  /*3c60*/  @P5 IADD3 R24, P6, R24, 0x200, RZ ;  /* 0x0000020018185810 */ /* 0x000fe40007fde0ff */
[-C--:B------:R-:W-:Y:S01]  /*3c70*/  @P5 MOV R5, R47.reuse ;  /* 0x0000002f00055202 */ /* 0x080fe20000000f00 */
[----:B------:R-:W0:Y:S01]  /*3c80*/  LDS R0, [R8.X4+0x200] ;  /* 0x0002000008007984 */ /* 0x000e220000004800 */
[----:B------:R-:W-:Y:S01]  /*3c90*/  @P5 IADD3.X R47, RZ, R47, RZ, P6, !PT ;  /* 0x0000002fff2f5210 */ /* 0x000fe200037fe4ff */
[----:B------:R-:W-:Y:S01]  /*3ca0*/  @P4 IMAD.MOV.U32 R7, RZ, RZ, R49 ;  /* 0x000000ffff074224 */ /* 0x000fe200078e0031 */
[----:B------:R-:W-:Y:S01]  /*3cb0*/  @P4 MOV R6, R28 ;  /* 0x0000001c00064202 */ /* 0x000fe20000000f00 */
[----:B------:R-:W1:Y:S01]  /*3cc0*/  LDS R12, [R8.X4+0x400] ;  /* 0x00040000080c7984 */ /* 0x000e620000004800 */
[----:B------:R-:W-:-:S02]  /*3cd0*/  @P4 IADD3 R28, P6, R28, 0x200, RZ ;  /* 0x000002001c1c4810 */ /* 0x000fc40007fde0ff */
[----:B------:R-:W-:Y:S01]  /*3ce0*/  @P4 MOV R10, R24 ;  /* 0x00000018000a4202 */ /* 0x000fe20000000f00 */
[----:B------:R-:W2:Y:S01]  /*3cf0*/  LDS R29, [R8.X4+0xe00] ;  /* 0x000e0000081d7984 */ /* 0x000ea20000004800 */
[----:B------:R-:W-:Y:S02]  /*3d00*/  @P4 IADD3.X R49, RZ, R49, RZ, P6, !PT ;  /* 0x00000031ff314210 */ /* 0x000fe400037fe4ff */
[----:B------:R-:W-:Y:S01]  /*3d10*/  @P4 IADD3 R24, P6, R24, 0x200, RZ ;  /* 0x0000020018184810 */ /* 0x000fe20007fde0ff */
[----:B------:R-:W3:Y:S01]  /*3d20*/  LDS R31, [R8.X4+0x1000] ;  /* 0x00100000081f7984 */ /* 0x000ee20000004800 */
[-C--:B------:R-:W-:Y:S02]  /*3d30*/  @P4 MOV R11, R47.reuse ;  /* 0x0000002f000b4202 */ /* 0x080fe40000000f00 */
[----:B------:R-:W-:Y:S01]  /*3d40*/  @P4 IADD3.X R47, RZ, R47, RZ, P6, !PT ;  /* 0x0000002fff2f4210 */ /* 0x000fe200037fe4ff */
[----:B------:R-:W4:Y:S04]  /*3d50*/  LDS R26, [R8.X4] ;  /* 0x00000000081a7984 */ /* 0x000f280000004800 */
        /* <DEDUP_REMOVED lines=10> */
[----:B--2---:R-:W-:-:S03]  /*3e00*/  FADD.FTZ R0, R0, R29 ;  /* 0x0000001d00007221 */ /* 0x004fc60000010000 */
        /* <DEDUP_REMOVED lines=11> */
[----:B------:R-:W-:Y:S02]  /*3ec0*/  FADD.FTZ R26, R26, R9 ;  /* 0x000000091a1a7221 */ /* 0x000fe40000010000 */
[----:B------:R-:W-:Y:S01]  /*3ed0*/  @P3 IMAD.MOV.U32 R9, RZ, RZ, R49 ;  /* 0x000000ffff093224 */ /* 0x000fe200078e0031 */
[----:B------:R-:W4:Y:S01]  /*3ee0*/  LDS R29, [R8.X4+0x2a00] ;  /* 0x002a0000081d7984 */ /* 0x000f220000004800 */
[----:B------:R-:W-:-:S03]  /*3ef0*/  FADD.FTZ R13, RZ, R13 ;  /* 0x0000000dff0d7221 */ /* 0x000fc60000010000 */
[----:B------:R-:W4:Y:S01]  /*3f00*/  LDS R31, [R8.X4+0x2c00] ;  /* 0x002c0000081f7984 */ /* 0x000f220000004800 */
[----:B------:R-:W-:-:S03]  /*3f10*/  FADD.FTZ R43, R26, R43 ;  /* 0x0000002b1a2b7221 */ /* 0x000fc60000010000 */
[----:B------:R-:W4:Y:S01]  /*3f20*/  LDS R35, [R8.X4+0x1600] ;  /* 0x0016000008237984 */ /* 0x000f220000004800 */
[----:B0-----:R-:W-:-:S03]  /*3f30*/  FADD.FTZ R13, R13, R18 ;  /* 0x000000120d0d7221 */ /* 0x001fc60000010000 */
[----:B------:R-:W0:Y:S01]  /*3f40*/  LDS R27, [R8.X4+0x2200] ;  /* 0x00220000081b7984 */ /* 0x000e220000004800 */
[----:B-1----:R-:W-:Y:S01]  /*3f50*/  FADD.FTZ R39, R12, R39 ;  /* 0x000000270c277221 */ /* 0x002fe20000010000 */
[----:B------:R-:W-:Y:S02]  /*3f60*/  @P3 MOV R12, R24 ;  /* 0x00000018000c3202 */ /* 0x000fe40000000f00 */
[----:B------:R1:W0:Y:S01]  /*3f70*/  LDS R33, [R8.X4+0x2e00] ;  /* 0x002e000008217984 */ /* 0x0002220000004800 */
[----:B--2---:R-:W-:-:S03]  /*3f80*/  FADD.FTZ R0, R0, R37 ;  /* 0x0000002500007221 */ /* 0x004fc60000010000 */
[----:B------:R2:W-:Y:S01]  /*3f90*/  @P5 STG.E [R2.64], R43 ;  /* 0x0000002b02005986 */ /* 0x0005e2000c101904 */
[----:B---3--:R-:W-:Y:S01]  /*3fa0*/  FADD.FTZ R20, R13, R20 ;  /* 0x000000140d147221 */ /* 0x008fe20000010000 */
[----:B------:R-:W-:Y:S02]  /*3fb0*/  @P3 MOV R13, R47 ;  /* 0x0000002f000d3202 */ /* 0x000fe40000000f00 */
[----:B-1----:R-:W-:Y:S01]  /*3fc0*/  @P3 MOV R8, R28 ;  /* 0x0000001c00083202 */ /* 0x002fe20000000f00 */
[----:B------:R1:W-:Y:S01]  /*3fd0*/  @P5 STG.E [R4.64], R21 ;  /* 0x0000001504005986 */ /* 0x0003e2000c101904 */
[----:B------:R-:W-:Y:S01]  /*3fe0*/  @P3 IADD3 R28, P6, R28, 0x200, RZ ;  /* 0x000002001c1c3810 */ /* 0x000fe20007fde0ff */
[----:B----4-:R-:W-:Y:S02]  /*3ff0*/  FADD.FTZ R45, R0, R45 ;  /* 0x0000002d002d7221 */ /* 0x010fe40000010000 */
[----:B------:R-:W-:Y:S01]  /*4000*/  FADD.FTZ R39, R39, R22 ;  /* 0x0000001627277221 */ /* 0x000fe20000010000 */
[----:B------:R-:W-:-:S02]  /*4010*/  @P3 IADD3.X R49, RZ, R49, RZ, P6, !PT ;  /* 0x00000031ff313210 */ /* 0x000fc400037fe4ff */
[----:B------:R-:W-:Y:S01]  /*4020*/  @P3 IADD3 R24, P6, R24, 0x200, RZ ;  /* 0x0000020018183810 */ /* 0x000fe20007fde0ff */
[----:B------:R-:W-:Y:S01]  /*4030*/  FADD.FTZ R14, R14, R41 ;  /* 0x000000290e0e7221 */ /* 0x000fe20000010000 */
[----:B--2---:R-:W-:Y:S01]  /*4040*/  @P2 MOV R2, R28 ;  /* 0x0000001c00022202 */ /* 0x004fe20000000f00 */
[----:B------:R-:W-:Y:S01]  /*4050*/  @P2 IMAD.MOV.U32 R3, RZ, RZ, R49 ;  /* 0x000000ffff032224 */ /* 0x000fe200078e0031 */
[----:B------:R-:W-:Y:S01]  /*4060*/  @P2 IADD3 R28, P5, R28, 0x200, RZ ;  /* 0x000002001c1c2810 */ /* 0x000fe20007fbe0ff */
[----:B------:R2:W-:Y:S01]  /*4070*/  @P4 STG.E [R6.64], R45 ;  /* 0x0000002d06004986 */ /* 0x0005e2000c101904 */
[----:B------:R-:W-:Y:S01]  /*4080*/  @P3 IADD3.X R47, RZ, R47, RZ, P6, !PT ;  /* 0x0000002fff2f3210 */ /* 0x000fe200037fe4ff */
[----:B------:R-:W-:Y:S01]  /*4090*/  FADD.FTZ R16, RZ, R16 ;  /* 0x00000010ff107221 */ /* 0x000fe20000010000 */
[----:B-1----:R-:W-:Y:S01]  /*40a0*/  @P2 MOV R4, R24 ;  /* 0x0000001800042202 */ /* 0x002fe20000000f00 */
[----:B------:R-:W-:Y:S01]  /*40b0*/  @P4 STG.E [R10.64], R15 ;  /* 0x0000000f0a004986 */ /* 0x000fe2000c101904 */
[----:B------:R-:W-:Y:S01]  /*40c0*/  @P2 IADD3 R24, P6, R24, 0x200, RZ ;  /* 0x0000020018182810 */ /* 0x000fe20007fde0ff */
[----:B------:R-:W-:Y:S01]  /*40d0*/  FADD.FTZ R29, R20, R29 ;  /* 0x0000001d141d7221 */ /* 0x000fe20000010000 */
[----:B------:R-:W-:Y:S01]  /*40e0*/  @P2 IADD3.X R49, RZ, R49, RZ, P5, !PT ;  /* 0x00000031ff312210 */ /* 0x000fe20002ffe4ff */
[----:B------:R1:W-:Y:S01]  /*40f0*/  @P3 STG.E [R8.64], R39 ;  /* 0x0000002708003986 */ /* 0x0003e2000c101904 */
[-C--:B------:R-:W-:Y:S01]  /*4100*/  @P2 MOV R5, R47.reuse ;  /* 0x0000002f00052202 */ /* 0x080fe20000000f00 */
[----:B------:R-:W-:Y:S01]  /*4110*/  FADD.FTZ R31, R14, R31 ;  /* 0x0000001f0e1f7221 */ /* 0x000fe20000010000 */
[----:B------:R-:W-:Y:S01]  /*4120*/  @P2 IADD3.X R47, RZ, R47, RZ, P6, !PT ;  /* 0x0000002fff2f2210 */ /* 0x000fe200037fe4ff */
[----:B------:R-:W-:Y:S01]  /*4130*/  @P3 STG.E [R12.64], R17 ;  /* 0x000000110c003986 */ /* 0x000fe2000c101904 */
[----:B--2---:R-:W-:Y:S01]  /*4140*/  @P1 MOV R6, R28 ;  /* 0x0000001c00061202 */ /* 0x004fe20000000f00 */
[----:B------:R-:W-:Y:S01]  /*4150*/  @P1 IMAD.MOV.U32 R7, RZ, RZ, R49 ;  /* 0x000000ffff071224 */ /* 0x000fe200078e0031 */
[----:B------:R-:W-:Y:S01]  /*4160*/  @P1 IADD3 R28, P3, R28, 0x200, RZ ;  /* 0x000002001c1c1810 */ /* 0x000fe20007f7e0ff */
[----:B------:R-:W-:Y:S01]  /*4170*/  FADD.FTZ R16, R16, R35 ;  /* 0x0000002310107221 */ /* 0x000fe20000010000 */
[----:B------:R2:W-:Y:S02]  /*4180*/  @P2 STG.E [R2.64], R29 ;  /* 0x0000001d02002986 */ /* 0x0005e4000c101904 */
[----:B------:R-:W-:Y:S01]  /*4190*/  @P1 IADD3.X R49, RZ, R49, RZ, P3, !PT ;  /* 0x00000031ff311210 */ /* 0x000fe20001ffe4ff */
[----:B0-----:R-:W-:Y:S01]  /*41a0*/  FADD.FTZ R16, R16, R27 ;  /* 0x0000001b10107221 */ /* 0x001fe20000010000 */
[----:B-1----:R-:W-:Y:S01]  /*41b0*/  @P1 MOV R8, R24 ;  /* 0x0000001800081202 */ /* 0x002fe20000000f00 */
[----:B------:R0:W-:Y:S01]  /*41c0*/  @P2 STG.E [R4.64], R19 ;  /* 0x0000001304002986 */ /* 0x0001e2000c101904 */
[-C--:B------:R-:W-:Y:S01]  /*41d0*/  @P1 MOV R9, R47.reuse ;  /* 0x0000002f00091202 */ /* 0x080fe20000000f00 */
[----:B------:R-:W-:Y:S01]  /*41e0*/  FADD.FTZ R33, R16, R33 ;  /* 0x0000002110217221 */ /* 0x000fe20000010000 */
[----:B------:R-:W-:Y:S01]  /*41f0*/  @P1 IADD3 R24, P4, R24, 0x200, RZ ;  /* 0x0000020018181810 */ /* 0x000fe20007f9e0ff */
[----:B------:R1:W-:Y:S03]  /*4200*/  @P1 STG.E [R6.64], R31 ;  /* 0x0000001f06001986 */ /* 0x0003e6000c101904 */
[----:B------:R-:W-:Y:S01]  /*4210*/  @P1 IADD3.X R47, RZ, R47, RZ, P4, !PT ;  /* 0x0000002fff2f1210 */ /* 0x000fe200027fe4ff */
[----:B------:R1:W-:Y:S01]  /*4220*/  @P1 STG.E [R8.64], R23 ;  /* 0x0000001708001986 */ /* 0x0003e2000c101904 */
[----:B--2---:R-:W-:Y:S01]  /*4230*/  MOV R2, R28 ;  /* 0x0000001c00027202 */ /* 0x004fe20000000f00 */
[----:B------:R-:W-:Y:S01]  /*4240*/  IMAD.MOV.U32 R3, RZ, RZ, R49 ;  /* 0x000000ffff037224 */ /* 0x000fe200078e0031 */
[----:B0-----:R-:W-:-:S02]  /*4250*/  MOV R4, R24 ;  /* 0x0000001800047202 */ /* 0x001fc40000000f00 */
[----:B------:R-:W-:Y:S01]  /*4260*/  MOV R5, R47 ;  /* 0x0000002f00057202 */ /* 0x000fe20000000f00 */
[----:B------:R-:W-:Y:S06]  /*4270*/  @!P0 EXIT ;  /* 0x000000000000894d */ /* 0x000fec0003800000 */
[----:B------:R-:W-:Y:S04]  /*4280*/  STG.E [R2.64], R33 ;  /* 0x0000002102007986 */ /* 0x000fe8000c101904 */
[----:B------:R-:W-:Y:S01]  /*4290*/  STG.E [R4.64], R25 ;  /* 0x0000001904007986 */ /* 0x000fe2000c101904 */
[----:B------:R-:W-:Y:S05]  /*42a0*/  EXIT ;  /* 0x000000000000794d */ /* 0x000fea0003800000 */
.L_x_2194:
[----:B-1----:R-:W-:Y:S01]  /*42b0*/  HFMA2.MMA R112, -RZ, RZ, 0, 5.9604644775390625e-08 ;  /* 0x00000001ff707435 */ /* 0x002fe200000001ff */
[----:B------:R-:W-:Y:S01]  /*42c0*/  MOV R115, R163 ;  /* 0x000000a300737202 */ /* 0x000fe20000000f00 */
[----:B------:R-:W-:Y:S01]  /*42d0*/  IMAD.MOV.U32 R113, RZ, RZ, -0x1 ;  /* 0xffffffffff717424 */ /* 0x000fe200078e00ff */
[----:B------:R-:W-:Y:S02]  /*42e0*/  MOV R0, 0x1f ;  /* 0x0000001f00007802 */ /* 0x000fe40000000f00 */
[----:B------:R-:W-:-:S02]  /*42f0*/  MOV R108, 0x4310 ;  /* 0x00004310006c7802 */ /* 0x000fc40000000f00 */
[----:B0----5:R-:W-:Y:S05]  /*4300*/  CALL.REL.NOINC `($__internal_42_$__cuda_sm70_shflsync_bfly_p) ;  /* 0x0000046000007944 */ /* 0x021fea0003c00000 */
[----:B-1----:R-:W-:Y:S01]  /*4310*/  MOV R2, R113 ;  /* 0x0000007100027202 */ /* 0x002fe20000000f00 */
[----:B0-----:R-:W-:Y:S05]  /*4320*/  BRA `(.L_x_2275) ;  /* 0xffffd3d000007947 */ /* 0x001fea000383ffff */
.L_x_2195:
[----:B-1----:R-:W-:Y:S01]  /*4330*/  HFMA2.MMA R112, -RZ, RZ, 0, 5.9604644775390625e-08 ;  /* 0x00000001ff707435 */ /* 0x002fe200000001ff */
[----:B------:R-:W-:-:S02]  /*4340*/  MOV R115, R158 ;  /* 0x0000009e00737202 */ /* 0x000fc40000000f00 */
[----:B------:R-:W-:Y:S02]  /*4350*/  MOV R0, 0x1f ;  /* 0x0000001f00007802 */ /* 0x000fe40000000f00 */
[----:B------:R-:W-:Y:S02]  /*4360*/  MOV R113, 0xffffffff ;  /* 0xffffffff00717802 */ /* 0x000fe40000000f00 */
[----:B------:R-:W-:Y:S02]  /*4370*/  MOV R108, 0x4390 ;  /* 0x00004390006c7802 */ /* 0x000fe40000000f00 */
[----:B0-23-5:R-:W-:Y:S05]  /*4380*/  CALL.REL.NOINC `($__internal_42_$__cuda_sm70_shflsync_bfly_p) ;  /* 0x000003e000007944 */ /* 0x02dfea0003c00000 */
[----:B------:R-:W-:Y:S01]  /*4390*/  FADD.FTZ R163, R2, R163 ;  /* 0x000000a302a37221 */ /* 0x000fe20000010000 */
[----:B0-----:R-:W-:Y:S01]  /*43a0*/  HFMA2.MMA R0, -RZ, RZ, 0, 1.847743988037109375e-06 ;  /* 0x0000001fff007435 */ /* 0x001fe200000001ff */
[----:B-1----:R-:W-:Y:S01]  /*43b0*/  FADD.FTZ R158, R158, R113 ;  /* 0x000000719e9e7221 */ /* 0x002fe20000010000 */
[----:B------:R-:W-:Y:S01]  /*43c0*/  MOV R113, 0xffffffff ;  /* 0xffffffff00717802 */ /* 0x000fe20000000f00 */
[----:B------:R-:W-:Y:S01]  /*43d0*/  IMAD.MOV.U32 R112, RZ, RZ, 0x2 ;  /* 0x00000002ff707424 */ /* 0x000fe200078e00ff */
[----:B------:R-:W-:Y:S02]  /*43e0*/  MOV R115, R163 ;  /* 0x000000a300737202 */ /* 0x000fe40000000f00 */
[----:B------:R-:W-:-:S02]  /*43f0*/  MOV R108, 0x4410 ;  /* 0x00004410006c7802 */ /* 0x000fc40000000f00 */
[----:B------:R-:W-:Y:S05]  /*4400*/  CALL.REL.NOINC `($__internal_42_$__cuda_sm70_shflsync_bfly_p) ;  /* 0x0000036000007944 */ /* 0x000fea0003c00000 */
[----:B0-----:R-:W-:Y:S01]  /*4410*/  HFMA2.MMA R0, -RZ, RZ, 0, 1.847743988037109375e-06 ;  /* 0x0000001fff007435 */ /* 0x001fe200000001ff */
[----:B-1----:R-:W-:Y:S01]  /*4420*/  MOV R2, R113 ;  /* 0x0000007100027202 */ /* 0x002fe20000000f00 */
[----:B------:R-:W-:Y:S01]  /*4430*/  IMAD.MOV.U32 R112, RZ, RZ, 0x2 ;  /* 0x00000002ff707424 */ /* 0x000fe200078e00ff */
[----:B------:R-:W-:-:S02]  /*4440*/  MOV R115, R158 ;  /* 0x0000009e00737202 */ /* 0x000fc40000000f00 */
[----:B------:R-:W-:Y:S02]  /*4450*/  MOV R113, 0xffffffff ;  /* 0xffffffff00717802 */ /* 0x000fe40000000f00 */
[----:B------:R-:W-:Y:S02]  /*4460*/  MOV R108, 0x4480 ;  /* 0x00004480006c7802 */ /* 0x000fe40000000f00 */
[----:B------:R-:W-:Y:S05]  /*4470*/  CALL.REL.NOINC `($__internal_42_$__cuda_sm70_shflsync_bfly_p) ;  /* 0x000002f000007944 */ /* 0x000fea0003c00000 */
[----:B------:R-:W-:Y:S01]  /*4480*/  FADD.FTZ R163, R2, R163 ;  /* 0x000000a302a37221 */ /* 0x000fe20000010000 */
[----:B0-----:R-:W-:Y:S01]  /*4490*/  HFMA2.MMA R112, -RZ, RZ, 0, 2.384185791015625e-07 ;  /* 0x00000004ff707435 */ /* 0x001fe200000001ff */
[----:B-1----:R-:W-:Y:S01]  /*44a0*/  FADD.FTZ R158, R158, R113 ;  /* 0x000000719e9e7221 */ /* 0x002fe20000010000 */
[----:B------:R-:W-:Y:S01]  /*44b0*/  MOV R0, 0x1f ;  /* 0x0000001f00007802 */ /* 0x000fe20000000f00 */
[----:B------:R-:W-:Y:S01]  /*44c0*/  IMAD.MOV.U32 R115, RZ, RZ, R163 ;  /* 0x000000ffff737224 */ /* 0x000fe200078e00a3 */
[----:B------:R-:W-:Y:S02]  /*44d0*/  MOV R113, 0xffffffff ;  /* 0xffffffff00717802 */ /* 0x000fe40000000f00 */
[----:B------:R-:W-:Y:S02]  /*44e0*/  MOV R108, 0x4500 ;  /* 0x00004500006c7802 */ /* 0x000fe40000000f00 */
[----:B------:R-:W-:Y:S05]  /*44f0*/  CALL.REL.NOINC `($__internal_42_$__cuda_sm70_shflsync_bfly_p) ;  /* 0x0000027000007944 */ /* 0x000fea0003c00000 */
[----:B0-----:R-:W-:Y:S01]  /*4500*/  HFMA2.MMA R112, -RZ, RZ, 0, 2.384185791015625e-07 ;  /* 0x00000004ff707435 */ /* 0x001fe200000001ff */
[----:B-1----:R-:W-:-:S02]  /*4510*/  MOV R2, R113 ;  /* 0x0000007100027202 */ /* 0x002fc40000000f00 */
[----:B------:R-:W-:Y:S02]  /*4520*/  MOV R115, R158 ;  /* 0x0000009e00737202 */ /* 0x000fe40000000f00 */
[----:B------:R-:W-:Y:S02]  /*4530*/  MOV R0, 0x1f ;  /* 0x0000001f00007802 */ /* 0x000fe40000000f00 */
[----:B------:R-:W-:Y:S02]  /*4540*/  MOV R113, 0xffffffff ;  /* 0xffffffff00717802 */ /* 0x000fe40000000f00 */
[----:B------:R-:W-:Y:S02]  /*4550*/  MOV R108, 0x4570 ;  /* 0x00004570006c7802 */ /* 0x000fe40000000f00 */
[----:B------:R-:W-:Y:S05]  /*4560*/  CALL.REL.NOINC `($__internal_42_$__cuda_sm70_shflsync_bfly_p) ;  /* 0x0000020000007944 */ /* 0x000fea0003c00000 */
[----:B------:R-:W-:Y:S01]  /*4570*/  FADD.FTZ R163, R2, R163 ;  /* 0x000000a302a37221 */ /* 0x000fe20000010000 */
[----:B0-----:R-:W-:Y:S01]  /*4580*/  HFMA2.MMA R0, -RZ, RZ, 0, 1.847743988037109375e-06 ;  /* 0x0000001fff007435 */ /* 0x001fe200000001ff */
[----:B-1----:R-:W-:Y:S01]  /*4590*/  FADD.FTZ R110, R158, R113 ;  /* 0x000000719e6e7221 */ /* 0x002fe20000010000 */
[----:B------:R-:W-:Y:S01]  /*45a0*/  MOV R113, 0xffffffff ;  /* 0xffffffff00717802 */ /* 0x000fe20000000f00 */
[----:B------:R-:W-:Y:S01]  /*45b0*/  IMAD.MOV.U32 R112, RZ, RZ, 0x8 ;  /* 0x00000008ff707424 */ /* 0x000fe200078e00ff */
[----:B------:R-:W-:-:S02]  /*45c0*/  MOV R115, R163 ;  /* 0x000000a300737202 */ /* 0x000fc40000000f00 */
[----:B------:R-:W-:Y:S02]  /*45d0*/  MOV R108, 0x45f0 ;  /* 0x000045f0006c7802 */ /* 0x000fe40000000f00 */
[----:B------:R-:W-:Y:S05]  /*45e0*/  CALL.REL.NOINC `($__internal_42_$__cuda_sm70_shflsync_bfly_p) ;  /* 0x0000018000007944 */ /* 0x000fea0003c00000 */
[----:B0-----:R-:W-:Y:S01]  /*45f0*/  HFMA2.MMA R0, -RZ, RZ, 0, 1.847743988037109375e-06 ;  /* 0x0000001fff007435 */ /* 0x001fe200000001ff */
[----:B-1----:R-:W-:Y:S01]  /*4600*/  MOV R2, R113 ;  /* 0x0000007100027202 */ /* 0x002fe20000000f00 */
[----:B------:R-:W-:Y:S01]  /*4610*/  IMAD.MOV.U32 R112, RZ, RZ, 0x8 ;  /* 0x00000008ff707424 */ /* 0x000fe200078e00ff */
[----:B------:R-:W-:Y:S02]  /*4620*/  MOV R115, R110 ;  /* 0x0000006e00737202 */ /* 0x000fe40000000f00 */
[----:B------:R-:W-:Y:S02]  /*4630*/  MOV R113, 0xffffffff ;  /* 0xffffffff00717802 */ /* 0x000fe40000000f00 */
[----:B------:R-:W-:Y:S02]  /*4640*/  MOV R108, 0x4660 ;  /* 0x00004660006c7802 */ /* 0x000fe40000000f00 */
[----:B------:R-:W-:Y:S05]  /*4650*/  CALL.REL.NOINC `($__internal_42_$__cuda_sm70_shflsync_bfly_p) ;  /* 0x0000011000007944 */ /* 0x000fea0003c00000 */
[----:B------:R-:W-:Y:S01]  /*4660*/  FADD.FTZ R2, R2, R163 ;  /* 0x000000a302027221 */ /* 0x000fe20000010000 */
[----:B0-----:R-:W-:Y:S01]  /*4670*/  HFMA2.MMA R112, -RZ, RZ, 0, 9.5367431640625e-07 ;  /* 0x00000010ff707435 */ /* 0x001fe200000001ff */
[----:B-1----:R-:W-:Y:S01]  /*4680*/  FADD.FTZ R110, R110, R113 ;  /* 0x000000716e6e7221 */ /* 0x002fe20000010000 */
[----:B------:R-:W-:-:S02]  /*4690*/  MOV R0, 0x1f ;  /* 0x0000001f00007802 */ /* 0x000fc40000000f00 */
[----:B------:R-:W-:Y:S02]  /*46a0*/  MOV R113, 0xffffffff ;  /* 0xffffffff00717802 */ /* 0x000fe40000000f00 */
[----:B------:R-:W-:Y:S02]  /*46b0*/  MOV R115, R2 ;  /* 0x0000000200737202 */ /* 0x000fe40000000f00 */
[----:B------:R-:W-:Y:S02]  /*46c0*/  MOV R108, 0x46e0 ;  /* 0x000046e0006c7802 */ /* 0x000fe40000000f00 */
[----:B------:R-:W-:Y:S05]  /*46d0*/  CALL.REL.NOINC `($__internal_42_$__cuda_sm70_shflsync_bfly_p) ;  /* 0x0000009000007944 */ /* 0x000fea0003c00000 */
[----:B0-----:R-:W-:Y:S01]  /*46e0*/  HFMA2.MMA R112, -RZ, RZ, 0, 9.5367431640625e-07 ;  /* 0x00000010ff707435 */ /* 0x001fe200000001ff */
[----:B-1----:R-:W-:Y:S01]  /*46f0*/  IMAD.MOV.U32 R111, RZ, RZ, R113 ;  /* 0x000000ffff6f7224 */ /* 0x002fe200078e0071 */
[----:B------:R-:W-:Y:S02]  /*4700*/  MOV R115, R110 ;  /* 0x0000006e00737202 */ /* 0x000fe40000000f00 */
[----:B------:R-:W-:Y:S02]  /*4710*/  MOV R0, 0x1f ;  /* 0x0000001f00007802 */ /* 0x000fe40000000f00 */
[----:B------:R-:W-:-:S02]  /*4720*/  MOV R113, 0xffffffff ;  /* 0xffffffff00717802 */ /* 0x000fc40000000f00 */
[----:B------:R-:W-:Y:S02]  /*4730*/  MOV R108, 0x4750 ;  /* 0x00004750006c7802 */ /* 0x000fe40000000f00 */
[----:B------:R-:W-:Y:S05]  /*4740*/  CALL.REL.NOINC `($__internal_42_$__cuda_sm70_shflsync_bfly_p) ;  /* 0x0000002000007944 */ /* 0x000fea0003c00000 */
[----:B-1----:R-:W-:Y:S01]  /*4750*/  MOV R109, R113 ;  /* 0x00000071006d7202 */ /* 0x002fe20000000f00 */
[----:B0-----:R-:W-:Y:S05]  /*4760*/  BRA `(.L_x_2276) ;  /* 0xffffd0b000007947 */ /* 0x001fea000383ffff */
        .weak           $__internal_42_$__cuda_sm70_shflsync_bfly_p
        .type           $__internal_42_$__cuda_sm70_shflsync_bfly_p,@function
        .size           $__internal_42_$__cuda_sm70_shflsync_bfly_p,(.L_x_9772 - $__internal_42_$__cuda_sm70_shflsync_bfly_p)
$__internal_42_$__cuda_sm70_shflsync_bfly_p:
[----:B------:R-:W-:Y:S01]  /*4770*/  HFMA2.MMA R109, -RZ, RZ, 0, 0 ;  /* 0x00000000ff6d7435 */ /* 0x000fe200000001ff */
[----:B------:R-:W-:Y:S04]  /*4780*/  WARPSYNC R113 ;  /* 0x0000007100007348 */ /* 0x000fe80003800000 */
[----:B------:R0:W1:Y:S01]  /*4790*/  SHFL.BFLY PT, R113, R115, R112, R0 ;  /* 0x0c00007073717389 */ /* 0x00006200000e0000 */
[----:B------:R-:W-:Y:S05]  /*47a0*/  RET.REL.NODEC R108 `(_ZN10layer_norm13ln_bwd_kernelINS_13Kernel_traitsIf13__nv_bfloat16S2_S2_fjLj768ELj1ELj4ELj1ELj16ENS_18Kernel_traits_baseILj768EfS2_S2_S2_fjLj128EEEEELb0ELb0ELb1ELb0EEEvNS_9BwdParamsE) ;  /* 0xffffb8506c007950 */ /* 0x000fea0003c3ffff */
.L_x_2277:
        /* <DEDUP_REMOVED lines=13> */
.L_x_9772:


//--------------------- .text._ZN10layer_norm13ln_bwd_kernelINS_13Kernel_traitsIf13__nv_bfloat16S2_S2_fjLj768ELj1ELj4ELj1ELj16ENS_18Kernel_traits_baseILj768EfS2_S2_S2_fjLj128EEEEELb0ELb0ELb1ELb1EEEvNS_9BwdParamsE --------------------------
	.section	.text._ZN10layer_norm13ln_bwd_kernelINS_13Kernel_traitsIf13__nv_bfloat16S2_S2_fjLj768ELj1ELj4ELj1ELj16ENS_18Kernel_traits_baseILj768EfS2_S2_S2_fjLj128EEEEELb0ELb0ELb1ELb1EEEvNS_9BwdParamsE,"ax",@progbits
	.sectioninfo	@"SHI_REGISTERS=168"
	.align	128
        .global         _ZN10layer_norm13ln_bwd_kernelINS_13Kernel_traitsIf13__nv_bfloat16S2_S2_fjLj768ELj1ELj4ELj1ELj16ENS_18Kernel_traits_baseILj768EfS2_S2_S2_fjLj128EEEEELb0ELb0ELb1ELb1EEEvNS_9BwdParamsE
        .type           _ZN10layer_norm13ln_bwd_kernelINS_13Kernel_traitsIf13__nv_bfloat16S2_S2_fjLj768ELj1ELj4ELj1ELj16ENS_18Kernel_traits_baseILj768EfS2_S2_S2_fjLj128EEEEELb0ELb0ELb1ELb1EEEvNS_9BwdParamsE,@function
        .size           _ZN10layer_norm13ln_bwd_kernelINS_13Kernel_traitsIf13__nv_bfloat16S2_S2_fjLj768ELj1ELj4ELj1ELj16ENS_18Kernel_traits_baseILj768EfS2_S2_S2_fjLj128EEEEELb0ELb0ELb1ELb1EEEvNS_9BwdParamsE,(.L_x_9773 - _ZN10layer_norm13ln_bwd_kernelINS_13Kernel_traitsIf13__nv_bfloat16S2_S2_fjLj768ELj1ELj4ELj1ELj16ENS_18Kernel_traits_baseILj768EfS2_S2_S2_fjLj128EEEEELb0ELb0ELb1ELb1EEEvNS_9BwdParamsE)
        .other          _ZN10layer_norm13ln_bwd_kernelINS_13Kernel_traitsIf13__nv_bfloat16S2_S2_fjLj768ELj1ELj4ELj1ELj16ENS_18Kernel_traits_baseILj768EfS2_S2_S2_fjLj128EEEEELb0ELb0ELb1ELb1EEEvNS_9BwdParamsE,@"STO_CUDA_ENTRY STV_DEFAULT"
_ZN10layer_norm13ln_bwd_kernelINS_13Kernel_traitsIf13__nv_bfloat16S2_S2_fjLj768ELj1ELj4ELj1ELj16ENS_18Kernel_traits_baseILj768EfS2_S2_S2_fjLj128EEEEELb0ELb0ELb1ELb1EEEvNS_9BwdParamsE:
.text._ZN10layer_norm13ln_bwd_kernelINS_13Kernel_traitsIf13__nv_bfloat16S2_S2_fjLj768ELj1ELj4ELj1ELj16ENS_18Kernel_traits_baseILj768EfS2_S2_S2_fjLj128EEEEELb0ELb0ELb1ELb1EEEvNS_9BwdParamsE:
        /* <DEDUP_REMOVED lines=34> */
.L_x_2279:
[----:B------:R-:W-:-:S04]  /*0220*/  SHF.L.U32 R3, R0, 0x5, RZ ;  /* 0x0000000500037819 */ /* 0x000fc800000006ff */
[----:B------:R-:W-:-:S04]  /*0230*/  LOP3.LUT R3, R3, 0x3e0, RZ, 0xc0, !PT ;  /* 0x000003e003037812 */ /* 0x000fc800078ec0ff */
[----:B------:R-:W-:-:S04]  /*0240*/  IADD3 R4, P0, R3, c[0x0][0x1b0], RZ ;  /* 0x00006c0003047a10 */ /* 0x000fc80007f1e0ff */
[----:B------:R-:W-:-:S05]  /*0250*/  IADD3.X R5, RZ, c[0x0][0x1b4], RZ, P0, !PT ;  /* 0x00006d00ff057a10 */ /* 0x000fca00007fe4ff */
[----:B------:R0:W5:Y:S04]  /*0260*/  LDG.E.128 R44, [R4.64] ;  /* 0x00000004042c7981 */ /* 0x000168000c1e1d00 */
[----:B------:R0:W5:Y:S04]  /*0270*/  LDG.E.128 R48, [R4.64+0x10] ;  /* 0x0000100404307981 */ /* 0x000168000c1e1d00 */
[----:B------:R0:W5:Y:S04]  /*0280*/  LDG.E.128 R52, [R4.64+0x400] ;  /* 0x0004000404347981 */ /* 0x000168000c1e1d00 */
[----:B------:R0:W5:Y:S04]  /*0290*/  LDG.E.128 R56, [R4.64+0x410] ;  /* 0x0004100404387981 */ /* 0x000168000c1e1d00 */
[----:B------:R0:W5:Y:S04]  /*02a0*/  LDG.E.128 R60, [R4.64+0x800] ;  /* 0x00080004043c7981 */ /* 0x000168000c1e1d00 */
[----:B------:R0:W5:Y:S01]  /*02b0*/  LDG.E.128 R64, [R4.64+0x810] ;  /* 0x0008100404407981 */ /* 0x000162000c1e1d00 */
        /* <DEDUP_REMOVED lines=24> */
[----:B01----:R-:W-:-:S02]  /*0440*/  CS2R R116, SRZ ;  /* 0x0000000000747805 */ /* 0x003fc4000001ff00 */
.L_x_2358:
[----:B------:R-:W-:-:S10]  /*0450*/  HFMA2.MMA R139, -RZ, RZ, 0, 2.384185791015625e-07 ;  /* 0x00000004ff8b7435 */ /* 0x000fd400000001ff */
        /* <DEDUP_REMOVED lines=29> */
.L_x_2282:
[----:B-1----:R-:W-:Y:S01]  /*0630*/  IADD3 R9, R141, -0x1, RZ ;  /* 0xffffffff8d097810 */ /* 0x002fe20007ffe0ff */
[----:B------:R-:W-:-:S04]  /*0640*/  IMAD.WIDE.U32 R84, R6, R105, c[0x0][0x188] ;  /* 0x0000620006547625 */ /* 0x000fc800078e0069 */
[----:B------:R-:W-:Y:S02]  /*0650*/  IMAD R9, R9, c[0x0][0x168], RZ ;  /* 0x00005a0009097a24 */ /* 0x000fe400078e02ff */
[----:B------:R-:W2:Y:S03]  /*0660*/  LDG.E.128 R84, [R84.64] ;  /* 0x0000000454547981 */ /* 0x000ea6000c1e1d00 */
[----:B------:R-:W-:-:S04]  /*0670*/  SHF.R.S32.HI R10, RZ, 0x1f, R9 ;  /* 0x0000001fff0a7819 */ /* 0x000fc80000011409 */
[----:B------:R-:W-:-:S04]  /*0680*/  LEA.HI R10, R10, R9, RZ, 0x3 ;  /* 0x000000090a0a7211 */ /* 0x000fc800078f18ff */
[----:B------:R-:W-:Y:S01]  /*0690*/  LEA.HI.SX32 R104, R10, R99, 0x1d ;  /* 0x000000630a687211 */ /* 0x000fe200078feaff */
[----:B------:R-:W-:-:S03]  /*06a0*/  IMAD.WIDE R10, R2, R139, c[0x0][0x1a0] ;  /* 0x00006800020a7625 */ /* 0x000fc600078e028b */
[C---:B------:R-:W-:Y:S01]  /*06b0*/  IADD3 R92, R104.reuse, 0x20, RZ ;  /* 0x00000020685c7810 */ /* 0x040fe20007ffe0ff */
[-C--:B------:R-:W-:Y:S02]  /*06c0*/  IMAD.WIDE.U32 R12, R104, R105.reuse, c[0x0][0x208] ;  /* 0x00008200680c7625 */ /* 0x080fe400078e0069 */
[----:B------:R0:W3:Y:S02]  /*06d0*/  LDG.E R11, [R10.64] ;  /* 0x000000040a0b7981 */ /* 0x0000e4000c1e1900 */
[-C--:B------:R-:W-:Y:S02]  /*06e0*/  IMAD.WIDE.U32 R92, R92, R105.reuse, c[0x0][0x208] ;  /* 0x000082005c5c7625 */ /* 0x080fe400078e0069 */
[----:B------:R-:W4:Y:S02]  /*06f0*/  LDG.E.128 R12, [R12.64] ;  /* 0x000000040c0c7981 */ /* 0x000f24000c1e1d00 */
[-C--:B------:R-:W-:Y:S02]  /*0700*/  IMAD.WIDE.U32 R96, R7, R105.reuse, c[0x0][0x188] ;  /* 0x0000620007607625 */ /* 0x080fe400078e0069 */
[----:B------:R-:W4:Y:S02]  /*0710*/  LDG.E.128 R92, [R92.64] ;  /* 0x000000045c5c7981 */ /* 0x000f24000c1e1d00 */
[----:B------:R-:W-:-:S02]  /*0720*/  IMAD.WIDE.U32 R108, R8, R105, c[0x0][0x188] ;  /* 0x00006200086c7625 */ /* 0x000fc400078e0069 */
        /* <DEDUP_REMOVED lines=13> */
[----:B------:R-:W-:Y:S02]  /*0800*/  PRMT R128, RZ, 0x5410, R86 ;  /* 0x00005410ff807816 */ /* 0x000fe40000000056 */
[--C-:B------:R-:W-:Y:S02]  /*0810*/  PRMT R129, RZ, 0x5410, R87.reuse ;  /* 0x00005410ff817816 */ /* 0x100fe40000000057 */
[----:B0-----:R-:W-:Y:S02]  /*0820*/  PRMT R130, RZ, 0x7610, R87 ;  /* 0x00007610ff827816 */ /* 0x001fe40000000057 */
[----:B------:R-:W-:Y:S02]  /*0830*/  PRMT R10, RZ, 0x5410, R85 ;  /* 0x00005410ff0a7816 */ /* 0x000fe40000000055 */
[----:B---3--:R-:W-:-:S02]  /*0840*/  FSEL R144, R11, RZ, !P0 ;  /* 0x000000ff0b907208 */ /* 0x008fc40004000000 */
[----:B----4-:R-:W-:-:S03]  /*0850*/  PRMT R133, RZ, 0x5410, R15 ;  /* 0x00005410ff857816 */ /* 0x010fc6000000000f */
[C---:B------:R-:W-:Y:S01]  /*0860*/  FADD.FTZ R9, -R144.reuse, R9 ;  /* 0x0000000990097221 */ /* 0x040fe20000010100 */
[----:B------:R-:W-:Y:S01]  /*0870*/  PRMT R134, RZ, 0x7610, R15 ;  /* 0x00007610ff867816 */ /* 0x000fe2000000000f */
[C---:B------:R-:W-:Y:S01]  /*0880*/  FADD.FTZ R149, -R144.reuse, R84 ;  /* 0x0000005490957221 */ /* 0x040fe20000010100 */
[--C-:B------:R-:W-:Y:S01]  /*0890*/  PRMT R141, RZ, 0x5410, R95.reuse ;  /* 0x00005410ff8d7816 */ /* 0x100fe2000000005f */
[----:B------:R-:W-:Y:S01]  /*08a0*/  FADD.FTZ R153, -R144, R128 ;  /* 0x0000008090997221 */ /* 0x000fe20000010100 */
[----:B------:R-:W-:Y:S02]  /*08b0*/  PRMT R142, RZ, 0x7610, R95 ;  /* 0x00007610ff8e7816 */ /* 0x000fe4000000005f */
[----:B------:R-:W-:Y:S02]  /*08c0*/  PRMT R87, RZ, 0x5410, R12 ;  /* 0x00005410ff577816 */ /* 0x000fe4000000000c */
[--C-:B------:R-:W-:Y:S02]  /*08d0*/  PRMT R15, RZ, 0x5410, R96.reuse ;  /* 0x00005410ff0f7816 */ /* 0x100fe40000000060 */
[----:B------:R-:W-:-:S02]  /*08e0*/  PRMT R135, RZ, 0x7610, R96 ;  /* 0x00007610ff877816 */ /* 0x000fc40000000060 */
[--C-:B------:R-:W-:Y:S02]  /*08f0*/  PRMT R95, RZ, 0x5410, R108.reuse ;  /* 0x00005410ff5f7816 */ /* 0x100fe4000000006c */
[----:B------:R-:W-:Y:S02]  /*0900*/  PRMT R143, RZ, 0x7610, R108 ;  /* 0x00007610ff8f7816 */ /* 0x000fe4000000006c */
[----:B------:R-:W-:Y:S02]  /*0910*/  PRMT R96, RZ, 0x5410, R97 ;  /* 0x00005410ff607816 */ /* 0x000fe40000000061 */
[----:B-1----:R-:W-:Y:S02]  /*0920*/  PRMT R136, RZ, 0x5410, R98 ;  /* 0x00005410ff887816 */ /* 0x002fe40000000062 */
[----:B------:R-:W-:Y:S02]  /*0930*/  PRMT R108, RZ, 0x5410, R109 ;  /* 0x00005410ff6c7816 */ /* 0x000fe4000000006d */
[----:B------:R-:W-:-:S02]  /*0940*/  PRMT R147, RZ, 0x5410, R111 ;  /* 0x00005410ff937816 */ /* 0x000fc4000000006f */
[----:B------:R-:W-:Y:S02]  /*0950*/  PRMT R85, RZ, 0x7610, R85 ;  /* 0x00007610ff557816 */ /* 0x000fe40000000055 */
[----:B------:R-:W-:Y:S02]  /*0960*/  PRMT R86, RZ, 0x7610, R86 ;  /* 0x00007610ff567816 */ /* 0x000fe40000000056 */
[--C-:B------:R-:W-:Y:S02]  /*0970*/  PRMT R131, RZ, 0x5410, R13.reuse ;  /* 0x00005410ff837816 */ /* 0x100fe4000000000d */
[----:B------:R-:W-:Y:S02]  /*0980*/  PRMT R132, RZ, 0x7610, R13 ;  /* 0x00007610ff847816 */ /* 0x000fe4000000000d */
[----:B------:R-:W-:Y:S02]  /*0990*/  PRMT R97, RZ, 0x7610, R97 ;  /* 0x00007610ff617816 */ /* 0x000fe40000000061 */
[----:B------:R-:W-:-:S02]  /*09a0*/  PRMT R98, RZ, 0x7610, R98 ;  /* 0x00007610ff627816 */ /* 0x000fc40000000062 */
[--C-:B------:R-:W-:Y:S02]  /*09b0*/  PRMT R137, RZ, 0x5410, R99.reuse ;  /* 0x00005410ff897816 */ /* 0x100fe40000000063 */
[----:B------:R-:W-:Y:S02]  /*09c0*/  PRMT R138, RZ, 0x7610, R99 ;  /* 0x00007610ff8a7816 */ /* 0x000fe40000000063 */
[----:B------:R-:W-:Y:S02]  /*09d0*/  PRMT R109, RZ, 0x7610, R109 ;  /* 0x00007610ff6d7816 */ /* 0x000fe4000000006d */
[--C-:B------:R-:W-:Y:S02]  /*09e0*/  PRMT R11, RZ, 0x5410, R110.reuse ;  /* 0x00005410ff0b7816 */ /* 0x100fe4000000006e */
[----:B------:R-:W-:Y:S02]  /*09f0*/  PRMT R145, RZ, 0x7610, R110 ;  /* 0x00007610ff917816 */ /* 0x000fe4000000006e */
[----:B------:R-:W-:Y:S01]  /*0a00*/  PRMT R111, RZ, 0x7610, R111 ;  /* 0x00007610ff6f7816 */ /* 0x000fe2000000006f */
[C---:B-----5:R-:W-:Y:S01]  /*0a10*/  FMUL.FTZ R9, R4.reuse, R9 ;  /* 0x0000000904097220 */ /* 0x060fe20000410000 */
[----:B------:R-:W-:Y:S01]  /*0a20*/  PRMT R12, RZ, 0x7610, R12 ;  /* 0x00007610ff0c7816 */ /* 0x000fe2000000000c */
[C---:B------:R-:W-:Y:S01]  /*0a30*/  FMUL.FTZ R149, R4.reuse, R149 ;  /* 0x0000009504957220 */ /* 0x040fe20000410000 */
[----:B------:R-:W-:Y:S01]  /*0a40*/  PRMT R13, RZ, 0x5410, R14 ;  /* 0x00005410ff0d7816 */ /* 0x000fe2000000000e */
[----:B------:R-:W-:-:S02]  /*0a50*/  FMUL.FTZ R153, R4, R153 ;  /* 0x0000009904997220 */ /* 0x000fc40000410000 */
        /* <DEDUP_REMOVED lines=22> */
[----:B------:R-:W-:Y:S02]  /*0bc0*/  FFMA.FTZ R116, R9, R87, R116 ;  /* 0x0000005709747223 */ /* 0x000fe40000010074 */
[----:B------:R-:W-:-:S02]  /*0bd0*/  FADD.FTZ R40, R40, R87 ;  /* 0x0000005728287221 */ /* 0x000fc40000010000 */
[-C--:B------:R-:W-:Y:S02]  /*0be0*/  FFMA.FTZ R117, R149, R12.reuse, R117 ;  /* 0x0000000c95757223 */ /* 0x080fe40000010075 */
[----:B------:R-:W-:Y:S02]  /*0bf0*/  FADD.FTZ R41, R41, R12 ;  /* 0x0000000c29297221 */ /* 0x000fe40000010000 */
[-C--:B------:R-:W-:Y:S02]  /*0c00*/  FFMA.FTZ R120, R153, R13.reuse, R120 ;  /* 0x0000000d99787223 */ /* 0x080fe40000010078 */
[----:B------:R-:W-:Y:S02]  /*0c10*/  FADD.FTZ R36, R36, R13 ;  /* 0x0000000d24247221 */ /* 0x000fe40000010000 */
[----:B------:R-:W-:Y:S02]  /*0c20*/  FMUL.FTZ R144, R48, R13 ;  /* 0x0000000d30907220 */ /* 0x000fe40000410000 */
[----:B------:R-:W-:-:S02]  /*0c30*/  FMUL.FTZ R12, R45, R12 ;  /* 0x0000000c2d0c7220 */ /* 0x000fc40000410000 */
[----:B------:R-:W-:Y:S02]  /*0c40*/  FADD.FTZ R13, RZ, R110 ;  /* 0x0000006eff0d7221 */ /* 0x000fe40000010000 */
[----:B------:R-:W-:Y:S02]  /*0c50*/  FFMA.FTZ R87, R9, R110, RZ ;  /* 0x0000006e09577223 */ /* 0x000fe400000100ff */
[----:B------:R-:W-:Y:S02]  /*0c60*/  FMUL.FTZ R151, R4, R151 ;  /* 0x0000009704977220 */ /* 0x000fe40000410000 */
[----:B------:R-:W-:Y:S02]  /*0c70*/  FMUL.FTZ R128, R46, R131 ;  /* 0x000000832e807220 */ /* 0x000fe40000410000 */
[----:B------:R-:W-:Y:S02]  /*0c80*/  FADD.FTZ R13, R13, R12 ;  /* 0x0000000c0d0d7221 */ /* 0x000fe40000010000 */
[----:B------:R-:W-:-:S02]  /*0c90*/  FFMA.FTZ R87, R149, R12, R87 ;  /* 0x0000000c95577223 */ /* 0x000fc40000010057 */
[C---:B------:R-:W-:Y:S02]  /*0ca0*/  FMUL.FTZ R85, R4.reuse, R85 ;  /* 0x0000005504557220 */ /* 0x040fe40000410000 */
[----:B------:R-:W-:Y:S02]  /*0cb0*/  FMUL.FTZ R138, R47, R132 ;  /* 0x000000842f8a7220 */ /* 0x000fe40000410000 */
[----:B------:R-:W-:Y:S02]  /*0cc0*/  FADD.FTZ R13, R13, R128 ;  /* 0x000000800d0d7221 */ /* 0x000fe40000010000 */
[----:B------:R-:W-:Y:S01]  /*0cd0*/  FFMA.FTZ R87, R151, R128, R87 ;  /* 0x0000008097577223 */ /* 0x000fe20000010057 */
[----:B------:R-:W-:Y:S01]  /*0ce0*/  PRMT R14, RZ, 0x7610, R14 ;  /* 0x00007610ff0e7816 */ /* 0x000fe2000000000e */
        /* <DEDUP_REMOVED lines=8> */
[C---:B------:R-:W-:Y:S02]  /*0d70*/  FMUL.FTZ R157, R4.reuse, R157 ;  /* 0x0000009d049d7220 */ /* 0x040fe40000410000 */
[----:B------:R-:W-:Y:S02]  /*0d80*/  FMUL.FTZ R129, R4, R129 ;  /* 0x0000008104817220 */ /* 0x000fe40000410000 */
[----:B------:R-:W-:Y:S02]  /*0d90*/  FMUL.FTZ R146, R50, R133 ;  /* 0x0000008532927220 */ /* 0x000fe40000410000 */
[----:B------:R-:W-:Y:S02]  /*0da0*/  FADD.FTZ R13, R13, R14 ;  /* 0x0000000e0d0d7221 */ /* 0x000fe40000010000 */
[----:B------:R-:W-:Y:S01]  /*0db0*/  FFMA.FTZ R87, R155, R14, R87 ;  /* 0x0000000e9b577223 */ /* 0x000fe20000010057 */
[----:B------:R-:W-:Y:S01]  /*0dc0*/  PRMT R99, RZ, 0x5410, R92 ;  /* 0x00005410ff637816 */ /* 0x000fe2000000005c */
[----:B------:R-:W-:-:S02]  /*0dd0*/  FFMA.FTZ R123, R157, R134, R123 ;  /* 0x000000869d7b7223 */ /* 0x000fc4000001007b */
[----:B------:R-:W-:Y:S02]  /*0de0*/  FADD.FTZ R39, R39, R134 ;  /* 0x0000008627277221 */ /* 0x000fe40000010000 */
        /* <DEDUP_REMOVED lines=36> */
[--C-:B------:R-:W-:Y:S01]  /*1030*/  PRMT R96, RZ, 0x5410, R107.reuse ;  /* 0x00005410ff607816 */ /* 0x100fe2000000006b */
[C---:B------:R-:W-:Y:S01]  /*1040*/  FMUL.FTZ R165, R4.reuse, R165 ;  /* 0x000000a504a57220 */ /* 0x040fe20000410000 */
[----:B------:R-:W-:Y:S01]  /*1050*/  PRMT R98, RZ, 0x7610, R107 ;  /* 0x00007610ff627816 */ /* 0x000fe2000000006b */
[----:B------:R-:W-:Y:S02]  /*1060*/  FMUL.FTZ R107, R4, R137 ;  /* 0x00000089046b7220 */ /* 0x000fe40000410000 */
        /* <DEDUP_REMOVED lines=8> */
[----:B------:R-:W-:Y:S01]  /*10f0*/  FADD.FTZ R27, R27, R142 ;  /* 0x0000008e1b1b7221 */ /* 0x000fe20000010000 */
[----:B------:R-:W-:Y:S01]  /*1100*/  PRMT R84, RZ, 0x5410, R105 ;  /* 0x00005410ff547816 */ /* 0x000fe20000000069 */
[----:B------:R-:W-:Y:S02]  /*1110*/  FMUL.FTZ R142, R59, R142 ;  /* 0x0000008e3b8e7220 */ /* 0x000fe40000410000 */
[----:B------:R-:W-:-:S02]  /*1120*/  FADD.FTZ R93, R13, R156 ;  /* 0x0000009c0d5d7221 */ /* 0x000fc40000010000 */
[----:B------:R-:W-:Y:S01]  /*1130*/  FFMA.FTZ R87, R107, R156, R87 ;  /* 0x0000009c6b577223 */ /* 0x000fe20000010057 */
[----:B------:R-:W-:Y:S01]  /*1140*/  PRMT R104, RZ, 0x7610, R104 ;  /* 0x00007610ff687816 */ /* 0x000fe20000000068 */
[C---:B------:R-:W-:Y:S01]  /*1150*/  FMUL.FTZ R108, R4.reuse, R108 ;  /* 0x0000006c046c7220 */ /* 0x040fe20000410000 */
[----:B------:R-:W-:Y:S01]  /*1160*/  PRMT R86, RZ, 0x7610, R105 ;  /* 0x00007610ff567816 */ /* 0x000fe20000000069 */
[C---:B------:R-:W-:Y:S02]  /*1170*/  FMUL.FTZ R143, R4.reuse, R143 ;  /* 0x0000008f048f7220 */ /* 0x040fe40000410000 */
[----:B------:R-:W-:Y:S02]  /*1180*/  FMUL.FTZ R109, R4, R109 ;  /* 0x0000006d046d7220 */ /* 0x000fe40000410000 */
[----:B------:R-:W-:Y:S02]  /*1190*/  FFMA.FTZ R89, R135, R92, R89 ;  /* 0x0000005c87597223 */ /* 0x000fe40000010059 */
[----:B------:R-:W-:-:S02]  /*11a0*/  FADD.FTZ R33, R33, R92 ;  /* 0x0000005c21217221 */ /* 0x000fc40000010000 */
        /* <DEDUP_REMOVED lines=8> */
[----:B------:R-:W-:Y:S02]  /*1230*/  FFMA.FTZ R101, R143, R104, R101 ;  /* 0x000000688f657223 */ /* 0x000fe40000010065 */
[----:B------:R-:W-:Y:S02]  /*1240*/  FADD.FTZ R21, R21, R104 ;  /* 0x0000006815157221 */ /* 0x000fe40000010000 */
[----:B------:R-:W-:Y:S02]  /*1250*/  FFMA.FTZ R103, R109, R86, R103 ;  /* 0x000000566d677223 */ /* 0x000fe40000010067 */
[----:B------:R-:W-:-:S02]  /*1260*/  FADD.FTZ R23, R23, R86 ;  /* 0x0000005617177221 */ /* 0x000fc40000010000 */
[----:B------:R-:W-:Y:S02]  /*1270*/  FMUL.FTZ R84, R63, R86 ;  /* 0x000000563f547220 */ /* 0x000fe40000410000 */
[----:B------:R-:W-:Y:S02]  /*1280*/  FMUL.FTZ R104, R61, R104 ;  /* 0x000000683d687220 */ /* 0x000fe40000410000 */
[----:B------:R-:W-:Y:S02]  /*1290*/  FADD.FTZ R87, R93, R10 ;  /* 0x0000000a5d577221 */ /* 0x000fe40000010000 */
[----:B------:R-:W-:Y:S02]  /*12a0*/  FFMA.FTZ R86, R95, R10, R92 ;  /* 0x0000000a5f567223 */ /* 0x000fe4000001005c */
[----:B------:R-:W-:Y:S02]  /*12b0*/  FADD.FTZ R92, R87, R104 ;  /* 0x00000068575c7221 */ /* 0x000fe40000010000 */
[----:B------:R-:W-:Y:S01]  /*12c0*/  FFMA.FTZ R86, R143, R104, R86 ;  /* 0x000000688f567223 */ /* 0x000fe20000010056 */
[----:B------:R-:W-:Y:S01]  /*12d0*/  PRMT R105, RZ, 0x5410, R106 ;  /* 0x00005410ff697816 */ /* 0x000fe2000000006a */
[----:B------:R-:W-:-:S02]  /*12e0*/  FADD.FTZ R87, R92, R13 ;  /* 0x0000000d5c577221 */ /* 0x000fc40000010000 */
[----:B------:R-:W-:Y:S01]  /*12f0*/  FFMA.FTZ R86, R108, R13, R86 ;  /* 0x0000000d6c567223 */ /* 0x000fe20000010056 */
[----:B------:R-:W-:Y:S01]  /*1300*/  PRMT R106, RZ, 0x7610, R106 ;  /* 0x00007610ff6a7816 */ /* 0x000fe2000000006a */
[C---:B------:R-:W-:Y:S02]  /*1310*/  FMUL.FTZ R145, R4.reuse, R145 ;  /* 0x0000009104917220 */ /* 0x040fe40000410000 */
[----:B------:R-:W-:Y:S02]  /*1320*/  FMUL.FTZ R11, R4, R11 ;  /* 0x0000000b040b7220 */ /* 0x000fe40000410000 */
[----:B------:R-:W-:Y:S02]  /*1330*/  FMUL.FTZ R158, R64, R105 ;  /* 0x00000069409e7220 */ /* 0x000fe40000410000 */
[----:B------:R-:W-:Y:S02]  /*1340*/  FADD.FTZ R87, R87, R84 ;  /* 0x0000005457577221 */ /* 0x000fe40000010000 */
[----:B------:R-:W-:-:S02]  /*1350*/  FFMA.FTZ R86, R109, R84, R86 ;  /* 0x000000546d567223 */ /* 0x000fc40000010056 */
[----:B------:R-:W-:Y:S02]  /*1360*/  FMUL.FTZ R147, R4, R147 ;  /* 0x0000009304937220 */ /* 0x000fe40000410000 */
[-C--:B------:R-:W-:Y:S02]  /*1370*/  FFMA.FTZ R17, R145, R106.reuse, R17 ;  /* 0x0000006a91117223 */ /* 0x080fe40000010011 */
[----:B------:R-:W-:Y:S02]  /*1380*/  FADD.FTZ R69, R69, R106 ;  /* 0x0000006a45457221 */ /* 0x000fe40000010000 */
        /* <DEDUP_REMOVED lines=30> */
.L_x_2283:
[----:B------:R-:W-:Y:S05]  /*1570*/  BSYNC B1 ;  /* 0x0000000000017941 */ /* 0x000fea0003800000 */
.L_x_2281:
[----:B------:R-:W-:Y:S05]  /*1580*/  BRA.DIV ~URZ, `(.L_x_2284) ;  /* 0x000026827f007947 */ /* 0x000fea000b800000 */
[----:B------:R1:W2:Y:S02]  /*1590*/  SHFL.BFLY PT, R99, R92, 0x1, 0x1f ;  /* 0x0c201f005c637f89 */ /* 0x0002a400000e0000 */
.L_x_2359:
        /* <DEDUP_REMOVED lines=18> */
.L_x_2360:
        /* <DEDUP_REMOVED lines=24> */
.L_x_2287:
        /* <DEDUP_REMOVED lines=9> */
.L_x_2288:
[----:B------:R-:W-:Y:S05]  /*18d0*/  BSYNC B1 ;  /* 0x0000000000017941 */ /* 0x000fea0003800000 */
.L_x_2286:
        /* <DEDUP_REMOVED lines=13> */
.L_x_2290:
[----:B------:R-:W-:Y:S01]  /*19b0*/  FFMA.FTZ R87, R149, R130, R99 ;  /* 0x0000008295577223 */ /* 0x000fe20000010063 */
[----:B------:R-:W-:-:S03]  /*19c0*/  @P3 PRMT R86, RZ, 0x7610, R72 ;  /* 0x00007610ff563816 */ /* 0x000fc60000000048 */
[----:B------:R-:W-:-:S04]  /*19d0*/  FADD.FTZ R87, R12, -R87 ;  /* 0x800000570c577221 */ /* 0x000fc80000010000 */
[----:B------:R-:W-:-:S04]  /*19e0*/  FMUL.FTZ R87, R4, R87 ;  /* 0x0000005704577220 */ /* 0x000fc80000410000 */
[----:B------:R-:W-:Y:S02]  /*19f0*/  @P3 FADD.FTZ R87, R87, R86 ;  /* 0x0000005657573221 */ /* 0x000fe40000010000 */
.L_x_2291:
[----:B------:R-:W-:Y:S05]  /*1a00*/  BSYNC B1 ;  /* 0x0000000000017941 */ /* 0x000fea0003800000 */
.L_x_2289:
        /* <DEDUP_REMOVED lines=11> */
.L_x_2293:
[----:B------:R-:W-:Y:S01]  /*1ac0*/  FFMA.FTZ R87, R151, R130, R99 ;  /* 0x0000008297577223 */ /* 0x000fe20000010063 */
[----:B------:R-:W-:-:S03]  /*1ad0*/  @P3 PRMT R86, RZ, 0x5410, R73 ;  /* 0x00005410ff563816 */ /* 0x000fc60000000049 */
[----:B------:R-:W-:-:S04]  /*1ae0*/  FADD.FTZ R87, R128, -R87 ;  /* 0x8000005780577221 */ /* 0x000fc80000010000 */
[----:B------:R-:W-:-:S04]  /*1af0*/  FMUL.FTZ R87, R4, R87 ;  /* 0x0000005704577220 */ /* 0x000fc80000410000 */
[----:B------:R-:W-:Y:S02]  /*1b00*/  @P3 FADD.FTZ R87, R87, R86 ;  /* 0x0000005657573221 */ /* 0x000fe40000010000 */
.L_x_2294:
[----:B------:R-:W-:Y:S05]  /*1b10*/  BSYNC B1 ;  /* 0x0000000000017941 */ /* 0x000fea0003800000 */
.L_x_2292:
        /* <DEDUP_REMOVED lines=11> */
.L_x_2296:
[----:B------:R-:W-:Y:S01]  /*1bd0*/  FFMA.FTZ R87, R85, R130, R99 ;  /* 0x0000008255577223 */ /* 0x000fe20000010063 */
[----:B------:R-:W-:-:S03]  /*1be0*/  @P3 PRMT R86, RZ, 0x7610, R73 ;  /* 0x00007610ff563816 */ /* 0x000fc60000000049 */
[----:B------:R-:W-:-:S04]  /*1bf0*/  FADD.FTZ R87, R138, -R87 ;  /* 0x800000578a577221 */ /* 0x000fc80000010000 */
[----:B------:R-:W-:-:S04]  /*1c00*/  FMUL.FTZ R87, R4, R87 ;  /* 0x0000005704577220 */ /* 0x000fc80000410000 */
[----:B------:R-:W-:Y:S02]  /*1c10*/  @P3 FADD.FTZ R87, R87, R86 ;  /* 0x0000005657573221 */ /* 0x000fe40000010000 */
.L_x_2297:
[----:B------:R-:W-:Y:S05]  /*1c20*/  BSYNC B1 ;  /* 0x0000000000017941 */ /* 0x000fea0003800000 */
.L_x_2295:
        /* <DEDUP_REMOVED lines=11> */
.L_x_2299:
[----:B------:R-:W-:Y:S01]  /*1ce0*/  FFMA.FTZ R87, R153, R130, R99 ;  /* 0x0000008299577223 */ /* 0x000fe20000010063 */
[----:B------:R-:W-:-:S03]  /*1cf0*/  @P3 PRMT R86, RZ, 0x5410, R74 ;  /* 0x00005410ff563816 */ /* 0x000fc6000000004a */
[----:B------:R-:W-:-:S04]  /*1d00*/  FADD.FTZ R87, R144, -R87 ;  /* 0x8000005790577221 */ /* 0x000fc80000010000 */
[----:B------:R-:W-:-:S04]  /*1d10*/  FMUL.FTZ R87, R4, R87 ;  /* 0x0000005704577220 */ /* 0x000fc80000410000 */
[----:B------:R-:W-:Y:S02]  /*1d20*/  @P3 FADD.FTZ R87, R87, R86 ;  /* 0x0000005657573221 */ /* 0x000fe40000010000 */
.L_x_2300:
[----:B------:R-:W-:Y:S05]  /*1d30*/  BSYNC B1 ;  /* 0x0000000000017941 */ /* 0x000fea0003800000 */
.L_x_2298:
        /* <DEDUP_REMOVED lines=11> */
.L_x_2302:
[----:B------:R-:W-:Y:S01]  /*1df0*/  FFMA.FTZ R87, R155, R130, R99 ;  /* 0x000000829b577223 */ /* 0x000fe20000010063 */
[----:B------:R-:W-:-:S03]  /*1e00*/  @P3 PRMT R86, RZ, 0x7610, R74 ;  /* 0x00007610ff563816 */ /* 0x000fc6000000004a */
[----:B------:R-:W-:-:S04]  /*1e10*/  FADD.FTZ R87, R14, -R87 ;  /* 0x800000570e577221 */ /* 0x000fc80000010000 */
[----:B------:R-:W-:-:S04]  /*1e20*/  FMUL.FTZ R87, R4, R87 ;  /* 0x0000005704577220 */ /* 0x000fc80000410000 */
[----:B------:R-:W-:Y:S02]  /*1e30*/  @P3 FADD.FTZ R87, R87, R86 ;  /* 0x0000005657573221 */ /* 0x000fe40000010000 */
.L_x_2303:
[----:B------:R-:W-:Y:S05]  /*1e40*/  BSYNC B1 ;  /* 0x0000000000017941 */ /* 0x000fea0003800000 */
.L_x_2301:
        /* <DEDUP_REMOVED lines=11> */
.L_x_2305:
[----:B------:R-:W-:Y:S01]  /*1f00*/  FFMA.FTZ R87, R129, R130, R99 ;  /* 0x0000008281577223 */ /* 0x000fe20000010063 */
[----:B------:R-:W-:-:S03]  /*1f10*/  @P3 PRMT R86, RZ, 0x5410, R75 ;  /* 0x00005410ff563816 */ /* 0x000fc6000000004b */
[----:B------:R-:W-:-:S04]  /*1f20*/  FADD.FTZ R87, R146, -R87 ;  /* 0x8000005792577221 */ /* 0x000fc80000010000 */
[----:B------:R-:W-:-:S04]  /*1f30*/  FMUL.FTZ R87, R4, R87 ;  /* 0x0000005704577220 */ /* 0x000fc80000410000 */
[----:B------:R-:W-:Y:S02]  /*1f40*/  @P3 FADD.FTZ R87, R87, R86 ;  /* 0x0000005657573221 */ /* 0x000fe40000010000 */
.L_x_2306:
[----:B------:R-:W-:Y:S05]  /*1f50*/  BSYNC B1 ;  /* 0x0000000000017941 */ /* 0x000fea0003800000 */
.L_x_2304:
[----:B------:R-:W-:Y:S01]  /*1f60*/  @P2 FMUL.FTZ R86, R87, c[0x0][0x1ec] ;  /* 0x00007b0057562a20 */ /* 0x000fe20000410000 */
[----:B------:R-:W-:Y:S01]  /*1f70*/  @P0 F2FP.BF16.PACK_AB R87, RZ, R87 ;  /* 0x00000057ff57023e */ /* 0x000fe200000010ff */
[----:B------:R-:W-:Y:S03]  /*1f80*/  BSSY B1, `(.L_x_2307) ;  /* 0x000000e000017945 */ /* 0x000fe60003800000 */
[----:B------:R-:W-:Y:S02]  /*1f90*/  @P2 F2FP.BF16.PACK_AB R86, RZ, R86 ;  /* 0x00000056ff56223e */ /* 0x000fe400000010ff */
[----:B------:R-:W-:Y:S02]  /*1fa0*/  @P0 PRMT R115, R87, 0x7610, R115 ;  /* 0x0000761057730816 */ /* 0x000fe40000000073 */
[----:B------:R-:W-:Y:S01]  /*1fb0*/  @P2 PRMT R127, R86, 0x7610, R127 ;  /* 0x00007610567f2816 */ /* 0x000fe2000000007f */
[----:B------:R-:W-:Y:S05]  /*1fc0*/  @P1 BRA `(.L_x_2308) ;  /* 0x0000004000001947 */ /* 0x000fea0003800000 */
[----:B0-----:R-:W-:Y:S01]  /*1fd0*/  MOV R92, RZ ;  /* 0x000000ff005c7202 */ /* 0x001fe20000000f00 */
[----:B------:R-:W-:Y:S05]  /*1fe0*/  @!P3 BRA `(.L_x_2309) ;  /* 0x000000700000b947 */ /* 0x000fea0003800000 */
[----:B------:R-:W-:Y:S01]  /*1ff0*/  PRMT R92, RZ, 0x7610, R75 ;  /* 0x00007610ff5c7816 */ /* 0x000fe2000000004b */
[----:B------:R-:W-:Y:S05]  /*2000*/  BRA `(.L_x_2309) ;  /* 0x0000005000007947 */ /* 0x000fea0003800000 */
.L_x_2308:
[----:B------:R-:W-:-:S04]  /*2010*/  FFMA.FTZ R87, R157, R130, R99 ;  /* 0x000000829d577223 */ /* 0x000fc80000010063 */
[----:B------:R-:W-:-:S04]  /*2020*/  FADD.FTZ R87, R134, -R87 ;  /* 0x8000005786577221 */ /* 0x000fc80000010000 */
[----:B0-----:R-:W-:Y:S01]  /*2030*/  FMUL.FTZ R92, R4, R87 ;  /* 0x00000057045c7220 */ /* 0x001fe20000410000 */
[----:B------:R-:W-:-:S05]  /*2040*/  @P3 PRMT R87, RZ, 0x7610, R75 ;  /* 0x00007610ff573816 */ /* 0x000fca000000004b */
[----:B------:R-:W-:Y:S02]  /*2050*/  @P3 FADD.FTZ R92, R92, R87 ;  /* 0x000000575c5c3221 */ /* 0x000fe40000010000 */
.L_x_2309:
[----:B------:R-:W-:Y:S05]  /*2060*/  BSYNC B1 ;  /* 0x0000000000017941 */ /* 0x000fea0003800000 */
.L_x_2307:
        /* <DEDUP_REMOVED lines=17> */
.L_x_2311:
[----:B0-----:R-:W-:Y:S01]  /*2180*/  FFMA.FTZ R87, R15, R130, R99 ;  /* 0x000000820f577223 */ /* 0x001fe20000010063 */
[----:B------:R-:W-:-:S03]  /*2190*/  @P3 PRMT R6, RZ, 0x5410, R76 ;  /* 0x00005410ff063816 */ /* 0x000fc6000000004c */
[----:B------:R-:W-:-:S04]  /*21a0*/  FADD.FTZ R87, R148, -R87 ;  /* 0x8000005794577221 */ /* 0x000fc80000010000 */
[----:B------:R-:W-:-:S04]  /*21b0*/  FMUL.FTZ R87, R4, R87 ;  /* 0x0000005704577220 */ /* 0x000fc80000410000 */
[----:B------:R-:W-:Y:S02]  /*21c0*/  @P3 FADD.FTZ R87, R87, R6 ;  /* 0x0000000657573221 */ /* 0x000fe40000010000 */
.L_x_2312:
[----:B------:R-:W-:Y:S05]  /*21d0*/  BSYNC B1 ;  /* 0x0000000000017941 */ /* 0x000fea0003800000 */
.L_x_2310:
        /* <DEDUP_REMOVED lines=11> */
.L_x_2314:
[----:B------:R-:W-:Y:S01]  /*2290*/  FFMA.FTZ R87, R135, R130, R99 ;  /* 0x0000008287577223 */ /* 0x000fe20000010063 */
[----:B------:R-:W-:-:S03]  /*22a0*/  @P3 PRMT R6, RZ, 0x7610, R76 ;  /* 0x00007610ff063816 */ /* 0x000fc6000000004c */
[----:B------:R-:W-:-:S04]  /*22b0*/  FADD.FTZ R87, R150, -R87 ;  /* 0x8000005796577221 */ /* 0x000fc80000010000 */
[----:B------:R-:W-:-:S04]  /*22c0*/  FMUL.FTZ R87, R4, R87 ;  /* 0x0000005704577220 */ /* 0x000fc80000410000 */
[----:B------:R-:W-:Y:S02]  /*22d0*/  @P3 FADD.FTZ R87, R87, R6 ;  /* 0x0000000657573221 */ /* 0x000fe40000010000 */
.L_x_2315:
[----:B------:R-:W-:Y:S05]  /*22e0*/  BSYNC B1 ;  /* 0x0000000000017941 */ /* 0x000fea0003800000 */
.L_x_2313:
        /* <DEDUP_REMOVED lines=11> */
.L_x_2317:
[----:B------:R-:W-:Y:S01]  /*23a0*/  FFMA.FTZ R87, R159, R130, R99 ;  /* 0x000000829f577223 */ /* 0x000fe20000010063 */
[----:B------:R-:W-:-:S03]  /*23b0*/  @P3 PRMT R6, RZ, 0x5410, R77 ;  /* 0x00005410ff063816 */ /* 0x000fc6000000004d */
[----:B------:R-:W-:-:S04]  /*23c0*/  FADD.FTZ R87, R152, -R87 ;  /* 0x8000005798577221 */ /* 0x000fc80000010000 */
[----:B------:R-:W-:-:S04]  /*23d0*/  FMUL.FTZ R87, R4, R87 ;  /* 0x0000005704577220 */ /* 0x000fc80000410000 */
[----:B------:R-:W-:Y:S02]  /*23e0*/  @P3 FADD.FTZ R87, R87, R6 ;  /* 0x0000000657573221 */ /* 0x000fe40000010000 */
.L_x_2318:
[----:B------:R-:W-:Y:S05]  /*23f0*/  BSYNC B1 ;  /* 0x0000000000017941 */ /* 0x000fea0003800000 */
.L_x_2316:
        /* <DEDUP_REMOVED lines=11> */
.L_x_2320:
[----:B------:R-:W-:Y:S01]  /*24b0*/  FFMA.FTZ R87, R97, R130, R99 ;  /* 0x0000008261577223 */ /* 0x000fe20000010063 */
[----:B------:R-:W-:-:S03]  /*24c0*/  @P3 PRMT R6, RZ, 0x7610, R77 ;  /* 0x00007610ff063816 */ /* 0x000fc6000000004d */
[----:B------:R-:W-:-:S04]  /*24d0*/  FADD.FTZ R87, R140, -R87 ;  /* 0x800000578c577221 */ /* 0x000fc80000010000 */
[----:B------:R-:W-:-:S04]  /*24e0*/  FMUL.FTZ R87, R4, R87 ;  /* 0x0000005704577220 */ /* 0x000fc80000410000 */
[----:B------:R-:W-:Y:S02]  /*24f0*/  @P3 FADD.FTZ R87, R87, R6 ;  /* 0x0000000657573221 */ /* 0x000fe40000010000 */
.L_x_2321:
[----:B------:R-:W-:Y:S05]  /*2500*/  BSYNC B1 ;  /* 0x0000000000017941 */ /* 0x000fea0003800000 */
.L_x_2319:
        /* <DEDUP_REMOVED lines=11> */
.L_x_2323:
[----:B------:R-:W-:Y:S01]  /*25c0*/  FFMA.FTZ R87, R161, R130, R99 ;  /* 0x00000082a1577223 */ /* 0x000fe20000010063 */
[----:B------:R-:W-:-:S03]  /*25d0*/  @P3 PRMT R6, RZ, 0x5410, R78 ;  /* 0x00005410ff063816 */ /* 0x000fc6000000004e */
[----:B------:R-:W-:-:S04]  /*25e0*/  FADD.FTZ R87, R154, -R87 ;  /* 0x800000579a577221 */ /* 0x000fc80000010000 */
[----:B------:R-:W-:-:S04]  /*25f0*/  FMUL.FTZ R87, R4, R87 ;  /* 0x0000005704577220 */ /* 0x000fc80000410000 */
[----:B------:R-:W-:Y:S02]  /*2600*/  @P3 FADD.FTZ R87, R87, R6 ;  /* 0x0000000657573221 */ /* 0x000fe40000010000 */
.L_x_2324:
[----:B------:R-:W-:Y:S05]  /*2610*/  BSYNC B1 ;  /* 0x0000000000017941 */ /* 0x000fea0003800000 */
.L_x_2322:
        /* <DEDUP_REMOVED lines=11> */
.L_x_2326:
[----:B------:R-:W-:Y:S01]  /*26d0*/  FFMA.FTZ R87, R163, R130, R99 ;  /* 0x00000082a3577223 */ /* 0x000fe20000010063 */
[----:B------:R-:W-:-:S03]  /*26e0*/  @P3 PRMT R6, RZ, 0x7610, R78 ;  /* 0x00007610ff063816 */ /* 0x000fc6000000004e */
[----:B------:R-:W-:-:S04]  /*26f0*/  FADD.FTZ R87, R94, -R87 ;  /* 0x800000575e577221 */ /* 0x000fc80000010000 */
[----:B------:R-:W-:-:S04]  /*2700*/  FMUL.FTZ R87, R4, R87 ;  /* 0x0000005704577220 */ /* 0x000fc80000410000 */
[----:B------:R-:W-:Y:S02]  /*2710*/  @P3 FADD.FTZ R87, R87, R6 ;  /* 0x0000000657573221 */ /* 0x000fe40000010000 */
.L_x_2327:
[----:B------:R-:W-:Y:S05]  /*2720*/  BSYNC B1 ;  /* 0x0000000000017941 */ /* 0x000fea0003800000 */
.L_x_2325:
        /* <DEDUP_REMOVED lines=11> */
.L_x_2329:
[----:B------:R-:W-:Y:S01]  /*27e0*/  FFMA.FTZ R87, R107, R130, R99 ;  /* 0x000000826b577223 */ /* 0x000fe20000010063 */
[----:B------:R-:W-:-:S03]  /*27f0*/  @P3 PRMT R6, RZ, 0x5410, R79 ;  /* 0x00005410ff063816 */ /* 0x000fc6000000004f */
[----:B------:R-:W-:-:S04]  /*2800*/  FADD.FTZ R87, R156, -R87 ;  /* 0x800000579c577221 */ /* 0x000fc80000010000 */
[----:B------:R-:W-:-:S04]  /*2810*/  FMUL.FTZ R87, R4, R87 ;  /* 0x0000005704577220 */ /* 0x000fc80000410000 */
[----:B------:R-:W-:Y:S02]  /*2820*/  @P3 FADD.FTZ R87, R87, R6 ;  /* 0x0000000657573221 */ /* 0x000fe40000010000 */
.L_x_2330:
[----:B------:R-:W-:Y:S05]  /*2830*/  BSYNC B1 ;  /* 0x0000000000017941 */ /* 0x000fea0003800000 */
.L_x_2328:
        /* <DEDUP_REMOVED lines=11> */
.L_x_2332:
[----:B------:R-:W-:-:S04]  /*28f0*/  FFMA.FTZ R87, R165, R130, R99 ;  /* 0x00000082a5577223 */ /* 0x000fc80000010063 */
[----:B------:R-:W-:-:S04]  /*2900*/  FADD.FTZ R87, R142, -R87 ;  /* 0x800000578e577221 */ /* 0x000fc80000010000 */
[----:B------:R-:W-:Y:S01]  /*2910*/  FMUL.FTZ R6, R4, R87 ;  /* 0x0000005704067220 */ /* 0x000fe20000410000 */
[----:B------:R-:W-:-:S05]  /*2920*/  @P3 PRMT R87, RZ, 0x7610, R79 ;  /* 0x00007610ff573816 */ /* 0x000fca000000004f */
[----:B------:R-:W-:Y:S02]  /*2930*/  @P3 FADD.FTZ R6, R6, R87 ;  /* 0x0000005706063221 */ /* 0x000fe40000010000 */
.L_x_2333:
[----:B------:R-:W-:Y:S05]  /*2940*/  BSYNC B1 ;  /* 0x0000000000017941 */ /* 0x000fea0003800000 */
.L_x_2331:
[----:B------:R-:W-:Y:S01]  /*2950*/  @P0 MOV R86, 0x10 ;  /* 0x0000001000560802 */ /* 0x000fe20000000f00 */
[----:B------:R-:W-:Y:S01]  /*2960*/  BSSY B1, `(.L_x_2334) ;  /* 0x0000016000017945 */ /* 0x000fe20003800000 */
[----:B------:R-:W-:Y:S01]  /*2970*/  @P0 F2FP.BF16.PACK_AB R92, RZ, R6 ;  /* 0x00000006ff5c023e */ /* 0x000fe200000010ff */
[----:B------:R-:W-:Y:S02]  /*2980*/  @P2 FMUL.FTZ R6, R6, c[0x0][0x1ec] ;  /* 0x00007b0006062a20 */ /* 0x000fe40000410000 */
[----:B------:R-:W-:Y:S01]  /*2990*/  @P0 IMAD.WIDE.U32 R86, R7, R86, c[0x0][0x258] ;  /* 0x0000960007560625 */ /* 0x000fe200078e0056 */
[----:B------:R-:W-:Y:S02]  /*29a0*/  @P0 PRMT R115, R115, 0x5410, R92 ;  /* 0x0000541073730816 */ /* 0x000fe4000000005c */
[----:B------:R-:W-:Y:S02]  /*29b0*/  @P2 IADD3 R7, R5, 0x20, RZ ;  /* 0x0000002005072810 */ /* 0x000fe40007ffe0ff */
[----:B------:R-:W-:Y:S01]  /*29c0*/  @P2 MOV R92, 0x10 ;  /* 0x00000010005c2802 */ /* 0x000fe20000000f00 */
[----:B------:R0:W-:Y:S02]  /*29d0*/  @P0 STG.E.128 [R86.64], R112 ;  /* 0x0000007056000986 */ /* 0x0001e4000c101d04 */
[----:B0-----:R-:W-:-:S02]  /*29e0*/  @P2 F2FP.BF16.PACK_AB R87, RZ, R6 ;  /* 0x00000006ff57223e */ /* 0x001fc400000010ff */
[----:B------:R-:W-:Y:S02]  /*29f0*/  @P2 IMAD.WIDE.U32 R6, R7, R92, c[0x0][0x248] ;  /* 0x0000920007062625 */ /* 0x000fe400078e005c */
[----:B------:R-:W-:-:S05]  /*2a00*/  @P2 PRMT R127, R127, 0x5410, R87 ;  /* 0x000054107f7f2816 */ /* 0x000fca0000000057 */
[----:B------:R0:W-:Y:S01]  /*2a10*/  @P2 STG.E.128 [R6.64], R124 ;  /* 0x0000007c06002986 */ /* 0x0001e2000c101d04 */
[----:B------:R-:W-:Y:S05]  /*2a20*/  @P1 BRA `(.L_x_2335) ;  /* 0x0000004000001947 */ /* 0x000fea0003800000 */
[----:B0-----:R-:W-:Y:S01]  /*2a30*/  HFMA2.MMA R7, -RZ, RZ, 0, 0 ;  /* 0x00000000ff077435 */ /* 0x001fe200000001ff */
[----:B------:R-:W-:Y:S05]  /*2a40*/  @!P3 BRA `(.L_x_2336) ;  /* 0x000000700000b947 */ /* 0x000fea0003800000 */
[----:B------:R-:W-:Y:S01]  /*2a50*/  PRMT R7, RZ, 0x5410, R80 ;  /* 0x00005410ff077816 */ /* 0x000fe20000000050 */
[----:B------:R-:W-:Y:S05]  /*2a60*/  BRA `(.L_x_2336) ;  /* 0x0000005000007947 */ /* 0x000fea0003800000 */
.L_x_2335:
[----:B0-----:R-:W-:Y:S01]  /*2a70*/  FFMA.FTZ R7, R95, R130, R99 ;  /* 0x000000825f077223 */ /* 0x001fe20000010063 */
[----:B------:R-:W-:-:S03]  /*2a80*/  @P3 PRMT R6, RZ, 0x5410, R80 ;  /* 0x00005410ff063816 */ /* 0x000fc60000000050 */
[----:B------:R-:W-:-:S04]  /*2a90*/  FADD.FTZ R7, R10, -R7 ;  /* 0x800000070a077221 */ /* 0x000fc80000010000 */
[----:B------:R-:W-:-:S04]  /*2aa0*/  FMUL.FTZ R7, R4, R7 ;  /* 0x0000000704077220 */ /* 0x000fc80000410000 */
[----:B------:R-:W-:Y:S02]  /*2ab0*/  @P3 FADD.FTZ R7, R7, R6 ;  /* 0x0000000607073221 */ /* 0x000fe40000010000 */
.L_x_2336:
[----:B------:R-:W-:Y:S05]  /*2ac0*/  BSYNC B1 ;  /* 0x0000000000017941 */ /* 0x000fea0003800000 */
.L_x_2334:
        /* <DEDUP_REMOVED lines=11> */
.L_x_2338:
[----:B------:R-:W-:Y:S01]  /*2b80*/  FFMA.FTZ R7, R143, R130, R99 ;  /* 0x000000828f077223 */ /* 0x000fe20000010063 */
[----:B------:R-:W-:-:S03]  /*2b90*/  @P3 PRMT R6, RZ, 0x7610, R80 ;  /* 0x00007610ff063816 */ /* 0x000fc60000000050 */
[----:B------:R-:W-:-:S04]  /*2ba0*/  FADD.FTZ R7, R104, -R7 ;  /* 0x8000000768077221 */ /* 0x000fc80000010000 */
[----:B------:R-:W-:-:S04]  /*2bb0*/  FMUL.FTZ R7, R4, R7 ;  /* 0x0000000704077220 */ /* 0x000fc80000410000 */
[----:B------:R-:W-:Y:S02]  /*2bc0*/  @P3 FADD.FTZ R7, R7, R6 ;  /* 0x0000000607073221 */ /* 0x000fe40000010000 */
.L_x_2339:
[----:B------:R-:W-:Y:S05]  /*2bd0*/  BSYNC B1 ;  /* 0x0000000000017941 */ /* 0x000fea0003800000 */
.L_x_2337:
        /* <DEDUP_REMOVED lines=11> */
.L_x_2341:
[----:B------:R-:W-:-:S04]  /*2c90*/  FFMA.FTZ R6, R108, R130, R99 ;  /* 0x000000826c067223 */ /* 0x000fc80000010063 */
[----:B------:R-:W-:Y:S01]  /*2ca0*/  FADD.FTZ R7, R13, -R6 ;  /* 0x800000060d077221 */ /* 0x000fe20000010000 */
[----:B------:R-:W-:-:S03]  /*2cb0*/  @P3 PRMT R6, RZ, 0x5410, R81 ;  /* 0x00005410ff063816 */ /* 0x000fc60000000051 */
[----:B------:R-:W-:-:S04]  /*2cc0*/  FMUL.FTZ R7, R4, R7 ;  /* 0x0000000704077220 */ /* 0x000fc80000410000 */
[----:B------:R-:W-:Y:S02]  /*2cd0*/  @P3 FADD.FTZ R7, R7, R6 ;  /* 0x0000000607073221 */ /* 0x000fe40000010000 */
.L_x_2342:
[----:B------:R-:W-:Y:S05]  /*2ce0*/  BSYNC B1 ;  /* 0x0000000000017941 */ /* 0x000fea0003800000 */
.L_x_2340:
        /* <DEDUP_REMOVED lines=11> */
.L_x_2344:
[----:B------:R-:W-:Y:S01]  /*2da0*/  FFMA.FTZ R7, R109, R130, R99 ;  /* 0x000000826d077223 */ /* 0x000fe20000010063 */
[----:B------:R-:W-:-:S03]  /*2db0*/  @P3 PRMT R6, RZ, 0x7610, R81 ;  /* 0x00007610ff063816 */ /* 0x000fc60000000051 */
[----:B------:R-:W-:-:S04]  /*2dc0*/  FADD.FTZ R7, R84, -R7 ;  /* 0x8000000754077221 */ /* 0x000fc80000010000 */
[----:B------:R-:W-:-:S04]  /*2dd0*/  FMUL.FTZ R7, R4, R7 ;  /* 0x0000000704077220 */ /* 0x000fc80000410000 */
[----:B------:R-:W-:Y:S02]  /*2de0*/  @P3 FADD.FTZ R7, R7, R6 ;  /* 0x0000000607073221 */ /* 0x000fe40000010000 */
.L_x_2345:
[----:B------:R-:W-:Y:S05]  /*2df0*/  BSYNC B1 ;  /* 0x0000000000017941 */ /* 0x000fea0003800000 */
.L_x_2343:
        /* <DEDUP_REMOVED lines=11> */
.L_x_2347:
[----:B------:R-:W-:Y:S01]  /*2eb0*/  FFMA.FTZ R7, R11, R130, R99 ;  /* 0x000000820b077223 */ /* 0x000fe20000010063 */
[----:B------:R-:W-:-:S03]  /*2ec0*/  @P3 PRMT R6, RZ, 0x5410, R82 ;  /* 0x00005410ff063816 */ /* 0x000fc60000000052 */
[----:B------:R-:W-:-:S04]  /*2ed0*/  FADD.FTZ R7, R158, -R7 ;  /* 0x800000079e077221 */ /* 0x000fc80000010000 */
[----:B------:R-:W-:-:S04]  /*2ee0*/  FMUL.FTZ R7, R4, R7 ;  /* 0x0000000704077220 */ /* 0x000fc80000410000 */
[----:B------:R-:W-:Y:S02]  /*2ef0*/  @P3 FADD.FTZ R7, R7, R6 ;  /* 0x0000000607073221 */ /* 0x000fe40000010000 */
.L_x_2348:
[----:B------:R-:W-:Y:S05]  /*2f00*/  BSYNC B1 ;  /* 0x0000000000017941 */ /* 0x000fea0003800000 */
.L_x_2346:
        /* <DEDUP_REMOVED lines=11> */
.L_x_2350:
[----:B------:R-:W-:Y:S01]  /*2fc0*/  FFMA.FTZ R7, R145, R130, R99 ;  /* 0x0000008291077223 */ /* 0x000fe20000010063 */
[----:B------:R-:W-:-:S03]  /*2fd0*/  @P3 PRMT R6, RZ, 0x7610, R82 ;  /* 0x00007610ff063816 */ /* 0x000fc60000000052 */
[----:B------:R-:W-:-:S04]  /*2fe0*/  FADD.FTZ R7, R106, -R7 ;  /* 0x800000076a077221 */ /* 0x000fc80000010000 */
[----:B------:R-:W-:-:S04]  /*2ff0*/  FMUL.FTZ R7, R4, R7 ;  /* 0x0000000704077220 */ /* 0x000fc80000410000 */
[----:B------:R-:W-:Y:S02]  /*3000*/  @P3 FADD.FTZ R7, R7, R6 ;  /* 0x0000000607073221 */ /* 0x000fe40000010000 */
.L_x_2351:
[----:B------:R-:W-:Y:S05]  /*3010*/  BSYNC B1 ;  /* 0x0000000000017941 */ /* 0x000fea0003800000 */
.L_x_2349:
        /* <DEDUP_REMOVED lines=11> */
.L_x_2353:
[----:B------:R-:W-:Y:S01]  /*30d0*/  FFMA.FTZ R7, R147, R130, R99 ;  /* 0x0000008293077223 */ /* 0x000fe20000010063 */
[----:B------:R-:W-:-:S03]  /*30e0*/  @P3 PRMT R6, RZ, 0x5410, R83 ;  /* 0x00005410ff063816 */ /* 0x000fc60000000053 */
[----:B------:R-:W-:-:S04]  /*30f0*/  FADD.FTZ R7, R96, -R7 ;  /* 0x8000000760077221 */ /* 0x000fc80000010000 */
[----:B------:R-:W-:-:S04]  /*3100*/  FMUL.FTZ R7, R4, R7 ;  /* 0x0000000704077220 */ /* 0x000fc80000410000 */
[----:B------:R-:W-:Y:S02]  /*3110*/  @P3 FADD.FTZ R7, R7, R6 ;  /* 0x0000000607073221 */ /* 0x000fe40000010000 */
.L_x_2354:
[----:B------:R-:W-:Y:S05]  /*3120*/  BSYNC B1 ;  /* 0x0000000000017941 */ /* 0x000fea0003800000 */
.L_x_2352:
        /* <DEDUP_REMOVED lines=11> */
.L_x_2356:
[----:B------:R-:W-:Y:S01]  /*31e0*/  FFMA.FTZ R99, R111, R130, R99 ;  /* 0x000000826f637223 */ /* 0x000fe20000010063 */
[----:B------:R-:W-:-:S03]  /*31f0*/  @P3 PRMT R7, RZ, 0x7610, R83 ;  /* 0x00007610ff073816 */ /* 0x000fc60000000053 */
[----:B------:R-:W-:-:S04]  /*3200*/  FADD.FTZ R99, R98, -R99 ;  /* 0x8000006362637221 */ /* 0x000fc80000010000 */
[----:B------:R-:W-:-:S04]  /*3210*/  FMUL.FTZ R4, R4, R99 ;  /* 0x0000006304047220 */ /* 0x000fc80000410000 */
[----:B------:R-:W-:Y:S02]  /*3220*/  @P3 FADD.FTZ R4, R4, R7 ;  /* 0x0000000704043221 */ /* 0x000fe40000010000 */
.L_x_2357:
[----:B------:R-:W-:Y:S05]  /*3230*/  BSYNC B1 ;  /* 0x0000000000017941 */ /* 0x000fea0003800000 */
.L_x_2355:
[----:B------:R-:W-:Y:S01]  /*3240*/  @P2 IADD3 R87, R5, 0x40, RZ ;  /* 0x0000004005572810 */ /* 0x000fe20007ffe0ff */
[----:B------:R-:W-:Y:S01]  /*3250*/  @P2 FMUL.FTZ R5, R4, c[0x0][0x1ec] ;  /* 0x00007b0004052a20 */ /* 0x000fe20000410000 */
[----:B------:R-:W-:Y:S02]  /*3260*/  @P0 MOV R7, 0x10 ;  /* 0x0000001000070802 */ /* 0x000fe40000000f00 */
[----:B------:R-:W-:Y:S02]  /*3270*/  @P2 MOV R92, 0x10 ;  /* 0x00000010005c2802 */ /* 0x000fe40000000f00 */
[----:B------:R-:W-:Y:S01]  /*3280*/  @P0 F2FP.BF16.PACK_AB R86, RZ, R4 ;  /* 0x00000004ff56023e */ /* 0x000fe200000010ff */
[----:B------:R-:W-:Y:S01]  /*3290*/  @P0 IMAD.WIDE.U32 R6, R8, R7, c[0x0][0x258] ;  /* 0x0000960008060625 */ /* 0x000fe200078e0007 */
[----:B------:R-:W-:Y:S02]  /*32a0*/  @P2 F2FP.BF16.PACK_AB R8, RZ, R5 ;  /* 0x00000005ff08223e */ /* 0x000fe400000010ff */
[----:B------:R-:W-:Y:S01]  /*32b0*/  @P0 PRMT R115, R115, 0x5410, R86 ;  /* 0x0000541073730816 */ /* 0x000fe20000000056 */
[----:B------:R-:W-:Y:S01]  /*32c0*/  @P2 IMAD.WIDE.U32 R4, R87, R92, c[0x0][0x248] ;  /* 0x0000920057042625 */ /* 0x000fe200078e005c */
[----:B------:R-:W-:-:S02]  /*32d0*/  @P2 PRMT R127, R127, 0x5410, R8 ;  /* 0x000054107f7f2816 */ /* 0x000fc40000000008 */
[----:B------:R-:W-:Y:S01]  /*32e0*/  MOV R87, c[0x0][0x160] ;  /* 0x0000580000577a02 */ /* 0x000fe20000000f00 */
[----:B------:R0:W-:Y:S03]  /*32f0*/  @P0 STG.E.128 [R6.64], R112 ;  /* 0x0000007006000986 */ /* 0x0001e6000c101d04 */
[----:B------:R-:W-:Y:S01]  /*3300*/  LEA R2, R87, R2, 0x2 ;  /* 0x0000000257027211 */ /* 0x000fe200078e10ff */
[----:B------:R0:W-:Y:S03]  /*3310*/  @P2 STG.E.128 [R4.64], R124 ;  /* 0x0000007c04002986 */ /* 0x0001e6000c101d04 */
[----:B------:R-:W-:-:S13]  /*3320*/  ISETP.GE.AND P0, PT, R2, c[0x0][0x164], PT ;  /* 0x0000590002007a0c */ /* 0x000fda0003f06270 */
[----:B0-----:R-:W-:Y:S01]  /*3330*/  @P0 CALL.REL.NOINC `(.L_x_2280) ;  /* 0x0000001000000944 */ /* 0x001fe20003c00000 */
[----:B------:R-:W-:Y:S05]  /*3340*/  BRA `(.L_x_2358) ;  /* 0xffffd10000007947 */ /* 0x000fea000383ffff */
.L_x_2280:
[----:B------:R-:W-:Y:S05]  /*3350*/  BSYNC B0 ;  /* 0x0000000000007941 */ /* 0x000fea0003800000 */
.L_x_2278:
[----:B------:R-:W-:Y:S01]  /*3360*/  SHF.R.U32.HI R2, RZ, 0x5, R0 ;  /* 0x00000005ff027819 */ /* 0x000fe20000011600 */
[----:B------:R-:W-:Y:S01]  /*3370*/  WARPSYNC 0xffffffff ;  /* 0xffffffff00007948 */ /* 0x000fe20003800000 */
[----:B------:R-:W-:-:S05]  /*3380*/  LOP3.LUT R3, R0, 0x1f, RZ, 0xc0, !PT ;  /* 0x0000001f00037812 */ /* 0x000fca00078ec0ff */
[----:B------:R-:W-:-:S05]  /*3390*/  IMAD R2, R2, 0x60, R3 ;  /* 0x0000006002027824 */ /* 0x000fca00078e0203 */
[----:B------:R-:W-:-:S05]  /*33a0*/  SHF.L.U32 R2, R2, 0x5, RZ ;  /* 0x0000000502027819 */ /* 0x000fca00000006ff */
[----:B------:R-:W-:Y:S04]  /*33b0*/  STS.128 [R2], R40 ;  /* 0x0000002802007388 */ /* 0x000fe80000000c00 */
[----:B------:R0:W-:Y:S04]  /*33c0*/  STS.128 [R2+0x10], R36 ;  /* 0x0000102402007388 */ /* 0x0001e80000000c00 */
[----:B------:R-:W-:Y:S04]  /*33d0*/  STS.128 [R2+0x400], R32 ;  /* 0x0004002002007388 */ /* 0x000fe80000000c00 */
[----:B------:R-:W-:Y:S04]  /*33e0*/  STS.128 [R2+0x410], R24 ;  /* 0x0004101802007388 */ /* 0x000fe80000000c00 */
[----:B------:R-:W-:Y:S04]  /*33f0*/  STS.128 [R2+0x800], R20 ;  /* 0x0008001402007388 */ /* 0x000fe80000000c00 */
        /* <DEDUP_REMOVED lines=22> */
[----:B------:R-:W3:Y:S01]  /*3560*/  LDS R21, [R0.X4+0x2600] ;  /* 0x0026000000157984 */ /* 0x000ee20000004800 */
        /* <DEDUP_REMOVED lines=17> */
[----:B---3--:R-:W-:Y:S02]  /*3680*/  FADD.FTZ R21, R4, R21 ;  /* 0x0000001504157221 */ /* 0x008fe40000010000 */
[----:B0-----:R-:W-:-:S02]  /*3690*/  FADD.FTZ R3, R3, R10 ;  /* 0x0000000a03037221 */ /* 0x001fc40000010000 */
[----:B----4-:R-:W-:Y:S02]  /*36a0*/  FADD.FTZ R8, R8, R9 ;  /* 0x0000000908087221 */ /* 0x010fe40000010000 */
[----:B------:R-:W-:Y:S02]  /*36b0*/  FADD.FTZ R9, R3, R20 ;  /* 0x0000001403097221 */ /* 0x000fe40000010000 */
[----:B------:R-:W-:Y:S02]  /*36c0*/  FADD.FTZ R8, R8, R15 ;  /* 0x0000000f08087221 */ /* 0x000fe40000010000 */
[----:B-----5:R-:W-:Y:S02]  /*36d0*/  FADD.FTZ R5, R5, R12 ;  /* 0x0000000c05057221 */ /* 0x020fe40000010000 */
[----:B------:R-:W-:Y:S02]  /*36e0*/  FADD.FTZ R6, R6, R11 ;  /* 0x0000000b06067221 */ /* 0x000fe40000010000 */
[----:B------:R-:W-:Y:S01]  /*36f0*/  IMAD R3, R36, c[0x0][0x168], RZ ;  /* 0x00005a0024037a24 */ /* 0x000fe200078e02ff */
[----:B------:R-:W-:Y:S01]  /*3700*/  STS.128 [R2], R116 ;  /* 0x0000007402007388 */ /* 0x000fe20000000c00 */
[----:B------:R-:W-:-:S03]  /*3710*/  FADD.FTZ R7, R7, R14 ;  /* 0x0000000e07077221 */ /* 0x000fc60000010000 */
[----:B------:R-:W-:Y:S01]  /*3720*/  IADD3 R4, P0, R3, R0, RZ ;  /* 0x0000000003047210 */ /* 0x000fe20007f1e0ff */
[----:B------:R-:W-:Y:S01]  /*3730*/  STS.128 [R2+0x10], R120 ;  /* 0x0000107802007388 */ /* 0x000fe20000000c00 */
[----:B-1----:R-:W-:Y:S02]  /*3740*/  FADD.FTZ R23, R6, R23 ;  /* 0x0000001706177221 */ /* 0x002fe40000010000 */
[----:B------:R-:W-:Y:S01]  /*3750*/  IADD3.X R3, RZ, RZ, RZ, P0, !PT ;  /* 0x000000ffff037210 */ /* 0x000fe200007fe4ff */
[----:B------:R-:W-:Y:S01]  /*3760*/  STS.128 [R2+0x400], R88 ;  /* 0x0004005802007388 */ /* 0x000fe20000000c00 */
[----:B------:R-:W-:Y:S02]  /*3770*/  FADD.FTZ R11, R5, R22 ;  /* 0x00000016050b7221 */ /* 0x000fe40000010000 */
[----:B--2---:R-:W-:Y:S01]  /*3780*/  FADD.FTZ R7, R7, R24 ;  /* 0x0000001807077221 */ /* 0x004fe20000010000 */
        /* <DEDUP_REMOVED lines=72> */
.L_x_2284:
[----:B0-----:R-:W-:Y:S01]  /*3c10*/  HFMA2.MMA R131, -RZ, RZ, 0, 5.9604644775390625e-08 ;  /* 0x00000001ff837435 */ /* 0x001fe200000001ff */
[----:B------:R-:W-:-:S02]  /*3c20*/  MOV R132, R92 ;  /* 0x0000005c00847202 */ /* 0x000fc40000000f00 */
[----:B------:R-:W-:Y:S02]  /*3c30*/  MOV R105, 0x1f ;  /* 0x0000001f00697802 */ /* 0x000fe40000000f00 */
[----:B------:R-:W-:Y:S02]  /*3c40*/  MOV R130, 0xffffffff ;  /* 0xffffffff00827802 */ /* 0x000fe40000000f00 */
[----:B------:R-:W-:Y:S02]  /*3c50*/  MOV R86, 0x3c70 ;  /* 0x00003c7000567802 */ /* 0x000fe40000000f00 */
[----:B-----5:R-:W-:Y:S05]  /*3c60*/  CALL.REL.NOINC `($__internal_43_$__cuda_sm70_shflsync_bfly_p) ;  /* 0x0000046000007944 */ /* 0x020fea0003c00000 */
[----:B-1----:R-:W-:Y:S01]  /*3c70*/  MOV R99, R130 ;  /* 0x0000008200637202 */ /* 0x002fe20000000f00 */
[----:B0-----:R-:W-:Y:S05]  /*3c80*/  BRA `(.L_x_2359) ;  /* 0xffffd91000007947 */ /* 0x001fea000383ffff */
.L_x_2285:
[----:B0-----:R-:W-:Y:S01]  /*3c90*/  HFMA2.MMA R131, -RZ, RZ, 0, 5.9604644775390625e-08 ;  /* 0x00000001ff837435 */ /* 0x001fe200000001ff */
[----:B------:R-:W-:Y:S02]  /*3ca0*/  MOV R132, R93 ;  /* 0x0000005d00847202 */ /* 0x000fe40000000f00 */
[----:B------:R-:W-:Y:S02]  /*3cb0*/  MOV R105, 0x1f ;  /* 0x0000001f00697802 */ /* 0x000fe40000000f00 */
[----:B------:R-:W-:-:S02]  /*3cc0*/  MOV R130, 0xffffffff ;  /* 0xffffffff00827802 */ /* 0x000fc40000000f00 */
[----:B------:R-:W-:Y:S02]  /*3cd0*/  MOV R86, 0x3cf0 ;  /* 0x00003cf000567802 */ /* 0x000fe40000000f00 */
[----:B-12--5:R-:W-:Y:S05]  /*3ce0*/  CALL.REL.NOINC `($__internal_43_$__cuda_sm70_shflsync_bfly_p) ;  /* 0x000003e000007944 */ /* 0x026fea0003c00000 */
[----:B------:R-:W-:Y:S01]  /*3cf0*/  FADD.FTZ R99, R99, R92 ;  /* 0x0000005c63637221 */ /* 0x000fe20000010000 */
[----:B0-----:R-:W-:Y:S01]  /*3d00*/  HFMA2.MMA R131, -RZ, RZ, 0, 1.1920928955078125e-07 ;  /* 0x00000002ff837435 */ /* 0x001fe200000001ff */
[----:B-1----:R-:W-:Y:S01]  /*3d10*/  FADD.FTZ R93, R93, R130 ;  /* 0x000000825d5d7221 */ /* 0x002fe20000010000 */
[----:B------:R-:W-:Y:S02]  /*3d20*/  MOV R105, 0x1f ;  /* 0x0000001f00697802 */ /* 0x000fe40000000f00 */
[----:B------:R-:W-:Y:S02]  /*3d30*/  MOV R130, 0xffffffff ;  /* 0xffffffff00827802 */ /* 0x000fe40000000f00 */
[----:B------:R-:W-:Y:S02]  /*3d40*/  MOV R132, R99 ;  /* 0x0000006300847202 */ /* 0x000fe40000000f00 */
[----:B------:R-:W-:Y:S02]  /*3d50*/  MOV R86, 0x3d70 ;  /* 0x00003d7000567802 */ /* 0x000fe40000000f00 */
[----:B------:R-:W-:Y:S05]  /*3d60*/  CALL.REL.NOINC `($__internal_43_$__cuda_sm70_shflsync_bfly_p) ;  /* 0x0000036000007944 */ /* 0x000fea0003c00000 */
[----:B0-----:R-:W-:Y:S01]  /*3d70*/  HFMA2.MMA R131, -RZ, RZ, 0, 1.1920928955078125e-07 ;  /* 0x00000002ff837435 */ /* 0x001fe200000001ff */
[----:B-1----:R-:W-:-:S02]  /*3d80*/  MOV R92, R130 ;  /* 0x00000082005c7202 */ /* 0x002fc40000000f00 */
[----:B------:R-:W-:Y:S02]  /*3d90*/  MOV R132, R93 ;  /* 0x0000005d00847202 */ /* 0x000fe40000000f00 */
[----:B------:R-:W-:Y:S02]  /*3da0*/  MOV R105, 0x1f ;  /* 0x0000001f00697802 */ /* 0x000fe40000000f00 */
[----:B------:R-:W-:Y:S02]  /*3db0*/  MOV R130, 0xffffffff ;  /* 0xffffffff00827802 */ /* 0x000fe40000000f00 */
[----:B------:R-:W-:Y:S02]  /*3dc0*/  MOV R86, 0x3de0 ;  /* 0x00003de000567802 */ /* 0x000fe40000000f00 */
[----:B------:R-:W-:Y:S05]  /*3dd0*/  CALL.REL.NOINC `($__internal_43_$__cuda_sm70_shflsync_bfly_p) ;  /* 0x000002f000007944 */ /* 0x000fea0003c00000 */
[----:B------:R-:W-:Y:S01]  /*3de0*/  FADD.FTZ R99, R92, R99 ;  /* 0x000000635c637221 */ /* 0x000fe20000010000 */
[----:B0-----:R-:W-:Y:S01]  /*3df0*/  HFMA2.MMA R131, -RZ, RZ, 0, 2.384185791015625e-07 ;  /* 0x00000004ff837435 */ /* 0x001fe200000001ff */
[----:B-1----:R-:W-:Y:S01]  /*3e00*/  FADD.FTZ R93, R93, R130 ;  /* 0x000000825d5d7221 */ /* 0x002fe20000010000 */
[----:B------:R-:W-:Y:S02]  /*3e10*/  MOV R105, 0x1f ;  /* 0x0000001f00697802 */ /* 0x000fe40000000f00 */
[----:B------:R-:W-:-:S02]  /*3e20*/  MOV R130, 0xffffffff ;  /* 0xffffffff00827802 */ /* 0x000fc40000000f00 */
[----:B------:R-:W-:Y:S02]  /*3e30*/  MOV R132, R99 ;  /* 0x0000006300847202 */ /* 0x000fe40000000f00 */
[----:B------:R-:W-:Y:S02]  /*3e40*/  MOV R86, 0x3e60 ;  /* 0x00003e6000567802 */ /* 0x000fe40000000f00 */
[----:B------:R-:W-:Y:S05]  /*3e50*/  CALL.REL.NOINC `($__internal_43_$__cuda_sm70_shflsync_bfly_p) ;  /* 0x0000027000007944 */ /* 0x000fea0003c00000 */
[----:B0-----:R-:W-:Y:S01]  /*3e60*/  HFMA2.MMA R131, -RZ, RZ, 0, 2.384185791015625e-07 ;  /* 0x00000004ff837435 */ /* 0x001fe200000001ff */
[----:B-1----:R-:W-:Y:S02]  /*3e70*/  MOV R92, R130 ;  /* 0x00000082005c7202 */ /* 0x002fe40000000f00 */
[----:B------:R-:W-:Y:S02]  /*3e80*/  MOV R132, R93 ;  /* 0x0000005d00847202 */ /* 0x000fe40000000f00 */
[----:B------:R-:W-:Y:S02]  /*3e90*/  MOV R105, 0x1f ;  /* 0x0000001f00697802 */ /* 0x000fe40000000f00 */
[----:B------:R-:W-:Y:S02]  /*3ea0*/  MOV R130, 0xffffffff ;  /* 0xffffffff00827802 */ /* 0x000fe40000000f00 */
[----:B------:R-:W-:-:S02]  /*3eb0*/  MOV R86, 0x3ed0 ;  /* 0x00003ed000567802 */ /* 0x000fc40000000f00 */
[----:B------:R-:W-:Y:S05]  /*3ec0*/  CALL.REL.NOINC `($__internal_43_$__cuda_sm70_shflsync_bfly_p) ;  /* 0x0000020000007944 */ /* 0x000fea0003c00000 */
[----:B------:R-:W-:Y:S01]  /*3ed0*/  FADD.FTZ R99, R92, R99 ;  /* 0x000000635c637221 */ /* 0x000fe20000010000 */
[----:B0-----:R-:W-:Y:S01]  /*3ee0*/  HFMA2.MMA R131, -RZ, RZ, 0, 4.76837158203125e-07 ;  /* 0x00000008ff837435 */ /* 0x001fe200000001ff */
[----:B-1----:R-:W-:Y:S01]  /*3ef0*/  FADD.FTZ R93, R93, R130 ;  /* 0x000000825d5d7221 */ /* 0x002fe20000010000 */
[----:B------:R-:W-:-:S02]  /*3f00*/  MOV R105, 0x1f ;  /* 0x0000001f00697802 */ /* 0x000fc40000000f00 */
[----:B------:R-:W-:Y:S02]  /*3f10*/  MOV R130, 0xffffffff ;  /* 0xffffffff00827802 */ /* 0x000fe40000000f00 */
[----:B------:R-:W-:Y:S02]  /*3f20*/  MOV R132, R99 ;  /* 0x0000006300847202 */ /* 0x000fe40000000f00 */
[----:B------:R-:W-:Y:S02]  /*3f30*/  MOV R86, 0x3f50 ;  /* 0x00003f5000567802 */ /* 0x000fe40000000f00 */
[----:B------:R-:W-:Y:S05]  /*3f40*/  CALL.REL.NOINC `($__internal_43_$__cuda_sm70_shflsync_bfly_p) ;  /* 0x0000018000007944 */ /* 0x000fea0003c00000 */
[----:B0-----:R-:W-:Y:S01]  /*3f50*/  HFMA2.MMA R131, -RZ, RZ, 0, 4.76837158203125e-07 ;  /* 0x00000008ff837435 */ /* 0x001fe200000001ff */
[----:B-1----:R-:W-:Y:S02]  /*3f60*/  MOV R92, R130 ;  /* 0x00000082005c7202 */ /* 0x002fe40000000f00 */
[----:B------:R-:W-:Y:S02]  /*3f70*/  MOV R132, R93 ;  /* 0x0000005d00847202 */ /* 0x000fe40000000f00 */
[----:B------:R-:W-:Y:S02]  /*3f80*/  MOV R105, 0x1f ;  /* 0x0000001f00697802 */ /* 0x000fe40000000f00 */
[----:B------:R-:W-:-:S02]  /*3f90*/  MOV R130, 0xffffffff ;  /* 0xffffffff00827802 */ /* 0x000fc40000000f00 */
[----:B------:R-:W-:Y:S02]  /*3fa0*/  MOV R86, 0x3fc0 ;  /* 0x00003fc000567802 */ /* 0x000fe40000000f00 */
[----:B------:R-:W-:Y:S05]  /*3fb0*/  CALL.REL.NOINC `($__internal_43_$__cuda_sm70_shflsync_bfly_p) ;  /* 0x0000011000007944 */ /* 0x000fea0003c00000 */
[----:B------:R-:W-:Y:S01]  /*3fc0*/  FADD.FTZ R92, R92, R99 ;  /* 0x000000635c5c7221 */ /* 0x000fe20000010000 */
[----:B0-----:R-:W-:Y:S01]  /*3fd0*/  HFMA2.MMA R131, -RZ, RZ, 0, 9.5367431640625e-07 ;  /* 0x00000010ff837435 */ /* 0x001fe200000001ff */
[----:B-1----:R-:W-:Y:S01]  /*3fe0*/  FADD.FTZ R93, R93, R130 ;  /* 0x000000825d5d7221 */ /* 0x002fe20000010000 */
[----:B------:R-:W-:Y:S02]  /*3ff0*/  MOV R105, 0x1f ;  /* 0x0000001f00697802 */ /* 0x000fe40000000f00 */
[----:B------:R-:W-:Y:S02]  /*4000*/  MOV R130, 0xffffffff ;  /* 0xffffffff00827802 */ /* 0x000fe40000000f00 */
[----:B------:R-:W-:Y:S02]  /*4010*/  MOV R132, R92 ;  /* 0x0000005c00847202 */ /* 0x000fe40000000f00 */
[----:B------:R-:W-:Y:S02]  /*4020*/  MOV R86, 0x4040 ;  /* 0x0000404000567802 */ /* 0x000fe40000000f00 */
[----:B------:R-:W-:Y:S05]  /*4030*/  CALL.REL.NOINC `($__internal_43_$__cuda_sm70_shflsync_bfly_p) ;  /* 0x0000009000007944 */ /* 0x000fea0003c00000 */
[----:B0-----:R-:W-:Y:S01]  /*4040*/  HFMA2.MMA R131, -RZ, RZ, 0, 9.5367431640625e-07 ;  /* 0x00000010ff837435 */ /* 0x001fe200000001ff */
[----:B-1----:R-:W-:-:S02]  /*4050*/  MOV R99, R130 ;  /* 0x0000008200637202 */ /* 0x002fc40000000f00 */
[----:B------:R-:W-:Y:S02]  /*4060*/  MOV R132, R93 ;  /* 0x0000005d00847202 */ /* 0x000fe40000000f00 */
[----:B------:R-:W-:Y:S02]  /*4070*/  MOV R105, 0x1f ;  /* 0x0000001f00697802 */ /* 0x000fe40000000f00 */
[----:B------:R-:W-:Y:S02]  /*4080*/  MOV R130, 0xffffffff ;  /* 0xffffffff00827802 */ /* 0x000fe40000000f00 */
[----:B------:R-:W-:Y:S02]  /*4090*/  MOV R86, 0x40b0 ;  /* 0x000040b000567802 */ /* 0x000fe40000000f00 */
[----:B------:R-:W-:Y:S05]  /*40a0*/  CALL.REL.NOINC `($__internal_43_$__cuda_sm70_shflsync_bfly_p) ;  /* 0x0000002000007944 */ /* 0x000fea0003c00000 */
[----:B-1----:R-:W-:Y:S01]  /*40b0*/  MOV R86, R130 ;  /* 0x0000008200567202 */ /* 0x002fe20000000f00 */
[----:B0-----:R-:W-:Y:S05]  /*40c0*/  BRA `(.L_x_2360) ;  /* 0xffffd5f000007947 */ /* 0x001fea000383ffff */
        .weak           $__internal_43_$__cuda_sm70_shflsync_bfly_p
        .type           $__internal_43_$__cuda_sm70_shflsync_bfly_p,@function
        .size           $__internal_43_$__cuda_sm70_shflsync_bfly_p,(.L_x_9773 - $__internal_43_$__cuda_sm70_shflsync_bfly_p)
$__internal_43_$__cuda_sm70_shflsync_bfly_p:
[----:B------:R-:W-:Y:S01]  /*40d0*/  HFMA2.MMA R87, -RZ, RZ, 0, 0 ;  /* 0x00000000ff577435 */ /* 0x000fe200000001ff */
[----:B------:R-:W-:Y:S04]  /*40e0*/  WARPSYNC R130 ;  /* 0x0000008200007348 */ /* 0x000fe80003800000 */
[----:B------:R0:W1:Y:S01]  /*40f0*/  SHFL.BFLY PT, R130, R132, R131, R105 ;  /* 0x0c00008384827389 */ /* 0x00006200000e0069 */
[----:B------:R-:W-:Y:S05]  /*4100*/  RET.REL.NODEC R86 `(_ZN10layer_norm13ln_bwd_kernelINS_13Kernel_traitsIf13__nv_bfloat16S2_S2_fjLj768ELj1ELj4ELj1ELj16ENS_18Kernel_traits_baseILj768EfS2_S2_S2_fjLj128EEEEELb0ELb0ELb1ELb1EEEvNS_9BwdParamsE) ;  /* 0xffffbef056007950 */ /* 0x000fea0003c3ffff */
.L_x_2361:
        /* <DEDUP_REMOVED lines=15> */
.L_x_9773:


//--------------------- .text._ZN10layer_norm13ln_bwd_kernelINS_13Kernel_traitsIf13__nv_bfloat16S2_S2_fjLj768ELj1ELj4ELj1ELj16ENS_18Kernel_traits_baseILj768EfS2_S2_S2_fjLj128EEEEELb0ELb1ELb0ELb0EEEvNS_9BwdParamsE --------------------------
	.section	.text._ZN10layer_norm13ln_bwd_kernelINS_13Kernel_traitsIf13__nv_bfloat16S2_S2_fjLj768ELj1ELj4ELj1ELj16ENS_18Kernel_traits_baseILj768EfS2_S2_S2_fjLj128EEEEELb0ELb1ELb0ELb0EEEvNS_9BwdParamsE,"ax",@progbits
	.sectioninfo	@"SHI_REGISTERS=225"
	.align	128
        .global         _ZN10layer_norm13ln_bwd_kernelINS_13Kernel_traitsIf13__nv_bfloat16S2_S2_fjLj768ELj1ELj4ELj1ELj16ENS_18Kernel_traits_baseILj768EfS2_S2_S2_fjLj128EEEEELb0ELb1ELb0ELb0EEEvNS_9BwdParamsE
        .type           _ZN10layer_norm13ln_bwd_kernelINS_13Kernel_traitsIf13__nv_bfloat16S2_S2_fjLj768ELj1ELj4ELj1ELj16ENS_18Kernel_traits_baseILj768EfS2_S2_S2_fjLj128EEEEELb0ELb1ELb0ELb0EEEvNS_9BwdParamsE,@function
        .size           _ZN10layer_norm13ln_bwd_kernelINS_13Kernel_traitsIf13__nv_bfloat16S2_S2_fjLj768ELj1ELj4ELj1ELj16ENS_18Kernel_traits_baseILj768EfS2_S2_S2_fjLj128EEEEELb0ELb1ELb0ELb0EEEvNS_9BwdParamsE,(.L_x_9774 - _ZN10layer_norm13ln_bwd_kernelINS_13Kernel_traitsIf13__nv_bfloat16S2_S2_fjLj768ELj1ELj4ELj1ELj16ENS_18Kernel_traits_baseILj768EfS2_S2_S2_fjLj128EEEEELb0ELb1ELb0ELb0EEEvNS_9BwdParamsE)
        .other          _ZN10layer_norm13ln_bwd_kernelINS_13Kernel_traitsIf13__nv_bfloat16S2_S2_fjLj768ELj1ELj4ELj1ELj16ENS_18Kernel_traits_baseILj768EfS2_S2_S2_fjLj128EEEEELb0ELb1ELb0ELb0EEEvNS_9BwdParamsE,@"STO_CUDA_ENTRY STV_DEFAULT"
_ZN10layer_norm13ln_bwd_kernelINS_13Kernel_traitsIf13__nv_bfloat16S2_S2_fjLj768ELj1ELj4ELj1ELj16ENS_18Kernel_traits_baseILj768EfS2_S2_S2_fjLj128EEEEELb0ELb1ELb0ELb0EEEvNS_9BwdParamsE:
.text._ZN10layer_norm13ln_bwd_kernelINS_13Kernel_traitsIf13__nv_bfloat16S2_S2_fjLj768ELj1ELj4ELj1ELj16ENS_18Kernel_traits_baseILj768EfS2_S2_S2_fjLj128EEEEELb0ELb1ELb0ELb0EEEvNS_9BwdParamsE:
        /* <DEDUP_REMOVED lines=23> */
[----:B------:R1:W5:Y:S04]  /*0170*/  @P2 LDG.E.128 R120, [R4.64+0x10] ;  /* 0x0000100404782981 */ /* 0x000368000c1e1d00 */
[CC--:B------:R-:W-:Y:S01]  /*0180*/  @P4 IMAD.WIDE.U32 R8, R6.reuse, R7.reuse, c[0x0][0x1c8] ;  /* 0x0000720006084625 */ /* 0x0c0fe200078e0007 */
[----:B------:R1:W5:Y:S03]  /*0190*/  @P3 LDG.E.128 R116, [R10.64] ;  /* 0x000000040a743981 */ /* 0x000366000c1e1d00 */
[----:B------:R-:W-:Y:S01]  /*01a0*/  @P4 IMAD.WIDE.U32 R6, R6, R7, c[0x0][0x1b0] ;  /* 0x00006c0006064625 */ /* 0x000fe200078e0007 */
[----:B------:R1:W5:Y:S04]  /*01b0*/  @P3 LDG.E.128 R112, [R10.64+0x10] ;  /* 0x000010040a703981 */ /* 0x000368000c1e1d00 */
[----:B------:R1:W5:Y:S04]  /*01c0*/  @P3 LDG.E.128 R108, [R12.64] ;  /* 0x000000040c6c3981 */ /* 0x000368000c1e1d00 */
[----:B------:R1:W5:Y:S04]  /*01d0*/  @P3 LDG.E.128 R104, [R12.64+0x10] ;  /* 0x000010040c683981 */ /* 0x000368000c1e1d00 */
[----:B------:R1:W5:Y:S04]  /*01e0*/  @P4 LDG.E.128 R100, [R8.64] ;  /* 0x0000000408644981 */ /* 0x000368000c1e1d00 */
[----:B------:R1:W5:Y:S04]  /*01f0*/  @P4 LDG.E.128 R96, [R8.64+0x10] ;  /* 0x0000100408604981 */ /* 0x000368000c1e1d00 */
[----:B------:R1:W5:Y:S04]  /*0200*/  @P4 LDG.E.128 R92, [R6.64] ;  /* 0x00000004065c4981 */ /* 0x000368000c1e1d00 */
[----:B------:R1:W5:Y:S04]  /*0210*/  @P4 LDG.E.128 R88, [R6.64+0x10] ;  /* 0x0000100406584981 */ /* 0x000368000c1e1d00 */
[----:B------:R0:W5:Y:S04]  /*0220*/  @P2 LDG.E.128 R128, [R2.64+0x10] ;  /* 0x0000100402802981 */ /* 0x000168000c1e1d00 */
[----:B0-----:R-:W0:Y:S01]  /*0230*/  S2R R3, SR_CTAID.X ;  /* 0x0000000000037919 */ /* 0x001e220000002500 */
[----:B------:R-:W-:Y:S01]  /*0240*/  SHF.R.U32.HI R0, RZ, 0x5, R150 ;  /* 0x00000005ff007819 */ /* 0x000fe20000011696 */
[----:B------:R-:W-:Y:S01]  /*0250*/  BSSY B0, `(.L_x_2362) ;  /* 0x00002a7000007945 */ /* 0x000fe20003800000 */
[----:B------:R-:W-:Y:S01]  /*0260*/  CS2R R84, SRZ ;  /* 0x0000000000547805 */ /* 0x000fe2000001ff00 */
[----:B------:R-:W-:Y:S01]  /*0270*/  CS2R R86, SRZ ;  /* 0x0000000000567805 */ /* 0x000fe2000001ff00 */
[----:B------:R-:W-:Y:S01]  /*0280*/  CS2R R80, SRZ ;  /* 0x0000000000507805 */ /* 0x000fe2000001ff00 */
[----:B0-----:R-:W-:-:S04]  /*0290*/  LEA R0, R3, R0, 0x2 ;  /* 0x0000000003007211 */ /* 0x001fc800078e10ff */
        /* <DEDUP_REMOVED lines=36> */
[----:B------:R-:W-:-:S07]  /*04e0*/  HFMA2.MMA R85, -RZ, RZ, 0, 0 ;  /* 0x00000000ff557435 */ /* 0x000fce00000001ff */
.L_x_2378:
[----:B------:R-:W-:Y:S02]  /*04f0*/  MOV R143, 0x4 ;  /* 0x00000004008f7802 */ /* 0x000fe40000000f00 */
[----:B------:R-:W-:-:S02]  /*0500*/  ISETP.NE.U32.AND P0, PT, RZ, c[0x0][0x1c0], PT ;  /* 0x00007000ff007a0c */ /* 0x000fc40003f05070 */
[----:B------:R-:W-:Y:S01]  /*0510*/  SHF.R.S32.HI R3, RZ, 0x1f, R0 ;  /* 0x0000001fff037819 */ /* 0x000fe20000011400 */
[----:B------:R-:W-:Y:S01]  /*0520*/  IMAD.WIDE R140, R0, R143, c[0x0][0x1a0] ;  /* 0x00006800008c7625 */ /* 0x000fe200078e028f */
[----:B------:R-:W-:-:S03]  /*0530*/  ISETP.NE.AND.EX P0, PT, RZ, c[0x0][0x1c4], PT, P0 ;  /* 0x00007100ff007a0c */ /* 0x000fc60003f05300 */
[C---:B------:R-:W-:Y:S02]  /*0540*/  IMAD.WIDE R142, R0.reuse, R143, c[0x0][0x1a8] ;  /* 0x00006a00008e7625 */ /* 0x040fe400078e028f */
[----:B------:R-:W2:Y:S04]  /*0550*/  LDG.E R140, [R140.64] ;  /* 0x000000048c8c7981 */ /* 0x000ea8000c1e1900 */
[----:B-----5:R1:W5:Y:S01]  /*0560*/  LDG.E R201, [R142.64] ;  /* 0x000000048ec97981 */ /* 0x020362000c1e1900 */
[----:B------:R-:W-:-:S03]  /*0570*/  IMAD R144, R0, c[0x0][0x168], RZ ;  /* 0x00005a0000907a24 */ /* 0x000fc600078e02ff */
[----:B------:R-:W-:Y:S02]  /*0580*/  @P0 LEA R2, P1, R0, c[0x0][0x1c0], 0x1 ;  /* 0x0000700000020a11 */ /* 0x000fe400078208ff */
[----:B------:R-:W-:-:S04]  /*0590*/  SHF.R.S32.HI R145, RZ, 0x1f, R144 ;  /* 0x0000001fff917819 */ /* 0x000fc80000011490 */
[----:B------:R-:W-:Y:S02]  /*05a0*/  LEA.HI R145, R145, R144, RZ, 0x3 ;  /* 0x0000009091917211 */ /* 0x000fe400078f18ff */
[----:B------:R-:W-:Y:S02]  /*05b0*/  LOP3.LUT R144, R150, 0x1f, RZ, 0xc0, !PT ;  /* 0x0000001f96907812 */ /* 0x000fe400078ec0ff */
[----:B------:R-:W-:Y:S01]  /*05c0*/  @P0 LEA.HI.X R3, R0, c[0x0][0x1c4], R3, 0x1, P1 ;  /* 0x0000710000030a11 */ /* 0x000fe200008f0c03 */
[----:B------:R-:W-:Y:S01]  /*05d0*/  BSSY B1, `(.L_x_2364) ;  /* 0x000005e000017945 */ /* 0x000fe20003800000 */
[----:B------:R-:W-:Y:S02]  /*05e0*/  LEA.HI.SX32 R151, R145, R144, 0x1d ;  /* 0x0000009091977211 */ /* 0x000fe400078feaff */
[----:B0-----:R-:W-:Y:S01]  /*05f0*/  ISETP.NE.AND P5, PT, R202, RZ, PT ;  /* 0x000000ffca00720c */ /* 0x001fe20003fa5270 */
[----:B------:R2:W5:Y:S01]  /*0600*/  @P0 LDG.E.U16 R2, [R2.64] ;  /* 0x0000000402020981 */ /* 0x000562000c1e1500 */
[----:B------:R-:W-:-:S02]  /*0610*/  MOV R200, 0x3f800000 ;  /* 0x3f80000000c87802 */ /* 0x000fc40000000f00 */
[----:B------:R-:W-:Y:S02]  /*0620*/  MOV R149, RZ ;  /* 0x000000ff00957202 */ /* 0x000fe40000000f00 */
        /* <DEDUP_REMOVED lines=17> */
[--C-:B------:R-:W-:Y:S01]  /*0740*/  PRMT R186, RZ, 0x5410, R145.reuse ;  /* 0x00005410ffba7816 */ /* 0x100fe20000000091 */
[C---:B------:R-:W-:Y:S01]  /*0750*/  FADD.FTZ R148, -R3.reuse, R148 ;  /* 0x0000009403947221 */ /* 0x040fe20000010100 */
[----:B------:R-:W-:Y:S01]  /*0760*/  PRMT R188, RZ, 0x7610, R145 ;  /* 0x00007610ffbc7816 */ /* 0x000fe20000000091 */
[----:B------:R-:W-:Y:S01]  /*0770*/  FADD.FTZ R144, -R3, R144 ;  /* 0x0000009003907221 */ /* 0x000fe20000010100 */
[--C-:B---3--:R-:W-:Y:S01]  /*0780*/  PRMT R145, RZ, 0x5410, R140.reuse ;  /* 0x00005410ff917816 */ /* 0x108fe2000000008c */
[C---:B-----5:R-:W-:Y:S01]  /*0790*/  FMUL.FTZ R157, R201.reuse, R148 ;  /* 0x00000094c99d7220 */ /* 0x060fe20000410000 */
[----:B------:R-:W-:Y:S01]  /*07a0*/  PRMT R140, RZ, 0x7610, R140 ;  /* 0x00007610ff8c7816 */ /* 0x000fe2000000008c */
[----:B------:R-:W-:Y:S01]  /*07b0*/  FMUL.FTZ R199, R201, R144 ;  /* 0x00000090c9c77220 */ /* 0x000fe20000410000 */
[--C-:B------:R-:W-:Y:S01]  /*07c0*/  PRMT R190, RZ, 0x5410, R146.reuse ;  /* 0x00005410ffbe7816 */ /* 0x100fe20000000092 */
[----:B------:R-:W-:Y:S01]  /*07d0*/  FMUL.FTZ R198, R132, R145 ;  /* 0x0000009184c67220 */ /* 0x000fe20000410000 */
[----:B------:R-:W-:Y:S01]  /*07e0*/  PRMT R146, RZ, 0x7610, R146 ;  /* 0x00007610ff927816 */ /* 0x000fe20000000092 */
[----:B------:R-:W-:Y:S01]  /*07f0*/  FADD.FTZ R61, R61, R140 ;  /* 0x0000008c3d3d7221 */ /* 0x000fe20000010000 */
[----:B------:R-:W-:Y:S01]  /*0800*/  PRMT R204, RZ, 0x5410, R147 ;  /* 0x00005410ffcc7816 */ /* 0x000fe20000000093 */
[-C--:B------:R-:W-:Y:S01]  /*0810*/  FFMA.FTZ R85, R199, R140.reuse, R85 ;  /* 0x0000008cc7557223 */ /* 0x080fe20000010055 */
[----:B------:R-:W-:Y:S01]  /*0820*/  PRMT R206, RZ, 0x7610, R147 ;  /* 0x00007610ffce7816 */ /* 0x000fe20000000093 */
[----:B------:R-:W-:Y:S01]  /*0830*/  FMUL.FTZ R196, R133, R140 ;  /* 0x0000008c85c47220 */ /* 0x000fe20000410000 */
[--C-:B------:R-:W-:Y:S01]  /*0840*/  PRMT R147, RZ, 0x5410, R141.reuse ;  /* 0x00005410ff937816 */ /* 0x100fe2000000008d */
[C---:B------:R-:W-:Y:S01]  /*0850*/  FADD.FTZ R188, -R3.reuse, R188 ;  /* 0x000000bc03bc7221 */ /* 0x040fe20000010100 */
[----:B------:R-:W-:Y:S01]  /*0860*/  PRMT R192, RZ, 0x7610, R141 ;  /* 0x00007610ffc07816 */ /* 0x000fe2000000008d */
[----:B------:R-:W-:Y:S01]  /*0870*/  FADD.FTZ R186, -R3, R186 ;  /* 0x000000ba03ba7221 */ /* 0x000fe20000010100 */
[----:B------:R-:W-:Y:S01]  /*0880*/  PRMT R191, RZ, 0x5410, R142 ;  /* 0x00005410ffbf7816 */ /* 0x000fe2000000008e */
[----:B------:R-:W-:Y:S01]  /*0890*/  FADD.FTZ R141, RZ, R198 ;  /* 0x000000c6ff8d7221 */ /* 0x000fe20000010000 */
[----:B------:R-:W-:Y:S01]  /*08a0*/  PRMT R142, RZ, 0x7610, R142 ;  /* 0x00007610ff8e7816 */ /* 0x000fe2000000008e */
[----:B------:R-:W-:Y:S01]  /*08b0*/  FFMA.FTZ R140, R157, R198, RZ ;  /* 0x000000c69d8c7223 */ /* 0x000fe200000100ff */
[--C-:B------:R-:W-:Y:S01]  /*08c0*/  PRMT R187, RZ, 0x5410, R143.reuse ;  /* 0x00005410ffbb7816 */ /* 0x100fe2000000008f */
[----:B------:R-:W-:Y:S01]  /*08d0*/  FADD.FTZ R190, -R3, R190 ;  /* 0x000000be03be7221 */ /* 0x000fe20000010100 */
[----:B------:R-:W-:Y:S01]  /*08e0*/  PRMT R148, RZ, 0x7610, R143 ;  /* 0x00007610ff947816 */ /* 0x000fe2000000008f */
[----:B------:R-:W-:-:S02]  /*08f0*/  FMUL.FTZ R195, R201, R188 ;  /* 0x000000bcc9c37220 */ /* 0x000fc40000410000 */
[----:B------:R-:W-:Y:S02]  /*0900*/  FADD.FTZ R146, -R3, R146 ;  /* 0x0000009203927221 */ /* 0x000fe40000010100 */
[----:B------:R-:W-:Y:S02]  /*0910*/  FMUL.FTZ R197, R201, R186 ;  /* 0x000000bac9c57220 */ /* 0x000fe40000410000 */
[----:B------:R-:W-:Y:S02]  /*0920*/  FMUL.FTZ R194, R134, R147 ;  /* 0x0000009386c27220 */ /* 0x000fe40000410000 */
[----:B------:R-:W-:Y:S02]  /*0930*/  FADD.FTZ R141, R141, R196 ;  /* 0x000000c48d8d7221 */ /* 0x000fe40000010000 */
[----:B------:R-:W-:Y:S02]  /*0940*/  FFMA.FTZ R140, R199, R196, R140 ;  /* 0x000000c4c78c7223 */ /* 0x000fe4000001008c */
        /* <DEDUP_REMOVED lines=10> */
[----:B------:R-:W-:Y:S02]  /*09f0*/  FADD.FTZ R188, -R3, R204 ;  /* 0x000000cc03bc7221 */ /* 0x000fe40000010100 */
[-C--:B------:R-:W-:Y:S02]  /*0a00*/  FFMA.FTZ R81, R190, R142.reuse, R81 ;  /* 0x0000008ebe517223 */ /* 0x080fe40000010051 */
        /* <DEDUP_REMOVED lines=14> */
[-C--:B------:R-:W-:Y:S02]  /*0af0*/  FMUL.FTZ R185, R131, R148.reuse ;  /* 0x0000009483b97220 */ /* 0x080fe40000410000 */
[----:B------:R-:W-:Y:S02]  /*0b00*/  FADD.FTZ R142, R142, R187 ;  /* 0x000000bb8e8e7221 */ /* 0x000fe40000010000 */
[----:B------:R-:W-:Y:S02]  /*0b10*/  FFMA.FTZ R140, R188, R187, R140 ;  /* 0x000000bbbc8c7223 */ /* 0x000fe4000001008c */
        /* <DEDUP_REMOVED lines=9> */
.L_x_2365:
[----:B-1----:R-:W-:Y:S05]  /*0bb0*/  BSYNC B1 ;  /* 0x0000000000017941 */ /* 0x002fea0003800000 */
.L_x_2364:
        /* <DEDUP_REMOVED lines=15> */
[--C-:B------:R-:W-:Y:S02]  /*0cb0*/  PRMT R172, RZ, 0x5410, R145.reuse ;  /* 0x00005410ffac7816 */ /* 0x100fe40000000091 */
[----:B------:R-:W-:Y:S01]  /*0cc0*/  PRMT R174, RZ, 0x7610, R145 ;  /* 0x00007610ffae7816 */ /* 0x000fe20000000091 */
        /* <DEDUP_REMOVED lines=8> */
[----:B------:R-:W-:Y:S01]  /*0d50*/  FMUL.FTZ R184, R116, R145 ;  /* 0x0000009174b87220 */ /* 0x000fe20000410000 */
[--C-:B------:R-:W-:Y:S01]  /*0d60*/  PRMT R206, RZ, 0x5410, R147.reuse ;  /* 0x00005410ffce7816 */ /* 0x100fe20000000093 */
        /* <DEDUP_REMOVED lines=8> */
[C---:B------:R-:W-:Y:S01]  /*0df0*/  FADD.FTZ R176, -R3.reuse, R176 ;  /* 0x000000b003b07221 */ /* 0x040fe20000010100 */
[----:B------:R-:W-:Y:S01]  /*0e00*/  PRMT R141, RZ, 0x5410, R142 ;  /* 0x00005410ff8d7816 */ /* 0x000fe2000000008e */
[----:B------:R-:W-:Y:S01]  /*0e10*/  FADD.FTZ R174, -R3, R174 ;  /* 0x000000ae03ae7221 */ /* 0x000fe20000010100 */
[----:B------:R-:W-:Y:S01]  /*0e20*/  PRMT R142, RZ, 0x7610, R142 ;  /* 0x00007610ff8e7816 */ /* 0x000fe2000000008e */
[----:B------:R-:W-:Y:S01]  /*0e30*/  FMUL.FTZ R181, R201, R172 ;  /* 0x000000acc9b57220 */ /* 0x000fe20000410000 */
[--C-:B------:R-:W-:Y:S01]  /*0e40*/  PRMT R171, RZ, 0x5410, R143.reuse ;  /* 0x00005410ffab7816 */ /* 0x100fe2000000008f */
[----:B------:R-:W-:Y:S01]  /*0e50*/  FMUL.FTZ R178, R118, R147 ;  /* 0x0000009376b27220 */ /* 0x000fe20000410000 */
        /* <DEDUP_REMOVED lines=44> */
.L_x_2367:
[----:B------:R-:W-:Y:S05]  /*1120*/  BSYNC B1 ;  /* 0x0000000000017941 */ /* 0x000fea0003800000 */
.L_x_2366:
        /* <DEDUP_REMOVED lines=13> */
[----:B--2---:R-:W-:Y:S02]  /*1200*/  PRMT R148, RZ, 0x5410, R144 ;  /* 0x00005410ff947816 */ /* 0x004fe40000000090 */
[----:B------:R-:W-:Y:S02]  /*1210*/  PRMT R156, RZ, 0x5410, R146 ;  /* 0x00005410ff9c7816 */ /* 0x000fe40000000092 */
[----:B------:R-:W-:Y:S01]  /*1220*/  PRMT R144, RZ, 0x7610, R144 ;  /* 0x00007610ff907816 */ /* 0x000fe20000000090 */
[C---:B------:R-:W-:Y:S01]  /*1230*/  FADD.FTZ R148, -R3.reuse, R148 ;  /* 0x0000009403947221 */ /* 0x040fe20000010100 */
[--C-:B0-----:R-:W-:Y:S01]  /*1240*/  PRMT R152, RZ, 0x5410, R145.reuse ;  /* 0x00005410ff987816 */ /* 0x101fe20000000091 */
        /* <DEDUP_REMOVED lines=9> */
[--C-:B---3--:R-:W-:Y:S01]  /*12e0*/  PRMT R145, RZ, 0x5410, R141.reuse ;  /* 0x00005410ff917816 */ /* 0x108fe2000000008d */
[C---:B------:R-:W-:Y:S01]  /*12f0*/  FADD.FTZ R204, -R3.reuse, R158 ;  /* 0x0000009e03cc7221 */ /* 0x040fe20000010100 */
[----:B------:R-:W-:Y:S01]  /*1300*/  PRMT R162, RZ, 0x7610, R141 ;  /* 0x00007610ffa27816 */ /* 0x000fe2000000008d */
[----:B------:R-:W-:Y:S01]  /*1310*/  FADD.FTZ R206, -R3, R160 ;  /* 0x000000a003ce7221 */ /* 0x000fe20000010100 */
[--C-:B------:R-:W-:Y:S01]  /*1320*/  PRMT R3, RZ, 0x5410, R140.reuse ;  /* 0x00005410ff037816 */ /* 0x100fe2000000008c */
[C---:B-----5:R-:W-:Y:S01]  /*1330*/  FMUL.FTZ R153, R201.reuse, R148 ;  /* 0x00000094c9997220 */ /* 0x060fe20000410000 */
[----:B------:R-:W-:Y:S01]  /*1340*/  PRMT R140, RZ, 0x7610, R140 ;  /* 0x00007610ff8c7816 */ /* 0x000fe2000000008c */
[----:B------:R-:W-:Y:S01]  /*1350*/  FMUL.FTZ R169, R201, R144 ;  /* 0x00000090c9a97220 */ /* 0x000fe20000410000 */
[--C-:B------:R-:W-:Y:S01]  /*1360*/  PRMT R141, RZ, 0x5410, R142.reuse ;  /* 0x00005410ff8d7816 */ /* 0x100fe2000000008e */
[----:B------:R-:W-:Y:S01]  /*1370*/  FMUL.FTZ R168, R92, R3 ;  /* 0x000000035ca87220 */ /* 0x000fe20000410000 */
[----:B------:R-:W-:Y:S01]  /*1380*/  PRMT R142, RZ, 0x7610, R142 ;  /* 0x00007610ff8e7816 */ /* 0x000fe2000000008e */
[----:B------:R-:W-:Y:S01]  /*1390*/  FMUL.FTZ R166, R93, R140 ;  /* 0x0000008c5da67220 */ /* 0x000fe20000410000 */
[--C-:B------:R-:W-:Y:S01]  /*13a0*/  PRMT R147, RZ, 0x5410, R143.reuse ;  /* 0x00005410ff937816 */ /* 0x100fe2000000008f */
[----:B------:R-:W-:Y:S01]  /*13b0*/  FADD.FTZ R149, R149, R168 ;  /* 0x000000a895957221 */ /* 0x000fe20000010000 */
[----:B------:R-:W-:Y:S01]  /*13c0*/  PRMT R148, RZ, 0x7610, R143 ;  /* 0x00007610ff947816 */ /* 0x000fe2000000008f */
        /* <DEDUP_REMOVED lines=43> */
.L_x_2369:
[----:B------:R-:W-:Y:S05]  /*1680*/  BSYNC B1 ;  /* 0x0000000000017941 */ /* 0x000fea0003800000 */
.L_x_2368:
[----:B-----5:R-:W-:Y:S01]  /*1690*/  @P0 PRMT R200, RZ, 0x5410, R2 ;  /* 0x00005410ffc80816 */ /* 0x020fe20000000002 */
[----:B------:R-:W-:Y:S05]  /*16a0*/  BRA.DIV ~URZ, `(.L_x_2370) ;  /* 0x000028127f007947 */ /* 0x000fea000b800000 */
[----:B------:R0:W1:Y:S02]  /*16b0*/  SHFL.BFLY PT, R140, R149, 0x1, 0x1f ;  /* 0x0c201f00958c7f89 */ /* 0x00006400000e0000 */
.L_x_2389:
        /* <DEDUP_REMOVED lines=18> */
.L_x_2390:
[----:B---3--:R-:W-:Y:S01]  /*17e0*/  FADD.FTZ R144, R144, R143 ;  /* 0x0000008f90907221 */ /* 0x008fe20000010000 */
[----:B------:R-:W-:Y:S01]  /*17f0*/  BSSY B1, `(.L_x_2372) ;  /* 0x000006e000017945 */ /* 0x000fe20003800000 */
[----:B--2---:R-:W-:Y:S02]  /*1800*/  FADD.FTZ R2, R2, R145 ;  /* 0x0000009102027221 */ /* 0x004fe40000010000 */
[----:B------:R-:W-:Y:S02]  /*1810*/  FMUL.FTZ R144, R144, c[0x0][0x1e0] ;  /* 0x0000780090907a20 */ /* 0x000fe40000410000 */
[----:B------:R-:W-:-:S03]  /*1820*/  FMUL.FTZ R204, R2, c[0x0][0x1e0] ;  /* 0x0000780002cc7a20 */ /* 0x000fc60000410000 */
[----:B------:R-:W-:Y:S01]  /*1830*/  FSEL R203, R144, RZ, !P5 ;  /* 0x000000ff90cb7208 */ /* 0x000fe20006800000 */
[----:B------:R-:W-:Y:S05]  /*1840*/  @!P2 BRA `(.L_x_2373) ;  /* 0x000006800000a947 */ /* 0x000fea0003800000 */
[----:B------:R-:W-:-:S10]  /*1850*/  HFMA2.MMA R148, -RZ, RZ, 0, 9.5367431640625e-07 ;  /* 0x00000010ff947435 */ /* 0x000fd400000001ff */
[----:B------:R-:W-:-:S06]  /*1860*/  IMAD.WIDE.U32 R140, R151, R148, c[0x0][0x170] ;  /* 0x00005c00978c7625 */ /* 0x000fcc00078e0094 */
[----:B-1----:R-:W2:Y:S01]  /*1870*/  LDG.E.128 R140, [R140.64] ;  /* 0x000000048c8c7981 */ /* 0x002ea2000c1e1d00 */
        /* <DEDUP_REMOVED lines=11> */
[C---:B0-----:R-:W-:Y:S02]  /*1930*/  FMUL.FTZ R149, R201.reuse, R144 ;  /* 0x00000090c9957220 */ /* 0x041fe40000410000 */
[----:B------:R-:W-:Y:S01]  /*1940*/  @P1 PRMT R2, RZ, 0x5410, R13 ;  /* 0x00005410ff021816 */ /* 0x000fe2000000000d */
[----:B------:R-:W-:Y:S02]  /*1950*/  FFMA.FTZ R206, R190, R204, R203 ;  /* 0x000000ccbece7223 */ /* 0x000fe400000100cb */
[----:B------:R-:W-:Y:S02]  /*1960*/  FMUL.FTZ R205, R201, R146 ;  /* 0x00000092c9cd7220 */ /* 0x000fe40000410000 */
[----:B------:R-:W-:Y:S01]  /*1970*/  @P1 FADD.FTZ R147, R147, R2 ;  /* 0x0000000293931221 */ /* 0x000fe20000010000 */
[----:B------:R-:W-:Y:S01]  /*1980*/  @P1 PRMT R2, RZ, 0x7610, R13 ;  /* 0x00007610ff021816 */ /* 0x000fe2000000000d */
[----:B------:R-:W-:-:S02]  /*1990*/  FADD.FTZ R206, R189, -R206 ;  /* 0x800000cebdce7221 */ /* 0x000fc40000010000 */
[--C-:B------:R-:W-:Y:S02]  /*19a0*/  FFMA.FTZ R3, R157, R204, R203.reuse ;  /* 0x000000cc9d037223 */ /* 0x100fe400000100cb */
[----:B------:R-:W-:Y:S01]  /*19b0*/  @P1 FADD.FTZ R149, R149, R2 ;  /* 0x0000000295951221 */ /* 0x000fe20000010000 */
[----:B------:R-:W-:Y:S01]  /*19c0*/  @P1 PRMT R2, RZ, 0x5410, R14 ;  /* 0x00005410ff021816 */ /* 0x000fe2000000000e */
[----:B------:R-:W-:Y:S02]  /*19d0*/  FMUL.FTZ R213, R201, R206 ;  /* 0x000000cec9d57220 */ /* 0x000fe40000410000 */
[----:B------:R-:W-:Y:S01]  /*19e0*/  FFMA.FTZ R145, R199, R204, R203 ;  /* 0x000000ccc7917223 */ /* 0x000fe200000100cb */
[----:B------:R-:W-:Y:S01]  /*19f0*/  @P0 F2FP.BF16.PACK_AB R209, RZ, R149 ;  /* 0x00000095ffd1023e */ /* 0x000fe200000010ff */
[----:B------:R-:W-:Y:S01]  /*1a00*/  @P1 FADD.FTZ R205, R205, R2 ;  /* 0x00000002cdcd1221 */ /* 0x000fe20000010000 */
[----:B------:R-:W-:Y:S01]  /*1a10*/  @P1 PRMT R2, RZ, 0x7610, R14 ;  /* 0x00007610ff021816 */ /* 0x000fe2000000000e */
[----:B------:R-:W-:-:S02]  /*1a20*/  FADD.FTZ R144, R196, -R145 ;  /* 0x80000091c4907221 */ /* 0x000fc40000010000 */
[----:B------:R-:W-:Y:S02]  /*1a30*/  FFMA.FTZ R146, R188, R204, R203 ;  /* 0x000000ccbc927223 */ /* 0x000fe400000100cb */
[----:B------:R-:W-:Y:S02]  /*1a40*/  @P1 FADD.FTZ R213, R213, R2 ;  /* 0x00000002d5d51221 */ /* 0x000fe40000010000 */
[----:B------:R-:W-:Y:S02]  /*1a50*/  FADD.FTZ R2, R198, -R3 ;  /* 0x80000003c6027221 */ /* 0x000fe40000010000 */
[C---:B------:R-:W-:Y:S01]  /*1a60*/  FMUL.FTZ R145, R201.reuse, R144 ;  /* 0x00000090c9917220 */ /* 0x040fe20000410000 */
[----:B------:R-:W-:Y:S01]  /*1a70*/  @P0 F2FP.BF16.PACK_AB R144, RZ, R147 ;  /* 0x00000093ff90023e */ /* 0x000fe200000010ff */
[----:B------:R-:W-:Y:S01]  /*1a80*/  FMUL.FTZ R3, R201, R2 ;  /* 0x00000002c9037220 */ /* 0x000fe20000410000 */
[----:B------:R-:W-:Y:S01]  /*1a90*/  @P1 PRMT R2, RZ, 0x5410, R12 ;  /* 0x00005410ff021816 */ /* 0x000fe2000000000c */
[----:B------:R-:W-:Y:S01]  /*1aa0*/  FADD.FTZ R146, R187, -R146 ;  /* 0x80000092bb927221 */ /* 0x000fe20000010000 */
[----:B------:R-:W-:Y:S01]  /*1ab0*/  @P0 PRMT R137, R144, 0x7610, R137 ;  /* 0x0000761090890816 */ /* 0x000fe20000000089 */
[----:B------:R-:W-:Y:S01]  /*1ac0*/  FFMA.FTZ R206, R186, R204, R203 ;  /* 0x000000ccbace7223 */ /* 0x000fe200000100cb */
[----:B------:R-:W-:Y:S01]  /*1ad0*/  @P0 F2FP.BF16.PACK_AB R212, RZ, R213 ;  /* 0x000000d5ffd4023e */ /* 0x000fe200000010ff */
[----:B------:R-:W-:Y:S01]  /*1ae0*/  @P1 FADD.FTZ R3, R3, R2 ;  /* 0x0000000203031221 */ /* 0x000fe20000010000 */
[----:B------:R-:W-:Y:S01]  /*1af0*/  @P1 PRMT R2, RZ, 0x7610, R12 ;  /* 0x00007610ff021816 */ /* 0x000fe2000000000c */
[----:B------:R-:W-:Y:S01]  /*1b00*/  FMUL.FTZ R215, R201, R146 ;  /* 0x00000092c9d77220 */ /* 0x000fe20000410000 */
[----:B------:R-:W-:Y:S01]  /*1b10*/  @P0 F2FP.BF16.PACK_AB R146, RZ, R205 ;  /* 0x000000cdff92023e */ /* 0x000fe200000010ff */
[----:B------:R-:W-:Y:S01]  /*1b20*/  FADD.FTZ R206, R185, -R206 ;  /* 0x800000ceb9ce7221 */ /* 0x000fe20000010000 */
[----:B------:R-:W-:Y:S01]  /*1b30*/  @P0 PRMT R137, R137, 0x5410, R209 ;  /* 0x0000541089890816 */ /* 0x000fe200000000d1 */
[----:B------:R-:W-:Y:S01]  /*1b40*/  @P1 FADD.FTZ R145, R145, R2 ;  /* 0x0000000291911221 */ /* 0x000fe20000010000 */
[--C-:B------:R-:W-:Y:S01]  /*1b50*/  @P1 PRMT R2, RZ, 0x5410, R15.reuse ;  /* 0x00005410ff021816 */ /* 0x100fe2000000000f */
        /* <DEDUP_REMOVED lines=17> */
[----:B------:R-:W-:Y:S01]  /*1c70*/  @P0 F2FP.BF16.PACK_AB R218, RZ, R217 ;  /* 0x000000d9ffda023e */ /* 0x000fe200000010ff */
[-C--:B------:R-:W-:Y:S01]  /*1c80*/  FMUL.FTZ R215, R215, R200.reuse ;  /* 0x000000c8d7d77220 */ /* 0x080fe20000410000 */
[----:B------:R-:W-:Y:S01]  /*1c90*/  @P0 PRMT R136, R136, 0x5410, R206 ;  /* 0x0000541088880816 */ /* 0x000fe200000000ce */
[----:B------:R-:W-:Y:S01]  /*1ca0*/  FMUL.FTZ R220, R217, R200 ;  /* 0x000000c8d9dc7220 */ /* 0x000fe20000410000 */
[----:B------:R-:W-:Y:S01]  /*1cb0*/  @P0 PRMT R139, R139, 0x5410, R218 ;  /* 0x000054108b8b0816 */ /* 0x000fe200000000da */
[----:B------:R-:W-:-:S02]  /*1cc0*/  FMUL.FTZ R145, R126, R207 ;  /* 0x000000cf7e917220 */ /* 0x000fc40000410000 */
[----:B------:R-:W-:Y:S02]  /*1cd0*/  FMUL.FTZ R2, R127, R210 ;  /* 0x000000d27f027220 */ /* 0x000fe40000410000 */
[----:B------:R-:W-:Y:S02]  /*1ce0*/  FMUL.FTZ R146, R120, R211 ;  /* 0x000000d378927220 */ /* 0x000fe40000410000 */
[----:B------:R-:W-:Y:S01]  /*1cf0*/  FMUL.FTZ R147, R121, R214 ;  /* 0x000000d679937220 */ /* 0x000fe20000410000 */
[----:B------:R-:W-:Y:S01]  /*1d00*/  F2FP.BF16.PACK_AB R145, R2, R145 ;  /* 0x000000910291723e */ /* 0x000fe200000010ff */
[----:B------:R-:W-:Y:S02]  /*1d10*/  FMUL.FTZ R144, R124, R205 ;  /* 0x000000cd7c907220 */ /* 0x000fe40000410000 */
[----:B------:R-:W-:Y:S01]  /*1d20*/  FMUL.FTZ R3, R125, R208 ;  /* 0x000000d07d037220 */ /* 0x000fe20000410000 */
[----:B------:R-:W-:Y:S01]  /*1d30*/  F2FP.BF16.PACK_AB R146, R147, R146 ;  /* 0x000000929392723e */ /* 0x000fe200000010ff */
[----:B------:R-:W-:-:S02]  /*1d40*/  FMUL.FTZ R149, R122, R215 ;  /* 0x000000d77a957220 */ /* 0x000fc40000410000 */
        /* <DEDUP_REMOVED lines=24> */
.L_x_2373:
[----:B------:R-:W-:Y:S05]  /*1ed0*/  BSYNC B1 ;  /* 0x0000000000017941 */ /* 0x000fea0003800000 */
.L_x_2372:
[----:B------:R-:W-:Y:S01]  /*1ee0*/  BSSY B1, `(.L_x_2374) ;  /* 0x000006c000017945 */ /* 0x000fe20003800000 */
[----:B------:R-:W-:Y:S05]  /*1ef0*/  @!P3 BRA `(.L_x_2375) ;  /* 0x000006a00000b947 */ /* 0x000fea0003800000 */
[----:B------:R-:W-:-:S05]  /*1f00*/  MOV R140, 0x10 ;  /* 0x00000010008c7802 */ /* 0x000fca0000000f00 */
[----:B------:R-:W-:-:S06]  /*1f10*/  IMAD.WIDE.U32 R140, R151, R140, c[0x0][0x170] ;  /* 0x00005c00978c7625 */ /* 0x000fcc00078e008c */
[----:B-1----:R-:W2:Y:S01]  /*1f20*/  LDG.E.128 R140, [R140.64] ;  /* 0x000000048c8c7981 */ /* 0x002ea2000c1e1d00 */
[----:B------:R-:W-:Y:S01]  /*1f30*/  ISETP.NE.U32.AND P0, PT, RZ, c[0x0][0x218], PT ;  /* 0x00008600ff007a0c */ /* 0x000fe20003f05070 */
[-CC-:B------:R-:W-:Y:S01]  /*1f40*/  FFMA.FTZ R3, R179, R204.reuse, R203.reuse ;  /* 0x000000ccb3037223 */ /* 0x180fe200000100cb */
        /* <DEDUP_REMOVED lines=10> */
[--C-:B------:R-:W-:Y:S01]  /*1ff0*/  @P0 PRMT R2, RZ, 0x7610, R10.reuse ;  /* 0x00007610ff020816 */ /* 0x100fe2000000000a */
        /* <DEDUP_REMOVED lines=9> */
[----:B------:R-:W-:Y:S01]  /*2090*/  @P0 PRMT R2, RZ, 0x7610, R8 ;  /* 0x00007610ff020816 */ /* 0x000fe20000000008 */
[----:B------:R-:W-:Y:S02]  /*20a0*/  FMUL.FTZ R145, R201, R144 ;  /* 0x00000090c9917220 */ /* 0x000fe40000410000 */
[----:B------:R-:W-:Y:S02]  /*20b0*/  FFMA.FTZ R147, R181, R204, R203 ;  /* 0x000000ccb5937223 */ /* 0x000fe400000100cb */
[----:B------:R-:W-:Y:S02]  /*20c0*/  @P0 FADD.FTZ R145, R145, R2 ;  /* 0x0000000291910221 */ /* 0x000fe40000010000 */
[----:B------:R-:W-:-:S02]  /*20d0*/  FADD.FTZ R2, R178, -R147 ;  /* 0x80000093b2027221 */ /* 0x000fc40000010000 */
[----:B------:R-:W-:Y:S02]  /*20e0*/  FFMA.FTZ R144, R180, R204, R203 ;  /* 0x000000ccb4907223 */ /* 0x000fe400000100cb */
[----:B------:R-:W-:Y:S01]  /*20f0*/  FMUL.FTZ R147, R201, R2 ;  /* 0x00000002c9937220 */ /* 0x000fe20000410000 */
[----:B------:R-:W-:Y:S01]  /*2100*/  @P0 PRMT R2, RZ, 0x5410, R9 ;  /* 0x00005410ff020816 */ /* 0x000fe20000000009 */
[----:B------:R-:W-:Y:S02]  /*2110*/  FADD.FTZ R144, R177, -R144 ;  /* 0x80000090b1907221 */ /* 0x000fe40000010000 */
[----:B0-----:R-:W-:Y:S02]  /*2120*/  FFMA.FTZ R149, R173, R204, R203 ;  /* 0x000000ccad957223 */ /* 0x001fe400000100cb */
[----:B------:R-:W-:Y:S01]  /*2130*/  @P0 FADD.FTZ R147, R147, R2 ;  /* 0x0000000293930221 */ /* 0x000fe20000010000 */
[----:B------:R-:W-:Y:S01]  /*2140*/  @P0 PRMT R2, RZ, 0x7610, R9 ;  /* 0x00007610ff020816 */ /* 0x000fe20000000009 */
[----:B------:R-:W-:-:S02]  /*2150*/  FMUL.FTZ R209, R201, R144 ;  /* 0x00000090c9d17220 */ /* 0x000fc40000410000 */
[----:B------:R-:W-:Y:S01]  /*2160*/  FADD.FTZ R146, R172, -R149 ;  /* 0x80000095ac927221 */ /* 0x000fe20000010000 */
[----:B------:R-:W-:Y:S01]  /*2170*/  @P1 F2FP.BF16.PACK_AB R149, RZ, R145 ;  /* 0x00000091ff95123e */ /* 0x000fe200000010ff */
[----:B------:R-:W-:Y:S01]  /*2180*/  FFMA.FTZ R148, R170, R204, R203 ;  /* 0x000000ccaa947223 */ /* 0x000fe200000100cb */
[----:B------:R-:W-:Y:S01]  /*2190*/  @P1 F2FP.BF16.PACK_AB R144, RZ, R147 ;  /* 0x00000093ff90123e */ /* 0x000fe200000010ff */
[----:B------:R-:W-:Y:S01]  /*21a0*/  @P0 FADD.FTZ R209, R209, R2 ;  /* 0x00000002d1d10221 */ /* 0x000fe20000010000 */
[--C-:B------:R-:W-:Y:S01]  /*21b0*/  @P0 PRMT R2, RZ, 0x5410, R11.reuse ;  /* 0x00005410ff020816 */ /* 0x100fe2000000000b */
        /* <DEDUP_REMOVED lines=32> */
[----:B------:R-:W-:Y:S02]  /*23c0*/  FMUL.FTZ R148, R106, R213 ;  /* 0x000000d56a947220 */ /* 0x000fe40000410000 */
[----:B------:R-:W-:Y:S01]  /*23d0*/  FMUL.FTZ R209, R107, R218 ;  /* 0x000000da6bd17220 */ /* 0x000fe20000410000 */
[----:B------:R-:W-:Y:S01]  /*23e0*/  F2FP.BF16.PACK_AB R145, R2, R145 ;  /* 0x000000910291723e */ /* 0x000fe200000010ff */
[----:B------:R-:W-:Y:S01]  /*23f0*/  FMUL.FTZ R144, R108, R205 ;  /* 0x000000cd6c907220 */ /* 0x000fe20000410000 */
[----:B------:R-:W-:Y:S01]  /*2400*/  @P1 LEA R2, P0, R151, c[0x0][0x258], 0x4 ;  /* 0x0000960097021a11 */ /* 0x000fe200078020ff */
[----:B------:R-:W-:Y:S01]  /*2410*/  FMUL.FTZ R3, R109, R206 ;  /* 0x000000ce6d037220 */ /* 0x000fe20000410000 */
[----:B------:R-:W-:-:S02]  /*2420*/  F2FP.BF16.PACK_AB R147, R209, R148 ;  /* 0x00000094d193723e */ /* 0x000fc400000010ff */
[----:B------:R-:W-:Y:S02]  /*2430*/  LEA R148, P5, R151, c[0x0][0x248], 0x4 ;  /* 0x0000920097947a11 */ /* 0x000fe400078a20ff */
[----:B------:R-:W-:Y:S02]  /*2440*/  F2FP.BF16.PACK_AB R144, R3, R144 ;  /* 0x000000900390723e */ /* 0x000fe400000010ff */
[C---:B------:R-:W-:Y:S02]  /*2450*/  @P1 LEA.HI.X R3, R151.reuse, c[0x0][0x25c], RZ, 0x4, P0 ;  /* 0x0000970097031a11 */ /* 0x040fe400000f24ff */
[C---:B------:R-:W-:Y:S02]  /*2460*/  LEA.HI.X R149, R151.reuse, c[0x0][0x24c], RZ, 0x4, P5 ;  /* 0x0000930097957a11 */ /* 0x040fe400028f24ff */
[----:B------:R-:W-:Y:S01]  /*2470*/  IADD3 R151, R151, 0x20, RZ ;  /* 0x0000002097977810 */ /* 0x000fe20007ffe0ff */
[----:B------:R-:W-:Y:S04]  /*2480*/  @P1 STG.E.128 [R2.64], R136 ;  /* 0x0000008802001986 */ /* 0x000fe8000c101d04 */
[----:B------:R2:W-:Y:S02]  /*2490*/  STG.E.128 [R148.64], R144 ;  /* 0x0000009094007986 */ /* 0x0005e4000c101d04 */
[----:B--2---:R-:W-:-:S02]  /*24a0*/  PRMT R147, RZ, 0x5410, R142 ;  /* 0x00005410ff937816 */ /* 0x004fc4000000008e */
[----:B------:R-:W-:Y:S02]  /*24b0*/  PRMT R3, RZ, 0x5410, R140 ;  /* 0x00005410ff037816 */ /* 0x000fe4000000008c */
[--C-:B------:R-:W-:Y:S01]  /*24c0*/  PRMT R145, RZ, 0x5410, R141.reuse ;  /* 0x00005410ff917816 */ /* 0x100fe2000000008d */
        /* <DEDUP_REMOVED lines=13> */
.L_x_2375:
[----:B------:R-:W-:Y:S05]  /*25a0*/  BSYNC B1 ;  /* 0x0000000000017941 */ /* 0x000fea0003800000 */
.L_x_2374:
[----:B------:R-:W-:Y:S01]  /*25b0*/  BSSY B1, `(.L_x_2376) ;  /* 0x000006b000017945 */ /* 0x000fe20003800000 */
[----:B------:R-:W-:Y:S05]  /*25c0*/  @!P4 BRA `(.L_x_2377) ;  /* 0x000006900000c947 */ /* 0x000fea0003800000 */
[----:B------:R-:W-:-:S10]  /*25d0*/  HFMA2.MMA R140, -RZ, RZ, 0, 9.5367431640625e-07 ;  /* 0x00000010ff8c7435 */ /* 0x000fd400000001ff */
[----:B------:R-:W-:-:S06]  /*25e0*/  IMAD.WIDE.U32 R140, R151, R140, c[0x0][0x170] ;  /* 0x00005c00978c7625 */ /* 0x000fcc00078e008c */
[----:B-1----:R-:W2:Y:S01]  /*25f0*/  LDG.E.128 R140, [R140.64] ;  /* 0x000000048c8c7981 */ /* 0x002ea2000c1e1d00 */
[----:B------:R-:W-:Y:S01]  /*2600*/  ISETP.NE.U32.AND P0, PT, RZ, c[0x0][0x218], PT ;  /* 0x00008600ff007a0c */ /* 0x000fe20003f05070 */
[-CC-:B------:R-:W-:Y:S01]  /*2610*/  FFMA.FTZ R3, R153, R204.reuse, R203.reuse ;  /* 0x000000cc99037223 */ /* 0x180fe200000100cb */
[----:B------:R-:W-:Y:S01]  /*2620*/  ISETP.NE.U32.AND P1, PT, RZ, c[0x0][0x258], PT ;  /* 0x00009600ff007a0c */ /* 0x000fe20003f25070 */
[----:B------:R-:W-:Y:S01]  /*2630*/  FFMA.FTZ R145, R169, R204, R203 ;  /* 0x000000cca9917223 */ /* 0x000fe200000100cb */
[----:B------:R-:W-:Y:S01]  /*2640*/  ISETP.NE.AND.EX P0, PT, RZ, c[0x0][0x21c], PT, P0 ;  /* 0x00008700ff007a0c */ /* 0x000fe20003f05300 */
[----:B------:R-:W-:Y:S01]  /*2650*/  FADD.FTZ R2, R168, -R3 ;  /* 0x80000003a8027221 */ /* 0x000fe20000010000 */
[----:B------:R-:W-:Y:S01]  /*2660*/  ISETP.NE.AND.EX P1, PT, RZ, c[0x0][0x25c], PT, P1 ;  /* 0x00009700ff007a0c */ /* 0x000fe20003f25310 */
[----:B------:R-:W-:Y:S02]  /*2670*/  FADD.FTZ R144, R166, -R145 ;  /* 0x80000091a6907221 */ /* 0x000fe40000010000 */
[----:B------:R-:W-:-:S02]  /*2680*/  FMUL.FTZ R3, R201, R2 ;  /* 0x00000002c9037220 */ /* 0x000fc40000410000 */
[--C-:B------:R-:W-:Y:S02]  /*2690*/  FFMA.FTZ R205, R163, R204, R203.reuse ;  /* 0x000000cca3cd7223 */ /* 0x100fe400000100cb */
[----:B------:R-:W-:Y:S02]  /*26a0*/  FMUL.FTZ R145, R201, R144 ;  /* 0x00000090c9917220 */ /* 0x000fe40000410000 */
[-CC-:B------:R-:W-:Y:S02]  /*26b0*/  FFMA.FTZ R147, R167, R204.reuse, R203.reuse ;  /* 0x000000cca7937223 */ /* 0x180fe400000100cb */
[----:B------:R-:W-:Y:S01]  /*26c0*/  @P0 PRMT R2, RZ, 0x5410, R4 ;  /* 0x00005410ff020816 */ /* 0x000fe20000000004 */
[-CC-:B0-----:R-:W-:Y:S02]  /*26d0*/  FFMA.FTZ R149, R165, R204.reuse, R203.reuse ;  /* 0x000000cca5957223 */ /* 0x181fe400000100cb */
[-CC-:B------:R-:W-:Y:S02]  /*26e0*/  FFMA.FTZ R207, R158, R204.reuse, R203.reuse ;  /* 0x000000cc9ecf7223 */ /* 0x180fe400000100cb */
        /* <DEDUP_REMOVED lines=52> */
[----:B------:R-:W-:-:S02]  /*2a30*/  FMUL.FTZ R146, R96, R207 ;  /* 0x000000cf60927220 */ /* 0x000fc40000410000 */
[----:B------:R-:W-:Y:S01]  /*2a40*/  FMUL.FTZ R147, R97, R212 ;  /* 0x000000d461937220 */ /* 0x000fe20000410000 */
[----:B------:R-:W-:Y:S01]  /*2a50*/  @P1 PRMT R139, R139, 0x5410, R213 ;  /* 0x000054108b8b1816 */ /* 0x000fe200000000d5 */
        /* <DEDUP_REMOVED lines=13> */
[----:B------:R-:W-:-:S03]  /*2b30*/  LEA.HI.X R149, R151, c[0x0][0x24c], RZ, 0x4, P5 ;  /* 0x0000930097957a11 */ /* 0x000fc600028f24ff */
[----:B------:R2:W-:Y:S04]  /*2b40*/  @P1 STG.E.128 [R2.64], R136 ;  /* 0x0000008802001986 */ /* 0x0005e8000c101d04 */
[----:B------:R0:W-:Y:S01]  /*2b50*/  STG.E.128 [R148.64], R144 ;  /* 0x0000009094007986 */ /* 0x0001e2000c101d04 */
[----:B--2---:R-:W-:Y:S02]  /*2b60*/  PRMT R3, RZ, 0x5410, R140 ;  /* 0x00005410ff037816 */ /* 0x004fe4000000008c */
[----:B0-----:R-:W-:Y:S02]  /*2b70*/  PRMT R147, RZ, 0x5410, R142 ;  /* 0x00005410ff937816 */ /* 0x001fe4000000008e */
        /* <DEDUP_REMOVED lines=14> */
.L_x_2377:
[----:B------:R-:W-:Y:S05]  /*2c60*/  BSYNC B1 ;  /* 0x0000000000017941 */ /* 0x000fea0003800000 */
.L_x_2376:
[----:B------:R-:W-:-:S04]  /*2c70*/  MOV R3, c[0x0][0x160] ;  /* 0x0000580000037a02 */ /* 0x000fc80000000f00 */
[----:B------:R-:W-:-:S04]  /*2c80*/  LEA R0, R3, R0, 0x2 ;  /* 0x0000000003007211 */ /* 0x000fc800078e10ff */
[----:B------:R-:W-:-:S13]  /*2c90*/  ISETP.GE.AND P0, PT, R0, c[0x0][0x164], PT ;  /* 0x0000590000007a0c */ /* 0x000fda0003f06270 */
[----:B01----:R-:W-:Y:S01]  /*2ca0*/  @P0 CALL.REL.NOINC `(.L_x_2363) ;  /* 0x0000001000000944 */ /* 0x003fe20003c00000 */
[----:B------:R-:W-:Y:S05]  /*2cb0*/  BRA `(.L_x_2378) ;  /* 0xffffd83000007947 */ /* 0x000fea000383ffff */
.L_x_2363:
[----:B-1----:R-:W-:Y:S05]  /*2cc0*/  BSYNC B0 ;  /* 0x0000000000007941 */ /* 0x002fea0003800000 */
.L_x_2362:
        /* <DEDUP_REMOVED lines=65> */
[----:B------:R-:W-:-:S02]  /*30e0*/  FADD.FTZ R9, R3, R44 ;  /* 0x0000002c03097221 */ /* 0x000fc40000010000 */
[----:B------:R-:W2:Y:S01]  /*30f0*/  S2R R44, SR_CTAID.X ;  /* 0x00000000002c7919 */ /* 0x000ea20000002500 */
[----:B------:R-:W-:-:S03]  /*3100*/  FADD.FTZ R47, R4, R47 ;  /* 0x0000002f042f7221 */ /* 0x000fc60000010000 */
[----:B------:R-:W-:Y:S01]  /*3110*/  STS.128 [R0], R84 ;  /* 0x0000005400007388 */ /* 0x000fe20000000c00 */
[----:B------:R-:W-:-:S03]  /*3120*/  FADD.FTZ R11, R5, R46 ;  /* 0x0000002e050b7221 */ /* 0x000fc60000010000 */
[----:B------:R-:W-:Y:S01]  /*3130*/  STS.128 [R0+0x10], R80 ;  /* 0x0000105000007388 */ /* 0x000fe20000000c00 */
[----:B0-----:R-:W-:-:S03]  /*3140*/  FADD.FTZ R49, R6, R49 ;  /* 0x0000003106317221 */ /* 0x001fc60000010000 */
[----:B------:R-:W-:Y:S01]  /*3150*/  STS.128 [R0+0x400], R76 ;  /* 0x0004004c00007388 */ /* 0x000fe20000000c00 */
[----:B-1----:R-:W-:-:S03]  /*3160*/  FADD.FTZ R13, R7, R48 ;  /* 0x00000030070d7221 */ /* 0x002fc60000010000 */
[----:B------:R-:W-:Y:S04]  /*3170*/  STS.128 [R0+0x410], R72 ;  /* 0x0004104800007388 */ /* 0x000fe80000000c00 */
[----:B------:R-:W-:Y:S04]  /*3180*/  STS.128 [R0+0x800], R68 ;  /* 0x0008004400007388 */ /* 0x000fe80000000c00 */
[----:B------:R-:W-:Y:S04]  /*3190*/  STS.128 [R0+0x810], R64 ;  /* 0x0008104000007388 */ /* 0x000fe80000000c00 */
[----:B------:R-:W-:Y:S06]  /*31a0*/  BAR.SYNC.DEFER_BLOCKING 0x0 ;  /* 0x0000000000007b1d */ /* 0x000fec0000010000 */
[----:B------:R-:W0:Y:S04]  /*31b0*/  LDS R50, [R150.X4] ;  /* 0x0000000096327984 */ /* 0x000e280000004800 */
[----:B------:R-:W1:Y:S04]  /*31c0*/  LDS R52, [R150.X4+0x400] ;  /* 0x0004000096347984 */ /* 0x000e680000004800 */
[----:B------:R-:W3:Y:S04]  /*31d0*/  LDS R55, [R150.X4+0xc00] ;  /* 0x000c000096377984 */ /* 0x000ee80000004800 */
[----:B------:R-:W4:Y:S04]  /*31e0*/  LDS R57, [R150.X4+0x1000] ;  /* 0x0010000096397984 */ /* 0x000f280000004800 */
[----:B------:R-:W2:Y:S04]  /*31f0*/  LDS R51, [R150.X4+0x200] ;  /* 0x0002000096337984 */ /* 0x000ea80000004800 */
[----:B------:R-:W2:Y:S04]  /*3200*/  LDS R56, [R150.X4+0xe00] ;  /* 0x000e000096387984 */ /* 0x000ea80000004800 */
[----:B------:R-:W2:Y:S04]  /*3210*/  LDS R53, [R150.X4+0x600] ;  /* 0x0006000096357984 */ /* 0x000ea80000004800 */
[----:B------:R-:W2:Y:S04]  /*3220*/  LDS R54, [R150.X4+0x800] ;  /* 0x0008000096367984 */ /* 0x000ea80000004800 */
[----:B------:R-:W2:Y:S04]  /*3230*/  LDS R58, [R150.X4+0x1200] ;  /* 0x00120000963a7984 */ /* 0x000ea80000004800 */
[----:B------:R-:W2:Y:S01]  /*3240*/  LDS R59, [R150.X4+0x1400] ;  /* 0x00140000963b7984 */ /* 0x000ea20000004800 */
[----:B0-----:R-:W-:-:S03]  /*3250*/  FADD.FTZ R50, RZ, R50 ;  /* 0x00000032ff327221 */ /* 0x001fc60000010000 */
[----:B------:R-:W0:Y:S01]  /*3260*/  LDS R2, [R150.X4+0xa00] ;  /* 0x000a000096027984 */ /* 0x000e220000004800 */
[----:B-1----:R-:W-:-:S03]  /*3270*/  FADD.FTZ R52, RZ, R52 ;  /* 0x00000034ff347221 */ /* 0x002fc60000010000 */
[----:B------:R-:W1:Y:S01]  /*3280*/  LDS R3, [R150.X4+0x1600] ;  /* 0x0016000096037984 */ /* 0x000e620000004800 */
[----:B---3--:R-:W-:-:S03]  /*3290*/  FADD.FTZ R50, R50, R55 ;  /* 0x0000003732327221 */ /* 0x008fc60000010000 */
[----:B------:R-:W3:Y:S01]  /*32a0*/  LDS R5, [R150.X4+0x1800] ;  /* 0x0018000096057984 */ /* 0x000ee20000004800 */
[----:B----4-:R-:W-:-:S03]  /*32b0*/  FADD.FTZ R52, R52, R57 ;  /* 0x0000003934347221 */ /* 0x010fc60000010000 */
[----:B------:R-:W4:Y:S01]  /*32c0*/  LDS R4, [R150.X4+0x1a00] ;  /* 0x001a000096047984 */ /* 0x000f220000004800 */
[----:B--2---:R-:W-:-:S03]  /*32d0*/  FADD.FTZ R51, RZ, R51 ;  /* 0x00000033ff337221 */ /* 0x004fc60000010000 */
[----:B------:R-:W2:Y:S01]  /*32e0*/  LDS R7, [R150.X4+0x1c00] ;  /* 0x001c000096077984 */ /* 0x000ea20000004800 */
[----:B------:R-:W-:-:S03]  /*32f0*/  FADD.FTZ R51, R51, R56 ;  /* 0x0000003833337221 */ /* 0x000fc60000010000 */
[----:B------:R-:W2:Y:S01]  /*3300*/  LDS R6, [R150.X4+0x1e00] ;  /* 0x001e000096067984 */ /* 0x000ea20000004800 */
[----:B------:R-:W-:-:S03]  /*3310*/  FADD.FTZ R53, RZ, R53 ;  /* 0x00000035ff357221 */ /* 0x000fc60000010000 */
[----:B------:R-:W2:Y:S01]  /*3320*/  LDS R15, [R150.X4+0x2000] ;  /* 0x00200000960f7984 */ /* 0x000ea20000004800 */
[----:B------:R-:W-:-:S03]  /*3330*/  FADD.FTZ R54, RZ, R54 ;  /* 0x00000036ff367221 */ /* 0x000fc60000010000 */
[----:B------:R-:W2:Y:S01]  /*3340*/  LDS R41, [R150.X4+0x2200] ;  /* 0x0022000096297984 */ /* 0x000ea20000004800 */
[----:B------:R-:W-:-:S03]  /*3350*/  FADD.FTZ R53, R53, R58 ;  /* 0x0000003a35357221 */ /* 0x000fc60000010000 */
[----:B------:R-:W-:Y:S01]  /*3360*/  LDS R8, [R150.X4+0x2400] ;  /* 0x0024000096087984 */ /* 0x000fe20000004800 */
[----:B------:R-:W-:-:S03]  /*3370*/  FADD.FTZ R54, R54, R59 ;  /* 0x0000003b36367221 */ /* 0x000fc60000010000 */
[----:B------:R-:W2:Y:S04]  /*3380*/  LDS R43, [R150.X4+0x2600] ;  /* 0x00260000962b7984 */ /* 0x000ea80000004800 */
[----:B------:R-:W-:Y:S01]  /*3390*/  LDS R10, [R150.X4+0x2800] ;  /* 0x00280000960a7984 */ /* 0x000fe20000004800 */
[----:B0-----:R-:W-:-:S03]  /*33a0*/  FADD.FTZ R2, RZ, R2 ;  /* 0x00000002ff027221 */ /* 0x001fc60000010000 */
[----:B------:R-:W0:Y:S01]  /*33b0*/  LDS R55, [R150.X4+0x2a00] ;  /* 0x002a000096377984 */ /* 0x000e220000004800 */
[----:B-1----:R-:W-:-:S03]  /*33c0*/  FADD.FTZ R2, R2, R3 ;  /* 0x0000000302027221 */ /* 0x002fc60000010000 */
[----:B------:R-:W1:Y:S01]  /*33d0*/  LDS R12, [R150.X4+0x2c00] ;  /* 0x002c0000960c7984 */ /* 0x000e620000004800 */
[----:B---3--:R-:W-:-:S03]  /*33e0*/  FADD.FTZ R5, R50, R5 ;  /* 0x0000000532057221 */ /* 0x008fc60000010000 */
[----:B------:R-:W3:Y:S01]  /*33f0*/  LDS R57, [R150.X4+0x2e00] ;  /* 0x002e000096397984 */ /* 0x000ee20000004800 */
[----:B----4-:R-:W-:-:S03]  /*3400*/  FADD.FTZ R4, R51, R4 ;  /* 0x0000000433047221 */ /* 0x010fc60000010000 */
[----:B------:R-:W-:Y:S01]  /*3410*/  BAR.SYNC.DEFER_BLOCKING 0x0 ;  /* 0x0000000000007b1d */ /* 0x000fe20000010000 */
[----:B--2---:R-:W-:Y:S02]  /*3420*/  FADD.FTZ R7, R52, R7 ;  /* 0x0000000734077221 */ /* 0x004fe40000010000 */
[----:B------:R-:W-:Y:S02]  /*3430*/  FADD.FTZ R6, R53, R6 ;  /* 0x0000000635067221 */ /* 0x000fe40000010000 */
[----:B------:R-:W-:Y:S02]  /*3440*/  FADD.FTZ R15, R54, R15 ;  /* 0x0000000f360f7221 */ /* 0x000fe40000010000 */
[----:B------:R-:W-:Y:S02]  /*3450*/  FADD.FTZ R2, R2, R41 ;  /* 0x0000002902027221 */ /* 0x000fe40000010000 */
[----:B------:R-:W-:Y:S01]  /*3460*/  FADD.FTZ R43, R4, R43 ;  /* 0x0000002b042b7221 */ /* 0x000fe20000010000 */
[----:B------:R-:W-:Y:S04]  /*3470*/  STS.128 [R0], R36 ;  /* 0x0000002400007388 */ /* 0x000fe80000000c00 */
[----:B------:R-:W-:Y:S01]  /*3480*/  STS.128 [R0+0x10], R32 ;  /* 0x0000102000007388 */ /* 0x000fe20000000c00 */
[----:B0-----:R-:W-:-:S03]  /*3490*/  FADD.FTZ R55, R6, R55 ;  /* 0x0000003706377221 */ /* 0x001fc60000010000 */
[----:B------:R-:W-:Y:S01]  /*34a0*/  STS.128 [R0+0x400], R28 ;  /* 0x0004001c00007388 */ /* 0x000fe20000000c00 */
[----:B-1----:R-:W-:-:S03]  /*34b0*/  FADD.FTZ R15, R15, R12 ;  /* 0x0000000c0f0f7221 */ /* 0x002fc60000010000 */
[----:B------:R-:W-:Y:S01]  /*34c0*/  STS.128 [R0+0x410], R24 ;  /* 0x0004101800007388 */ /* 0x000fe20000000c00 */
[----:B---3--:R-:W-:-:S03]  /*34d0*/  FADD.FTZ R57, R2, R57 ;  /* 0x0000003902397221 */ /* 0x008fc60000010000 */
[----:B------:R-:W-:Y:S04]  /*34e0*/  STS.128 [R0+0x800], R20 ;  /* 0x0008001400007388 */ /* 0x000fe80000000c00 */
[----:B------:R0:W-:Y:S04]  /*34f0*/  STS.128 [R0+0x810], R16 ;  /* 0x0008101000007388 */ /* 0x0001e80000000c00 */
[----:B------:R-:W-:Y:S01]  /*3500*/  BAR.SYNC.DEFER_BLOCKING 0x0 ;  /* 0x0000000000007b1d */ /* 0x000fe20000010000 */
[----:B0-----:R-:W-:Y:S02]  /*3510*/  IMAD R17, R44, c[0x0][0x168], RZ ;  /* 0x00005a002c117a24 */ /* 0x001fe400078e02ff */
[----:B------:R-:W-:-:S03]  /*3520*/  FADD.FTZ R19, R7, R10 ;  /* 0x0000000a07137221 */ /* 0x000fc60000010000 */
[----:B------:R-:W-:Y:S01]  /*3530*/  IADD3 R26, P6, R17, R150, RZ ;  /* 0x00000096111a7210 */ /* 0x000fe20007fde0ff */
[----:B------:R-:W-:-:S03]  /*3540*/  FADD.FTZ R17, R5, R8 ;  /* 0x0000000805117221 */ /* 0x000fc60000010000 */
[----:B------:R-:W-:Y:S02]  /*3550*/  IADD3.X R5, RZ, RZ, RZ, P6, !PT ;  /* 0x000000ffff057210 */ /* 0x000fe400037fe4ff */
[C---:B------:R-:W-:Y:S01]  /*3560*/  SHF.L.U32 R8, R26.reuse, 0x2, RZ ;  /* 0x000000021a087819 */ /* 0x040fe200000006ff */
[----:B------:R-:W0:Y:S01]  /*3570*/  LDS R14, [R150.X4] ;  /* 0x00000000960e7984 */ /* 0x000e220000004800 */
[----:B------:R-:W-:Y:S02]  /*3580*/  SHF.L.U64.HI R4, R26, 0x2, R5 ;  /* 0x000000021a047819 */ /* 0x000fe40000010205 */
[----:B------:R-:W-:Y:S01]  /*3590*/  IADD3 R2, P6, R8, c[0x0][0x228], RZ ;  /* 0x00008a0008027a10 */ /* 0x000fe20007fde0ff */
        /* <DEDUP_REMOVED lines=14> */
[----:B--2---:R-:W-:Y:S01]  /*3680*/  FADD.FTZ R14, R14, R27 ;  /* 0x0000001b0e0e7221 */ /* 0x004fe20000010000 */
[----:B------:R-:W-:Y:S02]  /*3690*/  IADD3.X R27, R4, c[0x0][0x22c], RZ, P6, !PT ;  /* 0x00008b00041b7a10 */ /* 0x000fe400037fe4ff */
[----:B------:R-:W2:Y:S01]  /*36a0*/  LDS R20, [R150.X4+0x1a00] ;  /* 0x001a000096147984 */ /* 0x000ea20000004800 */
[----:B---3--:R-:W-:Y:S01]  /*36b0*/  FADD.FTZ R16, RZ, R16 ;  /* 0x00000010ff107221 */ /* 0x008fe20000010000 */
[----:B------:R-:W-:Y:S02]  /*36c0*/  IADD3 R10, P6, R8, c[0x0][0x220], RZ ;  /* 0x00008800080a7a10 */ /* 0x000fe40007fde0ff */
[----:B------:R-:W3:Y:S01]  /*36d0*/  LDS R22, [R150.X4+0x1c00] ;  /* 0x001c000096167984 */ /* 0x000ee20000004800 */
[----:B----4-:R-:W-:-:S03]  /*36e0*/  FADD.FTZ R40, RZ, R40 ;  /* 0x00000028ff287221 */ /* 0x010fc60000010000 */
[----:B------:R-:W4:Y:S01]  /*36f0*/  LDS R31, [R150.X4+0x1e00] ;  /* 0x001e0000961f7984 */ /* 0x000f220000004800 */
[----:B------:R-:W-:-:S03]  /*3700*/  FADD.FTZ R42, RZ, R42 ;  /* 0x0000002aff2a7221 */ /* 0x000fc60000010000 */
[----:B------:R-:W4:Y:S01]  /*3710*/  LDS R24, [R150.X4+0x2000] ;  /* 0x0020000096187984 */ /* 0x000f220000004800 */
[----:B------:R-:W-:-:S03]  /*3720*/  FADD.FTZ R0, RZ, R0 ;  /* 0x00000000ff007221 */ /* 0x000fc60000010000 */
[----:B------:R-:W4:Y:S01]  /*3730*/  LDS R35, [R150.X4+0x2200] ;  /* 0x0022000096237984 */ /* 0x000f220000004800 */
[----:B------:R-:W-:-:S03]  /*3740*/  FADD.FTZ R3, RZ, R3 ;  /* 0x00000003ff037221 */ /* 0x000fc60000010000 */
[----:B------:R-:W4:Y:S01]  /*3750*/  LDS R37, [R150.X4+0x2400] ;  /* 0x0024000096257984 */ /* 0x000f220000004800 */
[----:B------:R-:W-:Y:S01]  /*3760*/  FADD.FTZ R16, R16, R23 ;  /* 0x0000001710107221 */ /* 0x000fe20000010000 */
[----:B------:R-:W-:Y:S02]  /*3770*/  IADD3.X R23, R4, c[0x0][0x224], RZ, P6, !PT ;  /* 0x0000890004177a10 */ /* 0x000fe400037fe4ff */
[----:B------:R0:W4:Y:S01]  /*3780*/  LDS R39, [R150.X4+0x2600] ;  /* 0x0026000096277984 */ /* 0x0001220000004800 */
[----:B------:R-:W-:Y:S01]  /*3790*/  FADD.FTZ R29, R40, R29 ;  /* 0x0000001d281d7221 */ /* 0x000fe20000010000 */
[----:B------:R-:W-:Y:S02]  /*37a0*/  IADD3 R8, P6, R8, c[0x0][0x240], RZ ;  /* 0x0000900008087a10 */ /* 0x000fe40007fde0ff */
[----:B------:R1:W4:Y:S01]  /*37b0*/  LDS R41, [R150.X4+0x2800] ;  /* 0x0028000096297984 */ /* 0x0003220000004800 */
[----:B------:R-:W-:-:S03]  /*37c0*/  FADD.FTZ R25, R42, R25 ;  /* 0x000000192a197221 */ /* 0x000fc60000010000 */
[----:B------:R2:W4:Y:S01]  /*37d0*/  LDS R51, [R150.X4+0x2a00] ;  /* 0x002a000096337984 */ /* 0x0005220000004800 */
[----:B0-----:R-:W-:Y:S01]  /*37e0*/  FADD.FTZ R0, R0, R21 ;  /* 0x0000001500007221 */ /* 0x001fe20000010000 */
[----:B------:R-:W-:Y:S02]  /*37f0*/  IADD3.X R21, R4, c[0x0][0x244], RZ, P6, !PT ;  /* 0x0000910004157a10 */ /* 0x000fe400037fe4ff */
[----:B------:R0:W0:Y:S01]  /*3800*/  LDS R53, [R150.X4+0x2c00] ;  /* 0x002c000096357984 */ /* 0x0000220000004800 */
[----:B-1----:R-:W-:-:S03]  /*3810*/  FADD.FTZ R3, R3, R18 ;  /* 0x0000001203037221 */ /* 0x002fc60000010000 */
[----:B------:R1:W0:Y:S01]  /*3820*/  LDS R59, [R150.X4+0x2e00] ;  /* 0x002e0000963b7984 */ /* 0x0002220000004800 */
[----:B--2---:R-:W-:Y:S02]  /*3830*/  FADD.FTZ R20, R29, R20 ;  /* 0x000000141d147221 */ /* 0x004fe40000010000 */
        /* <DEDUP_REMOVED lines=20> */
.L_x_2380:
[----:B-12---:R-:W-:Y:S05]  /*3980*/  BSYNC B0 ;  /* 0x0000000000007941 */ /* 0x006fea0003800000 */
.L_x_2379:
        /* <DEDUP_REMOVED lines=17> */
.L_x_2382:
[----:B------:R-:W-:Y:S05]  /*3aa0*/  BSYNC B0 ;  /* 0x0000000000007941 */ /* 0x000fea0003800000 */
.L_x_2381:
        /* <DEDUP_REMOVED lines=17> */
.L_x_2384:
[----:B------:R-:W-:Y:S05]  /*3bc0*/  BSYNC B0 ;  /* 0x0000000000007941 */ /* 0x000fea0003800000 */
.L_x_2383:
        /* <DEDUP_REMOVED lines=17> */
.L_x_2386:
[----:B------:R-:W-:Y:S05]  /*3ce0*/  BSYNC B0 ;  /* 0x0000000000007941 */ /* 0x000fea0003800000 */
.L_x_2385:
        /* <DEDUP_REMOVED lines=17> */
.L_x_2388:
[----:B------:R-:W-:Y:S05]  /*3e00*/  BSYNC B0 ;  /* 0x0000000000007941 */ /* 0x000fea0003800000 */
.L_x_2387:
        /* <DEDUP_REMOVED lines=11> */
.L_x_2370:
[----:B------:R-:W-:Y:S01]  /*3ec0*/  HFMA2.MMA R142, -RZ, RZ, 0, 5.9604644775390625e-08 ;  /* 0x00000001ff8e7435 */ /* 0x000fe200000001ff */
[----:B------:R-:W-:Y:S02]  /*3ed0*/  MOV R141, R149 ;  /* 0x00000095008d7202 */ /* 0x000fe40000000f00 */
[----:B------:R-:W-:Y:S02]  /*3ee0*/  MOV R146, 0x1f ;  /* 0x0000001f00927802 */ /* 0x000fe40000000f00 */
[----:B------:R-:W-:-:S02]  /*3ef0*/  MOV R147, 0xffffffff ;  /* 0xffffffff00937802 */ /* 0x000fc40000000f00 */
[----:B------:R-:W-:Y:S02]  /*3f00*/  MOV R2, 0x3f20 ;  /* 0x00003f2000027802 */ /* 0x000fe40000000f00 */
[----:B------:R-:W-:Y:S05]  /*3f10*/  CALL.REL.NOINC `($__internal_44_$__cuda_sm70_shflsync_bfly_p) ;  /* 0x0000046000007944 */ /* 0x000fea0003c00000 */
[----:B-1----:R-:W-:Y:S01]  /*3f20*/  MOV R140, R142 ;  /* 0x0000008e008c7202 */ /* 0x002fe20000000f00 */
[----:B0-----:R-:W-:Y:S05]  /*3f30*/  BRA `(.L_x_2389) ;  /* 0xffffd78000007947 */ /* 0x001fea000383ffff */
.L_x_2371:
[----:B------:R-:W-:Y:S01]  /*3f40*/  HFMA2.MMA R142, -RZ, RZ, 0, 5.9604644775390625e-08 ;  /* 0x00000001ff8e7435 */ /* 0x000fe200000001ff */
[----:B------:R-:W-:Y:S02]  /*3f50*/  MOV R141, R203 ;  /* 0x000000cb008d7202 */ /* 0x000fe40000000f00 */
[----:B------:R-:W-:Y:S02]  /*3f60*/  MOV R146, 0x1f ;  /* 0x0000001f00927802 */ /* 0x000fe40000000f00 */
[----:B------:R-:W-:Y:S02]  /*3f70*/  MOV R147, 0xffffffff ;  /* 0xffffffff00937802 */ /* 0x000fe40000000f00 */
[----:B------:R-:W-:Y:S02]  /*3f80*/  MOV R2, 0x3fa0 ;  /* 0x00003fa000027802 */ /* 0x000fe40000000f00 */
[----:B01----:R-:W-:Y:S05]  /*3f90*/  CALL.REL.NOINC `($__internal_44_$__cuda_sm70_shflsync_bfly_p) ;  /* 0x000003e000007944 */ /* 0x003fea0003c00000 */
[----:B------:R-:W-:Y:S01]  /*3fa0*/  FADD.FTZ R149, R140, R149 ;  /* 0x000000958c957221 */ /* 0x000fe20000010000 */
[----:B0-----:R-:W-:Y:S01]  /*3fb0*/  MOV R146, 0x1f ;  /* 0x0000001f00927802 */ /* 0x001fe20000000f00 */
[----:B-1----:R-:W-:Y:S01]  /*3fc0*/  FADD.FTZ R203, R203, R142 ;  /* 0x0000008ecbcb7221 */ /* 0x002fe20000010000 */
[----:B------:R-:W-:Y:S01]  /*3fd0*/  HFMA2.MMA R142, -RZ, RZ, 0, 1.1920928955078125e-07 ;  /* 0x00000002ff8e7435 */ /* 0x000fe200000001ff */
[----:B------:R-:W-:-:S02]  /*3fe0*/  MOV R147, 0xffffffff ;  /* 0xffffffff00937802 */ /* 0x000fc40000000f00 */
[----:B------:R-:W-:Y:S02]  /*3ff0*/  MOV R141, R149 ;  /* 0x00000095008d7202 */ /* 0x000fe40000000f00 */
[----:B------:R-:W-:Y:S02]  /*4000*/  MOV R2, 0x4020 ;  /* 0x0000402000027802 */ /* 0x000fe40000000f00 */
[----:B------:R-:W-:Y:S05]  /*4010*/  CALL.REL.NOINC `($__internal_44_$__cuda_sm70_shflsync_bfly_p) ;  /* 0x0000036000007944 */ /* 0x000fea0003c00000 */
[----:B-1----:R-:W-:Y:S01]  /*4020*/  MOV R140, R142 ;  /* 0x0000008e008c7202 */ /* 0x002fe20000000f00 */
[----:B------:R-:W-:Y:S01]  /*4030*/  HFMA2.MMA R142, -RZ, RZ, 0, 1.1920928955078125e-07 ;  /* 0x00000002ff8e7435 */ /* 0x000fe200000001ff */
[----:B0-----:R-:W-:Y:S02]  /*4040*/  MOV R141, R203 ;  /* 0x000000cb008d7202 */ /* 0x001fe40000000f00 */
[----:B------:R-:W-:Y:S02]  /*4050*/  MOV R146, 0x1f ;  /* 0x0000001f00927802 */ /* 0x000fe40000000f00 */
[----:B------:R-:W-:Y:S02]  /*4060*/  MOV R147, 0xffffffff ;  /* 0xffffffff00937802 */ /* 0x000fe40000000f00 */
[----:B------:R-:W-:-:S02]  /*4070*/  MOV R2, 0x4090 ;  /* 0x0000409000027802 */ /* 0x000fc40000000f00 */
[----:B------:R-:W-:Y:S05]  /*4080*/  CALL.REL.NOINC `($__internal_44_$__cuda_sm70_shflsync_bfly_p) ;  /* 0x000002f000007944 */ /* 0x000fea0003c00000 */
[----:B------:R-:W-:Y:S01]  /*4090*/  FADD.FTZ R149, R140, R149 ;  /* 0x000000958c957221 */ /* 0x000fe20000010000 */
[----:B0-----:R-:W-:Y:S01]  /*40a0*/  MOV R146, 0x1f ;  /* 0x0000001f00927802 */ /* 0x001fe20000000f00 */
[----:B-1----:R-:W-:Y:S01]  /*40b0*/  FADD.FTZ R203, R203, R142 ;  /* 0x0000008ecbcb7221 */ /* 0x002fe20000010000 */
[----:B------:R-:W-:Y:S01]  /*40c0*/  HFMA2.MMA R142, -RZ, RZ, 0, 2.384185791015625e-07 ;  /* 0x00000004ff8e7435 */ /* 0x000fe200000001ff */
[----:B------:R-:W-:-:S02]  /*40d0*/  MOV R147, 0xffffffff ;  /* 0xffffffff00937802 */ /* 0x000fc40000000f00 */
[----:B------:R-:W-:Y:S02]  /*40e0*/  MOV R141, R149 ;  /* 0x00000095008d7202 */ /* 0x000fe40000000f00 */
[----:B------:R-:W-:Y:S02]  /*40f0*/  MOV R2, 0x4110 ;  /* 0x0000411000027802 */ /* 0x000fe40000000f00 */
[----:B------:R-:W-:Y:S05]  /*4100*/  CALL.REL.NOINC `($__internal_44_$__cuda_sm70_shflsync_bfly_p) ;  /* 0x0000027000007944 */ /* 0x000fea0003c00000 */
[----:B-1----:R-:W-:Y:S01]  /*4110*/  MOV R140, R142 ;  /* 0x0000008e008c7202 */ /* 0x002fe20000000f00 */
[----:B------:R-:W-:Y:S01]  /*4120*/  HFMA2.MMA R142, -RZ, RZ, 0, 2.384185791015625e-07 ;  /* 0x00000004ff8e7435 */ /* 0x000fe200000001ff */
        /* <DEDUP_REMOVED lines=8> */
[----:B------:R-:W-:Y:S01]  /*41b0*/  HFMA2.MMA R142, -RZ, RZ, 0, 4.76837158203125e-07 ;  /* 0x00000008ff8e7435 */ /* 0x000fe200000001ff */
[----:B------:R-:W-:-:S02]  /*41c0*/  MOV R147, 0xffffffff ;  /* 0xffffffff00937802 */ /* 0x000fc40000000f00 */
[----:B------:R-:W-:Y:S02]  /*41d0*/  MOV R141, R143 ;  /* 0x0000008f008d7202 */ /* 0x000fe40000000f00 */
[----:B------:R-:W-:Y:S02]  /*41e0*/  MOV R2, 0x4200 ;  /* 0x0000420000027802 */ /* 0x000fe40000000f00 */
[----:B------:R-:W-:Y:S05]  /*41f0*/  CALL.REL.NOINC `($__internal_44_$__cuda_sm70_shflsync_bfly_p) ;  /* 0x0000018000007944 */ /* 0x000fea0003c00000 */
[----:B-1----:R-:W-:Y:S01]  /*4200*/  MOV R140, R142 ;  /* 0x0000008e008c7202 */ /* 0x002fe20000000f00 */
[----:B------:R-:W-:Y:S01]  /*4210*/  HFMA2.MMA R142, -RZ, RZ, 0, 4.76837158203125e-07 ;  /* 0x00000008ff8e7435 */ /* 0x000fe200000001ff */
        /* <DEDUP_REMOVED lines=8> */
[----:B------:R-:W-:Y:S01]  /*42a0*/  HFMA2.MMA R142, -RZ, RZ, 0, 9.5367431640625e-07 ;  /* 0x00000010ff8e7435 */ /* 0x000fe200000001ff */
[----:B------:R-:W-:-:S02]  /*42b0*/  MOV R147, 0xffffffff ;  /* 0xffffffff00937802 */ /* 0x000fc40000000f00 */
[----:B------:R-:W-:Y:S02]  /*42c0*/  MOV R141, R143 ;  /* 0x0000008f008d7202 */ /* 0x000fe40000000f00 */
[----:B------:R-:W-:Y:S02]  /*42d0*/  MOV R2, 0x42f0 ;  /* 0x000042f000027802 */ /* 0x000fe40000000f00 */
[----:B------:R-:W-:Y:S05]  /*42e0*/  CALL.REL.NOINC `($__internal_44_$__cuda_sm70_shflsync_bfly_p) ;  /* 0x0000009000007944 */ /* 0x000fea0003c00000 */
[----:B-1----:R-:W-:Y:S01]  /*42f0*/  MOV R144, R142 ;  /* 0x0000008e00907202 */ /* 0x002fe20000000f00 */
[----:B------:R-:W-:Y:S01]  /*4300*/  HFMA2.MMA R142, -RZ, RZ, 0, 9.5367431640625e-07 ;  /* 0x00000010ff8e7435 */ /* 0x000fe200000001ff */
[----:B0-----:R-:W-:Y:S02]  /*4310*/  MOV R141, R145 ;  /* 0x00000091008d7202 */ /* 0x001fe40000000f00 */
[----:B------:R-:W-:Y:S02]  /*4320*/  MOV R146, 0x1f ;  /* 0x0000001f00927802 */ /* 0x000fe40000000f00 */
[----:B------:R-:W-:Y:S02]  /*4330*/  MOV R147, 0xffffffff ;  /* 0xffffffff00937802 */ /* 0x000fe40000000f00 */
[----:B------:R-:W-:-:S02]  /*4340*/  MOV R2, 0x4360 ;  /* 0x0000436000027802 */ /* 0x000fc40000000f00 */
[----:B------:R-:W-:Y:S05]  /*4350*/  CALL.REL.NOINC `($__internal_44_$__cuda_sm70_shflsync_bfly_p) ;  /* 0x0000002000007944 */ /* 0x000fea0003c00000 */
[----:B-1----:R-:W-:Y:S01]  /*4360*/  MOV R2, R142 ;  /* 0x0000008e00027202 */ /* 0x002fe20000000f00 */
[----:B0-----:R-:W-:Y:S05]  /*4370*/  BRA `(.L_x_2390) ;  /* 0xffffd46000007947 */ /* 0x001fea000383ffff */
        .weak           $__internal_44_$__cuda_sm70_shflsync_bfly_p
        .type           $__internal_44_$__cuda_sm70_shflsync_bfly_p,@function
        .size           $__internal_44_$__cuda_sm70_shflsync_bfly_p,(.L_x_9774 - $__internal_44_$__cuda_sm70_shflsync_bfly_p)
$__internal_44_$__cuda_sm70_shflsync_bfly_p:
[----:B------:R-:W-:Y:S01]  /*4380*/  HFMA2.MMA R3, -RZ, RZ, 0, 0 ;  /* 0x00000000ff037435 */ /* 0x000fe200000001ff */
[----:B------:R-:W-:Y:S04]  /*4390*/  WARPSYNC R147 ;  /* 0x0000009300007348 */ /* 0x000fe80003800000 */
[----:B------:R0:W1:Y:S01]  /*43a0*/  SHFL.BFLY PT, R142, R141, R142, R146 ;  /* 0x0c00008e8d8e7389 */ /* 0x00006200000e0092 */
[----:B------:R-:W-:Y:S05]  /*43b0*/  RET.REL.NODEC R2 `(_ZN10layer_norm13ln_bwd_kernelINS_13Kernel_traitsIf13__nv_bfloat16S2_S2_fjLj768ELj1ELj4ELj1ELj16ENS_18Kernel_traits_baseILj768EfS2_S2_S2_fjLj128EEEEELb0ELb1ELb0ELb0EEEvNS_9BwdParamsE) ;  /* 0xffffbc4002007950 */ /* 0x000fea0003c3ffff */
.L_x_2391:
        /* <DEDUP_REMOVED lines=12> */
.L_x_9774:


//--------------------- .text._ZN10layer_norm13ln_bwd_kernelINS_13Kernel_traitsIf13__nv_bfloat16S2_S2_fjLj768ELj1ELj4ELj1ELj16ENS_18Kernel_traits_baseILj768EfS2_S2_S2_fjLj128EEEEELb0ELb1ELb0ELb1EEEvNS_9BwdParamsE --------------------------
	.section	.text._ZN10layer_norm13ln_bwd_kernelINS_13Kernel_traitsIf13__nv_bfloat16S2_S2_fjLj768ELj1ELj4ELj1ELj16ENS_18Kernel_traits_baseILj768EfS2_S2_S2_fjLj128EEEEELb0ELb1ELb0ELb1EEEvNS_9BwdParamsE,"ax",@progbits
	.sectioninfo	@"SHI_REGISTERS=226"
	.align	128
        .global         _ZN10layer_norm13ln_bwd_kernelINS_13Kernel_traitsIf13__nv_bfloat16S2_S2_fjLj768ELj1ELj4ELj1ELj16ENS_18Kernel_traits_baseILj768EfS2_S2_S2_fjLj128EEEEELb0ELb1ELb0ELb1EEEvNS_9BwdParamsE
        .type           _ZN10layer_norm13ln_bwd_kernelINS_13Kernel_traitsIf13__nv_bfloat16S2_S2_fjLj768ELj1ELj4ELj1ELj16ENS_18Kernel_traits_baseILj768EfS2_S2_S2_fjLj128EEEEELb0ELb1ELb0ELb1EEEvNS_9BwdParamsE,@function
        .size           _ZN10layer_norm13ln_bwd_kernelINS_13Kernel_traitsIf13__nv_bfloat16S2_S2_fjLj768ELj1ELj4ELj1ELj16ENS_18Kernel_traits_baseILj768EfS2_S2_S2_fjLj128EEEEELb0ELb1ELb0ELb1EEEvNS_9BwdParamsE,(.L_x_9775 - _ZN10layer_norm13ln_bwd_kernelINS_13Kernel_traitsIf13__nv_bfloat16S2_S2_fjLj768ELj1ELj4ELj1ELj16ENS_18Kernel_traits_baseILj768EfS2_S2_S2_fjLj128EEEEELb0ELb1ELb0ELb1EEEvNS_9BwdParamsE)
        .other          _ZN10layer_norm13ln_bwd_kernelINS_13Kernel_traitsIf13__nv_bfloat16S2_S2_fjLj768ELj1ELj4ELj1ELj16ENS_18Kernel_traits_baseILj768EfS2_S2_S2_fjLj128EEEEELb0ELb1ELb0ELb1EEEvNS_9BwdParamsE,@"STO_CUDA_ENTRY STV_DEFAULT"
_ZN10layer_norm13ln_bwd_kernelINS_13Kernel_traitsIf13__nv_bfloat16S2_S2_fjLj768ELj1ELj4ELj1ELj16ENS_18Kernel_traits_baseILj768EfS2_S2_S2_fjLj128EEEEELb0ELb1ELb0ELb1EEEvNS_9BwdParamsE:
.text._ZN10layer_norm13ln_bwd_kernelINS_13Kernel_traitsIf13__nv_bfloat16S2_S2_fjLj768ELj1ELj4ELj1ELj16ENS_18Kernel_traits_baseILj768EfS2_S2_S2_fjLj128EEEEELb0ELb1ELb0ELb1EEEvNS_9BwdParamsE:
        /* <DEDUP_REMOVED lines=46> */
.L_x_2393:
[----:B------:R-:W-:-:S04]  /*02e0*/  SHF.L.U32 R0, R143, 0x5, RZ ;  /* 0x000000058f007819 */ /* 0x000fc800000006ff */
[----:B------:R-:W-:-:S04]  /*02f0*/  LOP3.LUT R0, R0, 0x3e0, RZ, 0xc0, !PT ;  /* 0x000003e000007812 */ /* 0x000fc800078ec0ff */
[C---:B------:R-:W-:Y:S02]  /*0300*/  IADD3 R2, P0, R0.reuse, c[0x0][0x1b0], RZ ;  /* 0x00006c0000027a10 */ /* 0x040fe40007f1e0ff */
[----:B------:R-:W-:Y:S02]  /*0310*/  IADD3 R52, P1, R0, c[0x0][0x1c8], RZ ;  /* 0x0000720000347a10 */ /* 0x000fe40007f3e0ff */
[----:B------:R-:W-:Y:S02]  /*0320*/  IADD3.X R3, RZ, c[0x0][0x1b4], RZ, P0, !PT ;  /* 0x00006d00ff037a10 */ /* 0x000fe400007fe4ff */
[----:B------:R-:W-:-:S03]  /*0330*/  IADD3.X R53, RZ, c[0x0][0x1cc], RZ, P1, !PT ;  /* 0x00007300ff357a10 */ /* 0x000fc60000ffe4ff */
[----:B------:R0:W5:Y:S04]  /*0340*/  LDG.E.128 R48, [R2.64] ;  /* 0x0000000402307981 */ /* 0x000168000c1e1d00 */
[----:B------:R0:W5:Y:S04]  /*0350*/  LDG.E.128 R44, [R2.64+0x10] ;  /* 0x00001004022c7981 */ /* 0x000168000c1e1d00 */
[----:B------:R0:W5:Y:S04]  /*0360*/  LDG.E.128 R40, [R2.64+0x400] ;  /* 0x0004000402287981 */ /* 0x000168000c1e1d00 */
[----:B------:R0:W5:Y:S04]  /*0370*/  LDG.E.128 R36, [R2.64+0x410] ;  /* 0x0004100402247981 */ /* 0x000168000c1e1d00 */
[----:B------:R0:W5:Y:S04]  /*0380*/  LDG.E.128 R32, [R2.64+0x800] ;  /* 0x0008000402207981 */ /* 0x000168000c1e1d00 */
[----:B------:R0:W5:Y:S04]  /*0390*/  LDG.E.128 R28, [R2.64+0x810] ;  /* 0x00081004021c7981 */ /* 0x000168000c1e1d00 */
        /* <DEDUP_REMOVED lines=45> */
[----:B01----:R-:W-:-:S02]  /*0670*/  MOV R169, RZ ;  /* 0x000000ff00a97202 */ /* 0x003fc40000000f00 */
.L_x_2399:
        /* <DEDUP_REMOVED lines=12> */
[-C--:B------:R-:W-:Y:S02]  /*0740*/  IMAD.WIDE.U32 R72, R168, R176.reuse, c[0x0][0x208] ;  /* 0x00008200a8487625 */ /* 0x080fe400078e00b0 */
        /* <DEDUP_REMOVED lines=23> */
[----:B------:R-:W-:Y:S01]  /*08c0*/  @P0 IMAD.WIDE.U32 R92, R176, R173, c[0x0][0x218] ;  /* 0x00008600b05c0625 */ /* 0x000fe200078e00ad */
[----:B-----5:R3:W5:Y:S03]  /*08d0*/  @P0 LDG.E.128 R52, [R2.64] ;  /* 0x0000000402340981 */ /* 0x020766000c1e1d00 */
[----:B-1----:R-:W-:Y:S01]  /*08e0*/  @P0 IMAD.WIDE.U32 R94, R167, R176, c[0x0][0x218] ;  /* 0x00008600a75e0625 */ /* 0x002fe200078e00b0 */
[----:B------:R1:W5:Y:S04]  /*08f0*/  @P0 LDG.E.128 R56, [R92.64] ;  /* 0x000000045c380981 */ /* 0x000368000c1e1d00 */
[----:B------:R0:W5:Y:S01]  /*0900*/  @P0 LDG.E.128 R60, [R94.64] ;  /* 0x000000045e3c0981 */ /* 0x000162000c1e1d00 */
[----:B--2---:R-:W-:-:S02]  /*0910*/  FSEL R223, R186, RZ, !P2 ;  /* 0x000000ffbadf7208 */ /* 0x004fc40005000000 */
[--C-:B---3--:R-:W-:Y:S02]  /*0920*/  PRMT R2, RZ, 0x5410, R68.reuse ;  /* 0x00005410ff027816 */ /* 0x108fe40000000044 */
[----:B------:R-:W-:Y:S02]  /*0930*/  PRMT R68, RZ, 0x7610, R68 ;  /* 0x00007610ff447816 */ /* 0x000fe40000000044 */
[--C-:B------:R-:W-:Y:S02]  /*0940*/  PRMT R3, RZ, 0x5410, R69.reuse ;  /* 0x00005410ff037816 */ /* 0x100fe40000000045 */
[----:B-1----:R-:W-:Y:S01]  /*0950*/  PRMT R93, RZ, 0x7610, R69 ;  /* 0x00007610ff5d7816 */ /* 0x002fe20000000045 */
[----:B------:R-:W-:Y:S01]  /*0960*/  FADD.FTZ R69, -R223, R2 ;  /* 0x00000002df457221 */ /* 0x000fe20000010100 */
[--C-:B0-----:R-:W-:Y:S02]  /*0970*/  PRMT R95, RZ, 0x5410, R71.reuse ;  /* 0x00005410ff5f7816 */ /* 0x101fe40000000047 */
[----:B------:R-:W-:-:S02]  /*0980*/  PRMT R174, RZ, 0x7610, R71 ;  /* 0x00007610ffae7816 */ /* 0x000fc40000000047 */
[--C-:B----4-:R-:W-:Y:S02]  /*0990*/  PRMT R71, RZ, 0x5410, R72.reuse ;  /* 0x00005410ff477816 */ /* 0x110fe40000000048 */
        /* <DEDUP_REMOVED lines=15> */
[--C-:B------:R-:W-:Y:S02]  /*0a90*/  PRMT R175, RZ, 0x5410, R83.reuse ;  /* 0x00005410ffaf7816 */ /* 0x100fe40000000053 */
[----:B------:R-:W-:-:S02]  /*0aa0*/  PRMT R78, RZ, 0x7610, R83 ;  /* 0x00007610ff4e7816 */ /* 0x000fc40000000053 */
[--C-:B------:R-:W-:Y:S02]  /*0ab0*/  PRMT R80, RZ, 0x5410, R84.reuse ;  /* 0x00005410ff507816 */ /* 0x100fe40000000054 */
[----:B------:R-:W-:Y:S02]  /*0ac0*/  PRMT R201, RZ, 0x7610, R84 ;  /* 0x00007610ffc97816 */ /* 0x000fe40000000054 */
[----:B------:R-:W-:Y:S02]  /*0ad0*/  PRMT R82, RZ, 0x5410, R86 ;  /* 0x00005410ff527816 */ /* 0x000fe40000000056 */
[----:B------:R-:W-:Y:S02]  /*0ae0*/  PRMT R70, RZ, 0x7610, R70 ;  /* 0x00007610ff467816 */ /* 0x000fe40000000046 */
[--C-:B------:R-:W-:Y:S02]  /*0af0*/  PRMT R183, RZ, 0x5410, R73.reuse ;  /* 0x00005410ffb77816 */ /* 0x100fe40000000049 */
[----:B------:R-:W-:Y:S01]  /*0b00*/  PRMT R178, RZ, 0x7610, R73 ;  /* 0x00007610ffb27816 */ /* 0x000fe20000000049 */
[----:B------:R-:W-:Y:S01]  /*0b10*/  FADD.FTZ R73, -R223, R68 ;  /* 0x00000044df497221 */ /* 0x000fe20000010100 */
[----:B------:R-:W-:-:S02]  /*0b20*/  PRMT R76, RZ, 0x7610, R76 ;  /* 0x00007610ff4c7816 */ /* 0x000fc4000000004c */
[----:B------:R-:W-:Y:S02]  /*0b30*/  PRMT R74, RZ, 0x5410, R77 ;  /* 0x00005410ff4a7816 */ /* 0x000fe4000000004d */
[----:B------:R-:W-:Y:S02]  /*0b40*/  PRMT R79, RZ, 0x7610, R79 ;  /* 0x00007610ff4f7816 */ /* 0x000fe4000000004f */
[--C-:B------:R-:W-:Y:S02]  /*0b50*/  PRMT R187, RZ, 0x5410, R85.reuse ;  /* 0x00005410ffbb7816 */ /* 0x100fe40000000055 */
[----:B------:R-:W-:Y:S02]  /*0b60*/  PRMT R83, RZ, 0x7610, R85 ;  /* 0x00007610ff537816 */ /* 0x000fe40000000055 */
[----:B------:R-:W-:Y:S02]  /*0b70*/  PRMT R86, RZ, 0x7610, R86 ;  /* 0x00007610ff567816 */ /* 0x000fe40000000056 */
[----:B------:R-:W-:-:S02]  /*0b80*/  PRMT R84, RZ, 0x5410, R87 ;  /* 0x00005410ff547816 */ /* 0x000fc40000000057 */
[----:B------:R-:W-:Y:S01]  /*0b90*/  PRMT R186, RZ, 0x7610, R87 ;  /* 0x00007610ffba7816 */ /* 0x000fe20000000057 */
[----:B------:R-:W-:Y:S01]  /*0ba0*/  FMUL.FTZ R68, R172, R69 ;  /* 0x00000045ac447220 */ /* 0x000fe20000410000 */
[--C-:B------:R-:W-:Y:S01]  /*0bb0*/  PRMT R193, RZ, 0x5410, R81.reuse ;  /* 0x00005410ffc17816 */ /* 0x100fe20000000051 */
[----:B------:R-:W-:Y:S01]  /*0bc0*/  FMUL.FTZ R69, R48, R71 ;  /* 0x0000004730457220 */ /* 0x000fe20000410000 */
[----:B------:R-:W-:Y:S01]  /*0bd0*/  PRMT R197, RZ, 0x7610, R81 ;  /* 0x00007610ffc57816 */ /* 0x000fe20000000051 */
[C---:B------:R-:W-:Y:S02]  /*0be0*/  FADD.FTZ R191, -R223.reuse, R95 ;  /* 0x0000005fdfbf7221 */ /* 0x040fe40000010100 */
[C---:B------:R-:W-:Y:S02]  /*0bf0*/  FADD.FTZ R213, -R223.reuse, R75 ;  /* 0x0000004bdfd57221 */ /* 0x040fe40000010100 */
[C---:B------:R-:W-:Y:S02]  /*0c00*/  FADD.FTZ R215, -R223.reuse, R177 ;  /* 0x000000b1dfd77221 */ /* 0x040fe40000010100 */
[----:B------:R-:W-:-:S02]  /*0c10*/  FADD.FTZ R217, -R223, R179 ;  /* 0x000000b3dfd97221 */ /* 0x000fc40000010100 */
[C---:B------:R-:W-:Y:S02]  /*0c20*/  FADD.FTZ R77, -R223.reuse, R3 ;  /* 0x00000003df4d7221 */ /* 0x040fe40000010100 */
[C---:B------:R-:W-:Y:S02]  /*0c30*/  FADD.FTZ R81, -R223.reuse, R93 ;  /* 0x0000005ddf517221 */ /* 0x040fe40000010100 */
[C---:B------:R-:W-:Y:S01]  /*0c40*/  FADD.FTZ R85, -R223.reuse, R94 ;  /* 0x0000005edf557221 */ /* 0x040fe20000010100 */
[----:B------:R-:W-:Y:S01]  /*0c50*/  PRMT R94, RZ, 0x7610, R88 ;  /* 0x00007610ff5e7816 */ /* 0x000fe20000000058 */
        /* <DEDUP_REMOVED lines=17> */
[----:B------:R-:W-:Y:S01]  /*0d70*/  PRMT R93, RZ, 0x5410, R89 ;  /* 0x00005410ff5d7816 */ /* 0x000fe20000000059 */
        /* <DEDUP_REMOVED lines=27> */
[----:B------:R-:W-:Y:S02]  /*0f30*/  FMUL.FTZ R182, R172, R203 ;  /* 0x000000cbacb67220 */ /* 0x000fe40000410000 */
[----:B------:R-:W-:Y:S02]  /*0f40*/  FFMA.FTZ R89, R82, R85, R89 ;  /* 0x0000005552597223 */ /* 0x000fe40000010059 */
[----:B------:R-:W-:Y:S02]  /*0f50*/  FADD.FTZ R158, R185, R158 ;  /* 0x0000009eb99e7221 */ /* 0x000fe40000010000 */
[----:B------:R-:W-:Y:S02]  /*0f60*/  FFMA.FTZ R159, R76, R185, R159 ;  /* 0x000000b94c9f7223 */ /* 0x000fe4000001009f */
[----:B------:R-:W-:Y:S02]  /*0f70*/  FMUL.FTZ R198, R172, R221 ;  /* 0x000000ddacc67220 */ /* 0x000fe40000410000 */
[----:B------:R-:W-:-:S02]  /*0f80*/  FMUL.FTZ R185, R47, R184 ;  /* 0x000000b82fb97220 */ /* 0x000fc40000410000 */
[----:B------:R-:W-:Y:S02]  /*0f90*/  FADD.FTZ R88, R88, R183 ;  /* 0x000000b758587221 */ /* 0x000fe40000010000 */
[----:B------:R-:W-:Y:S02]  /*0fa0*/  FADD.FTZ R152, R184, R152 ;  /* 0x00000098b8987221 */ /* 0x000fe40000010000 */
[----:B------:R-:W-:Y:S02]  /*0fb0*/  FFMA.FTZ R153, R182, R184, R153 ;  /* 0x000000b8b6997223 */ /* 0x000fe40000010099 */
[----:B------:R-:W-:Y:S02]  /*0fc0*/  FFMA.FTZ R89, R84, R183, R89 ;  /* 0x000000b754597223 */ /* 0x000fe40000010059 */
[----:B------:R-:W-:Y:S02]  /*0fd0*/  FMUL.FTZ R184, R172, R205 ;  /* 0x000000cdacb87220 */ /* 0x000fe40000410000 */
[----:B------:R-:W-:-:S02]  /*0fe0*/  FADD.FTZ R109, R78, R109 ;  /* 0x0000006d4e6d7221 */ /* 0x000fc40000010000 */
[-C--:B------:R-:W-:Y:S02]  /*0ff0*/  FFMA.FTZ R97, R198, R78.reuse, R97 ;  /* 0x0000004ec6617223 */ /* 0x080fe40000010061 */
[----:B------:R-:W-:Y:S02]  /*1000*/  FMUL.FTZ R205, R39, R78 ;  /* 0x0000004e27cd7220 */ /* 0x000fe40000410000 */
[----:B------:R-:W-:Y:S02]  /*1010*/  FMUL.FTZ R189, R40, R207 ;  /* 0x000000cf28bd7220 */ /* 0x000fe40000410000 */
[----:B------:R-:W-:Y:S02]  /*1020*/  FADD.FTZ R78, R88, R185 ;  /* 0x000000b9584e7221 */ /* 0x000fe40000010000 */
[----:B------:R-:W-:Y:S02]  /*1030*/  FFMA.FTZ R89, R182, R185, R89 ;  /* 0x000000b9b6597223 */ /* 0x000fe40000010059 */
[----:B------:R-:W-:-:S02]  /*1040*/  FMUL.FTZ R186, R172, R209 ;  /* 0x000000d1acba7220 */ /* 0x000fc40000410000 */
[----:B------:R-:W-:Y:S02]  /*1050*/  FMUL.FTZ R188, R172, R211 ;  /* 0x000000d3acbc7220 */ /* 0x000fe40000410000 */
[-C--:B------:R-:W-:Y:S02]  /*1060*/  FMUL.FTZ R191, R41, R190.reuse ;  /* 0x000000be29bf7220 */ /* 0x080fe40000410000 */
[----:B------:R-:W-:Y:S02]  /*1070*/  FADD.FTZ R78, R78, R189 ;  /* 0x000000bd4e4e7221 */ /* 0x000fe40000010000 */
[----:B------:R-:W-:Y:S02]  /*1080*/  FFMA.FTZ R89, R184, R189, R89 ;  /* 0x000000bdb8597223 */ /* 0x000fe40000010059 */
[----:B------:R-:W-:Y:S02]  /*1090*/  FADD.FTZ R148, R190, R148 ;  /* 0x00000094be947221 */ /* 0x000fe40000010000 */
[----:B------:R-:W-:-:S02]  /*10a0*/  FFMA.FTZ R149, R186, R190, R149 ;  /* 0x000000beba957223 */ /* 0x000fc40000010095 */
[----:B------:R-:W-:Y:S02]  /*10b0*/  FADD.FTZ R146, R193, R146 ;  /* 0x00000092c1927221 */ /* 0x000fe40000010000 */
[----:B------:R-:W-:Y:S02]  /*10c0*/  FMUL.FTZ R190, R172, R213 ;  /* 0x000000d5acbe7220 */ /* 0x000fe40000410000 */
[-C--:B------:R-:W-:Y:S02]  /*10d0*/  FFMA.FTZ R147, R188, R193.reuse, R147 ;  /* 0x000000c1bc937223 */ /* 0x080fe40000010093 */
[----:B------:R-:W-:Y:S02]  /*10e0*/  FMUL.FTZ R193, R42, R193 ;  /* 0x000000c12ac17220 */ /* 0x000fe40000410000 */
[----:B------:R-:W-:Y:S02]  /*10f0*/  FADD.FTZ R78, R78, R191 ;  /* 0x000000bf4e4e7221 */ /* 0x000fe40000010000 */
[----:B------:R-:W-:Y:S01]  /*1100*/  FFMA.FTZ R89, R186, R191, R89 ;  /* 0x000000bfba597223 */ /* 0x000fe20000010059 */
[--C-:B------:R-:W-:Y:S01]  /*1110*/  PRMT R3, RZ, 0x5410, R91.reuse ;  /* 0x00005410ff037816 */ /* 0x100fe2000000005b */
[----:B------:R-:W-:Y:S01]  /*1120*/  FADD.FTZ R144, R197, R144 ;  /* 0x00000090c5907221 */ /* 0x000fe20000010000 */
[----:B------:R-:W-:Y:S01]  /*1130*/  PRMT R2, RZ, 0x7610, R91 ;  /* 0x00007610ff027816 */ /* 0x000fe2000000005b */
        /* <DEDUP_REMOVED lines=11> */
[----:B------:R-:W-:Y:S02]  /*11f0*/  FMUL.FTZ R192, R36, R199 ;  /* 0x000000c724c07220 */ /* 0x000fe40000410000 */
[----:B------:R-:W-:-:S02]  /*1200*/  FADD.FTZ R175, R78, R197 ;  /* 0x000000c54eaf7221 */ /* 0x000fc40000010000 */
[----:B------:R-:W-:Y:S02]  /*1210*/  FFMA.FTZ R78, R190, R197, R91 ;  /* 0x000000c5be4e7223 */ /* 0x000fe4000001005b */
[----:B------:R-:W-:Y:S02]  /*1220*/  FADD.FTZ R108, R199, R108 ;  /* 0x0000006cc76c7221 */ /* 0x000fe40000010000 */
[----:B------:R-:W-:Y:S02]  /*1230*/  FFMA.FTZ R96, R195, R199, R96 ;  /* 0x000000c7c3607223 */ /* 0x000fe40000010060 */
[----:B------:R-:W-:Y:S02]  /*1240*/  FMUL.FTZ R194, R37, R92 ;  /* 0x0000005c25c27220 */ /* 0x000fe40000410000 */
[----:B------:R-:W-:Y:S01]  /*1250*/  FADD.FTZ R175, R175, R192 ;  /* 0x000000c0afaf7221 */ /* 0x000fe20000010000 */
[--C-:B------:R-:W-:Y:S01]  /*1260*/  PRMT R79, RZ, 0x5410, R90.reuse ;  /* 0x00005410ff4f7816 */ /* 0x100fe2000000005a */
[----:B------:R-:W-:Y:S01]  /*1270*/  FMUL.FTZ R199, R172, R217 ;  /* 0x000000d9acc77220 */ /* 0x000fe20000410000 */
[----:B------:R-:W-:Y:S01]  /*1280*/  PRMT R80, RZ, 0x7610, R90 ;  /* 0x00007610ff507816 */ /* 0x000fe2000000005a */
[----:B------:R-:W-:-:S02]  /*1290*/  FFMA.FTZ R78, R195, R192, R78 ;  /* 0x000000c0c34e7223 */ /* 0x000fc4000001004e */
        /* <DEDUP_REMOVED lines=8> */
[C---:B------:R-:W-:Y:S02]  /*1320*/  FMUL.FTZ R91, R172.reuse, R187 ;  /* 0x000000bbac5b7220 */ /* 0x040fe40000410000 */
        /* <DEDUP_REMOVED lines=8> */
[----:B------:R-:W-:-:S02]  /*13b0*/  FMUL.FTZ R88, R32, R223 ;  /* 0x000000df20587220 */ /* 0x000fc40000410000 */
[----:B------:R-:W-:Y:S02]  /*13c0*/  FADD.FTZ R113, R174, R113 ;  /* 0x00000071ae717221 */ /* 0x000fe40000010000 */
[-C--:B------:R-:W-:Y:S02]  /*13d0*/  FFMA.FTZ R101, R94, R174.reuse, R101 ;  /* 0x000000ae5e657223 */ /* 0x080fe40000010065 */
[----:B------:R-:W-:Y:S02]  /*13e0*/  FMUL.FTZ R93, R35, R174 ;  /* 0x000000ae235d7220 */ /* 0x000fe40000410000 */
[----:B------:R-:W-:Y:S02]  /*13f0*/  FADD.FTZ R83, R176, R205 ;  /* 0x000000cdb0537221 */ /* 0x000fe40000010000 */
[----:B------:R-:W-:Y:S02]  /*1400*/  FMUL.FTZ R87, R172, R87 ;  /* 0x00000057ac577220 */ /* 0x000fe40000410000 */
        /* <DEDUP_REMOVED lines=45> */
.L_x_2400:
        /* <DEDUP_REMOVED lines=18> */
.L_x_2401:
        /* <DEDUP_REMOVED lines=9> */
[-CC-:B------:R-:W-:Y:S02]  /*1890*/  FFMA.FTZ R84, R84, R200.reuse, R181.reuse ;  /* 0x000000c854547223 */ /* 0x180fe400000100b5 */
        /* <DEDUP_REMOVED lines=38> */
[-CC-:B------:R-:W-:Y:S01]  /*1b00*/  FFMA.FTZ R186, R186, R200.reuse, R181.reuse ;  /* 0x000000c8baba7223 */ /* 0x180fe200000100b5 */
[----:B------:R-:W-:Y:S01]  /*1b10*/  @P1 F2FP.BF16.PACK_AB R74, RZ, R75 ;  /* 0x0000004bff4a123e */ /* 0x000fe200000010ff */
[----:B------:R-:W-:Y:S01]  /*1b20*/  FADD.FTZ R185, R185, -R182 ;  /* 0x800000b6b9b97221 */ /* 0x000fe20000010000 */
[----:B------:R-:W-:Y:S01]  /*1b30*/  HFMA2.MMA R182, -RZ, RZ, 0, 9.5367431640625e-07 ;  /* 0x00000010ffb67435 */ /* 0x000fe200000001ff */
[----:B------:R-:W-:-:S02]  /*1b40*/  FFMA.FTZ R184, R184, R200, R181 ;  /* 0x000000c8b8b87223 */ /* 0x000fc400000100b5 */
[----:B------:R-:W-:Y:S01]  /*1b50*/  @P0 FADD.FTZ R79, R79, R2 ;  /* 0x000000024f4f0221 */ /* 0x000fe20000010000 */
[----:B------:R-:W-:Y:S01]  /*1b60*/  @P0 PRMT R2, RZ, 0x7610, R55 ;  /* 0x00007610ff020816 */ /* 0x000fe20000000037 */
[----:B------:R-:W-:Y:S02]  /*1b70*/  FADD.FTZ R187, R191, -R186 ;  /* 0x800000babfbb7221 */ /* 0x000fe40000010000 */
[----:B------:R-:W-:Y:S01]  /*1b80*/  FMUL.FTZ R191, R172, R185 ;  /* 0x000000b9acbf7220 */ /* 0x000fe20000410000 */
[----:B------:R-:W-:Y:S01]  /*1b90*/  @P1 F2FP.BF16.PACK_AB R70, RZ, R79 ;  /* 0x0000004fff46123e */ /* 0x000fe200000010ff */
[----:B------:R-:W-:Y:S02]  /*1ba0*/  FADD.FTZ R189, R189, -R184 ;  /* 0x800000b8bdbd7221 */ /* 0x000fe40000010000 */
[----:B------:R-:W-:Y:S01]  /*1bb0*/  @P0 FADD.FTZ R191, R191, R2 ;  /* 0x00000002bfbf0221 */ /* 0x000fe20000010000 */
[----:B------:R-:W-:Y:S01]  /*1bc0*/  @P0 PRMT R2, RZ, 0x5410, R56 ;  /* 0x00005410ff020816 */ /* 0x000fe20000000038 */
[-C--:B------:R-:W-:Y:S01]  /*1bd0*/  FFMA.FTZ R83, R195, R200.reuse, R181 ;  /* 0x000000c8c3537223 */ /* 0x080fe200000100b5 */
[----:B------:R-:W-:Y:S01]  /*1be0*/  @P1 PRMT R67, R70, 0x7610, R67 ;  /* 0x0000761046431816 */ /* 0x000fe20000000043 */
[----:B------:R-:W-:Y:S01]  /*1bf0*/  FMUL.FTZ R195, R172, R189 ;  /* 0x000000bdacc37220 */ /* 0x000fe20000410000 */
[----:B------:R-:W-:Y:S01]  /*1c00*/  @P1 F2FP.BF16.PACK_AB R82, RZ, R191 ;  /* 0x000000bfff52123e */ /* 0x000fe200000010ff */
[----:B------:R-:W-:-:S02]  /*1c10*/  FFMA.FTZ R190, R190, R200, R181 ;  /* 0x000000c8bebe7223 */ /* 0x000fc400000100b5 */
[----:B------:R-:W-:Y:S01]  /*1c20*/  @P0 FADD.FTZ R195, R195, R2 ;  /* 0x00000002c3c30221 */ /* 0x000fe20000010000 */
[----:B------:R-:W-:Y:S01]  /*1c30*/  @P0 PRMT R2, RZ, 0x7610, R56 ;  /* 0x00007610ff020816 */ /* 0x000fe20000000038 */
[----:B------:R-:W-:Y:S02]  /*1c40*/  FADD.FTZ R201, R197, -R190 ;  /* 0x800000bec5c97221 */ /* 0x000fe40000010000 */
[----:B------:R-:W-:Y:S02]  /*1c50*/  FMUL.FTZ R197, R172, R187 ;  /* 0x000000bbacc57220 */ /* 0x000fe40000410000 */
[----:B------:R-:W-:Y:S02]  /*1c60*/  FFMA.FTZ R188, R188, R200, R181 ;  /* 0x000000c8bcbc7223 */ /* 0x000fe400000100b5 */
[----:B------:R-:W-:Y:S01]  /*1c70*/  @P0 FADD.FTZ R197, R197, R2 ;  /* 0x00000002c5c50221 */ /* 0x000fe20000010000 */
[----:B------:R-:W-:Y:S01]  /*1c80*/  @P1 F2FP.BF16.PACK_AB R2, RZ, R183 ;  /* 0x000000b7ff02123e */ /* 0x000fe200000010ff */
[----:B------:R-:W-:-:S02]  /*1c90*/  FMUL.FTZ R189, R79, R86 ;  /* 0x000000564fbd7220 */ /* 0x000fc40000410000 */
[-C--:B------:R-:W-:Y:S01]  /*1ca0*/  FMUL.FTZ R190, R191, R86.reuse ;  /* 0x00000056bfbe7220 */ /* 0x080fe20000410000 */
[----:B------:R-:W-:Y:S01]  /*1cb0*/  @P1 PRMT R64, R2, 0x7610, R64 ;  /* 0x0000761002401816 */ /* 0x000fe20000000040 */
[----:B------:R-:W-:Y:S02]  /*1cc0*/  FADD.FTZ R193, R193, -R188 ;  /* 0x800000bcc1c17221 */ /* 0x000fe40000010000 */
[-C--:B------:R-:W-:Y:S02]  /*1cd0*/  FMUL.FTZ R185, R73, R86.reuse ;  /* 0x0000005649b97220 */ /* 0x080fe40000410000 */
[-C--:B------:R-:W-:Y:S02]  /*1ce0*/  FMUL.FTZ R186, R77, R86.reuse ;  /* 0x000000564dba7220 */ /* 0x080fe40000410000 */
[-C--:B------:R-:W-:Y:S02]  /*1cf0*/  FMUL.FTZ R183, R183, R86.reuse ;  /* 0x00000056b7b77220 */ /* 0x080fe40000410000 */
[----:B------:R-:W-:-:S02]  /*1d00*/  FMUL.FTZ R184, R71, R86 ;  /* 0x0000005647b87220 */ /* 0x000fc40000410000 */
[-C--:B------:R-:W-:Y:S02]  /*1d10*/  FMUL.FTZ R187, R81, R86.reuse ;  /* 0x0000005651bb7220 */ /* 0x080fe40000410000 */
[----:B------:R-:W-:Y:S02]  /*1d20*/  FMUL.FTZ R188, R75, R86 ;  /* 0x000000564bbc7220 */ /* 0x000fe40000410000 */
[----:B------:R-:W-:Y:S02]  /*1d30*/  FMUL.FTZ R79, R22, R189 ;  /* 0x000000bd164f7220 */ /* 0x000fe40000410000 */
[----:B------:R-:W-:Y:S02]  /*1d40*/  FMUL.FTZ R80, R23, R190 ;  /* 0x000000be17507220 */ /* 0x000fe40000410000 */
[----:B------:R-:W-:Y:S02]  /*1d50*/  FMUL.FTZ R77, R26, R185 ;  /* 0x000000b91a4d7220 */ /* 0x000fe40000410000 */
[----:B------:R-:W-:-:S02]  /*1d60*/  FMUL.FTZ R2, R27, R186 ;  /* 0x000000ba1b027220 */ /* 0x000fc40000410000 */
[----:B------:R-:W-:Y:S02]  /*1d70*/  FMUL.FTZ R76, R24, R183 ;  /* 0x000000b7184c7220 */ /* 0x000fe40000410000 */
[----:B------:R-:W-:Y:S02]  /*1d80*/  FMUL.FTZ R71, R25, R184 ;  /* 0x000000b819477220 */ /* 0x000fe40000410000 */
[----:B------:R-:W-:Y:S02]  /*1d90*/  FMUL.FTZ R78, R20, R187 ;  /* 0x000000bb144e7220 */ /* 0x000fe40000410000 */
[----:B------:R-:W-:Y:S01]  /*1da0*/  FMUL.FTZ R73, R21, R188 ;  /* 0x000000bc15497220 */ /* 0x000fe20000410000 */
[----:B------:R-:W-:Y:S01]  /*1db0*/  F2FP.BF16.PACK_AB R79, R80, R79 ;  /* 0x0000004f504f723e */ /* 0x000fe200000010ff */
[-C--:B------:R-:W-:Y:S01]  /*1dc0*/  IMAD.WIDE.U32 R68, R168, R182.reuse, c[0x0][0x170] ;  /* 0x00005c00a8447625 */ /* 0x080fe200078e00b6 */
[----:B------:R-:W-:Y:S02]  /*1dd0*/  F2FP.BF16.PACK_AB R77, R2, R77 ;  /* 0x0000004d024d723e */ /* 0x000fe400000010ff */
[----:B------:R-:W-:Y:S01]  /*1de0*/  @P1 PRMT R64, R64, 0x5410, R3 ;  /* 0x0000541040401816 */ /* 0x000fe20000000003 */
[----:B------:R-:W-:Y:S01]  /*1df0*/  @P1 IMAD.WIDE.U32 R80, R168, R182, c[0x0][0x258] ;  /* 0x00009600a8501625 */ /* 0x000fe200078e00b6 */
[----:B------:R-:W-:-:S02]  /*1e00*/  @P1 PRMT R65, R65, 0x5410, R72 ;  /* 0x0000541041411816 */ /* 0x000fc40000000048 */
[----:B------:R-:W-:Y:S01]  /*1e10*/  @P1 PRMT R66, R66, 0x5410, R74 ;  /* 0x0000541042421816 */ /* 0x000fe2000000004a */
[----:B------:R-:W-:Y:S01]  /*1e20*/  IMAD.WIDE.U32 R2, R168, R182, c[0x0][0x248] ;  /* 0x00009200a8027625 */ /* 0x000fe200078e00b6 */
[----:B------:R-:W-:Y:S02]  /*1e30*/  @P1 PRMT R67, R67, 0x5410, R82 ;  /* 0x0000541043431816 */ /* 0x000fe40000000052 */
[----:B------:R-:W-:Y:S01]  /*1e40*/  F2FP.BF16.PACK_AB R76, R71, R76 ;  /* 0x0000004c474c723e */ /* 0x000fe200000010ff */
[----:B------:R-:W-:Y:S01]  /*1e50*/  FADD.FTZ R83, R192, -R83 ;  /* 0x80000053c0537221 */ /* 0x000fe20000010000 */
[----:B------:R-:W-:Y:S01]  /*1e60*/  F2FP.BF16.PACK_AB R78, R73, R78 ;  /* 0x0000004e494e723e */ /* 0x000fe200000010ff */
[----:B------:R-:W2:Y:S01]  /*1e70*/  LDG.E.128 R68, [R68.64] ;  /* 0x0000000444447981 */ /* 0x000ea2000c1e1d00 */
[C---:B------:R-:W-:Y:S02]  /*1e80*/  FMUL.FTZ R193, R172.reuse, R193 ;  /* 0x000000c1acc17220 */ /* 0x040fe40000410000 */
[----:B------:R-:W-:Y:S01]  /*1e90*/  FFMA.FTZ R85, R199, R200, R181 ;  /* 0x000000c8c7557223 */ /* 0x000fe200000100b5 */
[----:B------:R-:W-:Y:S01]  /*1ea0*/  @P1 STG.E.128 [R80.64], R64 ;  /* 0x0000004050001986 */ /* 0x000fe2000c101d04 */
[----:B------:R-:W-:-:S02]  /*1eb0*/  FMUL.FTZ R201, R172, R201 ;  /* 0x000000c9acc97220 */ /* 0x000fc40000410000 */
[----:B------:R-:W-:Y:S01]  /*1ec0*/  FMUL.FTZ R83, R172, R83 ;  /* 0x00000053ac537220 */ /* 0x000fe20000410000 */
[----:B------:R0:W-:Y:S01]  /*1ed0*/  STG.E.128 [R2.64], R76 ;  /* 0x0000004c02007986 */ /* 0x0001e2000c101d04 */
[----:B------:R-:W-:Y:S02]  /*1ee0*/  FADD.FTZ R85, R194, -R85 ;  /* 0x80000055c2557221 */ /* 0x000fe40000010000 */
[-CC-:B------:R-:W-:Y:S02]  /*1ef0*/  FFMA.FTZ R196, R196, R200.reuse, R181.reuse ;  /* 0x000000c8c4c47223 */ /* 0x180fe400000100b5 */
[----:B------:R-:W-:Y:S01]  /*1f00*/  FFMA.FTZ R198, R198, R200, R181 ;  /* 0x000000c8c6c67223 */ /* 0x000fe200000100b5 */
[----:B0-----:R-:W-:Y:S01]  /*1f10*/  @P0 PRMT R2, RZ, 0x5410, R57 ;  /* 0x00005410ff020816 */ /* 0x001fe20000000039 */
[----:B------:R-:W-:Y:S02]  /*1f20*/  FMUL.FTZ R85, R172, R85 ;  /* 0x00000055ac557220 */ /* 0x000fe40000410000 */
[----:B------:R-:W-:-:S02]  /*1f30*/  FADD.FTZ R203, R203, -R196 ;  /* 0x800000c4cbcb7221 */ /* 0x000fc40000010000 */
[----:B------:R-:W-:Y:S01]  /*1f40*/  @P0 FADD.FTZ R193, R193, R2 ;  /* 0x00000002c1c10221 */ /* 0x000fe20000010000 */
[----:B------:R-:W-:Y:S01]  /*1f50*/  @P0 PRMT R2, RZ, 0x7610, R57 ;  /* 0x00007610ff020816 */ /* 0x000fe20000000039 */
[----:B------:R-:W-:-:S04]  /*1f60*/  IMAD.WIDE.U32 R72, R173, R182, c[0x0][0x170] ;  /* 0x00005c00ad487625 */ /* 0x000fc800078e00b6 */
[----:B------:R-:W-:Y:S01]  /*1f70*/  @P0 FADD.FTZ R201, R201, R2 ;  /* 0x00000002c9c90221 */ /* 0x000fe20000010000 */
[----:B------:R-:W-:Y:S01]  /*1f80*/  @P0 PRMT R2, RZ, 0x5410, R58 ;  /* 0x00005410ff020816 */ /* 0x000fe2000000003a */
[----:B------:R-:W-:Y:S01]  /*1f90*/  FMUL.FTZ R203, R172, R203 ;  /* 0x000000cbaccb7220 */ /* 0x000fe20000410000 */
[----:B------:R-:W3:Y:S01]  /*1fa0*/  LDG.E.128 R72, [R72.64] ;  /* 0x0000000448487981 */ /* 0x000ee2000c1e1d00 */
[----:B------:R-:W-:Y:S02]  /*1fb0*/  FADD.FTZ R205, R205, -R198 ;  /* 0x800000c6cdcd7221 */ /* 0x000fe40000010000 */
[----:B------:R-:W-:Y:S01]  /*1fc0*/  @P0 FADD.FTZ R83, R83, R2 ;  /* 0x0000000253530221 */ /* 0x000fe20000010000 */
[----:B------:R-:W-:-:S05]  /*1fd0*/  @P0 PRMT R2, RZ, 0x7610, R58 ;  /* 0x00007610ff020816 */ /* 0x000fca000000003a */
[----:B------:R-:W-:Y:S01]  /*1fe0*/  @P0 FADD.FTZ R85, R85, R2 ;  /* 0x0000000255550221 */ /* 0x000fe20000010000 */
[----:B------:R-:W-:Y:S01]  /*1ff0*/  @P0 PRMT R2, RZ, 0x5410, R59 ;  /* 0x00005410ff020816 */ /* 0x000fe2000000003b */
[----:B------:R-:W-:-:S04]  /*2000*/  FMUL.FTZ R205, R172, R205 ;  /* 0x000000cdaccd7220 */ /* 0x000fc80000410000 */
[----:B------:R-:W-:Y:S01]  /*2010*/  @P0 FADD.FTZ R203, R203, R2 ;  /* 0x00000002cbcb0221 */ /* 0x000fe20000010000 */
[----:B------:R-:W-:Y:S01]  /*2020*/  @P0 PRMT R2, RZ, 0x7610, R59 ;  /* 0x00007610ff020816 */ /* 0x000fe2000000003b */
[-C--:B------:R-:W-:Y:S01]  /*2030*/  FMUL.FTZ R191, R195, R86.reuse ;  /* 0x00000056c3bf7220 */ /* 0x080fe20000410000 */
[----:B------:R-:W-:Y:S01]  /*2040*/  @P1 F2FP.BF16.PACK_AB R3, RZ, R197 ;  /* 0x000000c5ff03123e */ /* 0x000fe200000010ff */
[-C--:B------:R-:W-:Y:S02]  /*2050*/  FMUL.FTZ R196, R85, R86.reuse ;  /* 0x0000005655c47220 */ /* 0x080fe40000410000 */
        /* <DEDUP_REMOVED lines=9> */
[----:B------:R-:W-:Y:S01]  /*20f0*/  @P1 F2FP.BF16.PACK_AB R199, RZ, R85 ;  /* 0x00000055ffc7123e */ /* 0x000fe200000010ff */
[----:B------:R-:W-:-:S02]  /*2100*/  FMUL.FTZ R197, R203, R86 ;  /* 0x00000056cbc57220 */ /* 0x000fc40000410000 */
[----:B------:R-:W-:Y:S02]  /*2110*/  FMUL.FTZ R198, R205, R86 ;  /* 0x00000056cdc67220 */ /* 0x000fe40000410000 */
        /* <DEDUP_REMOVED lines=33> */
[C---:B------:R-:W-:Y:S01]  /*2330*/  FMUL.FTZ R87, R172.reuse, R87 ;  /* 0x00000057ac577220 */ /* 0x040fe20000410000 */
        /* <DEDUP_REMOVED lines=20> */
[----:B------:R-:W-:Y:S02]  /*2480*/  FADD.FTZ R175, R175, -R176 ;  /* 0x800000b0afaf7221 */ /* 0x000fe40000010000 */
[-C--:B------:R-:W-:Y:S02]  /*2490*/  FFMA.FTZ R177, R177, R200.reuse, R181 ;  /* 0x000000c8b1b17223 */ /* 0x080fe400000100b5 */
        /* <DEDUP_REMOVED lines=16> */
[----:B------:R-:W-:Y:S01]  /*25a0*/  FMUL.FTZ R177, R177, R86 ;  /* 0x00000056b1b17220 */ /* 0x000fe20000410000 */
[----:B------:R-:W-:Y:S02]  /*25b0*/  LEA R171, R202, R171, 0x2 ;  /* 0x000000abcaab7211 */ /* 0x000fe400078e10ff */
[----:B------:R-:W-:Y:S02]  /*25c0*/  @P1 PRMT R67, R79, 0x7610, R67 ;  /* 0x000076104f431816 */ /* 0x000fe40000000043 */
[----:B--2---:R-:W-:Y:S02]  /*25d0*/  PRMT R2, RZ, 0x5410, R68 ;  /* 0x00005410ff027816 */ /* 0x004fe40000000044 */
[----:B------:R-:W-:-:S02]  /*25e0*/  PRMT R3, RZ, 0x5410, R69 ;  /* 0x00005410ff037816 */ /* 0x000fc40000000045 */
[----:B------:R-:W-:Y:S01]  /*25f0*/  PRMT R69, RZ, 0x7610, R69 ;  /* 0x00007610ff457816 */ /* 0x000fe20000000045 */
[----:B------:R-:W-:Y:S01]  /*2600*/  FFMA.FTZ R120, R2, R183, R120 ;  /* 0x000000b702787223 */ /* 0x000fe20000010078 */
[----:B------:R-:W-:Y:S01]  /*2610*/  PRMT R68, RZ, 0x7610, R68 ;  /* 0x00007610ff447816 */ /* 0x000fe20000000044 */
[----:B------:R-:W-:Y:S02]  /*2620*/  FFMA.FTZ R122, R3, R185, R122 ;  /* 0x000000b9037a7223 */ /* 0x000fe4000001007a */
[----:B------:R-:W-:Y:S01]  /*2630*/  FFMA.FTZ R121, R69, R186, R121 ;  /* 0x000000ba45797223 */ /* 0x000fe20000010079 */
[--C-:B------:R-:W-:Y:S01]  /*2640*/  PRMT R76, RZ, 0x5410, R70.reuse ;  /* 0x00005410ff4c7816 */ /* 0x100fe20000000046 */
[----:B------:R-:W-:Y:S01]  /*2650*/  FFMA.FTZ R119, R68, R184, R119 ;  /* 0x000000b844777223 */ /* 0x000fe20000010077 */
[--C-:B------:R-:W-:Y:S02]  /*2660*/  PRMT R77, RZ, 0x5410, R71.reuse ;  /* 0x00005410ff4d7816 */ /* 0x100fe40000000047 */
[----:B------:R-:W-:Y:S01]  /*2670*/  PRMT R70, RZ, 0x7610, R70 ;  /* 0x00007610ff467816 */ /* 0x000fe20000000046 */
[----:B------:R-:W-:Y:S01]  /*2680*/  FFMA.FTZ R124, R76, R187, R124 ;  /* 0x000000bb4c7c7223 */ /* 0x000fe2000001007c */
[----:B------:R-:W-:Y:S01]  /*2690*/  PRMT R71, RZ, 0x7610, R71 ;  /* 0x00007610ff477816 */ /* 0x000fe20000000047 */
[----:B------:R-:W-:Y:S01]  /*26a0*/  FMUL.FTZ R76, R93, R86 ;  /* 0x000000565d4c7220 */ /* 0x000fe20000410000 */
[----:B------:R-:W-:Y:S01]  /*26b0*/  @P1 IADD3 R183, R168, 0x40, RZ ;  /* 0x00000040a8b71810 */ /* 0x000fe20007ffe0ff */
[----:B------:R-:W-:-:S02]  /*26c0*/  FFMA.FTZ R123, R70, R188, R123 ;  /* 0x000000bc467b7223 */ /* 0x000fc4000001007b */
[----:B------:R-:W-:Y:S01]  /*26d0*/  FFMA.FTZ R126, R77, R189, R126 ;  /* 0x000000bd4d7e7223 */ /* 0x000fe2000001007e */
[----:B------:R-:W-:Y:S01]  /*26e0*/  @P1 F2FP.BF16.PACK_AB R77, RZ, R175 ;  /* 0x000000afff4d123e */ /* 0x000fe200000010ff */
[----:B------:R-:W-:Y:S02]  /*26f0*/  FFMA.FTZ R125, R71, R190, R125 ;  /* 0x000000be477d7223 */ /* 0x000fe4000001007d */
[----:B------:R-:W-:Y:S01]  /*2700*/  FMUL.FTZ R71, R6, R177 ;  /* 0x000000b106477220 */ /* 0x000fe20000410000 */
[----:B---3--:R-:W-:Y:S02]  /*2710*/  PRMT R2, RZ, 0x5410, R72 ;  /* 0x00005410ff027816 */ /* 0x008fe40000000048 */
[----:B------:R-:W-:Y:S02]  /*2720*/  PRMT R3, RZ, 0x5410, R73 ;  /* 0x00005410ff037816 */ /* 0x000fe40000000049 */
[----:B------:R-:W-:Y:S02]  /*2730*/  PRMT R69, RZ, 0x5410, R75 ;  /* 0x00005410ff457816 */ /* 0x000fe4000000004b */
[----:B------:R-:W-:-:S02]  /*2740*/  PRMT R73, RZ, 0x7610, R73 ;  /* 0x00007610ff497816 */ /* 0x000fc40000000049 */
[----:B------:R-:W-:Y:S02]  /*2750*/  PRMT R75, RZ, 0x7610, R75 ;  /* 0x00007610ff4b7816 */ /* 0x000fe4000000004b */
[----:B------:R-:W-:Y:S01]  /*2760*/  PRMT R72, RZ, 0x7610, R72 ;  /* 0x00007610ff487816 */ /* 0x000fe20000000048 */
[----:B------:R-:W-:Y:S01]  /*2770*/  FFMA.FTZ R128, R2, R191, R128 ;  /* 0x000000bf02807223 */ /* 0x000fe20000010080 */
[----:B------:R-:W-:Y:S01]  /*2780*/  @P1 F2FP.BF16.PACK_AB R2, RZ, R87 ;  /* 0x00000057ff02123e */ /* 0x000fe200000010ff */
[----:B------:R-:W-:Y:S01]  /*2790*/  FFMA.FTZ R129, R73, R194, R129 ;  /* 0x000000c249817223 */ /* 0x000fe20000010081 */
[--C-:B------:R-:W-:Y:S01]  /*27a0*/  PRMT R68, RZ, 0x5410, R74.reuse ;  /* 0x00005410ff447816 */ /* 0x100fe2000000004a */
        /* <DEDUP_REMOVED lines=10> */
[----:B------:R-:W-:-:S02]  /*2850*/  FMUL.FTZ R91, R91, R86 ;  /* 0x000000565b5b7220 */ /* 0x000fc40000410000 */
[-C--:B------:R-:W-:Y:S01]  /*2860*/  FMUL.FTZ R95, R95, R86.reuse ;  /* 0x000000565f5f7220 */ /* 0x080fe20000410000 */
[----:B------:R-:W-:Y:S01]  /*2870*/  LEA R2, P0, R167, c[0x0][0x248], 0x4 ;  /* 0x00009200a7027a11 */ /* 0x000fe200078020ff */
[----:B------:R-:W-:Y:S01]  /*2880*/  FMUL.FTZ R86, R179, R86 ;  /* 0x00000056b3567220 */ /* 0x000fe20000410000 */
[----:B------:R-:W-:Y:S01]  /*2890*/  @P1 F2FP.BF16.PACK_AB R179, RZ, R179 ;  /* 0x000000b3ffb3123e */ /* 0x000fe200000010ff */
[----:B------:R-:W-:Y:S01]  /*28a0*/  FFMA.FTZ R132, R68, R195, R132 ;  /* 0x000000c344847223 */ /* 0x000fe20000010084 */
[----:B------:R-:W-:Y:S01]  /*28b0*/  @P1 PRMT R65, R73, 0x7610, R65 ;  /* 0x0000761049411816 */ /* 0x000fe20000000041 */
[----:B------:R-:W-:Y:S01]  /*28c0*/  FFMA.FTZ R131, R74, R196, R131 ;  /* 0x000000c44a837223 */ /* 0x000fe20000010083 */
[----:B------:R-:W-:Y:S01]  /*28d0*/  @P1 F2FP.BF16.PACK_AB R74, RZ, R93 ;  /* 0x0000005dff4a123e */ /* 0x000fe200000010ff */
[----:B------:R-:W-:Y:S01]  /*28e0*/  FFMA.FTZ R134, R69, R197, R134 ;  /* 0x000000c545867223 */ /* 0x000fe20000010086 */
[----:B------:R-:W-:Y:S01]  /*28f0*/  @P1 PRMT R66, R75, 0x7610, R66 ;  /* 0x000076104b421816 */ /* 0x000fe20000000042 */
[----:B------:R-:W-:Y:S01]  /*2900*/  FMUL.FTZ R68, R8, R87 ;  /* 0x0000005708447220 */ /* 0x000fe20000410000 */
[----:B------:R-:W-:Y:S01]  /*2910*/  @P1 PRMT R64, R64, 0x5410, R3 ;  /* 0x0000541040401816 */ /* 0x000fe20000000003 */
[----:B------:R-:W-:Y:S01]  /*2920*/  FMUL.FTZ R69, R10, R91 ;  /* 0x0000005b0a457220 */ /* 0x000fe20000410000 */
[----:B------:R-:W-:Y:S01]  /*2930*/  LEA.HI.X R3, R167, c[0x0][0x24c], RZ, 0x4, P0 ;  /* 0x00009300a7037a11 */ /* 0x000fe200000f24ff */
[----:B------:R-:W-:-:S02]  /*2940*/  FMUL.FTZ R70, R4, R95 ;  /* 0x0000005f04467220 */ /* 0x000fc40000410000 */
[----:B------:R-:W-:Y:S02]  /*2950*/  FMUL.FTZ R88, R7, R86 ;  /* 0x0000005607587220 */ /* 0x000fe40000410000 */
[----:B------:R-:W-:Y:S02]  /*2960*/  FMUL.FTZ R89, R5, R78 ;  /* 0x0000004e05597220 */ /* 0x000fe40000410000 */
[----:B------:R-:W-:Y:S02]  /*2970*/  FMUL.FTZ R84, R11, R76 ;  /* 0x0000004c0b547220 */ /* 0x000fe40000410000 */
[----:B------:R-:W-:Y:S01]  /*2980*/  FMUL.FTZ R85, R9, R72 ;  /* 0x0000004809557220 */ /* 0x000fe20000410000 */
[----:B------:R-:W-:Y:S01]  /*2990*/  ISETP.GE.AND P0, PT, R171, c[0x0][0x164], PT ;  /* 0x00005900ab007a0c */ /* 0x000fe20003f06270 */
[----:B------:R-:W-:Y:S01]  /*29a0*/  @P1 IMAD.WIDE.U32 R182, R183, R182, c[0x0][0x258] ;  /* 0x00009600b7b61625 */ /* 0x000fe200078e00b6 */
[----:B------:R-:W-:Y:S02]  /*29b0*/  @P1 PRMT R65, R65, 0x5410, R74 ;  /* 0x0000541041411816 */ /* 0x000fe4000000004a */
[----:B------:R-:W-:-:S02]  /*29c0*/  @P1 PRMT R66, R66, 0x5410, R77 ;  /* 0x0000541042421816 */ /* 0x000fc4000000004d */
[----:B------:R-:W-:Y:S02]  /*29d0*/  @P1 PRMT R67, R67, 0x5410, R179 ;  /* 0x0000541043431816 */ /* 0x000fe400000000b3 */
[----:B------:R-:W-:Y:S02]  /*29e0*/  F2FP.BF16.PACK_AB R71, R88, R71 ;  /* 0x000000475847723e */ /* 0x000fe400000010ff */
[----:B------:R-:W-:Y:S02]  /*29f0*/  F2FP.BF16.PACK_AB R70, R89, R70 ;  /* 0x000000465946723e */ /* 0x000fe400000010ff */
[----:B------:R-:W-:Y:S02]  /*2a00*/  F2FP.BF16.PACK_AB R69, R84, R69 ;  /* 0x000000455445723e */ /* 0x000fe400000010ff */
[----:B------:R-:W-:Y:S01]  /*2a10*/  F2FP.BF16.PACK_AB R68, R85, R68 ;  /* 0x000000445544723e */ /* 0x000fe200000010ff */
[----:B------:R-:W-:Y:S04]  /*2a20*/  @P1 STG.E.128 [R182.64], R64 ;  /* 0x00000040b6001986 */ /* 0x000fe8000c101d04 */
[----:B------:R0:W-:Y:S01]  /*2a30*/  STG.E.128 [R2.64], R68 ;  /* 0x0000004402007986 */ /* 0x0001e2000c101d04 */
[----:B----4-:R-:W-:-:S02]  /*2a40*/  PRMT R73, RZ, 0x5410, R83 ;  /* 0x00005410ff497816 */ /* 0x010fc40000000053 */
[----:B0-----:R-:W-:Y:S02]  /*2a50*/  PRMT R3, RZ, 0x5410, R80 ;  /* 0x00005410ff037816 */ /* 0x001fe40000000050 */
[----:B------:R-:W-:Y:S02]  /*2a60*/  PRMT R71, RZ, 0x5410, R82 ;  /* 0x00005410ff477816 */ /* 0x000fe40000000052 */
[----:B------:R-:W-:Y:S02]  /*2a70*/  PRMT R80, RZ, 0x7610, R80 ;  /* 0x00007610ff507816 */ /* 0x000fe40000000050 */
[--C-:B------:R-:W-:Y:S02]  /*2a80*/  PRMT R69, RZ, 0x5410, R81.reuse ;  /* 0x00005410ff457816 */ /* 0x100fe40000000051 */
[----:B------:R-:W-:Y:S02]  /*2a90*/  PRMT R2, RZ, 0x7610, R81 ;  /* 0x00007610ff027816 */ /* 0x000fe40000000051 */
[----:B------:R-:W-:-:S02]  /*2aa0*/  PRMT R82, RZ, 0x7610, R82 ;  /* 0x00007610ff527816 */ /* 0x000fc40000000052 */
[----:B------:R-:W-:Y:S01]  /*2ab0*/  PRMT R68, RZ, 0x7610, R83 ;  /* 0x00007610ff447816 */ /* 0x000fe20000000053 */
        /* <DEDUP_REMOVED lines=8> */
[----:B------:R-:W-:Y:S01]  /*2b40*/  @P0 CALL.REL.NOINC `(.L_x_2398) ;  /* 0x0000001000000944 */ /* 0x000fe20003c00000 */
[----:B------:R-:W-:Y:S05]  /*2b50*/  BRA `(.L_x_2399) ;  /* 0xffffdb2000007947 */ /* 0x000fea000383ffff */
.L_x_2398:
[----:B------:R-:W-:Y:S05]  /*2b60*/  BSYNC B1 ;  /* 0x0000000000017941 */ /* 0x000fea0003800000 */
.L_x_2395:
        /* <DEDUP_REMOVED lines=72> */
.L_x_2394:
[----:B------:R-:W-:Y:S05]  /*2ff0*/  BSYNC B0 ;  /* 0x0000000000007941 */ /* 0x000fea0003800000 */
.L_x_2392:
        /* <DEDUP_REMOVED lines=40> */
[----:B------:R-:W-:-:S03]  /*3280*/  FADD.FTZ R3, RZ, R3 ;  /* 0x00000003ff037221 */ /* 0x000fc60000010000 */
[----:B------:R-:W-:Y:S04]  /*3290*/  LDS R34, [R143.X4+0x2600] ;  /* 0x002600008f227984 */ /* 0x000fe80000004800 */
        /* <DEDUP_REMOVED lines=60> */
[----:B-1----:R-:W-:Y:S02]  /*3660*/  FADD.FTZ R3, R6, R3 ;  /* 0x0000000306037221 */ /* 0x002fe40000010000 */
[----:B------:R-:W-:Y:S01]  /*3670*/  IMAD R6, R12, c[0x0][0x168], RZ ;  /* 0x00005a000c067a24 */ /* 0x000fe200078e02ff */
[----:B------:R-:W1:Y:S01]  /*3680*/  LDS R30, [R143.X4+0x2c00] ;  /* 0x002c00008f1e7984 */ /* 0x000e620000004800 */
[----:B--2---:R-:W-:-:S03]  /*3690*/  FADD.FTZ R7, R7, R20 ;  /* 0x0000001407077221 */ /* 0x004fc60000010000 */
[----:B------:R-:W2:Y:S01]  /*36a0*/  LDS R32, [R143.X4+0x2e00] ;  /* 0x002e00008f207984 */ /* 0x000ea20000004800 */
[----:B---3--:R-:W-:-:S03]  /*36b0*/  FADD.FTZ R8, R8, R23 ;  /* 0x0000001708087221 */ /* 0x008fc60000010000 */
[----:B------:R-:W-:Y:S01]  /*36c0*/  BAR.SYNC.DEFER_BLOCKING 0x0 ;  /* 0x0000000000007b1d */ /* 0x000fe20000010000 */
[----:B----4-:R-:W-:Y:S01]  /*36d0*/  FADD.FTZ R4, R4, R27 ;  /* 0x0000001b04047221 */ /* 0x010fe20000010000 */
[----:B------:R-:W-:Y:S01]  /*36e0*/  IADD3 R6, P0, R6, R143, RZ ;  /* 0x0000008f06067210 */ /* 0x000fe20007f1e0ff */
        /* <DEDUP_REMOVED lines=13> */
[----:B------:R-:W-:Y:S02]  /*37c0*/  IADD3.X R3, RZ, RZ, RZ, P0, !PT ;  /* 0x000000ffff037210 */ /* 0x000fe400007fe4ff */
[----:B------:R-:W-:Y:S02]  /*37d0*/  STS.128 [R0+0x800], R60 ;  /* 0x0008003c00007388 */ /* 0x000fe40000000c00 */
[C---:B------:R-:W-:Y:S02]  /*37e0*/  SHF.L.U64.HI R16, R6.reuse, 0x2, R3 ;  /* 0x0000000206107819 */ /* 0x040fe40000010203 */
[----:B------:R-:W-:Y:S01]  /*37f0*/  STS.128 [R0+0x810], R64 ;  /* 0x0008104000007388 */ /* 0x000fe20000000c00 */
[----:B------:R-:W-:-:S03]  /*3800*/  SHF.L.U32 R6, R6, 0x2, RZ ;  /* 0x0000000206067819 */ /* 0x000fc600000006ff */
[----:B------:R-:W-:Y:S01]  /*3810*/  BAR.SYNC.DEFER_BLOCKING 0x0 ;  /* 0x0000000000007b1d */ /* 0x000fe20000010000 */
[C---:B------:R-:W-:Y:S02]  /*3820*/  IADD3 R2, P0, R6.reuse, c[0x0][0x228], RZ ;  /* 0x00008a0006027a10 */ /* 0x040fe40007f1e0ff */
[----:B------:R-:W-:Y:S02]  /*3830*/  IADD3 R4, P1, R6, c[0x0][0x220], RZ ;  /* 0x0000880006047a10 */ /* 0x000fe40007f3e0ff */
[----:B------:R-:W-:Y:S02]  /*3840*/  IADD3.X R3, R16, c[0x0][0x22c], RZ, P0, !PT ;  /* 0x00008b0010037a10 */ /* 0x000fe400007fe4ff */
[----:B------:R-:W-:Y:S02]  /*3850*/  IADD3 R6, P0, R6, c[0x0][0x240], RZ ;  /* 0x0000900006067a10 */ /* 0x000fe40007f1e0ff */
        /* <DEDUP_REMOVED lines=18> */
[----:B---3--:R-:W-:-:S03]  /*3980*/  FADD.FTZ R0, RZ, R0 ;  /* 0x00000000ff007221 */ /* 0x008fc60000010000 */
[----:B------:R-:W3:Y:S01]  /*3990*/  LDS R14, [R143.X4+0xa00] ;  /* 0x000a00008f0e7984 */ /* 0x000ee20000004800 */
[----:B----4-:R-:W-:-:S03]  /*39a0*/  FADD.FTZ R8, RZ, R8 ;  /* 0x00000008ff087221 */ /* 0x010fc60000010000 */
[----:B------:R-:W4:Y:S01]  /*39b0*/  LDS R29, [R143.X4+0x1400] ;  /* 0x001400008f1d7984 */ /* 0x000f220000004800 */
[----:B-----5:R-:W-:Y:S01]  /*39c0*/  FADD.FTZ R0, R0, R7 ;  /* 0x0000000700007221 */ /* 0x020fe20000010000 */
[----:B------:R-:W-:Y:S02]  /*39d0*/  IADD3.X R7, R16, c[0x0][0x244], RZ, P0, !PT ;  /* 0x0000910010077a10 */ /* 0x000fe400007fe4ff */
        /* <DEDUP_REMOVED lines=45> */
.L_x_2396:
[----:B------:R-:W-:Y:S01]  /*3cb0*/  HFMA2.MMA R181, -RZ, RZ, 0, 5.9604644775390625e-08 ;  /* 0x00000001ffb57435 */ /* 0x000fe200000001ff */
[----:B------:R-:W-:-:S02]  /*3cc0*/  MOV R78, R200 ;  /* 0x000000c8004e7202 */ /* 0x000fc40000000f00 */
[----:B------:R-:W-:Y:S02]  /*3cd0*/  MOV R80, 0x1f ;  /* 0x0000001f00507802 */ /* 0x000fe40000000f00 */
[----:B------:R-:W-:Y:S02]  /*3ce0*/  MOV R187, 0xffffffff ;  /* 0xffffffff00bb7802 */ /* 0x000fe40000000f00 */
[----:B------:R-:W-:Y:S02]  /*3cf0*/  MOV R2, 0x3d10 ;  /* 0x00003d1000027802 */ /* 0x000fe40000000f00 */
[----:B-----5:R-:W-:Y:S05]  /*3d00*/  CALL.REL.NOINC `($__internal_45_$__cuda_sm70_shflsync_bfly_p) ;  /* 0x0000046000007944 */ /* 0x020fea0003c00000 */
[----:B-1----:R-:W-:Y:S01]  /*3d10*/  MOV R75, R78 ;  /* 0x0000004e004b7202 */ /* 0x002fe20000000f00 */
[----:B0-----:R-:W-:Y:S05]  /*3d20*/  BRA `(.L_x_2400) ;  /* 0xffffd9b000007947 */ /* 0x001fea000383ffff */
.L_x_2397:
[----:B------:R-:W-:Y:S01]  /*3d30*/  HFMA2.MMA R181, -RZ, RZ, 0, 5.9604644775390625e-08 ;  /* 0x00000001ffb57435 */ /* 0x000fe200000001ff */
[----:B------:R-:W-:Y:S02]  /*3d40*/  MOV R78, R83 ;  /* 0x00000053004e7202 */ /* 0x000fe40000000f00 */
[----:B------:R-:W-:Y:S02]  /*3d50*/  MOV R80, 0x1f ;  /* 0x0000001f00507802 */ /* 0x000fe40000000f00 */
[----:B------:R-:W-:-:S02]  /*3d60*/  MOV R187, 0xffffffff ;  /* 0xffffffff00bb7802 */ /* 0x000fc40000000f00 */
[----:B------:R-:W-:Y:S02]  /*3d70*/  MOV R2, 0x3d90 ;  /* 0x00003d9000027802 */ /* 0x000fe40000000f00 */
[----:B01---5:R-:W-:Y:S05]  /*3d80*/  CALL.REL.NOINC `($__internal_45_$__cuda_sm70_shflsync_bfly_p) ;  /* 0x000003e000007944 */ /* 0x023fea0003c00000 */
[----:B------:R-:W-:Y:S01]  /*3d90*/  FADD.FTZ R200, R200, R75 ;  /* 0x0000004bc8c87221 */ /* 0x000fe20000010000 */
[----:B0-----:R-:W-:Y:S01]  /*3da0*/  HFMA2.MMA R181, -RZ, RZ, 0, 1.1920928955078125e-07 ;  /* 0x00000002ffb57435 */ /* 0x001fe200000001ff */
[----:B-1----:R-:W-:Y:S01]  /*3db0*/  FADD.FTZ R83, R83, R78 ;  /* 0x0000004e53537221 */ /* 0x002fe20000010000 */
[----:B------:R-:W-:Y:S02]  /*3dc0*/  MOV R80, 0x1f ;  /* 0x0000001f00507802 */ /* 0x000fe40000000f00 */
[----:B------:R-:W-:Y:S02]  /*3dd0*/  MOV R187, 0xffffffff ;  /* 0xffffffff00bb7802 */ /* 0x000fe40000000f00 */
[----:B------:R-:W-:Y:S02]  /*3de0*/  MOV R78, R200 ;  /* 0x000000c8004e7202 */ /* 0x000fe40000000f00 */
[----:B------:R-:W-:Y:S02]  /*3df0*/  MOV R2, 0x3e10 ;  /* 0x00003e1000027802 */ /* 0x000fe40000000f00 */
[----:B------:R-:W-:Y:S05]  /*3e00*/  CALL.REL.NOINC `($__internal_45_$__cuda_sm70_shflsync_bfly_p) ;  /* 0x0000036000007944 */ /* 0x000fea0003c00000 */
[----:B0-----:R-:W-:Y:S01]  /*3e10*/  HFMA2.MMA R181, -RZ, RZ, 0, 1.1920928955078125e-07 ;  /* 0x00000002ffb57435 */ /* 0x001fe200000001ff */
[----:B-1----:R-:W-:-:S02]  /*3e20*/  MOV R75, R78 ;  /* 0x0000004e004b7202 */ /* 0x002fc40000000f00 */
[----:B------:R-:W-:Y:S02]  /*3e30*/  MOV R78, R83 ;  /* 0x00000053004e7202 */ /* 0x000fe40000000f00 */
[----:B------:R-:W-:Y:S02]  /*3e40*/  MOV R80, 0x1f ;  /* 0x0000001f00507802 */ /* 0x000fe40000000f00 */
[----:B------:R-:W-:Y:S02]  /*3e50*/  MOV R187, 0xffffffff ;  /* 0xffffffff00bb7802 */ /* 0x000fe40000000f00 */
[----:B------:R-:W-:Y:S02]  /*3e60*/  MOV R2, 0x3e80 ;  /* 0x00003e8000027802 */ /* 0x000fe40000000f00 */
[----:B------:R-:W-:Y:S05]  /*3e70*/  CALL.REL.NOINC `($__internal_45_$__cuda_sm70_shflsync_bfly_p) ;  /* 0x000002f000007944 */ /* 0x000fea0003c00000 */
[----:B------:R-:W-:Y:S01]  /*3e80*/  FADD.FTZ R200, R75, R200 ;  /* 0x000000c84bc87221 */ /* 0x000fe20000010000 */
[----:B0-----:R-:W-:Y:S01]  /*3e90*/  HFMA2.MMA R181, -RZ, RZ, 0, 2.384185791015625e-07 ;  /* 0x00000004ffb57435 */ /* 0x001fe200000001ff */
[----:B-1----:R-:W-:Y:S01]  /*3ea0*/  FADD.FTZ R83, R83, R78 ;  /* 0x0000004e53537221 */ /* 0x002fe20000010000 */
[----:B------:R-:W-:Y:S02]  /*3eb0*/  MOV R80, 0x1f ;  /* 0x0000001f00507802 */ /* 0x000fe40000000f00 */
[----:B------:R-:W-:-:S02]  /*3ec0*/  MOV R187, 0xffffffff ;  /* 0xffffffff00bb7802 */ /* 0x000fc40000000f00 */
[----:B------:R-:W-:Y:S02]  /*3ed0*/  MOV R78, R200 ;  /* 0x000000c8004e7202 */ /* 0x000fe40000000f00 */
[----:B------:R-:W-:Y:S02]  /*3ee0*/  MOV R2, 0x3f00 ;  /* 0x00003f0000027802 */ /* 0x000fe40000000f00 */
[----:B------:R-:W-:Y:S05]  /*3ef0*/  CALL.REL.NOINC `($__internal_45_$__cuda_sm70_shflsync_bfly_p) ;  /* 0x0000027000007944 */ /* 0x000fea0003c00000 */
[----:B0-----:R-:W-:Y:S01]  /*3f00*/  HFMA2.MMA R181, -RZ, RZ, 0, 2.384185791015625e-07 ;  /* 0x00000004ffb57435 */ /* 0x001fe200000001ff */
[----:B-1----:R-:W-:Y:S02]  /*3f10*/  MOV R75, R78 ;  /* 0x0000004e004b7202 */ /* 0x002fe40000000f00 */
[----:B------:R-:W-:Y:S02]  /*3f20*/  MOV R78, R83 ;  /* 0x00000053004e7202 */ /* 0x000fe40000000f00 */
[----:B------:R-:W-:Y:S02]  /*3f30*/  MOV R80, 0x1f ;  /* 0x0000001f00507802 */ /* 0x000fe40000000f00 */
[----:B------:R-:W-:Y:S02]  /*3f40*/  MOV R187, 0xffffffff ;  /* 0xffffffff00bb7802 */ /* 0x000fe40000000f00 */
[----:B------:R-:W-:-:S02]  /*3f50*/  MOV R2, 0x3f70 ;  /* 0x00003f7000027802 */ /* 0x000fc40000000f00 */
[----:B------:R-:W-:Y:S05]  /*3f60*/  CALL.REL.NOINC `($__internal_45_$__cuda_sm70_shflsync_bfly_p) ;  /* 0x0000020000007944 */ /* 0x000fea0003c00000 */
[----:B------:R-:W-:Y:S01]  /*3f70*/  FADD.FTZ R200, R75, R200 ;  /* 0x000000c84bc87221 */ /* 0x000fe20000010000 */
[----:B0-----:R-:W-:Y:S01]  /*3f80*/  HFMA2.MMA R181, -RZ, RZ, 0, 4.76837158203125e-07 ;  /* 0x00000008ffb57435 */ /* 0x001fe200000001ff */
[----:B-1----:R-:W-:Y:S01]  /*3f90*/  FADD.FTZ R83, R83, R78 ;  /* 0x0000004e53537221 */ /* 0x002fe20000010000 */
[----:B------:R-:W-:-:S02]  /*3fa0*/  MOV R80, 0x1f ;  /* 0x0000001f00507802 */ /* 0x000fc40000000f00 */
[----:B------:R-:W-:Y:S02]  /*3fb0*/  MOV R187, 0xffffffff ;  /* 0xffffffff00bb7802 */ /* 0x000fe40000000f00 */
[----:B------:R-:W-:Y:S02]  /*3fc0*/  MOV R78, R200 ;  /* 0x000000c8004e7202 */ /* 0x000fe40000000f00 */
[----:B------:R-:W-:Y:S02]  /*3fd0*/  MOV R2, 0x3ff0 ;  /* 0x00003ff000027802 */ /* 0x000fe40000000f00 */
[----:B------:R-:W-:Y:S05]  /*3fe0*/  CALL.REL.NOINC `($__internal_45_$__cuda_sm70_shflsync_bfly_p) ;  /* 0x0000018000007944 */ /* 0x000fea0003c00000 */
[----:B0-----:R-:W-:Y:S01]  /*3ff0*/  HFMA2.MMA R181, -RZ, RZ, 0, 4.76837158203125e-07 ;  /* 0x00000008ffb57435 */ /* 0x001fe200000001ff */
[----:B-1----:R-:W-:Y:S02]  /*4000*/  MOV R75, R78 ;  /* 0x0000004e004b7202 */ /* 0x002fe40000000f00 */
[----:B------:R-:W-:Y:S02]  /*4010*/  MOV R78, R83 ;  /* 0x00000053004e7202 */ /* 0x000fe40000000f00 */
[----:B------:R-:W-:Y:S02]  /*4020*/  MOV R80, 0x1f ;  /* 0x0000001f00507802 */ /* 0x000fe40000000f00 */
[----:B------:R-:W-:-:S02]  /*4030*/  MOV R187, 0xffffffff ;  /* 0xffffffff00bb7802 */ /* 0x000fc40000000f00 */
[----:B------:R-:W-:Y:S02]  /*4040*/  MOV R2, 0x4060 ;  /* 0x0000406000027802 */ /* 0x000fe40000000f00 */
[----:B------:R-:W-:Y:S05]  /*4050*/  CALL.REL.NOINC `($__internal_45_$__cuda_sm70_shflsync_bfly_p) ;  /* 0x0000011000007944 */ /* 0x000fea0003c00000 */
[----:B------:R-:W-:Y:S01]  /*4060*/  FADD.FTZ R79, R75, R200 ;  /* 0x000000c84b4f7221 */ /* 0x000fe20000010000 */
[----:B0-----:R-:W-:Y:S01]  /*4070*/  HFMA2.MMA R181, -RZ, RZ, 0, 9.5367431640625e-07 ;  /* 0x00000010ffb57435 */ /* 0x001fe200000001ff */
[----:B-1----:R-:W-:Y:S01]  /*4080*/  FADD.FTZ R83, R83, R78 ;  /* 0x0000004e53537221 */ /* 0x002fe20000010000 */
[----:B------:R-:W-:Y:S02]  /*4090*/  MOV R80, 0x1f ;  /* 0x0000001f00507802 */ /* 0x000fe40000000f00 */
[----:B------:R-:W-:Y:S02]  /*40a0*/  MOV R187, 0xffffffff ;  /* 0xffffffff00bb7802 */ /* 0x000fe40000000f00 */
[----:B------:R-:W-:Y:S02]  /*40b0*/  MOV R78, R79 ;  /* 0x0000004f004e7202 */ /* 0x000fe40000000f00 */
[----:B------:R-:W-:Y:S02]  /*40c0*/  MOV R2, 0x40e0 ;  /* 0x000040e000027802 */ /* 0x000fe40000000f00 */
[----:B------:R-:W-:Y:S05]  /*40d0*/  CALL.REL.NOINC `($__internal_45_$__cuda_sm70_shflsync_bfly_p) ;  /* 0x0000009000007944 */ /* 0x000fea0003c00000 */
[----:B0-----:R-:W-:Y:S01]  /*40e0*/  HFMA2.MMA R181, -RZ, RZ, 0, 9.5367431640625e-07 ;  /* 0x00000010ffb57435 */ /* 0x001fe200000001ff */
[----:B-1----:R-:W-:-:S02]  /*40f0*/  MOV R200, R78 ;  /* 0x0000004e00c87202 */ /* 0x002fc40000000f00 */
[----:B------:R-:W-:Y:S02]  /*4100*/  MOV R78, R83 ;  /* 0x00000053004e7202 */ /* 0x000fe40000000f00 */
[----:B------:R-:W-:Y:S02]  /*4110*/  MOV R80, 0x1f ;  /* 0x0000001f00507802 */ /* 0x000fe40000000f00 */
[----:B------:R-:W-:Y:S02]  /*4120*/  MOV R187, 0xffffffff ;  /* 0xffffffff00bb7802 */ /* 0x000fe40000000f00 */
[----:B------:R-:W-:Y:S02]  /*4130*/  MOV R2, 0x4150 ;  /* 0x0000415000027802 */ /* 0x000fe40000000f00 */
[----:B------:R-:W-:Y:S05]  /*4140*/  CALL.REL.NOINC `($__internal_45_$__cuda_sm70_shflsync_bfly_p) ;  /* 0x0000002000007944 */ /* 0x000fea0003c00000 */
[----:B-1----:R-:W-:Y:S01]  /*4150*/  MOV R2, R78 ;  /* 0x0000004e00027202 */ /* 0x002fe20000000f00 */
[----:B0-----:R-:W-:Y:S05]  /*4160*/  BRA `(.L_x_2401) ;  /* 0xffffd69000007947 */ /* 0x001fea000383ffff */
        .weak           $__internal_45_$__cuda_sm70_shflsync_bfly_p
        .type           $__internal_45_$__cuda_sm70_shflsync_bfly_p,@function
        .size           $__internal_45_$__cuda_sm70_shflsync_bfly_p,(.L_x_9775 - $__internal_45_$__cuda_sm70_shflsync_bfly_p)
$__internal_45_$__cuda_sm70_shflsync_bfly_p:
[----:B------:R-:W-:Y:S01]  /*4170*/  HFMA2.MMA R3, -RZ, RZ, 0, 0 ;  /* 0x00000000ff037435 */ /* 0x000fe200000001ff */
[----:B------:R-:W-:Y:S04]  /*4180*/  WARPSYNC R187 ;  /* 0x000000bb00007348 */ /* 0x000fe80003800000 */
[----:B------:R0:W1:Y:S01]  /*4190*/  SHFL.BFLY PT, R78, R78, R181, R80 ;  /* 0x0c0000b54e4e7389 */ /* 0x00006200000e0050 */
[----:B------:R-:W-:Y:S05]  /*41a0*/  RET.REL.NODEC R2 `(_ZN10layer_norm13ln_bwd_kernelINS_13Kernel_traitsIf13__nv_bfloat16S2_S2_fjLj768ELj1ELj4ELj1ELj16ENS_18Kernel_traits_baseILj768EfS2_S2_S2_fjLj128EEEEELb0ELb1ELb0ELb1EEEvNS_9BwdParamsE) ;  /* 0xffffbe5002007950 */ /* 0x000fea0003c3ffff */
.L_x_2402:
        /* <DEDUP_REMOVED lines=13> */
.L_x_9775:


//--------------------- .text._ZN10layer_norm13ln_bwd_kernelINS_13Kernel_traitsIf13__nv_bfloat16S2_S2_fjLj768ELj1ELj4ELj1ELj16ENS_18Kernel_traits_baseILj768EfS2_S2_S2_fjLj128EEEEELb0ELb1ELb1ELb0EEEvNS_9BwdParamsE --------------------------
	.section	.text._ZN10layer_norm13ln_bwd_kernelINS_13Kernel_traitsIf13__nv_bfloat16S2_S2_fjLj768ELj1ELj4ELj1ELj16ENS_18Kernel_traits_baseILj768EfS2_S2_S2_fjLj128EEEEELb0ELb1ELb1ELb0EEEvNS_9BwdParamsE,"ax",@progbits
	.sectioninfo	@"SHI_REGISTERS=222"
	.align	128
        .global         _ZN10layer_norm13ln_bwd_kernelINS_13Kernel_traitsIf13__nv_bfloat16S2_S2_fjLj768ELj1ELj4ELj1ELj16ENS_18Kernel_traits_baseILj768EfS2_S2_S2_fjLj128EEEEELb0ELb1ELb1ELb0EEEvNS_9BwdParamsE
        .type           _ZN10layer_norm13ln_bwd_kernelINS_13Kernel_traitsIf13__nv_bfloat16S2_S2_fjLj768ELj1ELj4ELj1ELj16ENS_18Kernel_traits_baseILj768EfS2_S2_S2_fjLj128EEEEELb0ELb1ELb1ELb0EEEvNS_9BwdParamsE,@function
        .size           _ZN10layer_norm13ln_bwd_kernelINS_13Kernel_traitsIf13__nv_bfloat16S2_S2_fjLj768ELj1ELj4ELj1ELj16ENS_18Kernel_traits_baseILj768EfS2_S2_S2_fjLj128EEEEELb0ELb1ELb1ELb0EEEvNS_9BwdParamsE,(.L_x_9776 - _ZN10layer_norm13ln_bwd_kernelINS_13Kernel_traitsIf13__nv_bfloat16S2_S2_fjLj768ELj1ELj4ELj1ELj16ENS_18Kernel_traits_baseILj768EfS2_S2_S2_fjLj128EEEEELb0ELb1ELb1ELb0EEEvNS_9BwdParamsE)
        .other          _ZN10layer_norm13ln_bwd_kernelINS_13Kernel_traitsIf13__nv_bfloat16S2_S2_fjLj768ELj1ELj4ELj1ELj16ENS_18Kernel_traits_baseILj768EfS2_S2_S2_fjLj128EEEEELb0ELb1ELb1ELb0EEEvNS_9BwdParamsE,@"STO_CUDA_ENTRY STV_DEFAULT"
_ZN10layer_norm13ln_bwd_kernelINS_13Kernel_traitsIf13__nv_bfloat16S2_S2_fjLj768ELj1ELj4ELj1ELj16ENS_18Kernel_traits_baseILj768EfS2_S2_S2_fjLj128EEEEELb0ELb1ELb1ELb0EEEvNS_9BwdParamsE:
.text._ZN10layer_norm13ln_bwd_kernelINS_13Kernel_traitsIf13__nv_bfloat16S2_S2_fjLj768ELj1ELj4ELj1ELj16ENS_18Kernel_traits_baseILj768EfS2_S2_S2_fjLj128EEEEELb0ELb1ELb1ELb0EEEvNS_9BwdParamsE:
        /* <DEDUP_REMOVED lines=11> */
[----:B------:R-:W-:Y:S02]  /*00b0*/  ISETP.GE.U32.AND P1, PT, R156, 0x40, PT ;  /* 0x000000409c00780c */ /* 0x000fe40003f26070 */
[----:B------:R-:W-:-:S07]  /*00c0*/  P2R R2, PR, RZ, 0x4 ;  /* 0x00000004ff027803 */ /* 0x000fce0000000000 */
[----:B------:R-:W-:Y:S01]  /*00d0*/  @P0 MOV R5, 0x20 ;  /* 0x0000002000050802 */ /* 0x000fe20000000f00 */
[----:B------:R-:W0:Y:S01]  /*00e0*/  S2R R157, SR_CTAID.X ;  /* 0x00000000009d7919 */ /* 0x000e220000002500 */
[----:B------:R-:W-:Y:S02]  /*00f0*/  @P2 MOV R7, 0x20 ;  /* 0x0000002000072802 */ /* 0x000fe40000000f00 */
[----:B------:R-:W-:Y:S02]  /*0100*/  @P1 IMAD.MOV.U32 R13, RZ, RZ, 0x20 ;  /* 0x00000020ff0d1424 */ /* 0x000fe400078e00ff */
[----:B------:R-:W-:-:S04]  /*0110*/  @P0 IMAD.WIDE.U32 R2, R6, R5, c[0x0][0x1b0] ;  /* 0x00006c0006020625 */ /* 0x000fc800078e0005 */
[C---:B------:R-:W-:Y:S01]  /*0120*/  @P0 IMAD.WIDE.U32 R4, R6.reuse, R5, c[0x0][0x1c8] ;  /* 0x0000720006040625 */ /* 0x040fe200078e0005 */
[----:B------:R-:W-:Y:S01]  /*0130*/  @P0 LOP3.LUT R6, R6, 0x20, RZ, 0xfc, !PT ;  /* 0x0000002006060812 */ /* 0x000fe200078efcff */
[----:B------:R1:W5:Y:S04]  /*0140*/  @P0 LDG.E.128 R124, [R2.64] ;  /* 0x00000004027c0981 */ /* 0x000368000c1e1d00 */
[----:B------:R2:W5:Y:S01]  /*0150*/  @P0 LDG.E.128 R116, [R4.64+0x10] ;  /* 0x0000100404740981 */ /* 0x000562000c1e1d00 */
[----:B------:R-:W-:-:S03]  /*0160*/  @P1 IMAD.WIDE.U32 R10, R6, R13, c[0x0][0x1b0] ;  /* 0x00006c00060a1625 */ /* 0x000fc600078e000d */
[----:B------:R2:W5:Y:S01]  /*0170*/  @P0 LDG.E.128 R112, [R4.64] ;  /* 0x0000000404700981 */ /* 0x000562000c1e1d00 */
[C---:B------:R-:W-:Y:S01]  /*0180*/  @P1 IMAD.WIDE.U32 R12, R6.reuse, R13, c[0x0][0x1c8] ;  /* 0x00007200060c1625 */ /* 0x040fe200078e000d */
[----:B------:R-:W-:Y:S02]  /*0190*/  @P1 IADD3 R6, R6, 0x20, RZ ;  /* 0x0000002006061810 */ /* 0x000fe40007ffe0ff */
[----:B------:R1:W5:Y:S03]  /*01a0*/  @P0 LDG.E.128 R120, [R2.64+0x10] ;  /* 0x0000100402780981 */ /* 0x000366000c1e1d00 */
[CC--:B------:R-:W-:Y:S01]  /*01b0*/  @P2 IMAD.WIDE.U32 R8, R6.reuse, R7.reuse, c[0x0][0x1c8] ;  /* 0x0000720006082625 */ /* 0x0c0fe200078e0007 */
[----:B------:R-:W-:Y:S01]  /*01c0*/  BSSY B0, `(.L_x_2403) ;  /* 0x00003ed000007945 */ /* 0x000fe20003800000 */
[----:B------:R3:W5:Y:S02]  /*01d0*/  @P1 LDG.E.128 R108, [R10.64] ;  /* 0x000000040a6c1981 */ /* 0x000764000c1e1d00 */
[----:B------:R-:W-:-:S02]  /*01e0*/  @P2 IMAD.WIDE.U32 R6, R6, R7, c[0x0][0x1b0] ;  /* 0x00006c0006062625 */ /* 0x000fc400078e0007 */
[----:B------:R4:W5:Y:S01]  /*01f0*/  @P2 LDG.E.128 R92, [R8.64+0x10] ;  /* 0x00001004085c2981 */ /* 0x000962000c1e1d00 */
[----:B-1----:R-:W-:-:S03]  /*0200*/  SHF.R.U32.HI R2, RZ, 0x5, R0 ;  /* 0x00000005ff027819 */ /* 0x002fc60000011600 */
[----:B------:R4:W5:Y:S01]  /*0210*/  @P2 LDG.E.128 R88, [R8.64] ;  /* 0x0000000408582981 */ /* 0x000962000c1e1d00 */
[----:B0-----:R-:W-:-:S03]  /*0220*/  LEA R157, R157, R2, 0x2 ;  /* 0x000000029d9d7211 */ /* 0x001fc600078e10ff */
[----:B------:R2:W5:Y:S04]  /*0230*/  @P2 LDG.E.128 R84, [R6.64] ;  /* 0x0000000406542981 */ /* 0x000568000c1e1d00 */
[----:B------:R2:W5:Y:S01]  /*0240*/  @P2 LDG.E.128 R80, [R6.64+0x10] ;  /* 0x0000100406502981 */ /* 0x000562000c1e1d00 */
[----:B------:R-:W-:Y:S01]  /*0250*/  ISETP.GE.AND P2, PT, R157, c[0x0][0x164], PT ;  /* 0x000059009d007a0c */ /* 0x000fe20003f46270 */
[----:B------:R-:W-:Y:S01]  /*0260*/  CS2R R76, SRZ ;  /* 0x00000000004c7805 */ /* 0x000fe2000001ff00 */
[----:B------:R-:W-:Y:S01]  /*0270*/  CS2R R78, SRZ ;  /* 0x00000000004e7805 */ /* 0x000fe2000001ff00 */
[----:B------:R3:W5:Y:S01]  /*0280*/  @P1 LDG.E.128 R104, [R10.64+0x10] ;  /* 0x000010040a681981 */ /* 0x000762000c1e1d00 */
[----:B------:R-:W-:Y:S01]  /*0290*/  CS2R R72, SRZ ;  /* 0x0000000000487805 */ /* 0x000fe2000001ff00 */
[----:B------:R-:W-:Y:S01]  /*02a0*/  CS2R R74, SRZ ;  /* 0x00000000004a7805 */ /* 0x000fe2000001ff00 */
[----:B------:R-:W-:Y:S01]  /*02b0*/  CS2R R68, SRZ ;  /* 0x0000000000447805 */ /* 0x000fe2000001ff00 */
[----:B------:R0:W5:Y:S01]  /*02c0*/  @P1 LDG.E.128 R100, [R12.64+0x10] ;  /* 0x000010040c641981 */ /* 0x000162000c1e1d00 */
[----:B------:R-:W-:Y:S01]  /*02d0*/  CS2R R70, SRZ ;  /* 0x0000000000467805 */ /* 0x000fe2000001ff00 */
[----:B------:R-:W-:Y:S01]  /*02e0*/  CS2R R64, SRZ ;  /* 0x0000000000407805 */ /* 0x000fe2000001ff00 */
[----:B------:R-:W-:Y:S01]  /*02f0*/  CS2R R66, SRZ ;  /* 0x0000000000427805 */ /* 0x000fe2000001ff00 */
[----:B------:R0:W5:Y:S01]  /*0300*/  @P1 LDG.E.128 R96, [R12.64] ;  /* 0x000000040c601981 */ /* 0x000162000c1e1d00 */
        /* <DEDUP_REMOVED lines=26> */
[----:B----4-:R-:W-:Y:S01]  /*04b0*/  CS2R R8, SRZ ;  /* 0x0000000000087805 */ /* 0x010fe2000001ff00 */
[----:B---3--:R-:W-:Y:S01]  /*04c0*/  CS2R R10, SRZ ;  /* 0x00000000000a7805 */ /* 0x008fe2000001ff00 */
[----:B------:R-:W-:Y:S05]  /*04d0*/  @P2 BRA `(.L_x_2404) ;  /* 0x00003bb000002947 */ /* 0x000fea0003800000 */
[----:B--2---:R-:W0:Y:S01]  /*04e0*/  LDC.U8 R208, c[0x0][0x1f0] ;  /* 0x00007c00ffd07b82 */ /* 0x004e220000000000 */
[----:B------:R-:W-:-:S07]  /*04f0*/  HFMA2.MMA R77, -RZ, RZ, 0, 0 ;  /* 0x00000000ff4d7435 */ /* 0x000fce00000001ff */
.L_x_2504:
[----:B------:R-:W-:-:S04]  /*0500*/  IMAD.MOV.U32 R154, RZ, RZ, 0x4 ;  /* 0x00000004ff9a7424 */ /* 0x000fc800078e00ff */
[----:B------:R-:W-:-:S05]  /*0510*/  IMAD.WIDE R2, R157, R154, c[0x0][0x1d8] ;  /* 0x000076009d027625 */ /* 0x000fca00078e029a */
[----:B------:R1:W2:Y:S01]  /*0520*/  LDG.E R155, [R2.64] ;  /* 0x00000004029b7981 */ /* 0x0002a2000c1e1900 */
[----:B------:R-:W-:-:S04]  /*0530*/  IMAD.WIDE R150, R157, R154, c[0x0][0x1a8] ;  /* 0x00006a009d967625 */ /* 0x000fc800078e029a */
[C---:B------:R-:W-:Y:S01]  /*0540*/  IMAD.WIDE R148, R157.reuse, R154, c[0x0][0x1d0] ;  /* 0x000074009d947625 */ /* 0x040fe200078e029a */
[----:B-----5:R3:W5:Y:S04]  /*0550*/  LDG.E R158, [R150.64] ;  /* 0x00000004969e7981 */ /* 0x020768000c1e1900 */
        /* <DEDUP_REMOVED lines=18> */
.L_x_2409:
[----:B------:R-:W-:Y:S02]  /*0680*/  IADD3 R149, R207, 0x20, RZ ;  /* 0x00000020cf957810 */ /* 0x000fe40007ffe0ff */
.L_x_2408:
[----:B------:R-:W-:Y:S05]  /*0690*/  BSYNC B2 ;  /* 0x0000000000027941 */ /* 0x000fea0003800000 */
.L_x_2407:
[----:B------:R-:W-:Y:S01]  /*06a0*/  BSSY B2, `(.L_x_2410) ;  /* 0x0000008000027945 */ /* 0x000fe20003800000 */
[----:B------:R-:W-:Y:S05]  /*06b0*/  @!P1 BRA `(.L_x_2411) ;  /* 0x0000006000009947 */ /* 0x000fea0003800000 */
[----:B------:R-:W-:-:S04]  /*06c0*/  ISETP.NE.U32.AND P3, PT, RZ, c[0x0][0x218], PT ;  /* 0x00008600ff007a0c */ /* 0x000fc80003f65070 */
[----:B------:R-:W-:-:S13]  /*06d0*/  ISETP.NE.AND.EX P3, PT, RZ, c[0x0][0x21c], PT, P3 ;  /* 0x00008700ff007a0c */ /* 0x000fda0003f65330 */
[----:B------:R-:W-:Y:S05]  /*06e0*/  @!P3 BRA `(.L_x_2412) ;  /* 0x000000200000b947 */ /* 0x000fea0003800000 */
[----:B------:R-:W-:-:S06]  /*06f0*/  IMAD.WIDE.U32 R140, R149, R210, c[0x0][0x218] ;  /* 0x00008600958c7625 */ /* 0x000fcc00078e00d2 */
[----:B------:R-:W5:Y:S02]  /*0700*/  LDG.E.128 R140, [R140.64] ;  /* 0x000000048c8c7981 */ /* 0x000f64000c1e1d00 */
.L_x_2412:
[----:B------:R-:W-:Y:S02]  /*0710*/  IADD3 R149, R149, 0x20, RZ ;  /* 0x0000002095957810 */ /* 0x000fe40007ffe0ff */
.L_x_2411:
[----:B------:R-:W-:Y:S05]  /*0720*/  BSYNC B2 ;  /* 0x0000000000027941 */ /* 0x000fea0003800000 */
.L_x_2410:
        /* <DEDUP_REMOVED lines=9> */
.L_x_2406:
[----:B---3--:R-:W-:-:S06]  /*07c0*/  IMAD.WIDE R148, R157, R154, c[0x0][0x1a0] ;  /* 0x000068009d947625 */ /* 0x008fcc00078e029a */
[----:B------:R-:W2:Y:S01]  /*07d0*/  LDG.E R148, [R148.64] ;  /* 0x0000000494947981 */ /* 0x000ea2000c1e1900 */
[----:B------:R-:W-:Y:S01]  /*07e0*/  IADD3 R150, R155, -0x1, RZ ;  /* 0xffffffff9b967810 */ /* 0x000fe20007ffe0ff */
[----:B------:R-:W-:Y:S01]  /*07f0*/  BSSY B2, `(.L_x_2414) ;  /* 0x000005c000027945 */ /* 0x000fe20003800000 */
[----:B0-----:R-:W-:Y:S01]  /*0800*/  ISETP.NE.AND P3, PT, R208, RZ, PT ;  /* 0x000000ffd000720c */ /* 0x001fe20003f65270 */
        /* <DEDUP_REMOVED lines=17> */
[----:B------:R-:W-:Y:S02]  /*0920*/  IADD3 R213, R213, 0x20, RZ ;  /* 0x00000020d5d57810 */ /* 0x000fe40007ffe0ff */
[--C-:B--2---:R-:W-:Y:S02]  /*0930*/  PRMT R2, RZ, 0x5410, R148.reuse ;  /* 0x00005410ff027816 */ /* 0x104fe40000000094 */
[----:B------:R-:W-:Y:S02]  /*0940*/  PRMT R162, RZ, 0x7610, R149 ;  /* 0x00007610ffa27816 */ /* 0x000fe40000000095 */
[----:B------:R-:W-:Y:S01]  /*0950*/  PRMT R148, RZ, 0x7610, R148 ;  /* 0x00007610ff947816 */ /* 0x000fe20000000094 */
[----:B------:R-:W-:Y:S01]  /*0960*/  FADD.FTZ R161, -R211, R2 ;  /* 0x00000002d3a17221 */ /* 0x000fe20000010100 */
[----:B---3--:R-:W-:-:S02]  /*0970*/  PRMT R3, RZ, 0x5410, R152 ;  /* 0x00005410ff037816 */ /* 0x008fc40000000098 */
[--C-:B------:R-:W-:Y:S01]  /*0980*/  PRMT R164, RZ, 0x5410, R150.reuse ;  /* 0x00005410ffa47816 */ /* 0x100fe20000000096 */
[----:B-----5:R-:W-:Y:S01]  /*0990*/  FMUL.FTZ R161, R158, R161 ;  /* 0x000000a19ea17220 */ /* 0x020fe20000410000 */
[----:B------:R-:W-:Y:S01]  /*09a0*/  PRMT R166, RZ, 0x7610, R150 ;  /* 0x00007610ffa67816 */ /* 0x000fe20000000096 */
[----:B------:R-:W-:Y:S01]  /*09b0*/  FADD.FTZ R52, R52, R3 ;  /* 0x0000000334347221 */ /* 0x000fe20000010000 */
[--C-:B------:R-:W-:Y:S01]  /*09c0*/  PRMT R168, RZ, 0x5410, R151.reuse ;  /* 0x00005410ffa87816 */ /* 0x100fe20000000097 */
[-C--:B------:R-:W-:Y:S01]  /*09d0*/  FFMA.FTZ R76, R161, R3.reuse, R76 ;  /* 0x00000003a14c7223 */ /* 0x080fe2000001004c */
        /* <DEDUP_REMOVED lines=9> */
[----:B------:R-:W-:Y:S01]  /*0a70*/  FMUL.FTZ R162, R124, R3 ;  /* 0x000000037ca27220 */ /* 0x000fe20000410000 */
[--C-:B------:R-:W-:Y:S01]  /*0a80*/  PRMT R175, RZ, 0x5410, R155.reuse ;  /* 0x00005410ffaf7816 */ /* 0x100fe2000000009b */
[----:B------:R-:W-:Y:S01]  /*0a90*/  FADD.FTZ R163, -R211, R160 ;  /* 0x000000a0d3a37221 */ /* 0x000fe20000010100 */
[----:B------:R-:W-:Y:S01]  /*0aa0*/  PRMT R212, RZ, 0x7610, R155 ;  /* 0x00007610ffd47816 */ /* 0x000fe2000000009b */
[----:B------:R-:W-:Y:S01]  /*0ab0*/  FMUL.FTZ R160, R158, R149 ;  /* 0x000000959ea07220 */ /* 0x000fe20000410000 */
[--C-:B------:R-:W-:Y:S01]  /*0ac0*/  PRMT R171, RZ, 0x5410, R154.reuse ;  /* 0x00005410ffab7816 */ /* 0x100fe2000000009a */
[----:B------:R-:W-:Y:S01]  /*0ad0*/  FMUL.FTZ R165, R125, R152 ;  /* 0x000000987da57220 */ /* 0x000fe20000410000 */
[----:B------:R-:W-:Y:S01]  /*0ae0*/  PRMT R154, RZ, 0x7610, R154 ;  /* 0x00007610ff9a7816 */ /* 0x000fe2000000009a */
[----:B------:R-:W-:-:S02]  /*0af0*/  FADD.FTZ R2, RZ, R162 ;  /* 0x000000a2ff027221 */ /* 0x000fc40000010000 */
[----:B------:R-:W-:Y:S02]  /*0b00*/  FFMA.FTZ R3, R161, R162, RZ ;  /* 0x000000a2a1037223 */ /* 0x000fe400000100ff */
        /* <DEDUP_REMOVED lines=42> */
.L_x_2415:
[----:B------:R-:W-:Y:S05]  /*0db0*/  BSYNC B2 ;  /* 0x0000000000027941 */ /* 0x000fea0003800000 */
.L_x_2414:
        /* <DEDUP_REMOVED lines=84> */
.L_x_2417:
[----:B------:R-:W-:Y:S05]  /*1300*/  BSYNC B2 ;  /* 0x0000000000027941 */ /* 0x000fea0003800000 */
.L_x_2416:
        /* <DEDUP_REMOVED lines=15> */
[C---:B------:R-:W-:Y:S01]  /*1400*/  FADD.FTZ R159, -R211.reuse, R2 ;  /* 0x00000002d39f7221 */ /* 0x040fe20000010100 */
[----:B---3--:R-:W-:Y:S01]  /*1410*/  PRMT R3, RZ, 0x5410, R148 ;  /* 0x00005410ff037816 */ /* 0x008fe20000000094 */
[C---:B------:R-:W-:Y:S01]  /*1420*/  FADD.FTZ R199, -R211.reuse, R196 ;  /* 0x000000c4d3c77221 */ /* 0x040fe20000010100 */
[----:B------:R-:W-:Y:S01]  /*1430*/  PRMT R192, RZ, 0x5410, R153 ;  /* 0x00005410ffc07816 */ /* 0x000fe20000000099 */
[C---:B-----5:R-:W-:Y:S01]  /*1440*/  FMUL.FTZ R196, R158.reuse, R197 ;  /* 0x000000c59ec47220 */ /* 0x060fe20000410000 */
[----:B------:R-:W-:Y:S01]  /*1450*/  PRMT R2, RZ, 0x7610, R149 ;  /* 0x00007610ff027816 */ /* 0x000fe20000000095 */
[C---:B------:R-:W-:Y:S01]  /*1460*/  FADD.FTZ R153, -R211.reuse, R152 ;  /* 0x00000098d3997221 */ /* 0x040fe20000010100 */
[----:B------:R-:W-:Y:S01]  /*1470*/  PRMT R148, RZ, 0x7610, R148 ;  /* 0x00007610ff947816 */ /* 0x000fe20000000094 */
[----:B------:R-:W-:Y:S01]  /*1480*/  FMUL.FTZ R159, R158, R159 ;  /* 0x0000009f9e9f7220 */ /* 0x000fe20000410000 */
[--C-:B------:R-:W-:Y:S01]  /*1490*/  PRMT R198, RZ, 0x5410, R155.reuse ;  /* 0x00005410ffc67816 */ /* 0x100fe2000000009b */
        /* <DEDUP_REMOVED lines=25> */
[C---:B------:R-:W-:Y:S02]  /*1630*/  FADD.FTZ R201, -R211.reuse, R154 ;  /* 0x0000009ad3c97221 */ /* 0x040fe40000010100 */
[----:B------:R-:W-:-:S02]  /*1640*/  FADD.FTZ R211, -R211, R200 ;  /* 0x000000c8d3d37221 */ /* 0x000fc40000010100 */
        /* <DEDUP_REMOVED lines=30> */
.L_x_2413:
[----:B------:R-:W-:Y:S05]  /*1830*/  BSYNC B1 ;  /* 0x0000000000017941 */ /* 0x000fea0003800000 */
.L_x_2405:
[----:B------:R-:W-:Y:S05]  /*1840*/  BRA.DIV ~URZ, `(.L_x_2418) ;  /* 0x00003aa27f007947 */ /* 0x000fea000b800000 */
[----:B------:R2:W3:Y:S02]  /*1850*/  SHFL.BFLY PT, R148, R215, 0x1, 0x1f ;  /* 0x0c201f00d7947f89 */ /* 0x0004e400000e0000 */
.L_x_2515:
[----:B------:R-:W-:Y:S05]  /*1860*/  BRA.DIV ~URZ, `(.L_x_2419) ;  /* 0x00003b027f007947 */ /* 0x000fea000b800000 */
[----:B-1----:R-:W1:Y:S01]  /*1870*/  SHFL.BFLY PT, R3, R212, 0x1, 0x1f ;  /* 0x0c201f00d4037f89 */ /* 0x002e6200000e0000 */
[----:B--23--:R-:W-:-:S05]  /*1880*/  FADD.FTZ R215, R148, R215 ;  /* 0x000000d794d77221 */ /* 0x00cfca0000010000 */
        /* <DEDUP_REMOVED lines=15> */
.L_x_2516:
[----:B-----5:R-:W-:Y:S01]  /*1980*/  ISETP.GE.AND P3, PT, R209, 0x1, PT ;  /* 0x00000001d100780c */ /* 0x020fe20003f66270 */
[----:B-12---:R-:W-:Y:S01]  /*1990*/  FADD.FTZ R152, R3, R152 ;  /* 0x0000009803987221 */ /* 0x006fe20000010000 */
[----:B------:R-:W-:Y:S01]  /*19a0*/  BSSY B1, `(.L_x_2420) ;  /* 0x00000d4000017945 */ /* 0x000fe20003800000 */
[----:B---3--:R-:W-:Y:S02]  /*19b0*/  FADD.FTZ R151, R153, R150 ;  /* 0x0000009699977221 */ /* 0x008fe40000010000 */
[----:B------:R-:W-:Y:S02]  /*19c0*/  IMAD.MOV.U32 R150, RZ, RZ, RZ ;  /* 0x000000ffff967224 */ /* 0x000fe400078e00ff */
[----:B------:R-:W-:Y:S02]  /*19d0*/  FMUL.FTZ R151, R151, c[0x0][0x1e0] ;  /* 0x0000780097977a20 */ /* 0x000fe40000410000 */
[----:B------:R-:W-:-:S04]  /*19e0*/  FMUL.FTZ R152, R152, c[0x0][0x1e0] ;  /* 0x0000780098987a20 */ /* 0x000fc80000410000 */
        /* <DEDUP_REMOVED lines=9> */
[----:B------:R-:W-:-:S10]  /*1a80*/  HFMA2.MMA R145, -RZ, RZ, 0, 9.5367431640625e-07 ;  /* 0x00000010ff917435 */ /* 0x000fd400000001ff */
[----:B------:R-:W-:-:S06]  /*1a90*/  IMAD.WIDE.U32 R144, R150, R145, c[0x0][0x170] ;  /* 0x00005c0096907625 */ /* 0x000fcc00078e0091 */
[----:B------:R-:W5:Y:S02]  /*1aa0*/  LDG.E.128 R144, [R144.64] ;  /* 0x0000000490907981 */ /* 0x000f64000c1e1d00 */
.L_x_2423:
[----:B------:R-:W-:Y:S05]  /*1ab0*/  BSYNC B2 ;  /* 0x0000000000027941 */ /* 0x000fea0003800000 */
.L_x_2422:
        /* <DEDUP_REMOVED lines=10> */
.L_x_2425:
[----:B------:R-:W-:Y:S01]  /*1b60*/  ULDC.64 UR6, c[0x0][0x218] ;  /* 0x0000860000067ab9 */ /* 0x000fe20000000a00 */
[----:B0-----:R-:W-:Y:S01]  /*1b70*/  ISETP.NE.AND P4, PT, R208, RZ, PT ;  /* 0x000000ffd000720c */ /* 0x001fe20003f85270 */
        /* <DEDUP_REMOVED lines=9> */
.L_x_2426:
[----:B------:R-:W-:Y:S05]  /*1c10*/  BSYNC B2 ;  /* 0x0000000000027941 */ /* 0x000fea0003800000 */
.L_x_2424:
        /* <DEDUP_REMOVED lines=16> */
.L_x_2428:
[----:B0-----:R-:W-:-:S04]  /*1d20*/  ISETP.NE.AND P6, PT, R208, RZ, PT ;  /* 0x000000ffd000720c */ /* 0x001fc80003fc5270 */
[----:B------:R-:W-:-:S05]  /*1d30*/  FSEL R3, R151, RZ, !P6 ;  /* 0x000000ff97037208 */ /* 0x000fca0007000000 */
[----:B------:R-:W-:-:S04]  /*1d40*/  FFMA.FTZ R2, R160, R152, R3 ;  /* 0x00000098a0027223 */ /* 0x000fc80000010003 */
[----:B------:R-:W-:Y:S01]  /*1d50*/  FADD.FTZ R3, R165, -R2 ;  /* 0x80000002a5037221 */ /* 0x000fe20000010000 */
[----:B------:R-:W-:-:S03]  /*1d60*/  @P4 PRMT R2, RZ, 0x7610, R4 ;  /* 0x00007610ff024816 */ /* 0x000fc60000000004 */
[----:B------:R-:W-:-:S04]  /*1d70*/  FMUL.FTZ R3, R158, R3 ;  /* 0x000000039e037220 */ /* 0x000fc80000410000 */
[----:B------:R-:W-:Y:S02]  /*1d80*/  @P4 FADD.FTZ R3, R3, R2 ;  /* 0x0000000203034221 */ /* 0x000fe40000010000 */
.L_x_2429:
[----:B------:R-:W-:Y:S05]  /*1d90*/  BSYNC B2 ;  /* 0x0000000000027941 */ /* 0x000fea0003800000 */
.L_x_2427:
        /* <DEDUP_REMOVED lines=14> */
.L_x_2431:
[----:B0-----:R-:W-:Y:S02]  /*1e80*/  ISETP.NE.AND P6, PT, R208, RZ, PT ;  /* 0x000000ffd000720c */ /* 0x001fe40003fc5270 */
[----:B------:R-:W-:Y:S02]  /*1e90*/  @P4 PRMT R2, RZ, 0x5410, R5 ;  /* 0x00005410ff024816 */ /* 0x000fe40000000005 */
[----:B------:R-:W-:-:S05]  /*1ea0*/  FSEL R3, R151, RZ, !P6 ;  /* 0x000000ff97037208 */ /* 0x000fca0007000000 */
[----:B------:R-:W-:-:S04]  /*1eb0*/  FFMA.FTZ R3, R163, R152, R3 ;  /* 0x00000098a3037223 */ /* 0x000fc80000010003 */
[----:B------:R-:W-:-:S04]  /*1ec0*/  FADD.FTZ R3, R166, -R3 ;  /* 0x80000003a6037221 */ /* 0x000fc80000010000 */
[----:B------:R-:W-:-:S04]  /*1ed0*/  FMUL.FTZ R3, R158, R3 ;  /* 0x000000039e037220 */ /* 0x000fc80000410000 */
[----:B------:R-:W-:Y:S02]  /*1ee0*/  @P4 FADD.FTZ R3, R3, R2 ;  /* 0x0000000203034221 */ /* 0x000fe40000010000 */
.L_x_2432:
[----:B------:R-:W-:Y:S05]  /*1ef0*/  BSYNC B2 ;  /* 0x0000000000027941 */ /* 0x000fea0003800000 */
.L_x_2430:
        /* <DEDUP_REMOVED lines=14> */
.L_x_2434:
[----:B0-----:R-:W-:-:S04]  /*1fe0*/  ISETP.NE.AND P6, PT, R208, RZ, PT ;  /* 0x000000ffd000720c */ /* 0x001fc80003fc5270 */
[----:B------:R-:W-:-:S05]  /*1ff0*/  FSEL R3, R151, RZ, !P6 ;  /* 0x000000ff97037208 */ /* 0x000fca0007000000 */
[----:B------:R-:W-:-:S04]  /*2000*/  FFMA.FTZ R2, R164, R152, R3 ;  /* 0x00000098a4027223 */ /* 0x000fc80000010003 */
[----:B------:R-:W-:Y:S01]  /*2010*/  FADD.FTZ R3, R169, -R2 ;  /* 0x80000002a9037221 */ /* 0x000fe20000010000 */
[----:B------:R-:W-:-:S03]  /*2020*/  @P4 PRMT R2, RZ, 0x7610, R5 ;  /* 0x00007610ff024816 */ /* 0x000fc60000000005 */
[----:B------:R-:W-:-:S04]  /*2030*/  FMUL.FTZ R3, R158, R3 ;  /* 0x000000039e037220 */ /* 0x000fc80000410000 */
[----:B------:R-:W-:Y:S02]  /*2040*/  @P4 FADD.FTZ R3, R3, R2 ;  /* 0x0000000203034221 */ /* 0x000fe40000010000 */
.L_x_2435:
[----:B------:R-:W-:Y:S05]  /*2050*/  BSYNC B2 ;  /* 0x0000000000027941 */ /* 0x000fea0003800000 */
.L_x_2433:
        /* <DEDUP_REMOVED lines=14> */
.L_x_2437:
[----:B0-----:R-:W-:Y:S02]  /*2140*/  ISETP.NE.AND P6, PT, R208, RZ, PT ;  /* 0x000000ffd000720c */ /* 0x001fe40003fc5270 */
[----:B------:R-:W-:Y:S02]  /*2150*/  @P4 PRMT R2, RZ, 0x5410, R6 ;  /* 0x00005410ff024816 */ /* 0x000fe40000000006 */
[----:B------:R-:W-:-:S05]  /*2160*/  FSEL R3, R151, RZ, !P6 ;  /* 0x000000ff97037208 */ /* 0x000fca0007000000 */
[----:B------:R-:W-:-:S04]  /*2170*/  FFMA.FTZ R3, R167, R152, R3 ;  /* 0x00000098a7037223 */ /* 0x000fc80000010003 */
[----:B------:R-:W-:-:S04]  /*2180*/  FADD.FTZ R3, R168, -R3 ;  /* 0x80000003a8037221 */ /* 0x000fc80000010000 */
[----:B------:R-:W-:-:S04]  /*2190*/  FMUL.FTZ R3, R158, R3 ;  /* 0x000000039e037220 */ /* 0x000fc80000410000 */
[----:B------:R-:W-:Y:S02]  /*21a0*/  @P4 FADD.FTZ R3, R3, R2 ;  /* 0x0000000203034221 */ /* 0x000fe40000010000 */
.L_x_2438:
[----:B------:R-:W-:Y:S05]  /*21b0*/  BSYNC B2 ;  /* 0x0000000000027941 */ /* 0x000fea0003800000 */
.L_x_2436:
        /* <DEDUP_REMOVED lines=14> */
.L_x_2440:
[----:B0-----:R-:W-:-:S04]  /*22a0*/  ISETP.NE.AND P6, PT, R208, RZ, PT ;  /* 0x000000ffd000720c */ /* 0x001fc80003fc5270 */
[----:B------:R-:W-:-:S05]  /*22b0*/  FSEL R3, R151, RZ, !P6 ;  /* 0x000000ff97037208 */ /* 0x000fca0007000000 */
[----:B------:R-:W-:-:S04]  /*22c0*/  FFMA.FTZ R2, R170, R152, R3 ;  /* 0x00000098aa027223 */ /* 0x000fc80000010003 */
[----:B------:R-:W-:Y:S01]  /*22d0*/  FADD.FTZ R3, R171, -R2 ;  /* 0x80000002ab037221 */ /* 0x000fe20000010000 */
[----:B------:R-:W-:-:S03]  /*22e0*/  @P4 PRMT R2, RZ, 0x7610, R6 ;  /* 0x00007610ff024816 */ /* 0x000fc60000000006 */
[----:B------:R-:W-:-:S04]  /*22f0*/  FMUL.FTZ R3, R158, R3 ;  /* 0x000000039e037220 */ /* 0x000fc80000410000 */
[----:B------:R-:W-:Y:S02]  /*2300*/  @P4 FADD.FTZ R3, R3, R2 ;  /* 0x0000000203034221 */ /* 0x000fe40000010000 */
.L_x_2441:
[----:B------:R-:W-:Y:S05]  /*2310*/  BSYNC B2 ;  /* 0x0000000000027941 */ /* 0x000fea0003800000 */
.L_x_2439:
        /* <DEDUP_REMOVED lines=14> */
.L_x_2443:
[----:B0-----:R-:W-:Y:S02]  /*2400*/  ISETP.NE.AND P6, PT, R208, RZ, PT ;  /* 0x000000ffd000720c */ /* 0x001fe40003fc5270 */
[----:B------:R-:W-:Y:S02]  /*2410*/  @P4 PRMT R2, RZ, 0x5410, R7 ;  /* 0x00005410ff024816 */ /* 0x000fe40000000007 */
[----:B------:R-:W-:-:S05]  /*2420*/  FSEL R3, R151, RZ, !P6 ;  /* 0x000000ff97037208 */ /* 0x000fca0007000000 */
[----:B------:R-:W-:-:S04]  /*2430*/  FFMA.FTZ R3, R173, R152, R3 ;  /* 0x00000098ad037223 */ /* 0x000fc80000010003 */
[----:B------:R-:W-:-:S04]  /*2440*/  FADD.FTZ R3, R172, -R3 ;  /* 0x80000003ac037221 */ /* 0x000fc80000010000 */
[----:B------:R-:W-:-:S04]  /*2450*/  FMUL.FTZ R3, R158, R3 ;  /* 0x000000039e037220 */ /* 0x000fc80000410000 */
[----:B------:R-:W-:Y:S02]  /*2460*/  @P4 FADD.FTZ R3, R3, R2 ;  /* 0x0000000203034221 */ /* 0x000fe40000010000 */
.L_x_2444:
[----:B------:R-:W-:Y:S05]  /*2470*/  BSYNC B2 ;  /* 0x0000000000027941 */ /* 0x000fea0003800000 */
.L_x_2442:
        /* <DEDUP_REMOVED lines=14> */
.L_x_2446:
[----:B0-----:R-:W-:-:S04]  /*2560*/  ISETP.NE.AND P6, PT, R208, RZ, PT ;  /* 0x000000ffd000720c */ /* 0x001fc80003fc5270 */
[----:B------:R-:W-:-:S05]  /*2570*/  FSEL R3, R151, RZ, !P6 ;  /* 0x000000ff97037208 */ /* 0x000fca0007000000 */
[----:B------:R-:W-:-:S04]  /*2580*/  FFMA.FTZ R2, R174, R152, R3 ;  /* 0x00000098ae027223 */ /* 0x000fc80000010003 */
[----:B------:R-:W-:Y:S01]  /*2590*/  FADD.FTZ R3, R175, -R2 ;  /* 0x80000002af037221 */ /* 0x000fe20000010000 */
[----:B------:R-:W-:-:S03]  /*25a0*/  @P4 PRMT R2, RZ, 0x7610, R7 ;  /* 0x00007610ff024816 */ /* 0x000fc60000000007 */
[----:B------:R-:W-:-:S04]  /*25b0*/  FMUL.FTZ R3, R158, R3 ;  /* 0x000000039e037220 */ /* 0x000fc80000410000 */
[----:B------:R-:W-:Y:S02]  /*25c0*/  @P4 FADD.FTZ R3, R3, R2 ;  /* 0x0000000203034221 */ /* 0x000fe40000010000 */
.L_x_2447:
[----:B------:R-:W-:Y:S05]  /*25d0*/  BSYNC B2 ;  /* 0x0000000000027941 */ /* 0x000fea0003800000 */
.L_x_2445:
[----:B------:R-:W-:Y:S01]  /*25e0*/  @P3 FMUL.FTZ R154, R3, c[0x0][0x1ec] ;  /* 0x00007b00039a3a20 */ /* 0x000fe20000410000 */
        /* <DEDUP_REMOVED lines=13> */
[----:B-1----:R-:W-:-:S05]  /*26c0*/  @P3 PRMT R2, RZ, 0x7610, R147 ;  /* 0x00007610ff023816 */ /* 0x002fca0000000093 */
[----:B------:R-:W-:Y:S02]  /*26d0*/  @P3 FFMA.FTZ R27, R154, R2, R27 ;  /* 0x000000029a1b3223 */ /* 0x000fe4000001001b */
.L_x_2421:
[----:B--2---:R-:W-:Y:S05]  /*26e0*/  BSYNC B1 ;  /* 0x0000000000017941 */ /* 0x004fea0003800000 */
.L_x_2420:
[----:B------:R-:W-:Y:S01]  /*26f0*/  BSSY B1, `(.L_x_2448) ;  /* 0x00000ca000017945 */ /* 0x000fe20003800000 */
[----:B------:R-:W-:Y:S05]  /*2700*/  @!P1 BRA `(.L_x_2449) ;  /* 0x00000c8000009947 */ /* 0x000fea0003800000 */
[----:B------:R-:W-:Y:S01]  /*2710*/  BSSY B2, `(.L_x_2450) ;  /* 0x0000005000027945 */ /* 0x000fe20003800000 */
[----:B------:R-:W-:Y:S05]  /*2720*/  @!P3 BRA `(.L_x_2451) ;  /* 0x000000300000b947 */ /* 0x000fea0003800000 */
[----:B------:R-:W-:-:S04]  /*2730*/  IMAD.MOV.U32 R145, RZ, RZ, 0x10 ;  /* 0x00000010ff917424 */ /* 0x000fc800078e00ff */
[----:B------:R-:W-:-:S06]  /*2740*/  IMAD.WIDE.U32 R144, R150, R145, c[0x0][0x170] ;  /* 0x00005c0096907625 */ /* 0x000fcc00078e0091 */
[----:B------:R-:W5:Y:S02]  /*2750*/  LDG.E.128 R144, [R144.64] ;  /* 0x0000000490907981 */ /* 0x000f64000c1e1d00 */
.L_x_2451:
[----:B------:R-:W-:Y:S05]  /*2760*/  BSYNC B2 ;  /* 0x0000000000027941 */ /* 0x000fea0003800000 */
.L_x_2450:
        /* <DEDUP_REMOVED lines=10> */
.L_x_2453:
        /* <DEDUP_REMOVED lines=11> */
.L_x_2454:
[----:B------:R-:W-:Y:S05]  /*28c0*/  BSYNC B2 ;  /* 0x0000000000027941 */ /* 0x000fea0003800000 */
.L_x_2452:
        /* <DEDUP_REMOVED lines=16> */
.L_x_2456:
[----:B0-----:R-:W-:-:S04]  /*29d0*/  ISETP.NE.AND P6, PT, R208, RZ, PT ;  /* 0x000000ffd000720c */ /* 0x001fc80003fc5270 */
[----:B------:R-:W-:-:S05]  /*29e0*/  FSEL R3, R151, RZ, !P6 ;  /* 0x000000ff97037208 */ /* 0x000fca0007000000 */
[----:B------:R-:W-:-:S04]  /*29f0*/  FFMA.FTZ R2, R176, R152, R3 ;  /* 0x00000098b0027223 */ /* 0x000fc80000010003 */
[----:B------:R-:W-:Y:S01]  /*2a00*/  FADD.FTZ R3, R181, -R2 ;  /* 0x80000002b5037221 */ /* 0x000fe20000010000 */
[----:B------:R-:W-:-:S03]  /*2a10*/  @P4 PRMT R2, RZ, 0x7610, R140 ;  /* 0x00007610ff024816 */ /* 0x000fc6000000008c */
[----:B------:R-:W-:-:S04]  /*2a20*/  FMUL.FTZ R3, R158, R3 ;  /* 0x000000039e037220 */ /* 0x000fc80000410000 */
[----:B------:R-:W-:Y:S02]  /*2a30*/  @P4 FADD.FTZ R3, R3, R2 ;  /* 0x0000000203034221 */ /* 0x000fe40000010000 */
.L_x_2457:
[----:B------:R-:W-:Y:S05]  /*2a40*/  BSYNC B2 ;  /* 0x0000000000027941 */ /* 0x000fea0003800000 */
.L_x_2455:
        /* <DEDUP_REMOVED lines=14> */
.L_x_2459:
[----:B0-----:R-:W-:Y:S02]  /*2b30*/  ISETP.NE.AND P6, PT, R208, RZ, PT ;  /* 0x000000ffd000720c */ /* 0x001fe40003fc5270 */
[----:B------:R-:W-:Y:S02]  /*2b40*/  @P4 PRMT R2, RZ, 0x5410, R141 ;  /* 0x00005410ff024816 */ /* 0x000fe4000000008d */
[----:B------:R-:W-:-:S05]  /*2b50*/  FSEL R3, R151, RZ, !P6 ;  /* 0x000000ff97037208 */ /* 0x000fca0007000000 */
[----:B------:R-:W-:-:S04]  /*2b60*/  FFMA.FTZ R3, R179, R152, R3 ;  /* 0x00000098b3037223 */ /* 0x000fc80000010003 */
[----:B------:R-:W-:-:S04]  /*2b70*/  FADD.FTZ R3, R182, -R3 ;  /* 0x80000003b6037221 */ /* 0x000fc80000010000 */
[----:B------:R-:W-:-:S04]  /*2b80*/  FMUL.FTZ R3, R158, R3 ;  /* 0x000000039e037220 */ /* 0x000fc80000410000 */
[----:B------:R-:W-:Y:S02]  /*2b90*/  @P4 FADD.FTZ R3, R3, R2 ;  /* 0x0000000203034221 */ /* 0x000fe40000010000 */
.L_x_2460:
[----:B------:R-:W-:Y:S05]  /*2ba0*/  BSYNC B2 ;  /* 0x0000000000027941 */ /* 0x000fea0003800000 */
.L_x_2458:
        /* <DEDUP_REMOVED lines=14> */
.L_x_2462:
[----:B0-----:R-:W-:-:S04]  /*2c90*/  ISETP.NE.AND P6, PT, R208, RZ, PT ;  /* 0x000000ffd000720c */ /* 0x001fc80003fc5270 */
[----:B------:R-:W-:-:S05]  /*2ca0*/  FSEL R3, R151, RZ, !P6 ;  /* 0x000000ff97037208 */ /* 0x000fca0007000000 */
[----:B------:R-:W-:-:S04]  /*2cb0*/  FFMA.FTZ R2, R180, R152, R3 ;  /* 0x00000098b4027223 */ /* 0x000fc80000010003 */
[----:B------:R-:W-:Y:S01]  /*2cc0*/  FADD.FTZ R3, R185, -R2 ;  /* 0x80000002b9037221 */ /* 0x000fe20000010000 */
[----:B------:R-:W-:-:S03]  /*2cd0*/  @P4 PRMT R2, RZ, 0x7610, R141 ;  /* 0x00007610ff024816 */ /* 0x000fc6000000008d */
[----:B------:R-:W-:-:S04]  /*2ce0*/  FMUL.FTZ R3, R158, R3 ;  /* 0x000000039e037220 */ /* 0x000fc80000410000 */
[----:B------:R-:W-:Y:S02]  /*2cf0*/  @P4 FADD.FTZ R3, R3, R2 ;  /* 0x0000000203034221 */ /* 0x000fe40000010000 */
.L_x_2463:
[----:B------:R-:W-:Y:S05]  /*2d00*/  BSYNC B2 ;  /* 0x0000000000027941 */ /* 0x000fea0003800000 */
.L_x_2461:
        /* <DEDUP_REMOVED lines=14> */
.L_x_2465:
[----:B0-----:R-:W-:Y:S02]  /*2df0*/  ISETP.NE.AND P6, PT, R208, RZ, PT ;  /* 0x000000ffd000720c */ /* 0x001fe40003fc5270 */
[----:B------:R-:W-:Y:S02]  /*2e00*/  @P4 PRMT R2, RZ, 0x5410, R142 ;  /* 0x00005410ff024816 */ /* 0x000fe4000000008e */
[----:B------:R-:W-:-:S05]  /*2e10*/  FSEL R3, R151, RZ, !P6 ;  /* 0x000000ff97037208 */ /* 0x000fca0007000000 */
[----:B------:R-:W-:-:S04]  /*2e20*/  FFMA.FTZ R3, R183, R152, R3 ;  /* 0x00000098b7037223 */ /* 0x000fc80000010003 */
[----:B------:R-:W-:-:S04]  /*2e30*/  FADD.FTZ R3, R184, -R3 ;  /* 0x80000003b8037221 */ /* 0x000fc80000010000 */
[----:B------:R-:W-:-:S04]  /*2e40*/  FMUL.FTZ R3, R158, R3 ;  /* 0x000000039e037220 */ /* 0x000fc80000410000 */
[----:B------:R-:W-:Y:S02]  /*2e50*/  @P4 FADD.FTZ R3, R3, R2 ;  /* 0x0000000203034221 */ /* 0x000fe40000010000 */
.L_x_2466:
[----:B------:R-:W-:Y:S05]  /*2e60*/  BSYNC B2 ;  /* 0x0000000000027941 */ /* 0x000fea0003800000 */
.L_x_2464:
        /* <DEDUP_REMOVED lines=14> */
.L_x_2468:
[----:B0-----:R-:W-:-:S04]  /*2f50*/  ISETP.NE.AND P6, PT, R208, RZ, PT ;  /* 0x000000ffd000720c */ /* 0x001fc80003fc5270 */
[----:B------:R-:W-:-:S05]  /*2f60*/  FSEL R3, R151, RZ, !P6 ;  /* 0x000000ff97037208 */ /* 0x000fca0007000000 */
[----:B------:R-:W-:-:S04]  /*2f70*/  FFMA.FTZ R2, R186, R152, R3 ;  /* 0x00000098ba027223 */ /* 0x000fc80000010003 */
[----:B------:R-:W-:Y:S01]  /*2f80*/  FADD.FTZ R3, R187, -R2 ;  /* 0x80000002bb037221 */ /* 0x000fe20000010000 */
[----:B------:R-:W-:-:S03]  /*2f90*/  @P4 PRMT R2, RZ, 0x7610, R142 ;  /* 0x00007610ff024816 */ /* 0x000fc6000000008e */
[----:B------:R-:W-:-:S04]  /*2fa0*/  FMUL.FTZ R3, R158, R3 ;  /* 0x000000039e037220 */ /* 0x000fc80000410000 */
[----:B------:R-:W-:Y:S02]  /*2fb0*/  @P4 FADD.FTZ R3, R3, R2 ;  /* 0x0000000203034221 */ /* 0x000fe40000010000 */
.L_x_2469:
[----:B------:R-:W-:Y:S05]  /*2fc0*/  BSYNC B2 ;  /* 0x0000000000027941 */ /* 0x000fea0003800000 */
.L_x_2467:
        /* <DEDUP_REMOVED lines=14> */
.L_x_2471:
[----:B0-----:R-:W-:Y:S02]  /*30b0*/  ISETP.NE.AND P6, PT, R208, RZ, PT ;  /* 0x000000ffd000720c */ /* 0x001fe40003fc5270 */
[----:B------:R-:W-:Y:S02]  /*30c0*/  @P4 PRMT R2, RZ, 0x5410, R143 ;  /* 0x00005410ff024816 */ /* 0x000fe4000000008f */
[----:B------:R-:W-:-:S05]  /*30d0*/  FSEL R3, R151, RZ, !P6 ;  /* 0x000000ff97037208 */ /* 0x000fca0007000000 */
[----:B------:R-:W-:-:S04]  /*30e0*/  FFMA.FTZ R3, R189, R152, R3 ;  /* 0x00000098bd037223 */ /* 0x000fc80000010003 */
[----:B------:R-:W-:-:S04]  /*30f0*/  FADD.FTZ R3, R188, -R3 ;  /* 0x80000003bc037221 */ /* 0x000fc80000010000 */
[----:B------:R-:W-:-:S04]  /*3100*/  FMUL.FTZ R3, R158, R3 ;  /* 0x000000039e037220 */ /* 0x000fc80000410000 */
[----:B------:R-:W-:Y:S02]  /*3110*/  @P4 FADD.FTZ R3, R3, R2 ;  /* 0x0000000203034221 */ /* 0x000fe40000010000 */
.L_x_2472:
[----:B------:R-:W-:Y:S05]  /*3120*/  BSYNC B2 ;  /* 0x0000000000027941 */ /* 0x000fea0003800000 */
.L_x_2470:
        /* <DEDUP_REMOVED lines=14> */
.L_x_2474:
[----:B0-----:R-:W-:-:S04]  /*3210*/  ISETP.NE.AND P6, PT, R208, RZ, PT ;  /* 0x000000ffd000720c */ /* 0x001fc80003fc5270 */
[----:B------:R-:W-:-:S05]  /*3220*/  FSEL R3, R151, RZ, !P6 ;  /* 0x000000ff97037208 */ /* 0x000fca0007000000 */
[----:B------:R-:W-:-:S04]  /*3230*/  FFMA.FTZ R2, R190, R152, R3 ;  /* 0x00000098be027223 */ /* 0x000fc80000010003 */
[----:B------:R-:W-:Y:S01]  /*3240*/  FADD.FTZ R3, R191, -R2 ;  /* 0x80000002bf037221 */ /* 0x000fe20000010000 */
[----:B------:R-:W-:-:S03]  /*3250*/  @P4 PRMT R2, RZ, 0x7610, R143 ;  /* 0x00007610ff024816 */ /* 0x000fc6000000008f */
[----:B------:R-:W-:-:S04]  /*3260*/  FMUL.FTZ R3, R158, R3 ;  /* 0x000000039e037220 */ /* 0x000fc80000410000 */
[----:B------:R-:W-:Y:S02]  /*3270*/  @P4 FADD.FTZ R3, R3, R2 ;  /* 0x0000000203034221 */ /* 0x000fe40000010000 */
.L_x_2475:
[----:B------:R-:W-:Y:S05]  /*3280*/  BSYNC B2 ;  /* 0x0000000000027941 */ /* 0x000fea0003800000 */
.L_x_2473:
        /* <DEDUP_REMOVED lines=16> */
.L_x_2449:
[----:B--2---:R-:W-:Y:S05]  /*3390*/  BSYNC B1 ;  /* 0x0000000000017941 */ /* 0x004fea0003800000 */
.L_x_2448:
        /* <DEDUP_REMOVED lines=8> */
.L_x_2479:
[----:B------:R-:W-:Y:S05]  /*3420*/  BSYNC B2 ;  /* 0x0000000000027941 */ /* 0x000fea0003800000 */
.L_x_2478:
        /* <DEDUP_REMOVED lines=10> */
.L_x_2481:
        /* <DEDUP_REMOVED lines=11> */
.L_x_2482:
[----:B------:R-:W-:Y:S05]  /*3580*/  BSYNC B2 ;  /* 0x0000000000027941 */ /* 0x000fea0003800000 */
.L_x_2480:
        /* <DEDUP_REMOVED lines=16> */
.L_x_2484:
[----:B0-----:R-:W-:-:S04]  /*3690*/  ISETP.NE.AND P6, PT, R208, RZ, PT ;  /* 0x000000ffd000720c */ /* 0x001fc80003fc5270 */
[----:B------:R-:W-:-:S05]  /*36a0*/  FSEL R3, R151, RZ, !P6 ;  /* 0x000000ff97037208 */ /* 0x000fca0007000000 */
[----:B------:R-:W-:-:S04]  /*36b0*/  FFMA.FTZ R2, R192, R152, R3 ;  /* 0x00000098c0027223 */ /* 0x000fc80000010003 */
[----:B------:R-:W-:Y:S01]  /*36c0*/  FADD.FTZ R3, R195, -R2 ;  /* 0x80000002c3037221 */ /* 0x000fe20000010000 */
[----:B------:R-:W-:-:S03]  /*36d0*/  @P4 PRMT R2, RZ, 0x7610, R136 ;  /* 0x00007610ff024816 */ /* 0x000fc60000000088 */
[----:B------:R-:W-:-:S04]  /*36e0*/  FMUL.FTZ R3, R158, R3 ;  /* 0x000000039e037220 */ /* 0x000fc80000410000 */
[----:B------:R-:W-:Y:S02]  /*36f0*/  @P4 FADD.FTZ R3, R3, R2 ;  /* 0x0000000203034221 */ /* 0x000fe40000010000 */
.L_x_2485:
[----:B------:R-:W-:Y:S05]  /*3700*/  BSYNC B2 ;  /* 0x0000000000027941 */ /* 0x000fea0003800000 */
.L_x_2483:
        /* <DEDUP_REMOVED lines=14> */
.L_x_2487:
[----:B0-----:R-:W-:Y:S02]  /*37f0*/  ISETP.NE.AND P6, PT, R208, RZ, PT ;  /* 0x000000ffd000720c */ /* 0x001fe40003fc5270 */
[----:B------:R-:W-:Y:S02]  /*3800*/  @P4 PRMT R2, RZ, 0x5410, R137 ;  /* 0x00005410ff024816 */ /* 0x000fe40000000089 */
[----:B------:R-:W-:-:S05]  /*3810*/  FSEL R3, R151, RZ, !P6 ;  /* 0x000000ff97037208 */ /* 0x000fca0007000000 */
[----:B------:R-:W-:-:S04]  /*3820*/  FFMA.FTZ R3, R193, R152, R3 ;  /* 0x00000098c1037223 */ /* 0x000fc80000010003 */
[----:B------:R-:W-:-:S04]  /*3830*/  FADD.FTZ R3, R198, -R3 ;  /* 0x80000003c6037221 */ /* 0x000fc80000010000 */
[----:B------:R-:W-:-:S04]  /*3840*/  FMUL.FTZ R3, R158, R3 ;  /* 0x000000039e037220 */ /* 0x000fc80000410000 */
[----:B------:R-:W-:Y:S02]  /*3850*/  @P4 FADD.FTZ R3, R3, R2 ;  /* 0x0000000203034221 */ /* 0x000fe40000010000 */
.L_x_2488:
[----:B------:R-:W-:Y:S05]  /*3860*/  BSYNC B2 ;  /* 0x0000000000027941 */ /* 0x000fea0003800000 */
.L_x_2486:
        /* <DEDUP_REMOVED lines=14> */
.L_x_2490:
[----:B0-----:R-:W-:-:S04]  /*3950*/  ISETP.NE.AND P6, PT, R208, RZ, PT ;  /* 0x000000ffd000720c */ /* 0x001fc80003fc5270 */
[----:B------:R-:W-:-:S05]  /*3960*/  FSEL R3, R151, RZ, !P6 ;  /* 0x000000ff97037208 */ /* 0x000fca0007000000 */
[----:B------:R-:W-:-:S04]  /*3970*/  FFMA.FTZ R2, R196, R152, R3 ;  /* 0x00000098c4027223 */ /* 0x000fc80000010003 */
[----:B------:R-:W-:Y:S01]  /*3980*/  FADD.FTZ R3, R197, -R2 ;  /* 0x80000002c5037221 */ /* 0x000fe20000010000 */
[----:B------:R-:W-:-:S03]  /*3990*/  @P4 PRMT R2, RZ, 0x7610, R137 ;  /* 0x00007610ff024816 */ /* 0x000fc60000000089 */
[----:B------:R-:W-:-:S04]  /*39a0*/  FMUL.FTZ R3, R158, R3 ;  /* 0x000000039e037220 */ /* 0x000fc80000410000 */
[----:B------:R-:W-:Y:S02]  /*39b0*/  @P4 FADD.FTZ R3, R3, R2 ;  /* 0x0000000203034221 */ /* 0x000fe40000010000 */
.L_x_2491:
[----:B------:R-:W-:Y:S05]  /*39c0*/  BSYNC B2 ;  /* 0x0000000000027941 */ /* 0x000fea0003800000 */
.L_x_2489:
        /* <DEDUP_REMOVED lines=14> */
.L_x_2493:
[----:B0-----:R-:W-:Y:S02]  /*3ab0*/  ISETP.NE.AND P6, PT, R208, RZ, PT ;  /* 0x000000ffd000720c */ /* 0x001fe40003fc5270 */
[----:B------:R-:W-:Y:S02]  /*3ac0*/  @P4 PRMT R2, RZ, 0x5410, R138 ;  /* 0x00005410ff024816 */ /* 0x000fe4000000008a */
[----:B------:R-:W-:-:S05]  /*3ad0*/  FSEL R3, R151, RZ, !P6 ;  /* 0x000000ff97037208 */ /* 0x000fca0007000000 */
[----:B------:R-:W-:-:S04]  /*3ae0*/  FFMA.FTZ R3, R199, R152, R3 ;  /* 0x00000098c7037223 */ /* 0x000fc80000010003 */
[----:B------:R-:W-:-:S04]  /*3af0*/  FADD.FTZ R3, R200, -R3 ;  /* 0x80000003c8037221 */ /* 0x000fc80000010000 */
[----:B------:R-:W-:-:S04]  /*3b00*/  FMUL.FTZ R3, R158, R3 ;  /* 0x000000039e037220 */ /* 0x000fc80000410000 */
[----:B------:R-:W-:Y:S02]  /*3b10*/  @P4 FADD.FTZ R3, R3, R2 ;  /* 0x0000000203034221 */ /* 0x000fe40000010000 */
.L_x_2494:
[----:B------:R-:W-:Y:S05]  /*3b20*/  BSYNC B2 ;  /* 0x0000000000027941 */ /* 0x000fea0003800000 */
.L_x_2492:
        /* <DEDUP_REMOVED lines=14> */
.L_x_2496:
[----:B0-----:R-:W-:-:S04]  /*3c10*/  ISETP.NE.AND P6, PT, R208, RZ, PT ;  /* 0x000000ffd000720c */ /* 0x001fc80003fc5270 */
[----:B------:R-:W-:-:S05]  /*3c20*/  FSEL R3, R151, RZ, !P6 ;  /* 0x000000ff97037208 */ /* 0x000fca0007000000 */
[----:B------:R-:W-:-:S04]  /*3c30*/  FFMA.FTZ R2, R202, R152, R3 ;  /* 0x00000098ca027223 */ /* 0x000fc80000010003 */
[----:B------:R-:W-:Y:S01]  /*3c40*/  FADD.FTZ R3, R201, -R2 ;  /* 0x80000002c9037221 */ /* 0x000fe20000010000 */
[----:B------:R-:W-:-:S03]  /*3c50*/  @P4 PRMT R2, RZ, 0x7610, R138 ;  /* 0x00007610ff024816 */ /* 0x000fc6000000008a */
[----:B------:R-:W-:-:S04]  /*3c60*/  FMUL.FTZ R3, R158, R3 ;  /* 0x000000039e037220 */ /* 0x000fc80000410000 */
[----:B------:R-:W-:Y:S02]  /*3c70*/  @P4 FADD.FTZ R3, R3, R2 ;  /* 0x0000000203034221 */ /* 0x000fe40000010000 */
.L_x_2497:
[----:B------:R-:W-:Y:S05]  /*3c80*/  BSYNC B2 ;  /* 0x0000000000027941 */ /* 0x000fea0003800000 */
.L_x_2495:
        /* <DEDUP_REMOVED lines=14> */
.L_x_2499:
[----:B0-----:R-:W-:Y:S02]  /*3d70*/  ISETP.NE.AND P6, PT, R208, RZ, PT ;  /* 0x000000ffd000720c */ /* 0x001fe40003fc5270 */
[----:B------:R-:W-:Y:S02]  /*3d80*/  @P4 PRMT R2, RZ, 0x5410, R139 ;  /* 0x00005410ff024816 */ /* 0x000fe4000000008b */
[----:B------:R-:W-:-:S05]  /*3d90*/  FSEL R3, R151, RZ, !P6 ;  /* 0x000000ff97037208 */ /* 0x000fca0007000000 */
[----:B------:R-:W-:-:S04]  /*3da0*/  FFMA.FTZ R3, R203, R152, R3 ;  /* 0x00000098cb037223 */ /* 0x000fc80000010003 */
[----:B------:R-:W-:-:S04]  /*3db0*/  FADD.FTZ R3, R204, -R3 ;  /* 0x80000003cc037221 */ /* 0x000fc80000010000 */
[----:B------:R-:W-:-:S04]  /*3dc0*/  FMUL.FTZ R3, R158, R3 ;  /* 0x000000039e037220 */ /* 0x000fc80000410000 */
[----:B------:R-:W-:Y:S02]  /*3dd0*/  @P4 FADD.FTZ R3, R3, R2 ;  /* 0x0000000203034221 */ /* 0x000fe40000010000 */
.L_x_2500:
[----:B------:R-:W-:Y:S05]  /*3de0*/  BSYNC B2 ;  /* 0x0000000000027941 */ /* 0x000fea0003800000 */
.L_x_2498:
        /* <DEDUP_REMOVED lines=14> */
.L_x_2502:
[----:B0-----:R-:W-:Y:S02]  /*3ed0*/  ISETP.NE.AND P2, PT, R208, RZ, PT ;  /* 0x000000ffd000720c */ /* 0x001fe40003f45270 */
[----:B------:R-:W-:Y:S02]  /*3ee0*/  @P4 PRMT R2, RZ, 0x7610, R139 ;  /* 0x00007610ff024816 */ /* 0x000fe4000000008b */
[----:B------:R-:W-:-:S05]  /*3ef0*/  FSEL R151, R151, RZ, !P2 ;  /* 0x000000ff97977208 */ /* 0x000fca0005000000 */
[----:B------:R-:W-:-:S04]  /*3f00*/  FFMA.FTZ R152, R206, R152, R151 ;  /* 0x00000098ce987223 */ /* 0x000fc80000010097 */
[----:B------:R-:W-:-:S04]  /*3f10*/  FADD.FTZ R3, R205, -R152 ;  /* 0x80000098cd037221 */ /* 0x000fc80000010000 */
[----:B------:R-:W-:-:S04]  /*3f20*/  FMUL.FTZ R3, R158, R3 ;  /* 0x000000039e037220 */ /* 0x000fc80000410000 */
[----:B------:R-:W-:Y:S02]  /*3f30*/  @P4 FADD.FTZ R3, R3, R2 ;  /* 0x0000000203034221 */ /* 0x000fe40000010000 */
.L_x_2503:
[----:B------:R-:W-:Y:S05]  /*3f40*/  BSYNC B2 ;  /* 0x0000000000027941 */ /* 0x000fea0003800000 */
.L_x_2501:
        /* <DEDUP_REMOVED lines=12> */
[----:B-1----:R-:W-:-:S05]  /*4010*/  @P3 PRMT R2, RZ, 0x7610, R147 ;  /* 0x00007610ff023816 */ /* 0x002fca0000000093 */
[----:B------:R-:W-:Y:S02]  /*4020*/  @P3 FFMA.FTZ R11, R2, R152, R11 ;  /* 0x00000098020b3223 */ /* 0x000fe4000001000b */
.L_x_2477:
[----:B------:R-:W-:Y:S05]  /*4030*/  BSYNC B1 ;  /* 0x0000000000017941 */ /* 0x000fea0003800000 */
.L_x_2476:
[----:B------:R-:W-:-:S04]  /*4040*/  MOV R2, c[0x0][0x160] ;  /* 0x0000580000027a02 */ /* 0x000fc80000000f00 */
[----:B------:R-:W-:-:S04]  /*4050*/  LEA R157, R2, R157, 0x2 ;  /* 0x0000009d029d7211 */ /* 0x000fc800078e10ff */
[----:B------:R-:W-:-:S13]  /*4060*/  ISETP.GE.AND P2, PT, R157, c[0x0][0x164], PT ;  /* 0x000059009d007a0c */ /* 0x000fda0003f46270 */
[----:B0-2---:R-:W-:Y:S01]  /*4070*/  @P2 CALL.REL.NOINC `(.L_x_2404) ;  /* 0x0000001000002944 */ /* 0x005fe20003c00000 */
[----:B------:R-:W-:Y:S05]  /*4080*/  BRA `(.L_x_2504) ;  /* 0xffffc47000007947 */ /* 0x000fea000383ffff */
.L_x_2404:
[----:B--2---:R-:W-:Y:S05]  /*4090*/  BSYNC B0 ;  /* 0x0000000000007941 */ /* 0x004fea0003800000 */
.L_x_2403:
        /* <DEDUP_REMOVED lines=98> */
[----:B------:R-:W-:-:S03]  /*46c0*/  FADD.FTZ R53, RZ, R53 ;  /* 0x00000035ff357221 */ /* 0x000fc60000010000 */
[----:B------:R-:W4:Y:S01]  /*46d0*/  LDS R39, [R0.X4+0x2000] ;  /* 0x0020000000277984 */ /* 0x000f220000004800 */
[----:B------:R-:W-:-:S03]  /*46e0*/  FADD.FTZ R54, RZ, R54 ;  /* 0x00000036ff367221 */ /* 0x000fc60000010000 */
[----:B------:R-:W4:Y:S01]  /*46f0*/  LDS R34, [R0.X4+0x2200] ;  /* 0x0022000000227984 */ /* 0x000f220000004800 */
[----:B------:R-:W-:-:S03]  /*4700*/  FADD.FTZ R52, R52, R57 ;  /* 0x0000003934347221 */ /* 0x000fc60000010000 */
[----:B------:R-:W-:Y:S01]  /*4710*/  LDS R36, [R0.X4+0x2400] ;  /* 0x0024000000247984 */ /* 0x000fe20000004800 */
[----:B------:R-:W-:-:S03]  /*4720*/  FADD.FTZ R53, R53, R56 ;  /* 0x0000003835357221 */ /* 0x000fc60000010000 */
[----:B------:R-:W4:Y:S01]  /*4730*/  LDS R41, [R0.X4+0x2600] ;  /* 0x0026000000297984 */ /* 0x000f220000004800 */
[----:B------:R-:W-:-:S03]  /*4740*/  FADD.FTZ R54, R54, R59 ;  /* 0x0000003b36367221 */ /* 0x000fc60000010000 */
[----:B------:R-:W-:Y:S01]  /*4750*/  LDS R38, [R0.X4+0x2800] ;  /* 0x0028000000267984 */ /* 0x000fe20000004800 */
        /* <DEDUP_REMOVED lines=9> */
[----:B----4-:R-:W-:-:S03]  /*47f0*/  FADD.FTZ R32, R53, R32 ;  /* 0x0000002035207221 */ /* 0x010fc60000010000 */
[----:B------:R-:W2:Y:S01]  /*4800*/  S2R R55, SR_CTAID.X ;  /* 0x0000000000377919 */ /* 0x000ea20000002500 */
[----:B------:R-:W-:Y:S02]  /*4810*/  FADD.FTZ R39, R54, R39 ;  /* 0x0000002736277221 */ /* 0x000fe40000010000 */
[----:B------:R-:W-:Y:S02]  /*4820*/  FADD.FTZ R3, R3, R34 ;  /* 0x0000002203037221 */ /* 0x000fe40000010000 */
[----:B------:R-:W-:Y:S01]  /*4830*/  FADD.FTZ R41, R6, R41 ;  /* 0x0000002906297221 */ /* 0x000fe20000010000 */
[----:B------:R-:W-:Y:S04]  /*4840*/  STS.128 [R2], R28 ;  /* 0x0000001c02007388 */ /* 0x000fe80000000c00 */
[----:B------:R-:W-:Y:S01]  /*4850*/  STS.128 [R2+0x10], R24 ;  /* 0x0000101802007388 */ /* 0x000fe20000000c00 */
[----:B------:R-:W-:-:S02]  /*4860*/  FADD.FTZ R49, R32, R49 ;  /* 0x0000003120317221 */ /* 0x000fc40000010000 */
[----:B--2---:R-:W-:Y:S01]  /*4870*/  IMAD R55, R55, c[0x0][0x168], RZ ;  /* 0x00005a0037377a24 */ /* 0x004fe200078e02ff */
[----:B------:R2:W-:Y:S01]  /*4880*/  STS.128 [R2+0x400], R20 ;  /* 0x0004001402007388 */ /* 0x0005e20000000c00 */
[----:B0-----:R-:W-:-:S03]  /*4890*/  FADD.FTZ R39, R39, R40 ;  /* 0x0000002827277221 */ /* 0x001fc60000010000 */
[----:B------:R-:W-:Y:S04]  /*48a0*/  STS.128 [R2+0x410], R16 ;  /* 0x0004101002007388 */ /* 0x000fe80000000c00 */
[----:B------:R1:W-:Y:S04]  /*48b0*/  STS.128 [R2+0x800], R12 ;  /* 0x0008000c02007388 */ /* 0x0003e80000000c00 */
[----:B------:R0:W-:Y:S04]  /*48c0*/  STS.128 [R2+0x810], R8 ;  /* 0x0008100802007388 */ /* 0x0001e80000000c00 */
[----:B------:R-:W-:Y:S01]  /*48d0*/  BAR.SYNC.DEFER_BLOCKING 0x0 ;  /* 0x0000000000007b1d */ /* 0x000fe20000010000 */
[----:B--2---:R-:W-:Y:S01]  /*48e0*/  IADD3 R20, P6, R55, R0, RZ ;  /* 0x0000000037147210 */ /* 0x004fe20007fde0ff */
[----:B-1----:R-:W-:-:S04]  /*48f0*/  FADD.FTZ R13, R3, R42 ;  /* 0x0000002a030d7221 */ /* 0x002fc80000010000 */
[----:B------:R-:W-:Y:S02]  /*4900*/  IMAD.X R3, RZ, RZ, RZ, P6 ;  /* 0x000000ffff037224 */ /* 0x000fe400030e06ff */
[----:B0-----:R-:W-:Y:S02]  /*4910*/  FADD.FTZ R9, R5, R36 ;  /* 0x0000002405097221 */ /* 0x001fe40000010000 */
[----:B------:R-:W-:Y:S01]  /*4920*/  FADD.FTZ R11, R7, R38 ;  /* 0x00000026070b7221 */ /* 0x000fe20000010000 */
[----:B------:R-:W-:Y:S01]  /*4930*/  SHF.L.U64.HI R3, R20, 0x2, R3 ;  /* 0x0000000214037819 */ /* 0x000fe20000010203 */
        /* <DEDUP_REMOVED lines=21> */
[----:B------:R-:W-:-:S03]  /*4a90*/  FADD.FTZ R46, RZ, R46 ;  /* 0x0000002eff2e7221 */ /* 0x000fc60000010000 */
        /* <DEDUP_REMOVED lines=14> */
[----:B------:R1:W0:Y:S01]  /*4b80*/  LDS R57, [R0.X4+0x2e00] ;  /* 0x002e000000397984 */ /* 0x0002220000004800 */
[----:B--2---:R-:W-:Y:S02]  /*4b90*/  FADD.FTZ R12, R21, R12 ;  /* 0x0000000c150c7221 */ /* 0x004fe40000010000 */
[----:B---3--:R-:W-:Y:S01]  /*4ba0*/  FADD.FTZ R14, R17, R14 ;  /* 0x0000000e110e7221 */ /* 0x008fe20000010000 */
[----:B-1----:R-:W-:Y:S01]  /*4bb0*/  SHF.L.U32 R0, R20, 0x2, RZ ;  /* 0x0000000214007819 */ /* 0x002fe200000006ff */
[----:B----4-:R-:W-:-:S03]  /*4bc0*/  FADD.FTZ R27, R2, R27 ;  /* 0x0000001b021b7221 */ /* 0x010fc60000010000 */
[----:B------:R-:W-:Y:S01]  /*4bd0*/  IADD3 R22, P6, R0, c[0x0][0x228], RZ ;  /* 0x00008a0000167a10 */ /* 0x000fe20007fde0ff */
[----:B------:R-:W-:-:S03]  /*4be0*/  FADD.FTZ R29, R4, R29 ;  /* 0x0000001d041d7221 */ /* 0x000fc60000010000 */
[----:B------:R-:W-:Y:S01]  /*4bf0*/  IADD3.X R23, R3, c[0x0][0x22c], RZ, P6, !PT ;  /* 0x00008b0003177a10 */ /* 0x000fe200037fe4ff */
[----:B------:R-:W-:Y:S01]  /*4c00*/  FADD.FTZ R8, R8, R31 ;  /* 0x0000001f08087221 */ /* 0x000fe20000010000 */
[----:B------:R-:W-:Y:S01]  /*4c10*/  IADD3 R19, P6, R0, c[0x0][0x220], RZ ;  /* 0x0000880000137a10 */ /* 0x000fe20007fde0ff */
[----:B------:R-:W-:-:S03]  /*4c20*/  FADD.FTZ R51, R10, R51 ;  /* 0x000000330a337221 */ /* 0x000fc60000010000 */
[----:B------:R-:W-:Y:S02]  /*4c30*/  IADD3.X R20, R3, c[0x0][0x224], RZ, P6, !PT ;  /* 0x0000890003147a10 */ /* 0x000fe400037fe4ff */
[----:B------:R-:W-:-:S04]  /*4c40*/  IADD3 R0, P6, R0, c[0x0][0x240], RZ ;  /* 0x0000900000007a10 */ /* 0x000fc80007fde0ff */
[----:B------:R-:W-:Y:S01]  /*4c50*/  IADD3.X R15, R3, c[0x0][0x244], RZ, P6, !PT ;  /* 0x00009100030f7a10 */ /* 0x000fe200037fe4ff */
[----:B------:R-:W-:Y:S05]  /*4c60*/  @!P5 BRA `(.L_x_2506) ;  /* 0x000000f00000d947 */ /* 0x000fea0003800000 */
[----:B------:R-:W-:Y:S01]  /*4c70*/  MOV R2, R22 ;  /* 0x0000001600027202 */ /* 0x000fe20000000f00 */
[----:B------:R-:W-:Y:S01]  /*4c80*/  IMAD.MOV.U32 R5, RZ, RZ, R20 ;  /* 0x000000ffff057224 */ /* 0x000fe200078e0014 */
[----:B------:R-:W-:Y:S02]  /*4c90*/  MOV R3, R23 ;  /* 0x0000001700037202 */ /* 0x000fe40000000f00 */
        /* <DEDUP_REMOVED lines=9> */
[----:B------:R-:W-:Y:S02]  /*4d30*/  IADD3 R0, P6, R0, 0x200, RZ ;  /* 0x0000020000007810 */ /* 0x000fe40007fde0ff */
[----:B------:R-:W-:-:S03]  /*4d40*/  IADD3.X R20, RZ, R20, RZ, P5, !PT ;  /* 0x00000014ff147210 */ /* 0x000fc60002ffe4ff */
[----:B------:R-:W-:-:S03]  /*4d50*/  IMAD.X R15, RZ, RZ, R15, P6 ;  /* 0x000000ffff0f7224 */ /* 0x000fc600030e060f */
.L_x_2506:
[----:B------:R-:W-:Y:S05]  /*4d60*/  BSYNC B0 ;  /* 0x0000000000007941 */ /* 0x000fea0003800000 */
.L_x_2505:
[----:B------:R-:W-:Y:S01]  /*4d70*/  BSSY B0, `(.L_x_2507) ;  /* 0x0000012000007945 */ /* 0x000fe20003800000 */
[----:B------:R-:W-:Y:S01]  /*4d80*/  FADD.FTZ R53, R12, R53 ;  /* 0x000000350c357221 */ /* 0x000fe20000010000 */
[----:B------:R-:W-:Y:S05]  /*4d90*/  @!P0 BRA `(.L_x_2508) ;  /* 0x000000f000008947 */ /* 0x000fea0003800000 */
[----:B-1----:R-:W-:Y:S01]  /*4da0*/  MOV R2, R22 ;  /* 0x0000001600027202 */ /* 0x002fe20000000f00 */
[----:B------:R-:W-:Y:S01]  /*4db0*/  IMAD.MOV.U32 R6, RZ, RZ, R0 ;  /* 0x000000ffff067224 */ /* 0x000fe200078e0000 */
[----:B------:R-:W-:Y:S02]  /*4dc0*/  MOV R3, R23 ;  /* 0x0000001700037202 */ /* 0x000fe40000000f00 */
[----:B------:R-:W-:Y:S02]  /*4dd0*/  MOV R4, R19 ;  /* 0x0000001300047202 */ /* 0x000fe40000000f00 */
[----:B------:R-:W-:Y:S01]  /*4de0*/  MOV R5, R20 ;  /* 0x0000001400057202 */ /* 0x000fe20000000f00 */
[----:B------:R1:W-:Y:S01]  /*4df0*/  STG.E [R2.64], R41 ;  /* 0x0000002902007986 */ /* 0x0003e2000c101904 */
[----:B------:R-:W-:-:S02]  /*4e00*/  MOV R7, R15 ;  /* 0x0000000f00077202 */ /* 0x000fc40000000f00 */
[----:B------:R-:W-:Y:S01]  /*4e10*/  IADD3 R22, P0, R22, 0x200, RZ ;  /* 0x0000020016167810 */ /* 0x000fe20007f1e0ff */
[----:B------:R1:W-:Y:S01]  /*4e20*/  STG.E [R4.64], R43 ;  /* 0x0000002b04007986 */ /* 0x0003e2000c101904 */
[----:B------:R-:W-:Y:S02]  /*4e30*/  IADD3 R19, P5, R19, 0x200, RZ ;  /* 0x0000020013137810 */ /* 0x000fe40007fbe0ff */
[----:B------:R-:W-:Y:S01]  /*4e40*/  IADD3 R0, P6, R0, 0x200, RZ ;  /* 0x0000020000007810 */ /* 0x000fe20007fde0ff */
[----:B------:R1:W-:Y:S01]  /*4e50*/  STG.E [R6.64], R53 ;  /* 0x0000003506007986 */ /* 0x0003e2000c101904 */
[----:B------:R-:W-:Y:S02]  /*4e60*/  IADD3.X R23, RZ, R23, RZ, P0, !PT ;  /* 0x00000017ff177210 */ /* 0x000fe400007fe4ff */
[----:B------:R-:W-:Y:S02]  /*4e70*/  IADD3.X R20, RZ, R20, RZ, P5, !PT ;  /* 0x00000014ff147210 */ /* 0x000fe40002ffe4ff */
[----:B------:R-:W-:-:S02]  /*4e80*/  IADD3.X R15, RZ, R15, RZ, P6, !PT ;  /* 0x0000000fff0f7210 */ /* 0x000fc400037fe4ff */
.L_x_2508:
[----:B------:R-:W-:Y:S05]  /*4e90*/  BSYNC B0 ;  /* 0x0000000000007941 */ /* 0x000fea0003800000 */
.L_x_2507:
[----:B------:R-:W-:Y:S01]  /*4ea0*/  BSSY B0, `(.L_x_2509) ;  /* 0x0000012000007945 */ /* 0x000fe20003800000 */
[----:B------:R-:W-:Y:S01]  /*4eb0*/  FADD.FTZ R55, R14, R55 ;  /* 0x000000370e377221 */ /* 0x000fe20000010000 */
[----:B------:R-:W-:Y:S05]  /*4ec0*/  @!P1 BRA `(.L_x_2510) ;  /* 0x000000f000009947 */ /* 0x000fea0003800000 */
[----:B-1----:R-:W-:Y:S01]  /*4ed0*/  IMAD.MOV.U32 R2, RZ, RZ, R22 ;  /* 0x000000ffff027224 */ /* 0x002fe200078e0016 */
[----:B------:R-:W-:Y:S01]  /*4ee0*/  MOV R3, R23 ;  /* 0x0000001700037202 */ /* 0x000fe20000000f00 */
[----:B------:R-:W-:Y:S01]  /*4ef0*/  IMAD.MOV.U32 R7, RZ, RZ, R15 ;  /* 0x000000ffff077224 */ /* 0x000fe200078e000f */
[----:B------:R-:W-:-:S02]  /*4f00*/  MOV R4, R19 ;  /* 0x0000001300047202 */ /* 0x000fc40000000f00 */
[----:B------:R-:W-:Y:S01]  /*4f10*/  MOV R5, R20 ;  /* 0x0000001400057202 */ /* 0x000fe20000000f00 */
[----:B------:R1:W-:Y:S01]  /*4f20*/  STG.E [R2.64], R11 ;  /* 0x0000000b02007986 */ /* 0x0003e2000c101904 */
[----:B------:R-:W-:Y:S02]  /*4f30*/  MOV R6, R0 ;  /* 0x0000000000067202 */ /* 0x000fe40000000f00 */
[----:B------:R-:W-:Y:S01]  /*4f40*/  IADD3 R22, P0, R22, 0x200, RZ ;  /* 0x0000020016167810 */ /* 0x000fe20007f1e0ff */
[----:B------:R1:W-:Y:S01]  /*4f50*/  STG.E [R4.64], R35 ;  /* 0x0000002304007986 */ /* 0x0003e2000c101904 */
[----:B------:R-:W-:Y:S02]  /*4f60*/  IADD3 R19, P1, R19, 0x200, RZ ;  /* 0x0000020013137810 */ /* 0x000fe40007f3e0ff */
[----:B------:R-:W-:Y:S01]  /*4f70*/  IADD3 R0, P5, R0, 0x200, RZ ;  /* 0x0000020000007810 */ /* 0x000fe20007fbe0ff */
[----:B------:R1:W-:Y:S01]  /*4f80*/  STG.E [R6.64], R55 ;  /* 0x0000003706007986 */ /* 0x0003e2000c101904 */
[----:B------:R-:W-:-:S02]  /*4f90*/  IADD3.X R23, RZ, R23, RZ, P0, !PT ;  /* 0x00000017ff177210 */ /* 0x000fc400007fe4ff */
[----:B------:R-:W-:Y:S02]  /*4fa0*/  IADD3.X R20, RZ, R20, RZ, P1, !PT ;  /* 0x00000014ff147210 */ /* 0x000fe40000ffe4ff */
[----:B------:R-:W-:Y:S02]  /*4fb0*/  IADD3.X R15, RZ, R15, RZ, P5, !PT ;  /* 0x0000000fff0f7210 */ /* 0x000fe40002ffe4ff */
.L_x_2510:
[----:B------:R-:W-:Y:S05]  /*4fc0*/  BSYNC B0 ;  /* 0x0000000000007941 */ /* 0x000fea0003800000 */
.L_x_2509:
        /* <DEDUP_REMOVED lines=15> */
[----:B------:R-:W-:Y:S01]  /*50c0*/  IMAD.X R23, RZ, RZ, R23, P0 ;  /* 0x000000ffff177224 */ /* 0x000fe200000e0617 */
[----:B------:R-:W-:Y:S02]  /*50d0*/  IADD3.X R20, RZ, R20, RZ, P1, !PT ;  /* 0x00000014ff147210 */ /* 0x000fe40000ffe4ff */
[----:B------:R-:W-:-:S03]  /*50e0*/  IADD3.X R15, RZ, R15, RZ, P2, !PT ;  /* 0x0000000fff0f7210 */ /* 0x000fc600017fe4ff */
.L_x_2512:
[----:B------:R-:W-:Y:S05]  /*50f0*/  BSYNC B0 ;  /* 0x0000000000007941 */ /* 0x000fea0003800000 */
.L_x_2511:
[----:B------:R-:W-:Y:S01]  /*5100*/  BSSY B0, `(.L_x_2513) ;  /* 0x0000012000007945 */ /* 0x000fe20003800000 */
[----:B0-----:R-:W-:Y:S01]  /*5110*/  FADD.FTZ R29, R29, R18 ;  /* 0x000000121d1d7221 */ /* 0x001fe20000010000 */
[----:B------:R-:W-:Y:S05]  /*5120*/  @!P3 BRA `(.L_x_2514) ;  /* 0x000000f00000b947 */ /* 0x000fea0003800000 */
[----:B-1----:R-:W-:Y:S01]  /*5130*/  MOV R2, R22 ;  /* 0x0000001600027202 */ /* 0x002fe20000000f00 */
[----:B------:R-:W-:Y:S01]  /*5140*/  IMAD.MOV.U32 R4, RZ, RZ, R19 ;  /* 0x000000ffff047224 */ /* 0x000fe200078e0013 */
[----:B------:R-:W-:-:S02]  /*5150*/  MOV R3, R23 ;  /* 0x0000001700037202 */ /* 0x000fc40000000f00 */
[----:B------:R-:W-:Y:S02]  /*5160*/  MOV R5, R20 ;  /* 0x0000001400057202 */ /* 0x000fe40000000f00 */
        /* <DEDUP_REMOVED lines=8> */
[----:B------:R-:W-:Y:S01]  /*51f0*/  IADD3.X R23, RZ, R23, RZ, P0, !PT ;  /* 0x00000017ff177210 */ /* 0x000fe200007fe4ff */
[----:B------:R-:W-:Y:S01]  /*5200*/  IMAD.X R20, RZ, RZ, R20, P1 ;  /* 0x000000ffff147224 */ /* 0x000fe200008e0614 */
[----:B------:R-:W-:-:S04]  /*5210*/  IADD3.X R15, RZ, R15, RZ, P2, !PT ;  /* 0x0000000fff0f7210 */ /* 0x000fc800017fe4ff */
.L_x_2514:
[----:B------:R-:W-:Y:S05]  /*5220*/  BSYNC B0 ;  /* 0x0000000000007941 */ /* 0x000fea0003800000 */
.L_x_2513:
[----:B------:R-:W-:Y:S01]  /*5230*/  FADD.FTZ R57, R8, R57 ;  /* 0x0000003908397221 */ /* 0x000fe20000010000 */
[----:B01----:R-:W-:-:S02]  /*5240*/  MOV R2, R22 ;  /* 0x0000001600027202 */ /* 0x003fc40000000f00 */
[----:B------:R-:W-:Y:S01]  /*5250*/  MOV R3, R23 ;  /* 0x0000001700037202 */ /* 0x000fe20000000f00 */
[----:B------:R-:W-:Y:S06]  /*5260*/  @!P4 EXIT ;  /* 0x000000000000c94d */ /* 0x000fec0003800000 */
[----:B------:R0:W-:Y:S01]  /*5270*/  STG.E [R2.64], R13 ;  /* 0x0000000d02007986 */ /* 0x0001e2000c101904 */
[----:B------:R-:W-:Y:S02]  /*5280*/  MOV R4, R0 ;  /* 0x0000000000047202 */ /* 0x000fe40000000f00 */
[----:B------:R-:W-:Y:S02]  /*5290*/  MOV R5, R15 ;  /* 0x0000000f00057202 */ /* 0x000fe40000000f00 */
[----:B0-----:R-:W-:Y:S01]  /*52a0*/  MOV R2, R19 ;  /* 0x0000001300027202 */ /* 0x001fe20000000f00 */
[----:B------:R-:W-:-:S05]  /*52b0*/  IMAD.MOV.U32 R3, RZ, RZ, R20 ;  /* 0x000000ffff037224 */ /* 0x000fca00078e0014 */
[----:B------:R-:W-:Y:S04]  /*52c0*/  STG.E [R2.64], R47 ;  /* 0x0000002f02007986 */ /* 0x000fe8000c101904 */
[----:B------:R-:W-:Y:S01]  /*52d0*/  STG.E [R4.64], R57 ;  /* 0x0000003904007986 */ /* 0x000fe2000c101904 */
[----:B------:R-:W-:Y:S05]  /*52e0*/  EXIT ;  /* 0x000000000000794d */ /* 0x000fea0003800000 */
.L_x_2418:
[----:B------:R-:W-:Y:S01]  /*52f0*/  HFMA2.MMA R154, -RZ, RZ, 0, 5.9604644775390625e-08 ;  /* 0x00000001ff9a7435 */ /* 0x000fe200000001ff */
[----:B------:R-:W-:Y:S01]  /*5300*/  MOV R149, R215 ;  /* 0x000000d700957202 */ /* 0x000fe20000000f00 */
[----:B------:R-:W-:Y:S01]  /*5310*/  IMAD.MOV.U32 R151, RZ, RZ, 0x1f ;  /* 0x0000001fff977424 */ /* 0x000fe200078e00ff */
[----:B------:R-:W-:Y:S02]  /*5320*/  MOV R210, 0xffffffff ;  /* 0xffffffff00d27802 */ /* 0x000fe40000000f00 */
[----:B-1----:R-:W-:-:S02]  /*5330*/  MOV R2, 0x5350 ;  /* 0x0000535000027802 */ /* 0x002fc40000000f00 */
[----:B0----5:R-:W-:Y:S05]  /*5340*/  CALL.REL.NOINC `($__internal_46_$__cuda_sm70_shflsync_bfly_p) ;  /* 0x0000046000007944 */ /* 0x021fea0003c00000 */
[----:B-1----:R-:W-:Y:S01]  /*5350*/  MOV R148, R149 ;  /* 0x0000009500947202 */ /* 0x002fe20000000f00 */
[----:B0-----:R-:W-:Y:S05]  /*5360*/  BRA `(.L_x_2515) ;  /* 0xffffc4f000007947 */ /* 0x001fea000383ffff */
.L_x_2419:
[----:B------:R-:W-:Y:S01]  /*5370*/  HFMA2.MMA R154, -RZ, RZ, 0, 5.9604644775390625e-08 ;  /* 0x00000001ff9a7435 */ /* 0x000fe200000001ff */
[----:B------:R-:W-:Y:S01]  /*5380*/  MOV R149, R212 ;  /* 0x000000d400957202 */ /* 0x000fe20000000f00 */
[----:B------:R-:W-:Y:S01]  /*5390*/  IMAD.MOV.U32 R151, RZ, RZ, 0x1f ;  /* 0x0000001fff977424 */ /* 0x000fe200078e00ff */
[----:B------:R-:W-:-:S02]  /*53a0*/  MOV R210, 0xffffffff ;  /* 0xffffffff00d27802 */ /* 0x000fc40000000f00 */
[----:B-1----:R-:W-:Y:S02]  /*53b0*/  MOV R2, 0x53d0 ;  /* 0x000053d000027802 */ /* 0x002fe40000000f00 */
[----:B0-23-5:R-:W-:Y:S05]  /*53c0*/  CALL.REL.NOINC `($__internal_46_$__cuda_sm70_shflsync_bfly_p) ;  /* 0x000003e000007944 */ /* 0x02dfea0003c00000 */
[----:B------:R-:W-:Y:S01]  /*53d0*/  FADD.FTZ R215, R148, R215 ;  /* 0x000000d794d77221 */ /* 0x000fe20000010000 */
[----:B0-----:R-:W-:Y:S01]  /*53e0*/  HFMA2.MMA R154, -RZ, RZ, 0, 1.1920928955078125e-07 ;  /* 0x00000002ff9a7435 */ /* 0x001fe200000001ff */
[----:B-1----:R-:W-:Y:S01]  /*53f0*/  FADD.FTZ R212, R212, R149 ;  /* 0x00000095d4d47221 */ /* 0x002fe20000010000 */
[----:B------:R-:W-:Y:S01]  /*5400*/  MOV R151, 0x1f ;  /* 0x0000001f00977802 */ /* 0x000fe20000000f00 */
[----:B------:R-:W-:Y:S01]  /*5410*/  IMAD.MOV.U32 R149, RZ, RZ, R215 ;  /* 0x000000ffff957224 */ /* 0x000fe200078e00d7 */
[----:B------:R-:W-:Y:S02]  /*5420*/  MOV R210, 0xffffffff ;  /* 0xffffffff00d27802 */ /* 0x000fe40000000f00 */
[----:B------:R-:W-:Y:S02]  /*5430*/  MOV R2, 0x5450 ;  /* 0x0000545000027802 */ /* 0x000fe40000000f00 */
[----:B------:R-:W-:Y:S05]  /*5440*/  CALL.REL.NOINC `($__internal_46_$__cuda_sm70_shflsync_bfly_p) ;  /* 0x0000036000007944 */ /* 0x000fea0003c00000 */
[----:B0-----:R-:W-:Y:S01]  /*5450*/  HFMA2.MMA R154, -RZ, RZ, 0, 1.1920928955078125e-07 ;  /* 0x00000002ff9a7435 */ /* 0x001fe200000001ff */
[----:B-1----:R-:W-:Y:S01]  /*5460*/  MOV R148, R149 ;  /* 0x0000009500947202 */ /* 0x002fe20000000f00 */
[----:B------:R-:W-:Y:S01]  /*5470*/  IMAD.MOV.U32 R210, RZ, RZ, -0x1 ;  /* 0xffffffffffd27424 */ /* 0x000fe200078e00ff */
[----:B------:R-:W-:-:S02]  /*5480*/  MOV R149, R212 ;  /* 0x000000d400957202 */ /* 0x000fc40000000f00 */
[----:B------:R-:W-:Y:S02]  /*5490*/  MOV R151, 0x1f ;  /* 0x0000001f00977802 */ /* 0x000fe40000000f00 */
[----:B------:R-:W-:Y:S02]  /*54a0*/  MOV R2, 0x54c0 ;  /* 0x000054c000027802 */ /* 0x000fe40000000f00 */
[----:B------:R-:W-:Y:S05]  /*54b0*/  CALL.REL.NOINC `($__internal_46_$__cuda_sm70_shflsync_bfly_p) ;  /* 0x000002f000007944 */ /* 0x000fea0003c00000 */
[----:B------:R-:W-:Y:S01]  /*54c0*/  FADD.FTZ R215, R148, R215 ;  /* 0x000000d794d77221 */ /* 0x000fe20000010000 */
[----:B0-----:R-:W-:Y:S01]  /*54d0*/  HFMA2.MMA R154, -RZ, RZ, 0, 2.384185791015625e-07 ;  /* 0x00000004ff9a7435 */ /* 0x001fe200000001ff */
[----:B-1----:R-:W-:Y:S01]  /*54e0*/  FADD.FTZ R212, R212, R149 ;  /* 0x00000095d4d47221 */ /* 0x002fe20000010000 */
[----:B------:R-:W-:Y:S02]  /*54f0*/  MOV R151, 0x1f ;  /* 0x0000001f00977802 */ /* 0x000fe40000000f00 */
[----:B------:R-:W-:Y:S02]  /*5500*/  MOV R210, 0xffffffff ;  /* 0xffffffff00d27802 */ /* 0x000fe40000000f00 */
[----:B------:R-:W-:Y:S02]  /*5510*/  MOV R149, R215 ;  /* 0x000000d700957202 */ /* 0x000fe40000000f00 */
[----:B------:R-:W-:-:S02]  /*5520*/  MOV R2, 0x5540 ;  /* 0x0000554000027802 */ /* 0x000fc40000000f00 */
[----:B------:R-:W-:Y:S05]  /*5530*/  CALL.REL.NOINC `($__internal_46_$__cuda_sm70_shflsync_bfly_p) ;  /* 0x0000027000007944 */ /* 0x000fea0003c00000 */
[----:B0-----:R-:W-:Y:S01]  /*5540*/  HFMA2.MMA R154, -RZ, RZ, 0, 2.384185791015625e-07 ;  /* 0x00000004ff9a7435 */ /* 0x001fe200000001ff */
[----:B-1----:R-:W-:Y:S01]  /*5550*/  IMAD.MOV.U32 R148, RZ, RZ, R149 ;  /* 0x000000ffff947224 */ /* 0x002fe200078e0095 */
[----:B------:R-:W-:-:S02]  /*5560*/  MOV R149, R212 ;  /* 0x000000d400957202 */ /* 0x000fc40000000f00 */
[----:B------:R-:W-:Y:S02]  /*5570*/  MOV R151, 0x1f ;  /* 0x0000001f00977802 */ /* 0x000fe40000000f00 */
[----:B------:R-:W-:Y:S02]  /*5580*/  MOV R210, 0xffffffff ;  /* 0xffffffff00d27802 */ /* 0x000fe40000000f00 */
[----:B------:R-:W-:Y:S02]  /*5590*/  MOV R2, 0x55b0 ;  /* 0x000055b000027802 */ /* 0x000fe40000000f00 */
[----:B------:R-:W-:Y:S05]  /*55a0*/  CALL.REL.NOINC `($__internal_46_$__cuda_sm70_shflsync_bfly_p) ;  /* 0x0000020000007944 */ /* 0x000fea0003c00000 */
[----:B------:R-:W-:Y:S01]  /*55b0*/  FADD.FTZ R215, R148, R215 ;  /* 0x000000d794d77221 */ /* 0x000fe20000010000 */
[----:B0-----:R-:W-:Y:S01]  /*55c0*/  HFMA2.MMA R151, -RZ, RZ, 0, 1.847743988037109375e-06 ;  /* 0x0000001fff977435 */ /* 0x001fe200000001ff */
[----:B-1----:R-:W-:Y:S01]  /*55d0*/  FADD.FTZ R152, R212, R149 ;  /* 0x00000095d4987221 */ /* 0x002fe20000010000 */
[----:B------:R-:W-:Y:S01]  /*55e0*/  MOV R210, 0xffffffff ;  /* 0xffffffff00d27802 */ /* 0x000fe20000000f00 */
[----:B------:R-:W-:Y:S01]  /*55f0*/  IMAD.MOV.U32 R154, RZ, RZ, 0x8 ;  /* 0x00000008ff9a7424 */ /* 0x000fe200078e00ff */
[----:B------:R-:W-:Y:S02]  /*5600*/  MOV R149, R215 ;  /* 0x000000d700957202 */ /* 0x000fe40000000f00 */
[----:B------:R-:W-:-:S02]  /*5610*/  MOV R2, 0x5630 ;  /* 0x0000563000027802 */ /* 0x000fc40000000f00 */
[----:B------:R-:W-:Y:S05]  /*5620*/  CALL.REL.NOINC `($__internal_46_$__cuda_sm70_shflsync_bfly_p) ;  /* 0x0000018000007944 */ /* 0x000fea0003c00000 */
[----:B0-----:R-:W-:Y:S01]  /*5630*/  HFMA2.MMA R154, -RZ, RZ, 0, 4.76837158203125e-07 ;  /* 0x00000008ff9a7435 */ /* 0x001fe200000001ff */
[----:B-1----:R-:W-:Y:S01]  /*5640*/  MOV R148, R149 ;  /* 0x0000009500947202 */ /* 0x002fe20000000f00 */
[----:B------:R-:W-:Y:S01]  /*5650*/  IMAD.MOV.U32 R149, RZ, RZ, R152 ;  /* 0x000000ffff957224 */ /* 0x000fe200078e0098 */
[----:B------:R-:W-:-:S02]  /*5660*/  MOV R151, 0x1f ;  /* 0x0000001f00977802 */ /* 0x000fc40000000f00 */
[----:B------:R-:W-:Y:S02]  /*5670*/  MOV R210, 0xffffffff ;  /* 0xffffffff00d27802 */ /* 0x000fe40000000f00 */
[----:B------:R-:W-:Y:S02]  /*5680*/  MOV R2, 0x56a0 ;  /* 0x000056a000027802 */ /* 0x000fe40000000f00 */
[----:B------:R-:W-:Y:S05]  /*5690*/  CALL.REL.NOINC `($__internal_46_$__cuda_sm70_shflsync_bfly_p) ;  /* 0x0000011000007944 */ /* 0x000fea0003c00000 */
[----:B------:R-:W-:Y:S01]  /*56a0*/  FADD.FTZ R150, R148, R215 ;  /* 0x000000d794967221 */ /* 0x000fe20000010000 */
[----:B0-----:R-:W-:Y:S01]  /*56b0*/  HFMA2.MMA R154, -RZ, RZ, 0, 9.5367431640625e-07 ;  /* 0x00000010ff9a7435 */ /* 0x001fe200000001ff */
[----:B-1----:R-:W-:Y:S01]  /*56c0*/  FADD.FTZ R152, R152, R149 ;  /* 0x0000009598987221 */ /* 0x002fe20000010000 */
[----:B------:R-:W-:Y:S01]  /*56d0*/  MOV R210, 0xffffffff ;  /* 0xffffffff00d27802 */ /* 0x000fe20000000f00 */
[----:B------:R-:W-:Y:S01]  /*56e0*/  IMAD.MOV.U32 R151, RZ, RZ, 0x1f ;  /* 0x0000001fff977424 */ /* 0x000fe200078e00ff */
[----:B------:R-:W-:Y:S02]  /*56f0*/  MOV R149, R150 ;  /* 0x0000009600957202 */ /* 0x000fe40000000f00 */
[----:B------:R-:W-:Y:S02]  /*5700*/  MOV R2, 0x5720 ;  /* 0x0000572000027802 */ /* 0x000fe40000000f00 */
[----:B------:R-:W-:Y:S05]  /*5710*/  CALL.REL.NOINC `($__internal_46_$__cuda_sm70_shflsync_bfly_p) ;  /* 0x0000009000007944 */ /* 0x000fea0003c00000 */
[----:B0-----:R-:W-:Y:S01]  /*5720*/  HFMA2.MMA R151, -RZ, RZ, 0, 1.847743988037109375e-06 ;  /* 0x0000001fff977435 */ /* 0x001fe200000001ff */
[----:B-1----:R-:W-:Y:S01]  /*5730*/  MOV R153, R149 ;  /* 0x0000009500997202 */ /* 0x002fe20000000f00 */
[----:B------:R-:W-:Y:S01]  /*5740*/  IMAD.MOV.U32 R154, RZ, RZ, 0x10 ;  /* 0x00000010ff9a7424 */ /* 0x000fe200078e00ff */
[----:B------:R-:W-:-:S02]  /*5750*/  MOV R149, R152 ;  /* 0x0000009800957202 */ /* 0x000fc40000000f00 */
[----:B------:R-:W-:Y:S02]  /*5760*/  MOV R210, 0xffffffff ;  /* 0xffffffff00d27802 */ /* 0x000fe40000000f00 */
[----:B------:R-:W-:Y:S02]  /*5770*/  MOV R2, 0x5790 ;  /* 0x0000579000027802 */ /* 0x000fe40000000f00 */
[----:B------:R-:W-:Y:S05]  /*5780*/  CALL.REL.NOINC `($__internal_46_$__cuda_sm70_shflsync_bfly_p) ;  /* 0x0000002000007944 */ /* 0x000fea0003c00000 */
[----:B-1----:R-:W-:Y:S01]  /*5790*/  MOV R3, R149 ;  /* 0x0000009500037202 */ /* 0x002fe20000000f00 */
[----:B0-----:R-:W-:Y:S05]  /*57a0*/  BRA `(.L_x_2516) ;  /* 0xffffc1d000007947 */ /* 0x001fea000383ffff */
        .weak           $__internal_46_$__cuda_sm70_shflsync_bfly_p
        .type           $__internal_46_$__cuda_sm70_shflsync_bfly_p,@function
        .size           $__internal_46_$__cuda_sm70_shflsync_bfly_p,(.L_x_9776 - $__internal_46_$__cuda_sm70_shflsync_bfly_p)
$__internal_46_$__cuda_sm70_shflsync_bfly_p:
[----:B------:R-:W-:Y:S01]  /*57b0*/  HFMA2.MMA R3, -RZ, RZ, 0, 0 ;  /* 0x00000000ff037435 */ /* 0x000fe200000001ff */
[----:B------:R-:W-:Y:S04]  /*57c0*/  WARPSYNC R210 ;  /* 0x000000d200007348 */ /* 0x000fe80003800000 */
[----:B------:R0:W1:Y:S01]  /*57d0*/  SHFL.BFLY PT, R149, R149, R154, R151 ;  /* 0x0c00009a95957389 */ /* 0x00006200000e0097 */
[----:B------:R-:W-:Y:S05]  /*57e0*/  RET.REL.NODEC R2 `(_ZN10layer_norm13ln_bwd_kernelINS_13Kernel_traitsIf13__nv_bfloat16S2_S2_fjLj768ELj1ELj4ELj1ELj16ENS_18Kernel_traits_baseILj768EfS2_S2_S2_fjLj128EEEEELb0ELb1ELb1ELb0EEEvNS_9BwdParamsE) ;  /* 0xffffa81002007950 */ /* 0x000fea0003c3ffff */
.L_x_2517:
        /* <DEDUP_REMOVED lines=9> */
.L_x_9776:


//--------------------- .text._ZN10layer_norm13ln_bwd_kernelINS_13Kernel_traitsIf13__nv_bfloat16S2_S2_fjLj768ELj1ELj4ELj1ELj16ENS_18Kernel_traits_baseILj768EfS2_S2_S2_fjLj128EEEEELb0ELb1ELb1ELb1EEEvNS_9BwdParamsE --------------------------
	.section	.text._ZN10layer_norm13ln_bwd_kernelINS_13Kernel_traitsIf13__nv_bfloat16S2_S2_fjLj768ELj1ELj4ELj1ELj16ENS_18Kernel_traits_baseILj768EfS2_S2_S2_fjLj128EEEEELb0ELb1ELb1ELb1EEEvNS_9BwdParamsE,"ax",@progbits
	.sectioninfo	@"SHI_REGISTERS=232"
	.align	128
        .global         _ZN10layer_norm13ln_bwd_kernelINS_13Kernel_traitsIf13__nv_bfloat16S2_S2_fjLj768ELj1ELj4ELj1ELj16ENS_18Kernel_traits_baseILj768EfS2_S2_S2_fjLj128EEEEELb0ELb1ELb1ELb1EEEvNS_9BwdParamsE
        .type           _ZN10layer_norm13ln_bwd_kernelINS_13Kernel_traitsIf13__nv_bfloat16S2_S2_fjLj768ELj1ELj4ELj1ELj16ENS_18Kernel_traits_baseILj768EfS2_S2_S2_fjLj128EEEEELb0ELb1ELb1ELb1EEEvNS_9BwdParamsE,@function
        .size           _ZN10layer_norm13ln_bwd_kernelINS_13Kernel_traitsIf13__nv_bfloat16S2_S2_fjLj768ELj1ELj4ELj1ELj16ENS_18Kernel_traits_baseILj768EfS2_S2_S2_fjLj128EEEEELb0ELb1ELb1ELb1EEEvNS_9BwdParamsE,(.L_x_9777 - _ZN10layer_norm13ln_bwd_kernelINS_13Kernel_traitsIf13__nv_bfloat16S2_S2_fjLj768ELj1ELj4ELj1ELj16ENS_18Kernel_traits_baseILj768EfS2_S2_S2_fjLj128EEEEELb0ELb1ELb1ELb1EEEvNS_9BwdParamsE)
        .other          _ZN10layer_norm13ln_bwd_kernelINS_13Kernel_traitsIf13__nv_bfloat16S2_S2_fjLj768ELj1ELj4ELj1ELj16ENS_18Kernel_traits_baseILj768EfS2_S2_S2_fjLj128EEEEELb0ELb1ELb1ELb1EEEvNS_9BwdParamsE,@"STO_CUDA_ENTRY STV_DEFAULT"
_ZN10layer_norm13ln_bwd_kernelINS_13Kernel_traitsIf13__nv_bfloat16S2_S2_fjLj768ELj1ELj4ELj1ELj16ENS_18Kernel_traits_baseILj768EfS2_S2_S2_fjLj128EEEEELb0ELb1ELb1ELb1EEEvNS_9BwdParamsE:
.text._ZN10layer_norm13ln_bwd_kernelINS_13Kernel_traitsIf13__nv_bfloat16S2_S2_fjLj768ELj1ELj4ELj1ELj16ENS_18Kernel_traits_baseILj768EfS2_S2_S2_fjLj128EEEEELb0ELb1ELb1ELb1EEEvNS_9BwdParamsE:
        /* <DEDUP_REMOVED lines=46> */
.L_x_2519:
        /* <DEDUP_REMOVED lines=55> */
.L_x_2602:
[----:B------:R-:W-:-:S10]  /*0650*/  HFMA2.MMA R209, -RZ, RZ, 0, 2.384185791015625e-07 ;  /* 0x00000004ffd17435 */ /* 0x000fd400000001ff */
[----:B------:R-:W-:-:S05]  /*0660*/  IMAD.WIDE R150, R156, R209, c[0x0][0x1d8] ;  /* 0x000076009c967625 */ /* 0x000fca00078e02d1 */
[----:B------:R0:W2:Y:S01]  /*0670*/  LDG.E R210, [R150.64] ;  /* 0x0000000496d27981 */ /* 0x0000a2000c1e1900 */
[----:B------:R-:W-:Y:S01]  /*0680*/  IMAD R159, R156, c[0x0][0x168], RZ ;  /* 0x00005a009c9f7a24 */ /* 0x000fe200078e02ff */
[----:B------:R-:W-:Y:S01]  /*0690*/  LOP3.LUT R207, R0, 0x1f, RZ, 0xc0, !PT ;  /* 0x0000001f00cf7812 */ /* 0x000fe200078ec0ff */
[----:B------:R-:W-:-:S03]  /*06a0*/  IMAD.WIDE R148, R156, R209, c[0x0][0x1a8] ;  /* 0x00006a009c947625 */ /* 0x000fc600078e02d1 */
[----:B------:R-:W-:Y:S01]  /*06b0*/  SHF.R.S32.HI R168, RZ, 0x1f, R159 ;  /* 0x0000001fffa87819 */ /* 0x000fe2000001149f */
[----:B------:R-:W-:Y:S01]  /*06c0*/  IMAD.WIDE R2, R156, R209, c[0x0][0x1d0] ;  /* 0x000074009c027625 */ /* 0x000fe200078e02d1 */
[----:B------:R-:W-:Y:S01]  /*06d0*/  MOV R208, 0x10 ;  /* 0x0000001000d07802 */ /* 0x000fe20000000f00 */
[----:B------:R-:W-:Y:S01]  /*06e0*/  BSSY B1, `(.L_x_2521) ;  /* 0x000010b000017945 */ /* 0x000fe20003800000 */
[----:B------:R-:W-:Y:S01]  /*06f0*/  LEA.HI R168, R168, R159, RZ, 0x3 ;  /* 0x0000009fa8a87211 */ /* 0x000fe200078f18ff */
[----:B-----5:R1:W5:Y:S03]  /*0700*/  LDG.E R158, [R148.64] ;  /* 0x00000004949e7981 */ /* 0x020366000c1e1900 */
[----:B------:R-:W-:Y:S01]  /*0710*/  LEA.HI.SX32 R169, R168, R207, 0x1d ;  /* 0x000000cfa8a97211 */ /* 0x000fe200078feaff */
[----:B------:R3:W5:Y:S03]  /*0720*/  LDG.E R170, [R2.64] ;  /* 0x0000000402aa7981 */ /* 0x000766000c1e1900 */
[C---:B------:R-:W-:Y:S01]  /*0730*/  IADD3 R168, R169.reuse, 0x20, RZ ;  /* 0x00000020a9a87810 */ /* 0x040fe20007ffe0ff */
[C---:B0-----:R-:W-:Y:S01]  /*0740*/  IMAD.WIDE.U32 R150, R169.reuse, R208, c[0x0][0x218] ;  /* 0x00008600a9967625 */ /* 0x041fe200078e00d0 */
[----:B------:R-:W-:-:S03]  /*0750*/  IADD3 R159, R169, 0x40, RZ ;  /* 0x00000040a99f7810 */ /* 0x000fc60007ffe0ff */
[----:B-1----:R-:W-:-:S04]  /*0760*/  IMAD.WIDE.U32 R148, R168, R208, c[0x0][0x218] ;  /* 0x00008600a8947625 */ /* 0x002fc800078e00d0 */
[----:B---3--:R-:W-:Y:S01]  /*0770*/  IMAD.WIDE.U32 R2, R159, R208, c[0x0][0x218] ;  /* 0x000086009f027625 */ /* 0x008fe200078e00d0 */
[----:B--2---:R-:W-:-:S13]  /*0780*/  ISETP.GT.AND P1, PT, R210, RZ, PT ;  /* 0x000000ffd200720c */ /* 0x004fda0003f24270 */
[----:B------:R-:W-:Y:S05]  /*0790*/  @P1 BRA `(.L_x_2522) ;  /* 0x000000b000001947 */ /* 0x000fea0003800000 */
[----:B------:R-:W-:Y:S02]  /*07a0*/  ISETP.NE.U32.AND P0, PT, RZ, c[0x0][0x218], PT ;  /* 0x00008600ff007a0c */ /* 0x000fe40003f05070 */
[----:B------:R-:W-:Y:S02]  /*07b0*/  MOV R208, RZ ;  /* 0x000000ff00d07202 */ /* 0x000fe40000000f00 */
[----:B------:R-:W-:Y:S02]  /*07c0*/  ISETP.NE.AND.EX P0, PT, RZ, c[0x0][0x21c], PT, P0 ;  /* 0x00008700ff007a0c */ /* 0x000fe40003f05300 */
[----:B------:R-:W-:-:S11]  /*07d0*/  MOV R207, RZ ;  /* 0x000000ff00cf7202 */ /* 0x000fd60000000f00 */
[----:B------:R-:W-:Y:S05]  /*07e0*/  @!P0 BRA `(.L_x_2523) ;  /* 0x00000fa000008947 */ /* 0x000fea0003800000 */
[----:B------:R0:W5:Y:S04]  /*07f0*/  LDG.E.128 R12, [R150.64] ;  /* 0x00000004960c7981 */ /* 0x000168000c1e1d00 */
[----:B------:R0:W5:Y:S04]  /*0800*/  LDG.E.128 R8, [R148.64] ;  /* 0x0000000494087981 */ /* 0x000168000c1e1d00 */
[----:B------:R0:W5:Y:S01]  /*0810*/  LDG.E.128 R4, [R2.64] ;  /* 0x0000000402047981 */ /* 0x000162000c1e1d00 */
[----:B------:R-:W-:Y:S01]  /*0820*/  HFMA2.MMA R208, -RZ, RZ, 0, 0 ;  /* 0x00000000ffd07435 */ /* 0x000fe200000001ff */
[----:B------:R-:W-:Y:S01]  /*0830*/  MOV R207, RZ ;  /* 0x000000ff00cf7202 */ /* 0x000fe20000000f00 */
[----:B------:R-:W-:Y:S05]  /*0840*/  BRA `(.L_x_2523) ;  /* 0x00000f4000007947 */ /* 0x000fea0003800000 */
.L_x_2522:
[----:B------:R-:W-:Y:S01]  /*0850*/  IADD3 R152, R210, -0x1, RZ ;  /* 0xffffffffd2987810 */ /* 0x000fe20007ffe0ff */
[----:B------:R-:W-:-:S04]  /*0860*/  IMAD.WIDE.U32 R180, R169, R208, c[0x0][0x188] ;  /* 0x00006200a9b47625 */ /* 0x000fc800078e00d0 */
[----:B------:R-:W-:Y:S02]  /*0870*/  IMAD R152, R152, c[0x0][0x168], RZ ;  /* 0x00005a0098987a24 */ /* 0x000fe400078e02ff */
[----:B------:R-:W-:Y:S01]  /*0880*/  IMAD.WIDE R184, R156, R209, c[0x0][0x1a0] ;  /* 0x000068009cb87625 */ /* 0x000fe200078e02d1 */
[----:B------:R-:W2:Y:S02]  /*0890*/  LDG.E.128 R180, [R180.64] ;  /* 0x00000004b4b47981 */ /* 0x000ea4000c1e1d00 */
[----:B------:R-:W-:Y:S01]  /*08a0*/  SHF.R.S32.HI R153, RZ, 0x1f, R152 ;  /* 0x0000001fff997819 */ /* 0x000fe20000011498 */
[----:B------:R-:W-:Y:S01]  /*08b0*/  IMAD.WIDE.U32 R160, R159, R208, c[0x0][0x188] ;  /* 0x000062009fa07625 */ /* 0x000fe200078e00d0 */
[----:B------:R-:W3:Y:S02]  /*08c0*/  LDG.E R171, [R184.64] ;  /* 0x00000004b8ab7981 */ /* 0x000ee4000c1e1900 */
[----:B------:R-:W-:Y:S01]  /*08d0*/  LEA.HI R152, R153, R152, RZ, 0x3 ;  /* 0x0000009899987211 */ /* 0x000fe200078f18ff */
[----:B------:R-:W-:-:S02]  /*08e0*/  IMAD.WIDE.U32 R172, R168, R208, c[0x0][0x188] ;  /* 0x00006200a8ac7625 */ /* 0x000fc400078e00d0 */
[----:B------:R-:W4:Y:S01]  /*08f0*/  LDG.E.128 R160, [R160.64] ;  /* 0x00000004a0a07981 */ /* 0x000f22000c1e1d00 */
[----:B------:R-:W-:-:S03]  /*0900*/  LEA.HI.SX32 R207, R152, R207, 0x1d ;  /* 0x000000cf98cf7211 */ /* 0x000fc600078feaff */
[----:B------:R-:W4:Y:S01]  /*0910*/  LDG.E.128 R172, [R172.64] ;  /* 0x00000004acac7981 */ /* 0x000f22000c1e1d00 */
[C---:B------:R-:W-:Y:S01]  /*0920*/  IADD3 R164, R207.reuse, 0x20, RZ ;  /* 0x00000020cfa47810 */ /* 0x040fe20007ffe0ff */
[----:B------:R-:W-:-:S04]  /*0930*/  IMAD.WIDE.U32 R176, R207, R208, c[0x0][0x208] ;  /* 0x00008200cfb07625 */ /* 0x000fc800078e00d0 */
        /* <DEDUP_REMOVED lines=13> */
[----:B---3--:R-:W-:Y:S02]  /*0a10*/  FSEL R229, R171, RZ, !P0 ;  /* 0x000000ffabe57208 */ /* 0x008fe40004000000 */
[----:B------:R-:W-:Y:S02]  /*0a20*/  PRMT R180, RZ, 0x7610, R180 ;  /* 0x00007610ffb47816 */ /* 0x000fe400000000b4 */
[----:B------:R-:W-:Y:S02]  /*0a30*/  PRMT R196, RZ, 0x5410, R182 ;  /* 0x00005410ffc47816 */ /* 0x000fe400000000b6 */
[--C-:B------:R-:W-:Y:S02]  /*0a40*/  PRMT R151, RZ, 0x5410, R181.reuse ;  /* 0x00005410ff977816 */ /* 0x100fe400000000b5 */
[----:B------:R-:W-:Y:S01]  /*0a50*/  PRMT R195, RZ, 0x7610, R181 ;  /* 0x00007610ffc37816 */ /* 0x000fe200000000b5 */
[----:B------:R-:W-:Y:S01]  /*0a60*/  FADD.FTZ R181, -R229, R150 ;  /* 0x00000096e5b57221 */ /* 0x000fe20000010100 */
[----:B------:R-:W-:-:S02]  /*0a70*/  PRMT R182, RZ, 0x7610, R182 ;  /* 0x00007610ffb67816 */ /* 0x000fc400000000b6 */
[--C-:B------:R-:W-:Y:S02]  /*0a80*/  PRMT R197, RZ, 0x5410, R183.reuse ;  /* 0x00005410ffc57816 */ /* 0x100fe400000000b7 */
[----:B------:R-:W-:Y:S02]  /*0a90*/  PRMT R198, RZ, 0x7610, R183 ;  /* 0x00007610ffc67816 */ /* 0x000fe400000000b7 */
[----:B----4-:R-:W-:Y:S02]  /*0aa0*/  PRMT R183, RZ, 0x5410, R176 ;  /* 0x00005410ffb77816 */ /* 0x010fe400000000b0 */
[----:B------:R-:W-:Y:S02]  /*0ab0*/  PRMT R187, RZ, 0x5410, R178 ;  /* 0x00005410ffbb7816 */ /* 0x000fe400000000b2 */
[--C-:B0-----:R-:W-:Y:S02]  /*0ac0*/  PRMT R149, RZ, 0x5410, R166.reuse ;  /* 0x00005410ff957816 */ /* 0x101fe400000000a6 */
[----:B------:R-:W-:-:S02]  /*0ad0*/  PRMT R148, RZ, 0x7610, R166 ;  /* 0x00007610ff947816 */ /* 0x000fc400000000a6 */
[----:B------:R-:W-:Y:S02]  /*0ae0*/  PRMT R188, RZ, 0x7610, R178 ;  /* 0x00007610ffbc7816 */ /* 0x000fe400000000b2 */
[--C-:B------:R-:W-:Y:S02]  /*0af0*/  PRMT R166, RZ, 0x5410, R161.reuse ;  /* 0x00005410ffa67816 */ /* 0x100fe400000000a1 */
[----:B------:R-:W-:Y:S01]  /*0b00*/  PRMT R203, RZ, 0x7610, R161 ;  /* 0x00007610ffcb7816 */ /* 0x000fe200000000a1 */
[C---:B------:R-:W-:Y:S01]  /*0b10*/  FADD.FTZ R161, -R229.reuse, R180 ;  /* 0x000000b4e5a17221 */ /* 0x040fe20000010100 */
[--C-:B------:R-:W-:Y:S01]  /*0b20*/  PRMT R189, RZ, 0x5410, R179.reuse ;  /* 0x00005410ffbd7816 */ /* 0x100fe200000000b3 */
[----:B-----5:R-:W-:Y:S01]  /*0b30*/  FMUL.FTZ R181, R158, R181 ;  /* 0x000000b59eb57220 */ /* 0x020fe20000410000 */
[----:B------:R-:W-:Y:S01]  /*0b40*/  PRMT R190, RZ, 0x7610, R179 ;  /* 0x00007610ffbe7816 */ /* 0x000fe200000000b3 */
[----:B------:R-:W-:Y:S01]  /*0b50*/  FADD.FTZ R179, -R229, R151 ;  /* 0x00000097e5b37221 */ /* 0x000fe20000010100 */
[----:B------:R-:W-:-:S02]  /*0b60*/  PRMT R178, RZ, 0x5410, R173 ;  /* 0x00005410ffb27816 */ /* 0x000fc400000000ad */
[----:B------:R-:W-:Y:S02]  /*0b70*/  PRMT R199, RZ, 0x7610, R173 ;  /* 0x00007610ffc77816 */ /* 0x000fe400000000ad */
[--C-:B------:R-:W-:Y:S02]  /*0b80*/  PRMT R205, RZ, 0x5410, R163.reuse ;  /* 0x00005410ffcd7816 */ /* 0x100fe400000000a3 */
[----:B------:R-:W-:Y:S01]  /*0b90*/  PRMT R206, RZ, 0x7610, R163 ;  /* 0x00007610ffce7816 */ /* 0x000fe200000000a3 */
[C---:B------:R-:W-:Y:S01]  /*0ba0*/  FADD.FTZ R163, -R229.reuse, R182 ;  /* 0x000000b6e5a37221 */ /* 0x040fe20000010100 */
[----:B------:R-:W-:Y:S01]  /*0bb0*/  PRMT R184, RZ, 0x7610, R176 ;  /* 0x00007610ffb87816 */ /* 0x000fe200000000b0 */
[C---:B------:R-:W-:Y:S01]  /*0bc0*/  FADD.FTZ R195, -R229.reuse, R195 ;  /* 0x000000c3e5c37221 */ /* 0x040fe20000010100 */
[--C-:B------:R-:W-:Y:S01]  /*0bd0*/  PRMT R185, RZ, 0x5410, R177.reuse ;  /* 0x00005410ffb97816 */ /* 0x100fe200000000b1 */
[----:B------:R-:W-:Y:S01]  /*0be0*/  FMUL.FTZ R182, R60, R183 ;  /* 0x000000b73cb67220 */ /* 0x000fe20000410000 */
[----:B------:R-:W-:Y:S01]  /*0bf0*/  PRMT R186, RZ, 0x7610, R177 ;  /* 0x00007610ffba7816 */ /* 0x000fe200000000b1 */
[----:B------:R-:W-:Y:S01]  /*0c00*/  FADD.FTZ R177, -R229, R196 ;  /* 0x000000c4e5b17221 */ /* 0x000fe20000010100 */
[--C-:B------:R-:W-:Y:S01]  /*0c10*/  PRMT R176, RZ, 0x5410, R172.reuse ;  /* 0x00005410ffb07816 */ /* 0x100fe200000000ac */
[----:B------:R-:W-:Y:S01]  /*0c20*/  FMUL.FTZ R180, R158, R161 ;  /* 0x000000a19eb47220 */ /* 0x000fe20000410000 */
[----:B------:R-:W-:-:S02]  /*0c30*/  PRMT R172, RZ, 0x7610, R172 ;  /* 0x00007610ffac7816 */ /* 0x000fc400000000ac */
        /* <DEDUP_REMOVED lines=9> */
[----:B------:R-:W-:Y:S01]  /*0cd0*/  FFMA.FTZ R64, R181, R183, R64 ;  /* 0x000000b7b5407223 */ /* 0x000fe20000010040 */
[----:B------:R-:W-:Y:S01]  /*0ce0*/  PRMT R194, RZ, 0x7610, R165 ;  /* 0x00007610ffc27816 */ /* 0x000fe200000000a5 */
[----:B------:R-:W-:Y:S01]  /*0cf0*/  FADD.FTZ R88, R88, R183 ;  /* 0x000000b758587221 */ /* 0x000fe20000010000 */
[--C-:B-1----:R-:W-:Y:S01]  /*0d00*/  PRMT R3, RZ, 0x5410, R167.reuse ;  /* 0x00005410ff037816 */ /* 0x102fe200000000a7 */
[----:B------:R-:W-:Y:S01]  /*0d10*/  FADD.FTZ R165, -R229, R198 ;  /* 0x000000c6e5a57221 */ /* 0x000fe20000010100 */
[----:B------:R-:W-:Y:S01]  /*0d20*/  PRMT R2, RZ, 0x7610, R167 ;  /* 0x00007610ff027816 */ /* 0x000fe200000000a7 */
[----:B------:R-:W-:-:S02]  /*0d30*/  FMUL.FTZ R178, R158, R195 ;  /* 0x000000c39eb27220 */ /* 0x000fc40000410000 */
[----:B------:R-:W-:Y:S02]  /*0d40*/  FMUL.FTZ R183, R61, R184 ;  /* 0x000000b83db77220 */ /* 0x000fe40000410000 */
[----:B------:R-:W-:Y:S02]  /*0d50*/  FADD.FTZ R196, RZ, R182 ;  /* 0x000000b6ffc47221 */ /* 0x000fe40000010000 */
[----:B------:R-:W-:Y:S02]  /*0d60*/  FADD.FTZ R173, -R229, R176 ;  /* 0x000000b0e5ad7221 */ /* 0x000fe40000010100 */
[----:B------:R-:W-:Y:S02]  /*0d70*/  FMUL.FTZ R177, R158, R177 ;  /* 0x000000b19eb17220 */ /* 0x000fe40000410000 */
[----:B------:R-:W-:Y:S02]  /*0d80*/  FFMA.FTZ R195, R181, R182, RZ ;  /* 0x000000b6b5c37223 */ /* 0x000fe400000100ff */
[----:B------:R-:W-:-:S02]  /*0d90*/  FADD.FTZ R167, -R229, R172 ;  /* 0x000000ace5a77221 */ /* 0x000fc40000010100 */
[----:B------:R-:W-:Y:S02]  /*0da0*/  FADD.FTZ R219, -R229, R166 ;  /* 0x000000a6e5db7221 */ /* 0x000fe40000010100 */
[----:B------:R-:W-:Y:S02]  /*0db0*/  FMUL.FTZ R176, R158, R163 ;  /* 0x000000a39eb07220 */ /* 0x000fe40000410000 */
[----:B------:R-:W-:Y:S02]  /*0dc0*/  FFMA.FTZ R65, R180, R184, R65 ;  /* 0x000000b8b4417223 */ /* 0x000fe40000010041 */
[----:B------:R-:W-:Y:S01]  /*0dd0*/  FADD.FTZ R89, R89, R184 ;  /* 0x000000b859597221 */ /* 0x000fe20000010000 */
[----:B------:R-:W-:Y:S01]  /*0de0*/  PRMT R191, RZ, 0x5410, R164 ;  /* 0x00005410ffbf7816 */ /* 0x000fe200000000a4 */
[----:B------:R-:W-:Y:S02]  /*0df0*/  FADD.FTZ R209, -R229, R174 ;  /* 0x000000aee5d17221 */ /* 0x000fe40000010100 */
[----:B------:R-:W-:-:S02]  /*0e00*/  FMUL.FTZ R175, R158, R175 ;  /* 0x000000af9eaf7220 */ /* 0x000fc40000410000 */
[----:B------:R-:W-:Y:S02]  /*0e10*/  FMUL.FTZ R166, R158, R199 ;  /* 0x000000c79ea67220 */ /* 0x000fe40000410000 */
[-C--:B------:R-:W-:Y:S02]  /*0e20*/  FFMA.FTZ R66, R179, R185.reuse, R66 ;  /* 0x000000b9b3427223 */ /* 0x080fe40000010042 */
[----:B------:R-:W-:Y:S02]  /*0e30*/  FADD.FTZ R90, R90, R185 ;  /* 0x000000b95a5a7221 */ /* 0x000fe40000010000 */
[----:B------:R-:W-:Y:S01]  /*0e40*/  FMUL.FTZ R184, R62, R185 ;  /* 0x000000b93eb87220 */ /* 0x000fe20000410000 */
[----:B------:R-:W-:Y:S01]  /*0e50*/  PRMT R192, RZ, 0x7610, R164 ;  /* 0x00007610ffc07816 */ /* 0x000fe200000000a4 */
        /* <DEDUP_REMOVED lines=10> */
[----:B------:R-:W-:Y:S02]  /*0f00*/  FMUL.FTZ R172, R158, R167 ;  /* 0x000000a79eac7220 */ /* 0x000fe40000410000 */
[-C--:B------:R-:W-:Y:S02]  /*0f10*/  FFMA.FTZ R69, R176, R188.reuse, R69 ;  /* 0x000000bcb0457223 */ /* 0x080fe40000010045 */
[----:B------:R-:W-:Y:S02]  /*0f20*/  FADD.FTZ R93, R93, R188 ;  /* 0x000000bc5d5d7221 */ /* 0x000fe40000010000 */
[----:B------:R-:W-:-:S02]  /*0f30*/  FMUL.FTZ R187, R57, R188 ;  /* 0x000000bc39bb7220 */ /* 0x000fc40000410000 */
[----:B------:R-:W-:Y:S02]  /*0f40*/  FMUL.FTZ R171, R158, R171 ;  /* 0x000000ab9eab7220 */ /* 0x000fe40000410000 */
[-C--:B------:R-:W-:Y:S02]  /*0f50*/  FFMA.FTZ R70, R175, R189.reuse, R70 ;  /* 0x000000bdaf467223 */ /* 0x080fe40000010046 */
[----:B------:R-:W-:Y:S02]  /*0f60*/  FADD.FTZ R94, R94, R189 ;  /* 0x000000bd5e5e7221 */ /* 0x000fe40000010000 */
        /* <DEDUP_REMOVED lines=9> */
[-C--:B------:R-:W-:Y:S02]  /*1000*/  FFMA.FTZ R73, R172, R192.reuse, R73 ;  /* 0x000000c0ac497223 */ /* 0x080fe40000010049 */
[----:B------:R-:W-:Y:S02]  /*1010*/  FADD.FTZ R97, R97, R192 ;  /* 0x000000c061617221 */ /* 0x000fe40000010000 */
[----:B------:R-:W-:Y:S02]  /*1020*/  FMUL.FTZ R191, R53, R192 ;  /* 0x000000c035bf7220 */ /* 0x000fe40000410000 */
        /* <DEDUP_REMOVED lines=10> */
[----:B------:R-:W-:Y:S02]  /*10d0*/  FFMA.FTZ R195, R176, R187, R195 ;  /* 0x000000bbb0c37223 */ /* 0x000fe400000100c3 */
[----:B------:R-:W-:Y:S02]  /*10e0*/  FMUL.FTZ R167, R158, R207 ;  /* 0x000000cf9ea77220 */ /* 0x000fe40000410000 */
[----:B------:R-:W-:Y:S02]  /*10f0*/  FADD.FTZ R196, R199, R188 ;  /* 0x000000bcc7c47221 */ /* 0x000fe40000010000 */
[----:B------:R-:W-:Y:S02]  /*1100*/  FFMA.FTZ R195, R175, R188, R195 ;  /* 0x000000bcafc37223 */ /* 0x000fe400000100c3 */
[----:B------:R-:W-:Y:S02]  /*1110*/  FADD.FTZ R215, -R229, R164 ;  /* 0x000000a4e5d77221 */ /* 0x000fe40000010100 */
[----:B------:R-:W-:-:S02]  /*1120*/  FFMA.FTZ R75, R166, R194, R75 ;  /* 0x000000c2a64b7223 */ /* 0x000fc4000001004b */
[----:B------:R-:W-:Y:S02]  /*1130*/  FADD.FTZ R99, R99, R194 ;  /* 0x000000c263637221 */ /* 0x000fe40000010000 */
[----:B------:R-:W-:Y:S02]  /*1140*/  FMUL.FTZ R193, R55, R194 ;  /* 0x000000c237c17220 */ /* 0x000fe40000410000 */
[----:B------:R-:W-:Y:S02]  /*1150*/  FADD.FTZ R211, -R229, R201 ;  /* 0x000000c9e5d37221 */ /* 0x000fe40000010100 */
[----:B------:R-:W-:Y:S02]  /*1160*/  FMUL.FTZ R164, R158, R209 ;  /* 0x000000d19ea47220 */ /* 0x000fe40000410000 */
[----:B------:R-:W-:Y:S02]  /*1170*/  FFMA.FTZ R76, R167, R149, R76 ;  /* 0x00000095a74c7223 */ /* 0x000fe4000001004c */
[----:B------:R-:W-:-:S02]  /*1180*/  FADD.FTZ R100, R100, R149 ;  /* 0x0000009564647221 */ /* 0x000fc40000010000 */
[----:B------:R-:W-:Y:S02]  /*1190*/  FMUL.FTZ R194, R48, R149 ;  /* 0x0000009530c27220 */ /* 0x000fe40000410000 */
[----:B------:R-:W-:Y:S02]  /*11a0*/  FADD.FTZ R149, R196, R189 ;  /* 0x000000bdc4957221 */ /* 0x000fe40000010000 */
[----:B------:R-:W-:Y:S02]  /*11b0*/  FFMA.FTZ R196, R174, R189, R195 ;  /* 0x000000bdaec47223 */ /* 0x000fe400000100c3 */
[----:B------:R-:W-:Y:S02]  /*11c0*/  FMUL.FTZ R165, R158, R211 ;  /* 0x000000d39ea57220 */ /* 0x000fe40000410000 */
[----:B------:R-:W-:Y:S02]  /*11d0*/  FFMA.FTZ R77, R164, R148, R77 ;  /* 0x00000094a44d7223 */ /* 0x000fe4000001004d */
[----:B------:R-:W-:-:S02]  /*11e0*/  FADD.FTZ R101, R101, R148 ;  /* 0x0000009465657221 */ /* 0x000fc40000010000 */
[----:B------:R-:W-:Y:S02]  /*11f0*/  FMUL.FTZ R195, R49, R148 ;  /* 0x0000009431c37220 */ /* 0x000fe40000410000 */
[----:B------:R-:W-:Y:S02]  /*1200*/  FADD.FTZ R148, R149, R190 ;  /* 0x000000be95947221 */ /* 0x000fe40000010000 */
[----:B------:R-:W-:Y:S01]  /*1210*/  FFMA.FTZ R149, R173, R190, R196 ;  /* 0x000000bead957223 */ /* 0x000fe200000100c4 */
[----:B------:R-:W-:Y:S01]  /*1220*/  PRMT R204, RZ, 0x5410, R162 ;  /* 0x00005410ffcc7816 */ /* 0x000fe200000000a2 */
[-C--:B------:R-:W-:Y:S02]  /*1230*/  FFMA.FTZ R78, R165, R3.reuse, R78 ;  /* 0x00000003a54e7223 */ /* 0x080fe4000001004e */
[----:B------:R-:W-:Y:S02]  /*1240*/  FADD.FTZ R102, R102, R3 ;  /* 0x0000000366667221 */ /* 0x000fe40000010000 */
[----:B------:R-:W-:Y:S01]  /*1250*/  FMUL.FTZ R196, R50, R3 ;  /* 0x0000000332c47220 */ /* 0x000fe20000410000 */
[----:B------:R-:W-:Y:S01]  /*1260*/  PRMT R162, RZ, 0x7610, R162 ;  /* 0x00007610ffa27816 */ /* 0x000fe200000000a2 */
[----:B------:R-:W-:-:S02]  /*1270*/  FADD.FTZ R3, R148, R191 ;  /* 0x000000bf94037221 */ /* 0x000fc40000010000 */
[----:B------:R-:W-:Y:S02]  /*1280*/  FFMA.FTZ R149, R172, R191, R149 ;  /* 0x000000bfac957223 */ /* 0x000fe40000010095 */
[----:B------:R-:W-:Y:S02]  /*1290*/  FADD.FTZ R213, -R229, R202 ;  /* 0x000000cae5d57221 */ /* 0x000fe40000010100 */
[----:B------:R-:W-:Y:S02]  /*12a0*/  FADD.FTZ R148, R3, R192 ;  /* 0x000000c003947221 */ /* 0x000fe40000010000 */
[----:B------:R-:W-:Y:S02]  /*12b0*/  FFMA.FTZ R149, R171, R192, R149 ;  /* 0x000000c0ab957223 */ /* 0x000fe40000010095 */
[----:B------:R-:W-:Y:S02]  /*12c0*/  FADD.FTZ R225, -R229, R162 ;  /* 0x000000a2e5e17221 */ /* 0x000fe40000010100 */
        /* <DEDUP_REMOVED lines=8> */
[----:B------:R-:W-:Y:S02]  /*1350*/  FADD.FTZ R3, R2, R195 ;  /* 0x000000c302037221 */ /* 0x000fe40000010000 */
[----:B------:R-:W-:Y:S01]  /*1360*/  FFMA.FTZ R149, R164, R195, R149 ;  /* 0x000000c3a4957223 */ /* 0x000fe20000010095 */
[----:B------:R-:W-:Y:S01]  /*1370*/  PRMT R160, RZ, 0x7610, R160 ;  /* 0x00007610ffa07816 */ /* 0x000fe200000000a0 */
[----:B------:R-:W-:Y:S01]  /*1380*/  FADD.FTZ R227, -R229, R205 ;  /* 0x000000cde5e37221 */ /* 0x000fe20000010100 */
[----:B------:R-:W-:Y:S01]  /*1390*/  PRMT R205, RZ, 0x5410, R152 ;  /* 0x00005410ffcd7816 */ /* 0x000fe20000000098 */
[----:B------:R-:W-:Y:S02]  /*13a0*/  FADD.FTZ R2, R3, R196 ;  /* 0x000000c403027221 */ /* 0x000fe40000010000 */
[----:B------:R-:W-:Y:S01]  /*13b0*/  FFMA.FTZ R149, R165, R196, R149 ;  /* 0x000000c4a5957223 */ /* 0x000fe20000010095 */
[----:B------:R-:W-:Y:S01]  /*13c0*/  PRMT R202, RZ, 0x7610, R152 ;  /* 0x00007610ffca7816 */ /* 0x000fe20000000098 */
[----:B------:R-:W-:-:S02]  /*13d0*/  FADD.FTZ R223, -R229, R204 ;  /* 0x000000cce5df7221 */ /* 0x000fc40000010100 */
[C---:B------:R-:W-:Y:S02]  /*13e0*/  FADD.FTZ R217, -R229.reuse, R160 ;  /* 0x000000a0e5d97221 */ /* 0x040fe40000010100 */
[----:B------:R-:W-:Y:S02]  /*13f0*/  FMUL.FTZ R163, R158, R215 ;  /* 0x000000d79ea37220 */ /* 0x000fe40000410000 */
[----:B------:R-:W-:Y:S02]  /*1400*/  FMUL.FTZ R204, R44, R205 ;  /* 0x000000cd2ccc7220 */ /* 0x000fe40000410000 */
[----:B------:R-:W-:Y:S02]  /*1410*/  FADD.FTZ R3, R2, R199 ;  /* 0x000000c702037221 */ /* 0x000fe40000010000 */
[----:B------:R-:W-:Y:S02]  /*1420*/  FFMA.FTZ R149, R162, R199, R149 ;  /* 0x000000c7a2957223 */ /* 0x000fe40000010095 */
[----:B------:R-:W-:Y:S01]  /*1430*/  FADD.FTZ R221, -R229, R203 ;  /* 0x000000cbe5dd7221 */ /* 0x000fe20000010100 */
[----:B------:R-:W-:Y:S01]  /*1440*/  PRMT R203, RZ, 0x5410, R153 ;  /* 0x00005410ffcb7816 */ /* 0x000fe20000000099 */
[----:B------:R-:W-:-:S02]  /*1450*/  FMUL.FTZ R160, R158, R217 ;  /* 0x000000d99ea07220 */ /* 0x000fc40000410000 */
[----:B------:R-:W-:Y:S02]  /*1460*/  FFMA.FTZ R80, R163, R205, R80 ;  /* 0x000000cda3507223 */ /* 0x000fe40000010050 */
[----:B------:R-:W-:Y:S02]  /*1470*/  FADD.FTZ R104, R104, R205 ;  /* 0x000000cd68687221 */ /* 0x000fe40000010000 */
[----:B------:R-:W-:Y:S02]  /*1480*/  FADD.FTZ R2, R3, R204 ;  /* 0x000000cc03027221 */ /* 0x000fe40000010000 */
[----:B------:R-:W-:Y:S02]  /*1490*/  FMUL.FTZ R205, R45, R202 ;  /* 0x000000ca2dcd7220 */ /* 0x000fe40000410000 */
[----:B------:R-:W-:Y:S01]  /*14a0*/  FFMA.FTZ R3, R163, R204, R149 ;  /* 0x000000cca3037223 */ /* 0x000fe20000010095 */
[----:B------:R-:W-:Y:S01]  /*14b0*/  PRMT R200, RZ, 0x7610, R153 ;  /* 0x00007610ffc87816 */ /* 0x000fe20000000099 */
[----:B------:R-:W-:-:S02]  /*14c0*/  FMUL.FTZ R161, R158, R219 ;  /* 0x000000db9ea17220 */ /* 0x000fc40000410000 */
[----:B------:R-:W-:Y:S02]  /*14d0*/  FFMA.FTZ R81, R160, R202, R81 ;  /* 0x000000caa0517223 */ /* 0x000fe40000010051 */
[----:B------:R-:W-:Y:S02]  /*14e0*/  FADD.FTZ R105, R105, R202 ;  /* 0x000000ca69697221 */ /* 0x000fe40000010000 */
[----:B------:R-:W-:Y:S02]  /*14f0*/  FMUL.FTZ R202, R46, R203 ;  /* 0x000000cb2eca7220 */ /* 0x000fe40000410000 */
[----:B------:R-:W-:Y:S02]  /*1500*/  FADD.FTZ R149, R2, R205 ;  /* 0x000000cd02957221 */ /* 0x000fe40000010000 */
[----:B------:R-:W-:Y:S01]  /*1510*/  FFMA.FTZ R3, R160, R205, R3 ;  /* 0x000000cda0037223 */ /* 0x000fe20000010003 */
[----:B------:R-:W-:Y:S01]  /*1520*/  PRMT R201, RZ, 0x5410, R154 ;  /* 0x00005410ffc97816 */ /* 0x000fe2000000009a */
[----:B------:R-:W-:Y:S01]  /*1530*/  FFMA.FTZ R82, R161, R203, R82 ;  /* 0x000000cba1527223 */ /* 0x000fe20000010052 */
[----:B------:R-:W-:Y:S01]  /*1540*/  PRMT R198, RZ, 0x7610, R154 ;  /* 0x00007610ffc67816 */ /* 0x000fe2000000009a */
[----:B------:R-:W-:-:S02]  /*1550*/  FMUL.FTZ R154, R158, R221 ;  /* 0x000000dd9e9a7220 */ /* 0x000fc40000410000 */
        /* <DEDUP_REMOVED lines=21> */
[----:B------:R-:W-:Y:S02]  /*16b0*/  FADD.FTZ R151, -R229, R206 ;  /* 0x000000cee5977221 */ /* 0x000fe40000010100 */
[----:B------:R-:W-:Y:S02]  /*16c0*/  FMUL.FTZ R198, R42, R197 ;  /* 0x000000c52ac67220 */ /* 0x000fe40000410000 */
[----:B------:R-:W-:Y:S02]  /*16d0*/  FADD.FTZ R149, R2, R201 ;  /* 0x000000c902957221 */ /* 0x000fe40000010000 */
[----:B------:R-:W-:Y:S02]  /*16e0*/  FFMA.FTZ R3, R152, R201, R3 ;  /* 0x000000c998037223 */ /* 0x000fe40000010003 */
[----:B------:R-:W-:-:S02]  /*16f0*/  FFMA.FTZ R86, R153, R197, R86 ;  /* 0x000000c599567223 */ /* 0x000fc40000010056 */
[----:B------:R-:W-:Y:S02]  /*1700*/  FADD.FTZ R110, R110, R197 ;  /* 0x000000c56e6e7221 */ /* 0x000fe40000010000 */
[----:B------:R-:W-:Y:S02]  /*1710*/  FMUL.FTZ R206, R158, R151 ;  /* 0x000000979ece7220 */ /* 0x000fe40000410000 */
[----:B------:R-:W-:Y:S02]  /*1720*/  FMUL.FTZ R197, R43, R150 ;  /* 0x000000962bc57220 */ /* 0x000fe40000410000 */
[----:B------:R-:W-:Y:S02]  /*1730*/  FADD.FTZ R2, R149, R198 ;  /* 0x000000c695027221 */ /* 0x000fe40000010000 */
[----:B------:R-:W-:Y:S02]  /*1740*/  FFMA.FTZ R3, R153, R198, R3 ;  /* 0x000000c699037223 */ /* 0x000fe40000010003 */
[----:B------:R-:W-:-:S02]  /*1750*/  FFMA.FTZ R87, R206, R150, R87 ;  /* 0x00000096ce577223 */ /* 0x000fc40000010057 */
[----:B------:R-:W-:Y:S02]  /*1760*/  FADD.FTZ R111, R111, R150 ;  /* 0x000000966f6f7221 */ /* 0x000fe40000010000 */
[----:B------:R-:W-:Y:S02]  /*1770*/  FADD.FTZ R207, R2, R197 ;  /* 0x000000c502cf7221 */ /* 0x000fe40000010000 */
[----:B------:R-:W-:Y:S02]  /*1780*/  FFMA.FTZ R208, R206, R197, R3 ;  /* 0x000000c5ced07223 */ /* 0x000fe40000010003 */
.L_x_2523:
[----:B------:R-:W-:Y:S05]  /*1790*/  BSYNC B1 ;  /* 0x0000000000017941 */ /* 0x000fea0003800000 */
.L_x_2521:
[----:B------:R-:W-:Y:S05]  /*17a0*/  BRA.DIV ~URZ, `(.L_x_2524) ;  /* 0x000032e27f007947 */ /* 0x000fea000b800000 */
[----:B0-----:R0:W1:Y:S02]  /*17b0*/  SHFL.BFLY PT, R148, R207, 0x1, 0x1f ;  /* 0x0c201f00cf947f89 */ /* 0x00106400000e0000 */
.L_x_2603:
        /* <DEDUP_REMOVED lines=14> */
[----:B01----:R-:W-:-:S05]  /*18a0*/  FADD.FTZ R207, R149, R150 ;  /* 0x0000009695cf7221 */ /* 0x003fca0000010000 */
[----:B------:R0:W1:Y:S01]  /*18b0*/  SHFL.BFLY PT, R210, R207, 0x10, 0x1f ;  /* 0x0e001f00cfd27f89 */ /* 0x00006200000e0000 */
[----:B--2---:R-:W-:-:S05]  /*18c0*/  FADD.FTZ R208, R151, R208 ;  /* 0x000000d097d07221 */ /* 0x004fca0000010000 */
[----:B------:R0:W2:Y:S02]  /*18d0*/  SHFL.BFLY PT, R209, R208, 0x10, 0x1f ;  /* 0x0e001f00d0d17f89 */ /* 0x0000a400000e0000 */
.L_x_2604:
[----:B-----5:R-:W-:Y:S01]  /*18e0*/  ISETP.GE.AND P2, PT, R170, 0x1, PT ;  /* 0x00000001aa00780c */ /* 0x020fe20003f46270 */
[----:B------:R-:W-:-:S12]  /*18f0*/  HFMA2.MMA R150, -RZ, RZ, 0, 0 ;  /* 0x00000000ff967435 */ /* 0x000fd800000001ff */
[----:B------:R-:W-:Y:S02]  /*1900*/  @P2 IADD3 R170, R170, -0x1, RZ ;  /* 0xffffffffaaaa2810 */ /* 0x000fe40007ffe0ff */
[----:B------:R-:W-:Y:S02]  /*1910*/  @P2 LOP3.LUT R2, R0, 0x1f, RZ, 0xc0, !PT ;  /* 0x0000001f00022812 */ /* 0x000fe400078ec0ff */
[----:B------:R-:W-:Y:S01]  /*1920*/  @P2 MOV R149, 0x10 ;  /* 0x0000001000952802 */ /* 0x000fe20000000f00 */
[----:B------:R-:W-:-:S05]  /*1930*/  @P2 IMAD R170, R170, c[0x0][0x168], RZ ;  /* 0x00005a00aaaa2a24 */ /* 0x000fca00078e02ff */
[----:B------:R-:W-:-:S04]  /*1940*/  @P2 SHF.R.S32.HI R3, RZ, 0x1f, R170 ;  /* 0x0000001fff032819 */ /* 0x000fc800000114aa */
[----:B------:R-:W-:-:S04]  /*1950*/  @P2 LEA.HI R3, R3, R170, RZ, 0x3 ;  /* 0x000000aa03032211 */ /* 0x000fc800078f18ff */
[----:B------:R-:W-:-:S05]  /*1960*/  @P2 LEA.HI.SX32 R150, R3, R2, 0x1d ;  /* 0x0000000203962211 */ /* 0x000fca00078feaff */
[----:B------:R-:W-:-:S05]  /*1970*/  @P2 IMAD.WIDE.U32 R2, R150, R149, c[0x0][0x170] ;  /* 0x00005c0096022625 */ /* 0x000fca00078e0095 */
[----:B------:R3:W5:Y:S01]  /*1980*/  @P2 LDG.E.128 R136, [R2.64] ;  /* 0x0000000402882981 */ /* 0x000762000c1e1d00 */
[----:B-1----:R-:W-:Y:S01]  /*1990*/  FADD.FTZ R151, R210, R207 ;  /* 0x000000cfd2977221 */ /* 0x002fe20000010000 */
[----:B------:R-:W-:Y:S01]  /*19a0*/  BSSY B1, `(.L_x_2526) ;  /* 0x0000018000017945 */ /* 0x000fe20003800000 */
[----:B--2---:R-:W-:Y:S02]  /*19b0*/  FADD.FTZ R170, R209, R208 ;  /* 0x000000d0d1aa7221 */ /* 0x004fe40000010000 */
        /* <DEDUP_REMOVED lines=11> */
.L_x_2527:
        /* <DEDUP_REMOVED lines=11> */
.L_x_2528:
[----:B------:R-:W-:Y:S05]  /*1b20*/  BSYNC B1 ;  /* 0x0000000000017941 */ /* 0x000fea0003800000 */
.L_x_2526:
        /* <DEDUP_REMOVED lines=16> */
.L_x_2530:
[----:B------:R-:W-:-:S04]  /*1c30*/  ISETP.NE.AND P4, PT, R157, RZ, PT ;  /* 0x000000ff9d00720c */ /* 0x000fc80003f85270 */
[----:B------:R-:W-:-:S05]  /*1c40*/  FSEL R3, R151, RZ, !P4 ;  /* 0x000000ff97037208 */ /* 0x000fca0006000000 */
[----:B------:R-:W-:-:S04]  /*1c50*/  FFMA.FTZ R2, R180, R170, R3 ;  /* 0x000000aab4027223 */ /* 0x000fc80000010003 */
[----:B------:R-:W-:Y:S01]  /*1c60*/  FADD.FTZ R3, R183, -R2 ;  /* 0x80000002b7037221 */ /* 0x000fe20000010000 */
[----:B------:R-:W-:-:S03]  /*1c70*/  @P3 PRMT R2, RZ, 0x7610, R12 ;  /* 0x00007610ff023816 */ /* 0x000fc6000000000c */
[----:B------:R-:W-:-:S04]  /*1c80*/  FMUL.FTZ R3, R158, R3 ;  /* 0x000000039e037220 */ /* 0x000fc80000410000 */
[----:B------:R-:W-:Y:S02]  /*1c90*/  @P3 FADD.FTZ R3, R3, R2 ;  /* 0x0000000203033221 */ /* 0x000fe40000010000 */
.L_x_2531:
[----:B------:R-:W-:Y:S05]  /*1ca0*/  BSYNC B1 ;  /* 0x0000000000017941 */ /* 0x000fea0003800000 */
.L_x_2529:
        /* <DEDUP_REMOVED lines=14> */
.L_x_2533:
[----:B------:R-:W-:Y:S02]  /*1d90*/  ISETP.NE.AND P4, PT, R157, RZ, PT ;  /* 0x000000ff9d00720c */ /* 0x000fe40003f85270 */
[----:B------:R-:W-:Y:S02]  /*1da0*/  @P3 PRMT R2, RZ, 0x5410, R13 ;  /* 0x00005410ff023816 */ /* 0x000fe4000000000d */
[----:B------:R-:W-:-:S05]  /*1db0*/  FSEL R3, R151, RZ, !P4 ;  /* 0x000000ff97037208 */ /* 0x000fca0006000000 */
[----:B------:R-:W-:-:S04]  /*1dc0*/  FFMA.FTZ R3, R179, R170, R3 ;  /* 0x000000aab3037223 */ /* 0x000fc80000010003 */
[----:B------:R-:W-:-:S04]  /*1dd0*/  FADD.FTZ R3, R184, -R3 ;  /* 0x80000003b8037221 */ /* 0x000fc80000010000 */
[----:B------:R-:W-:-:S04]  /*1de0*/  FMUL.FTZ R3, R158, R3 ;  /* 0x000000039e037220 */ /* 0x000fc80000410000 */
[----:B------:R-:W-:Y:S02]  /*1df0*/  @P3 FADD.FTZ R3, R3, R2 ;  /* 0x0000000203033221 */ /* 0x000fe40000010000 */
.L_x_2534:
[----:B------:R-:W-:Y:S05]  /*1e00*/  BSYNC B1 ;  /* 0x0000000000017941 */ /* 0x000fea0003800000 */
.L_x_2532:
        /* <DEDUP_REMOVED lines=14> */
.L_x_2536:
[----:B------:R-:W-:-:S04]  /*1ef0*/  ISETP.NE.AND P4, PT, R157, RZ, PT ;  /* 0x000000ff9d00720c */ /* 0x000fc80003f85270 */
[----:B------:R-:W-:-:S05]  /*1f00*/  FSEL R3, R151, RZ, !P4 ;  /* 0x000000ff97037208 */ /* 0x000fca0006000000 */
[----:B------:R-:W-:-:S04]  /*1f10*/  FFMA.FTZ R2, R178, R170, R3 ;  /* 0x000000aab2027223 */ /* 0x000fc80000010003 */
[----:B------:R-:W-:Y:S01]  /*1f20*/  FADD.FTZ R3, R185, -R2 ;  /* 0x80000002b9037221 */ /* 0x000fe20000010000 */
[----:B------:R-:W-:-:S03]  /*1f30*/  @P3 PRMT R2, RZ, 0x7610, R13 ;  /* 0x00007610ff023816 */ /* 0x000fc6000000000d */
[----:B------:R-:W-:-:S04]  /*1f40*/  FMUL.FTZ R3, R158, R3 ;  /* 0x000000039e037220 */ /* 0x000fc80000410000 */
[----:B------:R-:W-:Y:S02]  /*1f50*/  @P3 FADD.FTZ R3, R3, R2 ;  /* 0x0000000203033221 */ /* 0x000fe40000010000 */
.L_x_2537:
[----:B------:R-:W-:Y:S05]  /*1f60*/  BSYNC B1 ;  /* 0x0000000000017941 */ /* 0x000fea0003800000 */
.L_x_2535:
        /* <DEDUP_REMOVED lines=14> */
.L_x_2539:
[----:B------:R-:W-:Y:S02]  /*2050*/  ISETP.NE.AND P4, PT, R157, RZ, PT ;  /* 0x000000ff9d00720c */ /* 0x000fe40003f85270 */
[----:B------:R-:W-:Y:S02]  /*2060*/  @P3 PRMT R2, RZ, 0x5410, R14 ;  /* 0x00005410ff023816 */ /* 0x000fe4000000000e */
[----:B------:R-:W-:-:S05]  /*2070*/  FSEL R3, R151, RZ, !P4 ;  /* 0x000000ff97037208 */ /* 0x000fca0006000000 */
[----:B------:R-:W-:-:S04]  /*2080*/  FFMA.FTZ R3, R177, R170, R3 ;  /* 0x000000aab1037223 */ /* 0x000fc80000010003 */
[----:B------:R-:W-:-:S04]  /*2090*/  FADD.FTZ R3, R186, -R3 ;  /* 0x80000003ba037221 */ /* 0x000fc80000010000 */
[----:B------:R-:W-:-:S04]  /*20a0*/  FMUL.FTZ R3, R158, R3 ;  /* 0x000000039e037220 */ /* 0x000fc80000410000 */
[----:B------:R-:W-:Y:S02]  /*20b0*/  @P3 FADD.FTZ R3, R3, R2 ;  /* 0x0000000203033221 */ /* 0x000fe40000010000 */
.L_x_2540:
[----:B------:R-:W-:Y:S05]  /*20c0*/  BSYNC B1 ;  /* 0x0000000000017941 */ /* 0x000fea0003800000 */
.L_x_2538:
        /* <DEDUP_REMOVED lines=14> */
.L_x_2542:
[----:B------:R-:W-:-:S04]  /*21b0*/  ISETP.NE.AND P4, PT, R157, RZ, PT ;  /* 0x000000ff9d00720c */ /* 0x000fc80003f85270 */
[----:B------:R-:W-:-:S05]  /*21c0*/  FSEL R3, R151, RZ, !P4 ;  /* 0x000000ff97037208 */ /* 0x000fca0006000000 */
[----:B------:R-:W-:-:S04]  /*21d0*/  FFMA.FTZ R2, R176, R170, R3 ;  /* 0x000000aab0027223 */ /* 0x000fc80000010003 */
[----:B------:R-:W-:Y:S01]  /*21e0*/  FADD.FTZ R3, R187, -R2 ;  /* 0x80000002bb037221 */ /* 0x000fe20000010000 */
[----:B------:R-:W-:-:S03]  /*21f0*/  @P3 PRMT R2, RZ, 0x7610, R14 ;  /* 0x00007610ff023816 */ /* 0x000fc6000000000e */
[----:B------:R-:W-:-:S04]  /*2200*/  FMUL.FTZ R3, R158, R3 ;  /* 0x000000039e037220 */ /* 0x000fc80000410000 */
[----:B------:R-:W-:Y:S02]  /*2210*/  @P3 FADD.FTZ R3, R3, R2 ;  /* 0x0000000203033221 */ /* 0x000fe40000010000 */
.L_x_2543:
[----:B------:R-:W-:Y:S05]  /*2220*/  BSYNC B1 ;  /* 0x0000000000017941 */ /* 0x000fea0003800000 */
.L_x_2541:
        /* <DEDUP_REMOVED lines=14> */
.L_x_2545:
[----:B------:R-:W-:Y:S02]  /*2310*/  ISETP.NE.AND P4, PT, R157, RZ, PT ;  /* 0x000000ff9d00720c */ /* 0x000fe40003f85270 */
[----:B------:R-:W-:Y:S02]  /*2320*/  @P3 PRMT R2, RZ, 0x5410, R15 ;  /* 0x00005410ff023816 */ /* 0x000fe4000000000f */
[----:B------:R-:W-:-:S05]  /*2330*/  FSEL R3, R151, RZ, !P4 ;  /* 0x000000ff97037208 */ /* 0x000fca0006000000 */
[----:B------:R-:W-:-:S04]  /*2340*/  FFMA.FTZ R3, R175, R170, R3 ;  /* 0x000000aaaf037223 */ /* 0x000fc80000010003 */
[----:B------:R-:W-:-:S04]  /*2350*/  FADD.FTZ R3, R188, -R3 ;  /* 0x80000003bc037221 */ /* 0x000fc80000010000 */
[----:B------:R-:W-:-:S04]  /*2360*/  FMUL.FTZ R3, R158, R3 ;  /* 0x000000039e037220 */ /* 0x000fc80000410000 */
[----:B------:R-:W-:Y:S02]  /*2370*/  @P3 FADD.FTZ R3, R3, R2 ;  /* 0x0000000203033221 */ /* 0x000fe40000010000 */
.L_x_2546:
[----:B------:R-:W-:Y:S05]  /*2380*/  BSYNC B1 ;  /* 0x0000000000017941 */ /* 0x000fea0003800000 */
.L_x_2544:
        /* <DEDUP_REMOVED lines=14> */
.L_x_2548:
[----:B------:R-:W-:-:S04]  /*2470*/  ISETP.NE.AND P4, PT, R157, RZ, PT ;  /* 0x000000ff9d00720c */ /* 0x000fc80003f85270 */
[----:B------:R-:W-:-:S05]  /*2480*/  FSEL R3, R151, RZ, !P4 ;  /* 0x000000ff97037208 */ /* 0x000fca0006000000 */
[----:B------:R-:W-:-:S04]  /*2490*/  FFMA.FTZ R2, R174, R170, R3 ;  /* 0x000000aaae027223 */ /* 0x000fc80000010003 */
[----:B------:R-:W-:Y:S01]  /*24a0*/  FADD.FTZ R3, R189, -R2 ;  /* 0x80000002bd037221 */ /* 0x000fe20000010000 */
[----:B------:R-:W-:-:S03]  /*24b0*/  @P3 PRMT R2, RZ, 0x7610, R15 ;  /* 0x00007610ff023816 */ /* 0x000fc6000000000f */
[----:B------:R-:W-:-:S04]  /*24c0*/  FMUL.FTZ R3, R158, R3 ;  /* 0x000000039e037220 */ /* 0x000fc80000410000 */
[----:B------:R-:W-:Y:S02]  /*24d0*/  @P3 FADD.FTZ R3, R3, R2 ;  /* 0x0000000203033221 */ /* 0x000fe40000010000 */
.L_x_2549:
[----:B------:R-:W-:Y:S05]  /*24e0*/  BSYNC B1 ;  /* 0x0000000000017941 */ /* 0x000fea0003800000 */
.L_x_2547:
[----:B0-----:R-:W-:Y:S01]  /*24f0*/  @P2 FMUL.FTZ R208, R3, c[0x0][0x1ec] ;  /* 0x00007b0003d02a20 */ /* 0x001fe20000410000 */
[----:B------:R-:W-:Y:S01]  /*2500*/  @P0 MOV R2, 0x10 ;  /* 0x0000001000020802 */ /* 0x000fe20000000f00 */
[----:B------:R-:W-:Y:S01]  /*2510*/  BSSY B1, `(.L_x_2550) ;  /* 0x0000011000017945 */ /* 0x000fe20003800000 */
[----:B------:R-:W-:Y:S01]  /*2520*/  @P0 F2FP.BF16.PACK_AB R207, RZ, R3 ;  /* 0x00000003ffcf023e */ /* 0x000fe200000010ff */
[----:B------:R-:W-:Y:S01]  /*2530*/  @P2 FMUL.FTZ R148, R35, R208 ;  /* 0x000000d023942220 */ /* 0x000fe20000410000 */
[----:B------:R-:W-:Y:S01]  /*2540*/  @P2 MOV R149, 0x10 ;  /* 0x0000001000952802 */ /* 0x000fe20000000f00 */
[----:B------:R-:W-:Y:S01]  /*2550*/  @P0 IMAD.WIDE.U32 R2, R169, R2, c[0x0][0x258] ;  /* 0x00009600a9020625 */ /* 0x000fe200078e0002 */
[----:B------:R-:W-:Y:S02]  /*2560*/  @P0 PRMT R143, R143, 0x5410, R207 ;  /* 0x000054108f8f0816 */ /* 0x000fe400000000cf */
[----:B------:R-:W-:Y:S01]  /*2570*/  @P2 F2FP.BF16.PACK_AB R169, RZ, R148 ;  /* 0x00000094ffa9223e */ /* 0x000fe200000010ff */
[----:B------:R-:W-:-:S02]  /*2580*/  @P2 IMAD.WIDE.U32 R148, R150, R149, c[0x0][0x248] ;  /* 0x0000920096942625 */ /* 0x000fc400078e0095 */
[----:B------:R0:W-:Y:S01]  /*2590*/  @P0 STG.E.128 [R2.64], R140 ;  /* 0x0000008c02000986 */ /* 0x0001e2000c101d04 */
[----:B------:R-:W-:-:S05]  /*25a0*/  @P2 PRMT R147, R147, 0x5410, R169 ;  /* 0x0000541093932816 */ /* 0x000fca00000000a9 */
[----:B------:R1:W-:Y:S01]  /*25b0*/  @P2 STG.E.128 [R148.64], R144 ;  /* 0x0000009094002986 */ /* 0x0003e2000c101d04 */
[----:B0-----:R-:W-:Y:S01]  /*25c0*/  @P2 PRMT R2, RZ, 0x7610, R139 ;  /* 0x00007610ff022816 */ /* 0x001fe2000000008b */
[----:B------:R-:W-:Y:S05]  /*25d0*/  @!P2 BRA `(.L_x_2551) ;  /* 0x000000400000a947 */ /* 0x000fea0003800000 */
[----:B------:R-:W-:Y:S01]  /*25e0*/  HFMA2.MMA R137, -RZ, RZ, 0, 9.5367431640625e-07 ;  /* 0x00000010ff897435 */ /* 0x000fe200000001ff */
[----:B------:R-:W-:-:S09]  /*25f0*/  IADD3 R136, R150, 0x20, RZ ;  /* 0x0000002096887810 */ /* 0x000fd20007ffe0ff */
[----:B------:R-:W-:-:S06]  /*2600*/  IMAD.WIDE.U32 R136, R136, R137, c[0x0][0x170] ;  /* 0x00005c0088887625 */ /* 0x000fcc00078e0089 */
[----:B------:R-:W5:Y:S02]  /*2610*/  LDG.E.128 R136, [R136.64] ;  /* 0x0000000488887981 */ /* 0x000f64000c1e1d00 */
.L_x_2551:
[----:B------:R-:W-:Y:S05]  /*2620*/  BSYNC B1 ;  /* 0x0000000000017941 */ /* 0x000fea0003800000 */
.L_x_2550:
[----:B------:R-:W-:Y:S01]  /*2630*/  BSSY B1, `(.L_x_2552) ;  /* 0x000000e000017945 */ /* 0x000fe20003800000 */
[----:B------:R-:W-:Y:S01]  /*2640*/  @P2 FFMA.FTZ R119, R208, R2, R119 ;  /* 0x00000002d0772223 */ /* 0x000fe20000010077 */
[----:B------:R-:W-:Y:S05]  /*2650*/  @P1 BRA `(.L_x_2553) ;  /* 0x0000004000001947 */ /* 0x000fea0003800000 */
[----:B------:R-:W-:Y:S01]  /*2660*/  MOV R3, RZ ;  /* 0x000000ff00037202 */ /* 0x000fe20000000f00 */
[----:B------:R-:W-:Y:S05]  /*2670*/  @!P3 BRA `(.L_x_2554) ;  /* 0x000000900000b947 */ /* 0x000fea0003800000 */
[----:B------:R-:W-:Y:S01]  /*2680*/  PRMT R3, RZ, 0x5410, R8 ;  /* 0x00005410ff037816 */ /* 0x000fe20000000008 */
[----:B------:R-:W-:Y:S05]  /*2690*/  BRA `(.L_x_2554) ;  /* 0x0000007000007947 */ /* 0x000fea0003800000 */
.L_x_2553:
[----:B------:R-:W-:Y:S02]  /*26a0*/  ISETP.NE.AND P4, PT, R157, RZ, PT ;  /* 0x000000ff9d00720c */ /* 0x000fe40003f85270 */
[----:B------:R-:W-:Y:S02]  /*26b0*/  @P3 PRMT R2, RZ, 0x5410, R8 ;  /* 0x00005410ff023816 */ /* 0x000fe40000000008 */
[----:B------:R-:W-:-:S05]  /*26c0*/  FSEL R3, R151, RZ, !P4 ;  /* 0x000000ff97037208 */ /* 0x000fca0006000000 */
[----:B------:R-:W-:-:S04]  /*26d0*/  FFMA.FTZ R3, R173, R170, R3 ;  /* 0x000000aaad037223 */ /* 0x000fc80000010003 */
[----:B------:R-:W-:-:S04]  /*26e0*/  FADD.FTZ R3, R190, -R3 ;  /* 0x80000003be037221 */ /* 0x000fc80000010000 */
[----:B------:R-:W-:-:S04]  /*26f0*/  FMUL.FTZ R3, R158, R3 ;  /* 0x000000039e037220 */ /* 0x000fc80000410000 */
[----:B------:R-:W-:Y:S02]  /*2700*/  @P3 FADD.FTZ R3, R3, R2 ;  /* 0x0000000203033221 */ /* 0x000fe40000010000 */
.L_x_2554:
[----:B------:R-:W-:Y:S05]  /*2710*/  BSYNC B1 ;  /* 0x0000000000017941 */ /* 0x000fea0003800000 */
.L_x_2552:
[----:B-1----:R-:W-:Y:S01]  /*2720*/  @P2 FMUL.FTZ R149, R3, c[0x0][0x1ec] ;  /* 0x00007b0003952a20 */ /* 0x002fe20000410000 */
[----:B-----5:R-:W-:Y:S01]  /*2730*/  @P2 PRMT R148, RZ, 0x5410, R136 ;  /* 0x00005410ff942816 */ /* 0x020fe20000000088 */
        /* <DEDUP_REMOVED lines=12> */
.L_x_2556:
[----:B------:R-:W-:-:S04]  /*2800*/  ISETP.NE.AND P4, PT, R157, RZ, PT ;  /* 0x000000ff9d00720c */ /* 0x000fc80003f85270 */
[----:B------:R-:W-:-:S05]  /*2810*/  FSEL R3, R151, RZ, !P4 ;  /* 0x000000ff97037208 */ /* 0x000fca0006000000 */
[----:B------:R-:W-:-:S04]  /*2820*/  FFMA.FTZ R2, R172, R170, R3 ;  /* 0x000000aaac027223 */ /* 0x000fc80000010003 */
[----:B------:R-:W-:Y:S01]  /*2830*/  FADD.FTZ R3, R191, -R2 ;  /* 0x80000002bf037221 */ /* 0x000fe20000010000 */
[----:B------:R-:W-:-:S03]  /*2840*/  @P3 PRMT R2, RZ, 0x7610, R8 ;  /* 0x00007610ff023816 */ /* 0x000fc60000000008 */
[----:B------:R-:W-:-:S04]  /*2850*/  FMUL.FTZ R3, R158, R3 ;  /* 0x000000039e037220 */ /* 0x000fc80000410000 */
[----:B------:R-:W-:Y:S02]  /*2860*/  @P3 FADD.FTZ R3, R3, R2 ;  /* 0x0000000203033221 */ /* 0x000fe40000010000 */
.L_x_2557:
[----:B------:R-:W-:Y:S05]  /*2870*/  BSYNC B1 ;  /* 0x0000000000017941 */ /* 0x000fea0003800000 */
.L_x_2555:
        /* <DEDUP_REMOVED lines=14> */
.L_x_2559:
[----:B------:R-:W-:Y:S02]  /*2960*/  ISETP.NE.AND P4, PT, R157, RZ, PT ;  /* 0x000000ff9d00720c */ /* 0x000fe40003f85270 */
[----:B------:R-:W-:Y:S02]  /*2970*/  @P3 PRMT R2, RZ, 0x5410, R9 ;  /* 0x00005410ff023816 */ /* 0x000fe40000000009 */
[----:B------:R-:W-:-:S05]  /*2980*/  FSEL R3, R151, RZ, !P4 ;  /* 0x000000ff97037208 */ /* 0x000fca0006000000 */
[----:B------:R-:W-:-:S04]  /*2990*/  FFMA.FTZ R3, R171, R170, R3 ;  /* 0x000000aaab037223 */ /* 0x000fc80000010003 */
[----:B------:R-:W-:-:S04]  /*29a0*/  FADD.FTZ R3, R192, -R3 ;  /* 0x80000003c0037221 */ /* 0x000fc80000010000 */
[----:B------:R-:W-:-:S04]  /*29b0*/  FMUL.FTZ R3, R158, R3 ;  /* 0x000000039e037220 */ /* 0x000fc80000410000 */
[----:B------:R-:W-:Y:S02]  /*29c0*/  @P3 FADD.FTZ R3, R3, R2 ;  /* 0x0000000203033221 */ /* 0x000fe40000010000 */
.L_x_2560:
[----:B------:R-:W-:Y:S05]  /*29d0*/  BSYNC B1 ;  /* 0x0000000000017941 */ /* 0x000fea0003800000 */
.L_x_2558:
        /* <DEDUP_REMOVED lines=14> */
.L_x_2562:
[----:B------:R-:W-:-:S04]  /*2ac0*/  ISETP.NE.AND P4, PT, R157, RZ, PT ;  /* 0x000000ff9d00720c */ /* 0x000fc80003f85270 */
[----:B------:R-:W-:-:S05]  /*2ad0*/  FSEL R3, R151, RZ, !P4 ;  /* 0x000000ff97037208 */ /* 0x000fca0006000000 */
[----:B------:R-:W-:-:S04]  /*2ae0*/  FFMA.FTZ R2, R166, R170, R3 ;  /* 0x000000aaa6027223 */ /* 0x000fc80000010003 */
[----:B------:R-:W-:Y:S01]  /*2af0*/  FADD.FTZ R3, R193, -R2 ;  /* 0x80000002c1037221 */ /* 0x000fe20000010000 */
[----:B------:R-:W-:-:S03]  /*2b00*/  @P3 PRMT R2, RZ, 0x7610, R9 ;  /* 0x00007610ff023816 */ /* 0x000fc60000000009 */
[----:B------:R-:W-:-:S04]  /*2b10*/  FMUL.FTZ R3, R158, R3 ;  /* 0x000000039e037220 */ /* 0x000fc80000410000 */
[----:B------:R-:W-:Y:S02]  /*2b20*/  @P3 FADD.FTZ R3, R3, R2 ;  /* 0x0000000203033221 */ /* 0x000fe40000010000 */
.L_x_2563:
[----:B------:R-:W-:Y:S05]  /*2b30*/  BSYNC B1 ;  /* 0x0000000000017941 */ /* 0x000fea0003800000 */
.L_x_2561:
        /* <DEDUP_REMOVED lines=14> */
.L_x_2565:
[----:B------:R-:W-:Y:S02]  /*2c20*/  ISETP.NE.AND P4, PT, R157, RZ, PT ;  /* 0x000000ff9d00720c */ /* 0x000fe40003f85270 */
[----:B------:R-:W-:Y:S02]  /*2c30*/  @P3 PRMT R2, RZ, 0x5410, R10 ;  /* 0x00005410ff023816 */ /* 0x000fe4000000000a */
[----:B------:R-:W-:-:S05]  /*2c40*/  FSEL R3, R151, RZ, !P4 ;  /* 0x000000ff97037208 */ /* 0x000fca0006000000 */
[----:B------:R-:W-:-:S04]  /*2c50*/  FFMA.FTZ R3, R167, R170, R3 ;  /* 0x000000aaa7037223 */ /* 0x000fc80000010003 */
[----:B------:R-:W-:-:S04]  /*2c60*/  FADD.FTZ R3, R194, -R3 ;  /* 0x80000003c2037221 */ /* 0x000fc80000010000 */
[----:B------:R-:W-:-:S04]  /*2c70*/  FMUL.FTZ R3, R158, R3 ;  /* 0x000000039e037220 */ /* 0x000fc80000410000 */
[----:B------:R-:W-:Y:S02]  /*2c80*/  @P3 FADD.FTZ R3, R3, R2 ;  /* 0x0000000203033221 */ /* 0x000fe40000010000 */
.L_x_2566:
[----:B------:R-:W-:Y:S05]  /*2c90*/  BSYNC B1 ;  /* 0x0000000000017941 */ /* 0x000fea0003800000 */
.L_x_2564:
        /* <DEDUP_REMOVED lines=14> */
.L_x_2568:
[----:B------:R-:W-:-:S04]  /*2d80*/  ISETP.NE.AND P4, PT, R157, RZ, PT ;  /* 0x000000ff9d00720c */ /* 0x000fc80003f85270 */
[----:B------:R-:W-:-:S05]  /*2d90*/  FSEL R3, R151, RZ, !P4 ;  /* 0x000000ff97037208 */ /* 0x000fca0006000000 */
[----:B------:R-:W-:-:S04]  /*2da0*/  FFMA.FTZ R2, R164, R170, R3 ;  /* 0x000000aaa4027223 */ /* 0x000fc80000010003 */
[----:B------:R-:W-:Y:S01]  /*2db0*/  FADD.FTZ R3, R195, -R2 ;  /* 0x80000002c3037221 */ /* 0x000fe20000010000 */
[----:B------:R-:W-:-:S03]  /*2dc0*/  @P3 PRMT R2, RZ, 0x7610, R10 ;  /* 0x00007610ff023816 */ /* 0x000fc6000000000a */
[----:B------:R-:W-:-:S04]  /*2dd0*/  FMUL.FTZ R3, R158, R3 ;  /* 0x000000039e037220 */ /* 0x000fc80000410000 */
[----:B------:R-:W-:Y:S02]  /*2de0*/  @P3 FADD.FTZ R3, R3, R2 ;  /* 0x0000000203033221 */ /* 0x000fe40000010000 */
.L_x_2569:
[----:B------:R-:W-:Y:S05]  /*2df0*/  BSYNC B1 ;  /* 0x0000000000017941 */ /* 0x000fea0003800000 */
.L_x_2567:
        /* <DEDUP_REMOVED lines=14> */
.L_x_2571:
[----:B------:R-:W-:Y:S02]  /*2ee0*/  ISETP.NE.AND P4, PT, R157, RZ, PT ;  /* 0x000000ff9d00720c */ /* 0x000fe40003f85270 */
[----:B------:R-:W-:Y:S02]  /*2ef0*/  @P3 PRMT R2, RZ, 0x5410, R11 ;  /* 0x00005410ff023816 */ /* 0x000fe4000000000b */
[----:B------:R-:W-:-:S05]  /*2f00*/  FSEL R3, R151, RZ, !P4 ;  /* 0x000000ff97037208 */ /* 0x000fca0006000000 */
[----:B------:R-:W-:-:S04]  /*2f10*/  FFMA.FTZ R3, R165, R170, R3 ;  /* 0x000000aaa5037223 */ /* 0x000fc80000010003 */
[----:B------:R-:W-:-:S04]  /*2f20*/  FADD.FTZ R3, R196, -R3 ;  /* 0x80000003c4037221 */ /* 0x000fc80000010000 */
[----:B------:R-:W-:-:S04]  /*2f30*/  FMUL.FTZ R3, R158, R3 ;  /* 0x000000039e037220 */ /* 0x000fc80000410000 */
[----:B------:R-:W-:Y:S02]  /*2f40*/  @P3 FADD.FTZ R3, R3, R2 ;  /* 0x0000000203033221 */ /* 0x000fe40000010000 */
.L_x_2572:
[----:B------:R-:W-:Y:S05]  /*2f50*/  BSYNC B1 ;  /* 0x0000000000017941 */ /* 0x000fea0003800000 */
.L_x_2570:
        /* <DEDUP_REMOVED lines=14> */
.L_x_2574:
[----:B------:R-:W-:-:S04]  /*3040*/  ISETP.NE.AND P4, PT, R157, RZ, PT ;  /* 0x000000ff9d00720c */ /* 0x000fc80003f85270 */
[----:B------:R-:W-:-:S05]  /*3050*/  FSEL R3, R151, RZ, !P4 ;  /* 0x000000ff97037208 */ /* 0x000fca0006000000 */
[----:B------:R-:W-:-:S04]  /*3060*/  FFMA.FTZ R2, R162, R170, R3 ;  /* 0x000000aaa2027223 */ /* 0x000fc80000010003 */
[----:B------:R-:W-:Y:S01]  /*3070*/  FADD.FTZ R3, R199, -R2 ;  /* 0x80000002c7037221 */ /* 0x000fe20000010000 */
[----:B------:R-:W-:-:S03]  /*3080*/  @P3 PRMT R2, RZ, 0x7610, R11 ;  /* 0x00007610ff023816 */ /* 0x000fc6000000000b */
[----:B------:R-:W-:-:S04]  /*3090*/  FMUL.FTZ R3, R158, R3 ;  /* 0x000000039e037220 */ /* 0x000fc80000410000 */
[----:B------:R-:W-:Y:S02]  /*30a0*/  @P3 FADD.FTZ R3, R3, R2 ;  /* 0x0000000203033221 */ /* 0x000fe40000010000 */
.L_x_2575:
[----:B------:R-:W-:Y:S05]  /*30b0*/  BSYNC B1 ;  /* 0x0000000000017941 */ /* 0x000fea0003800000 */
.L_x_2573:
[----:B------:R-:W-:Y:S01]  /*30c0*/  @P2 FMUL.FTZ R208, R3, c[0x0][0x1ec] ;  /* 0x00007b0003d02a20 */ /* 0x000fe20000410000 */
[----:B------:R-:W-:Y:S01]  /*30d0*/  @P0 MOV R169, 0x10 ;  /* 0x0000001000a90802 */ /* 0x000fe20000000f00 */
[----:B------:R-:W-:Y:S01]  /*30e0*/  BSSY B1, `(.L_x_2576) ;  /* 0x0000012000017945 */ /* 0x000fe20003800000 */
[----:B------:R-:W-:Y:S01]  /*30f0*/  @P2 IADD3 R207, R150, 0x20, RZ ;  /* 0x0000002096cf2810 */ /* 0x000fe20007ffe0ff */
[----:B------:R-:W-:Y:S01]  /*3100*/  @P2 FMUL.FTZ R2, R27, R208 ;  /* 0x000000d01b022220 */ /* 0x000fe20000410000 */
[----:B------:R-:W-:Y:S01]  /*3110*/  @P2 MOV R210, 0x10 ;  /* 0x0000001000d22802 */ /* 0x000fe20000000f00 */
[----:B------:R-:W-:Y:S01]  /*3120*/  @P0 IMAD.WIDE.U32 R168, R168, R169, c[0x0][0x258] ;  /* 0x00009600a8a80625 */ /* 0x000fe200078e00a9 */
[----:B------:R-:W-:Y:S02]  /*3130*/  @P0 F2FP.BF16.PACK_AB R148, RZ, R3 ;  /* 0x00000003ff94023e */ /* 0x000fe400000010ff */
[----:B------:R-:W-:Y:S01]  /*3140*/  @P2 F2FP.BF16.PACK_AB R149, RZ, R2 ;  /* 0x00000002ff95223e */ /* 0x000fe200000010ff */
[----:B------:R-:W-:Y:S01]  /*3150*/  @P2 IMAD.WIDE.U32 R2, R207, R210, c[0x0][0x248] ;  /* 0x00009200cf022625 */ /* 0x000fe200078e00d2 */
[----:B------:R-:W-:-:S02]  /*3160*/  @P0 PRMT R143, R143, 0x5410, R148 ;  /* 0x000054108f8f0816 */ /* 0x000fc40000000094 */
[----:B------:R-:W-:Y:S02]  /*3170*/  @P2 PRMT R147, R147, 0x5410, R149 ;  /* 0x0000541093932816 */ /* 0x000fe40000000095 */
[----:B------:R-:W-:Y:S01]  /*3180*/  IADD3 R150, R150, 0x40, RZ ;  /* 0x0000004096967810 */ /* 0x000fe20007ffe0ff */
[----:B------:R-:W-:Y:S04]  /*3190*/  @P0 STG.E.128 [R168.64], R140 ;  /* 0x0000008ca8000986 */ /* 0x000fe8000c101d04 */
[----:B------:R0:W-:Y:S02]  /*31a0*/  @P2 STG.E.128 [R2.64], R144 ;  /* 0x0000009002002986 */ /* 0x0001e4000c101d04 */
[----:B0-----:R-:W-:Y:S01]  /*31b0*/  @P2 PRMT R2, RZ, 0x7610, R139 ;  /* 0x00007610ff022816 */ /* 0x001fe2000000008b */
[----:B------:R-:W-:Y:S05]  /*31c0*/  @!P2 BRA `(.L_x_2577) ;  /* 0x000000300000a947 */ /* 0x000fea0003800000 */
[----:B------:R-:W-:-:S10]  /*31d0*/  HFMA2.MMA R137, -RZ, RZ, 0, 9.5367431640625e-07 ;  /* 0x00000010ff897435 */ /* 0x000fd400000001ff */
[----:B------:R-:W-:-:S06]  /*31e0*/  IMAD.WIDE.U32 R136, R150, R137, c[0x0][0x170] ;  /* 0x00005c0096887625 */ /* 0x000fcc00078e0089 */
[----:B------:R-:W5:Y:S02]  /*31f0*/  LDG.E.128 R136, [R136.64] ;  /* 0x0000000488887981 */ /* 0x000f64000c1e1d00 */
.L_x_2577:
[----:B------:R-:W-:Y:S05]  /*3200*/  BSYNC B1 ;  /* 0x0000000000017941 */ /* 0x000fea0003800000 */
.L_x_2576:
[----:B------:R-:W-:Y:S01]  /*3210*/  BSSY B1, `(.L_x_2578) ;  /* 0x000000e000017945 */ /* 0x000fe20003800000 */
[----:B------:R-:W-:Y:S01]  /*3220*/  @P2 FFMA.FTZ R127, R2, R208, R127 ;  /* 0x000000d0027f2223 */ /* 0x000fe2000001007f */
[----:B------:R-:W-:Y:S05]  /*3230*/  @P1 BRA `(.L_x_2579) ;  /* 0x0000004000001947 */ /* 0x000fea0003800000 */
[----:B------:R-:W-:Y:S01]  /*3240*/  MOV R3, RZ ;  /* 0x000000ff00037202 */ /* 0x000fe20000000f00 */
[----:B------:R-:W-:Y:S05]  /*3250*/  @!P3 BRA `(.L_x_2580) ;  /* 0x000000900000b947 */ /* 0x000fea0003800000 */
[----:B------:R-:W-:Y:S01]  /*3260*/  PRMT R3, RZ, 0x5410, R4 ;  /* 0x00005410ff037816 */ /* 0x000fe20000000004 */
[----:B------:R-:W-:Y:S05]  /*3270*/  BRA `(.L_x_2580) ;  /* 0x0000007000007947 */ /* 0x000fea0003800000 */
.L_x_2579:
[----:B------:R-:W-:Y:S02]  /*3280*/  ISETP.NE.AND P4, PT, R157, RZ, PT ;  /* 0x000000ff9d00720c */ /* 0x000fe40003f85270 */
[----:B------:R-:W-:Y:S02]  /*3290*/  @P3 PRMT R2, RZ, 0x5410, R4 ;  /* 0x00005410ff023816 */ /* 0x000fe40000000004 */
[----:B------:R-:W-:-:S05]  /*32a0*/  FSEL R3, R151, RZ, !P4 ;  /* 0x000000ff97037208 */ /* 0x000fca0006000000 */
[----:B------:R-:W-:-:S04]  /*32b0*/  FFMA.FTZ R3, R163, R170, R3 ;  /* 0x000000aaa3037223 */ /* 0x000fc80000010003 */
[----:B------:R-:W-:-:S04]  /*32c0*/  FADD.FTZ R3, R204, -R3 ;  /* 0x80000003cc037221 */ /* 0x000fc80000010000 */
[----:B------:R-:W-:-:S04]  /*32d0*/  FMUL.FTZ R3, R158, R3 ;  /* 0x000000039e037220 */ /* 0x000fc80000410000 */
[----:B------:R-:W-:Y:S02]  /*32e0*/  @P3 FADD.FTZ R3, R3, R2 ;  /* 0x0000000203033221 */ /* 0x000fe40000010000 */
.L_x_2580:
[----:B------:R-:W-:Y:S05]  /*32f0*/  BSYNC B1 ;  /* 0x0000000000017941 */ /* 0x000fea0003800000 */
.L_x_2578:
[----:B------:R-:W-:Y:S01]  /*3300*/  @P2 FMUL.FTZ R149, R3, c[0x0][0x1ec] ;  /* 0x00007b0003952a20 */ /* 0x000fe20000410000 */
        /* <DEDUP_REMOVED lines=13> */
.L_x_2582:
[----:B------:R-:W-:-:S04]  /*33e0*/  ISETP.NE.AND P4, PT, R157, RZ, PT ;  /* 0x000000ff9d00720c */ /* 0x000fc80003f85270 */
[----:B------:R-:W-:-:S05]  /*33f0*/  FSEL R3, R151, RZ, !P4 ;  /* 0x000000ff97037208 */ /* 0x000fca0006000000 */
[----:B------:R-:W-:-:S04]  /*3400*/  FFMA.FTZ R2, R160, R170, R3 ;  /* 0x000000aaa0027223 */ /* 0x000fc80000010003 */
[----:B------:R-:W-:Y:S01]  /*3410*/  FADD.FTZ R3, R205, -R2 ;  /* 0x80000002cd037221 */ /* 0x000fe20000010000 */
[----:B------:R-:W-:-:S03]  /*3420*/  @P3 PRMT R2, RZ, 0x7610, R4 ;  /* 0x00007610ff023816 */ /* 0x000fc60000000004 */
[----:B------:R-:W-:-:S04]  /*3430*/  FMUL.FTZ R3, R158, R3 ;  /* 0x000000039e037220 */ /* 0x000fc80000410000 */
[----:B------:R-:W-:Y:S02]  /*3440*/  @P3 FADD.FTZ R3, R3, R2 ;  /* 0x0000000203033221 */ /* 0x000fe40000010000 */
.L_x_2583:
[----:B------:R-:W-:Y:S05]  /*3450*/  BSYNC B1 ;  /* 0x0000000000017941 */ /* 0x000fea0003800000 */
.L_x_2581:
        /* <DEDUP_REMOVED lines=14> */
.L_x_2585:
[----:B------:R-:W-:Y:S02]  /*3540*/  ISETP.NE.AND P4, PT, R157, RZ, PT ;  /* 0x000000ff9d00720c */ /* 0x000fe40003f85270 */
[----:B------:R-:W-:Y:S02]  /*3550*/  @P3 PRMT R2, RZ, 0x5410, R5 ;  /* 0x00005410ff023816 */ /* 0x000fe40000000005 */
[----:B------:R-:W-:-:S05]  /*3560*/  FSEL R3, R151, RZ, !P4 ;  /* 0x000000ff97037208 */ /* 0x000fca0006000000 */
[----:B------:R-:W-:-:S04]  /*3570*/  FFMA.FTZ R3, R161, R170, R3 ;  /* 0x000000aaa1037223 */ /* 0x000fc80000010003 */
[----:B------:R-:W-:-:S04]  /*3580*/  FADD.FTZ R3, R202, -R3 ;  /* 0x80000003ca037221 */ /* 0x000fc80000010000 */
[----:B------:R-:W-:-:S04]  /*3590*/  FMUL.FTZ R3, R158, R3 ;  /* 0x000000039e037220 */ /* 0x000fc80000410000 */
[----:B------:R-:W-:Y:S02]  /*35a0*/  @P3 FADD.FTZ R3, R3, R2 ;  /* 0x0000000203033221 */ /* 0x000fe40000010000 */
.L_x_2586:
[----:B------:R-:W-:Y:S05]  /*35b0*/  BSYNC B1 ;  /* 0x0000000000017941 */ /* 0x000fea0003800000 */
.L_x_2584:
        /* <DEDUP_REMOVED lines=14> */
.L_x_2588:
[----:B------:R-:W-:-:S04]  /*36a0*/  ISETP.NE.AND P4, PT, R157, RZ, PT ;  /* 0x000000ff9d00720c */ /* 0x000fc80003f85270 */
[----:B------:R-:W-:-:S05]  /*36b0*/  FSEL R3, R151, RZ, !P4 ;  /* 0x000000ff97037208 */ /* 0x000fca0006000000 */
[----:B------:R-:W-:-:S04]  /*36c0*/  FFMA.FTZ R2, R154, R170, R3 ;  /* 0x000000aa9a027223 */ /* 0x000fc80000010003 */
[----:B------:R-:W-:Y:S01]  /*36d0*/  FADD.FTZ R3, R203, -R2 ;  /* 0x80000002cb037221 */ /* 0x000fe20000010000 */
[----:B------:R-:W-:-:S03]  /*36e0*/  @P3 PRMT R2, RZ, 0x7610, R5 ;  /* 0x00007610ff023816 */ /* 0x000fc60000000005 */
[----:B------:R-:W-:-:S04]  /*36f0*/  FMUL.FTZ R3, R158, R3 ;  /* 0x000000039e037220 */ /* 0x000fc80000410000 */
[----:B------:R-:W-:Y:S02]  /*3700*/  @P3 FADD.FTZ R3, R3, R2 ;  /* 0x0000000203033221 */ /* 0x000fe40000010000 */
.L_x_2589:
[----:B------:R-:W-:Y:S05]  /*3710*/  BSYNC B1 ;  /* 0x0000000000017941 */ /* 0x000fea0003800000 */
.L_x_2587:
        /* <DEDUP_REMOVED lines=14> */
.L_x_2591:
[----:B------:R-:W-:Y:S02]  /*3800*/  ISETP.NE.AND P4, PT, R157, RZ, PT ;  /* 0x000000ff9d00720c */ /* 0x000fe40003f85270 */
[----:B------:R-:W-:Y:S02]  /*3810*/  @P3 PRMT R2, RZ, 0x5410, R6 ;  /* 0x00005410ff023816 */ /* 0x000fe40000000006 */
[----:B------:R-:W-:-:S05]  /*3820*/  FSEL R3, R151, RZ, !P4 ;  /* 0x000000ff97037208 */ /* 0x000fca0006000000 */
[----:B------:R-:W-:-:S04]  /*3830*/  FFMA.FTZ R3, R155, R170, R3 ;  /* 0x000000aa9b037223 */ /* 0x000fc80000010003 */
[----:B------:R-:W-:-:S04]  /*3840*/  FADD.FTZ R3, R200, -R3 ;  /* 0x80000003c8037221 */ /* 0x000fc80000010000 */
[----:B------:R-:W-:-:S04]  /*3850*/  FMUL.FTZ R3, R158, R3 ;  /* 0x000000039e037220 */ /* 0x000fc80000410000 */
[----:B------:R-:W-:Y:S02]  /*3860*/  @P3 FADD.FTZ R3, R3, R2 ;  /* 0x0000000203033221 */ /* 0x000fe40000010000 */
.L_x_2592:
[----:B------:R-:W-:Y:S05]  /*3870*/  BSYNC B1 ;  /* 0x0000000000017941 */ /* 0x000fea0003800000 */
.L_x_2590:
        /* <DEDUP_REMOVED lines=14> */
.L_x_2594:
[----:B------:R-:W-:-:S04]  /*3960*/  ISETP.NE.AND P4, PT, R157, RZ, PT ;  /* 0x000000ff9d00720c */ /* 0x000fc80003f85270 */
[----:B------:R-:W-:-:S05]  /*3970*/  FSEL R3, R151, RZ, !P4 ;  /* 0x000000ff97037208 */ /* 0x000fca0006000000 */
[----:B------:R-:W-:-:S04]  /*3980*/  FFMA.FTZ R2, R152, R170, R3 ;  /* 0x000000aa98027223 */ /* 0x000fc80000010003 */
[----:B------:R-:W-:Y:S01]  /*3990*/  FADD.FTZ R3, R201, -R2 ;  /* 0x80000002c9037221 */ /* 0x000fe20000010000 */
[----:B------:R-:W-:-:S03]  /*39a0*/  @P3 PRMT R2, RZ, 0x7610, R6 ;  /* 0x00007610ff023816 */ /* 0x000fc60000000006 */
[----:B------:R-:W-:-:S04]  /*39b0*/  FMUL.FTZ R3, R158, R3 ;  /* 0x000000039e037220 */ /* 0x000fc80000410000 */
[----:B------:R-:W-:Y:S02]  /*39c0*/  @P3 FADD.FTZ R3, R3, R2 ;  /* 0x0000000203033221 */ /* 0x000fe40000010000 */
.L_x_2595:
[----:B------:R-:W-:Y:S05]  /*39d0*/  BSYNC B1 ;  /* 0x0000000000017941 */ /* 0x000fea0003800000 */
.L_x_2593:
        /* <DEDUP_REMOVED lines=14> */
.L_x_2597:
[----:B------:R-:W-:Y:S02]  /*3ac0*/  ISETP.NE.AND P4, PT, R157, RZ, PT ;  /* 0x000000ff9d00720c */ /* 0x000fe40003f85270 */
[----:B------:R-:W-:Y:S02]  /*3ad0*/  @P3 PRMT R2, RZ, 0x5410, R7 ;  /* 0x00005410ff023816 */ /* 0x000fe40000000007 */
[----:B------:R-:W-:-:S05]  /*3ae0*/  FSEL R3, R151, RZ, !P4 ;  /* 0x000000ff97037208 */ /* 0x000fca0006000000 */
[----:B------:R-:W-:-:S04]  /*3af0*/  FFMA.FTZ R3, R153, R170, R3 ;  /* 0x000000aa99037223 */ /* 0x000fc80000010003 */
[----:B------:R-:W-:-:S04]  /*3b00*/  FADD.FTZ R3, R198, -R3 ;  /* 0x80000003c6037221 */ /* 0x000fc80000010000 */
[----:B------:R-:W-:-:S04]  /*3b10*/  FMUL.FTZ R3, R158, R3 ;  /* 0x000000039e037220 */ /* 0x000fc80000410000 */
[----:B------:R-:W-:Y:S02]  /*3b20*/  @P3 FADD.FTZ R3, R3, R2 ;  /* 0x0000000203033221 */ /* 0x000fe40000010000 */
.L_x_2598:
[----:B------:R-:W-:Y:S05]  /*3b30*/  BSYNC B1 ;  /* 0x0000000000017941 */ /* 0x000fea0003800000 */
.L_x_2596:
        /* <DEDUP_REMOVED lines=14> */
.L_x_2600:
[----:B------:R-:W-:Y:S02]  /*3c20*/  ISETP.NE.AND P1, PT, R157, RZ, PT ;  /* 0x000000ff9d00720c */ /* 0x000fe40003f25270 */
[----:B------:R-:W-:Y:S02]  /*3c30*/  @P3 PRMT R2, RZ, 0x7610, R7 ;  /* 0x00007610ff023816 */ /* 0x000fe40000000007 */
[----:B------:R-:W-:-:S05]  /*3c40*/  FSEL R151, R151, RZ, !P1 ;  /* 0x000000ff97977208 */ /* 0x000fca0004800000 */
[----:B------:R-:W-:-:S04]  /*3c50*/  FFMA.FTZ R170, R206, R170, R151 ;  /* 0x000000aaceaa7223 */ /* 0x000fc80000010097 */
[----:B------:R-:W-:-:S04]  /*3c60*/  FADD.FTZ R3, R197, -R170 ;  /* 0x800000aac5037221 */ /* 0x000fc80000010000 */
[----:B------:R-:W-:-:S04]  /*3c70*/  FMUL.FTZ R3, R158, R3 ;  /* 0x000000039e037220 */ /* 0x000fc80000410000 */
[----:B------:R-:W-:Y:S02]  /*3c80*/  @P3 FADD.FTZ R3, R3, R2 ;  /* 0x0000000203033221 */ /* 0x000fe40000010000 */
.L_x_2601:
[----:B------:R-:W-:Y:S05]  /*3c90*/  BSYNC B1 ;  /* 0x0000000000017941 */ /* 0x000fea0003800000 */
.L_x_2599:
[----:B------:R-:W-:Y:S01]  /*3ca0*/  @P2 FMUL.FTZ R158, R3, c[0x0][0x1ec] ;  /* 0x00007b00039e2a20 */ /* 0x000fe20000410000 */
[----:B------:R-:W-:Y:S02]  /*3cb0*/  @P0 MOV R2, 0x10 ;  /* 0x0000001000020802 */ /* 0x000fe40000000f00 */
[----:B------:R-:W-:Y:S01]  /*3cc0*/  @P2 MOV R151, 0x10 ;  /* 0x0000001000972802 */ /* 0x000fe20000000f00 */
[----:B------:R-:W-:Y:S01]  /*3cd0*/  @P2 FMUL.FTZ R149, R19, R158 ;  /* 0x0000009e13952220 */ /* 0x000fe20000410000 */
[----:B------:R-:W-:Y:S01]  /*3ce0*/  @P0 F2FP.BF16.PACK_AB R148, RZ, R3 ;  /* 0x00000003ff94023e */ /* 0x000fe200000010ff */
[----:B------:R-:W-:-:S03]  /*3cf0*/  @P0 IMAD.WIDE.U32 R2, R159, R2, c[0x0][0x258] ;  /* 0x000096009f020625 */ /* 0x000fc600078e0002 */
[----:B------:R-:W-:Y:S01]  /*3d00*/  @P2 F2FP.BF16.PACK_AB R149, RZ, R149 ;  /* 0x00000095ff95223e */ /* 0x000fe200000010ff */
[----:B------:R-:W-:Y:S01]  /*3d10*/  @P2 IMAD.WIDE.U32 R150, R150, R151, c[0x0][0x248] ;  /* 0x0000920096962625 */ /* 0x000fe200078e0097 */
[----:B------:R-:W-:Y:S02]  /*3d20*/  @P0 PRMT R143, R143, 0x5410, R148 ;  /* 0x000054108f8f0816 */ /* 0x000fe40000000094 */
[----:B------:R-:W-:Y:S02]  /*3d30*/  @P2 PRMT R147, R147, 0x5410, R149 ;  /* 0x0000541093932816 */ /* 0x000fe40000000095 */
[----:B------:R-:W-:Y:S01]  /*3d40*/  MOV R149, c[0x0][0x160] ;  /* 0x0000580000957a02 */ /* 0x000fe20000000f00 */
[----:B------:R0:W-:Y:S03]  /*3d50*/  @P0 STG.E.128 [R2.64], R140 ;  /* 0x0000008c02000986 */ /* 0x0001e6000c101d04 */
[----:B------:R-:W-:Y:S01]  /*3d60*/  LEA R156, R149, R156, 0x2 ;  /* 0x0000009c959c7211 */ /* 0x000fe200078e10ff */
[----:B------:R1:W-:Y:S03]  /*3d70*/  @P2 STG.E.128 [R150.64], R144 ;  /* 0x0000009096002986 */ /* 0x0003e6000c101d04 */
[----:B------:R-:W-:-:S02]  /*3d80*/  ISETP.GE.AND P0, PT, R156, c[0x0][0x164], PT ;  /* 0x000059009c007a0c */ /* 0x000fc40003f06270 */
[----:B0-----:R-:W-:-:S05]  /*3d90*/  @P2 PRMT R2, RZ, 0x7610, R139 ;  /* 0x00007610ff022816 */ /* 0x001fca000000008b */
[----:B------:R-:W-:-:S06]  /*3da0*/  @P2 FFMA.FTZ R131, R2, R158, R131 ;  /* 0x0000009e02832223 */ /* 0x000fcc0000010083 */
[----:B-1----:R-:W-:Y:S01]  /*3db0*/  @P0 CALL.REL.NOINC `(.L_x_2520) ;  /* 0x0000001000000944 */ /* 0x002fe20003c00000 */
[----:B------:R-:W-:Y:S05]  /*3dc0*/  BRA `(.L_x_2602) ;  /* 0xffffc88000007947 */ /* 0x000fea000383ffff */
.L_x_2520:
[----:B------:R-:W-:Y:S05]  /*3dd0*/  BSYNC B0 ;  /* 0x0000000000007941 */ /* 0x000fea0003800000 */
.L_x_2518:
        /* <DEDUP_REMOVED lines=38> */
[----:B------:R-:W-:-:S03]  /*4040*/  FADD.FTZ R6, RZ, R6 ;  /* 0x00000006ff067221 */ /* 0x000fc60000010000 */
[----:B------:R-:W5:Y:S01]  /*4050*/  LDS R22, [R0.X4+0x2400] ;  /* 0x0024000000167984 */ /* 0x000f620000004800 */
        /* <DEDUP_REMOVED lines=82> */
[----:B------:R-:W-:Y:S01]  /*4580*/  IADD3 R6, P0, R3, R0, RZ ;  /* 0x0000000003067210 */ /* 0x000fe20007f1e0ff */
[----:B--2---:R-:W-:Y:S02]  /*4590*/  FADD.FTZ R45, R4, R45 ;  /* 0x0000002d042d7221 */ /* 0x004fe40000010000 */
[----:B------:R-:W-:Y:S01]  /*45a0*/  STS.128 [R2+0x800], R132 ;  /* 0x0008008402007388 */ /* 0x000fe20000000c00 */
[----:B------:R-:W-:-:S03]  /*45b0*/  IADD3.X R3, RZ, RZ, RZ, P0, !PT ;  /* 0x000000ffff037210 */ /* 0x000fc600007fe4ff */
[----:B------:R-:W-:Y:S01]  /*45c0*/  STS.128 [R2+0x810], R128 ;  /* 0x0008108002007388 */ /* 0x000fe20000000c00 */
[C---:B------:R-:W-:Y:S02]  /*45d0*/  SHF.L.U64.HI R20, R6.reuse, 0x2, R3 ;  /* 0x0000000206147819 */ /* 0x040fe40000010203 */
[----:B------:R-:W-:Y:S01]  /*45e0*/  SHF.L.U32 R6, R6, 0x2, RZ ;  /* 0x0000000206067819 */ /* 0x000fe200000006ff */
[----:B------:R-:W-:Y:S03]  /*45f0*/  BAR.SYNC.DEFER_BLOCKING 0x0 ;  /* 0x0000000000007b1d */ /* 0x000fe60000010000 */
[----:B------:R-:W-:-:S03]  /*4600*/  IADD3 R4, P1, R6, c[0x0][0x220], RZ ;  /* 0x0000880006047a10 */ /* 0x000fc60007f3e0ff */
        /* <DEDUP_REMOVED lines=15> */
[----:B--2---:R-:W-:Y:S01]  /*4700*/  FADD.FTZ R18, R5, R2 ;  /* 0x0000000205127221 */ /* 0x004fe20000010000 */
[----:B------:R-:W-:Y:S02]  /*4710*/  IADD3 R2, P0, R6, c[0x0][0x228], RZ ;  /* 0x00008a0006027a10 */ /* 0x000fe40007f1e0ff */
[----:B------:R-:W2:Y:S01]  /*4720*/  LDS R53, [R0.X4+0x2600] ;  /* 0x0026000000357984 */ /* 0x000ea20000004800 */
[----:B---3--:R-:W-:Y:S01]  /*4730*/  FADD.FTZ R7, RZ, R7 ;  /* 0x00000007ff077221 */ /* 0x008fe20000010000 */
[----:B------:R-:W-:Y:S02]  /*4740*/  IADD3.X R3, R20, c[0x0][0x22c], RZ, P0, !PT ;  /* 0x00008b0014037a10 */ /* 0x000fe400007fe4ff */
[----:B------:R-:W3:Y:S01]  /*4750*/  LDS R14, [R0.X4+0xa00] ;  /* 0x000a0000000e7984 */ /* 0x000ee20000004800 */
[----:B----4-:R-:W-:Y:S01]  /*4760*/  FADD.FTZ R8, RZ, R8 ;  /* 0x00000008ff087221 */ /* 0x010fe20000010000 */
[----:B------:R-:W-:-:S02]  /*4770*/  IADD3 R6, P0, R6, c[0x0][0x240], RZ ;  /* 0x0000900006067a10 */ /* 0x000fc40007f1e0ff */
[----:B------:R-:W4:Y:S01]  /*4780*/  LDS R29, [R0.X4+0x1400] ;  /* 0x00140000001d7984 */ /* 0x000f220000004800 */
[----:B-----5:R-:W-:Y:S01]  /*4790*/  FADD.FTZ R16, R7, R16 ;  /* 0x0000001007107221 */ /* 0x020fe20000010000 */
[C---:B------:R-:W-:Y:S02]  /*47a0*/  IADD3.X R5, R20.reuse, c[0x0][0x224], RZ, P1, !PT ;  /* 0x0000890014057a10 */ /* 0x040fe40000ffe4ff */
[----:B------:R-:W5:Y:S01]  /*47b0*/  LDS R37, [R0.X4+0x1e00] ;  /* 0x001e000000257984 */ /* 0x000f620000004800 */
[----:B------:R-:W-:Y:S01]  /*47c0*/  FADD.FTZ R10, RZ, R10 ;  /* 0x0000000aff0a7221 */ /* 0x000fe20000010000 */
[----:B------:R-:W-:Y:S02]  /*47d0*/  IADD3.X R7, R20, c[0x0][0x244], RZ, P0, !PT ;  /* 0x0000910014077a10 */ /* 0x000fe400007fe4ff */
        /* <DEDUP_REMOVED lines=43> */
.L_x_2524:
[----:B0-----:R-:W-:Y:S01]  /*4a90*/  HFMA2.MMA R150, -RZ, RZ, 0, 5.9604644775390625e-08 ;  /* 0x00000001ff967435 */ /* 0x001fe200000001ff */
[----:B------:R-:W-:-:S02]  /*4aa0*/  MOV R149, R207 ;  /* 0x000000cf00957202 */ /* 0x000fc40000000f00 */
[----:B------:R-:W-:Y:S02]  /*4ab0*/  MOV R209, 0x1f ;  /* 0x0000001f00d17802 */ /* 0x000fe40000000f00 */
[----:B------:R-:W-:Y:S02]  /*4ac0*/  MOV R212, 0xffffffff ;  /* 0xffffffff00d47802 */ /* 0x000fe40000000f00 */
[----:B------:R-:W-:Y:S02]  /*4ad0*/  MOV R2, 0x4af0 ;  /* 0x00004af000027802 */ /* 0x000fe40000000f00 */
[----:B-----5:R-:W-:Y:S05]  /*4ae0*/  CALL.REL.NOINC `($__internal_47_$__cuda_sm70_shflsync_bfly_p) ;  /* 0x0000045000007944 */ /* 0x020fea0003c00000 */
[----:B-1----:R-:W-:Y:S01]  /*4af0*/  MOV R148, R209 ;  /* 0x000000d100947202 */ /* 0x002fe20000000f00 */
[----:B0-----:R-:W-:Y:S05]  /*4b00*/  BRA `(.L_x_2603) ;  /* 0xffffccb000007947 */ /* 0x001fea000383ffff */
.L_x_2525:
[----:B------:R-:W-:Y:S01]  /*4b10*/  HFMA2.MMA R150, -RZ, RZ, 0, 5.9604644775390625e-08 ;  /* 0x00000001ff967435 */ /* 0x000fe200000001ff */
[----:B------:R-:W-:Y:S02]  /*4b20*/  MOV R149, R208 ;  /* 0x000000d000957202 */ /* 0x000fe40000000f00 */
[----:B------:R-:W-:Y:S02]  /*4b30*/  MOV R209, 0x1f ;  /* 0x0000001f00d17802 */ /* 0x000fe40000000f00 */
[----:B------:R-:W-:-:S02]  /*4b40*/  MOV R212, 0xffffffff ;  /* 0xffffffff00d47802 */ /* 0x000fc40000000f00 */
[----:B------:R-:W-:Y:S02]  /*4b50*/  MOV R2, 0x4b70 ;  /* 0x00004b7000027802 */ /* 0x000fe40000000f00 */
[----:B01---5:R-:W-:Y:S05]  /*4b60*/  CALL.REL.NOINC `($__internal_47_$__cuda_sm70_shflsync_bfly_p) ;  /* 0x000003d000007944 */ /* 0x023fea0003c00000 */
[----:B------:R-:W-:Y:S01]  /*4b70*/  FADD.FTZ R207, R148, R207 ;  /* 0x000000cf94cf7221 */ /* 0x000fe20000010000 */
[----:B0-----:R-:W-:Y:S01]  /*4b80*/  HFMA2.MMA R150, -RZ, RZ, 0, 1.1920928955078125e-07 ;  /* 0x00000002ff967435 */ /* 0x001fe200000001ff */
[----:B-1----:R-:W-:Y:S01]  /*4b90*/  FADD.FTZ R208, R208, R209 ;  /* 0x000000d1d0d07221 */ /* 0x002fe20000010000 */
[----:B------:R-:W-:Y:S02]  /*4ba0*/  MOV R209, 0x1f ;  /* 0x0000001f00d17802 */ /* 0x000fe40000000f00 */
[----:B------:R-:W-:Y:S02]  /*4bb0*/  MOV R212, 0xffffffff ;  /* 0xffffffff00d47802 */ /* 0x000fe40000000f00 */
[----:B------:R-:W-:Y:S02]  /*4bc0*/  MOV R149, R207 ;  /* 0x000000cf00957202 */ /* 0x000fe40000000f00 */
[----:B------:R-:W-:Y:S02]  /*4bd0*/  MOV R2, 0x4bf0 ;  /* 0x00004bf000027802 */ /* 0x000fe40000000f00 */
[----:B------:R-:W-:Y:S05]  /*4be0*/  CALL.REL.NOINC `($__internal_47_$__cuda_sm70_shflsync_bfly_p) ;  /* 0x0000035000007944 */ /* 0x000fea0003c00000 */
[----:B0-----:R-:W-:Y:S01]  /*4bf0*/  HFMA2.MMA R150, -RZ, RZ, 0, 1.1920928955078125e-07 ;  /* 0x00000002ff967435 */ /* 0x001fe200000001ff */
[----:B-1----:R-:W-:-:S02]  /*4c00*/  MOV R148, R209 ;  /* 0x000000d100947202 */ /* 0x002fc40000000f00 */
[----:B------:R-:W-:Y:S02]  /*4c10*/  MOV R149, R208 ;  /* 0x000000d000957202 */ /* 0x000fe40000000f00 */
[----:B------:R-:W-:Y:S02]  /*4c20*/  MOV R209, 0x1f ;  /* 0x0000001f00d17802 */ /* 0x000fe40000000f00 */
[----:B------:R-:W-:Y:S02]  /*4c30*/  MOV R212, 0xffffffff ;  /* 0xffffffff00d47802 */ /* 0x000fe40000000f00 */
[----:B------:R-:W-:Y:S02]  /*4c40*/  MOV R2, 0x4c60 ;  /* 0x00004c6000027802 */ /* 0x000fe40000000f00 */
[----:B------:R-:W-:Y:S05]  /*4c50*/  CALL.REL.NOINC `($__internal_47_$__cuda_sm70_shflsync_bfly_p) ;  /* 0x000002e000007944 */ /* 0x000fea0003c00000 */
[----:B------:R-:W-:Y:S01]  /*4c60*/  FADD.FTZ R207, R148, R207 ;  /* 0x000000cf94cf7221 */ /* 0x000fe20000010000 */
[----:B0-----:R-:W-:Y:S01]  /*4c70*/  HFMA2.MMA R150, -RZ, RZ, 0, 2.384185791015625e-07 ;  /* 0x00000004ff967435 */ /* 0x001fe200000001ff */
[----:B-1----:R-:W-:Y:S01]  /*4c80*/  FADD.FTZ R208, R208, R209 ;  /* 0x000000d1d0d07221 */ /* 0x002fe20000010000 */
[----:B------:R-:W-:Y:S02]  /*4c90*/  MOV R209, 0x1f ;  /* 0x0000001f00d17802 */ /* 0x000fe40000000f00 */
[----:B------:R-:W-:-:S02]  /*4ca0*/  MOV R212, 0xffffffff ;  /* 0xffffffff00d47802 */ /* 0x000fc40000000f00 */
[----:B------:R-:W-:Y:S02]  /*4cb0*/  MOV R149, R207 ;  /* 0x000000cf00957202 */ /* 0x000fe40000000f00 */
[----:B------:R-:W-:Y:S02]  /*4cc0*/  MOV R2, 0x4ce0 ;  /* 0x00004ce000027802 */ /* 0x000fe40000000f00 */
[----:B------:R-:W-:Y:S05]  /*4cd0*/  CALL.REL.NOINC `($__internal_47_$__cuda_sm70_shflsync_bfly_p) ;  /* 0x0000026000007944 */ /* 0x000fea0003c00000 */
[----:B0-----:R-:W-:Y:S01]  /*4ce0*/  HFMA2.MMA R150, -RZ, RZ, 0, 2.384185791015625e-07 ;  /* 0x00000004ff967435 */ /* 0x001fe200000001ff */
[----:B-1----:R-:W-:Y:S02]  /*4cf0*/  MOV R148, R209 ;  /* 0x000000d100947202 */ /* 0x002fe40000000f00 */
[----:B------:R-:W-:Y:S02]  /*4d00*/  MOV R149, R208 ;  /* 0x000000d000957202 */ /* 0x000fe40000000f00 */
[----:B------:R-:W-:Y:S02]  /*4d10*/  MOV R209, 0x1f ;  /* 0x0000001f00d17802 */ /* 0x000fe40000000f00 */
[----:B------:R-:W-:Y:S02]  /*4d20*/  MOV R212, 0xffffffff ;  /* 0xffffffff00d47802 */ /* 0x000fe40000000f00 */
[----:B------:R-:W-:-:S02]  /*4d30*/  MOV R2, 0x4d50 ;  /* 0x00004d5000027802 */ /* 0x000fc40000000f00 */
[----:B------:R-:W-:Y:S05]  /*4d40*/  CALL.REL.NOINC `($__internal_47_$__cuda_sm70_shflsync_bfly_p) ;  /* 0x000001f000007944 */ /* 0x000fea0003c00000 */
[----:B------:R-:W-:Y:S01]  /*4d50*/  FADD.FTZ R207, R148, R207 ;  /* 0x000000cf94cf7221 */ /* 0x000fe20000010000 */
[----:B0-----:R-:W-:Y:S01]  /*4d60*/  HFMA2.MMA R150, -RZ, RZ, 0, 4.76837158203125e-07 ;  /* 0x00000008ff967435 */ /* 0x001fe200000001ff */
[----:B-1----:R-:W-:Y:S01]  /*4d70*/  FADD.FTZ R208, R208, R209 ;  /* 0x000000d1d0d07221 */ /* 0x002fe20000010000 */
[----:B------:R-:W-:-:S02]  /*4d80*/  MOV R209, 0x1f ;  /* 0x0000001f00d17802 */ /* 0x000fc40000000f00 */
[----:B------:R-:W-:Y:S02]  /*4d90*/  MOV R212, 0xffffffff ;  /* 0xffffffff00d47802 */ /* 0x000fe40000000f00 */
[----:B------:R-:W-:Y:S02]  /*4da0*/  MOV R149, R207 ;  /* 0x000000cf00957202 */ /* 0x000fe40000000f00 */
[----:B------:R-:W-:Y:S02]  /*4db0*/  MOV R2, 0x4dd0 ;  /* 0x00004dd000027802 */ /* 0x000fe40000000f00 */
[----:B------:R-:W-:Y:S05]  /*4dc0*/  CALL.REL.NOINC `($__internal_47_$__cuda_sm70_shflsync_bfly_p) ;  /* 0x0000017000007944 */ /* 0x000fea0003c00000 */
[----:B0-----:R-:W-:Y:S01]  /*4dd0*/  HFMA2.MMA R150, -RZ, RZ, 0, 4.76837158203125e-07 ;  /* 0x00000008ff967435 */ /* 0x001fe200000001ff */
[----:B-1----:R-:W-:Y:S02]  /*4de0*/  MOV R148, R209 ;  /* 0x000000d100947202 */ /* 0x002fe40000000f00 */
[----:B------:R-:W-:Y:S02]  /*4df0*/  MOV R149, R208 ;  /* 0x000000d000957202 */ /* 0x000fe40000000f00 */
[----:B------:R-:W-:Y:S02]  /*4e00*/  MOV R209, 0x1f ;  /* 0x0000001f00d17802 */ /* 0x000fe40000000f00 */
[----:B------:R-:W-:-:S02]  /*4e10*/  MOV R212, 0xffffffff ;  /* 0xffffffff00d47802 */ /* 0x000fc40000000f00 */
[----:B------:R-:W-:Y:S02]  /*4e20*/  MOV R2, 0x4e40 ;  /* 0x00004e4000027802 */ /* 0x000fe40000000f00 */
[----:B------:R-:W-:Y:S05]  /*4e30*/  CALL.REL.NOINC `($__internal_47_$__cuda_sm70_shflsync_bfly_p) ;  /* 0x0000010000007944 */ /* 0x000fea0003c00000 */
[----:B------:R-:W-:Y:S01]  /*4e40*/  FADD.FTZ R207, R148, R207 ;  /* 0x000000cf94cf7221 */ /* 0x000fe20000010000 */
[----:B0-----:R-:W-:Y:S01]  /*4e50*/  HFMA2.MMA R150, -RZ, RZ, 0, 9.5367431640625e-07 ;  /* 0x00000010ff967435 */ /* 0x001fe200000001ff */
[----:B-1----:R-:W-:Y:S01]  /*4e60*/  FADD.FTZ R208, R208, R209 ;  /* 0x000000d1d0d07221 */ /* 0x002fe20000010000 */
[----:B------:R-:W-:Y:S02]  /*4e70*/  MOV R209, 0x1f ;  /* 0x0000001f00d17802 */ /* 0x000fe40000000f00 */
[----:B------:R-:W-:Y:S02]  /*4e80*/  MOV R212, 0xffffffff ;  /* 0xffffffff00d47802 */ /* 0x000fe40000000f00 */
[----:B------:R-:W-:Y:S02]  /*4e90*/  MOV R149, R207 ;  /* 0x000000cf00957202 */ /* 0x000fe40000000f00 */
[----:B------:R-:W-:Y:S02]  /*4ea0*/  MOV R2, 0x4ec0 ;  /* 0x00004ec000027802 */ /* 0x000fe40000000f00 */
[----:B------:R-:W-:Y:S05]  /*4eb0*/  CALL.REL.NOINC `($__internal_47_$__cuda_sm70_shflsync_bfly_p) ;  /* 0x0000008000007944 */ /* 0x000fea0003c00000 */
[----:B0-----:R-:W-:Y:S01]  /*4ec0*/  HFMA2.MMA R150, -RZ, RZ, 0, 9.5367431640625e-07 ;  /* 0x00000010ff967435 */ /* 0x001fe200000001ff */
[----:B-1----:R-:W-:-:S02]  /*4ed0*/  MOV R210, R209 ;  /* 0x000000d100d27202 */ /* 0x002fc40000000f00 */
[----:B------:R-:W-:Y:S02]  /*4ee0*/  MOV R149, R208 ;  /* 0x000000d000957202 */ /* 0x000fe40000000f00 */
[----:B------:R-:W-:Y:S02]  /*4ef0*/  MOV R209, 0x1f ;  /* 0x0000001f00d17802 */ /* 0x000fe40000000f00 */
[----:B------:R-:W-:Y:S02]  /*4f00*/  MOV R212, 0xffffffff ;  /* 0xffffffff00d47802 */ /* 0x000fe40000000f00 */
[----:B------:R-:W-:Y:S02]  /*4f10*/  MOV R2, 0x4f30 ;  /* 0x00004f3000027802 */ /* 0x000fe40000000f00 */
[----:B------:R-:W-:Y:S05]  /*4f20*/  CALL.REL.NOINC `($__internal_47_$__cuda_sm70_shflsync_bfly_p) ;  /* 0x0000001000007944 */ /* 0x000fea0003c00000 */
[----:B01----:R-:W-:Y:S05]  /*4f30*/  BRA `(.L_x_2604) ;  /* 0xffffc9a000007947 */ /* 0x003fea000383ffff */
        .weak           $__internal_47_$__cuda_sm70_shflsync_bfly_p
        .type           $__internal_47_$__cuda_sm70_shflsync_bfly_p,@function
        .size           $__internal_47_$__cuda_sm70_shflsync_bfly_p,(.L_x_9777 - $__internal_47_$__cuda_sm70_shflsync_bfly_p)
$__internal_47_$__cuda_sm70_shflsync_bfly_p:
[----:B------:R-:W-:Y:S01]  /*4f40*/  HFMA2.MMA R3, -RZ, RZ, 0, 0 ;  /* 0x00000000ff037435 */ /* 0x000fe200000001ff */
[----:B------:R-:W-:Y:S04]  /*4f50*/  WARPSYNC R212 ;  /* 0x000000d400007348 */ /* 0x000fe80003800000 */
[----:B------:R0:W1:Y:S01]  /*4f60*/  SHFL.BFLY PT, R209, R149, R150, R209 ;  /* 0x0c00009695d17389 */ /* 0x00006200000e00d1 */
[----:B------:R-:W-:Y:S05]  /*4f70*/  RET.REL.NODEC R2 `(_ZN10layer_norm13ln_bwd_kernelINS_13Kernel_traitsIf13__nv_bfloat16S2_S2_fjLj768ELj1ELj4ELj1ELj16ENS_18Kernel_traits_baseILj768EfS2_S2_S2_fjLj128EEEEELb0ELb1ELb1ELb1EEEvNS_9BwdParamsE) ;  /* 0xffffb08002007950 */ /* 0x000fea0003c3ffff */
.L_x_2605:
        /* <DEDUP_REMOVED lines=16> */
.L_x_9777:


//--------------------- .text._ZN10layer_norm13ln_bwd_kernelINS_13Kernel_traitsIf13__nv_bfloat16S2_S2_fjLj768ELj1ELj4ELj1ELj16ENS_18Kernel_traits_baseILj768EfS2_S2_S2_fjLj128EEEEELb1ELb0ELb0ELb0EEEvNS_9BwdParamsE --------------------------
	.section	.text._ZN10layer_norm13ln_bwd_kernelINS_13Kernel_traitsIf13__nv_bfloat16S2_S2_fjLj768ELj1ELj4ELj1ELj16ENS_18Kernel_traits_baseILj768EfS2_S2_S2_fjLj128EEEEELb1ELb0ELb0ELb0EEEvNS_9BwdParamsE,"ax",@progbits
	.sectioninfo	@"SHI_REGISTERS=167"
	.align	128
        .global         _ZN10layer_norm13ln_bwd_kernelINS_13Kernel_traitsIf13__nv_bfloat16S2_S2_fjLj768ELj1ELj4ELj1ELj16ENS_18Kernel_traits_baseILj768EfS2_S2_S2_fjLj128EEEEELb1ELb0ELb0ELb0EEEvNS_9BwdParamsE
        .type           _ZN10layer_norm13ln_bwd_kernelINS_13Kernel_traitsIf13__nv_bfloat16S2_S2_fjLj768ELj1ELj4ELj1ELj16ENS_18Kernel_traits_baseILj768EfS2_S2_S2_fjLj128EEEEELb1ELb0ELb0ELb0EEEvNS_9BwdParamsE,@function
        .size           _ZN10layer_norm13ln_bwd_kernelINS_13Kernel_traitsIf13__nv_bfloat16S2_S2_fjLj768ELj1ELj4ELj1ELj16ENS_18Kernel_traits_baseILj768EfS2_S2_S2_fjLj128EEEEELb1ELb0ELb0ELb0EEEvNS_9BwdParamsE,(.L_x_9778 - _ZN10layer_norm13ln_bwd_kernelINS_13Kernel_traitsIf13__nv_bfloat16S2_S2_fjLj768ELj1ELj4ELj1ELj16ENS_18Kernel_traits_baseILj768EfS2_S2_S2_fjLj128EEEEELb1ELb0ELb0ELb0EEEvNS_9BwdParamsE)
        .other          _ZN10layer_norm13ln_bwd_kernelINS_13Kernel_traitsIf13__nv_bfloat16S2_S2_fjLj768ELj1ELj4ELj1ELj16ENS_18Kernel_traits_baseILj768EfS2_S2_S2_fjLj128EEEEELb1ELb0ELb0ELb0EEEvNS_9BwdParamsE,@"STO_CUDA_ENTRY STV_DEFAULT"
_ZN10layer_norm13ln_bwd_kernelINS_13Kernel_traitsIf13__nv_bfloat16S2_S2_fjLj768ELj1ELj4ELj1ELj16ENS_18Kernel_traits_baseILj768EfS2_S2_S2_fjLj128EEEEELb1ELb0ELb0ELb0EEEvNS_9BwdParamsE:
.text._ZN10layer_norm13ln_bwd_kernelINS_13Kernel_traitsIf13__nv_bfloat16S2_S2_fjLj768ELj1ELj4ELj1ELj16ENS_18Kernel_traits_baseILj768EfS2_S2_S2_fjLj128EEEEELb1ELb0ELb0ELb0EEEvNS_9BwdParamsE:
        /* <DEDUP_REMOVED lines=59> */
.L_x_2622:
[----:B------:R-:W-:Y:S02]  /*03b0*/  ISETP.NE.U32.AND P0, PT, RZ, c[0x0][0x1c0], PT ;  /* 0x00007000ff007a0c */ /* 0x000fe40003f05070 */
[----:B------:R-:W-:-:S02]  /*03c0*/  SHF.R.S32.HI R5, RZ, 0x1f, R2 ;  /* 0x0000001fff057819 */ /* 0x000fc40000011402 */
[----:B------:R-:W-:Y:S02]  /*03d0*/  ISETP.NE.AND.EX P0, PT, RZ, c[0x0][0x1c4], PT, P0 ;  /* 0x00007100ff007a0c */ /* 0x000fe40003f05300 */
[----:B------:R-:W-:-:S05]  /*03e0*/  MOV R111, 0x4 ;  /* 0x00000004006f7802 */ /* 0x000fca0000000f00 */
[----:B------:R-:W-:-:S06]  /*03f0*/  IMAD.WIDE R112, R2, R111, c[0x0][0x1a0] ;  /* 0x0000680002707625 */ /* 0x000fcc00078e026f */
[C---:B------:R-:W-:Y:S01]  /*0400*/  @P0 LEA R108, P1, R2.reuse, c[0x0][0x1c0], 0x1 ;  /* 0x00007000026c0a11 */ /* 0x040fe200078208ff */
[C---:B------:R-:W-:Y:S01]  /*0410*/  IMAD.WIDE R110, R2.reuse, R111, c[0x0][0x1a8] ;  /* 0x00006a00026e7625 */ /* 0x040fe200078e026f */
[----:B------:R-:W2:Y:S02]  /*0420*/  LDG.E R112, [R112.64] ;  /* 0x0000000470707981 */ /* 0x000ea4000c1e1900 */
[C---:B------:R-:W-:Y:S02]  /*0430*/  @P0 LEA.HI.X R109, R2.reuse, c[0x0][0x1c4], R5, 0x1, P1 ;  /* 0x00007100026d0a11 */ /* 0x040fe400008f0c05 */
[----:B-----5:R1:W5:Y:S04]  /*0440*/  LDG.E R6, [R110.64] ;  /* 0x000000046e067981 */ /* 0x020368000c1e1900 */
[----:B------:R3:W4:Y:S01]  /*0450*/  @P0 LDG.E.U16 R108, [R108.64] ;  /* 0x000000046c6c0981 */ /* 0x000722000c1e1500 */
[----:B------:R-:W-:-:S05]  /*0460*/  IMAD R0, R2, c[0x0][0x168], RZ ;  /* 0x00005a0002007a24 */ /* 0x000fca00078e02ff */
[----:B------:R-:W-:-:S04]  /*0470*/  SHF.R.S32.HI R115, RZ, 0x1f, R0 ;  /* 0x0000001fff737819 */ /* 0x000fc80000011400 */
[----:B------:R-:W-:Y:S02]  /*0480*/  LEA.HI R0, R115, R0, RZ, 0x3 ;  /* 0x0000000073007211 */ /* 0x000fe400078f18ff */
[----:B---3--:R-:W-:Y:S01]  /*0490*/  LOP3.LUT R109, R4, 0x1f, RZ, 0xc0, !PT ;  /* 0x0000001f046d7812 */ /* 0x008fe200078ec0ff */
[----:B------:R-:W-:Y:S01]  /*04a0*/  BSSY B1, `(.L_x_2608) ;  /* 0x0000061000017945 */ /* 0x000fe20003800000 */
[----:B0-----:R-:W-:Y:S02]  /*04b0*/  ISETP.NE.AND P1, PT, R3, RZ, PT ;  /* 0x000000ff0300720c */ /* 0x001fe40003f25270 */
[----:B------:R-:W-:Y:S02]  /*04c0*/  LEA.HI.SX32 R0, R0, R109, 0x1d ;  /* 0x0000006d00007211 */ /* 0x000fe400078feaff */
[----:B------:R-:W-:Y:S02]  /*04d0*/  MOV R5, 0x3f800000 ;  /* 0x3f80000000057802 */ /* 0x000fe40000000f00 */
[----:B------:R-:W-:-:S02]  /*04e0*/  MOV R157, RZ ;  /* 0x000000ff009d7202 */ /* 0x000fc40000000f00 */
[----:B------:R-:W-:Y:S02]  /*04f0*/  MOV R155, RZ ;  /* 0x000000ff009b7202 */ /* 0x000fe40000000f00 */
[----:B------:R-:W-:Y:S02]  /*0500*/  MOV R154, R0 ;  /* 0x00000000009a7202 */ /* 0x000fe40000000f00 */
[----:B--2---:R-:W-:Y:S02]  /*0510*/  FSEL R151, R112, RZ, !P1 ;  /* 0x000000ff70977208 */ /* 0x004fe40004800000 */
[----:B----4-:R-:W-:Y:S01]  /*0520*/  @P0 PRMT R5, RZ, 0x5410, R108 ;  /* 0x00005410ff050816 */ /* 0x010fe2000000006c */
[----:B------:R-:W-:Y:S05]  /*0530*/  @!P2 BRA `(.L_x_2609) ;  /* 0x000005700000a947 */ /* 0x000fea0003800000 */
[C---:B-1----:R-:W-:Y:S02]  /*0540*/  LEA R8, P0, R0.reuse, c[0x0][0x188], 0x4 ;  /* 0x0000620000087a11 */ /* 0x042fe400078020ff */
        /* <DEDUP_REMOVED lines=16> */
[----:B------:R-:W-:Y:S02]  /*0650*/  PRMT R156, RZ, 0x5410, R10 ;  /* 0x00005410ff9c7816 */ /* 0x000fe4000000000a */
[----:B------:R-:W-:Y:S01]  /*0660*/  PRMT R8, RZ, 0x7610, R8 ;  /* 0x00007610ff087816 */ /* 0x000fe20000000008 */
[----:B-----5:R-:W-:Y:S01]  /*0670*/  FMUL.FTZ R150, R6, R7 ;  /* 0x0000000706967220 */ /* 0x020fe20000410000 */
[----:B------:R-:W-:Y:S02]  /*0680*/  PRMT R10, RZ, 0x7610, R10 ;  /* 0x00007610ff0a7816 */ /* 0x000fe4000000000a */
[----:B---3--:R-:W-:Y:S01]  /*0690*/  PRMT R149, RZ, 0x5410, R12 ;  /* 0x00005410ff957816 */ /* 0x008fe2000000000c */
[C---:B------:R-:W-:Y:S01]  /*06a0*/  FADD.FTZ R7, -R151.reuse, R112 ;  /* 0x0000007097077221 */ /* 0x040fe20000010100 */
[----:B------:R-:W-:Y:S01]  /*06b0*/  PRMT R114, RZ, 0x7610, R9 ;  /* 0x00007610ff727816 */ /* 0x000fe20000000009 */
[----:B------:R-:W-:Y:S01]  /*06c0*/  FADD.FTZ R9, -R151, R8 ;  /* 0x0000000897097221 */ /* 0x000fe20000010100 */
[----:B------:R-:W-:Y:S01]  /*06d0*/  PRMT R108, RZ, 0x5410, R11 ;  /* 0x00005410ff6c7816 */ /* 0x000fe2000000000b */
[----:B------:R-:W-:Y:S01]  /*06e0*/  FADD.FTZ R68, R68, R149 ;  /* 0x0000009544447221 */ /* 0x000fe20000010000 */
[----:B0-----:R-:W-:Y:S01]  /*06f0*/  PRMT R16, RZ, 0x7610, R11 ;  /* 0x00007610ff107816 */ /* 0x001fe2000000000b */
[----:B------:R-:W-:Y:S01]  /*0700*/  FFMA.FTZ R48, R150, R149, R48 ;  /* 0x0000009596307223 */ /* 0x000fe20000010030 */
[----:B------:R-:W-:-:S02]  /*0710*/  PRMT R17, RZ, 0x5410, R15 ;  /* 0x00005410ff117816 */ /* 0x000fc4000000000f */
[----:B------:R-:W-:Y:S01]  /*0720*/  PRMT R110, RZ, 0x7610, R15 ;  /* 0x00007610ff6e7816 */ /* 0x000fe2000000000f */
[----:B------:R-:W-:Y:S01]  /*0730*/  FADD.FTZ R15, -R151, R10 ;  /* 0x0000000a970f7221 */ /* 0x000fe20000010100 */
[----:B------:R-:W-:Y:S01]  /*0740*/  PRMT R12, RZ, 0x7610, R12 ;  /* 0x00007610ff0c7816 */ /* 0x000fe2000000000c */
[----:B------:R-:W-:Y:S01]  /*0750*/  FMUL.FTZ R149, R24, R149 ;  /* 0x0000009518957220 */ /* 0x000fe20000410000 */
[----:B------:R-:W-:Y:S01]  /*0760*/  PRMT R11, RZ, 0x5410, R13 ;  /* 0x00005410ff0b7816 */ /* 0x000fe2000000000d */
[C---:B------:R-:W-:Y:S02]  /*0770*/  FMUL.FTZ R146, R6.reuse, R7 ;  /* 0x0000000706927220 */ /* 0x040fe40000410000 */
[C---:B------:R-:W-:Y:S02]  /*0780*/  FMUL.FTZ R148, R6.reuse, R9 ;  /* 0x0000000906947220 */ /* 0x040fe40000410000 */
[----:B------:R-:W-:Y:S02]  /*0790*/  FMUL.FTZ R10, R6, R15 ;  /* 0x0000000f060a7220 */ /* 0x000fe40000410000 */
[----:B------:R-:W-:-:S02]  /*07a0*/  FMUL.FTZ R147, R25, R12 ;  /* 0x0000000c19937220 */ /* 0x000fc40000410000 */
[----:B------:R-:W-:Y:S02]  /*07b0*/  FADD.FTZ R70, R70, R11 ;  /* 0x0000000b46467221 */ /* 0x000fe40000010000 */
[----:B------:R-:W-:Y:S02]  /*07c0*/  FADD.FTZ R9, -R151, R114 ;  /* 0x0000007297097221 */ /* 0x000fe40000010100 */
[-C--:B------:R-:W-:Y:S02]  /*07d0*/  FFMA.FTZ R50, R146, R11.reuse, R50 ;  /* 0x0000000b92327223 */ /* 0x080fe40000010032 */
[----:B------:R-:W-:Y:S02]  /*07e0*/  FMUL.FTZ R7, R26, R11 ;  /* 0x0000000b1a077220 */ /* 0x000fe40000410000 */
[----:B------:R-:W-:Y:S02]  /*07f0*/  FADD.FTZ R112, RZ, R149 ;  /* 0x00000095ff707221 */ /* 0x000fe40000010000 */
[----:B------:R-:W-:-:S02]  /*0800*/  FFMA.FTZ R15, R150, R149, RZ ;  /* 0x00000095960f7223 */ /* 0x000fc400000100ff */
[C---:B------:R-:W-:Y:S01]  /*0810*/  FADD.FTZ R11, -R151.reuse, R156 ;  /* 0x0000009c970b7221 */ /* 0x040fe20000010100 */
[----:B------:R-:W-:Y:S01]  /*0820*/  PRMT R154, RZ, 0x7610, R13 ;  /* 0x00007610ff9a7816 */ /* 0x000fe2000000000d */
[----:B------:R-:W-:Y:S01]  /*0830*/  FMUL.FTZ R8, R6, R9 ;  /* 0x0000000906087220 */ /* 0x000fe20000410000 */
[--C-:B------:R-:W-:Y:S01]  /*0840*/  PRMT R13, RZ, 0x5410, R14.reuse ;  /* 0x00005410ff0d7816 */ /* 0x100fe2000000000e */
[----:B------:R-:W-:Y:S01]  /*0850*/  FADD.FTZ R112, R112, R147 ;  /* 0x0000009370707221 */ /* 0x000fe20000010000 */
[----:B------:R-:W-:Y:S01]  /*0860*/  PRMT R14, RZ, 0x7610, R14 ;  /* 0x00007610ff0e7816 */ /* 0x000fe2000000000e */
[----:B------:R-:W-:Y:S02]  /*0870*/  FFMA.FTZ R15, R148, R147, R15 ;  /* 0x00000093940f7223 */ /* 0x000fe4000001000f */
[----:B------:R-:W-:Y:S02]  /*0880*/  FMUL.FTZ R9, R6, R11 ;  /* 0x0000000b06097220 */ /* 0x000fe40000410000 */
[----:B------:R-:W-:-:S02]  /*0890*/  FADD.FTZ R109, -R151, R108 ;  /* 0x0000006c976d7221 */ /* 0x000fc40000010100 */
        /* <DEDUP_REMOVED lines=12> */
[----:B------:R-:W-:Y:S02]  /*0960*/  FADD.FTZ R111, -R151, R16 ;  /* 0x00000010976f7221 */ /* 0x000fe40000010100 */
        /* <DEDUP_REMOVED lines=14> */
[----:B------:R-:W-:Y:S01]  /*0a50*/  FFMA.FTZ R51, R8, R154, R51 ;  /* 0x0000009a08337223 */ /* 0x000fe20000010033 */
[----:B------:R-:W-:Y:S01]  /*0a60*/  IADD3 R154, R0, 0x20, RZ ;  /* 0x00000020009a7810 */ /* 0x000fe20007ffe0ff */
[----:B------:R-:W-:Y:S02]  /*0a70*/  FADD.FTZ R75, R75, R110 ;  /* 0x0000006e4b4b7221 */ /* 0x000fe40000010000 */
[----:B------:R-:W-:-:S02]  /*0a80*/  FFMA.FTZ R55, R16, R110, R55 ;  /* 0x0000006e10377223 */ /* 0x000fc40000010037 */
[----:B------:R-:W-:Y:S02]  /*0a90*/  FADD.FTZ R157, R108, R17 ;  /* 0x000000116c9d7221 */ /* 0x000fe40000010000 */
[----:B------:R-:W-:Y:S02]  /*0aa0*/  FFMA.FTZ R155, R16, R17, R109 ;  /* 0x00000011109b7223 */ /* 0x000fe4000001006d */
.L_x_2609:
[----:B-1----:R-:W-:Y:S05]  /*0ab0*/  BSYNC B1 ;  /* 0x0000000000017941 */ /* 0x002fea0003800000 */
.L_x_2608:
        /* <DEDUP_REMOVED lines=18> */
[----:B0-----:R-:W-:Y:S02]  /*0be0*/  PRMT R116, RZ, 0x7610, R108 ;  /* 0x00007610ff747816 */ /* 0x001fe4000000006c */
        /* <DEDUP_REMOVED lines=70> */
.L_x_2611:
[----:B------:R-:W-:Y:S05]  /*1050*/  BSYNC B1 ;  /* 0x0000000000017941 */ /* 0x000fea0003800000 */
.L_x_2610:
        /* <DEDUP_REMOVED lines=17> */
[--C-:B0-----:R-:W-:Y:S02]  /*1170*/  PRMT R132, RZ, 0x5410, R109.reuse ;  /* 0x00005410ff847816 */ /* 0x101fe4000000006d */
[----:B------:R-:W-:Y:S01]  /*1180*/  PRMT R134, RZ, 0x7610, R109 ;  /* 0x00007610ff867816 */ /* 0x000fe2000000006d */
[C---:B------:R-:W-:Y:S01]  /*1190*/  FADD.FTZ R19, -R151.reuse, R130 ;  /* 0x0000008297137221 */ /* 0x040fe20000010100 */
[--C-:B------:R-:W-:Y:S02]  /*11a0*/  PRMT R136, RZ, 0x5410, R110.reuse ;  /* 0x00005410ff887816 */ /* 0x100fe4000000006e */
        /* <DEDUP_REMOVED lines=15> */
[----:B------:R-:W-:-:S02]  /*12a0*/  FMUL.FTZ R133, R6, R137 ;  /* 0x0000008906857220 */ /* 0x000fc40000410000 */
[C---:B------:R-:W-:Y:S02]  /*12b0*/  FADD.FTZ R135, -R151.reuse, R108 ;  /* 0x0000006c97877221 */ /* 0x040fe40000010100 */
[----:B------:R-:W-:Y:S02]  /*12c0*/  FMUL.FTZ R134, R6, R141 ;  /* 0x0000008d06867220 */ /* 0x000fe40000410000 */
[----:B------:R-:W-:Y:S02]  /*12d0*/  FADD.FTZ R145, -R151, R136 ;  /* 0x0000008897917221 */ /* 0x000fe40000010100 */
[----:B------:R-:W-:Y:S02]  /*12e0*/  FADD.FTZ R66, R66, R139 ;  /* 0x0000008b42427221 */ /* 0x000fe40000010000 */
[-C--:B------:R-:W-:Y:S02]  /*12f0*/  FFMA.FTZ R102, R133, R139.reuse, R102 ;  /* 0x0000008b85667223 */ /* 0x080fe40000010066 */
[----:B------:R-:W-:-:S02]  /*1300*/  FMUL.FTZ R136, R42, R139 ;  /* 0x0000008b2a887220 */ /* 0x000fc40000410000 */
[----:B------:R-:W-:Y:S02]  /*1310*/  FMUL.FTZ R130, R6, R135 ;  /* 0x0000008706827220 */ /* 0x000fe40000410000 */
[----:B------:R-:W-:Y:S02]  /*1320*/  FADD.FTZ R67, R67, R110 ;  /* 0x0000006e43437221 */ /* 0x000fe40000010000 */
[-C--:B------:R-:W-:Y:S02]  /*1330*/  FFMA.FTZ R103, R134, R110.reuse, R103 ;  /* 0x0000006e86677223 */ /* 0x080fe40000010067 */
[----:B------:R-:W-:Y:S02]  /*1340*/  FMUL.FTZ R139, R43, R110 ;  /* 0x0000006e2b8b7220 */ /* 0x000fe40000410000 */
[----:B------:R-:W-:Y:S02]  /*1350*/  FMUL.FTZ R135, R41, R112 ;  /* 0x0000007029877220 */ /* 0x000fe40000410000 */
[----:B------:R-:W-:-:S02]  /*1360*/  FADD.FTZ R110, R157, R132 ;  /* 0x000000849d6e7221 */ /* 0x000fc40000010000 */
[----:B------:R-:W-:Y:S02]  /*1370*/  FFMA.FTZ R155, R19, R132, R155 ;  /* 0x00000084139b7223 */ /* 0x000fe4000001009b */
[C---:B------:R-:W-:Y:S02]  /*1380*/  FADD.FTZ R143, -R151.reuse, R138 ;  /* 0x0000008a978f7221 */ /* 0x040fe40000010100 */
[----:B------:R-:W-:Y:S02]  /*1390*/  FADD.FTZ R151, -R151, R140 ;  /* 0x0000008c97977221 */ /* 0x000fe40000010100 */
[----:B------:R-:W-:Y:S02]  /*13a0*/  FMUL.FTZ R140, R6, R111 ;  /* 0x0000006f068c7220 */ /* 0x000fe40000410000 */
[----:B------:R-:W-:Y:S02]  /*13b0*/  FADD.FTZ R111, R110, R135 ;  /* 0x000000876e6f7221 */ /* 0x000fe40000010000 */
[----:B------:R-:W-:Y:S01]  /*13c0*/  FFMA.FTZ R155, R130, R135, R155 ;  /* 0x00000087829b7223 */ /* 0x000fe2000001009b */
[----:B------:R-:W-:Y:S01]  /*13d0*/  PRMT R113, RZ, 0x5410, R114 ;  /* 0x00005410ff717816 */ /* 0x000fe20000000072 */
        /* <DEDUP_REMOVED lines=32> */
.L_x_2613:
[----:B------:R-:W-:Y:S05]  /*15e0*/  BSYNC B1 ;  /* 0x0000000000017941 */ /* 0x000fea0003800000 */
.L_x_2612:
[----:B------:R-:W-:Y:S05]  /*15f0*/  BRA.DIV ~URZ, `(.L_x_2614) ;  /* 0x000022127f007947 */ /* 0x000fea000b800000 */
[----:B------:R0:W1:Y:S02]  /*1600*/  SHFL.BFLY PT, R114, R157, 0x1, 0x1f ;  /* 0x0c201f009d727f89 */ /* 0x00006400000e0000 */
.L_x_2623:
        /* <DEDUP_REMOVED lines=18> */
.L_x_2624:
        /* <DEDUP_REMOVED lines=112> */
.L_x_2617:
[----:B------:R-:W-:Y:S05]  /*1e30*/  BSYNC B1 ;  /* 0x0000000000017941 */ /* 0x000fea0003800000 */
.L_x_2616:
        /* <DEDUP_REMOVED lines=40> */
[----:B------:R-:W-:-:S02]  /*20c0*/  FMUL.FTZ R111, R6, R111 ;  /* 0x0000006f066f7220 */ /* 0x000fc40000410000 */
[----:B------:R-:W-:Y:S01]  /*20d0*/  @P0 FADD.FTZ R151, R151, R113 ;  /* 0x0000007197970221 */ /* 0x000fe20000010000 */
[----:B------:R-:W-:Y:S01]  /*20e0*/  @P0 PRMT R113, RZ, 0x7610, R95 ;  /* 0x00007610ff710816 */ /* 0x000fe2000000005f */
        /* <DEDUP_REMOVED lines=8> */
[----:B------:R-:W-:Y:S01]  /*2170*/  FMUL.FTZ R156, R156, R5 ;  /* 0x000000059c9c7220 */ /* 0x000fe20000410000 */
[----:B------:R-:W-:Y:S01]  /*2180*/  @P1 F2FP.BF16.PACK_AB R155, RZ, R162 ;  /* 0x000000a2ff9b123e */ /* 0x000fe200000010ff */
        /* <DEDUP_REMOVED lines=10> */
[----:B------:R-:W-:Y:S01]  /*2230*/  FMUL.FTZ R110, R110, c[0x0][0x1e8] ;  /* 0x00007a006e6e7a20 */ /* 0x000fe20000410000 */
[----:B------:R-:W-:Y:S01]  /*2240*/  @P1 PRMT R99, R108, 0x7610, R99 ;  /* 0x000076106c631816 */ /* 0x000fe20000000063 */
[----:B------:R-:W-:Y:S01]  /*2250*/  FMUL.FTZ R112, R112, R5 ;  /* 0x0000000570707220 */ /* 0x000fe20000410000 */
        /* <DEDUP_REMOVED lines=16> */
[-C--:B------:R-:W-:Y:S01]  /*2360*/  FMUL.FTZ R154, R154, R5.reuse ;  /* 0x000000059a9a7220 */ /* 0x080fe20000410000 */
[----:B------:R-:W-:Y:S01]  /*2370*/  LOP3.LUT P0, RZ, R158, 0xff0000, RZ, 0xc0, !PT ;  /* 0x00ff00009eff7812 */ /* 0x000fe2000780c0ff */
[----:B------:R-:W-:Y:S01]  /*2380*/  FMUL.FTZ R162, R162, R5 ;  /* 0x00000005a2a27220 */ /* 0x000fe20000410000 */
[----:B------:R-:W-:Y:S01]  /*2390*/  LOP3.LUT P1, RZ, R158, 0xff000000, RZ, 0xc0, !PT ;  /* 0xff0000009eff7812 */ /* 0x000fe2000782c0ff */
[----:B------:R-:W-:Y:S01]  /*23a0*/  FMUL.FTZ R164, R164, c[0x0][0x1e8] ;  /* 0x00007a00a4a47a20 */ /* 0x000fe20000410000 */
[----:B------:R-:W-:Y:S01]  /*23b0*/  LOP3.LUT P5, RZ, R159, 0xff0000, RZ, 0xc0, !PT ;  /* 0x00ff00009fff7812 */ /* 0x000fe200078ac0ff */
[----:B------:R-:W-:-:S02]  /*23c0*/  FMUL.FTZ R154, R154, c[0x0][0x1e8] ;  /* 0x00007a009a9a7a20 */ /* 0x000fc40000410000 */
[----:B------:R-:W-:-:S03]  /*23d0*/  FMUL.FTZ R162, R162, c[0x0][0x1e8] ;  /* 0x00007a00a2a27a20 */ /* 0x000fc60000410000 */
        /* <DEDUP_REMOVED lines=17> */
.L_x_2619:
[----:B------:R-:W-:Y:S05]  /*24f0*/  BSYNC B1 ;  /* 0x0000000000017941 */ /* 0x000fea0003800000 */
.L_x_2618:
        /* <DEDUP_REMOVED lines=60> */
[-C--:B------:R-:W-:Y:S02]  /*28c0*/  FMUL.FTZ R112, R112, R5.reuse ;  /* 0x0000000570707220 */ /* 0x080fe40000410000 */
[-C--:B------:R-:W-:Y:S01]  /*28d0*/  FMUL.FTZ R156, R156, R5.reuse ;  /* 0x000000059c9c7220 */ /* 0x080fe20000410000 */
[----:B------:R-:W-:Y:S01]  /*28e0*/  @P1 F2FP.BF16.PACK_AB R113, RZ, R154 ;  /* 0x0000009aff71123e */ /* 0x000fe200000010ff */
[----:B------:R-:W-:Y:S01]  /*28f0*/  @P0 FADD.FTZ R6, R6, R109 ;  /* 0x0000006d06060221 */ /* 0x000fe20000010000 */
[----:B------:R-:W-:Y:S01]  /*2900*/  ISETP.NE.U32.AND P0, PT, RZ, c[0x0][0x258], PT ;  /* 0x00009600ff007a0c */ /* 0x000fe20003f05070 */
[-C--:B------:R-:W-:Y:S01]  /*2910*/  FMUL.FTZ R154, R154, R5.reuse ;  /* 0x000000059a9a7220 */ /* 0x080fe20000410000 */
[----:B------:R-:W-:Y:S01]  /*2920*/  @P1 PRMT R99, R113, 0x7610, R99 ;  /* 0x0000761071631816 */ /* 0x000fe20000000063 */
[----:B------:R-:W-:Y:S01]  /*2930*/  HFMA2.MMA R113, -RZ, RZ, 0, 9.5367431640625e-07 ;  /* 0x00000010ff717435 */ /* 0x000fe200000001ff */
[----:B------:R-:W-:Y:S01]  /*2940*/  ISETP.NE.AND.EX P0, PT, RZ, c[0x0][0x25c], PT, P0 ;  /* 0x00009700ff007a0c */ /* 0x000fe20003f05300 */
        /* <DEDUP_REMOVED lines=8> */
[----:B------:R-:W-:Y:S01]  /*29d0*/  FMUL.FTZ R162, R162, c[0x0][0x1e8] ;  /* 0x00007a00a2a27a20 */ /* 0x000fe20000410000 */
[----:B------:R-:W-:Y:S01]  /*29e0*/  LOP3.LUT P1, RZ, R153, 0xff, RZ, 0xc0, !PT ;  /* 0x000000ff99ff7812 */ /* 0x000fe2000782c0ff */
[----:B------:R-:W-:Y:S01]  /*29f0*/  FMUL.FTZ R112, R112, c[0x0][0x1e8] ;  /* 0x00007a0070707a20 */ /* 0x000fe20000410000 */
[----:B------:R-:W-:Y:S01]  /*2a00*/  MOV R6, R152 ;  /* 0x0000009800067202 */ /* 0x000fe20000000f00 */
        /* <DEDUP_REMOVED lines=9> */
[----:B------:R-:W-:Y:S02]  /*2aa0*/  FSEL R162, R162, RZ, P1 ;  /* 0x000000ffa2a27208 */ /* 0x000fe40000800000 */
[----:B------:R-:W-:Y:S02]  /*2ab0*/  LOP3.LUT P1, RZ, R152, 0xff00, RZ, 0xc0, !PT ;  /* 0x0000ff0098ff7812 */ /* 0x000fe4000782c0ff */
[----:B------:R-:W-:-:S02]  /*2ac0*/  LOP3.LUT P5, RZ, R153, 0xff0000, RZ, 0xc0, !PT ;  /* 0x00ff000099ff7812 */ /* 0x000fc400078ac0ff */
[----:B------:R-:W-:Y:S02]  /*2ad0*/  F2FP.BF16.PACK_AB R110, R111, R110 ;  /* 0x0000006e6f6e723e */ /* 0x000fe400000010ff */
[----:B------:R-:W-:Y:S02]  /*2ae0*/  FSEL R111, R156, RZ, P1 ;  /* 0x000000ff9c6f7208 */ /* 0x000fe40000800000 */
[----:B------:R-:W-:Y:S02]  /*2af0*/  FSEL R154, R154, RZ, P5 ;  /* 0x000000ff9a9a7208 */ /* 0x000fe40002800000 */
[----:B-1----:R-:W-:Y:S02]  /*2b00*/  FSEL R109, R114, RZ, P0 ;  /* 0x000000ff726d7208 */ /* 0x002fe40000000000 */
        /* <DEDUP_REMOVED lines=9> */
.L_x_2621:
[----:B------:R-:W-:Y:S05]  /*2ba0*/  BSYNC B1 ;  /* 0x0000000000017941 */ /* 0x000fea0003800000 */
.L_x_2620:
[----:B------:R-:W-:-:S04]  /*2bb0*/  MOV R5, c[0x0][0x160] ;  /* 0x0000580000057a02 */ /* 0x000fc80000000f00 */
[----:B------:R-:W-:-:S04]  /*2bc0*/  LEA R2, R5, R2, 0x2 ;  /* 0x0000000205027211 */ /* 0x000fc800078e10ff */
[----:B------:R-:W-:-:S13]  /*2bd0*/  ISETP.GE.AND P0, PT, R2, c[0x0][0x164], PT ;  /* 0x0000590002007a0c */ /* 0x000fda0003f06270 */
[----:B01---5:R-:W-:Y:S01]  /*2be0*/  @P0 CALL.REL.NOINC `(.L_x_2607) ;  /* 0x0000001000000944 */ /* 0x023fe20003c00000 */
[----:B------:R-:W-:Y:S05]  /*2bf0*/  BRA `(.L_x_2622) ;  /* 0xffffd7b000007947 */ /* 0x000fea000383ffff */
.L_x_2607:
[----:B0-----:R-:W-:Y:S05]  /*2c00*/  BSYNC B0 ;  /* 0x0000000000007941 */ /* 0x001fea0003800000 */
.L_x_2606:
        /* <DEDUP_REMOVED lines=192> */
.L_x_2614:
[----:B------:R-:W-:Y:S01]  /*3810*/  HFMA2.MMA R112, -RZ, RZ, 0, 5.9604644775390625e-08 ;  /* 0x00000001ff707435 */ /* 0x000fe200000001ff */
[----:B------:R-:W-:Y:S02]  /*3820*/  MOV R113, R157 ;  /* 0x0000009d00717202 */ /* 0x000fe40000000f00 */
[----:B------:R-:W-:-:S02]  /*3830*/  MOV R111, 0x1f ;  /* 0x0000001f006f7802 */ /* 0x000fc40000000f00 */
[----:B------:R-:W-:Y:S02]  /*3840*/  MOV R110, 0xffffffff ;  /* 0xffffffff006e7802 */ /* 0x000fe40000000f00 */
[----:B------:R-:W-:Y:S02]  /*3850*/  MOV R108, 0x3870 ;  /* 0x00003870006c7802 */ /* 0x000fe40000000f00 */
[----:B-----5:R-:W-:Y:S05]  /*3860*/  CALL.REL.NOINC `($__internal_48_$__cuda_sm70_shflsync_bfly_p) ;  /* 0x0000046000007944 */ /* 0x020fea0003c00000 */
[----:B-1----:R-:W-:Y:S01]  /*3870*/  MOV R114, R110 ;  /* 0x0000006e00727202 */ /* 0x002fe20000000f00 */
[----:B0-----:R-:W-:Y:S05]  /*3880*/  BRA `(.L_x_2623) ;  /* 0xffffdd8000007947 */ /* 0x001fea000383ffff */
.L_x_2615:
[----:B------:R-:W-:Y:S01]  /*3890*/  HFMA2.MMA R112, -RZ, RZ, 0, 5.9604644775390625e-08 ;  /* 0x00000001ff707435 */ /* 0x000fe200000001ff */
[----:B------:R-:W-:Y:S02]  /*38a0*/  MOV R113, R155 ;  /* 0x0000009b00717202 */ /* 0x000fe40000000f00 */
[----:B------:R-:W-:Y:S02]  /*38b0*/  MOV R111, 0x1f ;  /* 0x0000001f006f7802 */ /* 0x000fe40000000f00 */
[----:B------:R-:W-:Y:S02]  /*38c0*/  MOV R110, 0xffffffff ;  /* 0xffffffff006e7802 */ /* 0x000fe40000000f00 */
[----:B------:R-:W-:-:S02]  /*38d0*/  MOV R108, 0x38f0 ;  /* 0x000038f0006c7802 */ /* 0x000fc40000000f00 */
[----:B01---5:R-:W-:Y:S05]  /*38e0*/  CALL.REL.NOINC `($__internal_48_$__cuda_sm70_shflsync_bfly_p) ;  /* 0x000003e000007944 */ /* 0x023fea0003c00000 */
[----:B------:R-:W-:Y:S01]  /*38f0*/  FADD.FTZ R157, R114, R157 ;  /* 0x0000009d729d7221 */ /* 0x000fe20000010000 */
[----:B0-----:R-:W-:Y:S01]  /*3900*/  HFMA2.MMA R112, -RZ, RZ, 0, 1.1920928955078125e-07 ;  /* 0x00000002ff707435 */ /* 0x001fe200000001ff */
[----:B-1----:R-:W-:Y:S01]  /*3910*/  FADD.FTZ R155, R155, R110 ;  /* 0x0000006e9b9b7221 */ /* 0x002fe20000010000 */
[----:B------:R-:W-:-:S02]  /*3920*/  MOV R111, 0x1f ;  /* 0x0000001f006f7802 */ /* 0x000fc40000000f00 */
[----:B------:R-:W-:Y:S02]  /*3930*/  MOV R110, 0xffffffff ;  /* 0xffffffff006e7802 */ /* 0x000fe40000000f00 */
[----:B------:R-:W-:Y:S02]  /*3940*/  MOV R113, R157 ;  /* 0x0000009d00717202 */ /* 0x000fe40000000f00 */
[----:B------:R-:W-:Y:S02]  /*3950*/  MOV R108, 0x3970 ;  /* 0x00003970006c7802 */ /* 0x000fe40000000f00 */
[----:B------:R-:W-:Y:S05]  /*3960*/  CALL.REL.NOINC `($__internal_48_$__cuda_sm70_shflsync_bfly_p) ;  /* 0x0000036000007944 */ /* 0x000fea0003c00000 */
[----:B0-----:R-:W-:Y:S01]  /*3970*/  HFMA2.MMA R112, -RZ, RZ, 0, 1.1920928955078125e-07 ;  /* 0x00000002ff707435 */ /* 0x001fe200000001ff */
[----:B-1----:R-:W-:Y:S02]  /*3980*/  MOV R114, R110 ;  /* 0x0000006e00727202 */ /* 0x002fe40000000f00 */
[----:B------:R-:W-:Y:S02]  /*3990*/  MOV R113, R155 ;  /* 0x0000009b00717202 */ /* 0x000fe40000000f00 */
[----:B------:R-:W-:Y:S02]  /*39a0*/  MOV R111, 0x1f ;  /* 0x0000001f006f7802 */ /* 0x000fe40000000f00 */
[----:B------:R-:W-:-:S02]  /*39b0*/  MOV R110, 0xffffffff ;  /* 0xffffffff006e7802 */ /* 0x000fc40000000f00 */
[----:B------:R-:W-:Y:S02]  /*39c0*/  MOV R108, 0x39e0 ;  /* 0x000039e0006c7802 */ /* 0x000fe40000000f00 */
[----:B------:R-:W-:Y:S05]  /*39d0*/  CALL.REL.NOINC `($__internal_48_$__cuda_sm70_shflsync_bfly_p) ;  /* 0x000002f000007944 */ /* 0x000fea0003c00000 */
[----:B------:R-:W-:Y:S01]  /*39e0*/  FADD.FTZ R157, R114, R157 ;  /* 0x0000009d729d7221 */ /* 0x000fe20000010000 */
[----:B0-----:R-:W-:Y:S01]  /*39f0*/  HFMA2.MMA R112, -RZ, RZ, 0, 2.384185791015625e-07 ;  /* 0x00000004ff707435 */ /* 0x001fe200000001ff */
[----:B-1----:R-:W-:Y:S01]  /*3a00*/  FADD.FTZ R155, R155, R110 ;  /* 0x0000006e9b9b7221 */ /* 0x002fe20000010000 */
[----:B------:R-:W-:Y:S02]  /*3a10*/  MOV R111, 0x1f ;  /* 0x0000001f006f7802 */ /* 0x000fe40000000f00 */
[----:B------:R-:W-:Y:S02]  /*3a20*/  MOV R110, 0xffffffff ;  /* 0xffffffff006e7802 */ /* 0x000fe40000000f00 */
[----:B------:R-:W-:Y:S02]  /*3a30*/  MOV R113, R157 ;  /* 0x0000009d00717202 */ /* 0x000fe40000000f00 */
[----:B------:R-:W-:Y:S02]  /*3a40*/  MOV R108, 0x3a60 ;  /* 0x00003a60006c7802 */ /* 0x000fe40000000f00 */
[----:B------:R-:W-:Y:S05]  /*3a50*/  CALL.REL.NOINC `($__internal_48_$__cuda_sm70_shflsync_bfly_p) ;  /* 0x0000027000007944 */ /* 0x000fea0003c00000 */
[----:B0-----:R-:W-:Y:S01]  /*3a60*/  HFMA2.MMA R112, -RZ, RZ, 0, 2.384185791015625e-07 ;  /* 0x00000004ff707435 */ /* 0x001fe200000001ff */
[----:B-1----:R-:W-:-:S02]  /*3a70*/  MOV R114, R110 ;  /* 0x0000006e00727202 */ /* 0x002fc40000000f00 */
[----:B------:R-:W-:Y:S02]  /*3a80*/  MOV R113, R155 ;  /* 0x0000009b00717202 */ /* 0x000fe40000000f00 */
[----:B------:R-:W-:Y:S02]  /*3a90*/  MOV R111, 0x1f ;  /* 0x0000001f006f7802 */ /* 0x000fe40000000f00 */
[----:B------:R-:W-:Y:S02]  /*3aa0*/  MOV R110, 0xffffffff ;  /* 0xffffffff006e7802 */ /* 0x000fe40000000f00 */
[----:B------:R-:W-:Y:S02]  /*3ab0*/  MOV R108, 0x3ad0 ;  /* 0x00003ad0006c7802 */ /* 0x000fe40000000f00 */
[----:B------:R-:W-:Y:S05]  /*3ac0*/  CALL.REL.NOINC `($__internal_48_$__cuda_sm70_shflsync_bfly_p) ;  /* 0x0000020000007944 */ /* 0x000fea0003c00000 */
[----:B------:R-:W-:Y:S01]  /*3ad0*/  FADD.FTZ R157, R114, R157 ;  /* 0x0000009d729d7221 */ /* 0x000fe20000010000 */
[----:B0-----:R-:W-:Y:S01]  /*3ae0*/  HFMA2.MMA R112, -RZ, RZ, 0, 4.76837158203125e-07 ;  /* 0x00000008ff707435 */ /* 0x001fe200000001ff */
[----:B-1----:R-:W-:Y:S01]  /*3af0*/  FADD.FTZ R115, R155, R110 ;  /* 0x0000006e9b737221 */ /* 0x002fe20000010000 */
[----:B------:R-:W-:Y:S02]  /*3b00*/  MOV R111, 0x1f ;  /* 0x0000001f006f7802 */ /* 0x000fe40000000f00 */
[----:B------:R-:W-:-:S02]  /*3b10*/  MOV R110, 0xffffffff ;  /* 0xffffffff006e7802 */ /* 0x000fc40000000f00 */
[----:B------:R-:W-:Y:S02]  /*3b20*/  MOV R113, R157 ;  /* 0x0000009d00717202 */ /* 0x000fe40000000f00 */
[----:B------:R-:W-:Y:S02]  /*3b30*/  MOV R108, 0x3b50 ;  /* 0x00003b50006c7802 */ /* 0x000fe40000000f00 */
[----:B------:R-:W-:Y:S05]  /*3b40*/  CALL.REL.NOINC `($__internal_48_$__cuda_sm70_shflsync_bfly_p) ;  /* 0x0000018000007944 */ /* 0x000fea0003c00000 */
[----:B0-----:R-:W-:Y:S01]  /*3b50*/  HFMA2.MMA R112, -RZ, RZ, 0, 4.76837158203125e-07 ;  /* 0x00000008ff707435 */ /* 0x001fe200000001ff */
[----:B-1----:R-:W-:Y:S02]  /*3b60*/  MOV R114, R110 ;  /* 0x0000006e00727202 */ /* 0x002fe40000000f00 */
[----:B------:R-:W-:Y:S02]  /*3b70*/  MOV R113, R115 ;  /* 0x0000007300717202 */ /* 0x000fe40000000f00 */
[----:B------:R-:W-:Y:S02]  /*3b80*/  MOV R111, 0x1f ;  /* 0x0000001f006f7802 */ /* 0x000fe40000000f00 */
[----:B------:R-:W-:Y:S02]  /*3b90*/  MOV R110, 0xffffffff ;  /* 0xffffffff006e7802 */ /* 0x000fe40000000f00 */
[----:B------:R-:W-:-:S02]  /*3ba0*/  MOV R108, 0x3bc0 ;  /* 0x00003bc0006c7802 */ /* 0x000fc40000000f00 */
[----:B------:R-:W-:Y:S05]  /*3bb0*/  CALL.REL.NOINC `($__internal_48_$__cuda_sm70_shflsync_bfly_p) ;  /* 0x0000011000007944 */ /* 0x000fea0003c00000 */
[----:B------:R-:W-:Y:S01]  /*3bc0*/  FADD.FTZ R114, R114, R157 ;  /* 0x0000009d72727221 */ /* 0x000fe20000010000 */
[----:B0-----:R-:W-:Y:S01]  /*3bd0*/  HFMA2.MMA R112, -RZ, RZ, 0, 9.5367431640625e-07 ;  /* 0x00000010ff707435 */ /* 0x001fe200000001ff */
[----:B-1----:R-:W-:Y:S01]  /*3be0*/  FADD.FTZ R115, R115, R110 ;  /* 0x0000006e73737221 */ /* 0x002fe20000010000 */
[----:B------:R-:W-:-:S02]  /*3bf0*/  MOV R111, 0x1f ;  /* 0x0000001f006f7802 */ /* 0x000fc40000000f00 */
[----:B------:R-:W-:Y:S02]  /*3c00*/  MOV R110, 0xffffffff ;  /* 0xffffffff006e7802 */ /* 0x000fe40000000f00 */
[----:B------:R-:W-:Y:S02]  /*3c10*/  MOV R113, R114 ;  /* 0x0000007200717202 */ /* 0x000fe40000000f00 */
[----:B------:R-:W-:Y:S02]  /*3c20*/  MOV R108, 0x3c40 ;  /* 0x00003c40006c7802 */ /* 0x000fe40000000f00 */
[----:B------:R-:W-:Y:S05]  /*3c30*/  CALL.REL.NOINC `($__internal_48_$__cuda_sm70_shflsync_bfly_p) ;  /* 0x0000009000007944 */ /* 0x000fea0003c00000 */
[----:B0-----:R-:W-:Y:S01]  /*3c40*/  HFMA2.MMA R112, -RZ, RZ, 0, 9.5367431640625e-07 ;  /* 0x00000010ff707435 */ /* 0x001fe200000001ff */
[----:B-1----:R-:W-:Y:S02]  /*3c50*/  MOV R151, R110 ;  /* 0x0000006e00977202 */ /* 0x002fe40000000f00 */
[----:B------:R-:W-:Y:S02]  /*3c60*/  MOV R113, R115 ;  /* 0x0000007300717202 */ /* 0x000fe40000000f00 */
[----:B------:R-:W-:Y:S02]  /*3c70*/  MOV R111, 0x1f ;  /* 0x0000001f006f7802 */ /* 0x000fe40000000f00 */
[----:B------:R-:W-:-:S02]  /*3c80*/  MOV R110, 0xffffffff ;  /* 0xffffffff006e7802 */ /* 0x000fc40000000f00 */
[----:B------:R-:W-:Y:S02]  /*3c90*/  MOV R108, 0x3cb0 ;  /* 0x00003cb0006c7802 */ /* 0x000fe40000000f00 */
[----:B------:R-:W-:Y:S05]  /*3ca0*/  CALL.REL.NOINC `($__internal_48_$__cuda_sm70_shflsync_bfly_p) ;  /* 0x0000002000007944 */ /* 0x000fea0003c00000 */
[----:B-1----:R-:W-:Y:S01]  /*3cb0*/  MOV R108, R110 ;  /* 0x0000006e006c7202 */ /* 0x002fe20000000f00 */
[----:B0-----:R-:W-:Y:S05]  /*3cc0*/  BRA `(.L_x_2624) ;  /* 0xffffda6000007947 */ /* 0x001fea000383ffff */
        .weak           $__internal_48_$__cuda_sm70_shflsync_bfly_p
        .type           $__internal_48_$__cuda_sm70_shflsync_bfly_p,@function
        .size           $__internal_48_$__cuda_sm70_shflsync_bfly_p,(.L_x_9778 - $__internal_48_$__cuda_sm70_shflsync_bfly_p)
$__internal_48_$__cuda_sm70_shflsync_bfly_p:
[----:B------:R-:W-:Y:S01]  /*3cd0*/  HFMA2.MMA R109, -RZ, RZ, 0, 0 ;  /* 0x00000000ff6d7435 */ /* 0x000fe200000001ff */
[----:B------:R-:W-:Y:S04]  /*3ce0*/  WARPSYNC R110 ;  /* 0x0000006e00007348 */ /* 0x000fe80003800000 */
[----:B------:R0:W1:Y:S01]  /*3cf0*/  SHFL.BFLY PT, R110, R113, R112, R111 ;  /* 0x0c000070716e7389 */ /* 0x00006200000e006f */
[----:B------:R-:W-:Y:S05]  /*3d00*/  RET.REL.NODEC R108 `(_ZN10layer_norm13ln_bwd_kernelINS_13Kernel_traitsIf13__nv_bfloat16S2_S2_fjLj768ELj1ELj4ELj1ELj16ENS_18Kernel_traits_baseILj768EfS2_S2_S2_fjLj128EEEEELb1ELb0ELb0ELb0EEEvNS_9BwdParamsE) ;  /* 0xffffc2f06c007950 */ /* 0x000fea0003c3ffff */
.L_x_2625:
        /* <DEDUP_REMOVED lines=15> */
.L_x_9778:


//--------------------- .text._ZN10layer_norm13ln_bwd_kernelINS_13Kernel_traitsIf13__nv_bfloat16S2_S2_fjLj768ELj1ELj4ELj1ELj16ENS_18Kernel_traits_baseILj768EfS2_S2_S2_fjLj128EEEEELb1ELb0ELb0ELb1EEEvNS_9BwdParamsE --------------------------
	.section	.text._ZN10layer_norm13ln_bwd_kernelINS_13Kernel_traitsIf13__nv_bfloat16S2_S2_fjLj768ELj1ELj4ELj1ELj16ENS_18Kernel_traits_baseILj768EfS2_S2_S2_fjLj128EEEEELb1ELb0ELb0ELb1EEEvNS_9BwdParamsE,"ax",@progbits
	.sectioninfo	@"SHI_REGISTERS=168"
	.align	128
        .global         _ZN10layer_norm13ln_bwd_kernelINS_13Kernel_traitsIf13__nv_bfloat16S2_S2_fjLj768ELj1ELj4ELj1ELj16ENS_18Kernel_traits_baseILj768EfS2_S2_S2_fjLj128EEEEELb1ELb0ELb0ELb1EEEvNS_9BwdParamsE
        .type           _ZN10layer_norm13ln_bwd_kernelINS_13Kernel_traitsIf13__nv_bfloat16S2_S2_fjLj768ELj1ELj4ELj1ELj16ENS_18Kernel_traits_baseILj768EfS2_S2_S2_fjLj128EEEEELb1ELb0ELb0ELb1EEEvNS_9BwdParamsE,@function
        .size           _ZN10layer_norm13ln_bwd_kernelINS_13Kernel_traitsIf13__nv_bfloat16S2_S2_fjLj768ELj1ELj4ELj1ELj16ENS_18Kernel_traits_baseILj768EfS2_S2_S2_fjLj128EEEEELb1ELb0ELb0ELb1EEEvNS_9BwdParamsE,(.L_x_9779 - _ZN10layer_norm13ln_bwd_kernelINS_13Kernel_traitsIf13__nv_bfloat16S2_S2_fjLj768ELj1ELj4ELj1ELj16ENS_18Kernel_traits_baseILj768EfS2_S2_S2_fjLj128EEEEELb1ELb0ELb0ELb1EEEvNS_9BwdParamsE)
        .other          _ZN10layer_norm13ln_bwd_kernelINS_13Kernel_traitsIf13__nv_bfloat16S2_S2_fjLj768ELj1ELj4ELj1ELj16ENS_18Kernel_traits_baseILj768EfS2_S2_S2_fjLj128EEEEELb1ELb0ELb0ELb1EEEvNS_9BwdParamsE,@"STO_CUDA_ENTRY STV_DEFAULT"
_ZN10layer_norm13ln_bwd_kernelINS_13Kernel_traitsIf13__nv_bfloat16S2_S2_fjLj768ELj1ELj4ELj1ELj16ENS_18Kernel_traits_baseILj768EfS2_S2_S2_fjLj128EEEEELb1ELb0ELb0ELb1EEEvNS_9BwdParamsE:
.text._ZN10layer_norm13ln_bwd_kernelINS_13Kernel_traitsIf13__nv_bfloat16S2_S2_fjLj768ELj1ELj4ELj1ELj16ENS_18Kernel_traits_baseILj768EfS2_S2_S2_fjLj128EEEEELb1ELb0ELb0ELb1EEEvNS_9BwdParamsE:
        /* <DEDUP_REMOVED lines=35> */
.L_x_2627:
[----:B------:R-:W0:Y:S01]  /*0230*/  LDC.U8 R121, c[0x0][0x1f0] ;  /* 0x00007c00ff797b82 */ /* 0x000e220000000000 */
[----:B------:R-:W-:Y:S01]  /*0240*/  HFMA2.MMA R3, -RZ, RZ, 0, 1.9073486328125e-06 ;  /* 0x00000020ff037435 */ /* 0x000fe200000001ff */
[----:B------:R-:W-:Y:S01]  /*0250*/  BSSY B1, `(.L_x_2629) ;  /* 0x0000280000017945 */ /* 0x000fe20003800000 */
[----:B------:R-:W-:Y:S01]  /*0260*/  CS2R R16, SRZ ;  /* 0x0000000000107805 */ /* 0x000fe2000001ff00 */
[----:B------:R-:W-:Y:S01]  /*0270*/  CS2R R14, SRZ ;  /* 0x00000000000e7805 */ /* 0x000fe2000001ff00 */
[----:B------:R-:W-:-:S06]  /*0280*/  CS2R R96, SRZ ;  /* 0x0000000000607805 */ /* 0x000fcc000001ff00 */
[----:B------:R-:W-:Y:S01]  /*0290*/  IMAD.WIDE.U32 R2, R0, R3, c[0x0][0x1b0] ;  /* 0x00006c0000027625 */ /* 0x000fe200078e0003 */
[----:B------:R-:W-:Y:S01]  /*02a0*/  CS2R R18, SRZ ;  /* 0x0000000000127805 */ /* 0x000fe2000001ff00 */
[----:B------:R-:W-:Y:S01]  /*02b0*/  CS2R R12, SRZ ;  /* 0x00000000000c7805 */ /* 0x000fe2000001ff00 */
[----:B------:R-:W-:Y:S01]  /*02c0*/  CS2R R94, SRZ ;  /* 0x00000000005e7805 */ /* 0x000fe2000001ff00 */
[----:B------:R-:W-:Y:S01]  /*02d0*/  CS2R R92, SRZ ;  /* 0x00000000005c7805 */ /* 0x000fe2000001ff00 */
[----:B------:R1:W5:Y:S01]  /*02e0*/  LDG.E.128 R48, [R2.64] ;  /* 0x0000000402307981 */ /* 0x000362000c1e1d00 */
[----:B------:R-:W-:Y:S01]  /*02f0*/  CS2R R26, SRZ ;  /* 0x00000000001a7805 */ /* 0x000fe2000001ff00 */
[----:B------:R-:W-:Y:S01]  /*0300*/  CS2R R22, SRZ ;  /* 0x0000000000167805 */ /* 0x000fe2000001ff00 */
[----:B------:R-:W-:Y:S01]  /*0310*/  CS2R R24, SRZ ;  /* 0x0000000000187805 */ /* 0x000fe2000001ff00 */
[----:B------:R1:W5:Y:S01]  /*0320*/  LDG.E.128 R44, [R2.64+0x10] ;  /* 0x00001004022c7981 */ /* 0x000362000c1e1d00 */
        /* <DEDUP_REMOVED lines=17> */
[----:B01----:R-:W-:-:S02]  /*0440*/  CS2R R2, SRZ ;  /* 0x0000000000027805 */ /* 0x003fc4000001ff00 */
.L_x_2633:
[----:B------:R-:W-:Y:S01]  /*0450*/  IMAD R68, R120, c[0x0][0x168], RZ ;  /* 0x00005a0078447a24 */ /* 0x000fe200078e02ff */
[----:B------:R-:W-:-:S02]  /*0460*/  ISETP.NE.U32.AND P1, PT, RZ, c[0x0][0x1c0], PT ;  /* 0x00007000ff007a0c */ /* 0x000fc40003f25070 */
[----:B------:R-:W-:Y:S02]  /*0470*/  MOV R88, 0x10 ;  /* 0x0000001000587802 */ /* 0x000fe40000000f00 */
[----:B------:R-:W-:Y:S02]  /*0480*/  SHF.R.S32.HI R69, RZ, 0x1f, R68 ;  /* 0x0000001fff457819 */ /* 0x000fe40000011444 */
[----:B------:R-:W-:Y:S02]  /*0490*/  ISETP.NE.AND.EX P1, PT, RZ, c[0x0][0x1c4], PT, P1 ;  /* 0x00007100ff007a0c */ /* 0x000fe40003f25310 */
[----:B------:R-:W-:-:S04]  /*04a0*/  LEA.HI R69, R69, R68, RZ, 0x3 ;  /* 0x0000004445457211 */ /* 0x000fc800078f18ff */
[----:B------:R-:W-:Y:S02]  /*04b0*/  LEA.HI.SX32 R115, R69, R0, 0x1d ;  /* 0x0000000045737211 */ /* 0x000fe400078feaff */
[----:B------:R-:W-:Y:S02]  /*04c0*/  SHF.R.S32.HI R69, RZ, 0x1f, R120 ;  /* 0x0000001fff457819 */ /* 0x000fe40000011478 */
[----:B------:R-:W-:-:S03]  /*04d0*/  IADD3 R139, R115, 0x20, RZ ;  /* 0x00000020738b7810 */ /* 0x000fc60007ffe0ff */
[C---:B------:R-:W-:Y:S02]  /*04e0*/  @P1 LEA R78, P0, R120.reuse, c[0x0][0x1c0], 0x1 ;  /* 0x00007000784e1a11 */ /* 0x040fe400078008ff */
[----:B------:R-:W-:Y:S02]  /*04f0*/  SHF.L.U32 R127, R139, 0x4, RZ ;  /* 0x000000048b7f7819 */ /* 0x000fe400000006ff */
[C---:B------:R-:W-:Y:S02]  /*0500*/  IADD3 R141, R115.reuse, 0x40, RZ ;  /* 0x00000040738d7810 */ /* 0x040fe40007ffe0ff */
[----:B------:R-:W-:Y:S02]  /*0510*/  SHF.L.U32 R125, R115, 0x4, RZ ;  /* 0x00000004737d7819 */ /* 0x000fe400000006ff */
[----:B------:R-:W-:Y:S02]  /*0520*/  @P1 LEA.HI.X R79, R120, c[0x0][0x1c4], R69, 0x1, P0 ;  /* 0x00007100784f1a11 */ /* 0x000fe400000f0c45 */
[----:B------:R-:W-:-:S02]  /*0530*/  SHF.R.U32.HI R128, RZ, 0x1c, R139 ;  /* 0x0000001cff807819 */ /* 0x000fc4000001168b */
[----:B------:R-:W-:Y:S01]  /*0540*/  IADD3 R76, P0, R127, c[0x0][0x188], RZ ;  /* 0x000062007f4c7a10 */ /* 0x000fe20007f1e0ff */
[----:B------:R0:W2:Y:S01]  /*0550*/  @P1 LDG.E.U16 R137, [R78.64] ;  /* 0x000000044e891981 */ /* 0x0000a2000c1e1500 */
[----:B------:R-:W-:Y:S02]  /*0560*/  SHF.L.U32 R122, R141, 0x4, RZ ;  /* 0x000000048d7a7819 */ /* 0x000fe400000006ff */
[----:B------:R-:W-:Y:S02]  /*0570*/  SHF.R.U32.HI R126, RZ, 0x1c, R115 ;  /* 0x0000001cff7e7819 */ /* 0x000fe40000011673 */
[----:B------:R-:W-:Y:S02]  /*0580*/  IADD3 R68, P2, R125, c[0x0][0x188], RZ ;  /* 0x000062007d447a10 */ /* 0x000fe40007f5e0ff */
[----:B------:R-:W-:Y:S02]  /*0590*/  MOV R117, 0x4 ;  /* 0x0000000400757802 */ /* 0x000fe40000000f00 */
[----:B------:R-:W-:-:S02]  /*05a0*/  IADD3.X R77, R128, c[0x0][0x18c], RZ, P0, !PT ;  /* 0x00006300804d7a10 */ /* 0x000fc400007fe4ff */
[----:B------:R-:W-:Y:S02]  /*05b0*/  SHF.R.U32.HI R123, RZ, 0x1c, R141 ;  /* 0x0000001cff7b7819 */ /* 0x000fe4000001168d */
[----:B------:R-:W-:Y:S01]  /*05c0*/  IADD3 R80, P0, R122, c[0x0][0x188], RZ ;  /* 0x000062007a507a10 */ /* 0x000fe20007f1e0ff */
[----:B------:R-:W-:Y:S01]  /*05d0*/  IMAD.WIDE R112, R120, R117, c[0x0][0x1a0] ;  /* 0x0000680078707625 */ /* 0x000fe200078e0275 */
[----:B------:R-:W-:Y:S01]  /*05e0*/  IADD3.X R69, R126, c[0x0][0x18c], RZ, P2, !PT ;  /* 0x000063007e457a10 */ /* 0x000fe200017fe4ff */
[----:B0-----:R-:W3:Y:S01]  /*05f0*/  LDG.E.128 R76, [R76.64] ;  /* 0x000000044c4c7981 */ /* 0x001ee2000c1e1d00 */
[----:B------:R-:W-:Y:S01]  /*0600*/  IADD3.X R81, R123, c[0x0][0x18c], RZ, P0, !PT ;  /* 0x000063007b517a10 */ /* 0x000fe200007fe4ff */
        /* <DEDUP_REMOVED lines=17> */
[----:B-1----:R-:W-:Y:S01]  /*0720*/  LEA R116, P5, R141, c[0x0][0x190], 0x3 ;  /* 0x000064008d747a11 */ /* 0x002fe200078a18ff */
[----:B-----5:R1:W5:Y:S01]  /*0730*/  @P0 LDG.E.128 R52, [R134.64] ;  /* 0x0000000486340981 */ /* 0x020362000c1e1d00 */
[----:B------:R-:W-:Y:S02]  /*0740*/  @P0 LEA.HI.X R133, R139, c[0x0][0x21c], RZ, 0x4, P2 ;  /* 0x000087008b850a11 */ /* 0x000fe400010f24ff */
[----:B0-----:R-:W-:Y:S02]  /*0750*/  LEA R112, P2, R115, c[0x0][0x190], 0x3 ;  /* 0x0000640073707a11 */ /* 0x001fe400078418ff */
[----:B------:R-:W-:Y:S01]  /*0760*/  LEA.HI.X R117, R141, c[0x0][0x194], RZ, 0x3, P5 ;  /* 0x000065008d757a11 */ /* 0x000fe200028f1cff */
[----:B------:R0:W5:Y:S01]  /*0770*/  @P0 LDG.E.128 R56, [R132.64] ;  /* 0x0000000484380981 */ /* 0x000162000c1e1d00 */
[----:B------:R-:W-:-:S02]  /*0780*/  LEA.HI.X R113, R115, c[0x0][0x194], RZ, 0x3, P2 ;  /* 0x0000650073717a11 */ /* 0x000fc400010f1cff */
[----:B------:R-:W-:Y:S02]  /*0790*/  LEA.HI.X R115, R139, c[0x0][0x194], RZ, 0x3, P3 ;  /* 0x000065008b737a11 */ /* 0x000fe400018f1cff */
[----:B------:R-:W5:Y:S04]  /*07a0*/  LDG.E.64 R116, [R116.64] ;  /* 0x0000000474747981 */ /* 0x000f68000c1e1b00 */
[----:B------:R-:W5:Y:S04]  /*07b0*/  LDG.E.64 R112, [R112.64] ;  /* 0x0000000470707981 */ /* 0x000f68000c1e1b00 */
[----:B------:R-:W5:Y:S01]  /*07c0*/  LDG.E.64 R114, [R114.64] ;  /* 0x0000000472727981 */ /* 0x000f62000c1e1b00 */
[----:B------:R-:W-:-:S02]  /*07d0*/  @P0 LEA R130, P4, R141, c[0x0][0x218], 0x4 ;  /* 0x000086008d820a11 */ /* 0x000fc400078820ff */
[----:B------:R-:W-:Y:S02]  /*07e0*/  MOV R124, 0x3f800000 ;  /* 0x3f800000007c7802 */ /* 0x000fe40000000f00 */
[----:B------:R-:W-:-:S05]  /*07f0*/  @P0 LEA.HI.X R131, R141, c[0x0][0x21c], RZ, 0x4, P4 ;  /* 0x000087008d830a11 */ /* 0x000fca00020f24ff */
[----:B------:R0:W5:Y:S01]  /*0800*/  @P0 LDG.E.128 R60, [R130.64] ;  /* 0x00000004823c0981 */ /* 0x000162000c1e1d00 */
[----:B--2---:R-:W-:Y:S02]  /*0810*/  @P1 PRMT R124, RZ, 0x5410, R137 ;  /* 0x00005410ff7c1816 */ /* 0x004fe40000000089 */
[----:B------:R-:W-:Y:S02]  /*0820*/  ISETP.NE.AND P1, PT, R121, RZ, PT ;  /* 0x000000ff7900720c */ /* 0x000fe40003f25270 */
[--C-:B---3--:R-:W-:Y:S02]  /*0830*/  PRMT R163, RZ, 0x5410, R77.reuse ;  /* 0x00005410ffa37816 */ /* 0x108fe4000000004d */
[----:B------:R-:W-:Y:S02]  /*0840*/  PRMT R165, RZ, 0x7610, R77 ;  /* 0x00007610ffa57816 */ /* 0x000fe4000000004d */
[----:B----4-:R-:W-:Y:S02]  /*0850*/  FSEL R156, R136, RZ, !P1 ;  /* 0x000000ff889c7208 */ /* 0x010fe40004800000 */
[----:B------:R-:W-:-:S02]  /*0860*/  PRMT R138, RZ, 0x7610, R78 ;  /* 0x00007610ff8a7816 */ /* 0x000fc4000000004e */
[----:B------:R-:W-:Y:S02]  /*0870*/  PRMT R147, RZ, 0x7610, R68 ;  /* 0x00007610ff937816 */ /* 0x000fe40000000044 */
[--C-:B------:R-:W-:Y:S02]  /*0880*/  PRMT R145, RZ, 0x5410, R70.reuse ;  /* 0x00005410ff917816 */ /* 0x100fe40000000046 */
[----:B------:R-:W-:Y:S02]  /*0890*/  PRMT R143, RZ, 0x7610, R70 ;  /* 0x00007610ff8f7816 */ /* 0x000fe40000000046 */
[--C-:B0-----:R-:W-:Y:S02]  /*08a0*/  PRMT R131, RZ, 0x5410, R75.reuse ;  /* 0x00005410ff837816 */ /* 0x101fe4000000004b */
[----:B------:R-:W-:Y:S02]  /*08b0*/  PRMT R70, RZ, 0x7610, R75 ;  /* 0x00007610ff467816 */ /* 0x000fe4000000004b */
[----:B------:R-:W-:-:S02]  /*08c0*/  PRMT R151, RZ, 0x5410, R79 ;  /* 0x00005410ff977816 */ /* 0x000fc4000000004f */
[----:B------:R-:W-:Y:S02]  /*08d0*/  PRMT R153, RZ, 0x7610, R79 ;  /* 0x00007610ff997816 */ /* 0x000fe4000000004f */
[----:B------:R-:W-:Y:S02]  /*08e0*/  PRMT R133, RZ, 0x5410, R81 ;  /* 0x00005410ff857816 */ /* 0x000fe40000000051 */
[----:B------:R-:W-:Y:S02]  /*08f0*/  PRMT R77, RZ, 0x5410, R82 ;  /* 0x00005410ff4d7816 */ /* 0x000fe40000000052 */
[----:B-1----:R-:W-:Y:S02]  /*0900*/  PRMT R135, RZ, 0x5410, R68 ;  /* 0x00005410ff877816 */ /* 0x002fe40000000044 */
        /* <DEDUP_REMOVED lines=40> */
[----:B------:R-:W-:Y:S01]  /*0b90*/  PRMT R164, RZ, 0x7610, R89 ;  /* 0x00007610ffa47816 */ /* 0x000fe20000000059 */
[----:B------:R-:W-:Y:S01]  /*0ba0*/  FADD.FTZ R156, -R156, R83 ;  /* 0x000000539c9c7221 */ /* 0x000fe20000010100 */
[----:B------:R-:W-:Y:S01]  /*0bb0*/  PRMT R83, RZ, 0x5410, R89 ;  /* 0x00005410ff537816 */ /* 0x000fe20000000059 */
[----:B------:R-:W-:Y:S01]  /*0bc0*/  FMUL.FTZ R85, R129, R147 ;  /* 0x0000009381557220 */ /* 0x000fe20000410000 */
[----:B------:R-:W-:-:S02]  /*0bd0*/  PRMT R71, RZ, 0x5410, R73 ;  /* 0x00005410ff477816 */ /* 0x000fc40000000049 */
[--C-:B------:R-:W-:Y:S02]  /*0be0*/  PRMT R89, RZ, 0x5410, R90.reuse ;  /* 0x00005410ff597816 */ /* 0x100fe4000000005a */
[----:B------:R-:W-:Y:S01]  /*0bf0*/  PRMT R133, RZ, 0x7610, R90 ;  /* 0x00007610ff857816 */ /* 0x000fe2000000005a */
[C---:B------:R-:W-:Y:S01]  /*0c00*/  FMUL.FTZ R90, R129.reuse, R137 ;  /* 0x00000089815a7220 */ /* 0x040fe20000410000 */
[----:B------:R-:W-:Y:S01]  /*0c10*/  PRMT R160, RZ, 0x5410, R88 ;  /* 0x00005410ffa07816 */ /* 0x000fe20000000058 */
[----:B------:R-:W-:Y:S01]  /*0c20*/  FADD.FTZ R110, R72, R110 ;  /* 0x0000006e486e7221 */ /* 0x000fe20000010000 */
[----:B------:R-:W-:Y:S01]  /*0c30*/  PRMT R162, RZ, 0x7610, R88 ;  /* 0x00007610ffa27816 */ /* 0x000fe20000000058 */
[----:B------:R-:W-:Y:S01]  /*0c40*/  FMUL.FTZ R88, R129, R135 ;  /* 0x0000008781587220 */ /* 0x000fe20000410000 */
[----:B------:R-:W-:Y:S01]  /*0c50*/  PRMT R68, RZ, 0x7610, R73 ;  /* 0x00007610ff447816 */ /* 0x000fe20000000049 */
[-C--:B------:R-:W-:Y:S01]  /*0c60*/  FFMA.FTZ R111, R85, R72.reuse, R111 ;  /* 0x00000048556f7223 */ /* 0x080fe2000001006f */
[--C-:B------:R-:W-:Y:S01]  /*0c70*/  PRMT R135, RZ, 0x5410, R91.reuse ;  /* 0x00005410ff877816 */ /* 0x100fe2000000005b */
[----:B------:R-:W-:Y:S01]  /*0c80*/  FMUL.FTZ R137, R49, R72 ;  /* 0x0000004831897220 */ /* 0x000fe20000410000 */
[----:B------:R-:W-:Y:S01]  /*0c90*/  PRMT R139, RZ, 0x7610, R91 ;  /* 0x00007610ff8b7816 */ /* 0x000fe2000000005b */
[----:B------:R-:W-:-:S02]  /*0ca0*/  FMUL.FTZ R72, R129, R141 ;  /* 0x0000008d81487220 */ /* 0x000fc40000410000 */
[----:B------:R-:W-:Y:S02]  /*0cb0*/  FMUL.FTZ R91, R48, R69 ;  /* 0x00000045305b7220 */ /* 0x000fe40000410000 */
        /* <DEDUP_REMOVED lines=13> */
[----:B------:R-:W-:Y:S01]  /*0d90*/  FADD.FTZ R68, R68, R137 ;  /* 0x0000008944447221 */ /* 0x000fe20000010000 */
[----:B------:R-:W-:Y:S01]  /*0da0*/  PRMT R73, RZ, 0x5410, R74 ;  /* 0x00005410ff497816 */ /* 0x000fe2000000004a */
[----:B------:R-:W-:Y:S02]  /*0db0*/  FFMA.FTZ R70, R85, R137, R70 ;  /* 0x0000008955467223 */ /* 0x000fe40000010046 */
[----:B------:R-:W-:Y:S01]  /*0dc0*/  FADD.FTZ R68, R68, R141 ;  /* 0x0000008d44447221 */ /* 0x000fe20000010000 */
[----:B------:R-:W-:Y:S01]  /*0dd0*/  PRMT R74, RZ, 0x7610, R74 ;  /* 0x00007610ff4a7816 */ /* 0x000fe2000000004a */
        /* <DEDUP_REMOVED lines=17> */
[----:B------:R-:W-:Y:S02]  /*0ef0*/  FMUL.FTZ R131, R46, R131 ;  /* 0x000000832e837220 */ /* 0x000fe40000410000 */
[----:B------:R-:W-:Y:S01]  /*0f00*/  FADD.FTZ R68, R69, R74 ;  /* 0x0000004a45447221 */ /* 0x000fe20000010000 */
[----:B------:R-:W-:Y:S01]  /*0f10*/  PRMT R75, RZ, 0x5410, R84 ;  /* 0x00005410ff4b7816 */ /* 0x000fe20000000054 */
[----:B------:R-:W-:-:S02]  /*0f20*/  FFMA.FTZ R70, R143, R74, R70 ;  /* 0x0000004a8f467223 */ /* 0x000fc40000010046 */
[----:B------:R-:W-:Y:S02]  /*0f30*/  FMUL.FTZ R80, R129, R80 ;  /* 0x0000005081507220 */ /* 0x000fe40000410000 */
[----:B------:R-:W-:Y:S02]  /*0f40*/  FADD.FTZ R68, R68, R131 ;  /* 0x0000008344447221 */ /* 0x000fe40000010000 */
[----:B------:R-:W-:Y:S01]  /*0f50*/  FFMA.FTZ R70, R76, R131, R70 ;  /* 0x000000834c467223 */ /* 0x000fe20000010046 */
[----:B------:R-:W-:Y:S01]  /*0f60*/  PRMT R84, RZ, 0x7610, R84 ;  /* 0x00007610ff547816 */ /* 0x000fe20000000054 */
[----:B------:R-:W-:Y:S02]  /*0f70*/  FADD.FTZ R19, R75, R19 ;  /* 0x000000134b137221 */ /* 0x000fe40000010000 */
[----:B------:R-:W-:Y:S02]  /*0f80*/  FFMA.FTZ R20, R80, R75, R20 ;  /* 0x0000004b50147223 */ /* 0x000fe40000010014 */
[----:B------:R-:W-:-:S02]  /*0f90*/  FMUL.FTZ R149, R129, R82 ;  /* 0x0000005281957220 */ /* 0x000fc40000410000 */
[----:B------:R-:W-:Y:S02]  /*0fa0*/  FMUL.FTZ R75, R40, R75 ;  /* 0x0000004b284b7220 */ /* 0x000fe40000410000 */
[----:B------:R-:W-:Y:S02]  /*0fb0*/  FADD.FTZ R68, R68, R147 ;  /* 0x0000009344447221 */ /* 0x000fe40000010000 */
[----:B------:R-:W-:Y:S02]  /*0fc0*/  FFMA.FTZ R70, R78, R147, R70 ;  /* 0x000000934e467223 */ /* 0x000fe40000010046 */
[----:B------:R-:W-:Y:S02]  /*0fd0*/  FADD.FTZ R21, R84, R21 ;  /* 0x0000001554157221 */ /* 0x000fe40000010000 */
[----:B------:R-:W-:Y:S02]  /*0fe0*/  FMUL.FTZ R130, R129, R130 ;  /* 0x0000008281827220 */ /* 0x000fe40000410000 */
[----:B------:R-:W-:-:S02]  /*0ff0*/  FFMA.FTZ R22, R149, R84, R22 ;  /* 0x0000005495167223 */ /* 0x000fc40000010016 */
[----:B------:R-:W-:Y:S02]  /*1000*/  FADD.FTZ R69, R68, R75 ;  /* 0x0000004b44457221 */ /* 0x000fe40000010000 */
[----:B------:R-:W-:Y:S02]  /*1010*/  FMUL.FTZ R84, R41, R84 ;  /* 0x0000005429547220 */ /* 0x000fe40000410000 */
[----:B------:R-:W-:Y:S02]  /*1020*/  FFMA.FTZ R68, R80, R75, R70 ;  /* 0x0000004b50447223 */ /* 0x000fe40000010046 */
[----:B------:R-:W-:Y:S02]  /*1030*/  FADD.FTZ R23, R77, R23 ;  /* 0x000000174d177221 */ /* 0x000fe40000010000 */
[----:B------:R-:W-:Y:S02]  /*1040*/  FMUL.FTZ R151, R129, R132 ;  /* 0x0000008481977220 */ /* 0x000fe40000410000 */
[----:B------:R-:W-:-:S02]  /*1050*/  FFMA.FTZ R24, R130, R77, R24 ;  /* 0x0000004d82187223 */ /* 0x000fc40000010018 */
[----:B------:R-:W-:Y:S02]  /*1060*/  FMUL.FTZ R77, R42, R77 ;  /* 0x0000004d2a4d7220 */ /* 0x000fe40000410000 */
[----:B------:R-:W-:Y:S02]  /*1070*/  FADD.FTZ R70, R69, R84 ;  /* 0x0000005445467221 */ /* 0x000fe40000010000 */
[----:B------:R-:W-:Y:S01]  /*1080*/  FFMA.FTZ R68, R149, R84, R68 ;  /* 0x0000005495447223 */ /* 0x000fe20000010044 */
[----:B------:R-:W-:Y:S01]  /*1090*/  PRMT R79, RZ, 0x5410, R86 ;  /* 0x00005410ff4f7816 */ /* 0x000fe20000000056 */
        /* <DEDUP_REMOVED lines=81> */
[----:B------:R-:W-:Y:S01]  /*15b0*/  FFMA.FTZ R82, R156, R139, R68 ;  /* 0x0000008b9c527223 */ /* 0x000fe20000010044 */
[----:B------:R-:W-:Y:S05]  /*15c0*/  BRA.DIV ~URZ, `(.L_x_2630) ;  /* 0x000020327f007947 */ /* 0x000fea000b800000 */
[----:B------:R0:W1:Y:S02]  /*15d0*/  SHFL.BFLY PT, R161, R70, 0x1, 0x1f ;  /* 0x0c201f0046a17f89 */ /* 0x00006400000e0000 */
.L_x_2634:
[----:B------:R-:W-:Y:S05]  /*15e0*/  BRA.DIV ~URZ, `(.L_x_2631) ;  /* 0x000020927f007947 */ /* 0x000fea000b800000 */
[----:B------:R-:W2:Y:S01]  /*15f0*/  SHFL.BFLY PT, R69, R82, 0x1, 0x1f ;  /* 0x0c201f0052457f89 */ /* 0x000ea200000e0000 */
[----:B-1----:R-:W-:-:S05]  /*1600*/  FADD.FTZ R165, R70, R161 ;  /* 0x000000a146a57221 */ /* 0x002fca0000010000 */
[----:B------:R-:W1:Y:S01]  /*1610*/  SHFL.BFLY PT, R68, R165, 0x2, 0x1f ;  /* 0x0c401f00a5447f89 */ /* 0x000e6200000e0000 */
[----:B--2---:R-:W-:-:S05]  /*1620*/  FADD.FTZ R69, R82, R69 ;  /* 0x0000004552457221 */ /* 0x004fca0000010000 */
[----:B0-----:R-:W0:Y:S01]  /*1630*/  SHFL.BFLY PT, R70, R69, 0x2, 0x1f ;  /* 0x0c401f0045467f89 */ /* 0x001e2200000e0000 */
[----:B-1----:R-:W-:-:S05]  /*1640*/  FADD.FTZ R68, R68, R165 ;  /* 0x000000a544447221 */ /* 0x002fca0000010000 */
        /* <DEDUP_REMOVED lines=11> */
.L_x_2635:
[----:B--2---:R-:W-:Y:S01]  /*1700*/  FADD.FTZ R161, R161, R70 ;  /* 0x00000046a1a17221 */ /* 0x004fe20000010000 */
[----:B-----5:R-:W-:Y:S01]  /*1710*/  LOP3.LUT P5, RZ, R112, 0xff00, RZ, 0xc0, !PT ;  /* 0x0000ff0070ff7812 */ /* 0x020fe200078ac0ff */
[----:B01----:R-:W-:Y:S01]  /*1720*/  FADD.FTZ R70, R69, R82 ;  /* 0x0000005245467221 */ /* 0x003fe20000010000 */
[----:B------:R-:W-:Y:S01]  /*1730*/  LOP3.LUT P2, RZ, R113, 0xff, RZ, 0xc0, !PT ;  /* 0x000000ff71ff7812 */ /* 0x000fe2000784c0ff */
[----:B------:R-:W-:Y:S01]  /*1740*/  FMUL.FTZ R69, R161, c[0x0][0x1e0] ;  /* 0x00007800a1457a20 */ /* 0x000fe20000410000 */
[----:B------:R-:W-:Y:S01]  /*1750*/  LOP3.LUT P3, RZ, R113, 0xff00, RZ, 0xc0, !PT ;  /* 0x0000ff0071ff7812 */ /* 0x000fe2000786c0ff */
[----:B------:R-:W-:Y:S01]  /*1760*/  FMUL.FTZ R70, R70, c[0x0][0x1e0] ;  /* 0x0000780046467a20 */ /* 0x000fe20000410000 */
[C---:B------:R-:W-:Y:S02]  /*1770*/  LOP3.LUT P4, RZ, R112.reuse, 0xff0000, RZ, 0xc0, !PT ;  /* 0x00ff000070ff7812 */ /* 0x040fe4000788c0ff */
[----:B------:R-:W-:Y:S02]  /*1780*/  FSEL R69, R69, RZ, !P1 ;  /* 0x000000ff45457208 */ /* 0x000fe40004800000 */
[----:B------:R-:W-:-:S03]  /*1790*/  LOP3.LUT P1, RZ, R112, 0xff000000, RZ, 0xc0, !PT ;  /* 0xff00000070ff7812 */ /* 0x000fc6000782c0ff */
[-CC-:B------:R-:W-:Y:S02]  /*17a0*/  FFMA.FTZ R68, R85, R70.reuse, R69.reuse ;  /* 0x0000004655447223 */ /* 0x180fe40000010045 */
[--C-:B------:R-:W-:Y:S02]  /*17b0*/  FFMA.FTZ R88, R88, R70, R69.reuse ;  /* 0x0000004658587223 */ /* 0x100fe40000010045 */
[----:B------:R-:W-:Y:S01]  /*17c0*/  FADD.FTZ R82, R137, -R68 ;  /* 0x8000004489527221 */ /* 0x000fe20000010000 */
[----:B------:R-:W-:Y:S01]  /*17d0*/  MOV R68, R112 ;  /* 0x0000007000447202 */ /* 0x000fe20000000f00 */
[----:B------:R-:W-:Y:S02]  /*17e0*/  FADD.FTZ R88, R91, -R88 ;  /* 0x800000585b587221 */ /* 0x000fe40000010000 */
[C---:B------:R-:W-:Y:S01]  /*17f0*/  FMUL.FTZ R137, R129.reuse, R82 ;  /* 0x0000005281897220 */ /* 0x040fe20000410000 */
[----:B------:R-:W-:Y:S01]  /*1800*/  LOP3.LUT P6, RZ, R68, 0xff, RZ, 0xc0, !PT ;  /* 0x000000ff44ff7812 */ /* 0x000fe200078cc0ff */
[----:B------:R-:W-:Y:S01]  /*1810*/  FMUL.FTZ R91, R129, R88 ;  /* 0x00000058815b7220 */ /* 0x000fe20000410000 */
[----:B------:R-:W-:Y:S01]  /*1820*/  @P0 PRMT R68, RZ, 0x5410, R52 ;  /* 0x00005410ff440816 */ /* 0x000fe20000000034 */
[----:B------:R-:W-:-:S02]  /*1830*/  FFMA.FTZ R90, R90, R70, R69 ;  /* 0x000000465a5a7223 */ /* 0x000fc40000010045 */
[-CC-:B------:R-:W-:Y:S02]  /*1840*/  FFMA.FTZ R86, R71, R70.reuse, R69.reuse ;  /* 0x0000004647567223 */ /* 0x180fe40000010045 */
[----:B------:R-:W-:Y:S01]  /*1850*/  @P0 FADD.FTZ R91, R91, R68 ;  /* 0x000000445b5b0221 */ /* 0x000fe20000010000 */
[----:B------:R-:W-:Y:S01]  /*1860*/  @P0 PRMT R68, RZ, 0x7610, R52 ;  /* 0x00007610ff440816 */ /* 0x000fe20000000034 */
[----:B------:R-:W-:Y:S02]  /*1870*/  FADD.FTZ R90, R141, -R90 ;  /* 0x8000005a8d5a7221 */ /* 0x000fe40000010000 */
[----:B------:R-:W-:Y:S02]  /*1880*/  FFMA.FTZ R72, R72, R70, R69 ;  /* 0x0000004648487223 */ /* 0x000fe40000010045 */
[----:B------:R-:W-:Y:S02]  /*1890*/  @P0 FADD.FTZ R137, R137, R68 ;  /* 0x0000004489890221 */ /* 0x000fe40000010000 */
[----:B------:R-:W-:-:S02]  /*18a0*/  FMUL.FTZ R68, R91, R124 ;  /* 0x0000007c5b447220 */ /* 0x000fc40000410000 */
[----:B------:R-:W-:Y:S02]  /*18b0*/  FMUL.FTZ R82, R137, R124 ;  /* 0x0000007c89527220 */ /* 0x000fe40000410000 */
[----:B------:R-:W-:Y:S02]  /*18c0*/  FMUL.FTZ R68, R68, c[0x0][0x1e8] ;  /* 0x00007a0044447a20 */ /* 0x000fe40000410000 */
[----:B------:R-:W-:Y:S02]  /*18d0*/  FMUL.FTZ R82, R82, c[0x0][0x1e8] ;  /* 0x00007a0052527a20 */ /* 0x000fe40000410000 */
[-CC-:B------:R-:W-:Y:S01]  /*18e0*/  FFMA.FTZ R143, R143, R70.reuse, R69.reuse ;  /* 0x000000468f8f7223 */ /* 0x180fe20000010045 */
[----:B------:R-:W-:Y:S01]  /*18f0*/  FSEL R68, R68, RZ, P6 ;  /* 0x000000ff44447208 */ /* 0x000fe20003000000 */
[----:B------:R-:W-:Y:S01]  /*1900*/  FADD.FTZ R72, R145, -R72 ;  /* 0x8000004891487221 */ /* 0x000fe20000010000 */
[----:B------:R-:W-:Y:S01]  /*1910*/  FSEL R85, R82, RZ, P5 ;  /* 0x000000ff52557208 */ /* 0x000fe20002800000 */
[-CC-:B------:R-:W-:Y:S01]  /*1920*/  FFMA.FTZ R78, R78, R70.reuse, R69.reuse ;  /* 0x000000464e4e7223 */ /* 0x180fe20000010045 */
[C---:B------:R-:W-:Y:S01]  /*1930*/  LOP3.LUT P6, RZ, R113.reuse, 0xff0000, RZ, 0xc0, !PT ;  /* 0x00ff000071ff7812 */ /* 0x040fe200078cc0ff */
[----:B------:R-:W-:Y:S01]  /*1940*/  FFMA.FTZ R76, R76, R70, R69 ;  /* 0x000000464c4c7223 */ /* 0x000fe20000010045 */
[----:B------:R-:W-:Y:S01]  /*1950*/  LOP3.LUT P5, RZ, R113, 0xff000000, RZ, 0xc0, !PT ;  /* 0xff00000071ff7812 */ /* 0x000fe200078ac0ff */
[----:B------:R-:W-:Y:S01]  /*1960*/  FMUL.FTZ R113, R129, R90 ;  /* 0x0000005a81717220 */ /* 0x000fe20000410000 */
[----:B------:R-:W-:Y:S01]  /*1970*/  @P0 PRMT R82, RZ, 0x5410, R53 ;  /* 0x00005410ff520816 */ /* 0x000fe20000000035 */
[----:B------:R-:W-:Y:S01]  /*1980*/  FADD.FTZ R78, R147, -R78 ;  /* 0x8000004e934e7221 */ /* 0x000fe20000010000 */
[----:B------:R-:W-:Y:S01]  /*1990*/  F2FP.BF16.PACK_AB R68, R85, R68 ;  /* 0x000000445544723e */ /* 0x000fe200000010ff */
[----:B------:R-:W-:-:S02]  /*19a0*/  FADD.FTZ R76, R131, -R76 ;  /* 0x8000004c834c7221 */ /* 0x000fc40000010000 */
[----:B------:R-:W-:Y:S02]  /*19b0*/  @P0 FADD.FTZ R113, R113, R82 ;  /* 0x0000005271710221 */ /* 0x000fe40000010000 */
[----:B------:R-:W-:Y:S01]  /*19c0*/  FADD.FTZ R82, R73, -R86 ;  /* 0x8000005649527221 */ /* 0x000fe20000010000 */
[----:B------:R-:W-:Y:S01]  /*19d0*/  MOV R73, R114 ;  /* 0x0000007200497202 */ /* 0x000fe20000000f00 */
[----:B------:R-:W-:Y:S02]  /*19e0*/  FMUL.FTZ R71, R113, R124 ;  /* 0x0000007c71477220 */ /* 0x000fe40000410000 */
[----:B------:R-:W-:Y:S02]  /*19f0*/  FADD.FTZ R86, R74, -R143 ;  /* 0x8000008f4a567221 */ /* 0x000fe40000010000 */
[----:B------:R-:W-:Y:S02]  /*1a00*/  FMUL.FTZ R71, R71, c[0x0][0x1e8] ;  /* 0x00007a0047477a20 */ /* 0x000fe40000410000 */
[----:B------:R-:W-:-:S02]  /*1a10*/  FMUL.FTZ R145, R129, R82 ;  /* 0x0000005281917220 */ /* 0x000fc40000410000 */
[----:B------:R-:W-:Y:S01]  /*1a20*/  FMUL.FTZ R147, R129, R86 ;  /* 0x0000005681937220 */ /* 0x000fe20000410000 */
[----:B------:R-:W-:Y:S01]  /*1a30*/  FSEL R74, R71, RZ, P4 ;  /* 0x000000ff474a7208 */ /* 0x000fe20002000000 */
[C---:B------:R-:W-:Y:S01]  /*1a40*/  FMUL.FTZ R71, R129.reuse, R72 ;  /* 0x0000004881477220 */ /* 0x040fe20000410000 */
[----:B------:R-:W-:Y:S01]  /*1a50*/  @P0 PRMT R72, RZ, 0x7610, R53 ;  /* 0x00007610ff480816 */ /* 0x000fe20000000035 */
[----:B------:R-:W-:Y:S01]  /*1a60*/  FMUL.FTZ R161, R129, R76 ;  /* 0x0000004c81a17220 */ /* 0x000fe20000410000 */
[----:B------:R-:W-:Y:S01]  /*1a70*/  @P0 PRMT R76, RZ, 0x7610, R55 ;  /* 0x00007610ff4c0816 */ /* 0x000fe20000000037 */
[-CC-:B------:R-:W-:Y:S01]  /*1a80*/  FFMA.FTZ R151, R151, R70.reuse, R69.reuse ;  /* 0x0000004697977223 */ /* 0x180fe20000010045 */
[----:B------:R-:W-:Y:S01]  /*1a90*/  LOP3.LUT P4, RZ, R73, 0xff, RZ, 0xc0, !PT ;  /* 0x000000ff49ff7812 */ /* 0x000fe2000788c0ff */
[----:B------:R-:W-:Y:S01]  /*1aa0*/  @P0 FADD.FTZ R71, R71, R72 ;  /* 0x0000004847470221 */ /* 0x000fe20000010000 */
[----:B------:R-:W-:Y:S01]  /*1ab0*/  @P0 PRMT R72, RZ, 0x5410, R54 ;  /* 0x00005410ff480816 */ /* 0x000fe20000000036 */
[----:B------:R-:W-:-:S02]  /*1ac0*/  FFMA.FTZ R149, R149, R70, R69 ;  /* 0x0000004695957223 */ /* 0x000fc40000010045 */
[-CC-:B------:R-:W-:Y:S02]  /*1ad0*/  FFMA.FTZ R80, R80, R70.reuse, R69.reuse ;  /* 0x0000004650507223 */ /* 0x180fe40000010045 */
[----:B------:R-:W-:Y:S01]  /*1ae0*/  @P0 FADD.FTZ R145, R145, R72 ;  /* 0x0000004891910221 */ /* 0x000fe20000010000 */
[----:B------:R-:W-:Y:S01]  /*1af0*/  @P0 PRMT R72, RZ, 0x7610, R54 ;  /* 0x00007610ff480816 */ /* 0x000fe20000000036 */
[----:B------:R-:W-:Y:S02]  /*1b00*/  FFMA.FTZ R130, R130, R70, R69 ;  /* 0x0000004682827223 */ /* 0x000fe40000010045 */
[----:B------:R-:W-:Y:S02]  /*1b10*/  FADD.FTZ R158, R158, -R151 ;  /* 0x800000979e9e7221 */ /* 0x000fe40000010000 */
[----:B------:R-:W-:Y:S01]  /*1b20*/  @P0 FADD.FTZ R147, R147, R72 ;  /* 0x0000004893930221 */ /* 0x000fe20000010000 */
[----:B------:R-:W-:Y:S01]  /*1b30*/  @P0 PRMT R72, RZ, 0x5410, R55 ;  /* 0x00005410ff480816 */ /* 0x000fe20000000037 */
[----:B------:R-:W-:-:S02]  /*1b40*/  FADD.FTZ R84, R84, -R149 ;  /* 0x8000009554547221 */ /* 0x000fc40000010000 */
[----:B------:R-:W-:Y:S01]  /*1b50*/  FMUL.FTZ R151, R129, R78 ;  /* 0x0000004e81977220 */ /* 0x000fe20000410000 */
[----:B------:R-:W-:Y:S01]  /*1b60*/  @P0 PRMT R78, RZ, 0x5410, R57 ;  /* 0x00005410ff4e0816 */ /* 0x000fe20000000039 */
[----:B------:R-:W-:Y:S02]  /*1b70*/  @P0 FADD.FTZ R161, R161, R72 ;  /* 0x00000048a1a10221 */ /* 0x000fe40000010000 */
[----:B------:R-:W-:Y:S02]  /*1b80*/  FMUL.FTZ R72, R71, R124 ;  /* 0x0000007c47487220 */ /* 0x000fe40000410000 */
[----:B------:R-:W-:Y:S02]  /*1b90*/  FADD.FTZ R80, R75, -R80 ;  /* 0x800000504b507221 */ /* 0x000fe40000010000 */
[----:B------:R-:W-:Y:S02]  /*1ba0*/  FMUL.FTZ R72, R72, c[0x0][0x1e8] ;  /* 0x00007a0048487a20 */ /* 0x000fe40000410000 */
[----:B------:R-:W-:-:S02]  /*1bb0*/  FADD.FTZ R130, R77, -R130 ;  /* 0x800000824d827221 */ /* 0x000fc40000010000 */
[----:B------:R-:W-:Y:S01]  /*1bc0*/  @P0 FADD.FTZ R151, R151, R76 ;  /* 0x0000004c97970221 */ /* 0x000fe20000010000 */
[----:B------:R-:W-:Y:S01]  /*1bd0*/  FSEL R143, R72, RZ, P1 ;  /* 0x000000ff488f7208 */ /* 0x000fe20000800000 */
[C---:B------:R-:W-:Y:S01]  /*1be0*/  FMUL.FTZ R131, R129.reuse, R84 ;  /* 0x0000005481837220 */ /* 0x040fe20000410000 */
[--C-:B------:R-:W-:Y:S01]  /*1bf0*/  @P0 PRMT R72, RZ, 0x7610, R56.reuse ;  /* 0x00007610ff480816 */ /* 0x100fe20000000038 */
[C---:B------:R-:W-:Y:S01]  /*1c00*/  FMUL.FTZ R75, R129.reuse, R80 ;  /* 0x00000050814b7220 */ /* 0x040fe20000410000 */
[----:B------:R-:W-:Y:S01]  /*1c10*/  @P0 PRMT R76, RZ, 0x5410, R56 ;  /* 0x00005410ff4c0816 */ /* 0x000fe20000000038 */
[----:B------:R-:W-:Y:S01]  /*1c20*/  FMUL.FTZ R141, R129, R130 ;  /* 0x00000082818d7220 */ /* 0x000fe20000410000 */
[----:B------:R-:W-:Y:S01]  /*1c30*/  ISETP.NE.U32.AND P1, PT, RZ, c[0x0][0x258], PT ;  /* 0x00009600ff007a0c */ /* 0x000fe20003f25070 */
[----:B------:R-:W-:Y:S02]  /*1c40*/  @P0 FADD.FTZ R131, R131, R72 ;  /* 0x0000004883830221 */ /* 0x000fe40000010000 */
[-C--:B------:R-:W-:Y:S01]  /*1c50*/  FMUL.FTZ R72, R145, R124.reuse ;  /* 0x0000007c91487220 */ /* 0x080fe20000410000 */
[----:B------:R-:W-:Y:S01]  /*1c60*/  ISETP.NE.AND.EX P1, PT, RZ, c[0x0][0x25c], PT, P1 ;  /* 0x00009700ff007a0c */ /* 0x000fe20003f25310 */
[----:B------:R-:W-:-:S02]  /*1c70*/  FMUL.FTZ R73, R147, R124 ;  /* 0x0000007c93497220 */ /* 0x000fc40000410000 */
[-C--:B------:R-:W-:Y:S02]  /*1c80*/  FMUL.FTZ R77, R151, R124.reuse ;  /* 0x0000007c974d7220 */ /* 0x080fe40000410000 */
[----:B------:R-:W-:Y:S02]  /*1c90*/  @P0 FADD.FTZ R75, R75, R76 ;  /* 0x0000004c4b4b0221 */ /* 0x000fe40000010000 */
[----:B------:R-:W-:Y:S02]  /*1ca0*/  @P0 FADD.FTZ R141, R141, R78 ;  /* 0x0000004e8d8d0221 */ /* 0x000fe40000010000 */
[-C--:B------:R-:W-:Y:S02]  /*1cb0*/  FMUL.FTZ R76, R161, R124.reuse ;  /* 0x0000007ca14c7220 */ /* 0x080fe40000410000 */
[----:B------:R-:W-:Y:S02]  /*1cc0*/  FMUL.FTZ R72, R72, c[0x0][0x1e8] ;  /* 0x00007a0048487a20 */ /* 0x000fe40000410000 */
[----:B------:R-:W-:Y:S01]  /*1cd0*/  FMUL.FTZ R73, R73, c[0x0][0x1e8] ;  /* 0x00007a0049497a20 */ /* 0x000fe20000410000 */
[----:B------:R-:W-:Y:S01]  /*1ce0*/  @P1 F2FP.BF16.PACK_AB R91, RZ, R91 ;  /* 0x0000005bff5b123e */ /* 0x000fe200000010ff */
[----:B------:R-:W-:Y:S01]  /*1cf0*/  FMUL.FTZ R77, R77, c[0x0][0x1e8] ;  /* 0x00007a004d4d7a20 */ /* 0x000fe20000410000 */
[----:B------:R-:W-:Y:S01]  /*1d00*/  FSEL R149, R72, RZ, P2 ;  /* 0x000000ff48957208 */ /* 0x000fe20001000000 */
[-C--:B------:R-:W-:Y:S01]  /*1d10*/  FMUL.FTZ R78, R75, R124.reuse ;  /* 0x0000007c4b4e7220 */ /* 0x080fe20000410000 */
[----:B------:R-:W-:Y:S01]  /*1d20*/  FSEL R86, R73, RZ, P3 ;  /* 0x000000ff49567208 */ /* 0x000fe20001800000 */
[-C--:B------:R-:W-:Y:S01]  /*1d30*/  FMUL.FTZ R80, R131, R124.reuse ;  /* 0x0000007c83507220 */ /* 0x080fe20000410000 */
[----:B------:R-:W-:Y:S01]  /*1d40*/  FSEL R163, R77, RZ, P5 ;  /* 0x000000ff4da37208 */ /* 0x000fe20002800000 */
[----:B------:R-:W-:Y:S01]  /*1d50*/  FMUL.FTZ R82, R141, R124 ;  /* 0x0000007c8d527220 */ /* 0x000fe20000410000 */
[----:B------:R-:W-:Y:S01]  /*1d60*/  LOP3.LUT P2, RZ, R114, 0xff00, RZ, 0xc0, !PT ;  /* 0x0000ff0072ff7812 */ /* 0x000fe2000784c0ff */
[----:B------:R-:W-:Y:S01]  /*1d70*/  FMUL.FTZ R76, R76, c[0x0][0x1e8] ;  /* 0x00007a004c4c7a20 */ /* 0x000fe20000410000 */
[C---:B------:R-:W-:Y:S01]  /*1d80*/  IADD3 R72, P3, R125.reuse, c[0x0][0x248], RZ ;  /* 0x000092007d487a10 */ /* 0x040fe20007f7e0ff */
[----:B------:R-:W-:Y:S01]  /*1d90*/  FMUL.FTZ R78, R78, c[0x0][0x1e8] ;  /* 0x00007a004e4e7a20 */ /* 0x000fe20000410000 */
[----:B------:R-:W-:Y:S01]  /*1da0*/  LOP3.LUT P5, RZ, R114, 0xff0000, RZ, 0xc0, !PT ;  /* 0x00ff000072ff7812 */ /* 0x000fe200078ac0ff */
[----:B------:R-:W-:Y:S01]  /*1db0*/  FMUL.FTZ R80, R80, c[0x0][0x1e8] ;  /* 0x00007a0050507a20 */ /* 0x000fe20000410000 */
[----:B------:R-:W-:Y:S01]  /*1dc0*/  FSEL R88, R76, RZ, P6 ;  /* 0x000000ff4c587208 */ /* 0x000fe20003000000 */
[----:B------:R-:W-:Y:S01]  /*1dd0*/  FMUL.FTZ R84, R82, c[0x0][0x1e8] ;  /* 0x00007a0052547a20 */ /* 0x000fe20000410000 */
[----:B------:R-:W-:Y:S01]  /*1de0*/  @P1 IADD3 R76, P6, R125, c[0x0][0x258], RZ ;  /* 0x000096007d4c1a10 */ /* 0x000fe20007fde0ff */
[-CC-:B------:R-:W-:Y:S01]  /*1df0*/  FFMA.FTZ R90, R134, R70.reuse, R69.reuse ;  /* 0x00000046865a7223 */ /* 0x180fe20000010045 */
[----:B------:R-:W-:Y:S01]  /*1e00*/  IADD3.X R73, R126, c[0x0][0x24c], RZ, P3, !PT ;  /* 0x000093007e497a10 */ /* 0x000fe20001ffe4ff */
[-CC-:B------:R-:W-:Y:S01]  /*1e10*/  FFMA.FTZ R112, R136, R70.reuse, R69.reuse ;  /* 0x0000004688707223 */ /* 0x180fe20000010045 */
[----:B------:R-:W-:Y:S01]  /*1e20*/  FSEL R125, R78, RZ, P4 ;  /* 0x000000ff4e7d7208 */ /* 0x000fe20002000000 */
[-CC-:B------:R-:W-:Y:S01]  /*1e30*/  FFMA.FTZ R138, R138, R70.reuse, R69.reuse ;  /* 0x000000468a8a7223 */ /* 0x180fe20000010045 */
[----:B------:R-:W-:Y:S01]  /*1e40*/  FSEL R82, R80, RZ, P2 ;  /* 0x000000ff50527208 */ /* 0x000fe20001000000 */
[-CC-:B------:R-:W-:Y:S01]  /*1e50*/  FFMA.FTZ R140, R140, R70.reuse, R69.reuse ;  /* 0x000000468c8c7223 */ /* 0x180fe20000010045 */
[----:B------:R-:W-:Y:S01]  /*1e60*/  FSEL R84, R84, RZ, P5 ;  /* 0x000000ff54547208 */ /* 0x000fe20002800000 */
[-CC-:B------:R-:W-:Y:S01]  /*1e70*/  FFMA.FTZ R142, R142, R70.reuse, R69.reuse ;  /* 0x000000468e8e7223 */ /* 0x180fe20000010045 */
[----:B------:R-:W-:Y:S01]  /*1e80*/  LOP3.LUT P3, RZ, R115, 0xff, RZ, 0xc0, !PT ;  /* 0x000000ff73ff7812 */ /* 0x000fe2000786c0ff */
[-CC-:B------:R-:W-:Y:S01]  /*1e90*/  FFMA.FTZ R165, R157, R70.reuse, R69.reuse ;  /* 0x000000469da57223 */ /* 0x180fe20000010045 */
[C---:B------:R-:W-:Y:S01]  /*1ea0*/  LOP3.LUT P4, RZ, R115.reuse, 0xff00, RZ, 0xc0, !PT ;  /* 0x0000ff0073ff7812 */ /* 0x040fe2000788c0ff */
[-CC-:B------:R-:W-:Y:S01]  /*1eb0*/  FFMA.FTZ R146, R146, R70.reuse, R69.reuse ;  /* 0x0000004692927223 */ /* 0x180fe20000010045 */
[----:B------:R-:W-:Y:S01]  /*1ec0*/  LOP3.LUT P2, RZ, R115, 0xff0000, RZ, 0xc0, !PT ;  /* 0x00ff000073ff7812 */ /* 0x000fe2000784c0ff */
[----:B------:R-:W-:Y:S01]  /*1ed0*/  FFMA.FTZ R159, R159, R70, R69 ;  /* 0x000000469f9f7223 */ /* 0x000fe20000010045 */
[----:B------:R-:W-:Y:S01]  /*1ee0*/  LOP3.LUT P5, RZ, R115, 0xff000000, RZ, 0xc0, !PT ;  /* 0xff00000073ff7812 */ /* 0x000fe200078ac0ff */
[----:B------:R-:W-:Y:S01]  /*1ef0*/  FMUL.FTZ R115, R129, R158 ;  /* 0x0000009e81737220 */ /* 0x000fe20000410000 */
[----:B------:R-:W-:Y:S01]  /*1f00*/  @P0 PRMT R78, RZ, 0x7610, R57 ;  /* 0x00007610ff4e0816 */ /* 0x000fe20000000039 */
[-CC-:B------:R-:W-:Y:S01]  /*1f10*/  FFMA.FTZ R150, R150, R70.reuse, R69.reuse ;  /* 0x0000004696967223 */ /* 0x180fe20000010045 */
[----:B------:R-:W-:Y:S01]  /*1f20*/  @P1 IADD3.X R77, R126, c[0x0][0x25c], RZ, P6, !PT ;  /* 0x000097007e4d1a10 */ /* 0x000fe200037fe4ff */
[-C--:B------:R-:W-:Y:S01]  /*1f30*/  FFMA.FTZ R152, R152, R70.reuse, R69 ;  /* 0x0000004698987223 */ /* 0x080fe20000010045 */
[----:B------:R-:W-:Y:S01]  /*1f40*/  LOP3.LUT P6, RZ, R114, 0xff000000, RZ, 0xc0, !PT ;  /* 0xff00000072ff7812 */ /* 0x000fe200078cc0ff */
[----:B------:R-:W-:Y:S01]  /*1f50*/  @P0 FADD.FTZ R115, R115, R78 ;  /* 0x0000004e73730221 */ /* 0x000fe20000010000 */
[----:B------:R-:W-:Y:S01]  /*1f60*/  @P0 PRMT R114, RZ, 0x7610, R63 ;  /* 0x00007610ff720816 */ /* 0x000fe2000000003f */
[-CC-:B------:R-:W-:Y:S01]  /*1f70*/  FFMA.FTZ R154, R154, R70.reuse, R69.reuse ;  /* 0x000000469a9a7223 */ /* 0x180fe20000010045 */
[----:B------:R-:W-:Y:S01]  /*1f80*/  @P1 F2FP.BF16.PACK_AB R113, RZ, R113 ;  /* 0x00000071ff71123e */ /* 0x000fe200000010ff */
[----:B------:R-:W-:Y:S01]  /*1f90*/  FFMA.FTZ R70, R156, R70, R69 ;  /* 0x000000469c467223 */ /* 0x000fe20000010045 */
[----:B------:R-:W-:Y:S01]  /*1fa0*/  @P1 F2FP.BF16.PACK_AB R145, RZ, R145 ;  /* 0x00000091ff91123e */ /* 0x000fe200000010ff */
[----:B------:R-:W-:Y:S01]  /*1fb0*/  FMUL.FTZ R69, R115, R124 ;  /* 0x0000007c73457220 */ /* 0x000fe20000410000 */
[----:B------:R-:W-:Y:S01]  /*1fc0*/  @P1 F2FP.BF16.PACK_AB R161, RZ, R161 ;  /* 0x000000a1ffa1123e */ /* 0x000fe200000010ff */
[----:B------:R-:W-:Y:S01]  /*1fd0*/  FADD.FTZ R90, R79, -R90 ;  /* 0x8000005a4f5a7221 */ /* 0x000fe20000010000 */
[----:B------:R-:W-:Y:S01]  /*1fe0*/  @P1 F2FP.BF16.PACK_AB R137, RZ, R137 ;  /* 0x00000089ff89123e */ /* 0x000fe200000010ff */
[----:B------:R-:W-:Y:S01]  /*1ff0*/  FMUL.FTZ R69, R69, c[0x0][0x1e8] ;  /* 0x00007a0045457a20 */ /* 0x000fe20000410000 */
[----:B------:R-:W-:Y:S01]  /*2000*/  @P1 F2FP.BF16.PACK_AB R71, RZ, R71 ;  /* 0x00000047ff47123e */ /* 0x000fe200000010ff */
[----:B------:R-:W-:Y:S01]  /*2010*/  FADD.FTZ R112, R81, -R112 ;  /* 0x8000007051707221 */ /* 0x000fe20000010000 */
[----:B------:R-:W-:Y:S01]  /*2020*/  @P1 F2FP.BF16.PACK_AB R147, RZ, R147 ;  /* 0x00000093ff93123e */ /* 0x000fe200000010ff */
[----:B------:R-:W-:Y:S01]  /*2030*/  FADD.FTZ R138, R153, -R138 ;  /* 0x8000008a998a7221 */ /* 0x000fe20000010000 */
[----:B------:R-:W-:Y:S01]  /*2040*/  FSEL R157, R69, RZ, P6 ;  /* 0x000000ff459d7208 */ /* 0x000fe20003000000 */
[----:B------:R-:W-:Y:S01]  /*2050*/  FADD.FTZ R140, R87, -R140 ;  /* 0x8000008c578c7221 */ /* 0x000fe20000010000 */
[----:B------:R-:W-:Y:S01]  /*2060*/  @P1 IADD3 R78, P6, R127, c[0x0][0x258], RZ ;  /* 0x000096007f4e1a10 */ /* 0x000fe20007fde0ff */
[----:B------:R-:W-:Y:S01]  /*2070*/  FADD.FTZ R142, R155, -R142 ;  /* 0x8000008e9b8e7221 */ /* 0x000fe20000010000 */
[----:B------:R-:W-:Y:S01]  /*2080*/  MOV R69, R116 ;  /* 0x0000007400457202 */ /* 0x000fe20000000f00 */
[----:B------:R-:W-:Y:S01]  /*2090*/  FADD.FTZ R162, R162, -R165 ;  /* 0x800000a5a2a27221 */ /* 0x000fe20000010000 */
[----:B------:R-:W-:Y:S01]  /*20a0*/  @P1 IADD3.X R79, R128, c[0x0][0x25c], RZ, P6, !PT ;  /* 0x00009700804f1a10 */ /* 0x000fe200037fe4ff */
[----:B------:R-:W-:Y:S01]  /*20b0*/  FADD.FTZ R146, R83, -R146 ;  /* 0x8000009253927221 */ /* 0x000fe20000010000 */
[----:B------:R-:W-:Y:S01]  /*20c0*/  IADD3 R80, P6, R127, c[0x0][0x248], RZ ;  /* 0x000092007f507a10 */ /* 0x000fe20007fde0ff */
[----:B------:R-:W-:Y:S01]  /*20d0*/  FADD.FTZ R164, R164, -R159 ;  /* 0x8000009fa4a47221 */ /* 0x000fe20000010000 */
[----:B------:R-:W-:Y:S01]  /*20e0*/  @P1 F2FP.BF16.PACK_AB R151, RZ, R151 ;  /* 0x00000097ff97123e */ /* 0x000fe200000010ff */
[----:B------:R-:W-:Y:S01]  /*20f0*/  FADD.FTZ R150, R89, -R150 ;  /* 0x8000009659967221 */ /* 0x000fe20000010000 */
[----:B------:R-:W-:Y:S01]  /*2100*/  IADD3.X R81, R128, c[0x0][0x24c], RZ, P6, !PT ;  /* 0x0000930080517a10 */ /* 0x000fe200037fe4ff */
[----:B------:R-:W-:Y:S01]  /*2110*/  FADD.FTZ R152, R133, -R152 ;  /* 0x8000009885987221 */ /* 0x000fe20000010000 */
[----:B------:R-:W-:Y:S01]  /*2120*/  LOP3.LUT P6, RZ, R69, 0xff, RZ, 0xc0, !PT ;  /* 0x000000ff45ff7812 */ /* 0x000fe200078cc0ff */
[----:B------:R-:W-:Y:S01]  /*2130*/  FADD.FTZ R154, R135, -R154 ;  /* 0x8000009a879a7221 */ /* 0x000fe20000010000 */
[----:B------:R-:W-:Y:S01]  /*2140*/  @P0 PRMT R69, RZ, 0x7610, R58 ;  /* 0x00007610ff450816 */ /* 0x000fe2000000003a */
[----:B------:R-:W-:Y:S01]  /*2150*/  FADD.FTZ R70, R139, -R70 ;  /* 0x800000468b467221 */ /* 0x000fe20000010000 */
[----:B------:R-:W-:Y:S01]  /*2160*/  @P1 PRMT R64, R91, 0x7610, R64 ;  /* 0x000076105b401816 */ /* 0x000fe20000000040 */
[----:B------:R-:W-:Y:S01]  /*2170*/  FMUL.FTZ R165, R129, R90 ;  /* 0x0000005a81a57220 */ /* 0x000fe20000410000 */
[----:B------:R-:W-:Y:S01]  /*2180*/  @P1 PRMT R65, R113, 0x7610, R65 ;  /* 0x0000761071411816 */ /* 0x000fe20000000041 */
[----:B------:R-:W-:Y:S01]  /*2190*/  FMUL.FTZ R112, R129, R112 ;  /* 0x0000007081707220 */ /* 0x000fe20000410000 */
[----:B------:R-:W-:Y:S01]  /*21a0*/  @P1 PRMT R66, R145, 0x7610, R66 ;  /* 0x0000761091421816 */ /* 0x000fe20000000042 */
[----:B------:R-:W-:Y:S01]  /*21b0*/  FMUL.FTZ R159, R129, R138 ;  /* 0x0000008a819f7220 */ /* 0x000fe20000410000 */
[----:B------:R-:W-:Y:S01]  /*21c0*/  @P1 PRMT R67, R161, 0x7610, R67 ;  /* 0x00007610a1431816 */ /* 0x000fe20000000043 */
[C---:B------:R-:W-:Y:S01]  /*21d0*/  FMUL.FTZ R90, R129.reuse, R140 ;  /* 0x0000008c815a7220 */ /* 0x040fe20000410000 */
        /* <DEDUP_REMOVED lines=8> */
[----:B------:R-:W-:Y:S01]  /*2260*/  @P1 F2FP.BF16.PACK_AB R141, RZ, R141 ;  /* 0x0000008dff8d123e */ /* 0x000fe200000010ff */
[----:B------:R-:W-:Y:S01]  /*2270*/  FMUL.FTZ R89, R129, R150 ;  /* 0x0000009681597220 */ /* 0x000fe20000410000 */
[----:B------:R-:W-:Y:S01]  /*2280*/  F2FP.BF16.PACK_AB R71, R163, R88 ;  /* 0x00000058a347723e */ /* 0x000fe200000010ff */
[C---:B------:R-:W-:Y:S01]  /*2290*/  FMUL.FTZ R127, R129.reuse, R152 ;  /* 0x00000098817f7220 */ /* 0x040fe20000410000 */
[----:B------:R0:W-:Y:S01]  /*22a0*/  @P1 STG.E.128 [R76.64], R64 ;  /* 0x000000404c001986 */ /* 0x0001e2000c101d04 */
[C---:B------:R-:W-:Y:S01]  /*22b0*/  FMUL.FTZ R153, R129.reuse, R154 ;  /* 0x0000009a81997220 */ /* 0x040fe20000410000 */
[----:B------:R-:W-:Y:S01]  /*22c0*/  @P1 F2FP.BF16.PACK_AB R131, RZ, R131 ;  /* 0x00000083ff83123e */ /* 0x000fe200000010ff */
[----:B------:R-:W-:Y:S01]  /*22d0*/  FMUL.FTZ R129, R129, R70 ;  /* 0x0000004681817220 */ /* 0x000fe20000410000 */
[----:B------:R-:W-:Y:S01]  /*22e0*/  @P0 PRMT R70, RZ, 0x5410, R58 ;  /* 0x00005410ff460816 */ /* 0x000fe2000000003a */
[----:B------:R-:W-:Y:S01]  /*22f0*/  @P0 FADD.FTZ R112, R112, R69 ;  /* 0x0000004570700221 */ /* 0x000fe20000010000 */
[--C-:B------:R-:W-:Y:S01]  /*2300*/  @P0 PRMT R69, RZ, 0x7610, R59.reuse ;  /* 0x00007610ff450816 */ /* 0x100fe2000000003b */
[----:B------:R-:W-:Y:S01]  /*2310*/  @P0 FADD.FTZ R129, R129, R114 ;  /* 0x0000007281810221 */ /* 0x000fe20000010000 */
[----:B------:R-:W-:Y:S01]  /*2320*/  @P1 F2FP.BF16.PACK_AB R115, RZ, R115 ;  /* 0x00000073ff73123e */ /* 0x000fe200000010ff */
[----:B------:R-:W-:Y:S01]  /*2330*/  @P0 FADD.FTZ R165, R165, R70 ;  /* 0x00000046a5a50221 */ /* 0x000fe20000010000 */
[----:B------:R-:W-:Y:S01]  /*2340*/  @P0 PRMT R70, RZ, 0x5410, R59 ;  /* 0x00005410ff460816 */ /* 0x000fe2000000003b */
[----:B------:R-:W-:-:S02]  /*2350*/  @P0 FADD.FTZ R90, R90, R69 ;  /* 0x000000455a5a0221 */ /* 0x000fc40000010000 */
[-C--:B------:R-:W-:Y:S01]  /*2360*/  FMUL.FTZ R69, R165, R124.reuse ;  /* 0x0000007ca5457220 */ /* 0x080fe20000410000 */
[----:B------:R-:W-:Y:S01]  /*2370*/  @P1 F2FP.BF16.PACK_AB R165, RZ, R165 ;  /* 0x000000a5ffa5123e */ /* 0x000fe200000010ff */
[----:B------:R-:W-:Y:S01]  /*2380*/  @P0 FADD.FTZ R159, R159, R70 ;  /* 0x000000469f9f0221 */ /* 0x000fe20000010000 */
[----:B------:R-:W-:Y:S01]  /*2390*/  @P0 PRMT R70, RZ, 0x5410, R60 ;  /* 0x00005410ff460816 */ /* 0x000fe2000000003c */
[----:B------:R-:W-:Y:S01]  /*23a0*/  FMUL.FTZ R69, R69, c[0x0][0x1e8] ;  /* 0x00007a0045457a20 */ /* 0x000fe20000410000 */
[----:B0-----:R-:W-:Y:S01]  /*23b0*/  @P1 F2FP.BF16.PACK_AB R77, RZ, R75 ;  /* 0x0000004bff4d123e */ /* 0x001fe200000010ff */
[-C--:B------:R-:W-:Y:S01]  /*23c0*/  FMUL.FTZ R83, R159, R124.reuse ;  /* 0x0000007c9f537220 */ /* 0x080fe20000410000 */
[----:B------:R-:W-:Y:S01]  /*23d0*/  @P1 F2FP.BF16.PACK_AB R159, RZ, R159 ;  /* 0x0000009fff9f123e */ /* 0x000fe200000010ff */
[----:B------:R-:W-:Y:S01]  /*23e0*/  @P0 FADD.FTZ R155, R155, R70 ;  /* 0x000000469b9b0221 */ /* 0x000fe20000010000 */
[----:B------:R-:W-:Y:S01]  /*23f0*/  @P0 PRMT R70, RZ, 0x7610, R60 ;  /* 0x00007610ff460816 */ /* 0x000fe2000000003c */
[----:B------:R-:W-:Y:S01]  /*2400*/  FMUL.FTZ R83, R83, c[0x0][0x1e8] ;  /* 0x00007a0053537a20 */ /* 0x000fe20000410000 */
[----:B------:R-:W-:Y:S01]  /*2410*/  FSEL R114, R69, RZ, P3 ;  /* 0x000000ff45727208 */ /* 0x000fe20001800000 */
[----:B------:R-:W-:Y:S01]  /*2420*/  FMUL.FTZ R69, R90, R124 ;  /* 0x0000007c5a457220 */ /* 0x000fe20000410000 */
[----:B------:R-:W-:Y:S01]  /*2430*/  LOP3.LUT P3, RZ, R116, 0xff0000, RZ, 0xc0, !PT ;  /* 0x00ff000074ff7812 */ /* 0x000fe2000786c0ff */
[----:B------:R-:W-:Y:S01]  /*2440*/  @P0 FADD.FTZ R135, R135, R70 ;  /* 0x0000004687870221 */ /* 0x000fe20000010000 */
[----:B------:R-:W-:Y:S01]  /*2450*/  @P0 PRMT R70, RZ, 0x5410, R61 ;  /* 0x00005410ff460816 */ /* 0x000fe2000000003d */
[----:B------:R-:W-:Y:S01]  /*2460*/  FMUL.FTZ R69, R69, c[0x0][0x1e8] ;  /* 0x00007a0045457a20 */ /* 0x000fe20000410000 */
[----:B------:R-:W-:-:S02]  /*2470*/  FSEL R128, R83, RZ, P2 ;  /* 0x000000ff53807208 */ /* 0x000fc40001000000 */
[----:B------:R-:W-:Y:S01]  /*2480*/  LOP3.LUT P2, RZ, R116, 0xff000000, RZ, 0xc0, !PT ;  /* 0xff00000074ff7812 */ /* 0x000fe2000784c0ff */
[----:B------:R-:W-:Y:S01]  /*2490*/  @P0 FADD.FTZ R133, R133, R70 ;  /* 0x0000004685850221 */ /* 0x000fe20000010000 */
[----:B------:R-:W-:Y:S02]  /*24a0*/  @P0 PRMT R70, RZ, 0x7610, R61 ;  /* 0x00007610ff460816 */ /* 0x000fe4000000003d */
[----:B------:R-:W-:Y:S01]  /*24b0*/  @P1 F2FP.BF16.PACK_AB R90, RZ, R90 ;  /* 0x0000005aff5a123e */ /* 0x000fe200000010ff */
[----:B------:R-:W-:Y:S01]  /*24c0*/  FMUL.FTZ R87, R133, R124 ;  /* 0x0000007c85577220 */ /* 0x000fe20000410000 */
[----:B------:R-:W-:Y:S01]  /*24d0*/  @P1 PRMT R64, R77, 0x7610, R64 ;  /* 0x000076104d401816 */ /* 0x000fe20000000040 */
[----:B------:R-:W-:Y:S01]  /*24e0*/  @P0 FADD.FTZ R139, R139, R70 ;  /* 0x000000468b8b0221 */ /* 0x000fe20000010000 */
[----:B------:R-:W-:Y:S01]  /*24f0*/  @P0 PRMT R70, RZ, 0x5410, R62 ;  /* 0x00005410ff460816 */ /* 0x000fe2000000003e */
[----:B------:R-:W-:Y:S01]  /*2500*/  FMUL.FTZ R87, R87, c[0x0][0x1e8] ;  /* 0x00007a0057577a20 */ /* 0x000fe20000410000 */
[----:B------:R-:W-:-:S02]  /*2510*/  @P1 PRMT R65, R141, 0x7610, R65 ;  /* 0x000076108d411816 */ /* 0x000fc40000000041 */
[----:B------:R-:W-:Y:S01]  /*2520*/  @P1 PRMT R66, R165, 0x7610, R66 ;  /* 0x00007610a5421816 */ /* 0x000fe20000000042 */
[----:B------:R-:W-:Y:S01]  /*2530*/  @P0 FADD.FTZ R89, R89, R70 ;  /* 0x0000004659590221 */ /* 0x000fe20000010000 */
[----:B------:R-:W-:Y:S02]  /*2540*/  @P0 PRMT R70, RZ, 0x7610, R62 ;  /* 0x00007610ff460816 */ /* 0x000fe4000000003e */
[----:B------:R-:W-:Y:S02]  /*2550*/  @P1 PRMT R67, R159, 0x7610, R67 ;  /* 0x000076109f431816 */ /* 0x000fe40000000043 */
[----:B------:R-:W-:Y:S01]  /*2560*/  @P1 PRMT R64, R64, 0x5410, R131 ;  /* 0x0000541040401816 */ /* 0x000fe20000000083 */
[----:B------:R-:W-:Y:S01]  /*2570*/  @P0 FADD.FTZ R127, R127, R70 ;  /* 0x000000467f7f0221 */ /* 0x000fe20000010000 */
[----:B------:R-:W-:Y:S02]  /*2580*/  @P0 PRMT R70, RZ, 0x5410, R63 ;  /* 0x00005410ff460816 */ /* 0x000fe4000000003f */
[----:B------:R-:W-:-:S02]  /*2590*/  @P1 PRMT R65, R65, 0x5410, R115 ;  /* 0x0000541041411816 */ /* 0x000fc40000000073 */
[----:B------:R-:W-:Y:S01]  /*25a0*/  @P1 PRMT R67, R67, 0x5410, R90 ;  /* 0x0000541043431816 */ /* 0x000fe2000000005a */
[----:B------:R-:W-:Y:S01]  /*25b0*/  @P0 FADD.FTZ R153, R153, R70 ;  /* 0x0000004699990221 */ /* 0x000fe20000010000 */
[----:B------:R-:W-:Y:S01]  /*25c0*/  LOP3.LUT P0, RZ, R116, 0xff00, RZ, 0xc0, !PT ;  /* 0x0000ff0074ff7812 */ /* 0x000fe2000780c0ff */
[----:B------:R-:W-:Y:S01]  /*25d0*/  FMUL.FTZ R70, R112, R124 ;  /* 0x0000007c70467220 */ /* 0x000fe20000410000 */
[----:B------:R-:W-:Y:S02]  /*25e0*/  FSEL R116, R69, RZ, P5 ;  /* 0x000000ff45747208 */ /* 0x000fe40002800000 */
[----:B------:R-:W-:Y:S01]  /*25f0*/  F2FP.BF16.PACK_AB R69, R143, R74 ;  /* 0x0000004a8f45723e */ /* 0x000fe200000010ff */
[----:B------:R-:W-:Y:S01]  /*2600*/  FMUL.FTZ R70, R70, c[0x0][0x1e8] ;  /* 0x00007a0046467a20 */ /* 0x000fe20000410000 */
[----:B------:R-:W-:Y:S02]  /*2610*/  @P1 F2FP.BF16.PACK_AB R112, RZ, R112 ;  /* 0x00000070ff70123e */ /* 0x000fe400000010ff */
[----:B------:R-:W-:-:S02]  /*2620*/  F2FP.BF16.PACK_AB R75, R116, R128 ;  /* 0x00000080744b723e */ /* 0x000fc400000010ff */
[----:B------:R-:W-:Y:S01]  /*2630*/  FSEL R126, R70, RZ, P4 ;  /* 0x000000ff467e7208 */ /* 0x000fe20002000000 */
[----:B------:R-:W-:Y:S01]  /*2640*/  FMUL.FTZ R70, R155, R124 ;  /* 0x0000007c9b467220 */ /* 0x000fe20000410000 */
[----:B------:R-:W-:Y:S02]  /*2650*/  @P1 PRMT R66, R66, 0x5410, R112 ;  /* 0x0000541042421816 */ /* 0x000fe40000000070 */
[----:B------:R-:W-:Y:S01]  /*2660*/  F2FP.BF16.PACK_AB R74, R126, R114 ;  /* 0x000000727e4a723e */ /* 0x000fe200000010ff */
[----:B------:R-:W-:Y:S01]  /*2670*/  FMUL.FTZ R70, R70, c[0x0][0x1e8] ;  /* 0x00007a0046467a20 */ /* 0x000fe20000410000 */
[----:B------:R-:W-:Y:S01]  /*2680*/  @P1 F2FP.BF16.PACK_AB R77, RZ, R139 ;  /* 0x0000008bff4d123e */ /* 0x000fe200000010ff */
[-C--:B------:R-:W-:Y:S01]  /*2690*/  FMUL.FTZ R139, R139, R124.reuse ;  /* 0x0000007c8b8b7220 */ /* 0x080fe20000410000 */
[----:B------:R-:W-:Y:S01]  /*26a0*/  @P1 F2FP.BF16.PACK_AB R76, RZ, R135 ;  /* 0x00000087ff4c123e */ /* 0x000fe200000010ff */
[----:B------:R-:W-:Y:S01]  /*26b0*/  FMUL.FTZ R135, R135, R124 ;  /* 0x0000007c87877220 */ /* 0x000fe20000410000 */
[----:B------:R-:W-:Y:S01]  /*26c0*/  FSEL R83, R70, RZ, P6 ;  /* 0x000000ff46537208 */ /* 0x000fe20003000000 */
[----:B------:R-:W-:Y:S01]  /*26d0*/  FMUL.FTZ R139, R139, c[0x0][0x1e8] ;  /* 0x00007a008b8b7a20 */ /* 0x000fe20000410000 */
[----:B------:R-:W-:Y:S01]  /*26e0*/  F2FP.BF16.PACK_AB R70, R86, R149 ;  /* 0x000000955646723e */ /* 0x000fe200000010ff */
[----:B------:R-:W-:Y:S01]  /*26f0*/  FMUL.FTZ R135, R135, c[0x0][0x1e8] ;  /* 0x00007a0087877a20 */ /* 0x000fe20000410000 */
[----:B------:R-:W-:-:S02]  /*2700*/  FSEL R87, R87, RZ, P3 ;  /* 0x000000ff57577208 */ /* 0x000fc40001800000 */
[----:B------:R-:W-:Y:S01]  /*2710*/  @P1 F2FP.BF16.PACK_AB R155, RZ, R155 ;  /* 0x0000009bff9b123e */ /* 0x000fe200000010ff */
[----:B------:R0:W-:Y:S01]  /*2720*/  STG.E.128 [R72.64], R68 ;  /* 0x0000004448007986 */ /* 0x0001e2000c101d04 */
[----:B------:R-:W-:Y:S02]  /*2730*/  @P1 F2FP.BF16.PACK_AB R133, RZ, R133 ;  /* 0x00000085ff85123e */ /* 0x000fe400000010ff */
[C---:B------:R-:W-:Y:S01]  /*2740*/  LOP3.LUT P5, RZ, R117.reuse, 0xff, RZ, 0xc0, !PT ;  /* 0x000000ff75ff7812 */ /* 0x040fe200078ac0ff */
[----:B------:R1:W-:Y:S01]  /*2750*/  @P1 STG.E.128 [R78.64], R64 ;  /* 0x000000404e001986 */ /* 0x0003e2000c101d04 */
[C---:B------:R-:W-:Y:S02]  /*2760*/  LOP3.LUT P4, RZ, R117.reuse, 0xff00, RZ, 0xc0, !PT ;  /* 0x0000ff0075ff7812 */ /* 0x040fe4000788c0ff */
[C---:B------:R-:W-:Y:S02]  /*2770*/  LOP3.LUT P6, RZ, R117.reuse, 0xff0000, RZ, 0xc0, !PT ;  /* 0x00ff000075ff7812 */ /* 0x040fe400078cc0ff */
[----:B------:R-:W-:-:S02]  /*2780*/  LOP3.LUT P3, RZ, R117, 0xff000000, RZ, 0xc0, !PT ;  /* 0xff00000075ff7812 */ /* 0x000fc4000786c0ff */
[----:B0-----:R-:W-:Y:S02]  /*2790*/  F2FP.BF16.PACK_AB R73, R157, R84 ;  /* 0x000000549d49723e */ /* 0x001fe400000010ff */
[----:B------:R-:W-:Y:S02]  /*27a0*/  F2FP.BF16.PACK_AB R72, R82, R125 ;  /* 0x0000007d5248723e */ /* 0x000fe400000010ff */
[----:B-1----:R-:W-:Y:S01]  /*27b0*/  @P1 F2FP.BF16.PACK_AB R79, RZ, R89 ;  /* 0x00000059ff4f123e */ /* 0x002fe200000010ff */
[-C--:B------:R-:W-:Y:S01]  /*27c0*/  FMUL.FTZ R89, R89, R124.reuse ;  /* 0x0000007c59597220 */ /* 0x080fe20000410000 */
[----:B------:R-:W-:Y:S01]  /*27d0*/  @P1 F2FP.BF16.PACK_AB R82, RZ, R153 ;  /* 0x00000099ff52123e */ /* 0x000fe200000010ff */
[----:B------:R0:W-:Y:S01]  /*27e0*/  STG.E.128 [R80.64], R72 ;  /* 0x0000004850007986 */ /* 0x0001e2000c101d04 */
[----:B------:R-:W-:Y:S01]  /*27f0*/  FMUL.FTZ R153, R153, R124 ;  /* 0x0000007c99997220 */ /* 0x000fe20000410000 */
[----:B------:R-:W-:Y:S01]  /*2800*/  FSEL R68, R135, RZ, P0 ;  /* 0x000000ff87447208 */ /* 0x000fe20000000000 */
[----:B------:R-:W-:Y:S01]  /*2810*/  FMUL.FTZ R89, R89, c[0x0][0x1e8] ;  /* 0x00007a0059597a20 */ /* 0x000fe20000410000 */
[----:B------:R-:W-:Y:S01]  /*2820*/  @P1 PRMT R64, R155, 0x7610, R64 ;  /* 0x000076109b401816 */ /* 0x000fe20000000040 */
[----:B------:R-:W-:Y:S01]  /*2830*/  FMUL.FTZ R153, R153, c[0x0][0x1e8] ;  /* 0x00007a0099997a20 */ /* 0x000fe20000410000 */
[----:B------:R-:W-:-:S02]  /*2840*/  @P1 PRMT R65, R133, 0x7610, R65 ;  /* 0x0000761085411816 */ /* 0x000fc40000000041 */
[----:B------:R-:W-:Y:S02]  /*2850*/  @P1 PRMT R66, R79, 0x7610, R66 ;  /* 0x000076104f421816 */ /* 0x000fe40000000042 */
[----:B------:R-:W-:Y:S02]  /*2860*/  @P1 PRMT R67, R82, 0x7610, R67 ;  /* 0x0000761052431816 */ /* 0x000fe40000000043 */
[----:B------:R-:W-:Y:S02]  /*2870*/  FSEL R70, R89, RZ, P5 ;  /* 0x000000ff59467208 */ /* 0x000fe40002800000 */
[----:B------:R-:W-:Y:S02]  /*2880*/  FSEL R71, R153, RZ, P6 ;  /* 0x000000ff99477208 */ /* 0x000fe40003000000 */
[----:B------:R-:W-:Y:S02]  /*2890*/  @P1 PRMT R64, R64, 0x5410, R76 ;  /* 0x0000541040401816 */ /* 0x000fe4000000004c */
[----:B0-----:R-:W-:Y:S01]  /*28a0*/  @P1 F2FP.BF16.PACK_AB R81, RZ, R127 ;  /* 0x0000007fff51123e */ /* 0x001fe200000010ff */
[-C--:B------:R-:W-:Y:S01]  /*28b0*/  FMUL.FTZ R127, R127, R124.reuse ;  /* 0x0000007c7f7f7220 */ /* 0x080fe20000410000 */
[----:B------:R-:W-:Y:S01]  /*28c0*/  FSEL R72, R139, RZ, P2 ;  /* 0x000000ff8b487208 */ /* 0x000fe20001000000 */
[----:B------:R-:W-:Y:S01]  /*28d0*/  FMUL.FTZ R124, R129, R124 ;  /* 0x0000007c817c7220 */ /* 0x000fe20000410000 */
[----:B------:R-:W-:Y:S01]  /*28e0*/  @P1 F2FP.BF16.PACK_AB R129, RZ, R129 ;  /* 0x00000081ff81123e */ /* 0x000fe200000010ff */
[----:B------:R-:W-:Y:S01]  /*28f0*/  FMUL.FTZ R127, R127, c[0x0][0x1e8] ;  /* 0x00007a007f7f7a20 */ /* 0x000fe20000410000 */
[----:B------:R-:W-:Y:S01]  /*2900*/  F2FP.BF16.PACK_AB R69, R72, R87 ;  /* 0x000000574845723e */ /* 0x000fe200000010ff */
[----:B------:R-:W-:Y:S01]  /*2910*/  FMUL.FTZ R124, R124, c[0x0][0x1e8] ;  /* 0x00007a007c7c7a20 */ /* 0x000fe20000410000 */
[----:B------:R-:W-:-:S02]  /*2920*/  @P1 IADD3 R72, P0, R122, c[0x0][0x258], RZ ;  /* 0x000096007a481a10 */ /* 0x000fc40007f1e0ff */
[----:B------:R-:W-:Y:S02]  /*2930*/  FSEL R127, R127, RZ, P4 ;  /* 0x000000ff7f7f7208 */ /* 0x000fe40002000000 */
[----:B------:R-:W-:Y:S02]  /*2940*/  FSEL R124, R124, RZ, P3 ;  /* 0x000000ff7c7c7208 */ /* 0x000fe40001800000 */
[----:B------:R-:W-:Y:S02]  /*2950*/  IADD3 R122, P2, R122, c[0x0][0x248], RZ ;  /* 0x000092007a7a7a10 */ /* 0x000fe40007f5e0ff */
[----:B------:R-:W-:Y:S02]  /*2960*/  @P1 IADD3.X R73, R123, c[0x0][0x25c], RZ, P0, !PT ;  /* 0x000097007b491a10 */ /* 0x000fe400007fe4ff */
[----:B------:R-:W-:Y:S02]  /*2970*/  @P1 PRMT R65, R65, 0x5410, R77 ;  /* 0x0000541041411816 */ /* 0x000fe4000000004d */
[----:B------:R-:W-:-:S02]  /*2980*/  @P1 PRMT R66, R66, 0x5410, R81 ;  /* 0x0000541042421816 */ /* 0x000fc40000000051 */
[----:B------:R-:W-:Y:S02]  /*2990*/  @P1 PRMT R67, R67, 0x5410, R129 ;  /* 0x0000541043431816 */ /* 0x000fe40000000081 */
[----:B------:R-:W-:Y:S02]  /*29a0*/  F2FP.BF16.PACK_AB R71, R124, R71 ;  /* 0x000000477c47723e */ /* 0x000fe400000010ff */
        /* <DEDUP_REMOVED lines=8> */
[----:B0-----:R-:W-:Y:S01]  /*2a30*/  @P0 CALL.REL.NOINC `(.L_x_2632) ;  /* 0x0000001000000944 */ /* 0x001fe20003c00000 */
[----:B------:R-:W-:Y:S05]  /*2a40*/  BRA `(.L_x_2633) ;  /* 0xffffda0000007947 */ /* 0x000fea000383ffff */
.L_x_2632:
[----:B------:R-:W-:Y:S05]  /*2a50*/  BSYNC B1 ;  /* 0x0000000000017941 */ /* 0x000fea0003800000 */
.L_x_2629:
        /* <DEDUP_REMOVED lines=46> */
.L_x_2628:
[----:B------:R-:W-:Y:S05]  /*2d40*/  BSYNC B0 ;  /* 0x0000000000007941 */ /* 0x000fea0003800000 */
.L_x_2626:
        /* <DEDUP_REMOVED lines=8> */
[----:B------:R0:W-:Y:S04]  /*2dd0*/  STS.128 [R0+0x410], R48 ;  /* 0x0004103000007388 */ /* 0x0001e80000000c00 */
        /* <DEDUP_REMOVED lines=42> */
[----:B---3--:R-:W-:-:S02]  /*3080*/  FADD.FTZ R15, R15, R16 ;  /* 0x000000100f0f7221 */ /* 0x008fc40000010000 */
[----:B------:R-:W-:Y:S02]  /*3090*/  FADD.FTZ R23, R2, R23 ;  /* 0x0000001702177221 */ /* 0x000fe40000010000 */
[----:B----4-:R-:W-:Y:S02]  /*30a0*/  FADD.FTZ R12, R12, R19 ;  /* 0x000000130c0c7221 */ /* 0x010fe40000010000 */
[----:B------:R-:W-:Y:S02]  /*30b0*/  FADD.FTZ R15, R15, R22 ;  /* 0x000000160f0f7221 */ /* 0x000fe40000010000 */
[----:B-----5:R-:W-:Y:S02]  /*30c0*/  FADD.FTZ R13, R13, R18 ;  /* 0x000000120d0d7221 */ /* 0x020fe40000010000 */
        /* <DEDUP_REMOVED lines=10> */
[----:B------:R0:W-:Y:S04]  /*3170*/  STS.128 [R0+0x810], R4 ;  /* 0x0008100400007388 */ /* 0x0001e80000000c00 */
[----:B------:R-:W-:Y:S01]  /*3180*/  BAR.SYNC.DEFER_BLOCKING 0x0 ;  /* 0x0000000000007b1d */ /* 0x000fe20000010000 */
[----:B0-----:R-:W-:Y:S02]  /*3190*/  FADD.FTZ R7, R3, R36 ;  /* 0x0000002403077221 */ /* 0x001fe40000010000 */
[----:B------:R-:W-:-:S05]  /*31a0*/  IMAD R3, R48, c[0x0][0x168], RZ ;  /* 0x00005a0030037a24 */ /* 0x000fca00078e02ff */
        /* <DEDUP_REMOVED lines=19> */
[----:B---3--:R-:W-:Y:S01]  /*32e0*/  FADD.FTZ R8, R8, R9 ;  /* 0x0000000908087221 */ /* 0x008fe20000010000 */
[C---:B------:R-:W-:Y:S02]  /*32f0*/  SHF.L.U64.HI R9, R3.reuse, 0x2, R2 ;  /* 0x0000000203097819 */ /* 0x040fe40000010202 */
[----:B------:R-:W3:Y:S01]  /*3300*/  LDS R6, [R56.X4+0x1e00] ;  /* 0x001e000038067984 */ /* 0x000ee20000004800 */
[----:B----4-:R-:W-:Y:S01]  /*3310*/  FADD.FTZ R43, RZ, R43 ;  /* 0x0000002bff2b7221 */ /* 0x010fe20000010000 */
[----:B------:R-:W-:Y:S02]  /*3320*/  SHF.L.U32 R3, R3, 0x2, RZ ;  /* 0x0000000203037819 */ /* 0x000fe400000006ff */
[----:B------:R-:W4:Y:S01]  /*3330*/  LDS R10, [R56.X4+0x2400] ;  /* 0x00240000380a7984 */ /* 0x000f220000004800 */
[----:B-----5:R-:W-:Y:S01]  /*3340*/  FADD.FTZ R28, R41, R28 ;  /* 0x0000001c291c7221 */ /* 0x020fe20000010000 */
[----:B------:R-:W-:-:S02]  /*3350*/  IADD3 R2, P0, R3, c[0x0][0x228], RZ ;  /* 0x00008a0003027a10 */ /* 0x000fc40007f1e0ff */
        /* <DEDUP_REMOVED lines=18> */
[----:B---3--:R-:W-:Y:S01]  /*3480*/  FADD.FTZ R6, R5, R6 ;  /* 0x0000000605067221 */ /* 0x008fe20000010000 */
[----:B------:R-:W-:Y:S01]  /*3490*/  IADD3.X R5, R9, c[0x0][0x224], RZ, P1, !PT ;  /* 0x0000890009057a10 */ /* 0x000fe20000ffe4ff */
[----:B----4-:R-:W-:-:S02]  /*34a0*/  FADD.FTZ R17, R17, R10 ;  /* 0x0000000a11117221 */ /* 0x010fc40000010000 */
[----:B-----5:R-:W-:-:S03]  /*34b0*/  FADD.FTZ R0, R0, R11 ;  /* 0x0000000b00007221 */ /* 0x020fc60000010000 */
        /* <DEDUP_REMOVED lines=20> */
.L_x_2630:
[----:B------:R-:W-:Y:S01]  /*3600*/  HFMA2.MMA R132, -RZ, RZ, 0, 5.9604644775390625e-08 ;  /* 0x00000001ff847435 */ /* 0x000fe200000001ff */
[----:B------:R-:W-:-:S02]  /*3610*/  MOV R165, R70 ;  /* 0x0000004600a57202 */ /* 0x000fc40000000f00 */
[----:B------:R-:W-:Y:S02]  /*3620*/  MOV R163, 0x1f ;  /* 0x0000001f00a37802 */ /* 0x000fe40000000f00 */
[----:B------:R-:W-:Y:S02]  /*3630*/  MOV R86, 0xffffffff ;  /* 0xffffffff00567802 */ /* 0x000fe40000000f00 */
[----:B------:R-:W-:Y:S02]  /*3640*/  MOV R68, 0x3660 ;  /* 0x0000366000447802 */ /* 0x000fe40000000f00 */
[----:B-----5:R-:W-:Y:S05]  /*3650*/  CALL.REL.NOINC `($__internal_49_$__cuda_sm70_shflsync_bfly_p) ;  /* 0x0000046000007944 */ /* 0x020fea0003c00000 */
[----:B-1----:R-:W-:Y:S01]  /*3660*/  MOV R161, R163 ;  /* 0x000000a300a17202 */ /* 0x002fe20000000f00 */
[----:B0-----:R-:W-:Y:S05]  /*3670*/  BRA `(.L_x_2634) ;  /* 0xffffdf6000007947 */ /* 0x001fea000383ffff */
.L_x_2631:
[----:B------:R-:W-:Y:S01]  /*3680*/  HFMA2.MMA R132, -RZ, RZ, 0, 5.9604644775390625e-08 ;  /* 0x00000001ff847435 */ /* 0x000fe200000001ff */
[----:B------:R-:W-:Y:S02]  /*3690*/  MOV R165, R82 ;  /* 0x0000005200a57202 */ /* 0x000fe40000000f00 */
[----:B------:R-:W-:Y:S02]  /*36a0*/  MOV R163, 0x1f ;  /* 0x0000001f00a37802 */ /* 0x000fe40000000f00 */
[----:B------:R-:W-:-:S02]  /*36b0*/  MOV R86, 0xffffffff ;  /* 0xffffffff00567802 */ /* 0x000fc40000000f00 */
[----:B------:R-:W-:Y:S02]  /*36c0*/  MOV R68, 0x36e0 ;  /* 0x000036e000447802 */ /* 0x000fe40000000f00 */
[----:B01---5:R-:W-:Y:S05]  /*36d0*/  CALL.REL.NOINC `($__internal_49_$__cuda_sm70_shflsync_bfly_p) ;  /* 0x000003e000007944 */ /* 0x023fea0003c00000 */
[----:B------:R-:W-:Y:S01]  /*36e0*/  FADD.FTZ R70, R70, R161 ;  /* 0x000000a146467221 */ /* 0x000fe20000010000 */
[----:B0-----:R-:W-:Y:S01]  /*36f0*/  HFMA2.MMA R132, -RZ, RZ, 0, 1.1920928955078125e-07 ;  /* 0x00000002ff847435 */ /* 0x001fe200000001ff */
[----:B-1----:R-:W-:Y:S01]  /*3700*/  FADD.FTZ R82, R82, R163 ;  /* 0x000000a352527221 */ /* 0x002fe20000010000 */
[----:B------:R-:W-:Y:S02]  /*3710*/  MOV R163, 0x1f ;  /* 0x0000001f00a37802 */ /* 0x000fe40000000f00 */
[----:B------:R-:W-:Y:S02]  /*3720*/  MOV R86, 0xffffffff ;  /* 0xffffffff00567802 */ /* 0x000fe40000000f00 */
[----:B------:R-:W-:Y:S02]  /*3730*/  MOV R165, R70 ;  /* 0x0000004600a57202 */ /* 0x000fe40000000f00 */
[----:B------:R-:W-:Y:S02]  /*3740*/  MOV R68, 0x3760 ;  /* 0x0000376000447802 */ /* 0x000fe40000000f00 */
[----:B------:R-:W-:Y:S05]  /*3750*/  CALL.REL.NOINC `($__internal_49_$__cuda_sm70_shflsync_bfly_p) ;  /* 0x0000036000007944 */ /* 0x000fea0003c00000 */
[----:B0-----:R-:W-:Y:S01]  /*3760*/  HFMA2.MMA R132, -RZ, RZ, 0, 1.1920928955078125e-07 ;  /* 0x00000002ff847435 */ /* 0x001fe200000001ff */
[----:B-1----:R-:W-:-:S02]  /*3770*/  MOV R161, R163 ;  /* 0x000000a300a17202 */ /* 0x002fc40000000f00 */
[----:B------:R-:W-:Y:S02]  /*3780*/  MOV R165, R82 ;  /* 0x0000005200a57202 */ /* 0x000fe40000000f00 */
[----:B------:R-:W-:Y:S02]  /*3790*/  MOV R163, 0x1f ;  /* 0x0000001f00a37802 */ /* 0x000fe40000000f00 */
[----:B------:R-:W-:Y:S02]  /*37a0*/  MOV R86, 0xffffffff ;  /* 0xffffffff00567802 */ /* 0x000fe40000000f00 */
[----:B------:R-:W-:Y:S02]  /*37b0*/  MOV R68, 0x37d0 ;  /* 0x000037d000447802 */ /* 0x000fe40000000f00 */
[----:B------:R-:W-:Y:S05]  /*37c0*/  CALL.REL.NOINC `($__internal_49_$__cuda_sm70_shflsync_bfly_p) ;  /* 0x000002f000007944 */ /* 0x000fea0003c00000 */
[----:B------:R-:W-:Y:S01]  /*37d0*/  FADD.FTZ R70, R161, R70 ;  /* 0x00000046a1467221 */ /* 0x000fe20000010000 */
[----:B0-----:R-:W-:Y:S01]  /*37e0*/  HFMA2.MMA R132, -RZ, RZ, 0, 2.384185791015625e-07 ;  /* 0x00000004ff847435 */ /* 0x001fe200000001ff */
[----:B-1----:R-:W-:Y:S01]  /*37f0*/  FADD.FTZ R82, R82, R163 ;  /* 0x000000a352527221 */ /* 0x002fe20000010000 */
[----:B------:R-:W-:Y:S02]  /*3800*/  MOV R163, 0x1f ;  /* 0x0000001f00a37802 */ /* 0x000fe40000000f00 */
[----:B------:R-:W-:-:S02]  /*3810*/  MOV R86, 0xffffffff ;  /* 0xffffffff00567802 */ /* 0x000fc40000000f00 */
[----:B------:R-:W-:Y:S02]  /*3820*/  MOV R165, R70 ;  /* 0x0000004600a57202 */ /* 0x000fe40000000f00 */
[----:B------:R-:W-:Y:S02]  /*3830*/  MOV R68, 0x3850 ;  /* 0x0000385000447802 */ /* 0x000fe40000000f00 */
[----:B------:R-:W-:Y:S05]  /*3840*/  CALL.REL.NOINC `($__internal_49_$__cuda_sm70_shflsync_bfly_p) ;  /* 0x0000027000007944 */ /* 0x000fea0003c00000 */
[----:B0-----:R-:W-:Y:S01]  /*3850*/  HFMA2.MMA R132, -RZ, RZ, 0, 2.384185791015625e-07 ;  /* 0x00000004ff847435 */ /* 0x001fe200000001ff */
[----:B-1----:R-:W-:Y:S02]  /*3860*/  MOV R161, R163 ;  /* 0x000000a300a17202 */ /* 0x002fe40000000f00 */
[----:B------:R-:W-:Y:S02]  /*3870*/  MOV R165, R82 ;  /* 0x0000005200a57202 */ /* 0x000fe40000000f00 */
[----:B------:R-:W-:Y:S02]  /*3880*/  MOV R163, 0x1f ;  /* 0x0000001f00a37802 */ /* 0x000fe40000000f00 */
[----:B------:R-:W-:Y:S02]  /*3890*/  MOV R86, 0xffffffff ;  /* 0xffffffff00567802 */ /* 0x000fe40000000f00 */
[----:B------:R-:W-:-:S02]  /*38a0*/  MOV R68, 0x38c0 ;  /* 0x000038c000447802 */ /* 0x000fc40000000f00 */
[----:B------:R-:W-:Y:S05]  /*38b0*/  CALL.REL.NOINC `($__internal_49_$__cuda_sm70_shflsync_bfly_p) ;  /* 0x0000020000007944 */ /* 0x000fea0003c00000 */
[----:B------:R-:W-:Y:S01]  /*38c0*/  FADD.FTZ R70, R161, R70 ;  /* 0x00000046a1467221 */ /* 0x000fe20000010000 */
[----:B0-----:R-:W-:Y:S01]  /*38d0*/  HFMA2.MMA R132, -RZ, RZ, 0, 4.76837158203125e-07 ;  /* 0x00000008ff847435 */ /* 0x001fe200000001ff */
[----:B-1----:R-:W-:Y:S01]  /*38e0*/  FADD.FTZ R82, R82, R163 ;  /* 0x000000a352527221 */ /* 0x002fe20000010000 */
[----:B------:R-:W-:-:S02]  /*38f0*/  MOV R163, 0x1f ;  /* 0x0000001f00a37802 */ /* 0x000fc40000000f00 */
[----:B------:R-:W-:Y:S02]  /*3900*/  MOV R86, 0xffffffff ;  /* 0xffffffff00567802 */ /* 0x000fe40000000f00 */
[----:B------:R-:W-:Y:S02]  /*3910*/  MOV R165, R70 ;  /* 0x0000004600a57202 */ /* 0x000fe40000000f00 */
[----:B------:R-:W-:Y:S02]  /*3920*/  MOV R68, 0x3940 ;  /* 0x0000394000447802 */ /* 0x000fe40000000f00 */
[----:B------:R-:W-:Y:S05]  /*3930*/  CALL.REL.NOINC `($__internal_49_$__cuda_sm70_shflsync_bfly_p) ;  /* 0x0000018000007944 */ /* 0x000fea0003c00000 */
[----:B0-----:R-:W-:Y:S01]  /*3940*/  HFMA2.MMA R132, -RZ, RZ, 0, 4.76837158203125e-07 ;  /* 0x00000008ff847435 */ /* 0x001fe200000001ff */
[----:B-1----:R-:W-:Y:S02]  /*3950*/  MOV R161, R163 ;  /* 0x000000a300a17202 */ /* 0x002fe40000000f00 */
[----:B------:R-:W-:Y:S02]  /*3960*/  MOV R165, R82 ;  /* 0x0000005200a57202 */ /* 0x000fe40000000f00 */
[----:B------:R-:W-:Y:S02]  /*3970*/  MOV R163, 0x1f ;  /* 0x0000001f00a37802 */ /* 0x000fe40000000f00 */
[----:B------:R-:W-:-:S02]  /*3980*/  MOV R86, 0xffffffff ;  /* 0xffffffff00567802 */ /* 0x000fc40000000f00 */
[----:B------:R-:W-:Y:S02]  /*3990*/  MOV R68, 0x39b0 ;  /* 0x000039b000447802 */ /* 0x000fe40000000f00 */
[----:B------:R-:W-:Y:S05]  /*39a0*/  CALL.REL.NOINC `($__internal_49_$__cuda_sm70_shflsync_bfly_p) ;  /* 0x0000011000007944 */ /* 0x000fea0003c00000 */
[----:B------:R-:W-:Y:S01]  /*39b0*/  FADD.FTZ R70, R161, R70 ;  /* 0x00000046a1467221 */ /* 0x000fe20000010000 */
[----:B0-----:R-:W-:Y:S01]  /*39c0*/  HFMA2.MMA R132, -RZ, RZ, 0, 9.5367431640625e-07 ;  /* 0x00000010ff847435 */ /* 0x001fe200000001ff */
[----:B-1----:R-:W-:Y:S01]  /*39d0*/  FADD.FTZ R82, R82, R163 ;  /* 0x000000a352527221 */ /* 0x002fe20000010000 */
[----:B------:R-:W-:Y:S02]  /*39e0*/  MOV R163, 0x1f ;  /* 0x0000001f00a37802 */ /* 0x000fe40000000f00 */
[----:B------:R-:W-:Y:S02]  /*39f0*/  MOV R86, 0xffffffff ;  /* 0xffffffff00567802 */ /* 0x000fe40000000f00 */
[----:B------:R-:W-:Y:S02]  /*3a00*/  MOV R165, R70 ;  /* 0x0000004600a57202 */ /* 0x000fe40000000f00 */
[----:B------:R-:W-:Y:S02]  /*3a10*/  MOV R68, 0x3a30 ;  /* 0x00003a3000447802 */ /* 0x000fe40000000f00 */
[----:B------:R-:W-:Y:S05]  /*3a20*/  CALL.REL.NOINC `($__internal_49_$__cuda_sm70_shflsync_bfly_p) ;  /* 0x0000009000007944 */ /* 0x000fea0003c00000 */
[----:B0-----:R-:W-:Y:S01]  /*3a30*/  HFMA2.MMA R132, -RZ, RZ, 0, 9.5367431640625e-07 ;  /* 0x00000010ff847435 */ /* 0x001fe200000001ff */
[----:B-1----:R-:W-:-:S02]  /*3a40*/  MOV R161, R163 ;  /* 0x000000a300a17202 */ /* 0x002fc40000000f00 */
[----:B------:R-:W-:Y:S02]  /*3a50*/  MOV R165, R82 ;  /* 0x0000005200a57202 */ /* 0x000fe40000000f00 */
[----:B------:R-:W-:Y:S02]  /*3a60*/  MOV R163, 0x1f ;  /* 0x0000001f00a37802 */ /* 0x000fe40000000f00 */
[----:B------:R-:W-:Y:S02]  /*3a70*/  MOV R86, 0xffffffff ;  /* 0xffffffff00567802 */ /* 0x000fe40000000f00 */
[----:B------:R-:W-:Y:S02]  /*3a80*/  MOV R68, 0x3aa0 ;  /* 0x00003aa000447802 */ /* 0x000fe40000000f00 */
[----:B------:R-:W-:Y:S05]  /*3a90*/  CALL.REL.NOINC `($__internal_49_$__cuda_sm70_shflsync_bfly_p) ;  /* 0x0000002000007944 */ /* 0x000fea0003c00000 */
[----:B-1----:R-:W-:Y:S01]  /*3aa0*/  MOV R69, R163 ;  /* 0x000000a300457202 */ /* 0x002fe20000000f00 */
[----:B0-----:R-:W-:Y:S05]  /*3ab0*/  BRA `(.L_x_2635) ;  /* 0xffffdc4000007947 */ /* 0x001fea000383ffff */
        .weak           $__internal_49_$__cuda_sm70_shflsync_bfly_p
        .type           $__internal_49_$__cuda_sm70_shflsync_bfly_p,@function
        .size           $__internal_49_$__cuda_sm70_shflsync_bfly_p,(.L_x_9779 - $__internal_49_$__cuda_sm70_shflsync_bfly_p)
$__internal_49_$__cuda_sm70_shflsync_bfly_p:
[----:B------:R-:W-:Y:S01]  /*3ac0*/  HFMA2.MMA R69, -RZ, RZ, 0, 0 ;  /* 0x00000000ff457435 */ /* 0x000fe200000001ff */
[----:B------:R-:W-:Y:S04]  /*3ad0*/  WARPSYNC R86 ;  /* 0x0000005600007348 */ /* 0x000fe80003800000 */
[----:B------:R0:W1:Y:S01]  /*3ae0*/  SHFL.BFLY PT, R163, R165, R132, R163 ;  /* 0x0c000084a5a37389 */ /* 0x00006200000e00a3 */
[----:B------:R-:W-:Y:S05]  /*3af0*/  RET.REL.NODEC R68 `(_ZN10layer_norm13ln_bwd_kernelINS_13Kernel_traitsIf13__nv_bfloat16S2_S2_fjLj768ELj1ELj4ELj1ELj16ENS_18Kernel_traits_baseILj768EfS2_S2_S2_fjLj128EEEEELb1ELb0ELb0ELb1EEEvNS_9BwdParamsE) ;  /* 0xffffc50044007950 */ /* 0x000fea0003c3ffff */
.L_x_2636:
        /* <DEDUP_REMOVED lines=16> */
.L_x_9779:


//--------------------- .text._ZN10layer_norm22ln_bwd_finalize_kernelINS_22Kernel_traits_finalizeILj768Ef13__nv_bfloat16S2_S2_fjLb0ELj1024ELj4ENS_18Kernel_traits_baseILj768EfS2_S2_S2_fjLj1024EEEEELb0ELb0EEEvNS_9BwdParamsE --------------------------
	.section	.text._ZN10layer_norm22ln_bwd_finalize_kernelINS_22Kernel_traits_finalizeILj768Ef13__nv_bfloat16S2_S2_fjLb0ELj1024ELj4ENS_18Kernel_traits_baseILj768EfS2_S2_S2_fjLj1024EEEEELb0ELb0EEEvNS_9BwdParamsE,"ax",@progbits
	.sectioninfo	@"SHI_REGISTERS=30"
	.align	128
        .global         _ZN10layer_norm22ln_bwd_finalize_kernelINS_22Kernel_traits_finalizeILj768Ef13__nv_bfloat16S2_S2_fjLb0ELj1024ELj4ENS_18Kernel_traits_baseILj768EfS2_S2_S2_fjLj1024EEEEELb0ELb0EEEvNS_9BwdParamsE
        .type           _ZN10layer_norm22ln_bwd_finalize_kernelINS_22Kernel_traits_finalizeILj768Ef13__nv_bfloat16S2_S2_fjLb0ELj1024ELj4ENS_18Kernel_traits_baseILj768EfS2_S2_S2_fjLj1024EEEEELb0ELb0EEEvNS_9BwdParamsE,@function
        .size           _ZN10layer_norm22ln_bwd_finalize_kernelINS_22Kernel_traits_finalizeILj768Ef13__nv_bfloat16S2_S2_fjLb0ELj1024ELj4ENS_18Kernel_traits_baseILj768EfS2_S2_S2_fjLj1024EEEEELb0ELb0EEEvNS_9BwdParamsE,(.L_x_9780 - _ZN10layer_norm22ln_bwd_finalize_kernelINS_22Kernel_traits_finalizeILj768Ef13__nv_bfloat16S2_S2_fjLb0ELj1024ELj4ENS_18Kernel_traits_baseILj768EfS2_S2_S2_fjLj1024EEEEELb0ELb0EEEvNS_9BwdParamsE)
        .other          _ZN10layer_norm22ln_bwd_finalize_kernelINS_22Kernel_traits_finalizeILj768Ef13__nv_bfloat16S2_S2_fjLb0ELj1024ELj4ENS_18Kernel_traits_baseILj768EfS2_S2_S2_fjLj1024EEEEELb0ELb0EEEvNS_9BwdParamsE,@"STO_CUDA_ENTRY STV_DEFAULT"
_ZN10layer_norm22ln_bwd_finalize_kernelINS_22Kernel_traits_finalizeILj768Ef13__nv_bfloat16S2_S2_fjLb0ELj1024ELj4ENS_18Kernel_traits_baseILj768EfS2_S2_S2_fjLj1024EEEEELb0ELb0EEEvNS_9BwdParamsE:
.text._ZN10layer_norm22ln_bwd_finalize_kernelINS_22Kernel_traits_finalizeILj768Ef13__nv_bfloat16S2_S2_fjLb0ELj1024ELj4ENS_18Kernel_traits_baseILj768EfS2_S2_S2_fjLj1024EEEEELb0ELb0EEEvNS_9BwdParamsE:
        /* <DEDUP_REMOVED lines=19> */
.L_x_2650:
        /* <DEDUP_REMOVED lines=28> */
.L_x_2641:
        /* <DEDUP_REMOVED lines=35> */
.L_x_2640:
[----:B------:R-:W-:Y:S05]  /*0520*/  BSYNC B1 ;  /* 0x0000000000017941 */ /* 0x000fea0003800000 */
.L_x_2639:
        /* <DEDUP_REMOVED lines=23> */
.L_x_2643:
[----:B------:R-:W-:Y:S05]  /*06a0*/  BSYNC B1 ;  /* 0x0000000000017941 */ /* 0x000fea0003800000 */
.L_x_2642:
        /* <DEDUP_REMOVED lines=11> */
.L_x_2644:
[----:B------:R-:W-:Y:S05]  /*0760*/  BSYNC B1 ;  /* 0x0000000000017941 */ /* 0x000fea0003800000 */
.L_x_2638:
[----:B------:R-:W-:Y:S05]  /*0770*/  BSYNC B0 ;  /* 0x0000000000007941 */ /* 0x000fea0003800000 */
.L_x_2637:
        /* <DEDUP_REMOVED lines=11> */
.L_x_2651:
        /* <DEDUP_REMOVED lines=18> */
.L_x_2652:
[----:B---3--:R-:W-:Y:S02]  /*0950*/  FADD.FTZ R4, R4, R9 ;  /* 0x0000000904047221 */ /* 0x008fe40000010000 */
[----:B-12---:R-:W-:-:S03]  /*0960*/  FADD.FTZ R6, R5, R6 ;  /* 0x0000000605067221 */ /* 0x006fc60000010000 */
[----:B------:R1:W-:Y:S04]  /*0970*/  @!P1 STS [R17.X4+0x2000], R4 ;  /* 0x0020000411009388 */ /* 0x0003e80000004800 */
[----:B------:R1:W-:Y:S02]  /*0980*/  @!P1 STS [R17.X4+0x2080], R6 ;  /* 0x0020800611009388 */ /* 0x0003e40000004800 */
.L_x_2645:
[----:B0-----:R-:W-:Y:S01]  /*0990*/  SHF.L.U32 R2, R19, 0x1, RZ ;  /* 0x0000000113027819 */ /* 0x001fe200000006ff */
[----:B------:R-:W-:Y:S01]  /*09a0*/  WARPSYNC 0xffffffff ;  /* 0xffffffff00007948 */ /* 0x000fe20003800000 */
[----:B------:R-:W-:Y:S02]  /*09b0*/  BAR.SYNC.DEFER_BLOCKING 0x0 ;  /* 0x0000000000007b1d */ /* 0x000fe40000010000 */
[----:B------:R-:W-:-:S04]  /*09c0*/  ISETP.GE.U32.OR P1, PT, R2, c[0x0][0x168], P0 ;  /* 0x00005a0002007a0c */ /* 0x000fc80000726470 */
[----:B------:R-:W-:Y:S09]  /*09d0*/  BSSY B0, `(.L_x_2648) ;  /* 0x000000b000007945 */ /* 0x000ff20003800000 */
[----:B------:R-:W-:Y:S05]  /*09e0*/  @P1 BRA `(.L_x_2649) ;  /* 0x0000009000001947 */ /* 0x000fea0003800000 */
[----:B------:R-:W-:Y:S01]  /*09f0*/  IMAD.SHL.U32 R2, R0, 0x8, RZ ;  /* 0x0000000800027824 */ /* 0x000fe200078e00ff */
[----:B-1----:R-:W-:-:S04]  /*0a00*/  HFMA2.MMA R4, -RZ, RZ, 0, 4.76837158203125e-07 ;  /* 0x00000008ff047435 */ /* 0x002fc800000001ff */
[----:B------:R-:W-:-:S05]  /*0a10*/  LOP3.LUT R6, R2, 0xf8, RZ, 0xc0, !PT ;  /* 0x000000f802067812 */ /* 0x000fca00078ec0ff */
[----:B------:R-:W0:Y:S01]  /*0a20*/  LDS.64 R8, [R6+0x2000] ;  /* 0x0020000006087984 */ /* 0x000e220000000a00 */
[----:B------:R-:W-:-:S03]  /*0a30*/  IMAD.WIDE.U32 R2, R19, R4, c[0x0][0x268] ;  /* 0x00009a0013027625 */ /* 0x000fc600078e0004 */
[----:B------:R-:W1:Y:S01]  /*0a40*/  LDS.64 R10, [R6+0x2080] ;  /* 0x00208000060a7984 */ /* 0x000e620000000a00 */
[----:B------:R-:W-:-:S03]  /*0a50*/  IMAD.WIDE.U32 R4, R19, R4, c[0x0][0x260] ;  /* 0x0000980013047625 */ /* 0x000fc600078e0004 */
[----:B0-----:R0:W-:Y:S04]  /*0a60*/  STG.E.64 [R2.64], R8 ;  /* 0x0000000802007986 */ /* 0x0011e8000c101b04 */
[----:B-1----:R0:W-:Y:S02]  /*0a70*/  STG.E.64 [R4.64], R10 ;  /* 0x0000000a04007986 */ /* 0x0021e4000c101b04 */
.L_x_2649:
[----:B------:R-:W-:Y:S05]  /*0a80*/  BSYNC B0 ;  /* 0x0000000000007941 */ /* 0x000fea0003800000 */
.L_x_2648:
[C---:B------:R-:W-:Y:S02]  /*0a90*/  ISETP.GT.U32.AND P1, PT, R18.reuse, -0x301, PT ;  /* 0xfffffcff1200780c */ /* 0x040fe40003f24070 */
[----:B------:R-:W-:Y:S02]  /*0aa0*/  IADD3 R18, R18, 0x300, RZ ;  /* 0x0000030012127810 */ /* 0x000fe40007ffe0ff */
[----:B------:R-:W-:-:S09]  /*0ab0*/  IADD3 R19, R19, 0x180, RZ ;  /* 0x0000018013137810 */ /* 0x000fd20007ffe0ff */
[----:B01----:R-:W-:Y:S05]  /*0ac0*/  @P1 BRA `(.L_x_2650) ;  /* 0xfffff66000001947 */ /* 0x003fea000383ffff */
[----:B------:R-:W-:Y:S05]  /*0ad0*/  EXIT ;  /* 0x000000000000794d */ /* 0x000fea0003800000 */
.L_x_2646:
[----:B--2---:R-:W-:Y:S01]  /*0ae0*/  IMAD.MOV.U32 R9, RZ, RZ, R5 ;  /* 0x000000ffff097224 */ /* 0x004fe200078e0005 */
[----:B------:R-:W-:Y:S01]  /*0af0*/  MOV R8, 0x1 ;  /* 0x0000000100087802 */ /* 0x000fe20000000f00 */
[----:B------:R-:W-:Y:S01]  /*0b00*/  IMAD.MOV.U32 R7, RZ, RZ, 0x1f ;  /* 0x0000001fff077424 */ /* 0x000fe200078e00ff */
[----:B------:R-:W-:Y:S02]  /*0b10*/  MOV R10, 0xffffffff ;  /* 0xffffffff000a7802 */ /* 0x000fe40000000f00 */
[----:B------:R-:W-:Y:S02]  /*0b20*/  MOV R2, 0xb40 ;  /* 0x00000b4000027802 */ /* 0x000fe40000000f00 */
[----:B01----:R-:W-:Y:S05]  /*0b30*/  CALL.REL.NOINC `($__internal_50_$__cuda_sm70_shflsync_bfly_p) ;  /* 0x000003b000007944 */ /* 0x003fea0003c00000 */
[----:B-1----:R-:W-:Y:S01]  /*0b40*/  IMAD.MOV.U32 R2, RZ, RZ, R7 ;  /* 0x000000ffff027224 */ /* 0x002fe200078e0007 */
[----:B0-----:R-:W-:Y:S05]  /*0b50*/  BRA `(.L_x_2651) ;  /* 0xfffffcd000007947 */ /* 0x001fea000383ffff */
.L_x_2647:
[----:B------:R-:W-:Y:S01]  /*0b60*/  HFMA2.MMA R8, -RZ, RZ, 0, 1.1920928955078125e-07 ;  /* 0x00000002ff087435 */ /* 0x000fe200000001ff */
[----:B------:R-:W-:Y:S01]  /*0b70*/  MOV R7, 0x1f ;  /* 0x0000001f00077802 */ /* 0x000fe20000000f00 */
[----:B------:R-:W-:Y:S01]  /*0b80*/  IMAD.MOV.U32 R10, RZ, RZ, -0x1 ;  /* 0xffffffffff0a7424 */ /* 0x000fe200078e00ff */
[----:B------:R-:W-:-:S03]  /*0b90*/  MOV R2, 0xbb0 ;  /* 0x00000bb000027802 */ /* 0x000fc60000000f00 */
[----:B012---:R-:W-:Y:S05]  /*0ba0*/  CALL.REL.NOINC `($__internal_50_$__cuda_sm70_shflsync_bfly_p) ;  /* 0x0000034000007944 */ /* 0x007fea0003c00000 */
[----:B0-----:R-:W-:Y:S01]  /*0bb0*/  HFMA2.MMA R8, -RZ, RZ, 0, 2.384185791015625e-07 ;  /* 0x00000004ff087435 */ /* 0x001fe200000001ff */
[----:B-1----:R-:W-:Y:S01]  /*0bc0*/  FADD.FTZ R9, R9, R7 ;  /* 0x0000000709097221 */ /* 0x002fe20000010000 */
[----:B------:R-:W-:Y:S01]  /*0bd0*/  MOV R7, 0x1f ;  /* 0x0000001f00077802 */ /* 0x000fe20000000f00 */
[----:B------:R-:W-:Y:S01]  /*0be0*/  IMAD.MOV.U32 R10, RZ, RZ, -0x1 ;  /* 0xffffffffff0a7424 */ /* 0x000fe200078e00ff */
[----:B------:R-:W-:-:S02]  /*0bf0*/  MOV R2, 0xc10 ;  /* 0x00000c1000027802 */ /* 0x000fc40000000f00 */
[----:B------:R-:W-:Y:S05]  /*0c00*/  CALL.REL.NOINC `($__internal_50_$__cuda_sm70_shflsync_bfly_p) ;  /* 0x000002e000007944 */ /* 0x000fea0003c00000 */
[----:B0-----:R-:W-:Y:S01]  /*0c10*/  HFMA2.MMA R8, -RZ, RZ, 0, 4.76837158203125e-07 ;  /* 0x00000008ff087435 */ /* 0x001fe200000001ff */
[----:B-1----:R-:W-:Y:S01]  /*0c20*/  FADD.FTZ R9, R9, R7 ;  /* 0x0000000709097221 */ /* 0x002fe20000010000 */
[----:B------:R-:W-:Y:S01]  /*0c30*/  MOV R7, 0x1f ;  /* 0x0000001f00077802 */ /* 0x000fe20000000f00 */
[----:B------:R-:W-:Y:S01]  /*0c40*/  IMAD.MOV.U32 R10, RZ, RZ, -0x1 ;  /* 0xffffffffff0a7424 */ /* 0x000fe200078e00ff */
[----:B------:R-:W-:-:S02]  /*0c50*/  MOV R2, 0xc70 ;  /* 0x00000c7000027802 */ /* 0x000fc40000000f00 */
[----:B------:R-:W-:Y:S05]  /*0c60*/  CALL.REL.NOINC `($__internal_50_$__cuda_sm70_shflsync_bfly_p) ;  /* 0x0000028000007944 */ /* 0x000fea0003c00000 */
[----:B-1----:R-:W-:Y:S01]  /*0c70*/  FADD.FTZ R6, R9, R7 ;  /* 0x0000000709067221 */ /* 0x002fe20000010000 */
[----:B0-----:R-:W-:Y:S01]  /*0c80*/  HFMA2.MMA R8, -RZ, RZ, 0, 9.5367431640625e-07 ;  /* 0x00000010ff087435 */ /* 0x001fe200000001ff */
[----:B------:R-:W-:Y:S01]  /*0c90*/  MOV R7, 0x1f ;  /* 0x0000001f00077802 */ /* 0x000fe20000000f00 */
[----:B------:R-:W-:Y:S01]  /*0ca0*/  IMAD.MOV.U32 R10, RZ, RZ, -0x1 ;  /* 0xffffffffff0a7424 */ /* 0x000fe200078e00ff */
[----:B------:R-:W-:-:S02]  /*0cb0*/  MOV R2, 0xce0 ;  /* 0x00000ce000027802 */ /* 0x000fc40000000f00 */
[----:B------:R-:W-:Y:S02]  /*0cc0*/  MOV R9, R6 ;  /* 0x0000000600097202 */ /* 0x000fe40000000f00 */
[----:B------:R-:W-:Y:S05]  /*0cd0*/  CALL.REL.NOINC `($__internal_50_$__cuda_sm70_shflsync_bfly_p) ;  /* 0x0000021000007944 */ /* 0x000fea0003c00000 */
[----:B0-----:R-:W-:Y:S01]  /*0ce0*/  HFMA2.MMA R8, -RZ, RZ, 0, 5.9604644775390625e-08 ;  /* 0x00000001ff087435 */ /* 0x001fe200000001ff */
[----:B-1----:R-:W-:Y:S01]  /*0cf0*/  MOV R5, R7 ;  /* 0x0000000700057202 */ /* 0x002fe20000000f00 */
[----:B------:R-:W-:Y:S01]  /*0d00*/  IMAD.MOV.U32 R9, RZ, RZ, R4 ;  /* 0x000000ffff097224 */ /* 0x000fe200078e0004 */
[----:B------:R-:W-:Y:S01]  /*0d10*/  MOV R7, 0x1f ;  /* 0x0000001f00077802 */ /* 0x000fe20000000f00 */
[----:B------:R-:W-:Y:S01]  /*0d20*/  IMAD.MOV.U32 R10, RZ, RZ, -0x1 ;  /* 0xffffffffff0a7424 */ /* 0x000fe200078e00ff */
[----:B------:R-:W-:Y:S02]  /*0d30*/  MOV R2, 0xd50 ;  /* 0x00000d5000027802 */ /* 0x000fe40000000f00 */
[----:B------:R-:W-:Y:S05]  /*0d40*/  CALL.REL.NOINC `($__internal_50_$__cuda_sm70_shflsync_bfly_p) ;  /* 0x000001a000007944 */ /* 0x000fea0003c00000 */
[----:B0-----:R-:W-:Y:S01]  /*0d50*/  HFMA2.MMA R8, -RZ, RZ, 0, 1.1920928955078125e-07 ;  /* 0x00000002ff087435 */ /* 0x001fe200000001ff */
[----:B-1----:R-:W-:Y:S01]  /*0d60*/  FADD.FTZ R9, R4, R7 ;  /* 0x0000000704097221 */ /* 0x002fe20000010000 */
[----:B------:R-:W-:Y:S01]  /*0d70*/  MOV R7, 0x1f ;  /* 0x0000001f00077802 */ /* 0x000fe20000000f00 */
[----:B------:R-:W-:Y:S01]  /*0d80*/  IMAD.MOV.U32 R10, RZ, RZ, -0x1 ;  /* 0xffffffffff0a7424 */ /* 0x000fe200078e00ff */
[----:B------:R-:W-:Y:S02]  /*0d90*/  MOV R2, 0xdb0 ;  /* 0x00000db000027802 */ /* 0x000fe40000000f00 */
[----:B------:R-:W-:Y:S05]  /*0da0*/  CALL.REL.NOINC `($__internal_50_$__cuda_sm70_shflsync_bfly_p) ;  /* 0x0000014000007944 */ /* 0x000fea0003c00000 */
        /* <DEDUP_REMOVED lines=12> */
[----:B0-----:R-:W-:Y:S01]  /*0e70*/  HFMA2.MMA R8, -RZ, RZ, 0, 9.5367431640625e-07 ;  /* 0x00000010ff087435 */ /* 0x001fe200000001ff */
[----:B-1----:R-:W-:Y:S01]  /*0e80*/  FADD.FTZ R9, R9, R7 ;  /* 0x0000000709097221 */ /* 0x002fe20000010000 */
[----:B------:R-:W-:Y:S01]  /*0e90*/  MOV R7, 0x1f ;  /* 0x0000001f00077802 */ /* 0x000fe20000000f00 */
[----:B------:R-:W-:Y:S01]  /*0ea0*/  IMAD.MOV.U32 R10, RZ, RZ, -0x1 ;  /* 0xffffffffff0a7424 */ /* 0x000fe200078e00ff */
[----:B------:R-:W-:-:S02]  /*0eb0*/  MOV R2, 0xed0 ;  /* 0x00000ed000027802 */ /* 0x000fc40000000f00 */
[----:B------:R-:W-:Y:S05]  /*0ec0*/  CALL.REL.NOINC `($__internal_50_$__cuda_sm70_shflsync_bfly_p) ;  /* 0x0000002000007944 */ /* 0x000fea0003c00000 */
[----:B-1----:R-:W-:Y:S01]  /*0ed0*/  MOV R4, R7 ;  /* 0x0000000700047202 */ /* 0x002fe20000000f00 */
[----:B0-----:R-:W-:Y:S05]  /*0ee0*/  BRA `(.L_x_2652) ;  /* 0xfffffa6000007947 */ /* 0x001fea000383ffff */
        .weak           $__internal_50_$__cuda_sm70_shflsync_bfly_p
        .type           $__internal_50_$__cuda_sm70_shflsync_bfly_p,@function
        .size           $__internal_50_$__cuda_sm70_shflsync_bfly_p,(.L_x_9780 - $__internal_50_$__cuda_sm70_shflsync_bfly_p)
$__internal_50_$__cuda_sm70_shflsync_bfly_p:
[----:B------:R-:W-:Y:S01]  /*0ef0*/  HFMA2.MMA R3, -RZ, RZ, 0, 0 ;  /* 0x00000000ff037435 */ /* 0x000fe200000001ff */
[----:B------:R-:W-:Y:S04]  /*0f00*/  WARPSYNC R10 ;  /* 0x0000000a00007348 */ /* 0x000fe80003800000 */
[----:B------:R0:W1:Y:S01]  /*0f10*/  SHFL.BFLY PT, R7, R9, R8, R7 ;  /* 0x0c00000809077389 */ /* 0x00006200000e0007 */
[----:B------:R-:W-:Y:S05]  /*0f20*/  RET.REL.NODEC R2 `(_ZN10layer_norm22ln_bwd_finalize_kernelINS_22Kernel_traits_finalizeILj768Ef13__nv_bfloat16S2_S2_fjLb0ELj1024ELj4ENS_18Kernel_traits_baseILj768EfS2_S2_S2_fjLj1024EEEEELb0ELb0EEEvNS_9BwdParamsE) ;  /* 0xfffff0d002007950 */ /* 0x000fea0003c3ffff */
.L_x_2653:
        /* <DEDUP_REMOVED lines=13> */
.L_x_9780:


//--------------------- .text._ZN10layer_norm13ln_bwd_kernelINS_13Kernel_traitsIf13__nv_bfloat16S2_S2_fjLj768ELj1ELj4ELj1ELj16ENS_18Kernel_traits_baseILj768EfS2_S2_S2_fjLj128EEEEELb1ELb0ELb1ELb0EEEvNS_9BwdParamsE --------------------------
	.section	.text._ZN10layer_norm13ln_bwd_kernelINS_13Kernel_traitsIf13__nv_bfloat16S2_S2_fjLj768ELj1ELj4ELj1ELj16ENS_18Kernel_traits_baseILj768EfS2_S2_S2_fjLj128EEEEELb1ELb0ELb1ELb0EEEvNS_9BwdParamsE,"ax",@progbits
	.sectioninfo	@"SHI_REGISTERS=176"
	.align	128
        .global         _ZN10layer_norm13ln_bwd_kernelINS_13Kernel_traitsIf13__nv_bfloat16S2_S2_fjLj768ELj1ELj4ELj1ELj16ENS_18Kernel_traits_baseILj768EfS2_S2_S2_fjLj128EEEEELb1ELb0ELb1ELb0EEEvNS_9BwdParamsE
        .type           _ZN10layer_norm13ln_bwd_kernelINS_13Kernel_traitsIf13__nv_bfloat16S2_S2_fjLj768ELj1ELj4ELj1ELj16ENS_18Kernel_traits_baseILj768EfS2_S2_S2_fjLj128EEEEELb1ELb0ELb1ELb0EEEvNS_9BwdParamsE,@function
        .size           _ZN10layer_norm13ln_bwd_kernelINS_13Kernel_traitsIf13__nv_bfloat16S2_S2_fjLj768ELj1ELj4ELj1ELj16ENS_18Kernel_traits_baseILj768EfS2_S2_S2_fjLj128EEEEELb1ELb0ELb1ELb0EEEvNS_9BwdParamsE,(.L_x_9781 - _ZN10layer_norm13ln_bwd_kernelINS_13Kernel_traitsIf13__nv_bfloat16S2_S2_fjLj768ELj1ELj4ELj1ELj16ENS_18Kernel_traits_baseILj768EfS2_S2_S2_fjLj128EEEEELb1ELb0ELb1ELb0EEEvNS_9BwdParamsE)
        .other          _ZN10layer_norm13ln_bwd_kernelINS_13Kernel_traitsIf13__nv_bfloat16S2_S2_fjLj768ELj1ELj4ELj1ELj16ENS_18Kernel_traits_baseILj768EfS2_S2_S2_fjLj128EEEEELb1ELb0ELb1ELb0EEEvNS_9BwdParamsE,@"STO_CUDA_ENTRY STV_DEFAULT"
_ZN10layer_norm13ln_bwd_kernelINS_13Kernel_traitsIf13__nv_bfloat16S2_S2_fjLj768ELj1ELj4ELj1ELj16ENS_18Kernel_traits_baseILj768EfS2_S2_S2_fjLj128EEEEELb1ELb0ELb1ELb0EEEvNS_9BwdParamsE:
.text._ZN10layer_norm13ln_bwd_kernelINS_13Kernel_traitsIf13__nv_bfloat16S2_S2_fjLj768ELj1ELj4ELj1ELj16ENS_18Kernel_traits_baseILj768EfS2_S2_S2_fjLj128EEEEELb1ELb0ELb1ELb0EEEvNS_9BwdParamsE:
        /* <DEDUP_REMOVED lines=17> */
[C---:B------:R-:W-:Y:S01]  /*0110*/  @P0 IMAD.WIDE.U32 R4, R6.reuse, R5, c[0x0][0x1b0] ;  /* 0x00006c0006040625 */ /* 0x040fe200078e0005 */
[----:B------:R-:W-:-:S04]  /*0120*/  @P0 LOP3.LUT R6, R6, 0x20, RZ, 0xfc, !PT ;  /* 0x0000002006060812 */ /* 0x000fc800078efcff */
[----:B------:R1:W5:Y:S01]  /*0130*/  @P0 LDG.E.128 R20, [R4.64] ;  /* 0x0000000404140981 */ /* 0x000362000c1e1d00 */
[C---:B------:R-:W-:Y:S01]  /*0140*/  @P1 IMAD.WIDE.U32 R10, R6.reuse, R11, c[0x0][0x1b0] ;  /* 0x00006c00060a1625 */ /* 0x040fe200078e000b */
[----:B------:R-:W-:Y:S02]  /*0150*/  @P1 IADD3 R6, R6, 0x20, RZ ;  /* 0x0000002006061810 */ /* 0x000fe40007ffe0ff */
[----:B------:R1:W5:Y:S01]  /*0160*/  @P0 LDG.E.128 R24, [R4.64+0x10] ;  /* 0x0000100404180981 */ /* 0x000362000c1e1d00 */
[----:B------:R-:W-:Y:S02]  /*0170*/  SHF.R.U32.HI R0, RZ, 0x5, R9 ;  /* 0x00000005ff007819 */ /* 0x000fe40000011609 */
[----:B------:R-:W-:Y:S01]  /*0180*/  @P2 IMAD.WIDE.U32 R6, R6, R7, c[0x0][0x1b0] ;  /* 0x00006c0006062625 */ /* 0x000fe200078e0007 */
[----:B------:R1:W5:Y:S04]  /*0190*/  @P1 LDG.E.128 R28, [R10.64] ;  /* 0x000000040a1c1981 */ /* 0x000368000c1e1d00 */
[----:B------:R1:W5:Y:S01]  /*01a0*/  @P1 LDG.E.128 R32, [R10.64+0x10] ;  /* 0x000010040a201981 */ /* 0x000362000c1e1d00 */
[----:B0-----:R-:W-:-:S03]  /*01b0*/  IMAD R0, R13, 0x4, R0 ;  /* 0x000000040d007824 */ /* 0x001fc600078e0200 */
[----:B------:R1:W5:Y:S04]  /*01c0*/  @P2 LDG.E.128 R36, [R6.64] ;  /* 0x0000000406242981 */ /* 0x000368000c1e1d00 */
[----:B------:R1:W5:Y:S01]  /*01d0*/  @P2 LDG.E.128 R40, [R6.64+0x10] ;  /* 0x0000100406282981 */ /* 0x000362000c1e1d00 */
        /* <DEDUP_REMOVED lines=28> */
[----:B------:R-:W-:Y:S01]  /*03a0*/  MOV R7, R0 ;  /* 0x0000000000077202 */ /* 0x000fe20000000f00 */
[----:B------:R-:W-:-:S06]  /*03b0*/  IMAD.MOV.U32 R45, RZ, RZ, RZ ;  /* 0x000000ffff2d7224 */ /* 0x000fcc00078e00ff */
.L_x_2747:
[----:B------:R-:W-:-:S10]  /*03c0*/  HFMA2.MMA R0, -RZ, RZ, 0, 2.384185791015625e-07 ;  /* 0x00000004ff007435 */ /* 0x000fd400000001ff */
[----:B------:R-:W-:-:S06]  /*03d0*/  IMAD.WIDE R110, R7, R0, c[0x0][0x1d8] ;  /* 0x00007600076e7625 */ /* 0x000fcc00078e0200 */
[----:B------:R-:W2:Y:S01]  /*03e0*/  LDG.E R110, [R110.64] ;  /* 0x000000046e6e7981 */ /* 0x000ea2000c1e1900 */
[----:B------:R-:W-:-:S04]  /*03f0*/  IMAD.WIDE R108, R7, R0, c[0x0][0x1d0] ;  /* 0x00007400076c7625 */ /* 0x000fc800078e0200 */
[----:B------:R-:W-:Y:S01]  /*0400*/  IMAD R2, R7, c[0x0][0x168], RZ ;  /* 0x00005a0007027a24 */ /* 0x000fe200078e02ff */
[----:B-----5:R1:W5:Y:S01]  /*0410*/  LDG.E R5, [R108.64] ;  /* 0x000000046c057981 */ /* 0x020362000c1e1900 */
[----:B------:R-:W-:Y:S01]  /*0420*/  LOP3.LUT R114, R9, 0x1f, RZ, 0xc0, !PT ;  /* 0x0000001f09727812 */ /* 0x000fe200078ec0ff */
[----:B------:R-:W-:Y:S02]  /*0430*/  IMAD.WIDE R112, R7, R0, c[0x0][0x1a8] ;  /* 0x00006a0007707625 */ /* 0x000fe400078e0200 */
[----:B------:R-:W-:Y:S01]  /*0440*/  SHF.R.S32.HI R115, RZ, 0x1f, R2 ;  /* 0x0000001fff737819 */ /* 0x000fe20000011402 */
[----:B------:R-:W-:Y:S01]  /*0450*/  BSSY B1, `(.L_x_2656) ;  /* 0x000014d000017945 */ /* 0x000fe20003800000 */
[----:B------:R-:W-:Y:S01]  /*0460*/  IMAD.MOV.U32 R4, RZ, RZ, 0x10 ;  /* 0x00000010ff047424 */ /* 0x000fe200078e00ff */
[----:B------:R3:W5:Y:S01]  /*0470*/  LDG.E R6, [R112.64] ;  /* 0x0000000470067981 */ /* 0x000762000c1e1900 */
[----:B------:R-:W-:-:S04]  /*0480*/  LEA.HI R115, R115, R2, RZ, 0x3 ;  /* 0x0000000273737211 */ /* 0x000fc800078f18ff */
[----:B------:R-:W-:-:S05]  /*0490*/  LEA.HI.SX32 R10, R115, R114, 0x1d ;  /* 0x00000072730a7211 */ /* 0x000fca00078feaff */
[----:B---3--:R-:W-:Y:S01]  /*04a0*/  IMAD.WIDE.U32 R112, R10, R4, c[0x0][0x218] ;  /* 0x000086000a707625 */ /* 0x008fe200078e0004 */
[----:B--2---:R-:W-:-:S13]  /*04b0*/  ISETP.GT.AND P2, PT, R110, RZ, PT ;  /* 0x000000ff6e00720c */ /* 0x004fda0003f44270 */
[----:B------:R-:W-:Y:S05]  /*04c0*/  @P2 BRA `(.L_x_2657) ;  /* 0x000002c000002947 */ /* 0x000fea0003800000 */
[----:B-1---5:R-:W-:Y:S01]  /*04d0*/  ISETP.GE.AND P3, PT, R5, 0x1, PT ;  /* 0x000000010500780c */ /* 0x022fe20003f66270 */
[----:B------:R-:W-:Y:S01]  /*04e0*/  BSSY B2, `(.L_x_2658) ;  /* 0x0000011000027945 */ /* 0x000fe20003800000 */
[----:B------:R-:W-:-:S11]  /*04f0*/  IMAD.MOV.U32 R111, RZ, RZ, R10 ;  /* 0x000000ffff6f7224 */ /* 0x000fd600078e000a */
[----:B------:R-:W-:-:S05]  /*0500*/  @P3 IADD3 R0, R5, -0x1, RZ ;  /* 0xffffffff05003810 */ /* 0x000fca0007ffe0ff */
[----:B------:R-:W-:-:S05]  /*0510*/  @P3 IMAD R0, R0, c[0x0][0x168], RZ ;  /* 0x00005a0000003a24 */ /* 0x000fca00078e02ff */
[----:B------:R-:W-:-:S04]  /*0520*/  @P3 SHF.R.S32.HI R109, RZ, 0x1f, R0 ;  /* 0x0000001fff6d3819 */ /* 0x000fc80000011400 */
[----:B------:R-:W-:Y:S02]  /*0530*/  @P3 LEA.HI R109, R109, R0, RZ, 0x3 ;  /* 0x000000006d6d3211 */ /* 0x000fe400078f18ff */
[----:B------:R-:W-:Y:S02]  /*0540*/  MOV R0, RZ ;  /* 0x000000ff00007202 */ /* 0x000fe40000000f00 */
[----:B------:R-:W-:Y:S01]  /*0550*/  @P3 LEA.HI.SX32 R0, R109, R114, 0x1d ;  /* 0x000000726d003211 */ /* 0x000fe200078feaff */
        /* <DEDUP_REMOVED lines=9> */
.L_x_2659:
[----:B------:R-:W-:Y:S05]  /*05f0*/  BSYNC B2 ;  /* 0x0000000000027941 */ /* 0x000fea0003800000 */
.L_x_2658:
[----:B------:R-:W-:Y:S01]  /*0600*/  BSSY B2, `(.L_x_2660) ;  /* 0x000000b000027945 */ /* 0x000fe20003800000 */
[----:B------:R-:W-:Y:S05]  /*0610*/  @!P1 BRA `(.L_x_2661) ;  /* 0x0000009000009947 */ /* 0x000fea0003800000 */
[----:B------:R-:W-:-:S04]  /*0620*/  ISETP.NE.U32.AND P3, PT, RZ, c[0x0][0x218], PT ;  /* 0x00008600ff007a0c */ /* 0x000fc80003f65070 */
[----:B------:R-:W-:Y:S01]  /*0630*/  ISETP.NE.AND.EX P3, PT, RZ, c[0x0][0x21c], PT, P3 ;  /* 0x00008700ff007a0c */ /* 0x000fe20003f65330 */
[----:B------:R-:W-:-:S04]  /*0640*/  IMAD.MOV.U32 R127, RZ, RZ, 0x8 ;  /* 0x00000008ff7f7424 */ /* 0x000fc800078e00ff */
[----:B------:R-:W-:-:S06]  /*0650*/  IMAD.WIDE.U32 R126, R0, R127, c[0x0][0x190] ;  /* 0x00006400007e7625 */ /* 0x000fcc00078e007f */
[----:B------:R-:W5:Y:S02]  /*0660*/  LDG.E.64 R126, [R126.64] ;  /* 0x000000047e7e7981 */ /* 0x000f64000c1e1b00 */
[----:B------:R-:W-:-:S05]  /*0670*/  @P3 IMAD.WIDE.U32 R108, R111, R4, c[0x0][0x218] ;  /* 0x000086006f6c3625 */ /* 0x000fca00078e0004 */
[----:B------:R2:W5:Y:S01]  /*0680*/  @P3 LDG.E.128 R92, [R108.64] ;  /* 0x000000046c5c3981 */ /* 0x000562000c1e1d00 */
[----:B------:R-:W-:Y:S02]  /*0690*/  IADD3 R0, R0, 0x20, RZ ;  /* 0x0000002000007810 */ /* 0x000fe40007ffe0ff */
[----:B------:R-:W-:Y:S02]  /*06a0*/  IADD3 R111, R111, 0x20, RZ ;  /* 0x000000206f6f7810 */ /* 0x000fe40007ffe0ff */
.L_x_2661:
[----:B------:R-:W-:Y:S05]  /*06b0*/  BSYNC B2 ;  /* 0x0000000000027941 */ /* 0x000fea0003800000 */
.L_x_2660:
        /* <DEDUP_REMOVED lines=8> */
[----:B--2---:R-:W-:Y:S01]  /*0740*/  @P3 IMAD.WIDE.U32 R108, R111, R4, c[0x0][0x218] ;  /* 0x000086006f6c3625 */ /* 0x004fe200078e0004 */
[----:B------:R-:W5:Y:S04]  /*0750*/  LDG.E.64 R124, [R124.64] ;  /* 0x000000047c7c7981 */ /* 0x000f68000c1e1b00 */
[----:B------:R2:W5:Y:S01]  /*0760*/  @P3 LDG.E.128 R16, [R108.64] ;  /* 0x000000046c103981 */ /* 0x000562000c1e1d00 */
[----:B------:R-:W-:Y:S01]  /*0770*/  IMAD.MOV.U32 R167, RZ, RZ, RZ ;  /* 0x000000ffffa77224 */ /* 0x000fe200078e00ff */
[----:B------:R-:W-:Y:S05]  /*0780*/  BRA `(.L_x_2662) ;  /* 0x0000119000007947 */ /* 0x000fea0003800000 */
.L_x_2657:
[----:B-1----:R-:W-:Y:S02]  /*0790*/  IADD3 R110, R110, -0x1, RZ ;  /* 0xffffffff6e6e7810 */ /* 0x002fe40007ffe0ff */
[----:B-----5:R-:W-:-:S03]  /*07a0*/  ISETP.GE.AND P3, PT, R5, 0x1, PT ;  /* 0x000000010500780c */ /* 0x020fc60003f66270 */
[----:B------:R-:W-:-:S05]  /*07b0*/  IMAD R110, R110, c[0x0][0x168], RZ ;  /* 0x00005a006e6e7a24 */ /* 0x000fca00078e02ff */
[----:B------:R-:W-:-:S04]  /*07c0*/  SHF.R.S32.HI R109, RZ, 0x1f, R110 ;  /* 0x0000001fff6d7819 */ /* 0x000fc8000001146e */
[----:B------:R-:W-:Y:S02]  /*07d0*/  LEA.HI R109, R109, R110, RZ, 0x3 ;  /* 0x0000006e6d6d7211 */ /* 0x000fe400078f18ff */
[----:B------:R-:W-:Y:S02]  /*07e0*/  @P3 IADD3 R2, R5, -0x1, RZ ;  /* 0xffffffff05023810 */ /* 0x000fe40007ffe0ff */
[----:B------:R-:W-:Y:S01]  /*07f0*/  LEA.HI.SX32 R119, R109, R114, 0x1d ;  /* 0x000000726d777211 */ /* 0x000fe200078feaff */
[----:B------:R-:W-:-:S04]  /*0800*/  IMAD.WIDE R108, R7, R0, c[0x0][0x1a0] ;  /* 0x00006800076c7625 */ /* 0x000fc800078e0200 */
[----:B------:R-:W-:Y:S01]  /*0810*/  @P3 IMAD R2, R2, c[0x0][0x168], RZ ;  /* 0x00005a0002023a24 */ /* 0x000fe200078e02ff */
[----:B------:R-:W2:Y:S04]  /*0820*/  LDG.E R0, [R108.64] ;  /* 0x000000046c007981 */ /* 0x000ea8000c1e1900 */
[----:B------:R-:W-:-:S04]  /*0830*/  @P3 SHF.R.S32.HI R111, RZ, 0x1f, R2 ;  /* 0x0000001fff6f3819 */ /* 0x000fc80000011402 */
[----:B------:R-:W-:Y:S02]  /*0840*/  @P3 LEA.HI R111, R111, R2, RZ, 0x3 ;  /* 0x000000026f6f3211 */ /* 0x000fe400078f18ff */
[----:B------:R-:W-:Y:S02]  /*0850*/  MOV R2, RZ ;  /* 0x000000ff00027202 */ /* 0x000fe40000000f00 */
[----:B------:R-:W-:Y:S01]  /*0860*/  @P3 LEA.HI.SX32 R2, R111, R114, 0x1d ;  /* 0x000000726f023211 */ /* 0x000fe200078feaff */
[----:B------:R-:W-:Y:S01]  /*0870*/  BSSY B2, `(.L_x_2663) ;  /* 0x000005c000027945 */ /* 0x000fe20003800000 */
[----:B0-----:R-:W-:Y:S01]  /*0880*/  ISETP.NE.AND P3, PT, R8, RZ, PT ;  /* 0x000000ff0800720c */ /* 0x001fe20003f65270 */
[----:B------:R-:W-:Y:S01]  /*0890*/  IMAD.MOV.U32 R169, RZ, RZ, RZ ;  /* 0x000000ffffa97224 */ /* 0x000fe200078e00ff */
[----:B------:R-:W-:Y:S01]  /*08a0*/  MOV R167, RZ ;  /* 0x000000ff00a77202 */ /* 0x000fe20000000f00 */
[----:B------:R-:W-:Y:S01]  /*08b0*/  IMAD.MOV.U32 R166, RZ, RZ, R10 ;  /* 0x000000ffffa67224 */ /* 0x000fe200078e000a */
        /* <DEDUP_REMOVED lines=17> */
[----:B0-----:R-:W-:Y:S02]  /*09d0*/  PRMT R113, RZ, 0x5410, R12 ;  /* 0x00005410ff717816 */ /* 0x001fe4000000000c */
[--C-:B------:R-:W-:Y:S02]  /*09e0*/  PRMT R163, RZ, 0x5410, R14.reuse ;  /* 0x00005410ffa37816 */ /* 0x100fe4000000000e */
[----:B------:R-:W-:Y:S01]  /*09f0*/  PRMT R161, RZ, 0x7610, R14 ;  /* 0x00007610ffa17816 */ /* 0x000fe2000000000e */
[C---:B------:R-:W-:Y:S01]  /*0a00*/  FADD.FTZ R173, -R0.reuse, R169 ;  /* 0x000000a900ad7221 */ /* 0x040fe20000010100 */
[----:B------:R-:W-:Y:S01]  /*0a10*/  PRMT R165, RZ, 0x7610, R13 ;  /* 0x00007610ffa57816 */ /* 0x000fe2000000000d */
[----:B------:R-:W-:Y:S01]  /*0a20*/  FADD.FTZ R171, -R0, R167 ;  /* 0x000000a700ab7221 */ /* 0x000fe20000010100 */
[----:B---3--:R-:W-:-:S02]  /*0a30*/  PRMT R115, RZ, 0x5410, R108 ;  /* 0x00005410ff737816 */ /* 0x008fc4000000006c */
[--C-:B------:R-:W-:Y:S02]  /*0a40*/  PRMT R13, RZ, 0x5410, R109.reuse ;  /* 0x00005410ff0d7816 */ /* 0x100fe4000000006d */
[----:B------:R-:W-:Y:S01]  /*0a50*/  PRMT R158, RZ, 0x7610, R109 ;  /* 0x00007610ff9e7816 */ /* 0x000fe2000000006d */
[C---:B------:R-:W-:Y:S01]  /*0a60*/  FADD.FTZ R109, -R0.reuse, R113 ;  /* 0x00000071006d7221 */ /* 0x040fe20000010100 */
[----:B------:R-:W-:Y:S01]  /*0a70*/  PRMT R162, RZ, 0x7610, R108 ;  /* 0x00007610ffa27816 */ /* 0x000fe2000000006c */
[C---:B------:R-:W-:Y:S02]  /*0a80*/  FADD.FTZ R167, -R0.reuse, R163 ;  /* 0x000000a300a77221 */ /* 0x040fe40000010100 */
[C---:B------:R-:W-:Y:S02]  /*0a90*/  FADD.FTZ R113, -R0.reuse, R161 ;  /* 0x000000a100717221 */ /* 0x040fe40000010100 */
[----:B------:R-:W-:Y:S02]  /*0aa0*/  FADD.FTZ R169, -R0, R165 ;  /* 0x000000a500a97221 */ /* 0x000fe40000010100 */
[----:B------:R-:W-:-:S02]  /*0ab0*/  FMUL.FTZ R163, R6, R173 ;  /* 0x000000ad06a37220 */ /* 0x000fc40000410000 */
[C---:B------:R-:W-:Y:S01]  /*0ac0*/  FMUL.FTZ R161, R6.reuse, R171 ;  /* 0x000000ab06a17220 */ /* 0x040fe20000410000 */
[--C-:B------:R-:W-:Y:S01]  /*0ad0*/  PRMT R159, RZ, 0x5410, R15.reuse ;  /* 0x00005410ff9f7816 */ /* 0x100fe2000000000f */
[----:B------:R-:W-:Y:S02]  /*0ae0*/  FMUL.FTZ R165, R6, R109 ;  /* 0x0000006d06a57220 */ /* 0x000fe40000410000 */
[----:B------:R-:W-:Y:S01]  /*0af0*/  FMUL.FTZ R164, R20, R115 ;  /* 0x0000007314a47220 */ /* 0x000fe20000410000 */
[----:B------:R-:W-:Y:S01]  /*0b00*/  PRMT R117, RZ, 0x7610, R15 ;  /* 0x00007610ff757816 */ /* 0x000fe2000000000f */
[----:B------:R-:W-:Y:S02]  /*0b10*/  FADD.FTZ R69, R69, R162 ;  /* 0x000000a245457221 */ /* 0x000fe40000010000 */
[----:B------:R-:W-:Y:S02]  /*0b20*/  FFMA.FTZ R45, R163, R162, R45 ;  /* 0x000000a2a32d7223 */ /* 0x000fe4000001002d */
[----:B------:R-:W-:-:S02]  /*0b30*/  FADD.FTZ R70, R70, R13 ;  /* 0x0000000d46467221 */ /* 0x000fc40000010000 */
[-C--:B------:R-:W-:Y:S02]  /*0b40*/  FFMA.FTZ R46, R161, R13.reuse, R46 ;  /* 0x0000000da12e7223 */ /* 0x080fe4000001002e */
[----:B------:R-:W-:Y:S01]  /*0b50*/  FMUL.FTZ R160, R22, R13 ;  /* 0x0000000d16a07220 */ /* 0x000fe20000410000 */
[----:B------:R-:W-:Y:S01]  /*0b60*/  PRMT R11, RZ, 0x5410, R110 ;  /* 0x00005410ff0b7816 */ /* 0x000fe2000000006e */
[----:B------:R-:W-:Y:S01]  /*0b70*/  FMUL.FTZ R162, R21, R162 ;  /* 0x000000a215a27220 */ /* 0x000fe20000410000 */
[--C-:B------:R-:W-:Y:S01]  /*0b80*/  PRMT R15, RZ, 0x5410, R111.reuse ;  /* 0x00005410ff0f7816 */ /* 0x100fe2000000006f */
[----:B------:R-:W-:Y:S01]  /*0b90*/  FADD.FTZ R13, RZ, R164 ;  /* 0x000000a4ff0d7221 */ /* 0x000fe20000010000 */
[----:B------:R-:W-:Y:S01]  /*0ba0*/  PRMT R108, RZ, 0x7610, R111 ;  /* 0x00007610ff6c7816 */ /* 0x000fe2000000006f */
[----:B------:R-:W-:Y:S01]  /*0bb0*/  FFMA.FTZ R14, R165, R164, RZ ;  /* 0x000000a4a50e7223 */ /* 0x000fe200000100ff */
[----:B------:R-:W-:Y:S01]  /*0bc0*/  PRMT R110, RZ, 0x7610, R110 ;  /* 0x00007610ff6e7816 */ /* 0x000fe2000000006e */
[----:B------:R-:W-:-:S02]  /*0bd0*/  FADD.FTZ R111, -R0, R159 ;  /* 0x0000009f006f7221 */ /* 0x000fc40000010100 */
[C---:B------:R-:W-:Y:S02]  /*0be0*/  FMUL.FTZ R159, R6.reuse, R169 ;  /* 0x000000a9069f7220 */ /* 0x040fe40000410000 */
[C---:B------:R-:W-:Y:S02]  /*0bf0*/  FMUL.FTZ R12, R6.reuse, R113 ;  /* 0x00000071060c7220 */ /* 0x040fe40000410000 */
[----:B------:R-:W-:Y:S02]  /*0c00*/  FADD.FTZ R113, R13, R162 ;  /* 0x000000a20d717221 */ /* 0x000fe40000010000 */
[----:B------:R-:W-:Y:S02]  /*0c10*/  FFMA.FTZ R14, R163, R162, R14 ;  /* 0x000000a2a30e7223 */ /* 0x000fe4000001000e */
[----:B------:R-:W-:Y:S02]  /*0c20*/  FADD.FTZ R71, R71, R158 ;  /* 0x0000009e47477221 */ /* 0x000fe40000010000 */
[----:B------:R-:W-:-:S02]  /*0c30*/  FMUL.FTZ R156, R6, R167 ;  /* 0x000000a7069c7220 */ /* 0x000fc40000410000 */
        /* <DEDUP_REMOVED lines=31> */
.L_x_2664:
[----:B------:R-:W-:Y:S05]  /*0e30*/  BSYNC B2 ;  /* 0x0000000000027941 */ /* 0x000fea0003800000 */
.L_x_2663:
        /* <DEDUP_REMOVED lines=19> */
[C---:B------:R-:W-:Y:S01]  /*0f70*/  FADD.FTZ R123, -R0.reuse, R123 ;  /* 0x0000007b007b7221 */ /* 0x040fe20000010100 */
[----:B------:R-:W-:Y:S01]  /*0f80*/  PRMT R171, RZ, 0x7610, R109 ;  /* 0x00007610ffab7816 */ /* 0x000fe2000000006d */
[----:B------:R-:W-:Y:S01]  /*0f90*/  FADD.FTZ R173, -R0, R143 ;  /* 0x0000008f00ad7221 */ /* 0x000fe20000010100 */
[----:B---3--:R-:W-:Y:S01]  /*0fa0*/  PRMT R131, RZ, 0x5410, R112 ;  /* 0x00005410ff837816 */ /* 0x008fe20000000070 */
[----:B------:R-:W-:Y:S01]  /*0fb0*/  FMUL.FTZ R123, R6, R123 ;  /* 0x0000007b067b7220 */ /* 0x000fe20000410000 */
[--C-:B------:R-:W-:Y:S01]  /*0fc0*/  PRMT R137, RZ, 0x5410, R110.reuse ;  /* 0x00005410ff897816 */ /* 0x100fe2000000006e */
[C---:B------:R-:W-:Y:S01]  /*0fd0*/  FADD.FTZ R143, -R0.reuse, R139 ;  /* 0x0000008b008f7221 */ /* 0x040fe20000010100 */
[----:B------:R-:W-:Y:S01]  /*0fe0*/  PRMT R135, RZ, 0x5410, R113 ;  /* 0x00005410ff877816 */ /* 0x000fe20000000071 */
[----:B------:R-:W-:Y:S01]  /*0ff0*/  FADD.FTZ R139, -R0, R171 ;  /* 0x000000ab008b7221 */ /* 0x000fe20000010100 */
[----:B------:R-:W-:Y:S01]  /*1000*/  PRMT R133, RZ, 0x7610, R110 ;  /* 0x00007610ff857816 */ /* 0x000fe2000000006e */
[----:B------:R-:W-:-:S02]  /*1010*/  FADD.FTZ R76, R76, R131 ;  /* 0x000000834c4c7221 */ /* 0x000fc40000010000 */
[-C--:B------:R-:W-:Y:S02]  /*1020*/  FFMA.FTZ R52, R123, R131.reuse, R52 ;  /* 0x000000837b347223 */ /* 0x080fe40000010034 */
[----:B------:R-:W-:Y:S01]  /*1030*/  FMUL.FTZ R120, R28, R131 ;  /* 0x000000831c787220 */ /* 0x000fe20000410000 */
[----:B------:R-:W-:Y:S01]  /*1040*/  PRMT R110, RZ, 0x7610, R113 ;  /* 0x00007610ff6e7816 */ /* 0x000fe20000000071 */
[----:B------:R-:W-:Y:S01]  /*1050*/  FMUL.FTZ R131, R6, R143 ;  /* 0x0000008f06837220 */ /* 0x000fe20000410000 */
[----:B------:R-:W-:Y:S01]  /*1060*/  PRMT R112, RZ, 0x7610, R112 ;  /* 0x00007610ff707816 */ /* 0x000fe20000000070 */
[----:B------:R-:W-:Y:S02]  /*1070*/  FADD.FTZ R137, -R0, R137 ;  /* 0x0000008900897221 */ /* 0x000fe40000010100 */
[----:B------:R-:W-:Y:S01]  /*1080*/  FMUL.FTZ R122, R6, R139 ;  /* 0x0000008b067a7220 */ /* 0x000fe20000410000 */
[----:B------:R-:W-:Y:S01]  /*1090*/  PRMT R113, RZ, 0x5410, R114 ;  /* 0x00005410ff717816 */ /* 0x000fe20000000072 */
[----:B------:R-:W-:Y:S01]  /*10a0*/  FADD.FTZ R78, R78, R135 ;  /* 0x000000874e4e7221 */ /* 0x000fe20000010000 */
[--C-:B------:R-:W-:Y:S01]  /*10b0*/  PRMT R109, RZ, 0x5410, R115.reuse ;  /* 0x00005410ff6d7816 */ /* 0x100fe20000000073 */
[-C--:B------:R-:W-:Y:S01]  /*10c0*/  FFMA.FTZ R54, R131, R135.reuse, R54 ;  /* 0x0000008783367223 */ /* 0x080fe20000010036 */
[----:B------:R-:W-:Y:S01]  /*10d0*/  PRMT R108, RZ, 0x7610, R115 ;  /* 0x00007610ff6c7816 */ /* 0x000fe20000000073 */
[----:B------:R-:W-:-:S02]  /*10e0*/  FMUL.FTZ R130, R30, R135 ;  /* 0x000000871e827220 */ /* 0x000fc40000410000 */
[----:B------:R-:W-:Y:S02]  /*10f0*/  FMUL.FTZ R135, R6, R137 ;  /* 0x0000008906877220 */ /* 0x000fe40000410000 */
[----:B------:R-:W-:Y:S02]  /*1100*/  FADD.FTZ R115, -R0, R133 ;  /* 0x0000008500737221 */ /* 0x000fe40000010100 */
        /* <DEDUP_REMOVED lines=11> */
[----:B------:R-:W-:Y:S01]  /*11c0*/  FFMA.FTZ R167, R118, R133, R167 ;  /* 0x0000008576a77223 */ /* 0x000fe200000100a7 */
[----:B------:R-:W-:Y:S01]  /*11d0*/  PRMT R141, RZ, 0x5410, R111 ;  /* 0x00005410ff8d7816 */ /* 0x000fe2000000006f */
[----:B------:R-:W-:Y:S02]  /*11e0*/  FADD.FTZ R110, R113, R130 ;  /* 0x00000082716e7221 */ /* 0x000fe40000010000 */
[----:B------:R-:W-:Y:S01]  /*11f0*/  FFMA.FTZ R167, R131, R130, R167 ;  /* 0x0000008283a77223 */ /* 0x000fe200000100a7 */
[----:B------:R-:W-:Y:S01]  /*1200*/  PRMT R111, RZ, 0x7610, R111 ;  /* 0x00007610ff6f7816 */ /* 0x000fe2000000006f */
[----:B------:R-:W-:Y:S01]  /*1210*/  FADD.FTZ R141, -R0, R141 ;  /* 0x0000008d008d7221 */ /* 0x000fe20000010100 */
[----:B------:R-:W-:Y:S01]  /*1220*/  PRMT R114, RZ, 0x7610, R114 ;  /* 0x00007610ff727816 */ /* 0x000fe20000000072 */
        /* <DEDUP_REMOVED lines=25> */
.L_x_2666:
[----:B------:R-:W-:Y:S05]  /*13c0*/  BSYNC B2 ;  /* 0x0000000000027941 */ /* 0x000fea0003800000 */
.L_x_2665:
[----:B------:R-:W-:-:S13]  /*13d0*/  ISETP.GE.U32.AND P3, PT, R3, 0x60, PT ;  /* 0x000000600300780c */ /* 0x000fda0003f66070 */
        /* <DEDUP_REMOVED lines=12> */
[----:B--2---:R-:W-:Y:S02]  /*14a0*/  PRMT R151, RZ, 0x7610, R109 ;  /* 0x00007610ff977816 */ /* 0x004fe4000000006d */
[--C-:B------:R-:W-:Y:S02]  /*14b0*/  PRMT R121, RZ, 0x5410, R108.reuse ;  /* 0x00005410ff797816 */ /* 0x100fe4000000006c */
[----:B------:R-:W-:Y:S01]  /*14c0*/  PRMT R147, RZ, 0x7610, R108 ;  /* 0x00007610ff937816 */ /* 0x000fe2000000006c */
[C---:B------:R-:W-:Y:S01]  /*14d0*/  FADD.FTZ R151, -R0.reuse, R151 ;  /* 0x0000009700977221 */ /* 0x040fe20000010100 */
[----:B---3--:R-:W-:Y:S01]  /*14e0*/  PRMT R153, RZ, 0x5410, R112 ;  /* 0x00005410ff997816 */ /* 0x008fe20000000070 */
[C---:B------:R-:W-:Y:S01]  /*14f0*/  FADD.FTZ R121, -R0.reuse, R121 ;  /* 0x0000007900797221 */ /* 0x040fe20000010100 */
[----:B0-----:R-:W-:Y:S01]  /*1500*/  PRMT R145, RZ, 0x5410, R109 ;  /* 0x00005410ff917816 */ /* 0x001fe2000000006d */
[----:B------:R-:W-:Y:S01]  /*1510*/  FADD.FTZ R147, -R0, R147 ;  /* 0x0000009300937221 */ /* 0x000fe20000010100 */
[----:B------:R-:W-:Y:S01]  /*1520*/  PRMT R109, RZ, 0x7610, R110 ;  /* 0x00007610ff6d7816 */ /* 0x000fe2000000006e */
[C---:B------:R-:W-:Y:S01]  /*1530*/  FMUL.FTZ R144, R6.reuse, R151 ;  /* 0x0000009706907220 */ /* 0x040fe20000410000 */
[----:B------:R-:W-:Y:S01]  /*1540*/  PRMT R2, RZ, 0x7610, R113 ;  /* 0x00007610ff027816 */ /* 0x000fe20000000071 */
[----:B------:R-:W-:Y:S01]  /*1550*/  FMUL.FTZ R121, R6, R121 ;  /* 0x0000007906797220 */ /* 0x000fe20000410000 */
[----:B------:R-:W-:Y:S01]  /*1560*/  PRMT R112, RZ, 0x7610, R112 ;  /* 0x00007610ff707816 */ /* 0x000fe20000000070 */
[----:B------:R-:W-:Y:S01]  /*1570*/  FMUL.FTZ R142, R36, R153 ;  /* 0x00000099248e7220 */ /* 0x000fe20000410000 */
[--C-:B------:R-:W-:Y:S01]  /*1580*/  PRMT R155, RZ, 0x5410, R111.reuse ;  /* 0x00005410ff9b7816 */ /* 0x100fe2000000006f */
[----:B------:R-:W-:Y:S01]  /*1590*/  FMUL.FTZ R140, R6, R147 ;  /* 0x00000093068c7220 */ /* 0x000fe20000410000 */
[----:B------:R-:W-:Y:S01]  /*15a0*/  PRMT R119, RZ, 0x7610, R111 ;  /* 0x00007610ff777816 */ /* 0x000fe2000000006f */
[----:B------:R-:W-:Y:S01]  /*15b0*/  FADD.FTZ R111, -R0, R109 ;  /* 0x0000006d006f7221 */ /* 0x000fe20000010100 */
[----:B------:R-:W-:Y:S01]  /*15c0*/  PRMT R157, RZ, 0x5410, R113 ;  /* 0x00005410ff9d7816 */ /* 0x000fe20000000071 */
[----:B------:R-:W-:-:S02]  /*15d0*/  FADD.FTZ R67, R67, R2 ;  /* 0x0000000243437221 */ /* 0x000fc40000010000 */
[-C--:B------:R-:W-:Y:S02]  /*15e0*/  FFMA.FTZ R103, R144, R2.reuse, R103 ;  /* 0x0000000290677223 */ /* 0x080fe40000010067 */
[----:B------:R-:W-:Y:S02]  /*15f0*/  FMUL.FTZ R151, R39, R2 ;  /* 0x0000000227977220 */ /* 0x000fe40000410000 */
[----:B------:R-:W-:Y:S02]  /*1600*/  FADD.FTZ R145, -R0, R145 ;  /* 0x0000009100917221 */ /* 0x000fe40000010100 */
        /* <DEDUP_REMOVED lines=8> */
[----:B------:R-:W-:Y:S02]  /*1690*/  FFMA.FTZ R167, R140, R147, R167 ;  /* 0x000000938ca77223 */ /* 0x000fe400000100a7 */
[C---:B------:R-:W-:Y:S01]  /*16a0*/  FADD.FTZ R109, -R0.reuse, R119 ;  /* 0x00000077006d7221 */ /* 0x040fe20000010100 */
[----:B------:R-:W-:Y:S01]  /*16b0*/  PRMT R119, RZ, 0x5410, R114 ;  /* 0x00005410ff777816 */ /* 0x000fe20000000072 */
[----:B------:R-:W-:-:S02]  /*16c0*/  FADD.FTZ R149, -R0, R149 ;  /* 0x0000009500957221 */ /* 0x000fc40000010100 */
[----:B------:R-:W-:Y:S02]  /*16d0*/  FADD.FTZ R2, R111, R146 ;  /* 0x000000926f027221 */ /* 0x000fe40000010000 */
[----:B------:R-:W-:Y:S01]  /*16e0*/  FFMA.FTZ R167, R145, R146, R167 ;  /* 0x0000009291a77223 */ /* 0x000fe200000100a7 */
[----:B------:R-:W-:Y:S01]  /*16f0*/  PRMT R114, RZ, 0x7610, R114 ;  /* 0x00007610ff727816 */ /* 0x000fe20000000072 */
[----:B------:R-:W-:Y:S02]  /*1700*/  FMUL.FTZ R149, R6, R149 ;  /* 0x0000009506957220 */ /* 0x000fe40000410000 */
[----:B------:R-:W-:Y:S02]  /*1710*/  FMUL.FTZ R148, R40, R119 ;  /* 0x0000007728947220 */ /* 0x000fe40000410000 */
[----:B------:R-:W-:Y:S02]  /*1720*/  FADD.FTZ R111, R2, R151 ;  /* 0x00000097026f7221 */ /* 0x000fe40000010000 */
[----:B------:R-:W-:Y:S01]  /*1730*/  FFMA.FTZ R167, R144, R151, R167 ;  /* 0x0000009790a77223 */ /* 0x000fe200000100a7 */
[----:B------:R-:W-:Y:S01]  /*1740*/  PRMT R113, RZ, 0x5410, R115 ;  /* 0x00005410ff717816 */ /* 0x000fe20000000073 */
[----:B------:R-:W-:-:S02]  /*1750*/  FADD.FTZ R64, R64, R153 ;  /* 0x0000009940407221 */ /* 0x000fc40000010000 */
[----:B------:R-:W-:Y:S02]  /*1760*/  FFMA.FTZ R100, R121, R153, R100 ;  /* 0x0000009979647223 */ /* 0x000fe40000010064 */
        /* <DEDUP_REMOVED lines=27> */
.L_x_2662:
[----:B------:R-:W-:Y:S05]  /*1920*/  BSYNC B1 ;  /* 0x0000000000017941 */ /* 0x000fea0003800000 */
.L_x_2656:
[----:B------:R-:W-:Y:S05]  /*1930*/  BRA.DIV ~URZ, `(.L_x_2667) ;  /* 0x000033327f007947 */ /* 0x000fea000b800000 */
[----:B------:R3:W4:Y:S02]  /*1940*/  SHFL.BFLY PT, R0, R169, 0x1, 0x1f ;  /* 0x0c201f00a9007f89 */ /* 0x00072400000e0000 */
.L_x_2748:
[----:B------:R-:W-:Y:S05]  /*1950*/  BRA.DIV ~URZ, `(.L_x_2668) ;  /* 0x000033927f007947 */ /* 0x000fea000b800000 */
[----:B------:R-:W1:Y:S02]  /*1960*/  SHFL.BFLY PT, R2, R167, 0x1, 0x1f ;  /* 0x0c201f00a7027f89 */ /* 0x000e6400000e0000 */
[----:B-1--4-:R-:W-:-:S05]  /*1970*/  FADD.FTZ R113, R0, R169 ;  /* 0x000000a900717221 */ /* 0x012fca0000010000 */
[----:B------:R-:W1:Y:S01]  /*1980*/  SHFL.BFLY PT, R0, R113, 0x2, 0x1f ;  /* 0x0c401f0071007f89 */ /* 0x000e6200000e0000 */
[----:B------:R-:W-:-:S05]  /*1990*/  FADD.FTZ R2, R2, R167 ;  /* 0x000000a702027221 */ /* 0x000fca0000010000 */
[----:B--2---:R-:W2:Y:S01]  /*19a0*/  SHFL.BFLY PT, R109, R2, 0x2, 0x1f ;  /* 0x0c401f00026d7f89 */ /* 0x004ea200000e0000 */
[----:B-1----:R-:W-:-:S05]  /*19b0*/  FADD.FTZ R4, R0, R113 ;  /* 0x0000007100047221 */ /* 0x002fca0000010000 */
[----:B------:R-:W1:Y:S01]  /*19c0*/  SHFL.BFLY PT, R111, R4, 0x4, 0x1f ;  /* 0x0c801f00046f7f89 */ /* 0x000e6200000e0000 */
[----:B--2---:R-:W-:-:S05]  /*19d0*/  FADD.FTZ R109, R2, R109 ;  /* 0x0000006d026d7221 */ /* 0x004fca0000010000 */
[----:B------:R-:W2:Y:S01]  /*19e0*/  SHFL.BFLY PT, R0, R109, 0x4, 0x1f ;  /* 0x0c801f006d007f89 */ /* 0x000ea200000e0000 */
[----:B-1----:R-:W-:Y:S02]  /*19f0*/  FADD.FTZ R111, R4, R111 ;  /* 0x0000006f046f7221 */ /* 0x002fe40000010000 */
[----:B--2---:R-:W-:-:S03]  /*1a00*/  FADD.FTZ R108, R109, R0 ;  /* 0x000000006d6c7221 */ /* 0x004fc60000010000 */
[----:B------:R-:W1:Y:S04]  /*1a10*/  SHFL.BFLY PT, R0, R111, 0x8, 0x1f ;  /* 0x0d001f006f007f89 */ /* 0x000e6800000e0000 */
[----:B------:R-:W2:Y:S01]  /*1a20*/  SHFL.BFLY PT, R167, R108, 0x8, 0x1f ;  /* 0x0d001f006ca77f89 */ /* 0x000ea200000e0000 */
[----:B-1-3--:R-:W-:Y:S02]  /*1a30*/  FADD.FTZ R169, R111, R0 ;  /* 0x000000006fa97221 */ /* 0x00afe40000010000 */
[----:B--2---:R-:W-:-:S03]  /*1a40*/  FADD.FTZ R167, R108, R167 ;  /* 0x000000a76ca77221 */ /* 0x004fc60000010000 */
[----:B------:R1:W2:Y:S04]  /*1a50*/  SHFL.BFLY PT, R0, R169, 0x10, 0x1f ;  /* 0x0e001f00a9007f89 */ /* 0x0002a800000e0000 */
[----:B------:R1:W3:Y:S02]  /*1a60*/  SHFL.BFLY PT, R2, R167, 0x10, 0x1f ;  /* 0x0e001f00a7027f89 */ /* 0x0002e400000e0000 */
.L_x_2749:
[----:B------:R-:W-:Y:S01]  /*1a70*/  ISETP.GE.AND P3, PT, R5, 0x1, PT ;  /* 0x000000010500780c */ /* 0x000fe20003f66270 */
[----:B-12---:R-:W-:Y:S01]  /*1a80*/  FADD.FTZ R169, R0, R169 ;  /* 0x000000a900a97221 */ /* 0x006fe20000010000 */
[----:B------:R-:W-:Y:S01]  /*1a90*/  BSSY B1, `(.L_x_2669) ;  /* 0x00000ce000017945 */ /* 0x000fe20003800000 */
[----:B---3--:R-:W-:-:S04]  /*1aa0*/  FADD.FTZ R110, R2, R167 ;  /* 0x000000a7026e7221 */ /* 0x008fc80000010000 */
[----:B------:R-:W-:-:S06]  /*1ab0*/  FMUL.FTZ R110, R110, c[0x0][0x1e0] ;  /* 0x000078006e6e7a20 */ /* 0x000fcc0000410000 */
[----:B------:R-:W-:Y:S02]  /*1ac0*/  @P3 IADD3 R5, R5, -0x1, RZ ;  /* 0xffffffff05053810 */ /* 0x000fe40007ffe0ff */
[----:B------:R-:W-:-:S03]  /*1ad0*/  @P3 LOP3.LUT R2, R9, 0x1f, RZ, 0xc0, !PT ;  /* 0x0000001f09023812 */ /* 0x000fc600078ec0ff */
[----:B------:R-:W-:-:S05]  /*1ae0*/  @P3 IMAD R5, R5, c[0x0][0x168], RZ ;  /* 0x00005a0005053a24 */ /* 0x000fca00078e02ff */
[----:B------:R-:W-:-:S04]  /*1af0*/  @P3 SHF.R.S32.HI R0, RZ, 0x1f, R5 ;  /* 0x0000001fff003819 */ /* 0x000fc80000011405 */
[----:B------:R-:W-:Y:S01]  /*1b00*/  @P3 LEA.HI R5, R0, R5, RZ, 0x3 ;  /* 0x0000000500053211 */ /* 0x000fe200078f18ff */
[----:B------:R-:W-:-:S03]  /*1b10*/  IMAD.MOV.U32 R0, RZ, RZ, RZ ;  /* 0x000000ffff007224 */ /* 0x000fc600078e00ff */
[----:B------:R-:W-:Y:S01]  /*1b20*/  @P3 LEA.HI.SX32 R0, R5, R2, 0x1d ;  /* 0x0000000205003211 */ /* 0x000fe200078feaff */
[----:B------:R-:W-:Y:S01]  /*1b30*/  FMUL.FTZ R2, R169, c[0x0][0x1e0] ;  /* 0x00007800a9027a20 */ /* 0x000fe20000410000 */
        /* <DEDUP_REMOVED lines=9> */
[----:B-----5:R-:W-:Y:S01]  /*1bd0*/  PRMT R5, RZ, 0x5410, R88 ;  /* 0x00005410ff057816 */ /* 0x020fe20000000058 */
[----:B------:R-:W-:Y:S05]  /*1be0*/  BRA `(.L_x_2673) ;  /* 0x000000b000007947 */ /* 0x000fea0003800000 */
.L_x_2672:
        /* <DEDUP_REMOVED lines=11> */
.L_x_2673:
[----:B------:R-:W-:Y:S05]  /*1ca0*/  BSYNC B2 ;  /* 0x0000000000027941 */ /* 0x000fea0003800000 */
.L_x_2671:
        /* <DEDUP_REMOVED lines=12> */
[----:B------:R-:W-:Y:S01]  /*1d70*/  IMAD.MOV.U32 R5, RZ, RZ, RZ ;  /* 0x000000ffff057224 */ /* 0x000fe200078e00ff */
[----:B------:R-:W-:Y:S05]  /*1d80*/  @!P4 BRA `(.L_x_2676) ;  /* 0x000000900000c947 */ /* 0x000fea0003800000 */
[----:B------:R-:W-:Y:S01]  /*1d90*/  PRMT R5, RZ, 0x7610, R88 ;  /* 0x00007610ff057816 */ /* 0x000fe20000000058 */
[----:B------:R-:W-:Y:S05]  /*1da0*/  BRA `(.L_x_2676) ;  /* 0x0000007000007947 */ /* 0x000fea0003800000 */
.L_x_2675:
[----:B0-----:R-:W-:Y:S02]  /*1db0*/  ISETP.NE.AND P6, PT, R8, RZ, PT ;  /* 0x000000ff0800720c */ /* 0x001fe40003fc5270 */
[----:B------:R-:W-:Y:S02]  /*1dc0*/  @P4 PRMT R4, RZ, 0x7610, R88 ;  /* 0x00007610ff044816 */ /* 0x000fe40000000058 */
[----:B------:R-:W-:-:S05]  /*1dd0*/  FSEL R5, R2, RZ, !P6 ;  /* 0x000000ff02057208 */ /* 0x000fca0007000000 */
[----:B------:R-:W-:-:S04]  /*1de0*/  FFMA.FTZ R5, R163, R110, R5 ;  /* 0x0000006ea3057223 */ /* 0x000fc80000010005 */
[----:B------:R-:W-:-:S04]  /*1df0*/  FADD.FTZ R5, R162, -R5 ;  /* 0x80000005a2057221 */ /* 0x000fc80000010000 */
[----:B------:R-:W-:-:S04]  /*1e00*/  FMUL.FTZ R5, R6, R5 ;  /* 0x0000000506057220 */ /* 0x000fc80000410000 */
[----:B------:R-:W-:Y:S02]  /*1e10*/  @P4 FADD.FTZ R5, R5, R4 ;  /* 0x0000000405054221 */ /* 0x000fe40000010000 */
.L_x_2676:
[----:B------:R-:W-:Y:S05]  /*1e20*/  BSYNC B2 ;  /* 0x0000000000027941 */ /* 0x000fea0003800000 */
.L_x_2674:
        /* <DEDUP_REMOVED lines=14> */
.L_x_2678:
[----:B0-----:R-:W-:Y:S02]  /*1f10*/  ISETP.NE.AND P6, PT, R8, RZ, PT ;  /* 0x000000ff0800720c */ /* 0x001fe40003fc5270 */
[----:B------:R-:W-:Y:S02]  /*1f20*/  @P4 PRMT R4, RZ, 0x5410, R89 ;  /* 0x00005410ff044816 */ /* 0x000fe40000000059 */
[----:B------:R-:W-:-:S05]  /*1f30*/  FSEL R5, R2, RZ, !P6 ;  /* 0x000000ff02057208 */ /* 0x000fca0007000000 */
[----:B------:R-:W-:-:S04]  /*1f40*/  FFMA.FTZ R5, R161, R110, R5 ;  /* 0x0000006ea1057223 */ /* 0x000fc80000010005 */
[----:B------:R-:W-:-:S04]  /*1f50*/  FADD.FTZ R5, R160, -R5 ;  /* 0x80000005a0057221 */ /* 0x000fc80000010000 */
[----:B------:R-:W-:-:S04]  /*1f60*/  FMUL.FTZ R5, R6, R5 ;  /* 0x0000000506057220 */ /* 0x000fc80000410000 */
[----:B------:R-:W-:Y:S02]  /*1f70*/  @P4 FADD.FTZ R5, R5, R4 ;  /* 0x0000000405054221 */ /* 0x000fe40000010000 */
.L_x_2679:
[----:B------:R-:W-:Y:S05]  /*1f80*/  BSYNC B2 ;  /* 0x0000000000027941 */ /* 0x000fea0003800000 */
.L_x_2677:
        /* <DEDUP_REMOVED lines=14> */
.L_x_2681:
[----:B0-----:R-:W-:Y:S02]  /*2070*/  ISETP.NE.AND P6, PT, R8, RZ, PT ;  /* 0x000000ff0800720c */ /* 0x001fe40003fc5270 */
[----:B------:R-:W-:Y:S02]  /*2080*/  @P4 PRMT R4, RZ, 0x7610, R89 ;  /* 0x00007610ff044816 */ /* 0x000fe40000000059 */
[----:B------:R-:W-:-:S05]  /*2090*/  FSEL R5, R2, RZ, !P6 ;  /* 0x000000ff02057208 */ /* 0x000fca0007000000 */
[----:B------:R-:W-:-:S04]  /*20a0*/  FFMA.FTZ R5, R159, R110, R5 ;  /* 0x0000006e9f057223 */ /* 0x000fc80000010005 */
[----:B------:R-:W-:-:S04]  /*20b0*/  FADD.FTZ R5, R158, -R5 ;  /* 0x800000059e057221 */ /* 0x000fc80000010000 */
[----:B------:R-:W-:-:S04]  /*20c0*/  FMUL.FTZ R5, R6, R5 ;  /* 0x0000000506057220 */ /* 0x000fc80000410000 */
[----:B------:R-:W-:Y:S02]  /*20d0*/  @P4 FADD.FTZ R5, R5, R4 ;  /* 0x0000000405054221 */ /* 0x000fe40000010000 */
.L_x_2682:
[----:B------:R-:W-:Y:S05]  /*20e0*/  BSYNC B2 ;  /* 0x0000000000027941 */ /* 0x000fea0003800000 */
.L_x_2680:
        /* <DEDUP_REMOVED lines=14> */
.L_x_2684:
[----:B0-----:R-:W-:-:S04]  /*21d0*/  ISETP.NE.AND P6, PT, R8, RZ, PT ;  /* 0x000000ff0800720c */ /* 0x001fc80003fc5270 */
[----:B------:R-:W-:-:S05]  /*21e0*/  FSEL R5, R2, RZ, !P6 ;  /* 0x000000ff02057208 */ /* 0x000fca0007000000 */
[----:B------:R-:W-:-:S04]  /*21f0*/  FFMA.FTZ R4, R156, R110, R5 ;  /* 0x0000006e9c047223 */ /* 0x000fc80000010005 */
[----:B------:R-:W-:Y:S01]  /*2200*/  FADD.FTZ R5, R11, -R4 ;  /* 0x800000040b057221 */ /* 0x000fe20000010000 */
[----:B------:R-:W-:-:S03]  /*2210*/  @P4 PRMT R4, RZ, 0x5410, R90 ;  /* 0x00005410ff044816 */ /* 0x000fc6000000005a */
[----:B------:R-:W-:-:S04]  /*2220*/  FMUL.FTZ R5, R6, R5 ;  /* 0x0000000506057220 */ /* 0x000fc80000410000 */
[----:B------:R-:W-:Y:S02]  /*2230*/  @P4 FADD.FTZ R5, R5, R4 ;  /* 0x0000000405054221 */ /* 0x000fe40000010000 */
.L_x_2685:
[----:B------:R-:W-:Y:S05]  /*2240*/  BSYNC B2 ;  /* 0x0000000000027941 */ /* 0x000fea0003800000 */
.L_x_2683:
        /* <DEDUP_REMOVED lines=14> */
.L_x_2687:
[----:B0-----:R-:W-:-:S04]  /*2330*/  ISETP.NE.AND P6, PT, R8, RZ, PT ;  /* 0x000000ff0800720c */ /* 0x001fc80003fc5270 */
[----:B------:R-:W-:-:S05]  /*2340*/  FSEL R5, R2, RZ, !P6 ;  /* 0x000000ff02057208 */ /* 0x000fca0007000000 */
[----:B------:R-:W-:-:S04]  /*2350*/  FFMA.FTZ R4, R12, R110, R5 ;  /* 0x0000006e0c047223 */ /* 0x000fc80000010005 */
[----:B------:R-:W-:Y:S01]  /*2360*/  FADD.FTZ R5, R13, -R4 ;  /* 0x800000040d057221 */ /* 0x000fe20000010000 */
[----:B------:R-:W-:-:S03]  /*2370*/  @P4 PRMT R4, RZ, 0x7610, R90 ;  /* 0x00007610ff044816 */ /* 0x000fc6000000005a */
[----:B------:R-:W-:-:S04]  /*2380*/  FMUL.FTZ R5, R6, R5 ;  /* 0x0000000506057220 */ /* 0x000fc80000410000 */
[----:B------:R-:W-:Y:S02]  /*2390*/  @P4 FADD.FTZ R5, R5, R4 ;  /* 0x0000000405054221 */ /* 0x000fe40000010000 */
.L_x_2688:
[----:B------:R-:W-:Y:S05]  /*23a0*/  BSYNC B2 ;  /* 0x0000000000027941 */ /* 0x000fea0003800000 */
.L_x_2686:
        /* <DEDUP_REMOVED lines=14> */
.L_x_2690:
[----:B0-----:R-:W-:-:S04]  /*2490*/  ISETP.NE.AND P6, PT, R8, RZ, PT ;  /* 0x000000ff0800720c */ /* 0x001fc80003fc5270 */
[----:B------:R-:W-:-:S05]  /*24a0*/  FSEL R5, R2, RZ, !P6 ;  /* 0x000000ff02057208 */ /* 0x000fca0007000000 */
[----:B------:R-:W-:-:S04]  /*24b0*/  FFMA.FTZ R4, R14, R110, R5 ;  /* 0x0000006e0e047223 */ /* 0x000fc80000010005 */
[----:B------:R-:W-:Y:S01]  /*24c0*/  FADD.FTZ R5, R15, -R4 ;  /* 0x800000040f057221 */ /* 0x000fe20000010000 */
[----:B------:R-:W-:-:S03]  /*24d0*/  @P4 PRMT R4, RZ, 0x5410, R91 ;  /* 0x00005410ff044816 */ /* 0x000fc6000000005b */
[----:B------:R-:W-:-:S04]  /*24e0*/  FMUL.FTZ R5, R6, R5 ;  /* 0x0000000506057220 */ /* 0x000fc80000410000 */
[----:B------:R-:W-:Y:S02]  /*24f0*/  @P4 FADD.FTZ R5, R5, R4 ;  /* 0x0000000405054221 */ /* 0x000fe40000010000 */
.L_x_2691:
[----:B------:R-:W-:Y:S05]  /*2500*/  BSYNC B2 ;  /* 0x0000000000027941 */ /* 0x000fea0003800000 */
.L_x_2689:
        /* <DEDUP_REMOVED lines=14> */
.L_x_2693:
[----:B0-----:R-:W-:-:S04]  /*25f0*/  ISETP.NE.AND P6, PT, R8, RZ, PT ;  /* 0x000000ff0800720c */ /* 0x001fc80003fc5270 */
[----:B------:R-:W-:-:S05]  /*2600*/  FSEL R5, R2, RZ, !P6 ;  /* 0x000000ff02057208 */ /* 0x000fca0007000000 */
[----:B------:R-:W-:-:S04]  /*2610*/  FFMA.FTZ R4, R116, R110, R5 ;  /* 0x0000006e74047223 */ /* 0x000fc80000010005 */
[----:B------:R-:W-:Y:S01]  /*2620*/  FADD.FTZ R5, R117, -R4 ;  /* 0x8000000475057221 */ /* 0x000fe20000010000 */
[----:B------:R-:W-:-:S03]  /*2630*/  @P4 PRMT R4, RZ, 0x7610, R91 ;  /* 0x00007610ff044816 */ /* 0x000fc6000000005b */
[----:B------:R-:W-:-:S04]  /*2640*/  FMUL.FTZ R5, R6, R5 ;  /* 0x0000000506057220 */ /* 0x000fc80000410000 */
[----:B------:R-:W-:Y:S02]  /*2650*/  @P4 FADD.FTZ R5, R5, R4 ;  /* 0x0000000405054221 */ /* 0x000fe40000010000 */
.L_x_2694:
[----:B------:R-:W-:Y:S05]  /*2660*/  BSYNC B2 ;  /* 0x0000000000027941 */ /* 0x000fea0003800000 */
.L_x_2692:
[----:B------:R-:W-:Y:S01]  /*2670*/  @P3 FMUL.FTZ R4, R5, c[0x0][0x1ec] ;  /* 0x00007b0005043a20 */ /* 0x000fe20000410000 */
[----:B------:R-:W-:Y:S02]  /*2680*/  @P3 LOP3.LUT P4, RZ, R129, 0xff000000, RZ, 0xc0, !PT ;  /* 0xff00000081ff3812 */ /* 0x000fe4000788c0ff */
[----:B------:R-:W-:Y:S01]  /*2690*/  @P5 F2FP.BF16.PACK_AB R5, RZ, R5 ;  /* 0x00000005ff05523e */ /* 0x000fe200000010ff */
[----:B------:R-:W-:Y:S01]  /*26a0*/  @P3 FMUL.FTZ R4, R4, c[0x0][0x1e8] ;  /* 0x00007a0004043a20 */ /* 0x000fe20000410000 */
[----:B------:R-:W-:Y:S02]  /*26b0*/  @P5 MOV R109, 0x10 ;  /* 0x00000010006d5802 */ /* 0x000fe40000000f00 */
[----:B------:R-:W-:Y:S01]  /*26c0*/  @P5 PRMT R99, R99, 0x5410, R5 ;  /* 0x0000541063635816 */ /* 0x000fe20000000005 */
[----:B------:R-:W-:Y:S01]  /*26d0*/  @P3 IMAD.MOV.U32 R5, RZ, RZ, 0x10 ;  /* 0x00000010ff053424 */ /* 0x000fe200078e00ff */
[----:B------:R-:W-:Y:S01]  /*26e0*/  @P3 FSEL R4, R4, RZ, P4 ;  /* 0x000000ff04043208 */ /* 0x000fe20002000000 */
[C---:B------:R-:W-:Y:S01]  /*26f0*/  @P5 IMAD.WIDE.U32 R108, R10.reuse, R109, c[0x0][0x258] ;  /* 0x000096000a6c5625 */ /* 0x040fe200078e006d */
[----:B------:R-:W-:-:S02]  /*2700*/  IADD3 R10, R10, 0x20, RZ ;  /* 0x000000200a0a7810 */ /* 0x000fc40007ffe0ff */
[----:B------:R-:W-:Y:S02]  /*2710*/  @P3 F2FP.BF16.PACK_AB R4, RZ, R4 ;  /* 0x00000004ff04323e */ /* 0x000fe400000010ff */
[----:B------:R1:W-:Y:S02]  /*2720*/  @P5 STG.E.128 [R108.64], R96 ;  /* 0x000000606c005986 */ /* 0x0003e4000c101d04 */
[----:B------:R-:W-:Y:S01]  /*2730*/  @P3 PRMT R63, R63, 0x5410, R4 ;  /* 0x000054103f3f3816 */ /* 0x000fe20000000004 */
[C---:B------:R-:W-:Y:S01]  /*2740*/  @P3 IMAD.WIDE.U32 R4, R0.reuse, R5, c[0x0][0x248] ;  /* 0x0000920000043625 */ /* 0x040fe200078e0005 */
[----:B------:R-:W-:-:S04]  /*2750*/  IADD3 R0, R0, 0x20, RZ ;  /* 0x0000002000007810 */ /* 0x000fc80007ffe0ff */
[----:B------:R1:W-:Y:S03]  /*2760*/  @P3 STG.E.128 [R4.64], R60 ;  /* 0x0000003c04003986 */ /* 0x0003e6000c101d04 */
.L_x_2670:
[----:B------:R-:W-:Y:S05]  /*2770*/  BSYNC B1 ;  /* 0x0000000000017941 */ /* 0x000fea0003800000 */
.L_x_2669:
        /* <DEDUP_REMOVED lines=10> */
[----:B-----5:R-:W-:Y:S01]  /*2820*/  PRMT R5, RZ, 0x5410, R92 ;  /* 0x00005410ff057816 */ /* 0x020fe2000000005c */
[----:B------:R-:W-:Y:S05]  /*2830*/  BRA `(.L_x_2699) ;  /* 0x000000b000007947 */ /* 0x000fea0003800000 */
.L_x_2698:
[----:B------:R-:W-:Y:S01]  /*2840*/  ULDC.64 UR6, c[0x0][0x218] ;  /* 0x0000860000067ab9 */ /* 0x000fe20000000a00 */
[----:B0-----:R-:W-:Y:S01]  /*2850*/  ISETP.NE.AND P4, PT, R8, RZ, PT ;  /* 0x000000ff0800720c */ /* 0x001fe20003f85270 */
[----:B------:R-:W-:-:S03]  /*2860*/  UISETP.NE.U32.AND UP0, UPT, URZ, UR6, UPT ;  /* 0x000000063f00728c */ /* 0x000fc6000bf05070 */
[----:B-1----:R-:W-:Y:S01]  /*2870*/  FSEL R5, R2, RZ, !P4 ;  /* 0x000000ff02057208 */ /* 0x002fe20006000000 */
[----:B------:R-:W-:-:S04]  /*2880*/  UISETP.NE.AND.EX UP0, UPT, URZ, UR7, UPT, UP0 ;  /* 0x000000073f00728c */ /* 0x000fc8000bf05300 */
[----:B------:R-:W-:Y:S02]  /*2890*/  FFMA.FTZ R5, R123, R110, R5 ;  /* 0x0000006e7b057223 */ /* 0x000fe40000010005 */
[----:B------:R-:W-:Y:S02]  /*28a0*/  PLOP3.LUT P4, PT, PT, PT, UP0, 0x80, 0x0 ;  /* 0x000000000000781c */ /* 0x000fe40003f8f008 */
[----:B------:R-:W-:-:S04]  /*28b0*/  FADD.FTZ R5, R120, -R5 ;  /* 0x8000000578057221 */ /* 0x000fc80000010000 */
[----:B------:R-:W-:-:S07]  /*28c0*/  FMUL.FTZ R5, R6, R5 ;  /* 0x0000000506057220 */ /* 0x000fce0000410000 */
[----:B-----5:R-:W-:-:S05]  /*28d0*/  @P4 PRMT R4, RZ, 0x5410, R92 ;  /* 0x00005410ff044816 */ /* 0x020fca000000005c */
[----:B------:R-:W-:Y:S02]  /*28e0*/  @P4 FADD.FTZ R5, R5, R4 ;  /* 0x0000000405054221 */ /* 0x000fe40000010000 */
.L_x_2699:
[----:B------:R-:W-:Y:S05]  /*28f0*/  BSYNC B2 ;  /* 0x0000000000027941 */ /* 0x000fea0003800000 */
.L_x_2697:
        /* <DEDUP_REMOVED lines=16> */
.L_x_2701:
[----:B0-----:R-:W-:-:S04]  /*2a00*/  ISETP.NE.AND P6, PT, R8, RZ, PT ;  /* 0x000000ff0800720c */ /* 0x001fc80003fc5270 */
[----:B------:R-:W-:-:S05]  /*2a10*/  FSEL R5, R2, RZ, !P6 ;  /* 0x000000ff02057208 */ /* 0x000fca0007000000 */
[----:B------:R-:W-:-:S04]  /*2a20*/  FFMA.FTZ R4, R118, R110, R5 ;  /* 0x0000006e76047223 */ /* 0x000fc80000010005 */
[----:B------:R-:W-:Y:S01]  /*2a30*/  FADD.FTZ R5, R133, -R4 ;  /* 0x8000000485057221 */ /* 0x000fe20000010000 */
[----:B------:R-:W-:-:S03]  /*2a40*/  @P4 PRMT R4, RZ, 0x7610, R92 ;  /* 0x00007610ff044816 */ /* 0x000fc6000000005c */
[----:B------:R-:W-:-:S04]  /*2a50*/  FMUL.FTZ R5, R6, R5 ;  /* 0x0000000506057220 */ /* 0x000fc80000410000 */
[----:B------:R-:W-:Y:S02]  /*2a60*/  @P4 FADD.FTZ R5, R5, R4 ;  /* 0x0000000405054221 */ /* 0x000fe40000010000 */
.L_x_2702:
[----:B------:R-:W-:Y:S05]  /*2a70*/  BSYNC B2 ;  /* 0x0000000000027941 */ /* 0x000fea0003800000 */
.L_x_2700:
        /* <DEDUP_REMOVED lines=14> */
.L_x_2704:
[----:B0-----:R-:W-:Y:S02]  /*2b60*/  ISETP.NE.AND P6, PT, R8, RZ, PT ;  /* 0x000000ff0800720c */ /* 0x001fe40003fc5270 */
[----:B------:R-:W-:Y:S02]  /*2b70*/  @P4 PRMT R4, RZ, 0x5410, R93 ;  /* 0x00005410ff044816 */ /* 0x000fe4000000005d */
[----:B------:R-:W-:-:S05]  /*2b80*/  FSEL R5, R2, RZ, !P6 ;  /* 0x000000ff02057208 */ /* 0x000fca0007000000 */
[----:B------:R-:W-:-:S04]  /*2b90*/  FFMA.FTZ R5, R131, R110, R5 ;  /* 0x0000006e83057223 */ /* 0x000fc80000010005 */
[----:B------:R-:W-:-:S04]  /*2ba0*/  FADD.FTZ R5, R130, -R5 ;  /* 0x8000000582057221 */ /* 0x000fc80000010000 */
[----:B------:R-:W-:-:S04]  /*2bb0*/  FMUL.FTZ R5, R6, R5 ;  /* 0x0000000506057220 */ /* 0x000fc80000410000 */
[----:B------:R-:W-:Y:S02]  /*2bc0*/  @P4 FADD.FTZ R5, R5, R4 ;  /* 0x0000000405054221 */ /* 0x000fe40000010000 */
.L_x_2705:
[----:B------:R-:W-:Y:S05]  /*2bd0*/  BSYNC B2 ;  /* 0x0000000000027941 */ /* 0x000fea0003800000 */
.L_x_2703:
        /* <DEDUP_REMOVED lines=14> */
.L_x_2707:
[----:B0-----:R-:W-:-:S04]  /*2cc0*/  ISETP.NE.AND P6, PT, R8, RZ, PT ;  /* 0x000000ff0800720c */ /* 0x001fc80003fc5270 */
[----:B------:R-:W-:-:S05]  /*2cd0*/  FSEL R5, R2, RZ, !P6 ;  /* 0x000000ff02057208 */ /* 0x000fca0007000000 */
[----:B------:R-:W-:-:S04]  /*2ce0*/  FFMA.FTZ R4, R122, R110, R5 ;  /* 0x0000006e7a047223 */ /* 0x000fc80000010005 */
[----:B------:R-:W-:Y:S01]  /*2cf0*/  FADD.FTZ R5, R137, -R4 ;  /* 0x8000000489057221 */ /* 0x000fe20000010000 */
[----:B------:R-:W-:-:S03]  /*2d00*/  @P4 PRMT R4, RZ, 0x7610, R93 ;  /* 0x00007610ff044816 */ /* 0x000fc6000000005d */
[----:B------:R-:W-:-:S04]  /*2d10*/  FMUL.FTZ R5, R6, R5 ;  /* 0x0000000506057220 */ /* 0x000fc80000410000 */
[----:B------:R-:W-:Y:S02]  /*2d20*/  @P4 FADD.FTZ R5, R5, R4 ;  /* 0x0000000405054221 */ /* 0x000fe40000010000 */
.L_x_2708:
[----:B------:R-:W-:Y:S05]  /*2d30*/  BSYNC B2 ;  /* 0x0000000000027941 */ /* 0x000fea0003800000 */
.L_x_2706:
        /* <DEDUP_REMOVED lines=14> */
.L_x_2710:
[----:B0-----:R-:W-:Y:S02]  /*2e20*/  ISETP.NE.AND P6, PT, R8, RZ, PT ;  /* 0x000000ff0800720c */ /* 0x001fe40003fc5270 */
[----:B------:R-:W-:Y:S02]  /*2e30*/  @P4 PRMT R4, RZ, 0x5410, R94 ;  /* 0x00005410ff044816 */ /* 0x000fe4000000005e */
[----:B------:R-:W-:-:S05]  /*2e40*/  FSEL R5, R2, RZ, !P6 ;  /* 0x000000ff02057208 */ /* 0x000fca0007000000 */
[----:B------:R-:W-:-:S04]  /*2e50*/  FFMA.FTZ R5, R135, R110, R5 ;  /* 0x0000006e87057223 */ /* 0x000fc80000010005 */
[----:B------:R-:W-:-:S04]  /*2e60*/  FADD.FTZ R5, R132, -R5 ;  /* 0x8000000584057221 */ /* 0x000fc80000010000 */
[----:B------:R-:W-:-:S04]  /*2e70*/  FMUL.FTZ R5, R6, R5 ;  /* 0x0000000506057220 */ /* 0x000fc80000410000 */
[----:B------:R-:W-:Y:S02]  /*2e80*/  @P4 FADD.FTZ R5, R5, R4 ;  /* 0x0000000405054221 */ /* 0x000fe40000010000 */
.L_x_2711:
[----:B------:R-:W-:Y:S05]  /*2e90*/  BSYNC B2 ;  /* 0x0000000000027941 */ /* 0x000fea0003800000 */
.L_x_2709:
        /* <DEDUP_REMOVED lines=14> */
.L_x_2713:
[----:B0-----:R-:W-:-:S04]  /*2f80*/  ISETP.NE.AND P6, PT, R8, RZ, PT ;  /* 0x000000ff0800720c */ /* 0x001fc80003fc5270 */
[----:B------:R-:W-:-:S05]  /*2f90*/  FSEL R5, R2, RZ, !P6 ;  /* 0x000000ff02057208 */ /* 0x000fca0007000000 */
[----:B------:R-:W-:-:S04]  /*2fa0*/  FFMA.FTZ R4, R134, R110, R5 ;  /* 0x0000006e86047223 */ /* 0x000fc80000010005 */
[----:B------:R-:W-:Y:S01]  /*2fb0*/  FADD.FTZ R5, R139, -R4 ;  /* 0x800000048b057221 */ /* 0x000fe20000010000 */
[----:B------:R-:W-:-:S03]  /*2fc0*/  @P4 PRMT R4, RZ, 0x7610, R94 ;  /* 0x00007610ff044816 */ /* 0x000fc6000000005e */
[----:B------:R-:W-:-:S04]  /*2fd0*/  FMUL.FTZ R5, R6, R5 ;  /* 0x0000000506057220 */ /* 0x000fc80000410000 */
[----:B------:R-:W-:Y:S02]  /*2fe0*/  @P4 FADD.FTZ R5, R5, R4 ;  /* 0x0000000405054221 */ /* 0x000fe40000010000 */
.L_x_2714:
[----:B------:R-:W-:Y:S05]  /*2ff0*/  BSYNC B2 ;  /* 0x0000000000027941 */ /* 0x000fea0003800000 */
.L_x_2712:
        /* <DEDUP_REMOVED lines=14> */
.L_x_2716:
[----:B0-----:R-:W-:Y:S02]  /*30e0*/  ISETP.NE.AND P6, PT, R8, RZ, PT ;  /* 0x000000ff0800720c */ /* 0x001fe40003fc5270 */
[----:B------:R-:W-:Y:S02]  /*30f0*/  @P4 PRMT R4, RZ, 0x5410, R95 ;  /* 0x00005410ff044816 */ /* 0x000fe4000000005f */
[----:B------:R-:W-:-:S05]  /*3100*/  FSEL R5, R2, RZ, !P6 ;  /* 0x000000ff02057208 */ /* 0x000fca0007000000 */
[----:B------:R-:W-:-:S04]  /*3110*/  FFMA.FTZ R5, R141, R110, R5 ;  /* 0x0000006e8d057223 */ /* 0x000fc80000010005 */
[----:B------:R-:W-:-:S04]  /*3120*/  FADD.FTZ R5, R136, -R5 ;  /* 0x8000000588057221 */ /* 0x000fc80000010000 */
[----:B------:R-:W-:-:S04]  /*3130*/  FMUL.FTZ R5, R6, R5 ;  /* 0x0000000506057220 */ /* 0x000fc80000410000 */
[----:B------:R-:W-:Y:S02]  /*3140*/  @P4 FADD.FTZ R5, R5, R4 ;  /* 0x0000000405054221 */ /* 0x000fe40000010000 */
.L_x_2717:
[----:B------:R-:W-:Y:S05]  /*3150*/  BSYNC B2 ;  /* 0x0000000000027941 */ /* 0x000fea0003800000 */
.L_x_2715:
        /* <DEDUP_REMOVED lines=14> */
.L_x_2719:
[----:B0-----:R-:W-:-:S04]  /*3240*/  ISETP.NE.AND P6, PT, R8, RZ, PT ;  /* 0x000000ff0800720c */ /* 0x001fc80003fc5270 */
[----:B------:R-:W-:-:S05]  /*3250*/  FSEL R5, R2, RZ, !P6 ;  /* 0x000000ff02057208 */ /* 0x000fca0007000000 */
[----:B------:R-:W-:-:S04]  /*3260*/  FFMA.FTZ R4, R138, R110, R5 ;  /* 0x0000006e8a047223 */ /* 0x000fc80000010005 */
[----:B------:R-:W-:Y:S01]  /*3270*/  FADD.FTZ R5, R143, -R4 ;  /* 0x800000048f057221 */ /* 0x000fe20000010000 */
[----:B------:R-:W-:-:S03]  /*3280*/  @P4 PRMT R4, RZ, 0x7610, R95 ;  /* 0x00007610ff044816 */ /* 0x000fc6000000005f */
[----:B------:R-:W-:-:S04]  /*3290*/  FMUL.FTZ R5, R6, R5 ;  /* 0x0000000506057220 */ /* 0x000fc80000410000 */
[----:B------:R-:W-:Y:S02]  /*32a0*/  @P4 FADD.FTZ R5, R5, R4 ;  /* 0x0000000405054221 */ /* 0x000fe40000010000 */
.L_x_2720:
[----:B------:R-:W-:Y:S05]  /*32b0*/  BSYNC B2 ;  /* 0x0000000000027941 */ /* 0x000fea0003800000 */
.L_x_2718:
        /* <DEDUP_REMOVED lines=16> */
.L_x_2696:
[----:B------:R-:W-:Y:S05]  /*33c0*/  BSYNC B1 ;  /* 0x0000000000017941 */ /* 0x000fea0003800000 */
.L_x_2695:
[----:B------:R-:W-:Y:S01]  /*33d0*/  ISETP.GE.U32.AND P4, PT, R3, 0x60, PT ;  /* 0x000000600300780c */ /* 0x000fe20003f86070 */
[----:B------:R-:W-:-:S12]  /*33e0*/  BSSY B1, `(.L_x_2721) ;  /* 0x00000c2000017945 */ /* 0x000fd80003800000 */
        /* <DEDUP_REMOVED lines=11> */
.L_x_2724:
        /* <DEDUP_REMOVED lines=11> */
.L_x_2725:
[----:B------:R-:W-:Y:S05]  /*3550*/  BSYNC B2 ;  /* 0x0000000000027941 */ /* 0x000fea0003800000 */
.L_x_2723:
        /* <DEDUP_REMOVED lines=16> */
.L_x_2727:
[----:B0-----:R-:W-:-:S04]  /*3660*/  ISETP.NE.AND P6, PT, R8, RZ, PT ;  /* 0x000000ff0800720c */ /* 0x001fc80003fc5270 */
[----:B------:R-:W-:-:S05]  /*3670*/  FSEL R5, R2, RZ, !P6 ;  /* 0x000000ff02057208 */ /* 0x000fca0007000000 */
[----:B------:R-:W-:-:S04]  /*3680*/  FFMA.FTZ R4, R140, R110, R5 ;  /* 0x0000006e8c047223 */ /* 0x000fc80000010005 */
[----:B------:R-:W-:Y:S01]  /*3690*/  FADD.FTZ R5, R147, -R4 ;  /* 0x8000000493057221 */ /* 0x000fe20000010000 */
[----:B------:R-:W-:-:S03]  /*36a0*/  @P4 PRMT R4, RZ, 0x7610, R16 ;  /* 0x00007610ff044816 */ /* 0x000fc60000000010 */
[----:B------:R-:W-:-:S04]  /*36b0*/  FMUL.FTZ R5, R6, R5 ;  /* 0x0000000506057220 */ /* 0x000fc80000410000 */
[----:B------:R-:W-:Y:S02]  /*36c0*/  @P4 FADD.FTZ R5, R5, R4 ;  /* 0x0000000405054221 */ /* 0x000fe40000010000 */
.L_x_2728:
[----:B------:R-:W-:Y:S05]  /*36d0*/  BSYNC B2 ;  /* 0x0000000000027941 */ /* 0x000fea0003800000 */
.L_x_2726:
        /* <DEDUP_REMOVED lines=14> */
.L_x_2730:
[----:B0-----:R-:W-:Y:S02]  /*37c0*/  ISETP.NE.AND P6, PT, R8, RZ, PT ;  /* 0x000000ff0800720c */ /* 0x001fe40003fc5270 */
[----:B------:R-:W-:Y:S02]  /*37d0*/  @P4 PRMT R4, RZ, 0x5410, R17 ;  /* 0x00005410ff044816 */ /* 0x000fe40000000011 */
[----:B------:R-:W-:-:S05]  /*37e0*/  FSEL R5, R2, RZ, !P6 ;  /* 0x000000ff02057208 */ /* 0x000fca0007000000 */
[----:B------:R-:W-:-:S04]  /*37f0*/  FFMA.FTZ R5, R145, R110, R5 ;  /* 0x0000006e91057223 */ /* 0x000fc80000010005 */
[----:B------:R-:W-:-:S04]  /*3800*/  FADD.FTZ R5, R146, -R5 ;  /* 0x8000000592057221 */ /* 0x000fc80000010000 */
[----:B------:R-:W-:-:S04]  /*3810*/  FMUL.FTZ R5, R6, R5 ;  /* 0x0000000506057220 */ /* 0x000fc80000410000 */
[----:B------:R-:W-:Y:S02]  /*3820*/  @P4 FADD.FTZ R5, R5, R4 ;  /* 0x0000000405054221 */ /* 0x000fe40000010000 */
.L_x_2731:
[----:B------:R-:W-:Y:S05]  /*3830*/  BSYNC B2 ;  /* 0x0000000000027941 */ /* 0x000fea0003800000 */
.L_x_2729:
        /* <DEDUP_REMOVED lines=14> */
.L_x_2733:
[----:B0-----:R-:W-:-:S04]  /*3920*/  ISETP.NE.AND P6, PT, R8, RZ, PT ;  /* 0x000000ff0800720c */ /* 0x001fc80003fc5270 */
[----:B------:R-:W-:-:S05]  /*3930*/  FSEL R5, R2, RZ, !P6 ;  /* 0x000000ff02057208 */ /* 0x000fca0007000000 */
[----:B------:R-:W-:-:S04]  /*3940*/  FFMA.FTZ R4, R144, R110, R5 ;  /* 0x0000006e90047223 */ /* 0x000fc80000010005 */
[----:B------:R-:W-:Y:S01]  /*3950*/  FADD.FTZ R5, R151, -R4 ;  /* 0x8000000497057221 */ /* 0x000fe20000010000 */
[----:B------:R-:W-:-:S03]  /*3960*/  @P4 PRMT R4, RZ, 0x7610, R17 ;  /* 0x00007610ff044816 */ /* 0x000fc60000000011 */
[----:B------:R-:W-:-:S04]  /*3970*/  FMUL.FTZ R5, R6, R5 ;  /* 0x0000000506057220 */ /* 0x000fc80000410000 */
[----:B------:R-:W-:Y:S02]  /*3980*/  @P4 FADD.FTZ R5, R5, R4 ;  /* 0x0000000405054221 */ /* 0x000fe40000010000 */
.L_x_2734:
[----:B------:R-:W-:Y:S05]  /*3990*/  BSYNC B2 ;  /* 0x0000000000027941 */ /* 0x000fea0003800000 */
.L_x_2732:
        /* <DEDUP_REMOVED lines=14> */
.L_x_2736:
[----:B0-----:R-:W-:Y:S02]  /*3a80*/  ISETP.NE.AND P6, PT, R8, RZ, PT ;  /* 0x000000ff0800720c */ /* 0x001fe40003fc5270 */
[----:B------:R-:W-:Y:S02]  /*3a90*/  @P4 PRMT R4, RZ, 0x5410, R18 ;  /* 0x00005410ff044816 */ /* 0x000fe40000000012 */
[----:B------:R-:W-:-:S05]  /*3aa0*/  FSEL R5, R2, RZ, !P6 ;  /* 0x000000ff02057208 */ /* 0x000fca0007000000 */
[----:B------:R-:W-:-:S04]  /*3ab0*/  FFMA.FTZ R5, R149, R110, R5 ;  /* 0x0000006e95057223 */ /* 0x000fc80000010005 */
[----:B------:R-:W-:-:S04]  /*3ac0*/  FADD.FTZ R5, R148, -R5 ;  /* 0x8000000594057221 */ /* 0x000fc80000010000 */
[----:B------:R-:W-:-:S04]  /*3ad0*/  FMUL.FTZ R5, R6, R5 ;  /* 0x0000000506057220 */ /* 0x000fc80000410000 */
[----:B------:R-:W-:Y:S02]  /*3ae0*/  @P4 FADD.FTZ R5, R5, R4 ;  /* 0x0000000405054221 */ /* 0x000fe40000010000 */
.L_x_2737:
[----:B------:R-:W-:Y:S05]  /*3af0*/  BSYNC B2 ;  /* 0x0000000000027941 */ /* 0x000fea0003800000 */
.L_x_2735:
        /* <DEDUP_REMOVED lines=14> */
.L_x_2739:
[----:B0-----:R-:W-:-:S04]  /*3be0*/  ISETP.NE.AND P6, PT, R8, RZ, PT ;  /* 0x000000ff0800720c */ /* 0x001fc80003fc5270 */
[----:B------:R-:W-:-:S05]  /*3bf0*/  FSEL R5, R2, RZ, !P6 ;  /* 0x000000ff02057208 */ /* 0x000fca0007000000 */
[----:B------:R-:W-:-:S04]  /*3c00*/  FFMA.FTZ R4, R150, R110, R5 ;  /* 0x0000006e96047223 */ /* 0x000fc80000010005 */
[----:B------:R-:W-:Y:S01]  /*3c10*/  FADD.FTZ R5, R153, -R4 ;  /* 0x8000000499057221 */ /* 0x000fe20000010000 */
[----:B------:R-:W-:-:S03]  /*3c20*/  @P4 PRMT R4, RZ, 0x7610, R18 ;  /* 0x00007610ff044816 */ /* 0x000fc60000000012 */
[----:B------:R-:W-:-:S04]  /*3c30*/  FMUL.FTZ R5, R6, R5 ;  /* 0x0000000506057220 */ /* 0x000fc80000410000 */
[----:B------:R-:W-:Y:S02]  /*3c40*/  @P4 FADD.FTZ R5, R5, R4 ;  /* 0x0000000405054221 */ /* 0x000fe40000010000 */
.L_x_2740:
[----:B------:R-:W-:Y:S05]  /*3c50*/  BSYNC B2 ;  /* 0x0000000000027941 */ /* 0x000fea0003800000 */
.L_x_2738:
        /* <DEDUP_REMOVED lines=14> */
.L_x_2742:
[----:B0-----:R-:W-:Y:S02]  /*3d40*/  ISETP.NE.AND P6, PT, R8, RZ, PT ;  /* 0x000000ff0800720c */ /* 0x001fe40003fc5270 */
[----:B------:R-:W-:Y:S02]  /*3d50*/  @P4 PRMT R4, RZ, 0x5410, R19 ;  /* 0x00005410ff044816 */ /* 0x000fe40000000013 */
[----:B------:R-:W-:-:S05]  /*3d60*/  FSEL R5, R2, RZ, !P6 ;  /* 0x000000ff02057208 */ /* 0x000fca0007000000 */
[----:B------:R-:W-:-:S04]  /*3d70*/  FFMA.FTZ R5, R155, R110, R5 ;  /* 0x0000006e9b057223 */ /* 0x000fc80000010005 */
[----:B------:R-:W-:-:S04]  /*3d80*/  FADD.FTZ R5, R152, -R5 ;  /* 0x8000000598057221 */ /* 0x000fc80000010000 */
[----:B------:R-:W-:-:S04]  /*3d90*/  FMUL.FTZ R5, R6, R5 ;  /* 0x0000000506057220 */ /* 0x000fc80000410000 */
[----:B------:R-:W-:Y:S02]  /*3da0*/  @P4 FADD.FTZ R5, R5, R4 ;  /* 0x0000000405054221 */ /* 0x000fe40000010000 */
.L_x_2743:
[----:B------:R-:W-:Y:S05]  /*3db0*/  BSYNC B2 ;  /* 0x0000000000027941 */ /* 0x000fea0003800000 */
.L_x_2741:
        /* <DEDUP_REMOVED lines=14> */
.L_x_2745:
[----:B0-----:R-:W-:-:S04]  /*3ea0*/  ISETP.NE.AND P2, PT, R8, RZ, PT ;  /* 0x000000ff0800720c */ /* 0x001fc80003f45270 */
[----:B------:R-:W-:Y:S02]  /*3eb0*/  FSEL R5, R2, RZ, !P2 ;  /* 0x000000ff02057208 */ /* 0x000fe40005000000 */
[----:B------:R-:W-:-:S03]  /*3ec0*/  @P4 PRMT R2, RZ, 0x7610, R19 ;  /* 0x00007610ff024816 */ /* 0x000fc60000000013 */
[----:B------:R-:W-:-:S04]  /*3ed0*/  FFMA.FTZ R110, R154, R110, R5 ;  /* 0x0000006e9a6e7223 */ /* 0x000fc80000010005 */
[----:B------:R-:W-:-:S04]  /*3ee0*/  FADD.FTZ R5, R157, -R110 ;  /* 0x8000006e9d057221 */ /* 0x000fc80000010000 */
[----:B------:R-:W-:-:S04]  /*3ef0*/  FMUL.FTZ R5, R6, R5 ;  /* 0x0000000506057220 */ /* 0x000fc80000410000 */
[----:B------:R-:W-:Y:S02]  /*3f00*/  @P4 FADD.FTZ R5, R5, R2 ;  /* 0x0000000205054221 */ /* 0x000fe40000010000 */
.L_x_2746:
[----:B------:R-:W-:Y:S05]  /*3f10*/  BSYNC B2 ;  /* 0x0000000000027941 */ /* 0x000fea0003800000 */
.L_x_2744:
[----:B------:R-:W-:Y:S01]  /*3f20*/  @P5 F2FP.BF16.PACK_AB R2, RZ, R5 ;  /* 0x00000005ff02523e */ /* 0x000fe200000010ff */
[----:B------:R-:W-:Y:S01]  /*3f30*/  @P3 FMUL.FTZ R5, R5, c[0x0][0x1ec] ;  /* 0x00007b0005053a20 */ /* 0x000fe20000410000 */
[----:B------:R-:W-:Y:S01]  /*3f40*/  @P3 LOP3.LUT P2, RZ, R125, 0xff000000, RZ, 0xc0, !PT ;  /* 0xff0000007dff3812 */ /* 0x000fe2000784c0ff */
[----:B------:R-:W-:Y:S01]  /*3f50*/  @P3 IMAD.MOV.U32 R111, RZ, RZ, 0x10 ;  /* 0x00000010ff6f3424 */ /* 0x000fe200078e00ff */
[----:B------:R-:W-:Y:S01]  /*3f60*/  @P5 MOV R109, 0x10 ;  /* 0x00000010006d5802 */ /* 0x000fe20000000f00 */
[----:B------:R-:W-:Y:S01]  /*3f70*/  @P3 FMUL.FTZ R5, R5, c[0x0][0x1e8] ;  /* 0x00007a0005053a20 */ /* 0x000fe20000410000 */
[----:B------:R-:W-:-:S03]  /*3f80*/  @P5 PRMT R99, R99, 0x5410, R2 ;  /* 0x0000541063635816 */ /* 0x000fc60000000002 */
[----:B------:R-:W-:Y:S01]  /*3f90*/  @P5 IMAD.WIDE.U32 R108, R10, R109, c[0x0][0x258] ;  /* 0x000096000a6c5625 */ /* 0x000fe200078e006d */
[----:B------:R-:W-:-:S04]  /*3fa0*/  @P3 FSEL R5, R5, RZ, P2 ;  /* 0x000000ff05053208 */ /* 0x000fc80001000000 */
[----:B------:R-:W-:Y:S01]  /*3fb0*/  @P3 F2FP.BF16.PACK_AB R2, RZ, R5 ;  /* 0x00000005ff02323e */ /* 0x000fe200000010ff */
[----:B------:R-:W-:Y:S01]  /*3fc0*/  @P3 IMAD.WIDE.U32 R4, R0, R111, c[0x0][0x248] ;  /* 0x0000920000043625 */ /* 0x000fe200078e006f */
[----:B------:R1:W-:Y:S02]  /*3fd0*/  @P5 STG.E.128 [R108.64], R96 ;  /* 0x000000606c005986 */ /* 0x0003e4000c101d04 */
[----:B------:R-:W-:-:S05]  /*3fe0*/  @P3 PRMT R63, R63, 0x5410, R2 ;  /* 0x000054103f3f3816 */ /* 0x000fca0000000002 */
[----:B------:R1:W-:Y:S02]  /*3ff0*/  @P3 STG.E.128 [R4.64], R60 ;  /* 0x0000003c04003986 */ /* 0x0003e4000c101d04 */
.L_x_2722:
[----:B------:R-:W-:Y:S05]  /*4000*/  BSYNC B1 ;  /* 0x0000000000017941 */ /* 0x000fea0003800000 */
.L_x_2721:
[----:B------:R-:W-:-:S05]  /*4010*/  MOV R0, c[0x0][0x160] ;  /* 0x0000580000007a02 */ /* 0x000fca0000000f00 */
[----:B------:R-:W-:-:S05]  /*4020*/  IMAD R7, R0, 0x4, R7 ;  /* 0x0000000400077824 */ /* 0x000fca00078e0207 */
[----:B------:R-:W-:-:S13]  /*4030*/  ISETP.GE.AND P2, PT, R7, c[0x0][0x164], PT ;  /* 0x0000590007007a0c */ /* 0x000fda0003f46270 */
[----:B01---5:R-:W-:Y:S01]  /*4040*/  @P2 CALL.REL.NOINC `(.L_x_2655) ;  /* 0x0000001000002944 */ /* 0x023fe20003c00000 */
[----:B------:R-:W-:Y:S05]  /*4050*/  BRA `(.L_x_2747) ;  /* 0xffffc36000007947 */ /* 0x000fea000383ffff */
.L_x_2655:
[----:B-1----:R-:W-:Y:S05]  /*4060*/  BSYNC B0 ;  /* 0x0000000000007941 */ /* 0x002fea0003800000 */
.L_x_2654:
        /* <DEDUP_REMOVED lines=39> */
[----:B0-----:R-:W-:-:S03]  /*42e0*/  FADD.FTZ R3, R3, R8 ;  /* 0x0000000803037221 */ /* 0x001fc60000010000 */
[----:B------:R-:W0:Y:S01]  /*42f0*/  LDS R19, [R9.X4+0x1c00] ;  /* 0x001c000009137984 */ /* 0x000e220000004800 */
[----:B------:R-:W-:-:S03]  /*4300*/  FADD.FTZ R4, R4, R13 ;  /* 0x0000000d04047221 */ /* 0x000fc60000010000 */
[----:B------:R-:W0:Y:S01]  /*4310*/  LDS R16, [R9.X4+0x1e00] ;  /* 0x001e000009107984 */ /* 0x000e220000004800 */
[----:B------:R-:W-:-:S03]  /*4320*/  FADD.FTZ R5, RZ, R5 ;  /* 0x00000005ff057221 */ /* 0x000fc60000010000 */
[----:B------:R-:W0:Y:S01]  /*4330*/  LDS R21, [R9.X4+0x2000] ;  /* 0x0020000009157984 */ /* 0x000e220000004800 */
[----:B------:R-:W-:-:S03]  /*4340*/  FADD.FTZ R6, RZ, R6 ;  /* 0x00000006ff067221 */ /* 0x000fc60000010000 */
[----:B------:R-:W0:Y:S01]  /*4350*/  LDS R18, [R9.X4+0x2200] ;  /* 0x0022000009127984 */ /* 0x000e220000004800 */
[----:B------:R-:W-:-:S03]  /*4360*/  FADD.FTZ R7, RZ, R7 ;  /* 0x00000007ff077221 */ /* 0x000fc60000010000 */
[----:B------:R-:W0:Y:S01]  /*4370*/  LDS R23, [R9.X4+0x2400] ;  /* 0x0024000009177984 */ /* 0x000e220000004800 */
[----:B------:R-:W-:-:S03]  /*4380*/  FADD.FTZ R5, R5, R10 ;  /* 0x0000000a05057221 */ /* 0x000fc60000010000 */
[----:B------:R-:W0:Y:S04]  /*4390*/  LDS R8, [R9.X4+0x2600] ;  /* 0x0026000009087984 */ /* 0x000e280000004800 */
[----:B------:R-:W0:Y:S01]  /*43a0*/  LDS R11, [R9.X4+0x2800] ;  /* 0x00280000090b7984 */ /* 0x000e220000004800 */
[----:B-1----:R-:W-:-:S03]  /*43b0*/  FADD.FTZ R6, R6, R15 ;  /* 0x0000000f06067221 */ /* 0x002fc60000010000 */
[----:B------:R-:W1:Y:S01]  /*43c0*/  LDS R20, [R9.X4+0x2a00] ;  /* 0x002a000009147984 */ /* 0x000e620000004800 */
[----:B--2---:R-:W-:-:S03]  /*43d0*/  FADD.FTZ R7, R7, R12 ;  /* 0x0000000c07077221 */ /* 0x004fc60000010000 */
[----:B------:R-:W2:Y:S01]  /*43e0*/  LDS R13, [R9.X4+0x2c00] ;  /* 0x002c0000090d7984 */ /* 0x000ea20000004800 */
[----:B---3--:R-:W-:-:S03]  /*43f0*/  FADD.FTZ R2, R2, R17 ;  /* 0x0000001102027221 */ /* 0x008fc60000010000 */
[----:B------:R-:W3:Y:S01]  /*4400*/  LDS R22, [R9.X4+0x2e00] ;  /* 0x002e000009167984 */ /* 0x000ee20000004800 */
[----:B----4-:R-:W-:-:S03]  /*4410*/  FADD.FTZ R3, R3, R14 ;  /* 0x0000000e03037221 */ /* 0x010fc60000010000 */
[----:B------:R-:W-:Y:S01]  /*4420*/  BAR.SYNC.DEFER_BLOCKING 0x0 ;  /* 0x0000000000007b1d */ /* 0x000fe20000010000 */
[----:B0-----:R-:W-:Y:S02]  /*4430*/  FADD.FTZ R4, R4, R19 ;  /* 0x0000001304047221 */ /* 0x001fe40000010000 */
[----:B------:R-:W-:Y:S02]  /*4440*/  FADD.FTZ R5, R5, R16 ;  /* 0x0000001005057221 */ /* 0x000fe40000010000 */
[----:B------:R-:W-:Y:S02]  /*4450*/  IMAD R16, R25, c[0x0][0x168], RZ ;  /* 0x00005a0019107a24 */ /* 0x000fe400078e02ff */
        /* <DEDUP_REMOVED lines=8> */
[----:B-1----:R-:W-:-:S03]  /*44e0*/  FADD.FTZ R19, R5, R20 ;  /* 0x0000001405137221 */ /* 0x002fc60000010000 */
[----:B------:R-:W-:Y:S01]  /*44f0*/  STS.128 [R0+0x400], R52 ;  /* 0x0004003400007388 */ /* 0x000fe20000000c00 */
[----:B--2---:R-:W-:-:S03]  /*4500*/  FADD.FTZ R21, R6, R13 ;  /* 0x0000000d06157221 */ /* 0x004fc60000010000 */
[----:B------:R-:W-:Y:S01]  /*4510*/  STS.128 [R0+0x410], R56 ;  /* 0x0004103800007388 */ /* 0x000fe20000000c00 */
[----:B---3--:R-:W-:-:S03]  /*4520*/  FADD.FTZ R25, R7, R22 ;  /* 0x0000001607197221 */ /* 0x008fc60000010000 */
[----:B------:R-:W-:Y:S01]  /*4530*/  STS.128 [R0+0x800], R100 ;  /* 0x0008006400007388 */ /* 0x000fe20000000c00 */
[----:B0-----:R-:W-:-:S03]  /*4540*/  IMAD.X R47, RZ, RZ, RZ, P6 ;  /* 0x000000ffff2f7224 */ /* 0x001fc600030e06ff */
[----:B------:R-:W-:Y:S02]  /*4550*/  STS.128 [R0+0x810], R84 ;  /* 0x0008105400007388 */ /* 0x000fe40000000c00 */
[C---:B------:R-:W-:Y:S02]  /*4560*/  SHF.L.U64.HI R47, R2.reuse, 0x2, R47 ;  /* 0x00000002022f7819 */ /* 0x040fe4000001022f */
[----:B------:R-:W-:Y:S01]  /*4570*/  BAR.SYNC.DEFER_BLOCKING 0x0 ;  /* 0x0000000000007b1d */ /* 0x000fe20000010000 */
[----:B------:R-:W-:-:S04]  /*4580*/  SHF.L.U32 R2, R2, 0x2, RZ ;  /* 0x0000000202027819 */ /* 0x000fc800000006ff */
[----:B------:R-:W-:-:S04]  /*4590*/  IADD3 R26, P6, R2, c[0x0][0x228], RZ ;  /* 0x00008a00021a7a10 */ /* 0x000fc80007fde0ff */
[C---:B----4-:R-:W-:Y:S02]  /*45a0*/  IADD3.X R49, R47.reuse, c[0x0][0x22c], RZ, P6, !PT ;  /* 0x00008b002f317a10 */ /* 0x050fe400037fe4ff */
[----:B------:R-:W-:Y:S01]  /*45b0*/  IADD3 R22, P6, R2, c[0x0][0x220], RZ ;  /* 0x0000880002167a10 */ /* 0x000fe20007fde0ff */
[----:B------:R-:W-:Y:S01]  /*45c0*/  @P5 IMAD.MOV.U32 R2, RZ, RZ, R26 ;  /* 0x000000ffff025224 */ /* 0x000fe200078e001a */
[----:B------:R-:W-:Y:S02]  /*45d0*/  @P5 MOV R3, R49 ;  /* 0x0000003100035202 */ /* 0x000fe40000000f00 */
[----:B------:R-:W-:Y:S01]  /*45e0*/  IADD3.X R47, R47, c[0x0][0x224], RZ, P6, !PT ;  /* 0x000089002f2f7a10 */ /* 0x000fe200037fe4ff */
[----:B------:R-:W-:Y:S01]  /*45f0*/  @P5 IMAD.MOV.U32 R4, RZ, RZ, R22 ;  /* 0x000000ffff045224 */ /* 0x000fe200078e0016 */
[----:B------:R-:W-:Y:S02]  /*4600*/  @P5 IADD3 R26, P6, R26, 0x200, RZ ;  /* 0x000002001a1a5810 */ /* 0x000fe40007fde0ff */
[----:B------:R-:W-:-:S03]  /*4610*/  @P5 MOV R5, R47 ;  /* 0x0000002f00055202 */ /* 0x000fc60000000f00 */
[----:B------:R-:W-:Y:S01]  /*4620*/  @P5 IMAD.X R49, RZ, RZ, R49, P6 ;  /* 0x000000ffff315224 */ /* 0x000fe200030e0631 */
[----:B------:R-:W-:Y:S01]  /*4630*/  @P5 IADD3 R22, P6, R22, 0x200, RZ ;  /* 0x0000020016165810 */ /* 0x000fe20007fde0ff */
[----:B------:R-:W0:Y:S01]  /*4640*/  LDS R0, [R9.X4+0x200] ;  /* 0x0002000009007984 */ /* 0x000e220000004800 */
[----:B------:R-:W-:Y:S02]  /*4650*/  @P4 IMAD.MOV.U32 R6, RZ, RZ, R26 ;  /* 0x000000ffff064224 */ /* 0x000fe400078e001a */
[----:B------:R-:W-:Y:S01]  /*4660*/  @P5 IADD3.X R47, RZ, R47, RZ, P6, !PT ;  /* 0x0000002fff2f5210 */ /* 0x000fe200037fe4ff */
[----:B------:R-:W1:Y:S01]  /*4670*/  LDS R29, [R9.X4+0xe00] ;  /* 0x000e0000091d7984 */ /* 0x000e620000004800 */
[----:B------:R-:W-:Y:S02]  /*4680*/  @P4 IADD3 R26, P6, R26, 0x200, RZ ;  /* 0x000002001a1a4810 */ /* 0x000fe40007fde0ff */
[----:B------:R-:W-:Y:S01]  /*4690*/  @P4 MOV R7, R49 ;  /* 0x0000003100074202 */ /* 0x000fe20000000f00 */
[----:B------:R-:W2:Y:S02]  /*46a0*/  LDS R24, [R9.X4] ;  /* 0x0000000009187984 */ /* 0x000ea40000004800 */
[----:B------:R-:W-:-:S02]  /*46b0*/  @P4 IMAD.X R49, RZ, RZ, R49, P6 ;  /* 0x000000ffff314224 */ /* 0x000fc400030e0631 */
        /* <DEDUP_REMOVED lines=25> */
[----:B------:R-:W-:Y:S01]  /*4850*/  @P4 IADD3 R22, P6, R22, 0x200, RZ ;  /* 0x0000020016164810 */ /* 0x000fe20007fde0ff */
[----:B------:R-:W-:Y:S01]  /*4860*/  FADD.FTZ R24, R24, R11 ;  /* 0x0000000b18187221 */ /* 0x000fe20000010000 */
[-C--:B------:R-:W-:Y:S01]  /*4870*/  @P4 MOV R11, R47.reuse ;  /* 0x0000002f000b4202 */ /* 0x080fe20000000f00 */
[----:B------:R-:W4:Y:S01]  /*4880*/  LDS R20, [R9.X4+0x2a00] ;  /* 0x002a000009147984 */ /* 0x000f220000004800 */
[----:B------:R-:W-:Y:S01]  /*4890*/  FADD.FTZ R31, R31, R8 ;  /* 0x000000081f1f7221 */ /* 0x000fe20000010000 */
[----:B------:R-:W-:Y:S01]  /*48a0*/  @P4 IADD3.X R47, RZ, R47, RZ, P6, !PT ;  /* 0x0000002fff2f4210 */ /* 0x000fe200037fe4ff */
[----:B------:R-:W-:Y:S01]  /*48b0*/  @P3 IMAD.MOV.U32 R8, RZ, RZ, R26 ;  /* 0x000000ffff083224 */ /* 0x000fe200078e001a */
[----:B------:R-:W4:Y:S01]  /*48c0*/  LDS R29, [R9.X4+0x2c00] ;  /* 0x002c0000091d7984 */ /* 0x000f220000004800 */
[----:B------:R-:W-:Y:S01]  /*48d0*/  @P3 IADD3 R26, P6, R26, 0x200, RZ ;  /* 0x000002001a1a3810 */ /* 0x000fe20007fde0ff */
[----:B------:R-:W-:-:S02]  /*48e0*/  FADD.FTZ R43, R24, R43 ;  /* 0x0000002b182b7221 */ /* 0x000fc40000010000 */
[----:B------:R-:W4:Y:S01]  /*48f0*/  LDS R37, [R9.X4+0x1600] ;  /* 0x0016000009257984 */ /* 0x000f220000004800 */
[----:B0-----:R-:W-:Y:S02]  /*4900*/  FADD.FTZ R39, R12, R39 ;  /* 0x000000270c277221 */ /* 0x001fe40000010000 */
[----:B------:R-:W-:Y:S01]  /*4910*/  @P3 IMAD.MOV.U32 R12, RZ, RZ, R22 ;  /* 0x000000ffff0c3224 */ /* 0x000fe200078e0016 */
[----:B------:R-:W0:Y:S01]  /*4920*/  LDS R27, [R9.X4+0x2200] ;  /* 0x00220000091b7984 */ /* 0x000e220000004800 */
[----:B-1----:R-:W-:Y:S01]  /*4930*/  FADD.FTZ R0, R0, R13 ;  /* 0x0000000d00007221 */ /* 0x002fe20000010000 */
[----:B------:R-:W-:Y:S02]  /*4940*/  @P3 MOV R13, R47 ;  /* 0x0000002f000d3202 */ /* 0x000fe40000000f00 */
[----:B------:R1:W0:Y:S01]  /*4950*/  LDS R33, [R9.X4+0x2e00] ;  /* 0x002e000009217984 */ /* 0x0002220000004800 */
[----:B--2---:R-:W-:-:S03]  /*4960*/  FADD.FTZ R14, RZ, R14 ;  /* 0x0000000eff0e7221 */ /* 0x004fc60000010000 */
[----:B------:R2:W-:Y:S01]  /*4970*/  @P5 STG.E [R2.64], R43 ;  /* 0x0000002b02005986 */ /* 0x0005e2000c101904 */
[----:B---3--:R-:W-:Y:S01]  /*4980*/  FADD.FTZ R45, R0, R45 ;  /* 0x0000002d002d7221 */ /* 0x008fe20000010000 */
[----:B-1----:R-:W-:Y:S01]  /*4990*/  @P3 MOV R9, R49 ;  /* 0x0000003100093202 */ /* 0x002fe20000000f00 */
[----:B------:R-:W-:Y:S01]  /*49a0*/  @P3 IMAD.X R49, RZ, RZ, R49, P6 ;  /* 0x000000ffff313224 */ /* 0x000fe200030e0631 */
[----:B------:R-:W-:Y:S01]  /*49b0*/  @P3 IADD3 R22, P6, R22, 0x200, RZ ;  /* 0x0000020016163810 */ /* 0x000fe20007fde0ff */
[----:B------:R1:W-:Y:S01]  /*49c0*/  @P5 STG.E [R4.64], R23 ;  /* 0x0000001704005986 */ /* 0x0003e2000c101904 */
[----:B----4-:R-:W-:Y:S02]  /*49d0*/  FADD.FTZ R14, R14, R35 ;  /* 0x000000230e0e7221 */ /* 0x010fe40000010000 */
[----:B------:R-:W-:Y:S01]  /*49e0*/  @P3 IADD3.X R47, RZ, R47, RZ, P6, !PT ;  /* 0x0000002fff2f3210 */ /* 0x000fe200037fe4ff */
[----:B------:R-:W-:Y:S01]  /*49f0*/  FADD.FTZ R31, R31, R18 ;  /* 0x000000121f1f7221 */ /* 0x000fe20000010000 */
[----:B--2---:R-:W-:Y:S01]  /*4a00*/  @P2 MOV R3, R49 ;  /* 0x0000003100032202 */ /* 0x004fe20000000f00 */
[----:B------:R-:W-:Y:S01]  /*4a10*/  @P2 IMAD.MOV.U32 R2, RZ, RZ, R26 ;  /* 0x000000ffff022224 */ /* 0x000fe200078e001a */
[----:B------:R-:W-:Y:S01]  /*4a20*/  @P2 IADD3 R26, P5, R26, 0x200, RZ ;  /* 0x000002001a1a2810 */ /* 0x000fe20007fbe0ff */
[----:B------:R2:W-:Y:S01]  /*4a30*/  @P4 STG.E [R6.64], R45 ;  /* 0x0000002d06004986 */ /* 0x0005e2000c101904 */
[----:B------:R-:W-:-:S02]  /*4a40*/  FADD.FTZ R14, R14, R41 ;  /* 0x000000290e0e7221 */ /* 0x000fc40000010000 */
[----:B------:R-:W-:Y:S01]  /*4a50*/  FADD.FTZ R16, RZ, R16 ;  /* 0x00000010ff107221 */ /* 0x000fe20000010000 */
[-C--:B-1----:R-:W-:Y:S01]  /*4a60*/  @P2 MOV R5, R47.reuse ;  /* 0x0000002f00052202 */ /* 0x082fe20000000f00 */
[----:B------:R-:W-:Y:S01]  /*4a70*/  @P2 IMAD.MOV.U32 R4, RZ, RZ, R22 ;  /* 0x000000ffff042224 */ /* 0x000fe200078e0016 */
[----:B------:R-:W-:Y:S01]  /*4a80*/  @P2 IADD3 R22, P6, R22, 0x200, RZ ;  /* 0x0000020016162810 */ /* 0x000fe20007fde0ff */
[----:B------:R-:W-:Y:S01]  /*4a90*/  @P2 IMAD.X R49, RZ, RZ, R49, P5 ;  /* 0x000000ffff312224 */ /* 0x000fe200028e0631 */
[----:B------:R-:W-:Y:S01]  /*4aa0*/  @P4 STG.E [R10.64], R15 ;  /* 0x0000000f0a004986 */ /* 0x000fe2000c101904 */
[----:B------:R-:W-:Y:S01]  /*4ab0*/  FADD.FTZ R39, R39, R20 ;  /* 0x0000001427277221 */ /* 0x000fe20000010000 */
[----:B------:R-:W-:Y:S01]  /*4ac0*/  @P2 IADD3.X R47, RZ, R47, RZ, P6, !PT ;  /* 0x0000002fff2f2210 */ /* 0x000fe200037fe4ff */
[----:B------:R-:W-:Y:S01]  /*4ad0*/  FADD.FTZ R29, R14, R29 ;  /* 0x0000001d0e1d7221 */ /* 0x000fe20000010000 */
[----:B------:R1:W-:Y:S01]  /*4ae0*/  @P3 STG.E [R8.64], R31 ;  /* 0x0000001f08003986 */ /* 0x0003e2000c101904 */
[----:B--2---:R-:W-:Y:S01]  /*4af0*/  @P1 IMAD.MOV.U32 R6, RZ, RZ, R26 ;  /* 0x000000ffff061224 */ /* 0x004fe200078e001a */
[----:B------:R-:W-:Y:S01]  /*4b00*/  @P1 MOV R7, R49 ;  /* 0x0000003100071202 */ /* 0x000fe20000000f00 */
[----:B------:R-:W-:Y:S01]  /*4b10*/  FADD.FTZ R16, R16, R37 ;  /* 0x0000002510107221 */ /* 0x000fe20000010000 */
[----:B------:R-:W-:Y:S01]  /*4b20*/  @P3 STG.E [R12.64], R17 ;  /* 0x000000110c003986 */ /* 0x000fe2000c101904 */
[----:B------:R-:W-:-:S02]  /*4b30*/  @P1 IADD3 R26, P3, R26, 0x200, RZ ;  /* 0x000002001a1a1810 */ /* 0x000fc40007f7e0ff */
[----:B0-----:R-:W-:Y:S01]  /*4b40*/  FADD.FTZ R16, R16, R27 ;  /* 0x0000001b10107221 */ /* 0x001fe20000010000 */
[----:B------:R0:W-:Y:S02]  /*4b50*/  @P2 STG.E [R2.64], R39 ;  /* 0x0000002702002986 */ /* 0x0001e4000c101904 */
[----:B------:R-:W-:Y:S02]  /*4b60*/  @P1 IMAD.X R49, RZ, RZ, R49, P3 ;  /* 0x000000ffff311224 */ /* 0x000fe400018e0631 */
[----:B-1----:R-:W-:Y:S01]  /*4b70*/  @P1 IMAD.MOV.U32 R8, RZ, RZ, R22 ;  /* 0x000000ffff081224 */ /* 0x002fe200078e0016 */
[-C--:B------:R-:W-:Y:S01]  /*4b80*/  @P1 MOV R9, R47.reuse ;  /* 0x0000002f00091202 */ /* 0x080fe20000000f00 */
[----:B------:R1:W-:Y:S01]  /*4b90*/  @P2 STG.E [R4.64], R19 ;  /* 0x0000001304002986 */ /* 0x0003e2000c101904 */
[----:B------:R-:W-:Y:S01]  /*4ba0*/  @P1 IADD3 R22, P4, R22, 0x200, RZ ;  /* 0x0000020016161810 */ /* 0x000fe20007f9e0ff */
[----:B------:R-:W-:Y:S02]  /*4bb0*/  FADD.FTZ R33, R16, R33 ;  /* 0x0000002110217221 */ /* 0x000fe40000010000 */
[----:B------:R2:W-:Y:S01]  /*4bc0*/  @P1 STG.E [R6.64], R29 ;  /* 0x0000001d06001986 */ /* 0x0005e2000c101904 */
[----:B------:R-:W-:Y:S01]  /*4bd0*/  @P1 IADD3.X R47, RZ, R47, RZ, P4, !PT ;  /* 0x0000002fff2f1210 */ /* 0x000fe200027fe4ff */
[----:B0-----:R-:W-:Y:S01]  /*4be0*/  IMAD.MOV.U32 R2, RZ, RZ, R26 ;  /* 0x000000ffff027224 */ /* 0x001fe200078e001a */
[----:B------:R-:W-:Y:S01]  /*4bf0*/  MOV R3, R49 ;  /* 0x0000003100037202 */ /* 0x000fe20000000f00 */
[----:B------:R2:W-:Y:S01]  /*4c00*/  @P1 STG.E [R8.64], R21 ;  /* 0x0000001508001986 */ /* 0x0005e2000c101904 */
[----:B-1----:R-:W-:Y:S01]  /*4c10*/  IMAD.MOV.U32 R4, RZ, RZ, R22 ;  /* 0x000000ffff047224 */ /* 0x002fe200078e0016 */
[----:B------:R-:W-:Y:S01]  /*4c20*/  MOV R5, R47 ;  /* 0x0000002f00057202 */ /* 0x000fe20000000f00 */
[----:B------:R-:W-:Y:S06]  /*4c30*/  @!P0 EXIT ;  /* 0x000000000000894d */ /* 0x000fec0003800000 */
[----:B------:R-:W-:Y:S04]  /*4c40*/  STG.E [R2.64], R33 ;  /* 0x0000002102007986 */ /* 0x000fe8000c101904 */
[----:B------:R-:W-:Y:S01]  /*4c50*/  STG.E [R4.64], R25 ;  /* 0x0000001904007986 */ /* 0x000fe2000c101904 */
[----:B------:R-:W-:Y:S05]  /*4c60*/  EXIT ;  /* 0x000000000000794d */ /* 0x000fea0003800000 */
.L_x_2667:
[----:B------:R-:W-:Y:S01]  /*4c70*/  HFMA2.MMA R4, -RZ, RZ, 0, 5.9604644775390625e-08 ;  /* 0x00000001ff047435 */ /* 0x000fe200000001ff */
[----:B-1----:R-:W-:Y:S01]  /*4c80*/  IMAD.MOV.U32 R113, RZ, RZ, R169 ;  /* 0x000000ffff717224 */ /* 0x002fe200078e00a9 */
[----:B------:R-:W-:Y:S01]  /*4c90*/  MOV R2, 0xffffffff ;  /* 0xffffffff00027802 */ /* 0x000fe20000000f00 */
[----:B------:R-:W-:Y:S01]  /*4ca0*/  IMAD.MOV.U32 R111, RZ, RZ, 0x1f ;  /* 0x0000001fff6f7424 */ /* 0x000fe200078e00ff */
[----:B--2---:R-:W-:-:S02]  /*4cb0*/  MOV R108, 0x4cd0 ;  /* 0x00004cd0006c7802 */ /* 0x004fc40000000f00 */
[----:B0----5:R-:W-:Y:S05]  /*4cc0*/  CALL.REL.NOINC `($__internal_51_$__cuda_sm70_shflsync_bfly_p) ;  /* 0x0000046000007944 */ /* 0x021fea0003c00000 */
[----:B-1----:R-:W-:Y:S01]  /*4cd0*/  IMAD.MOV.U32 R0, RZ, RZ, R4 ;  /* 0x000000ffff007224 */ /* 0x002fe200078e0004 */
[----:B0-----:R-:W-:Y:S05]  /*4ce0*/  BRA `(.L_x_2748) ;  /* 0xffffcc6000007947 */ /* 0x001fea000383ffff */
.L_x_2668:
[----:B------:R-:W-:Y:S01]  /*4cf0*/  HFMA2.MMA R111, -RZ, RZ, 0, 1.847743988037109375e-06 ;  /* 0x0000001fff6f7435 */ /* 0x000fe200000001ff */
[----:B-1----:R-:W-:Y:S01]  /*4d00*/  MOV R113, R167 ;  /* 0x000000a700717202 */ /* 0x002fe20000000f00 */
[----:B------:R-:W-:Y:S01]  /*4d10*/  IMAD.MOV.U32 R4, RZ, RZ, 0x1 ;  /* 0x00000001ff047424 */ /* 0x000fe200078e00ff */
[----:B--2---:R-:W-:Y:S01]  /*4d20*/  MOV R108, 0x4d50 ;  /* 0x00004d50006c7802 */ /* 0x004fe20000000f00 */
[----:B------:R-:W-:-:S02]  /*4d30*/  IMAD.MOV.U32 R2, RZ, RZ, -0x1 ;  /* 0xffffffffff027424 */ /* 0x000fc400078e00ff */
[----:B0--345:R-:W-:Y:S05]  /*4d40*/  CALL.REL.NOINC `($__internal_51_$__cuda_sm70_shflsync_bfly_p) ;  /* 0x000003e000007944 */ /* 0x039fea0003c00000 */
[----:B------:R-:W-:Y:S01]  /*4d50*/  FADD.FTZ R169, R0, R169 ;  /* 0x000000a900a97221 */ /* 0x000fe20000010000 */
[----:B0-----:R-:W-:Y:S01]  /*4d60*/  MOV R2, 0xffffffff ;  /* 0xffffffff00027802 */ /* 0x001fe20000000f00 */
[----:B-1----:R-:W-:Y:S01]  /*4d70*/  FADD.FTZ R167, R167, R4 ;  /* 0x00000004a7a77221 */ /* 0x002fe20000010000 */
[----:B------:R-:W-:Y:S01]  /*4d80*/  MOV R4, 0x2 ;  /* 0x0000000200047802 */ /* 0x000fe20000000f00 */
[----:B------:R-:W-:Y:S01]  /*4d90*/  IMAD.MOV.U32 R111, RZ, RZ, 0x1f ;  /* 0x0000001fff6f7424 */ /* 0x000fe200078e00ff */
[----:B------:R-:W-:Y:S01]  /*4da0*/  MOV R108, 0x4dd0 ;  /* 0x00004dd0006c7802 */ /* 0x000fe20000000f00 */
[----:B------:R-:W-:-:S02]  /*4db0*/  IMAD.MOV.U32 R113, RZ, RZ, R169 ;  /* 0x000000ffff717224 */ /* 0x000fc400078e00a9 */
[----:B------:R-:W-:Y:S05]  /*4dc0*/  CALL.REL.NOINC `($__internal_51_$__cuda_sm70_shflsync_bfly_p) ;  /* 0x0000036000007944 */ /* 0x000fea0003c00000 */
[----:B-1----:R-:W-:Y:S01]  /*4dd0*/  MOV R0, R4 ;  /* 0x0000000400007202 */ /* 0x002fe20000000f00 */
[----:B------:R-:W-:Y:S01]  /*4de0*/  HFMA2.MMA R4, -RZ, RZ, 0, 1.1920928955078125e-07 ;  /* 0x00000002ff047435 */ /* 0x000fe200000001ff */
[----:B0-----:R-:W-:Y:S01]  /*4df0*/  IMAD.MOV.U32 R113, RZ, RZ, R167 ;  /* 0x000000ffff717224 */ /* 0x001fe200078e00a7 */
[----:B------:R-:W-:Y:S01]  /*4e00*/  MOV R111, 0x1f ;  /* 0x0000001f006f7802 */ /* 0x000fe20000000f00 */
[----:B------:R-:W-:Y:S01]  /*4e10*/  IMAD.MOV.U32 R2, RZ, RZ, -0x1 ;  /* 0xffffffffff027424 */ /* 0x000fe200078e00ff */
[----:B------:R-:W-:-:S02]  /*4e20*/  MOV R108, 0x4e40 ;  /* 0x00004e40006c7802 */ /* 0x000fc40000000f00 */
[----:B------:R-:W-:Y:S05]  /*4e30*/  CALL.REL.NOINC `($__internal_51_$__cuda_sm70_shflsync_bfly_p) ;  /* 0x000002f000007944 */ /* 0x000fea0003c00000 */
[----:B------:R-:W-:Y:S01]  /*4e40*/  FADD.FTZ R169, R0, R169 ;  /* 0x000000a900a97221 */ /* 0x000fe20000010000 */
[----:B0-----:R-:W-:Y:S01]  /*4e50*/  MOV R111, 0x1f ;  /* 0x0000001f006f7802 */ /* 0x001fe20000000f00 */
[----:B-1----:R-:W-:Y:S01]  /*4e60*/  FADD.FTZ R167, R167, R4 ;  /* 0x00000004a7a77221 */ /* 0x002fe20000010000 */
[----:B------:R-:W-:Y:S01]  /*4e70*/  HFMA2.MMA R4, -RZ, RZ, 0, 2.384185791015625e-07 ;  /* 0x00000004ff047435 */ /* 0x000fe200000001ff */
[----:B------:R-:W-:Y:S01]  /*4e80*/  IMAD.MOV.U32 R2, RZ, RZ, -0x1 ;  /* 0xffffffffff027424 */ /* 0x000fe200078e00ff */
[----:B------:R-:W-:-:S02]  /*4e90*/  MOV R113, R169 ;  /* 0x000000a900717202 */ /* 0x000fc40000000f00 */
[----:B------:R-:W-:Y:S02]  /*4ea0*/  MOV R108, 0x4ec0 ;  /* 0x00004ec0006c7802 */ /* 0x000fe40000000f00 */
[----:B------:R-:W-:Y:S05]  /*4eb0*/  CALL.REL.NOINC `($__internal_51_$__cuda_sm70_shflsync_bfly_p) ;  /* 0x0000027000007944 */ /* 0x000fea0003c00000 */
[----:B-1----:R-:W-:Y:S01]  /*4ec0*/  MOV R0, R4 ;  /* 0x0000000400007202 */ /* 0x002fe20000000f00 */
[----:B------:R-:W-:Y:S01]  /*4ed0*/  HFMA2.MMA R4, -RZ, RZ, 0, 2.384185791015625e-07 ;  /* 0x00000004ff047435 */ /* 0x000fe200000001ff */
[----:B0-----:R-:W-:Y:S01]  /*4ee0*/  IMAD.MOV.U32 R113, RZ, RZ, R167 ;  /* 0x000000ffff717224 */ /* 0x001fe200078e00a7 */
[----:B------:R-:W-:Y:S01]  /*4ef0*/  MOV R111, 0x1f ;  /* 0x0000001f006f7802 */ /* 0x000fe20000000f00 */
[----:B------:R-:W-:Y:S01]  /*4f00*/  IMAD.MOV.U32 R2, RZ, RZ, -0x1 ;  /* 0xffffffffff027424 */ /* 0x000fe200078e00ff */
[----:B------:R-:W-:Y:S02]  /*4f10*/  MOV R108, 0x4f30 ;  /* 0x00004f30006c7802 */ /* 0x000fe40000000f00 */
[----:B------:R-:W-:Y:S05]  /*4f20*/  CALL.REL.NOINC `($__internal_51_$__cuda_sm70_shflsync_bfly_p) ;  /* 0x0000020000007944 */ /* 0x000fea0003c00000 */
[----:B------:R-:W-:Y:S01]  /*4f30*/  FADD.FTZ R169, R0, R169 ;  /* 0x000000a900a97221 */ /* 0x000fe20000010000 */
[----:B0-----:R-:W-:Y:S01]  /*4f40*/  MOV R111, 0x1f ;  /* 0x0000001f006f7802 */ /* 0x001fe20000000f00 */
[----:B-1----:R-:W-:Y:S01]  /*4f50*/  FADD.FTZ R167, R167, R4 ;  /* 0x00000004a7a77221 */ /* 0x002fe20000010000 */
[----:B------:R-:W-:Y:S01]  /*4f60*/  HFMA2.MMA R4, -RZ, RZ, 0, 4.76837158203125e-07 ;  /* 0x00000008ff047435 */ /* 0x000fe200000001ff */
[----:B------:R-:W-:Y:S01]  /*4f70*/  IMAD.MOV.U32 R2, RZ, RZ, -0x1 ;  /* 0xffffffffff027424 */ /* 0x000fe200078e00ff */
[----:B------:R-:W-:-:S02]  /*4f80*/  MOV R113, R169 ;  /* 0x000000a900717202 */ /* 0x000fc40000000f00 */
[----:B------:R-:W-:Y:S02]  /*4f90*/  MOV R108, 0x4fb0 ;  /* 0x00004fb0006c7802 */ /* 0x000fe40000000f00 */
[----:B------:R-:W-:Y:S05]  /*4fa0*/  CALL.REL.NOINC `($__internal_51_$__cuda_sm70_shflsync_bfly_p) ;  /* 0x0000018000007944 */ /* 0x000fea0003c00000 */
[----:B-1----:R-:W-:Y:S01]  /*4fb0*/  MOV R0, R4 ;  /* 0x0000000400007202 */ /* 0x002fe20000000f00 */
[----:B------:R-:W-:Y:S01]  /*4fc0*/  HFMA2.MMA R4, -RZ, RZ, 0, 4.76837158203125e-07 ;  /* 0x00000008ff047435 */ /* 0x000fe200000001ff */
        /* <DEDUP_REMOVED lines=8> */
[----:B------:R-:W-:Y:S01]  /*5050*/  HFMA2.MMA R4, -RZ, RZ, 0, 9.5367431640625e-07 ;  /* 0x00000010ff047435 */ /* 0x000fe200000001ff */
[----:B------:R-:W-:Y:S01]  /*5060*/  IMAD.MOV.U32 R2, RZ, RZ, -0x1 ;  /* 0xffffffffff027424 */ /* 0x000fe200078e00ff */
[----:B------:R-:W-:-:S02]  /*5070*/  MOV R113, R169 ;  /* 0x000000a900717202 */ /* 0x000fc40000000f00 */
[----:B------:R-:W-:Y:S02]  /*5080*/  MOV R108, 0x50a0 ;  /* 0x000050a0006c7802 */ /* 0x000fe40000000f00 */
[----:B------:R-:W-:Y:S05]  /*5090*/  CALL.REL.NOINC `($__internal_51_$__cuda_sm70_shflsync_bfly_p) ;  /* 0x0000009000007944 */ /* 0x000fea0003c00000 */
[----:B-1----:R-:W-:Y:S01]  /*50a0*/  MOV R0, R4 ;  /* 0x0000000400007202 */ /* 0x002fe20000000f00 */
[----:B------:R-:W-:Y:S01]  /*50b0*/  HFMA2.MMA R4, -RZ, RZ, 0, 9.5367431640625e-07 ;  /* 0x00000010ff047435 */ /* 0x000fe200000001ff */
[----:B0-----:R-:W-:Y:S01]  /*50c0*/  IMAD.MOV.U32 R113, RZ, RZ, R167 ;  /* 0x000000ffff717224 */ /* 0x001fe200078e00a7 */
[----:B------:R-:W-:Y:S01]  /*50d0*/  MOV R111, 0x1f ;  /* 0x0000001f006f7802 */ /* 0x000fe20000000f00 */
[----:B------:R-:W-:Y:S01]  /*50e0*/  IMAD.MOV.U32 R2, RZ, RZ, -0x1 ;  /* 0xffffffffff027424 */ /* 0x000fe200078e00ff */
[----:B------:R-:W-:Y:S02]  /*50f0*/  MOV R108, 0x5110 ;  /* 0x00005110006c7802 */ /* 0x000fe40000000f00 */
[----:B------:R-:W-:Y:S05]  /*5100*/  CALL.REL.NOINC `($__internal_51_$__cuda_sm70_shflsync_bfly_p) ;  /* 0x0000002000007944 */ /* 0x000fea0003c00000 */
[----:B01----:R-:W-:Y:S01]  /*5110*/  MOV R2, R4 ;  /* 0x0000000400027202 */ /* 0x003fe20000000f00 */
[----:B------:R-:W-:Y:S05]  /*5120*/  BRA `(.L_x_2749) ;  /* 0xffffc94000007947 */ /* 0x000fea000383ffff */
        .weak           $__internal_51_$__cuda_sm70_shflsync_bfly_p
        .type           $__internal_51_$__cuda_sm70_shflsync_bfly_p,@function
        .size           $__internal_51_$__cuda_sm70_shflsync_bfly_p,(.L_x_9781 - $__internal_51_$__cuda_sm70_shflsync_bfly_p)
$__internal_51_$__cuda_sm70_shflsync_bfly_p:
[----:B------:R-:W-:Y:S01]  /*5130*/  HFMA2.MMA R109, -RZ, RZ, 0, 0 ;  /* 0x00000000ff6d7435 */ /* 0x000fe200000001ff */
[----:B------:R-:W-:Y:S04]  /*5140*/  WARPSYNC R2 ;  /* 0x0000000200007348 */ /* 0x000fe80003800000 */
[----:B------:R0:W1:Y:S01]  /*5150*/  SHFL.BFLY PT, R4, R113, R4, R111 ;  /* 0x0c00000471047389 */ /* 0x00006200000e006f */
[----:B------:R-:W-:Y:S05]  /*5160*/  RET.REL.NODEC R108 `(_ZN10layer_norm13ln_bwd_kernelINS_13Kernel_traitsIf13__nv_bfloat16S2_S2_fjLj768ELj1ELj4ELj1ELj16ENS_18Kernel_traits_baseILj768EfS2_S2_S2_fjLj128EEEEELb1ELb0ELb1ELb0EEEvNS_9BwdParamsE) ;  /* 0xffffae906c007950 */ /* 0x000fea0003c3ffff */
.L_x_2750:
        /* <DEDUP_REMOVED lines=9> */
.L_x_9781:


//--------------------- .text._ZN10layer_norm22ln_bwd_finalize_kernelINS_22Kernel_traits_finalizeILj768Ef13__nv_bfloat16S2_S2_fjLb0ELj1024ELj4ENS_18Kernel_traits_baseILj768EfS2_S2_S2_fjLj1024EEEEELb0ELb1EEEvNS_9BwdParamsE --------------------------
	.section	.text._ZN10layer_norm22ln_bwd_finalize_kernelINS_22Kernel_traits_finalizeILj768Ef13__nv_bfloat16S2_S2_fjLb0ELj1024ELj4ENS_18Kernel_traits_baseILj768EfS2_S2_S2_fjLj1024EEEEELb0ELb1EEEvNS_9BwdParamsE,"ax",@progbits
	.sectioninfo	@"SHI_REGISTERS=32"
	.align	128
        .global         _ZN10layer_norm22ln_bwd_finalize_kernelINS_22Kernel_traits_finalizeILj768Ef13__nv_bfloat16S2_S2_fjLb0ELj1024ELj4ENS_18Kernel_traits_baseILj768EfS2_S2_S2_fjLj1024EEEEELb0ELb1EEEvNS_9BwdParamsE
        .type           _ZN10layer_norm22ln_bwd_finalize_kernelINS_22Kernel_traits_finalizeILj768Ef13__nv_bfloat16S2_S2_fjLb0ELj1024ELj4ENS_18Kernel_traits_baseILj768EfS2_S2_S2_fjLj1024EEEEELb0ELb1EEEvNS_9BwdParamsE,@function
        .size           _ZN10layer_norm22ln_bwd_finalize_kernelINS_22Kernel_traits_finalizeILj768Ef13__nv_bfloat16S2_S2_fjLb0ELj1024ELj4ENS_18Kernel_traits_baseILj768EfS2_S2_S2_fjLj1024EEEEELb0ELb1EEEvNS_9BwdParamsE,(.L_x_9782 - _ZN10layer_norm22ln_bwd_finalize_kernelINS_22Kernel_traits_finalizeILj768Ef13__nv_bfloat16S2_S2_fjLb0ELj1024ELj4ENS_18Kernel_traits_baseILj768EfS2_S2_S2_fjLj1024EEEEELb0ELb1EEEvNS_9BwdParamsE)
        .other          _ZN10layer_norm22ln_bwd_finalize_kernelINS_22Kernel_traits_finalizeILj768Ef13__nv_bfloat16S2_S2_fjLb0ELj1024ELj4ENS_18Kernel_traits_baseILj768EfS2_S2_S2_fjLj1024EEEEELb0ELb1EEEvNS_9BwdParamsE,@"STO_CUDA_ENTRY STV_DEFAULT"
_ZN10layer_norm22ln_bwd_finalize_kernelINS_22Kernel_traits_finalizeILj768Ef13__nv_bfloat16S2_S2_fjLb0ELj1024ELj4ENS_18Kernel_traits_baseILj768EfS2_S2_S2_fjLj1024EEEEELb0ELb1EEEvNS_9BwdParamsE:
.text._ZN10layer_norm22ln_bwd_finalize_kernelINS_22Kernel_traits_finalizeILj768Ef13__nv_bfloat16S2_S2_fjLb0ELj1024ELj4ENS_18Kernel_traits_baseILj768EfS2_S2_S2_fjLj1024EEEEELb0ELb1EEEvNS_9BwdParamsE:
        /* <DEDUP_REMOVED lines=19> */
.L_x_2761:
        /* <DEDUP_REMOVED lines=27> */
.L_x_2755:
        /* <DEDUP_REMOVED lines=35> */
.L_x_2754:
[----:B------:R-:W-:Y:S05]  /*0510*/  BSYNC B1 ;  /* 0x0000000000017941 */ /* 0x000fea0003800000 */
.L_x_2753:
        /* <DEDUP_REMOVED lines=23> */
.L_x_2757:
[----:B------:R-:W-:Y:S05]  /*0690*/  BSYNC B1 ;  /* 0x0000000000017941 */ /* 0x000fea0003800000 */
.L_x_2756:
        /* <DEDUP_REMOVED lines=10> */
.L_x_2752:
[----:B------:R-:W-:Y:S05]  /*0740*/  BSYNC B0 ;  /* 0x0000000000007941 */ /* 0x000fea0003800000 */
.L_x_2751:
        /* <DEDUP_REMOVED lines=11> */
.L_x_2762:
        /* <DEDUP_REMOVED lines=18> */
.L_x_2763:
[----:B------:R-:W-:Y:S01]  /*0920*/  @!P1 SHF.R.U32.HI R2, RZ, 0x3, R0 ;  /* 0x00000003ff029819 */ /* 0x000fe20000011600 */
[----:B---3--:R-:W-:Y:S02]  /*0930*/  FADD.FTZ R5, R5, R10 ;  /* 0x0000000a05057221 */ /* 0x008fe40000010000 */
[----:B--2---:R-:W-:Y:S01]  /*0940*/  FADD.FTZ R7, R7, R4 ;  /* 0x0000000407077221 */ /* 0x004fe20000010000 */
[----:B------:R-:W-:-:S05]  /*0950*/  @!P1 LOP3.LUT R2, R2, 0x1ffffffc, RZ, 0xc0, !PT ;  /* 0x1ffffffc02029812 */ /* 0x000fca00078ec0ff */
[----:B------:R2:W-:Y:S04]  /*0960*/  @!P1 STS [R2+0x2000], R5 ;  /* 0x0020000502009388 */ /* 0x0005e80000000800 */
[----:B------:R2:W-:Y:S02]  /*0970*/  @!P1 STS [R2+0x2080], R7 ;  /* 0x0020800702009388 */ /* 0x0005e40000000800 */
.L_x_2758:
[----:B0-----:R-:W-:Y:S01]  /*0980*/  WARPSYNC 0xffffffff ;  /* 0xffffffff00007948 */ /* 0x001fe20003800000 */
[----:B------:R-:W-:Y:S01]  /*0990*/  BAR.SYNC.DEFER_BLOCKING 0x0 ;  /* 0x0000000000007b1d */ /* 0x000fe20000010000 */
[----:B-1----:R-:W-:Y:S02]  /*09a0*/  @P0 MOV R4, 0x8 ;  /* 0x0000000800040802 */ /* 0x002fe40000000f00 */
[C---:B------:R-:W-:Y:S02]  /*09b0*/  ISETP.GT.U32.AND P1, PT, R18.reuse, -0x301, PT ;  /* 0xfffffcff1200780c */ /* 0x040fe40003f24070 */
[----:B------:R-:W-:Y:S01]  /*09c0*/  IADD3 R18, R18, 0x300, RZ ;  /* 0x0000030012127810 */ /* 0x000fe20007ffe0ff */
[----:B--2---:R-:W-:-:S04]  /*09d0*/  @P0 IMAD.WIDE.U32 R2, R19, R4, c[0x0][0x268] ;  /* 0x00009a0013020625 */ /* 0x004fc800078e0004 */
[C---:B------:R-:W-:Y:S01]  /*09e0*/  @P0 IMAD.WIDE.U32 R4, R19.reuse, R4, c[0x0][0x260] ;  /* 0x0000980013040625 */ /* 0x040fe200078e0004 */
[----:B------:R-:W-:Y:S01]  /*09f0*/  IADD3 R19, R19, 0x180, RZ ;  /* 0x0000018013137810 */ /* 0x000fe20007ffe0ff */
[----:B------:R-:W0:Y:S04]  /*0a00*/  @P0 LDS.64 R6, [R16.X8+0x2000] ;  /* 0x0020000010060984 */ /* 0x000e280000008a00 */
[----:B------:R-:W1:Y:S04]  /*0a10*/  @P0 LDS.64 R8, [R16.X8+0x2080] ;  /* 0x0020800010080984 */ /* 0x000e680000008a00 */
[----:B0-----:R0:W-:Y:S04]  /*0a20*/  @P0 STG.E.64 [R2.64], R6 ;  /* 0x0000000602000986 */ /* 0x0011e8000c101b04 */
[----:B-1----:R0:W-:Y:S02]  /*0a30*/  @P0 STG.E.64 [R4.64], R8 ;  /* 0x0000000804000986 */ /* 0x0021e4000c101b04 */
[----:B0-----:R-:W-:Y:S05]  /*0a40*/  @P1 BRA `(.L_x_2761) ;  /* 0xfffff6e000001947 */ /* 0x001fea000383ffff */
[----:B------:R-:W-:Y:S05]  /*0a50*/  EXIT ;  /* 0x000000000000794d */ /* 0x000fea0003800000 */
.L_x_2759:
[----:B------:R-:W-:Y:S01]  /*0a60*/  HFMA2.MMA R9, -RZ, RZ, 0, 5.9604644775390625e-08 ;  /* 0x00000001ff097435 */ /* 0x000fe200000001ff */
[----:B--2---:R-:W-:Y:S01]  /*0a70*/  IMAD.MOV.U32 R10, RZ, RZ, R4 ;  /* 0x000000ffff0a7224 */ /* 0x004fe200078e0004 */
[----:B------:R-:W-:Y:S01]  /*0a80*/  MOV R11, 0xffffffff ;  /* 0xffffffff000b7802 */ /* 0x000fe20000000f00 */
[----:B------:R-:W-:Y:S01]  /*0a90*/  IMAD.MOV.U32 R6, RZ, RZ, 0x1f ;  /* 0x0000001fff067424 */ /* 0x000fe200078e00ff */
[----:B------:R-:W-:-:S02]  /*0aa0*/  MOV R2, 0xac0 ;  /* 0x00000ac000027802 */ /* 0x000fc40000000f00 */
[----:B01----:R-:W-:Y:S05]  /*0ab0*/  CALL.REL.NOINC `($__internal_52_$__cuda_sm70_shflsync_bfly_p) ;  /* 0x000003c000007944 */ /* 0x003fea0003c00000 */
[----:B-1----:R-:W-:Y:S01]  /*0ac0*/  MOV R3, R6 ;  /* 0x0000000600037202 */ /* 0x002fe20000000f00 */
[----:B0-----:R-:W-:Y:S05]  /*0ad0*/  BRA `(.L_x_2762) ;  /* 0xfffffd2000007947 */ /* 0x001fea000383ffff */
.L_x_2760:
[----:B------:R-:W-:Y:S01]  /*0ae0*/  HFMA2.MMA R9, -RZ, RZ, 0, 1.1920928955078125e-07 ;  /* 0x00000002ff097435 */ /* 0x000fe200000001ff */
[----:B------:R-:W-:Y:S01]  /*0af0*/  IMAD.MOV.U32 R10, RZ, RZ, R13 ;  /* 0x000000ffff0a7224 */ /* 0x000fe200078e000d */
[----:B------:R-:W-:Y:S01]  /*0b00*/  MOV R6, 0x1f ;  /* 0x0000001f00067802 */ /* 0x000fe20000000f00 */
[----:B------:R-:W-:Y:S01]  /*0b10*/  IMAD.MOV.U32 R11, RZ, RZ, -0x1 ;  /* 0xffffffffff0b7424 */ /* 0x000fe200078e00ff */
[----:B------:R-:W-:-:S02]  /*0b20*/  MOV R2, 0xb40 ;  /* 0x00000b4000027802 */ /* 0x000fc40000000f00 */
[----:B012---:R-:W-:Y:S05]  /*0b30*/  CALL.REL.NOINC `($__internal_52_$__cuda_sm70_shflsync_bfly_p) ;  /* 0x0000034000007944 */ /* 0x007fea0003c00000 */
[----:B0-----:R-:W-:Y:S01]  /*0b40*/  HFMA2.MMA R9, -RZ, RZ, 0, 2.384185791015625e-07 ;  /* 0x00000004ff097435 */ /* 0x001fe200000001ff */
[----:B-1----:R-:W-:Y:S01]  /*0b50*/  FADD.FTZ R10, R13, R6 ;  /* 0x000000060d0a7221 */ /* 0x002fe20000010000 */
[----:B------:R-:W-:Y:S01]  /*0b60*/  MOV R6, 0x1f ;  /* 0x0000001f00067802 */ /* 0x000fe20000000f00 */
[----:B------:R-:W-:Y:S01]  /*0b70*/  IMAD.MOV.U32 R11, RZ, RZ, -0x1 ;  /* 0xffffffffff0b7424 */ /* 0x000fe200078e00ff */
[----:B------:R-:W-:-:S02]  /*0b80*/  MOV R2, 0xba0 ;  /* 0x00000ba000027802 */ /* 0x000fc40000000f00 */
[----:B------:R-:W-:Y:S05]  /*0b90*/  CALL.REL.NOINC `($__internal_52_$__cuda_sm70_shflsync_bfly_p) ;  /* 0x000002e000007944 */ /* 0x000fea0003c00000 */
[----:B0-----:R-:W-:Y:S01]  /*0ba0*/  HFMA2.MMA R9, -RZ, RZ, 0, 4.76837158203125e-07 ;  /* 0x00000008ff097435 */ /* 0x001fe200000001ff */
[----:B-1----:R-:W-:Y:S01]  /*0bb0*/  FADD.FTZ R10, R10, R6 ;  /* 0x000000060a0a7221 */ /* 0x002fe20000010000 */
[----:B------:R-:W-:Y:S01]  /*0bc0*/  MOV R6, 0x1f ;  /* 0x0000001f00067802 */ /* 0x000fe20000000f00 */
[----:B------:R-:W-:Y:S01]  /*0bd0*/  IMAD.MOV.U32 R11, RZ, RZ, -0x1 ;  /* 0xffffffffff0b7424 */ /* 0x000fe200078e00ff */
[----:B------:R-:W-:-:S02]  /*0be0*/  MOV R2, 0xc00 ;  /* 0x00000c0000027802 */ /* 0x000fc40000000f00 */
[----:B------:R-:W-:Y:S05]  /*0bf0*/  CALL.REL.NOINC `($__internal_52_$__cuda_sm70_shflsync_bfly_p) ;  /* 0x0000028000007944 */ /* 0x000fea0003c00000 */
[----:B-1----:R-:W-:Y:S01]  /*0c00*/  FADD.FTZ R4, R10, R6 ;  /* 0x000000060a047221 */ /* 0x002fe20000010000 */
[----:B0-----:R-:W-:Y:S01]  /*0c10*/  HFMA2.MMA R9, -RZ, RZ, 0, 9.5367431640625e-07 ;  /* 0x00000010ff097435 */ /* 0x001fe200000001ff */
[----:B------:R-:W-:Y:S01]  /*0c20*/  MOV R6, 0x1f ;  /* 0x0000001f00067802 */ /* 0x000fe20000000f00 */
[----:B------:R-:W-:Y:S01]  /*0c30*/  IMAD.MOV.U32 R11, RZ, RZ, -0x1 ;  /* 0xffffffffff0b7424 */ /* 0x000fe200078e00ff */
[----:B------:R-:W-:-:S02]  /*0c40*/  MOV R2, 0xc70 ;  /* 0x00000c7000027802 */ /* 0x000fc40000000f00 */
[----:B------:R-:W-:Y:S02]  /*0c50*/  MOV R10, R4 ;  /* 0x00000004000a7202 */ /* 0x000fe40000000f00 */
[----:B------:R-:W-:Y:S05]  /*0c60*/  CALL.REL.NOINC `($__internal_52_$__cuda_sm70_shflsync_bfly_p) ;  /* 0x0000021000007944 */ /* 0x000fea0003c00000 */
[----:B0-----:R-:W-:Y:S01]  /*0c70*/  HFMA2.MMA R9, -RZ, RZ, 0, 5.9604644775390625e-08 ;  /* 0x00000001ff097435 */ /* 0x001fe200000001ff */
[----:B-1----:R-:W-:Y:S01]  /*0c80*/  MOV R7, R6 ;  /* 0x0000000600077202 */ /* 0x002fe20000000f00 */
[----:B------:R-:W-:Y:S01]  /*0c90*/  IMAD.MOV.U32 R10, RZ, RZ, R5 ;  /* 0x000000ffff0a7224 */ /* 0x000fe200078e0005 */
[----:B------:R-:W-:Y:S01]  /*0ca0*/  MOV R6, 0x1f ;  /* 0x0000001f00067802 */ /* 0x000fe20000000f00 */
[----:B------:R-:W-:Y:S01]  /*0cb0*/  IMAD.MOV.U32 R11, RZ, RZ, -0x1 ;  /* 0xffffffffff0b7424 */ /* 0x000fe200078e00ff */
[----:B------:R-:W-:Y:S02]  /*0cc0*/  MOV R2, 0xce0 ;  /* 0x00000ce000027802 */ /* 0x000fe40000000f00 */
[----:B------:R-:W-:Y:S05]  /*0cd0*/  CALL.REL.NOINC `($__internal_52_$__cuda_sm70_shflsync_bfly_p) ;  /* 0x000001a000007944 */ /* 0x000fea0003c00000 */
[----:B0-----:R-:W-:Y:S01]  /*0ce0*/  HFMA2.MMA R9, -RZ, RZ, 0, 1.1920928955078125e-07 ;  /* 0x00000002ff097435 */ /* 0x001fe200000001ff */
[----:B-1----:R-:W-:Y:S01]  /*0cf0*/  FADD.FTZ R10, R5, R6 ;  /* 0x00000006050a7221 */ /* 0x002fe20000010000 */
[----:B------:R-:W-:Y:S01]  /*0d00*/  MOV R6, 0x1f ;  /* 0x0000001f00067802 */ /* 0x000fe20000000f00 */
[----:B------:R-:W-:Y:S01]  /*0d10*/  IMAD.MOV.U32 R11, RZ, RZ, -0x1 ;  /* 0xffffffffff0b7424 */ /* 0x000fe200078e00ff */
[----:B------:R-:W-:Y:S02]  /*0d20*/  MOV R2, 0xd40 ;  /* 0x00000d4000027802 */ /* 0x000fe40000000f00 */
[----:B------:R-:W-:Y:S05]  /*0d30*/  CALL.REL.NOINC `($__internal_52_$__cuda_sm70_shflsync_bfly_p) ;  /* 0x0000014000007944 */ /* 0x000fea0003c00000 */
        /* <DEDUP_REMOVED lines=12> */
[----:B0-----:R-:W-:Y:S01]  /*0e00*/  HFMA2.MMA R9, -RZ, RZ, 0, 9.5367431640625e-07 ;  /* 0x00000010ff097435 */ /* 0x001fe200000001ff */
[----:B-1----:R-:W-:Y:S01]  /*0e10*/  FADD.FTZ R10, R10, R6 ;  /* 0x000000060a0a7221 */ /* 0x002fe20000010000 */
[----:B------:R-:W-:Y:S01]  /*0e20*/  MOV R6, 0x1f ;  /* 0x0000001f00067802 */ /* 0x000fe20000000f00 */
[----:B------:R-:W-:Y:S01]  /*0e30*/  IMAD.MOV.U32 R11, RZ, RZ, -0x1 ;  /* 0xffffffffff0b7424 */ /* 0x000fe200078e00ff */
[----:B------:R-:W-:-:S02]  /*0e40*/  MOV R2, 0xe60 ;  /* 0x00000e6000027802 */ /* 0x000fc40000000f00 */
[----:B------:R-:W-:Y:S05]  /*0e50*/  CALL.REL.NOINC `($__internal_52_$__cuda_sm70_shflsync_bfly_p) ;  /* 0x0000002000007944 */ /* 0x000fea0003c00000 */
[----:B-1----:R-:W-:Y:S01]  /*0e60*/  MOV R5, R6 ;  /* 0x0000000600057202 */ /* 0x002fe20000000f00 */
[----:B0-----:R-:W-:Y:S05]  /*0e70*/  BRA `(.L_x_2763) ;  /* 0xfffffaa000007947 */ /* 0x001fea000383ffff */
        .weak           $__internal_52_$__cuda_sm70_shflsync_bfly_p
        .type           $__internal_52_$__cuda_sm70_shflsync_bfly_p,@function
        .size           $__internal_52_$__cuda_sm70_shflsync_bfly_p,(.L_x_9782 - $__internal_52_$__cuda_sm70_shflsync_bfly_p)
$__internal_52_$__cuda_sm70_shflsync_bfly_p:
[----:B------:R-:W-:Y:S01]  /*0e80*/  HFMA2.MMA R3, -RZ, RZ, 0, 0 ;  /* 0x00000000ff037435 */ /* 0x000fe200000001ff */
[----:B------:R-:W-:Y:S04]  /*0e90*/  WARPSYNC R11 ;  /* 0x0000000b00007348 */ /* 0x000fe80003800000 */
[----:B------:R0:W1:Y:S01]  /*0ea0*/  SHFL.BFLY PT, R6, R10, R9, R6 ;  /* 0x0c0000090a067389 */ /* 0x00006200000e0006 */
[----:B------:R-:W-:Y:S05]  /*0eb0*/  RET.REL.NODEC R2 `(_ZN10layer_norm22ln_bwd_finalize_kernelINS_22Kernel_traits_finalizeILj768Ef13__nv_bfloat16S2_S2_fjLb0ELj1024ELj4ENS_18Kernel_traits_baseILj768EfS2_S2_S2_fjLj1024EEEEELb0ELb1EEEvNS_9BwdParamsE) ;  /* 0xfffff14002007950 */ /* 0x000fea0003c3ffff */
.L_x_2764:
        /* <DEDUP_REMOVED lines=12> */
.L_x_9782:


//--------------------- .text._ZN10layer_norm13ln_bwd_kernelINS_13Kernel_traitsIf13__nv_bfloat16S2_S2_fjLj768ELj1ELj4ELj1ELj16ENS_18Kernel_traits_baseILj768EfS2_S2_S2_fjLj128EEEEELb1ELb0ELb1ELb1EEEvNS_9BwdParamsE --------------------------
	.section	.text._ZN10layer_norm13ln_bwd_kernelINS_13Kernel_traitsIf13__nv_bfloat16S2_S2_fjLj768ELj1ELj4ELj1ELj16ENS_18Kernel_traits_baseILj768EfS2_S2_S2_fjLj128EEEEELb1ELb0ELb1ELb1EEEvNS_9BwdParamsE,"ax",@progbits
	.sectioninfo	@"SHI_REGISTERS=168"
	.align	128
        .global         _ZN10layer_norm13ln_bwd_kernelINS_13Kernel_traitsIf13__nv_bfloat16S2_S2_fjLj768ELj1ELj4ELj1ELj16ENS_18Kernel_traits_baseILj768EfS2_S2_S2_fjLj128EEEEELb1ELb0ELb1ELb1EEEvNS_9BwdParamsE
        .type           _ZN10layer_norm13ln_bwd_kernelINS_13Kernel_traitsIf13__nv_bfloat16S2_S2_fjLj768ELj1ELj4ELj1ELj16ENS_18Kernel_traits_baseILj768EfS2_S2_S2_fjLj128EEEEELb1ELb0ELb1ELb1EEEvNS_9BwdParamsE,@function
        .size           _ZN10layer_norm13ln_bwd_kernelINS_13Kernel_traitsIf13__nv_bfloat16S2_S2_fjLj768ELj1ELj4ELj1ELj16ENS_18Kernel_traits_baseILj768EfS2_S2_S2_fjLj128EEEEELb1ELb0ELb1ELb1EEEvNS_9BwdParamsE,(.L_x_9783 - _ZN10layer_norm13ln_bwd_kernelINS_13Kernel_traitsIf13__nv_bfloat16S2_S2_fjLj768ELj1ELj4ELj1ELj16ENS_18Kernel_traits_baseILj768EfS2_S2_S2_fjLj128EEEEELb1ELb0ELb1ELb1EEEvNS_9BwdParamsE)
        .other          _ZN10layer_norm13ln_bwd_kernelINS_13Kernel_traitsIf13__nv_bfloat16S2_S2_fjLj768ELj1ELj4ELj1ELj16ENS_18Kernel_traits_baseILj768EfS2_S2_S2_fjLj128EEEEELb1ELb0ELb1ELb1EEEvNS_9BwdParamsE,@"STO_CUDA_ENTRY STV_DEFAULT"
_ZN10layer_norm13ln_bwd_kernelINS_13Kernel_traitsIf13__nv_bfloat16S2_S2_fjLj768ELj1ELj4ELj1ELj16ENS_18Kernel_traits_baseILj768EfS2_S2_S2_fjLj128EEEEELb1ELb0ELb1ELb1EEEvNS_9BwdParamsE:
.text._ZN10layer_norm13ln_bwd_kernelINS_13Kernel_traitsIf13__nv_bfloat16S2_S2_fjLj768ELj1ELj4ELj1ELj16ENS_18Kernel_traits_baseILj768EfS2_S2_S2_fjLj128EEEEELb1ELb0ELb1ELb1EEEvNS_9BwdParamsE:
        /* <DEDUP_REMOVED lines=34> */
.L_x_2766:
[----:B------:R-:W-:-:S04]  /*0220*/  SHF.L.U32 R0, R163, 0x5, RZ ;  /* 0x00000005a3007819 */ /* 0x000fc800000006ff */
[----:B------:R-:W-:-:S04]  /*0230*/  LOP3.LUT R0, R0, 0x3e0, RZ, 0xc0, !PT ;  /* 0x000003e000007812 */ /* 0x000fc800078ec0ff */
[----:B------:R-:W-:-:S05]  /*0240*/  IADD3 R2, P0, R0, c[0x0][0x1b0], RZ ;  /* 0x00006c0000027a10 */ /* 0x000fca0007f1e0ff */
[----:B------:R-:W-:-:S05]  /*0250*/  IMAD.X R3, RZ, RZ, c[0x0][0x1b4], P0 ;  /* 0x00006d00ff037624 */ /* 0x000fca00000e06ff */
        /* <DEDUP_REMOVED lines=31> */
.L_x_2845:
[----:B------:R-:W-:-:S10]  /*0450*/  HFMA2.MMA R133, -RZ, RZ, 0, 2.384185791015625e-07 ;  /* 0x00000004ff857435 */ /* 0x000fd400000001ff */
[----:B------:R-:W-:-:S05]  /*0460*/  IMAD.WIDE R2, R6, R133, c[0x0][0x1d8] ;  /* 0x0000760006027625 */ /* 0x000fca00078e0285 */
[----:B------:R0:W2:Y:S01]  /*0470*/  LDG.E R157, [R2.64] ;  /* 0x00000004029d7981 */ /* 0x0000a2000c1e1900 */
[C---:B------:R-:W-:Y:S01]  /*0480*/  IMAD R0, R6.reuse, c[0x0][0x168], RZ ;  /* 0x00005a0006007a24 */ /* 0x040fe200078e02ff */
[----:B------:R-:W-:Y:S01]  /*0490*/  LOP3.LUT R156, R163, 0x1f, RZ, 0xc0, !PT ;  /* 0x0000001fa39c7812 */ /* 0x000fe200078ec0ff */
[----:B------:R-:W-:-:S03]  /*04a0*/  IMAD.WIDE R114, R6, R133, c[0x0][0x1d0] ;  /* 0x0000740006727625 */ /* 0x000fc600078e0285 */
[----:B------:R-:W-:Y:S02]  /*04b0*/  SHF.R.S32.HI R117, RZ, 0x1f, R0 ;  /* 0x0000001fff757819 */ /* 0x000fe40000011400 */
[----:B------:R-:W-:Y:S01]  /*04c0*/  MOV R155, 0x10 ;  /* 0x00000010009b7802 */ /* 0x000fe20000000f00 */
[----:B------:R-:W-:Y:S01]  /*04d0*/  BSSY B1, `(.L_x_2768) ;  /* 0x0000128000017945 */ /* 0x000fe20003800000 */
[CC--:B0-----:R-:W-:Y:S01]  /*04e0*/  IMAD.WIDE R2, R6.reuse, R133.reuse, c[0x0][0x1a8] ;  /* 0x00006a0006027625 */ /* 0x0c1fe200078e0285 */
[----:B------:R-:W-:Y:S01]  /*04f0*/  LEA.HI R117, R117, R0, RZ, 0x3 ;  /* 0x0000000075757211 */ /* 0x000fe200078f18ff */
[----:B-----5:R0:W5:Y:S04]  /*0500*/  LDG.E R4, [R114.64] ;  /* 0x0000000472047981 */ /* 0x020168000c1e1900 */
[----:B------:R1:W5:Y:S01]  /*0510*/  LDG.E R5, [R2.64] ;  /* 0x0000000402057981 */ /* 0x000362000c1e1900 */
[----:B------:R-:W-:Y:S01]  /*0520*/  IMAD.WIDE R132, R6, R133, c[0x0][0x1a0] ;  /* 0x0000680006847625 */ /* 0x000fe200078e0285 */
[----:B-1----:R-:W-:-:S04]  /*0530*/  LEA.HI.SX32 R3, R117, R156, 0x1d ;  /* 0x0000009c75037211 */ /* 0x002fc800078feaff */
[C---:B------:R-:W-:Y:S02]  /*0540*/  IADD3 R2, R3.reuse, 0x20, RZ ;  /* 0x0000002003027810 */ /* 0x040fe40007ffe0ff */
[C---:B------:R-:W-:Y:S01]  /*0550*/  IADD3 R0, R3.reuse, 0x40, RZ ;  /* 0x0000004003007810 */ /* 0x040fe20007ffe0ff */
[----:B------:R-:W-:-:S04]  /*0560*/  IMAD.WIDE.U32 R118, R3, R155, c[0x0][0x218] ;  /* 0x0000860003767625 */ /* 0x000fc800078e009b */
[----:B------:R-:W-:-:S04]  /*0570*/  IMAD.WIDE.U32 R116, R2, R155, c[0x0][0x218] ;  /* 0x0000860002747625 */ /* 0x000fc800078e009b */
[----:B0-----:R-:W-:Y:S01]  /*0580*/  IMAD.WIDE.U32 R114, R0, R155, c[0x0][0x218] ;  /* 0x0000860000727625 */ /* 0x001fe200078e009b */
[----:B--2---:R-:W-:-:S13]  /*0590*/  ISETP.GT.AND P1, PT, R157, RZ, PT ;  /* 0x000000ff9d00720c */ /* 0x004fda0003f24270 */
[----:B------:R-:W-:Y:S05]  /*05a0*/  @P1 BRA `(.L_x_2769) ;  /* 0x0000017000001947 */ /* 0x000fea0003800000 */
[----:B-----5:R-:W-:Y:S02]  /*05b0*/  ISETP.GE.AND P2, PT, R4, 0x1, PT ;  /* 0x000000010400780c */ /* 0x020fe40003f46270 */
[----:B------:R-:W-:-:S04]  /*05c0*/  ISETP.NE.U32.AND P0, PT, RZ, c[0x0][0x218], PT ;  /* 0x00008600ff007a0c */ /* 0x000fc80003f05070 */
        /* <DEDUP_REMOVED lines=9> */
[----:B------:R-:W-:Y:S01]  /*0660*/  @P2 LEA.HI.SX32 R132, R133, R156, 0x1d ;  /* 0x0000009c85842211 */ /* 0x000fe200078feaff */
[----:B------:R-:W-:-:S03]  /*0670*/  IMAD.MOV.U32 R156, RZ, RZ, 0x8 ;  /* 0x00000008ff9c7424 */ /* 0x000fc600078e00ff */
[C---:B------:R-:W-:Y:S02]  /*0680*/  IADD3 R133, R132.reuse, 0x20, RZ ;  /* 0x0000002084857810 */ /* 0x040fe40007ffe0ff */
[C---:B------:R-:W-:Y:S01]  /*0690*/  IADD3 R155, R132.reuse, 0x40, RZ ;  /* 0x00000040849b7810 */ /* 0x040fe20007ffe0ff */
[----:B0-----:R-:W-:-:S04]  /*06a0*/  IMAD.WIDE.U32 R118, R132, R156, c[0x0][0x190] ;  /* 0x0000640084767625 */ /* 0x001fc800078e009c */
[-C--:B-1----:R-:W-:Y:S02]  /*06b0*/  IMAD.WIDE.U32 R116, R133, R156.reuse, c[0x0][0x190] ;  /* 0x0000640085747625 */ /* 0x082fe400078e009c */
[----:B------:R-:W5:Y:S02]  /*06c0*/  LDG.E.64 R118, [R118.64] ;  /* 0x0000000476767981 */ /* 0x000f64000c1e1b00 */
[----:B--2---:R-:W-:Y:S02]  /*06d0*/  IMAD.WIDE.U32 R114, R155, R156, c[0x0][0x190] ;  /* 0x000064009b727625 */ /* 0x004fe400078e009c */
[----:B------:R-:W5:Y:S04]  /*06e0*/  LDG.E.64 R116, [R116.64] ;  /* 0x0000000474747981 */ /* 0x000f68000c1e1b00 */
[----:B------:R-:W5:Y:S01]  /*06f0*/  LDG.E.64 R114, [R114.64] ;  /* 0x0000000472727981 */ /* 0x000f62000c1e1b00 */
[----:B------:R-:W-:Y:S01]  /*0700*/  CS2R R158, SRZ ;  /* 0x00000000009e7805 */ /* 0x000fe2000001ff00 */
[----:B------:R-:W-:Y:S05]  /*0710*/  BRA `(.L_x_2770) ;  /* 0x0000103000007947 */ /* 0x000fea0003800000 */
.L_x_2769:
[----:B------:R-:W-:Y:S01]  /*0720*/  IADD3 R157, R157, -0x1, RZ ;  /* 0xffffffff9d9d7810 */ /* 0x000fe20007ffe0ff */
        /* <DEDUP_REMOVED lines=13> */
[----:B------:R-:W-:-:S05]  /*0800*/  IADD3 R128, R128, 0x40, RZ ;  /* 0x0000004080807810 */ /* 0x000fca0007ffe0ff */
[-C--:B------:R-:W-:Y:S01]  /*0810*/  IMAD.WIDE.U32 R128, R128, R155.reuse, c[0x0][0x208] ;  /* 0x0000820080807625 */ /* 0x080fe200078e009b */
[----:B------:R-:W4:Y:S03]  /*0820*/  LDG.E.128 R12, [R12.64] ;  /* 0x000000040c0c7981 */ /* 0x000f26000c1e1d00 */
[----:B------:R-:W-:Y:S02]  /*0830*/  IMAD.WIDE.U32 R124, R124, R155, c[0x0][0x208] ;  /* 0x000082007c7c7625 */ /* 0x000fe400078e009b */
[----:B------:R-:W4:Y:S04]  /*0840*/  LDG.E.128 R128, [R128.64] ;  /* 0x0000000480807981 */ /* 0x000f28000c1e1d00 */
[----:B------:R-:W4:Y:S01]  /*0850*/  LDG.E.128 R124, [R124.64] ;  /* 0x000000047c7c7981 */ /* 0x000f22000c1e1d00 */
[----:B-----5:R-:W-:-:S02]  /*0860*/  ISETP.GE.AND P2, PT, R4, 0x1, PT ;  /* 0x000000010400780c */ /* 0x020fc40003f46270 */
[----:B------:R-:W-:-:S11]  /*0870*/  ISETP.NE.U32.AND P0, PT, RZ, c[0x0][0x218], PT ;  /* 0x00008600ff007a0c */ /* 0x000fd60003f05070 */
[----:B------:R-:W-:-:S05]  /*0880*/  @P2 IADD3 R112, R4, -0x1, RZ ;  /* 0xffffffff04702810 */ /* 0x000fca0007ffe0ff */
[----:B------:R-:W-:Y:S01]  /*0890*/  @P2 IMAD R112, R112, c[0x0][0x168], RZ ;  /* 0x00005a0070702a24 */ /* 0x000fe200078e02ff */
[----:B------:R-:W-:-:S04]  /*08a0*/  ISETP.NE.AND.EX P0, PT, RZ, c[0x0][0x21c], PT, P0 ;  /* 0x00008700ff007a0c */ /* 0x000fc80003f05300 */
[----:B------:R-:W-:-:S04]  /*08b0*/  @P2 SHF.R.S32.HI R113, RZ, 0x1f, R112 ;  /* 0x0000001fff712819 */ /* 0x000fc80000011470 */
[----:B------:R-:W-:Y:S02]  /*08c0*/  @P2 LEA.HI R113, R113, R112, RZ, 0x3 ;  /* 0x0000007071712211 */ /* 0x000fe400078f18ff */
[----:B------:R-:W-:Y:S02]  /*08d0*/  MOV R112, RZ ;  /* 0x000000ff00707202 */ /* 0x000fe40000000f00 */
[----:B------:R-:W-:Y:S01]  /*08e0*/  @P2 LEA.HI.SX32 R112, R113, R156, 0x1d ;  /* 0x0000009c71702211 */ /* 0x000fe200078feaff */
[----:B------:R1:W5:Y:S01]  /*08f0*/  @P0 LDG.E.128 R28, [R118.64] ;  /* 0x00000004761c0981 */ /* 0x000362000c1e1d00 */
[----:B------:R-:W-:Y:S02]  /*0900*/  MOV R135, 0x8 ;  /* 0x0000000800877802 */ /* 0x000fe40000000f00 */
[C---:B0-----:R-:W-:Y:S01]  /*0910*/  IADD3 R132, R112.reuse, 0x20, RZ ;  /* 0x0000002070847810 */ /* 0x041fe20007ffe0ff */
[----:B------:R0:W5:Y:S01]  /*0920*/  @P0 LDG.E.128 R24, [R116.64] ;  /* 0x0000000474180981 */ /* 0x000162000c1e1d00 */
[C---:B------:R-:W-:Y:S01]  /*0930*/  IADD3 R134, R112.reuse, 0x40, RZ ;  /* 0x0000004070867810 */ /* 0x040fe20007ffe0ff */
[----:B------:R-:W-:-:S02]  /*0940*/  IMAD.WIDE.U32 R112, R112, R135, c[0x0][0x190] ;  /* 0x0000640070707625 */ /* 0x000fc400078e0087 */
[----:B------:R0:W5:Y:S01]  /*0950*/  @P0 LDG.E.128 R20, [R114.64] ;  /* 0x0000000472140981 */ /* 0x000162000c1e1d00 */
[----:B------:R-:W-:Y:S01]  /*0960*/  ISETP.NE.AND P0, PT, R162, RZ, PT ;  /* 0x000000ffa200720c */ /* 0x000fe20003f05270 */
[-C--:B------:R-:W-:Y:S02]  /*0970*/  IMAD.WIDE.U32 R132, R132, R135.reuse, c[0x0][0x190] ;  /* 0x0000640084847625 */ /* 0x080fe400078e0087 */
[----:B-1----:R1:W5:Y:S02]  /*0980*/  LDG.E.64 R118, [R112.64] ;  /* 0x0000000470767981 */ /* 0x002364000c1e1b00 */
[----:B------:R-:W-:Y:S02]  /*0990*/  IMAD.WIDE.U32 R134, R134, R135, c[0x0][0x190] ;  /* 0x0000640086867625 */ /* 0x000fe400078e0087 */
[----:B0-----:R0:W5:Y:S04]  /*09a0*/  LDG.E.64 R116, [R132.64] ;  /* 0x0000000484747981 */ /* 0x001168000c1e1b00 */
[----:B------:R0:W5:Y:S01]  /*09b0*/  LDG.E.64 R114, [R134.64] ;  /* 0x0000000486727981 */ /* 0x000162000c1e1b00 */
[----:B--2---:R-:W-:-:S02]  /*09c0*/  FSEL R156, R7, RZ, !P0 ;  /* 0x000000ff079c7208 */ /* 0x004fc40004000000 */
[--C-:B---3--:R-:W-:Y:S02]  /*09d0*/  PRMT R158, RZ, 0x7610, R17.reuse ;  /* 0x00007610ff9e7816 */ /* 0x108fe40000000011 */
[--C-:B------:R-:W-:Y:S02]  /*09e0*/  PRMT R150, RZ, 0x5410, R16.reuse ;  /* 0x00005410ff967816 */ /* 0x100fe40000000010 */
[----:B------:R-:W-:Y:S02]  /*09f0*/  PRMT R152, RZ, 0x7610, R16 ;  /* 0x00007610ff987816 */ /* 0x000fe40000000010 */
[----:B------:R-:W-:Y:S02]  /*0a00*/  PRMT R154, RZ, 0x5410, R17 ;  /* 0x00005410ff9a7816 */ /* 0x000fe40000000011 */
[--C-:B-1----:R-:W-:Y:S02]  /*0a10*/  PRMT R112, RZ, 0x5410, R18.reuse ;  /* 0x00005410ff707816 */ /* 0x102fe40000000012 */
[----:B------:R-:W-:-:S02]  /*0a20*/  PRMT R140, RZ, 0x7610, R18 ;  /* 0x00007610ff8c7816 */ /* 0x000fc40000000012 */
[--C-:B----4-:R-:W-:Y:S02]  /*0a30*/  PRMT R142, RZ, 0x5410, R8.reuse ;  /* 0x00005410ff8e7816 */ /* 0x110fe40000000008 */
[----:B------:R-:W-:Y:S02]  /*0a40*/  PRMT R113, RZ, 0x5410, R11 ;  /* 0x00005410ff717816 */ /* 0x000fe4000000000b */
        /* <DEDUP_REMOVED lines=14> */
[--C-:B------:R-:W-:Y:S01]  /*0b30*/  PRMT R7, RZ, 0x5410, R123.reuse ;  /* 0x00005410ff077816 */ /* 0x100fe2000000007b */
[----:B------:R-:W-:Y:S01]  /*0b40*/  FADD.FTZ R8, -R156, R142 ;  /* 0x0000008e9c087221 */ /* 0x000fe20000010100 */
[----:B------:R-:W-:-:S02]  /*0b50*/  PRMT R141, RZ, 0x7610, R123 ;  /* 0x00007610ff8d7816 */ /* 0x000fc4000000007b */
[----:B0-----:R-:W-:Y:S01]  /*0b60*/  PRMT R132, RZ, 0x5410, R12 ;  /* 0x00005410ff847816 */ /* 0x001fe2000000000c */
[C---:B------:R-:W-:Y:S01]  /*0b70*/  FADD.FTZ R19, -R156.reuse, R158 ;  /* 0x0000009e9c137221 */ /* 0x040fe20000010100 */
[--C-:B------:R-:W-:Y:S02]  /*0b80*/  PRMT R136, RZ, 0x5410, R14.reuse ;  /* 0x00005410ff887816 */ /* 0x100fe4000000000e */
        /* <DEDUP_REMOVED lines=29> */
[----:B------:R-:W-:Y:S02]  /*0d60*/  FADD.FTZ R156, -R156, R141 ;  /* 0x0000008d9c9c7221 */ /* 0x000fe40000010100 */
[C---:B------:R-:W-:Y:S02]  /*0d70*/  FMUL.FTZ R8, R5.reuse, R8 ;  /* 0x0000000805087220 */ /* 0x040fe40000410000 */
[----:B------:R-:W-:Y:S01]  /*0d80*/  FMUL.FTZ R130, R52, R132 ;  /* 0x0000008434827220 */ /* 0x000fe20000410000 */
[--C-:B------:R-:W-:Y:S01]  /*0d90*/  PRMT R150, RZ, 0x5410, R129.reuse ;  /* 0x00005410ff967816 */ /* 0x100fe20000000081 */
[C---:B------:R-:W-:Y:S01]  /*0da0*/  FMUL.FTZ R9, R5.reuse, R9 ;  /* 0x0000000905097220 */ /* 0x040fe20000410000 */
[----:B------:R-:W-:Y:S01]  /*0db0*/  PRMT R151, RZ, 0x7610, R129 ;  /* 0x00007610ff977816 */ /* 0x000fe20000000081 */
[C---:B------:R-:W-:Y:S01]  /*0dc0*/  FMUL.FTZ R10, R5.reuse, R10 ;  /* 0x0000000a050a7220 */ /* 0x040fe20000410000 */
[--C-:B------:R-:W-:Y:S01]  /*0dd0*/  PRMT R154, RZ, 0x5410, R131.reuse ;  /* 0x00005410ff9a7816 */ /* 0x100fe20000000083 */
[----:B------:R-:W-:Y:S01]  /*0de0*/  FMUL.FTZ R129, R5, R156 ;  /* 0x0000009c05817220 */ /* 0x000fe20000410000 */
[----:B------:R-:W-:Y:S01]  /*0df0*/  PRMT R7, RZ, 0x7610, R131 ;  /* 0x00007610ff077816 */ /* 0x000fe20000000083 */
[----:B------:R-:W-:-:S02]  /*0e00*/  FFMA.FTZ R56, R8, R132, R56 ;  /* 0x0000008408387223 */ /* 0x000fc40000010038 */
[----:B------:R-:W-:Y:S02]  /*0e10*/  FADD.FTZ R80, R80, R132 ;  /* 0x0000008450507221 */ /* 0x000fe40000010000 */
[----:B------:R-:W-:Y:S02]  /*0e20*/  FMUL.FTZ R131, R53, R133 ;  /* 0x0000008535837220 */ /* 0x000fe40000410000 */
[----:B------:R-:W-:Y:S02]  /*0e30*/  FADD.FTZ R132, RZ, R130 ;  /* 0x00000082ff847221 */ /* 0x000fe40000010000 */
[----:B------:R-:W-:Y:S01]  /*0e40*/  FFMA.FTZ R156, R8, R130, RZ ;  /* 0x00000082089c7223 */ /* 0x000fe200000100ff */
[--C-:B------:R-:W-:Y:S01]  /*0e50*/  PRMT R142, RZ, 0x5410, R125.reuse ;  /* 0x00005410ff8e7816 */ /* 0x100fe2000000007d */
[C---:B------:R-:W-:Y:S01]  /*0e60*/  FMUL.FTZ R11, R5.reuse, R11 ;  /* 0x0000000b050b7220 */ /* 0x040fe20000410000 */
[----:B------:R-:W-:Y:S01]  /*0e70*/  PRMT R143, RZ, 0x7610, R125 ;  /* 0x00007610ff8f7816 */ /* 0x000fe2000000007d */
[----:B------:R-:W-:-:S02]  /*0e80*/  FMUL.FTZ R125, R5, R155 ;  /* 0x0000009b057d7220 */ /* 0x000fc40000410000 */
[----:B------:R-:W-:Y:S02]  /*0e90*/  FFMA.FTZ R57, R9, R133, R57 ;  /* 0x0000008509397223 */ /* 0x000fe40000010039 */
[----:B------:R-:W-:Y:S02]  /*0ea0*/  FADD.FTZ R81, R81, R133 ;  /* 0x0000008551517221 */ /* 0x000fe40000010000 */
[-C--:B------:R-:W-:Y:S02]  /*0eb0*/  FFMA.FTZ R58, R10, R134.reuse, R58 ;  /* 0x000000860a3a7223 */ /* 0x080fe4000001003a */
[----:B------:R-:W-:Y:S02]  /*0ec0*/  FADD.FTZ R82, R82, R134 ;  /* 0x0000008652527221 */ /* 0x000fe40000010000 */
[----:B------:R-:W-:Y:S02]  /*0ed0*/  FMUL.FTZ R134, R54, R134 ;  /* 0x0000008636867220 */ /* 0x000fe40000410000 */
[----:B------:R-:W-:-:S02]  /*0ee0*/  FADD.FTZ R133, R132, R131 ;  /* 0x0000008384857221 */ /* 0x000fc40000010000 */
[----:B------:R-:W-:Y:S02]  /*0ef0*/  FFMA.FTZ R155, R9, R131, R156 ;  /* 0x00000083099b7223 */ /* 0x000fe4000001009c */
[----:B------:R-:W-:Y:S02]  /*0f00*/  FMUL.FTZ R12, R5, R12 ;  /* 0x0000000c050c7220 */ /* 0x000fe40000410000 */
        /* <DEDUP_REMOVED lines=22> */
[----:B------:R-:W-:Y:S01]  /*1070*/  FFMA.FTZ R155, R13, R137, R156 ;  /* 0x000000890d9b7223 */ /* 0x000fe2000001009c */
[----:B------:R-:W-:Y:S01]  /*1080*/  PRMT R140, RZ, 0x5410, R124 ;  /* 0x00005410ff8c7816 */ /* 0x000fe2000000007c */
        /* <DEDUP_REMOVED lines=108> */
.L_x_2770:
[----:B------:R-:W-:Y:S05]  /*1750*/  BSYNC B1 ;  /* 0x0000000000017941 */ /* 0x000fea0003800000 */
.L_x_2768:
[----:B-----5:R-:W-:Y:S01]  /*1760*/  IMAD.MOV.U32 R133, RZ, RZ, R116 ;  /* 0x000000ffff857224 */ /* 0x020fe200078e0074 */
[----:B------:R-:W-:-:S02]  /*1770*/  MOV R132, R118 ;  /* 0x0000007600847202 */ /* 0x000fc40000000f00 */
[----:B------:R-:W-:Y:S02]  /*1780*/  MOV R157, R114 ;  /* 0x00000072009d7202 */ /* 0x000fe40000000f00 */
[----:B------:R-:W-:Y:S02]  /*1790*/  PRMT R156, R132, 0x7610, R156 ;  /* 0x00007610849c7816 */ /* 0x000fe4000000009c */
[----:B------:R-:W-:Y:S02]  /*17a0*/  PRMT R155, R133, 0x7610, R155 ;  /* 0x00007610859b7816 */ /* 0x000fe4000000009b */
[----:B------:R-:W-:Y:S01]  /*17b0*/  PRMT R161, R157, 0x7610, R161 ;  /* 0x000076109da17816 */ /* 0x000fe200000000a1 */
[----:B------:R-:W-:Y:S05]  /*17c0*/  BRA.DIV ~URZ, `(.L_x_2771) ;  /* 0x00002de27f007947 */ /* 0x000fea000b800000 */
[----:B------:R0:W1:Y:S02]  /*17d0*/  SHFL.BFLY PT, R160, R159, 0x1, 0x1f ;  /* 0x0c201f009fa07f89 */ /* 0x00006400000e0000 */
.L_x_2846:
[----:B------:R-:W-:Y:S05]  /*17e0*/  BRA.DIV ~URZ, `(.L_x_2772) ;  /* 0x00002e427f007947 */ /* 0x000fea000b800000 */
[----:B-1----:R-:W-:Y:S01]  /*17f0*/  FADD.FTZ R157, R160, R159 ;  /* 0x0000009fa09d7221 */ /* 0x002fe20000010000 */
[----:B------:R-:W1:Y:S04]  /*1800*/  SHFL.BFLY PT, R133, R158, 0x1, 0x1f ;  /* 0x0c201f009e857f89 */ /* 0x000e6800000e0000 */
[----:B------:R-:W2:Y:S01]  /*1810*/  SHFL.BFLY PT, R132, R157, 0x2, 0x1f ;  /* 0x0c401f009d847f89 */ /* 0x000ea200000e0000 */
[----:B-1----:R-:W-:-:S02]  /*1820*/  FADD.FTZ R133, R133, R158 ;  /* 0x0000009e85857221 */ /* 0x002fc40000010000 */
[----:B--2---:R-:W-:-:S03]  /*1830*/  FADD.FTZ R157, R132, R157 ;  /* 0x0000009d849d7221 */ /* 0x004fc60000010000 */
[----:B------:R-:W1:Y:S04]  /*1840*/  SHFL.BFLY PT, R132, R133, 0x2, 0x1f ;  /* 0x0c401f0085847f89 */ /* 0x000e6800000e0000 */
[----:B------:R-:W2:Y:S01]  /*1850*/  SHFL.BFLY PT, R160, R157, 0x4, 0x1f ;  /* 0x0c801f009da07f89 */ /* 0x000ea200000e0000 */
[----:B-1----:R-:W-:Y:S02]  /*1860*/  FADD.FTZ R132, R133, R132 ;  /* 0x0000008485847221 */ /* 0x002fe40000010000 */
[----:B--2---:R-:W-:-:S03]  /*1870*/  FADD.FTZ R164, R157, R160 ;  /* 0x000000a09da47221 */ /* 0x004fc60000010000 */
[----:B0-----:R-:W0:Y:S02]  /*1880*/  SHFL.BFLY PT, R159, R132, 0x4, 0x1f ;  /* 0x0c801f00849f7f89 */ /* 0x001e2400000e0000 */
[----:B0-----:R-:W-:Y:S02]  /*1890*/  FADD.FTZ R165, R132, R159 ;  /* 0x0000009f84a57221 */ /* 0x001fe40000010000 */
[----:B------:R-:W0:Y:S04]  /*18a0*/  SHFL.BFLY PT, R159, R164, 0x8, 0x1f ;  /* 0x0d001f00a49f7f89 */ /* 0x000e2800000e0000 */
[----:B------:R-:W1:Y:S01]  /*18b0*/  SHFL.BFLY PT, R158, R165, 0x8, 0x1f ;  /* 0x0d001f00a59e7f89 */ /* 0x000e6200000e0000 */
[----:B0-----:R-:W-:Y:S02]  /*18c0*/  FADD.FTZ R159, R164, R159 ;  /* 0x0000009fa49f7221 */ /* 0x001fe40000010000 */
[----:B-1----:R-:W-:-:S03]  /*18d0*/  FADD.FTZ R158, R165, R158 ;  /* 0x0000009ea59e7221 */ /* 0x002fc60000010000 */
[----:B------:R0:W1:Y:S04]  /*18e0*/  SHFL.BFLY PT, R160, R159, 0x10, 0x1f ;  /* 0x0e001f009fa07f89 */ /* 0x00006800000e0000 */
[----:B------:R0:W2:Y:S02]  /*18f0*/  SHFL.BFLY PT, R133, R158, 0x10, 0x1f ;  /* 0x0e001f009e857f89 */ /* 0x0000a400000e0000 */
.L_x_2847:
[----:B------:R-:W-:Y:S01]  /*1900*/  ISETP.GE.AND P2, PT, R4, 0x1, PT ;  /* 0x000000010400780c */ /* 0x000fe20003f46270 */
[----:B--2---:R-:W-:Y:S01]  /*1910*/  FADD.FTZ R133, R133, R158 ;  /* 0x0000009e85857221 */ /* 0x004fe20000010000 */
[----:B------:R-:W-:Y:S01]  /*1920*/  BSSY B1, `(.L_x_2773) ;  /* 0x000001f000017945 */ /* 0x000fe20003800000 */
[----:B-1----:R-:W-:Y:S02]  /*1930*/  FADD.FTZ R132, R160, R159 ;  /* 0x0000009fa0847221 */ /* 0x002fe40000010000 */
[----:B------:R-:W-:Y:S02]  /*1940*/  FMUL.FTZ R133, R133, c[0x0][0x1e0] ;  /* 0x0000780085857a20 */ /* 0x000fe40000410000 */
[----:B------:R-:W-:-:S06]  /*1950*/  FMUL.FTZ R132, R132, c[0x0][0x1e0] ;  /* 0x0000780084847a20 */ /* 0x000fcc0000410000 */
[----:B------:R-:W-:-:S05]  /*1960*/  @P2 IADD3 R4, R4, -0x1, RZ ;  /* 0xffffffff04042810 */ /* 0x000fca0007ffe0ff */
[----:B------:R-:W-:-:S05]  /*1970*/  @P2 IMAD R4, R4, c[0x0][0x168], RZ ;  /* 0x00005a0004042a24 */ /* 0x000fca00078e02ff */
[----:B------:R-:W-:-:S04]  /*1980*/  @P2 SHF.R.S32.HI R157, RZ, 0x1f, R4 ;  /* 0x0000001fff9d2819 */ /* 0x000fc80000011404 */
[----:B0-----:R-:W-:Y:S01]  /*1990*/  @P2 LEA.HI R158, R157, R4, RZ, 0x3 ;  /* 0x000000049d9e2211 */ /* 0x001fe200078f18ff */
[----:B------:R-:W-:Y:S01]  /*19a0*/  HFMA2.MMA R4, -RZ, RZ, 0, 0 ;  /* 0x00000000ff047435 */ /* 0x000fe200000001ff */
[----:B------:R-:W-:-:S05]  /*19b0*/  @P2 LOP3.LUT R157, R163, 0x1f, RZ, 0xc0, !PT ;  /* 0x0000001fa39d2812 */ /* 0x000fca00078ec0ff */
[----:B------:R-:W-:Y:S01]  /*19c0*/  @P2 LEA.HI.SX32 R4, R158, R157, 0x1d ;  /* 0x0000009d9e042211 */ /* 0x000fe200078feaff */
        /* <DEDUP_REMOVED lines=9> */
.L_x_2774:
        /* <DEDUP_REMOVED lines=11> */
.L_x_2775:
[----:B------:R-:W-:Y:S05]  /*1b10*/  BSYNC B1 ;  /* 0x0000000000017941 */ /* 0x000fea0003800000 */
.L_x_2773:
[----:B------:R-:W-:Y:S01]  /*1b20*/  ISETP.NE.U32.AND P0, PT, RZ, c[0x0][0x258], PT ;  /* 0x00009600ff007a0c */ /* 0x000fe20003f05070 */
[----:B------:R-:W-:Y:S01]  /*1b30*/  BSSY B1, `(.L_x_2776) ;  /* 0x0000016000017945 */ /* 0x000fe20003800000 */
[----:B------:R-:W-:Y:S01]  /*1b40*/  @P2 LOP3.LUT P4, RZ, R156, 0xff, RZ, 0xc0, !PT ;  /* 0x000000ff9cff2812 */ /* 0x000fe2000788c0ff */
[----:B------:R-:W-:Y:S01]  /*1b50*/  @P2 FMUL.FTZ R156, R158, c[0x0][0x1ec] ;  /* 0x00007b009e9c2a20 */ /* 0x000fe20000410000 */
[----:B------:R-:W-:-:S03]  /*1b60*/  ISETP.NE.AND.EX P0, PT, RZ, c[0x0][0x25c], PT, P0 ;  /* 0x00009700ff007a0c */ /* 0x000fc60003f05300 */
[----:B------:R-:W-:-:S05]  /*1b70*/  @P2 FMUL.FTZ R156, R156, c[0x0][0x1e8] ;  /* 0x00007a009c9c2a20 */ /* 0x000fca0000410000 */
[----:B------:R-:W-:-:S04]  /*1b80*/  @P2 FSEL R156, R156, RZ, P4 ;  /* 0x000000ff9c9c2208 */ /* 0x000fc80002000000 */
[----:B------:R-:W-:Y:S02]  /*1b90*/  @P2 F2FP.BF16.PACK_AB R156, RZ, R156 ;  /* 0x0000009cff9c223e */ /* 0x000fe400000010ff */
        /* <DEDUP_REMOVED lines=8> */
.L_x_2777:
[----:B------:R-:W-:Y:S02]  /*1c20*/  ISETP.NE.AND P4, PT, R162, RZ, PT ;  /* 0x000000ffa200720c */ /* 0x000fe40003f85270 */
[----:B------:R-:W-:-:S02]  /*1c30*/  @P3 PRMT R157, RZ, 0x7610, R28 ;  /* 0x00007610ff9d3816 */ /* 0x000fc4000000001c */
[----:B------:R-:W-:-:S05]  /*1c40*/  FSEL R156, R132, RZ, !P4 ;  /* 0x000000ff849c7208 */ /* 0x000fca0006000000 */
[----:B------:R-:W-:-:S04]  /*1c50*/  FFMA.FTZ R156, R9, R133, R156 ;  /* 0x00000085099c7223 */ /* 0x000fc8000001009c */
[----:B------:R-:W-:-:S04]  /*1c60*/  FADD.FTZ R156, R131, -R156 ;  /* 0x8000009c839c7221 */ /* 0x000fc80000010000 */
[----:B------:R-:W-:-:S04]  /*1c70*/  FMUL.FTZ R156, R5, R156 ;  /* 0x0000009c059c7220 */ /* 0x000fc80000410000 */
[----:B------:R-:W-:Y:S02]  /*1c80*/  @P3 FADD.FTZ R156, R156, R157 ;  /* 0x0000009d9c9c3221 */ /* 0x000fe40000010000 */
.L_x_2778:
[----:B------:R-:W-:Y:S05]  /*1c90*/  BSYNC B1 ;  /* 0x0000000000017941 */ /* 0x000fea0003800000 */
.L_x_2776:
        /* <DEDUP_REMOVED lines=14> */
.L_x_2780:
[----:B------:R-:W-:-:S04]  /*1d80*/  ISETP.NE.AND P4, PT, R162, RZ, PT ;  /* 0x000000ffa200720c */ /* 0x000fc80003f85270 */
[----:B------:R-:W-:-:S05]  /*1d90*/  FSEL R157, R132, RZ, !P4 ;  /* 0x000000ff849d7208 */ /* 0x000fca0006000000 */
[----:B------:R-:W-:-:S04]  /*1da0*/  FFMA.FTZ R157, R10, R133, R157 ;  /* 0x000000850a9d7223 */ /* 0x000fc8000001009d */
[----:B------:R-:W-:Y:S01]  /*1db0*/  FADD.FTZ R156, R134, -R157 ;  /* 0x8000009d869c7221 */ /* 0x000fe20000010000 */
[----:B------:R-:W-:-:S03]  /*1dc0*/  @P3 PRMT R157, RZ, 0x5410, R29 ;  /* 0x00005410ff9d3816 */ /* 0x000fc6000000001d */
[----:B------:R-:W-:-:S04]  /*1dd0*/  FMUL.FTZ R156, R5, R156 ;  /* 0x0000009c059c7220 */ /* 0x000fc80000410000 */
[----:B------:R-:W-:Y:S02]  /*1de0*/  @P3 FADD.FTZ R156, R156, R157 ;  /* 0x0000009d9c9c3221 */ /* 0x000fe40000010000 */
.L_x_2781:
[----:B------:R-:W-:Y:S05]  /*1df0*/  BSYNC B1 ;  /* 0x0000000000017941 */ /* 0x000fea0003800000 */
.L_x_2779:
        /* <DEDUP_REMOVED lines=14> */
.L_x_2783:
[----:B------:R-:W-:Y:S02]  /*1ee0*/  ISETP.NE.AND P4, PT, R162, RZ, PT ;  /* 0x000000ffa200720c */ /* 0x000fe40003f85270 */
[----:B------:R-:W-:Y:S02]  /*1ef0*/  @P3 PRMT R157, RZ, 0x7610, R29 ;  /* 0x00007610ff9d3816 */ /* 0x000fe4000000001d */
[----:B------:R-:W-:-:S05]  /*1f00*/  FSEL R156, R132, RZ, !P4 ;  /* 0x000000ff849c7208 */ /* 0x000fca0006000000 */
[----:B------:R-:W-:-:S04]  /*1f10*/  FFMA.FTZ R156, R11, R133, R156 ;  /* 0x000000850b9c7223 */ /* 0x000fc8000001009c */
[----:B------:R-:W-:-:S04]  /*1f20*/  FADD.FTZ R156, R135, -R156 ;  /* 0x8000009c879c7221 */ /* 0x000fc80000010000 */
[----:B------:R-:W-:-:S04]  /*1f30*/  FMUL.FTZ R156, R5, R156 ;  /* 0x0000009c059c7220 */ /* 0x000fc80000410000 */
[----:B------:R-:W-:Y:S02]  /*1f40*/  @P3 FADD.FTZ R156, R156, R157 ;  /* 0x0000009d9c9c3221 */ /* 0x000fe40000010000 */
.L_x_2784:
[----:B------:R-:W-:Y:S05]  /*1f50*/  BSYNC B1 ;  /* 0x0000000000017941 */ /* 0x000fea0003800000 */
.L_x_2782:
        /* <DEDUP_REMOVED lines=14> */
.L_x_2786:
[----:B------:R-:W-:-:S04]  /*2040*/  ISETP.NE.AND P4, PT, R162, RZ, PT ;  /* 0x000000ffa200720c */ /* 0x000fc80003f85270 */
[----:B------:R-:W-:-:S05]  /*2050*/  FSEL R157, R132, RZ, !P4 ;  /* 0x000000ff849d7208 */ /* 0x000fca0006000000 */
[----:B------:R-:W-:-:S04]  /*2060*/  FFMA.FTZ R157, R12, R133, R157 ;  /* 0x000000850c9d7223 */ /* 0x000fc8000001009d */
[----:B------:R-:W-:Y:S01]  /*2070*/  FADD.FTZ R156, R136, -R157 ;  /* 0x8000009d889c7221 */ /* 0x000fe20000010000 */
[----:B------:R-:W-:-:S03]  /*2080*/  @P3 PRMT R157, RZ, 0x5410, R30 ;  /* 0x00005410ff9d3816 */ /* 0x000fc6000000001e */
[----:B------:R-:W-:-:S04]  /*2090*/  FMUL.FTZ R156, R5, R156 ;  /* 0x0000009c059c7220 */ /* 0x000fc80000410000 */
[----:B------:R-:W-:Y:S02]  /*20a0*/  @P3 FADD.FTZ R156, R156, R157 ;  /* 0x0000009d9c9c3221 */ /* 0x000fe40000010000 */
.L_x_2787:
[----:B------:R-:W-:Y:S05]  /*20b0*/  BSYNC B1 ;  /* 0x0000000000017941 */ /* 0x000fea0003800000 */
.L_x_2785:
        /* <DEDUP_REMOVED lines=14> */
.L_x_2789:
[----:B------:R-:W-:Y:S02]  /*21a0*/  ISETP.NE.AND P4, PT, R162, RZ, PT ;  /* 0x000000ffa200720c */ /* 0x000fe40003f85270 */
[----:B------:R-:W-:Y:S02]  /*21b0*/  @P3 PRMT R157, RZ, 0x7610, R30 ;  /* 0x00007610ff9d3816 */ /* 0x000fe4000000001e */
[----:B------:R-:W-:-:S05]  /*21c0*/  FSEL R156, R132, RZ, !P4 ;  /* 0x000000ff849c7208 */ /* 0x000fca0006000000 */
[----:B------:R-:W-:-:S04]  /*21d0*/  FFMA.FTZ R156, R13, R133, R156 ;  /* 0x000000850d9c7223 */ /* 0x000fc8000001009c */
[----:B------:R-:W-:-:S04]  /*21e0*/  FADD.FTZ R156, R137, -R156 ;  /* 0x8000009c899c7221 */ /* 0x000fc80000010000 */
[----:B------:R-:W-:-:S04]  /*21f0*/  FMUL.FTZ R156, R5, R156 ;  /* 0x0000009c059c7220 */ /* 0x000fc80000410000 */
[----:B------:R-:W-:Y:S02]  /*2200*/  @P3 FADD.FTZ R156, R156, R157 ;  /* 0x0000009d9c9c3221 */ /* 0x000fe40000010000 */
.L_x_2790:
[----:B------:R-:W-:Y:S05]  /*2210*/  BSYNC B1 ;  /* 0x0000000000017941 */ /* 0x000fea0003800000 */
.L_x_2788:
        /* <DEDUP_REMOVED lines=14> */
.L_x_2792:
[----:B------:R-:W-:-:S04]  /*2300*/  ISETP.NE.AND P4, PT, R162, RZ, PT ;  /* 0x000000ffa200720c */ /* 0x000fc80003f85270 */
[----:B------:R-:W-:-:S05]  /*2310*/  FSEL R157, R132, RZ, !P4 ;  /* 0x000000ff849d7208 */ /* 0x000fca0006000000 */
[----:B------:R-:W-:-:S04]  /*2320*/  FFMA.FTZ R157, R14, R133, R157 ;  /* 0x000000850e9d7223 */ /* 0x000fc8000001009d */
[----:B------:R-:W-:Y:S01]  /*2330*/  FADD.FTZ R156, R138, -R157 ;  /* 0x8000009d8a9c7221 */ /* 0x000fe20000010000 */
[----:B------:R-:W-:-:S03]  /*2340*/  @P3 PRMT R157, RZ, 0x5410, R31 ;  /* 0x00005410ff9d3816 */ /* 0x000fc6000000001f */
[----:B------:R-:W-:-:S04]  /*2350*/  FMUL.FTZ R156, R5, R156 ;  /* 0x0000009c059c7220 */ /* 0x000fc80000410000 */
[----:B------:R-:W-:Y:S02]  /*2360*/  @P3 FADD.FTZ R156, R156, R157 ;  /* 0x0000009d9c9c3221 */ /* 0x000fe40000010000 */
.L_x_2793:
[----:B------:R-:W-:Y:S05]  /*2370*/  BSYNC B1 ;  /* 0x0000000000017941 */ /* 0x000fea0003800000 */
.L_x_2791:
        /* <DEDUP_REMOVED lines=14> */
.L_x_2795:
[----:B------:R-:W-:Y:S02]  /*2460*/  ISETP.NE.AND P4, PT, R162, RZ, PT ;  /* 0x000000ffa200720c */ /* 0x000fe40003f85270 */
[----:B------:R-:W-:Y:S02]  /*2470*/  @P3 PRMT R157, RZ, 0x7610, R31 ;  /* 0x00007610ff9d3816 */ /* 0x000fe4000000001f */
[----:B------:R-:W-:-:S05]  /*2480*/  FSEL R156, R132, RZ, !P4 ;  /* 0x000000ff849c7208 */ /* 0x000fca0006000000 */
[----:B------:R-:W-:-:S04]  /*2490*/  FFMA.FTZ R156, R15, R133, R156 ;  /* 0x000000850f9c7223 */ /* 0x000fc8000001009c */
[----:B------:R-:W-:-:S04]  /*24a0*/  FADD.FTZ R156, R139, -R156 ;  /* 0x8000009c8b9c7221 */ /* 0x000fc80000010000 */
[----:B------:R-:W-:-:S04]  /*24b0*/  FMUL.FTZ R156, R5, R156 ;  /* 0x0000009c059c7220 */ /* 0x000fc80000410000 */
[----:B------:R-:W-:Y:S02]  /*24c0*/  @P3 FADD.FTZ R156, R156, R157 ;  /* 0x0000009d9c9c3221 */ /* 0x000fe40000010000 */
.L_x_2796:
[----:B------:R-:W-:Y:S05]  /*24d0*/  BSYNC B1 ;  /* 0x0000000000017941 */ /* 0x000fea0003800000 */
.L_x_2794:
[----:B------:R-:W-:Y:S01]  /*24e0*/  @P2 FMUL.FTZ R118, R156, c[0x0][0x1ec] ;  /* 0x00007b009c762a20 */ /* 0x000fe20000410000 */
[----:B------:R-:W-:Y:S01]  /*24f0*/  @P2 LOP3.LUT P4, RZ, R119, 0xff000000, RZ, 0xc0, !PT ;  /* 0xff00000077ff2812 */ /* 0x000fe2000788c0ff */
[----:B------:R-:W-:Y:S01]  /*2500*/  BSSY B1, `(.L_x_2797) ;  /* 0x0000019000017945 */ /* 0x000fe20003800000 */
[----:B------:R-:W-:Y:S01]  /*2510*/  @P0 F2FP.BF16.PACK_AB R156, RZ, R156 ;  /* 0x0000009cff9c023e */ /* 0x000fe200000010ff */
[----:B------:R-:W-:-:S03]  /*2520*/  @P2 FMUL.FTZ R118, R118, c[0x0][0x1e8] ;  /* 0x00007a0076762a20 */ /* 0x000fc60000410000 */
[----:B------:R-:W-:Y:S02]  /*2530*/  @P0 PRMT R107, R107, 0x5410, R156 ;  /* 0x000054106b6b0816 */ /* 0x000fe4000000009c */
[----:B------:R-:W-:-:S04]  /*2540*/  @P2 FSEL R118, R118, RZ, P4 ;  /* 0x000000ff76762208 */ /* 0x000fc80002000000 */
[----:B------:R-:W-:Y:S02]  /*2550*/  @P2 F2FP.BF16.PACK_AB R157, RZ, R118 ;  /* 0x00000076ff9d223e */ /* 0x000fe400000010ff */
[----:B------:R-:W-:Y:S02]  /*2560*/  @P0 MOV R118, 0x10 ;  /* 0x0000001000760802 */ /* 0x000fe40000000f00 */
[----:B------:R-:W-:-:S03]  /*2570*/  @P2 PRMT R111, R111, 0x5410, R157 ;  /* 0x000054106f6f2816 */ /* 0x000fc6000000009d */
[----:B------:R-:W-:-:S04]  /*2580*/  @P0 IMAD.WIDE.U32 R118, R3, R118, c[0x0][0x258] ;  /* 0x0000960003760625 */ /* 0x000fc800078e0076 */
[----:B------:R-:W-:Y:S01]  /*2590*/  @P2 IMAD.MOV.U32 R3, RZ, RZ, 0x10 ;  /* 0x00000010ff032424 */ /* 0x000fe200078e00ff */
[----:B------:R0:W-:Y:S03]  /*25a0*/  @P0 STG.E.128 [R118.64], R104 ;  /* 0x0000006876000986 */ /* 0x0001e6000c101d04 */
[----:B0-----:R-:W-:-:S05]  /*25b0*/  @P2 IMAD.WIDE.U32 R118, R4, R3, c[0x0][0x248] ;  /* 0x0000920004762625 */ /* 0x001fca00078e0003 */
[----:B------:R0:W-:Y:S01]  /*25c0*/  @P2 STG.E.128 [R118.64], R108 ;  /* 0x0000006c76002986 */ /* 0x0001e2000c101d04 */
[----:B------:R-:W-:Y:S05]  /*25d0*/  @P1 BRA `(.L_x_2798) ;  /* 0x0000004000001947 */ /* 0x000fea0003800000 */
[----:B0-----:R-:W-:Y:S01]  /*25e0*/  HFMA2.MMA R118, -RZ, RZ, 0, 0 ;  /* 0x00000000ff767435 */ /* 0x001fe200000001ff */
[----:B------:R-:W-:Y:S05]  /*25f0*/  @!P3 BRA `(.L_x_2799) ;  /* 0x000000900000b947 */ /* 0x000fea0003800000 */
[----:B------:R-:W-:Y:S01]  /*2600*/  PRMT R118, RZ, 0x5410, R24 ;  /* 0x00005410ff767816 */ /* 0x000fe20000000018 */
[----:B------:R-:W-:Y:S05]  /*2610*/  BRA `(.L_x_2799) ;  /* 0x0000007000007947 */ /* 0x000fea0003800000 */
.L_x_2798:
[----:B------:R-:W-:-:S04]  /*2620*/  ISETP.NE.AND P4, PT, R162, RZ, PT ;  /* 0x000000ffa200720c */ /* 0x000fc80003f85270 */
[----:B------:R-:W-:-:S05]  /*2630*/  FSEL R3, R132, RZ, !P4 ;  /* 0x000000ff84037208 */ /* 0x000fca0006000000 */
[----:B------:R-:W-:-:S04]  /*2640*/  FFMA.FTZ R3, R16, R133, R3 ;  /* 0x0000008510037223 */ /* 0x000fc80000010003 */
[----:B0-----:R-:W-:Y:S01]  /*2650*/  FADD.FTZ R118, R140, -R3 ;  /* 0x800000038c767221 */ /* 0x001fe20000010000 */
[----:B------:R-:W-:-:S03]  /*2660*/  @P3 PRMT R3, RZ, 0x5410, R24 ;  /* 0x00005410ff033816 */ /* 0x000fc60000000018 */
[----:B------:R-:W-:-:S04]  /*2670*/  FMUL.FTZ R118, R5, R118 ;  /* 0x0000007605767220 */ /* 0x000fc80000410000 */
[----:B------:R-:W-:Y:S02]  /*2680*/  @P3 FADD.FTZ R118, R118, R3 ;  /* 0x0000000376763221 */ /* 0x000fe40000010000 */
.L_x_2799:
[----:B------:R-:W-:Y:S05]  /*2690*/  BSYNC B1 ;  /* 0x0000000000017941 */ /* 0x000fea0003800000 */
.L_x_2797:
        /* <DEDUP_REMOVED lines=14> */
.L_x_2801:
[----:B------:R-:W-:Y:S02]  /*2780*/  ISETP.NE.AND P4, PT, R162, RZ, PT ;  /* 0x000000ffa200720c */ /* 0x000fe40003f85270 */
[----:B------:R-:W-:Y:S02]  /*2790*/  @P3 PRMT R3, RZ, 0x7610, R24 ;  /* 0x00007610ff033816 */ /* 0x000fe40000000018 */
[----:B------:R-:W-:-:S05]  /*27a0*/  FSEL R118, R132, RZ, !P4 ;  /* 0x000000ff84767208 */ /* 0x000fca0006000000 */
[----:B------:R-:W-:-:S04]  /*27b0*/  FFMA.FTZ R118, R17, R133, R118 ;  /* 0x0000008511767223 */ /* 0x000fc80000010076 */
[----:B------:R-:W-:-:S04]  /*27c0*/  FADD.FTZ R118, R141, -R118 ;  /* 0x800000768d767221 */ /* 0x000fc80000010000 */
[----:B------:R-:W-:-:S04]  /*27d0*/  FMUL.FTZ R118, R5, R118 ;  /* 0x0000007605767220 */ /* 0x000fc80000410000 */
[----:B------:R-:W-:Y:S02]  /*27e0*/  @P3 FADD.FTZ R118, R118, R3 ;  /* 0x0000000376763221 */ /* 0x000fe40000010000 */
.L_x_2802:
[----:B------:R-:W-:Y:S05]  /*27f0*/  BSYNC B1 ;  /* 0x0000000000017941 */ /* 0x000fea0003800000 */
.L_x_2800:
        /* <DEDUP_REMOVED lines=14> */
.L_x_2804:
[----:B------:R-:W-:-:S04]  /*28e0*/  ISETP.NE.AND P4, PT, R162, RZ, PT ;  /* 0x000000ffa200720c */ /* 0x000fc80003f85270 */
[----:B------:R-:W-:-:S05]  /*28f0*/  FSEL R3, R132, RZ, !P4 ;  /* 0x000000ff84037208 */ /* 0x000fca0006000000 */
[----:B------:R-:W-:-:S04]  /*2900*/  FFMA.FTZ R3, R18, R133, R3 ;  /* 0x0000008512037223 */ /* 0x000fc80000010003 */
[----:B------:R-:W-:Y:S01]  /*2910*/  FADD.FTZ R118, R142, -R3 ;  /* 0x800000038e767221 */ /* 0x000fe20000010000 */
[----:B------:R-:W-:-:S03]  /*2920*/  @P3 PRMT R3, RZ, 0x5410, R25 ;  /* 0x00005410ff033816 */ /* 0x000fc60000000019 */
[----:B------:R-:W-:-:S04]  /*2930*/  FMUL.FTZ R118, R5, R118 ;  /* 0x0000007605767220 */ /* 0x000fc80000410000 */
[----:B------:R-:W-:Y:S02]  /*2940*/  @P3 FADD.FTZ R118, R118, R3 ;  /* 0x0000000376763221 */ /* 0x000fe40000010000 */
.L_x_2805:
[----:B------:R-:W-:Y:S05]  /*2950*/  BSYNC B1 ;  /* 0x0000000000017941 */ /* 0x000fea0003800000 */
.L_x_2803:
        /* <DEDUP_REMOVED lines=14> */
.L_x_2807:
[----:B------:R-:W-:Y:S02]  /*2a40*/  ISETP.NE.AND P4, PT, R162, RZ, PT ;  /* 0x000000ffa200720c */ /* 0x000fe40003f85270 */
[----:B------:R-:W-:Y:S02]  /*2a50*/  @P3 PRMT R3, RZ, 0x7610, R25 ;  /* 0x00007610ff033816 */ /* 0x000fe40000000019 */
[----:B------:R-:W-:-:S05]  /*2a60*/  FSEL R118, R132, RZ, !P4 ;  /* 0x000000ff84767208 */ /* 0x000fca0006000000 */
[----:B------:R-:W-:-:S04]  /*2a70*/  FFMA.FTZ R118, R19, R133, R118 ;  /* 0x0000008513767223 */ /* 0x000fc80000010076 */
[----:B------:R-:W-:-:S04]  /*2a80*/  FADD.FTZ R118, R143, -R118 ;  /* 0x800000768f767221 */ /* 0x000fc80000010000 */
[----:B------:R-:W-:-:S04]  /*2a90*/  FMUL.FTZ R118, R5, R118 ;  /* 0x0000007605767220 */ /* 0x000fc80000410000 */
[----:B------:R-:W-:Y:S02]  /*2aa0*/  @P3 FADD.FTZ R118, R118, R3 ;  /* 0x0000000376763221 */ /* 0x000fe40000010000 */
.L_x_2808:
[----:B------:R-:W-:Y:S05]  /*2ab0*/  BSYNC B1 ;  /* 0x0000000000017941 */ /* 0x000fea0003800000 */
.L_x_2806:
        /* <DEDUP_REMOVED lines=14> */
.L_x_2810:
[----:B------:R-:W-:-:S04]  /*2ba0*/  ISETP.NE.AND P4, PT, R162, RZ, PT ;  /* 0x000000ffa200720c */ /* 0x000fc80003f85270 */
[----:B------:R-:W-:-:S05]  /*2bb0*/  FSEL R3, R132, RZ, !P4 ;  /* 0x000000ff84037208 */ /* 0x000fca0006000000 */
[----:B------:R-:W-:-:S04]  /*2bc0*/  FFMA.FTZ R3, R112, R133, R3 ;  /* 0x0000008570037223 */ /* 0x000fc80000010003 */
[----:B------:R-:W-:Y:S01]  /*2bd0*/  FADD.FTZ R118, R144, -R3 ;  /* 0x8000000390767221 */ /* 0x000fe20000010000 */
[----:B------:R-:W-:-:S03]  /*2be0*/  @P3 PRMT R3, RZ, 0x5410, R26 ;  /* 0x00005410ff033816 */ /* 0x000fc6000000001a */
[----:B------:R-:W-:-:S04]  /*2bf0*/  FMUL.FTZ R118, R5, R118 ;  /* 0x0000007605767220 */ /* 0x000fc80000410000 */
[----:B------:R-:W-:Y:S02]  /*2c00*/  @P3 FADD.FTZ R118, R118, R3 ;  /* 0x0000000376763221 */ /* 0x000fe40000010000 */
.L_x_2811:
[----:B------:R-:W-:Y:S05]  /*2c10*/  BSYNC B1 ;  /* 0x0000000000017941 */ /* 0x000fea0003800000 */
.L_x_2809:
        /* <DEDUP_REMOVED lines=14> */
.L_x_2813:
[----:B------:R-:W-:Y:S02]  /*2d00*/  ISETP.NE.AND P4, PT, R162, RZ, PT ;  /* 0x000000ffa200720c */ /* 0x000fe40003f85270 */
[----:B------:R-:W-:Y:S02]  /*2d10*/  @P3 PRMT R3, RZ, 0x7610, R26 ;  /* 0x00007610ff033816 */ /* 0x000fe4000000001a */
[----:B------:R-:W-:-:S05]  /*2d20*/  FSEL R118, R132, RZ, !P4 ;  /* 0x000000ff84767208 */ /* 0x000fca0006000000 */
[----:B------:R-:W-:-:S04]  /*2d30*/  FFMA.FTZ R118, R113, R133, R118 ;  /* 0x0000008571767223 */ /* 0x000fc80000010076 */
[----:B------:R-:W-:-:S04]  /*2d40*/  FADD.FTZ R118, R145, -R118 ;  /* 0x8000007691767221 */ /* 0x000fc80000010000 */
[----:B------:R-:W-:-:S04]  /*2d50*/  FMUL.FTZ R118, R5, R118 ;  /* 0x0000007605767220 */ /* 0x000fc80000410000 */
[----:B------:R-:W-:Y:S02]  /*2d60*/  @P3 FADD.FTZ R118, R118, R3 ;  /* 0x0000000376763221 */ /* 0x000fe40000010000 */
.L_x_2814:
[----:B------:R-:W-:Y:S05]  /*2d70*/  BSYNC B1 ;  /* 0x0000000000017941 */ /* 0x000fea0003800000 */
.L_x_2812:
        /* <DEDUP_REMOVED lines=14> */
.L_x_2816:
[----:B------:R-:W-:-:S04]  /*2e60*/  ISETP.NE.AND P4, PT, R162, RZ, PT ;  /* 0x000000ffa200720c */ /* 0x000fc80003f85270 */
[----:B------:R-:W-:-:S05]  /*2e70*/  FSEL R3, R132, RZ, !P4 ;  /* 0x000000ff84037208 */ /* 0x000fca0006000000 */
[----:B------:R-:W-:-:S04]  /*2e80*/  FFMA.FTZ R3, R120, R133, R3 ;  /* 0x0000008578037223 */ /* 0x000fc80000010003 */
[----:B------:R-:W-:Y:S01]  /*2e90*/  FADD.FTZ R118, R146, -R3 ;  /* 0x8000000392767221 */ /* 0x000fe20000010000 */
[----:B------:R-:W-:-:S03]  /*2ea0*/  @P3 PRMT R3, RZ, 0x5410, R27 ;  /* 0x00005410ff033816 */ /* 0x000fc6000000001b */
[----:B------:R-:W-:-:S04]  /*2eb0*/  FMUL.FTZ R118, R5, R118 ;  /* 0x0000007605767220 */ /* 0x000fc80000410000 */
[----:B------:R-:W-:Y:S02]  /*2ec0*/  @P3 FADD.FTZ R118, R118, R3 ;  /* 0x0000000376763221 */ /* 0x000fe40000010000 */
.L_x_2817:
[----:B------:R-:W-:Y:S05]  /*2ed0*/  BSYNC B1 ;  /* 0x0000000000017941 */ /* 0x000fea0003800000 */
.L_x_2815:
        /* <DEDUP_REMOVED lines=14> */
.L_x_2819:
[----:B------:R-:W-:Y:S02]  /*2fc0*/  ISETP.NE.AND P4, PT, R162, RZ, PT ;  /* 0x000000ffa200720c */ /* 0x000fe40003f85270 */
[----:B------:R-:W-:Y:S02]  /*2fd0*/  @P3 PRMT R3, RZ, 0x7610, R27 ;  /* 0x00007610ff033816 */ /* 0x000fe4000000001b */
[----:B------:R-:W-:-:S05]  /*2fe0*/  FSEL R118, R132, RZ, !P4 ;  /* 0x000000ff84767208 */ /* 0x000fca0006000000 */
[----:B------:R-:W-:-:S04]  /*2ff0*/  FFMA.FTZ R118, R121, R133, R118 ;  /* 0x0000008579767223 */ /* 0x000fc80000010076 */
[----:B------:R-:W-:-:S04]  /*3000*/  FADD.FTZ R118, R147, -R118 ;  /* 0x8000007693767221 */ /* 0x000fc80000010000 */
[----:B------:R-:W-:-:S04]  /*3010*/  FMUL.FTZ R118, R5, R118 ;  /* 0x0000007605767220 */ /* 0x000fc80000410000 */
[----:B------:R-:W-:Y:S02]  /*3020*/  @P3 FADD.FTZ R118, R118, R3 ;  /* 0x0000000376763221 */ /* 0x000fe40000010000 */
.L_x_2820:
[----:B------:R-:W-:Y:S05]  /*3030*/  BSYNC B1 ;  /* 0x0000000000017941 */ /* 0x000fea0003800000 */
.L_x_2818:
[----:B------:R-:W-:Y:S01]  /*3040*/  @P0 F2FP.BF16.PACK_AB R116, RZ, R118 ;  /* 0x00000076ff74023e */ /* 0x000fe200000010ff */
[----:B------:R-:W-:Y:S01]  /*3050*/  @P2 FMUL.FTZ R118, R118, c[0x0][0x1ec] ;  /* 0x00007b0076762a20 */ /* 0x000fe20000410000 */
[----:B------:R-:W-:Y:S01]  /*3060*/  @P2 LOP3.LUT P4, RZ, R117, 0xff000000, RZ, 0xc0, !PT ;  /* 0xff00000075ff2812 */ /* 0x000fe2000788c0ff */
[----:B------:R-:W-:Y:S01]  /*3070*/  BSSY B1, `(.L_x_2821) ;  /* 0x0000019000017945 */ /* 0x000fe20003800000 */
[----:B------:R-:W-:Y:S01]  /*3080*/  @P0 MOV R3, 0x10 ;  /* 0x0000001000030802 */ /* 0x000fe20000000f00 */
[----:B------:R-:W-:Y:S01]  /*3090*/  @P2 FMUL.FTZ R118, R118, c[0x0][0x1e8] ;  /* 0x00007a0076762a20 */ /* 0x000fe20000410000 */
[----:B------:R-:W-:Y:S02]  /*30a0*/  @P0 PRMT R107, R107, 0x5410, R116 ;  /* 0x000054106b6b0816 */ /* 0x000fe40000000074 */
[----:B------:R-:W-:Y:S01]  /*30b0*/  @P2 IADD3 R116, R4, 0x20, RZ ;  /* 0x0000002004742810 */ /* 0x000fe20007ffe0ff */
[----:B------:R-:W-:Y:S01]  /*30c0*/  @P0 IMAD.WIDE.U32 R2, R2, R3, c[0x0][0x258] ;  /* 0x0000960002020625 */ /* 0x000fe200078e0003 */
[----:B------:R-:W-:-:S02]  /*30d0*/  @P2 FSEL R118, R118, RZ, P4 ;  /* 0x000000ff76762208 */ /* 0x000fc40002000000 */
[----:B------:R-:W-:Y:S02]  /*30e0*/  @P2 MOV R117, 0x10 ;  /* 0x0000001000752802 */ /* 0x000fe40000000f00 */
[----:B------:R-:W-:Y:S01]  /*30f0*/  @P2 F2FP.BF16.PACK_AB R118, RZ, R118 ;  /* 0x00000076ff76223e */ /* 0x000fe200000010ff */
[----:B------:R0:W-:Y:S03]  /*3100*/  @P0 STG.E.128 [R2.64], R104 ;  /* 0x0000006802000986 */ /* 0x0001e6000c101d04 */
[----:B------:R-:W-:Y:S01]  /*3110*/  @P2 PRMT R111, R111, 0x5410, R118 ;  /* 0x000054106f6f2816 */ /* 0x000fe20000000076 */
[----:B0-----:R-:W-:-:S05]  /*3120*/  @P2 IMAD.WIDE.U32 R2, R116, R117, c[0x0][0x248] ;  /* 0x0000920074022625 */ /* 0x001fca00078e0075 */
[----:B------:R0:W-:Y:S01]  /*3130*/  @P2 STG.E.128 [R2.64], R108 ;  /* 0x0000006c02002986 */ /* 0x0001e2000c101d04 */
[----:B------:R-:W-:Y:S05]  /*3140*/  @P1 BRA `(.L_x_2822) ;  /* 0x0000004000001947 */ /* 0x000fea0003800000 */
[----:B0-----:R-:W-:Y:S01]  /*3150*/  HFMA2.MMA R2, -RZ, RZ, 0, 0 ;  /* 0x00000000ff027435 */ /* 0x001fe200000001ff */
[----:B------:R-:W-:Y:S05]  /*3160*/  @!P3 BRA `(.L_x_2823) ;  /* 0x000000900000b947 */ /* 0x000fea0003800000 */
[----:B------:R-:W-:Y:S01]  /*3170*/  PRMT R2, RZ, 0x5410, R20 ;  /* 0x00005410ff027816 */ /* 0x000fe20000000014 */
[----:B------:R-:W-:Y:S05]  /*3180*/  BRA `(.L_x_2823) ;  /* 0x0000007000007947 */ /* 0x000fea0003800000 */
.L_x_2822:
[----:B------:R-:W-:-:S04]  /*3190*/  ISETP.NE.AND P4, PT, R162, RZ, PT ;  /* 0x000000ffa200720c */ /* 0x000fc80003f85270 */
[----:B0-----:R-:W-:-:S05]  /*31a0*/  FSEL R3, R132, RZ, !P4 ;  /* 0x000000ff84037208 */ /* 0x001fca0006000000 */
[----:B------:R-:W-:-:S04]  /*31b0*/  FFMA.FTZ R3, R122, R133, R3 ;  /* 0x000000857a037223 */ /* 0x000fc80000010003 */
[----:B------:R-:W-:Y:S01]  /*31c0*/  FADD.FTZ R2, R148, -R3 ;  /* 0x8000000394027221 */ /* 0x000fe20000010000 */
[----:B------:R-:W-:-:S03]  /*31d0*/  @P3 PRMT R3, RZ, 0x5410, R20 ;  /* 0x00005410ff033816 */ /* 0x000fc60000000014 */
[----:B------:R-:W-:-:S04]  /*31e0*/  FMUL.FTZ R2, R5, R2 ;  /* 0x0000000205027220 */ /* 0x000fc80000410000 */
[----:B------:R-:W-:Y:S02]  /*31f0*/  @P3 FADD.FTZ R2, R2, R3 ;  /* 0x0000000302023221 */ /* 0x000fe40000010000 */
.L_x_2823:
[----:B------:R-:W-:Y:S05]  /*3200*/  BSYNC B1 ;  /* 0x0000000000017941 */ /* 0x000fea0003800000 */
.L_x_2821:
        /* <DEDUP_REMOVED lines=14> */
.L_x_2825:
[----:B------:R-:W-:Y:S02]  /*32f0*/  ISETP.NE.AND P4, PT, R162, RZ, PT ;  /* 0x000000ffa200720c */ /* 0x000fe40003f85270 */
[----:B------:R-:W-:Y:S02]  /*3300*/  @P3 PRMT R3, RZ, 0x7610, R20 ;  /* 0x00007610ff033816 */ /* 0x000fe40000000014 */
[----:B------:R-:W-:-:S05]  /*3310*/  FSEL R2, R132, RZ, !P4 ;  /* 0x000000ff84027208 */ /* 0x000fca0006000000 */
[----:B------:R-:W-:-:S04]  /*3320*/  FFMA.FTZ R2, R123, R133, R2 ;  /* 0x000000857b027223 */ /* 0x000fc80000010002 */
[----:B------:R-:W-:-:S04]  /*3330*/  FADD.FTZ R2, R149, -R2 ;  /* 0x8000000295027221 */ /* 0x000fc80000010000 */
[----:B------:R-:W-:-:S04]  /*3340*/  FMUL.FTZ R2, R5, R2 ;  /* 0x0000000205027220 */ /* 0x000fc80000410000 */
[----:B------:R-:W-:Y:S02]  /*3350*/  @P3 FADD.FTZ R2, R2, R3 ;  /* 0x0000000302023221 */ /* 0x000fe40000010000 */
.L_x_2826:
[----:B------:R-:W-:Y:S05]  /*3360*/  BSYNC B1 ;  /* 0x0000000000017941 */ /* 0x000fea0003800000 */
.L_x_2824:
        /* <DEDUP_REMOVED lines=14> */
.L_x_2828:
[----:B------:R-:W-:-:S04]  /*3450*/  ISETP.NE.AND P4, PT, R162, RZ, PT ;  /* 0x000000ffa200720c */ /* 0x000fc80003f85270 */
[----:B------:R-:W-:-:S05]  /*3460*/  FSEL R3, R132, RZ, !P4 ;  /* 0x000000ff84037208 */ /* 0x000fca0006000000 */
[----:B------:R-:W-:-:S04]  /*3470*/  FFMA.FTZ R3, R124, R133, R3 ;  /* 0x000000857c037223 */ /* 0x000fc80000010003 */
[----:B------:R-:W-:Y:S01]  /*3480*/  FADD.FTZ R2, R150, -R3 ;  /* 0x8000000396027221 */ /* 0x000fe20000010000 */
[----:B------:R-:W-:-:S03]  /*3490*/  @P3 PRMT R3, RZ, 0x5410, R21 ;  /* 0x00005410ff033816 */ /* 0x000fc60000000015 */
[----:B------:R-:W-:-:S04]  /*34a0*/  FMUL.FTZ R2, R5, R2 ;  /* 0x0000000205027220 */ /* 0x000fc80000410000 */
[----:B------:R-:W-:Y:S02]  /*34b0*/  @P3 FADD.FTZ R2, R2, R3 ;  /* 0x0000000302023221 */ /* 0x000fe40000010000 */
.L_x_2829:
[----:B------:R-:W-:Y:S05]  /*34c0*/  BSYNC B1 ;  /* 0x0000000000017941 */ /* 0x000fea0003800000 */
.L_x_2827:
        /* <DEDUP_REMOVED lines=14> */
.L_x_2831:
[----:B------:R-:W-:Y:S02]  /*35b0*/  ISETP.NE.AND P4, PT, R162, RZ, PT ;  /* 0x000000ffa200720c */ /* 0x000fe40003f85270 */
[----:B------:R-:W-:Y:S02]  /*35c0*/  @P3 PRMT R3, RZ, 0x7610, R21 ;  /* 0x00007610ff033816 */ /* 0x000fe40000000015 */
[----:B------:R-:W-:-:S05]  /*35d0*/  FSEL R2, R132, RZ, !P4 ;  /* 0x000000ff84027208 */ /* 0x000fca0006000000 */
[----:B------:R-:W-:-:S04]  /*35e0*/  FFMA.FTZ R2, R125, R133, R2 ;  /* 0x000000857d027223 */ /* 0x000fc80000010002 */
[----:B------:R-:W-:-:S04]  /*35f0*/  FADD.FTZ R2, R151, -R2 ;  /* 0x8000000297027221 */ /* 0x000fc80000010000 */
[----:B------:R-:W-:-:S04]  /*3600*/  FMUL.FTZ R2, R5, R2 ;  /* 0x0000000205027220 */ /* 0x000fc80000410000 */
[----:B------:R-:W-:Y:S02]  /*3610*/  @P3 FADD.FTZ R2, R2, R3 ;  /* 0x0000000302023221 */ /* 0x000fe40000010000 */
.L_x_2832:
[----:B------:R-:W-:Y:S05]  /*3620*/  BSYNC B1 ;  /* 0x0000000000017941 */ /* 0x000fea0003800000 */
.L_x_2830:
        /* <DEDUP_REMOVED lines=14> */
.L_x_2834:
[----:B------:R-:W-:-:S04]  /*3710*/  ISETP.NE.AND P4, PT, R162, RZ, PT ;  /* 0x000000ffa200720c */ /* 0x000fc80003f85270 */
[----:B------:R-:W-:-:S05]  /*3720*/  FSEL R3, R132, RZ, !P4 ;  /* 0x000000ff84037208 */ /* 0x000fca0006000000 */
[----:B------:R-:W-:-:S04]  /*3730*/  FFMA.FTZ R3, R126, R133, R3 ;  /* 0x000000857e037223 */ /* 0x000fc80000010003 */
[----:B------:R-:W-:Y:S01]  /*3740*/  FADD.FTZ R2, R152, -R3 ;  /* 0x8000000398027221 */ /* 0x000fe20000010000 */
[----:B------:R-:W-:-:S03]  /*3750*/  @P3 PRMT R3, RZ, 0x5410, R22 ;  /* 0x00005410ff033816 */ /* 0x000fc60000000016 */
[----:B------:R-:W-:-:S04]  /*3760*/  FMUL.FTZ R2, R5, R2 ;  /* 0x0000000205027220 */ /* 0x000fc80000410000 */
[----:B------:R-:W-:Y:S02]  /*3770*/  @P3 FADD.FTZ R2, R2, R3 ;  /* 0x0000000302023221 */ /* 0x000fe40000010000 */
.L_x_2835:
[----:B------:R-:W-:Y:S05]  /*3780*/  BSYNC B1 ;  /* 0x0000000000017941 */ /* 0x000fea0003800000 */
.L_x_2833:
        /* <DEDUP_REMOVED lines=14> */
.L_x_2837:
[----:B------:R-:W-:Y:S02]  /*3870*/  ISETP.NE.AND P4, PT, R162, RZ, PT ;  /* 0x000000ffa200720c */ /* 0x000fe40003f85270 */
[----:B------:R-:W-:Y:S02]  /*3880*/  @P3 PRMT R3, RZ, 0x7610, R22 ;  /* 0x00007610ff033816 */ /* 0x000fe40000000016 */
[----:B------:R-:W-:-:S05]  /*3890*/  FSEL R2, R132, RZ, !P4 ;  /* 0x000000ff84027208 */ /* 0x000fca0006000000 */
[----:B------:R-:W-:-:S04]  /*38a0*/  FFMA.FTZ R2, R127, R133, R2 ;  /* 0x000000857f027223 */ /* 0x000fc80000010002 */
[----:B------:R-:W-:-:S04]  /*38b0*/  FADD.FTZ R2, R153, -R2 ;  /* 0x8000000299027221 */ /* 0x000fc80000010000 */
[----:B------:R-:W-:-:S04]  /*38c0*/  FMUL.FTZ R2, R5, R2 ;  /* 0x0000000205027220 */ /* 0x000fc80000410000 */
[----:B------:R-:W-:Y:S02]  /*38d0*/  @P3 FADD.FTZ R2, R2, R3 ;  /* 0x0000000302023221 */ /* 0x000fe40000010000 */
.L_x_2838:
[----:B------:R-:W-:Y:S05]  /*38e0*/  BSYNC B1 ;  /* 0x0000000000017941 */ /* 0x000fea0003800000 */
.L_x_2836:
        /* <DEDUP_REMOVED lines=14> */
.L_x_2840:
[----:B------:R-:W-:-:S04]  /*39d0*/  ISETP.NE.AND P4, PT, R162, RZ, PT ;  /* 0x000000ffa200720c */ /* 0x000fc80003f85270 */
[----:B------:R-:W-:-:S05]  /*39e0*/  FSEL R3, R132, RZ, !P4 ;  /* 0x000000ff84037208 */ /* 0x000fca0006000000 */
[----:B------:R-:W-:-:S04]  /*39f0*/  FFMA.FTZ R3, R128, R133, R3 ;  /* 0x0000008580037223 */ /* 0x000fc80000010003 */
[----:B------:R-:W-:Y:S01]  /*3a00*/  FADD.FTZ R2, R154, -R3 ;  /* 0x800000039a027221 */ /* 0x000fe20000010000 */
[----:B------:R-:W-:-:S03]  /*3a10*/  @P3 PRMT R3, RZ, 0x5410, R23 ;  /* 0x00005410ff033816 */ /* 0x000fc60000000017 */
[----:B------:R-:W-:-:S04]  /*3a20*/  FMUL.FTZ R2, R5, R2 ;  /* 0x0000000205027220 */ /* 0x000fc80000410000 */
[----:B------:R-:W-:Y:S02]  /*3a30*/  @P3 FADD.FTZ R2, R2, R3 ;  /* 0x0000000302023221 */ /* 0x000fe40000010000 */
.L_x_2841:
[----:B------:R-:W-:Y:S05]  /*3a40*/  BSYNC B1 ;  /* 0x0000000000017941 */ /* 0x000fea0003800000 */
.L_x_2839:
        /* <DEDUP_REMOVED lines=14> */
.L_x_2843:
[----:B------:R-:W-:Y:S02]  /*3b30*/  ISETP.NE.AND P1, PT, R162, RZ, PT ;  /* 0x000000ffa200720c */ /* 0x000fe40003f25270 */
[----:B------:R-:W-:Y:S02]  /*3b40*/  @P3 PRMT R3, RZ, 0x7610, R23 ;  /* 0x00007610ff033816 */ /* 0x000fe40000000017 */
[----:B------:R-:W-:-:S05]  /*3b50*/  FSEL R2, R132, RZ, !P1 ;  /* 0x000000ff84027208 */ /* 0x000fca0004800000 */
[----:B------:R-:W-:-:S04]  /*3b60*/  FFMA.FTZ R2, R129, R133, R2 ;  /* 0x0000008581027223 */ /* 0x000fc80000010002 */
[----:B------:R-:W-:-:S04]  /*3b70*/  FADD.FTZ R2, R7, -R2 ;  /* 0x8000000207027221 */ /* 0x000fc80000010000 */
[----:B------:R-:W-:-:S04]  /*3b80*/  FMUL.FTZ R2, R5, R2 ;  /* 0x0000000205027220 */ /* 0x000fc80000410000 */
[----:B------:R-:W-:Y:S02]  /*3b90*/  @P3 FADD.FTZ R2, R2, R3 ;  /* 0x0000000302023221 */ /* 0x000fe40000010000 */
.L_x_2844:
[----:B------:R-:W-:Y:S05]  /*3ba0*/  BSYNC B1 ;  /* 0x0000000000017941 */ /* 0x000fea0003800000 */
.L_x_2842:
[----:B------:R-:W-:Y:S01]  /*3bb0*/  @P2 FMUL.FTZ R3, R2, c[0x0][0x1ec] ;  /* 0x00007b0002032a20 */ /* 0x000fe20000410000 */
[----:B------:R-:W-:Y:S01]  /*3bc0*/  @P2 LOP3.LUT P1, RZ, R115, 0xff000000, RZ, 0xc0, !PT ;  /* 0xff00000073ff2812 */ /* 0x000fe2000782c0ff */
[----:B------:R-:W-:Y:S01]  /*3bd0*/  @P2 IMAD.MOV.U32 R116, RZ, RZ, 0x10 ;  /* 0x00000010ff742424 */ /* 0x000fe200078e00ff */
[----:B------:R-:W-:Y:S01]  /*3be0*/  @P0 MOV R5, 0x10 ;  /* 0x0000001000050802 */ /* 0x000fe20000000f00 */
[----:B------:R-:W-:Y:S01]  /*3bf0*/  @P2 FMUL.FTZ R3, R3, c[0x0][0x1e8] ;  /* 0x00007a0003032a20 */ /* 0x000fe20000410000 */
[----:B------:R-:W-:Y:S02]  /*3c00*/  @P2 IADD3 R115, R4, 0x40, RZ ;  /* 0x0000004004732810 */ /* 0x000fe40007ffe0ff */
[----:B------:R-:W-:Y:S01]  /*3c10*/  @P0 F2FP.BF16.PACK_AB R114, RZ, R2 ;  /* 0x00000002ff72023e */ /* 0x000fe200000010ff */
[----:B------:R-:W-:Y:S01]  /*3c20*/  @P0 IMAD.WIDE.U32 R4, R0, R5, c[0x0][0x258] ;  /* 0x0000960000040625 */ /* 0x000fe200078e0005 */
[----:B------:R-:W-:Y:S02]  /*3c30*/  @P2 FSEL R3, R3, RZ, P1 ;  /* 0x000000ff03032208 */ /* 0x000fe40000800000 */
[----:B------:R-:W-:-:S02]  /*3c40*/  @P0 PRMT R107, R107, 0x5410, R114 ;  /* 0x000054106b6b0816 */ /* 0x000fc40000000072 */
[----:B------:R-:W-:Y:S01]  /*3c50*/  @P2 F2FP.BF16.PACK_AB R0, RZ, R3 ;  /* 0x00000003ff00223e */ /* 0x000fe200000010ff */
[----:B------:R-:W-:Y:S01]  /*3c60*/  @P2 IMAD.WIDE.U32 R2, R115, R116, c[0x0][0x248] ;  /* 0x0000920073022625 */ /* 0x000fe200078e0074 */
[----:B------:R-:W-:Y:S01]  /*3c70*/  MOV R115, c[0x0][0x160] ;  /* 0x0000580000737a02 */ /* 0x000fe20000000f00 */
[----:B------:R0:W-:Y:S01]  /*3c80*/  @P0 STG.E.128 [R4.64], R104 ;  /* 0x0000006804000986 */ /* 0x0001e2000c101d04 */
[----:B------:R-:W-:Y:S02]  /*3c90*/  @P2 PRMT R111, R111, 0x5410, R0 ;  /* 0x000054106f6f2816 */ /* 0x000fe40000000000 */
[----:B------:R-:W-:-:S03]  /*3ca0*/  LEA R6, R115, R6, 0x2 ;  /* 0x0000000673067211 */ /* 0x000fc600078e10ff */
[----:B------:R0:W-:Y:S01]  /*3cb0*/  @P2 STG.E.128 [R2.64], R108 ;  /* 0x0000006c02002986 */ /* 0x0001e2000c101d04 */
[----:B------:R-:W-:-:S13]  /*3cc0*/  ISETP.GE.AND P0, PT, R6, c[0x0][0x164], PT ;  /* 0x0000590006007a0c */ /* 0x000fda0003f06270 */
[----:B0-----:R-:W-:Y:S01]  /*3cd0*/  @P0 CALL.REL.NOINC `(.L_x_2767) ;  /* 0x0000001000000944 */ /* 0x001fe20003c00000 */
[----:B------:R-:W-:Y:S05]  /*3ce0*/  BRA `(.L_x_2845) ;  /* 0xffffc76000007947 */ /* 0x000fea000383ffff */
.L_x_2767:
[----:B------:R-:W-:Y:S05]  /*3cf0*/  BSYNC B0 ;  /* 0x0000000000007941 */ /* 0x000fea0003800000 */
.L_x_2765:
        /* <DEDUP_REMOVED lines=53> */
[----:B------:R-:W-:Y:S02]  /*4050*/  FADD.FTZ R15, R2, R15 ;  /* 0x0000000f020f7221 */ /* 0x000fe40000010000 */
[----:B----4-:R-:W-:Y:S02]  /*4060*/  FADD.FTZ R4, R4, R11 ;  /* 0x0000000b04047221 */ /* 0x010fe40000010000 */
[----:B------:R-:W-:Y:S02]  /*4070*/  FADD.FTZ R7, R7, R14 ;  /* 0x0000000e07077221 */ /* 0x000fe40000010000 */
[----:B-----5:R-:W-:Y:S02]  /*4080*/  FADD.FTZ R5, R5, R10 ;  /* 0x0000000a05057221 */ /* 0x020fe40000010000 */
[----:B------:R-:W-:Y:S01]  /*4090*/  FADD.FTZ R17, R4, R17 ;  /* 0x0000001104117221 */ /* 0x000fe20000010000 */
[----:B------:R-:W-:Y:S01]  /*40a0*/  STS.128 [R0], R56 ;  /* 0x0000003800007388 */ /* 0x000fe20000000c00 */
[----:B------:R-:W-:-:S02]  /*40b0*/  FADD.FTZ R6, R6, R13 ;  /* 0x0000000d06067221 */ /* 0x000fc40000010000 */
[----:B------:R-:W-:Y:S01]  /*40c0*/  IMAD R4, R34, c[0x0][0x168], RZ ;  /* 0x00005a0022047a24 */ /* 0x000fe200078e02ff */
[----:B------:R-:W-:Y:S01]  /*40d0*/  STS.128 [R0+0x10], R60 ;  /* 0x0000103c00007388 */ /* 0x000fe20000000c00 */
[----:B-1----:R-:W-:-:S03]  /*40e0*/  FADD.FTZ R11, R5, R18 ;  /* 0x00000012050b7221 */ /* 0x002fc60000010000 */
[----:B------:R-:W-:Y:S01]  /*40f0*/  STS.128 [R0+0x400], R64 ;  /* 0x0004004000007388 */ /* 0x000fe20000000c00 */
[----:B------:R-:W-:Y:S01]  /*4100*/  IADD3 R4, P0, R4, R163, RZ ;  /* 0x000000a304047210 */ /* 0x000fe20007f1e0ff */
[----:B--2---:R-:W-:Y:S02]  /*4110*/  FADD.FTZ R19, R6, R19 ;  /* 0x0000001306137221 */ /* 0x004fe40000010000 */
[----:B------:R-:W-:Y:S01]  /*4120*/  STS.128 [R0+0x410], R68 ;  /* 0x0004104400007388 */ /* 0x000fe20000000c00 */
[----:B------:R-:W-:Y:S02]  /*4130*/  FADD.FTZ R7, R7, R20 ;  /* 0x0000001407077221 */ /* 0x000fe40000010000 */
[----:B------:R-:W-:Y:S01]  /*4140*/  IMAD.X R5, RZ, RZ, RZ, P0 ;  /* 0x000000ffff057224 */ /* 0x000fe200000e06ff */
[----:B------:R-:W-:Y:S04]  /*4150*/  STS.128 [R0+0x800], R72 ;  /* 0x0008004800007388 */ /* 0x000fe80000000c00 */
[----:B------:R-:W-:Y:S01]  /*4160*/  STS.128 [R0+0x810], R76 ;  /* 0x0008104c00007388 */ /* 0x000fe20000000c00 */
[----:B------:R-:W-:-:S02]  /*4170*/  SHF.L.U64.HI R5, R4, 0x2, R5 ;  /* 0x0000000204057819 */ /* 0x000fc40000010205 */
[----:B------:R-:W-:Y:S01]  /*4180*/  SHF.L.U32 R4, R4, 0x2, RZ ;  /* 0x0000000204047819 */ /* 0x000fe200000006ff */
[----:B------:R-:W-:Y:S03]  /*4190*/  BAR.SYNC.DEFER_BLOCKING 0x0 ;  /* 0x0000000000007b1d */ /* 0x000fe60000010000 */
[C---:B------:R-:W-:Y:S02]  /*41a0*/  IADD3 R2, P0, R4.reuse, c[0x0][0x228], RZ ;  /* 0x00008a0004027a10 */ /* 0x040fe40007f1e0ff */
[----:B------:R-:W-:Y:S02]  /*41b0*/  IADD3 R4, P1, R4, c[0x0][0x220], RZ ;  /* 0x0000880004047a10 */ /* 0x000fe40007f3e0ff */
[C---:B------:R-:W-:Y:S02]  /*41c0*/  IADD3.X R3, R5.reuse, c[0x0][0x22c], RZ, P0, !PT ;  /* 0x00008b0005037a10 */ /* 0x040fe400007fe4ff */
        /* <DEDUP_REMOVED lines=62> */
.L_x_2771:
[----:B------:R-:W-:Y:S01]  /*45b0*/  HFMA2.MMA R157, -RZ, RZ, 0, 5.9604644775390625e-08 ;  /* 0x00000001ff9d7435 */ /* 0x000fe200000001ff */
[----:B------:R-:W-:Y:S01]  /*45c0*/  MOV R133, R159 ;  /* 0x0000009f00857202 */ /* 0x000fe20000000f00 */
[----:B------:R-:W-:Y:S01]  /*45d0*/  IMAD.MOV.U32 R165, RZ, RZ, 0x1f ;  /* 0x0000001fffa57424 */ /* 0x000fe200078e00ff */
[----:B------:R-:W-:-:S02]  /*45e0*/  MOV R164, 0xffffffff ;  /* 0xffffffff00a47802 */ /* 0x000fc40000000f00 */
[----:B------:R-:W-:Y:S02]  /*45f0*/  MOV R132, 0x4610 ;  /* 0x0000461000847802 */ /* 0x000fe40000000f00 */
[----:B------:R-:W-:Y:S05]  /*4600*/  CALL.REL.NOINC `($__internal_53_$__cuda_sm70_shflsync_bfly_p) ;  /* 0x0000046000007944 */ /* 0x000fea0003c00000 */
[----:B-1----:R-:W-:Y:S01]  /*4610*/  MOV R160, R157 ;  /* 0x0000009d00a07202 */ /* 0x002fe20000000f00 */
[----:B------:R-:W-:Y:S05]  /*4620*/  BRA `(.L_x_2846) ;  /* 0xffffd1b000007947 */ /* 0x000fea000383ffff */
.L_x_2772:
[----:B------:R-:W-:Y:S01]  /*4630*/  HFMA2.MMA R157, -RZ, RZ, 0, 5.9604644775390625e-08 ;  /* 0x00000001ff9d7435 */ /* 0x000fe200000001ff */
[----:B------:R-:W-:Y:S01]  /*4640*/  MOV R133, R158 ;  /* 0x0000009e00857202 */ /* 0x000fe20000000f00 */
[----:B------:R-:W-:Y:S01]  /*4650*/  IMAD.MOV.U32 R165, RZ, RZ, 0x1f ;  /* 0x0000001fffa57424 */ /* 0x000fe200078e00ff */
[----:B------:R-:W-:Y:S02]  /*4660*/  MOV R164, 0xffffffff ;  /* 0xffffffff00a47802 */ /* 0x000fe40000000f00 */
[----:B------:R-:W-:Y:S02]  /*4670*/  MOV R132, 0x4690 ;  /* 0x0000469000847802 */ /* 0x000fe40000000f00 */
[----:B01----:R-:W-:Y:S05]  /*4680*/  CALL.REL.NOINC `($__internal_53_$__cuda_sm70_shflsync_bfly_p) ;  /* 0x000003e000007944 */ /* 0x003fea0003c00000 */
[----:B------:R-:W-:Y:S01]  /*4690*/  FADD.FTZ R159, R160, R159 ;  /* 0x0000009fa09f7221 */ /* 0x000fe20000010000 */
[----:B------:R-:W-:Y:S01]  /*46a0*/  MOV R165, 0x1f ;  /* 0x0000001f00a57802 */ /* 0x000fe20000000f00 */
[----:B-1----:R-:W-:Y:S01]  /*46b0*/  FADD.FTZ R158, R158, R157 ;  /* 0x0000009d9e9e7221 */ /* 0x002fe20000010000 */
[----:B------:R-:W-:Y:S01]  /*46c0*/  HFMA2.MMA R157, -RZ, RZ, 0, 1.1920928955078125e-07 ;  /* 0x00000002ff9d7435 */ /* 0x000fe200000001ff */
[----:B------:R-:W-:Y:S01]  /*46d0*/  MOV R164, 0xffffffff ;  /* 0xffffffff00a47802 */ /* 0x000fe20000000f00 */
[----:B------:R-:W-:Y:S01]  /*46e0*/  IMAD.MOV.U32 R133, RZ, RZ, R159 ;  /* 0x000000ffff857224 */ /* 0x000fe200078e009f */
[----:B------:R-:W-:-:S03]  /*46f0*/  MOV R132, 0x4710 ;  /* 0x0000471000847802 */ /* 0x000fc60000000f00 */
[----:B------:R-:W-:Y:S05]  /*4700*/  CALL.REL.NOINC `($__internal_53_$__cuda_sm70_shflsync_bfly_p) ;  /* 0x0000036000007944 */ /* 0x000fea0003c00000 */
[----:B-1----:R-:W-:Y:S01]  /*4710*/  MOV R160, R157 ;  /* 0x0000009d00a07202 */ /* 0x002fe20000000f00 */
[----:B------:R-:W-:Y:S01]  /*4720*/  HFMA2.MMA R157, -RZ, RZ, 0, 1.1920928955078125e-07 ;  /* 0x00000002ff9d7435 */ /* 0x000fe200000001ff */
[----:B------:R-:W-:Y:S01]  /*4730*/  MOV R133, R158 ;  /* 0x0000009e00857202 */ /* 0x000fe20000000f00 */
[----:B------:R-:W-:Y:S01]  /*4740*/  IMAD.MOV.U32 R164, RZ, RZ, -0x1 ;  /* 0xffffffffffa47424 */ /* 0x000fe200078e00ff */
[----:B------:R-:W-:-:S02]  /*4750*/  MOV R165, 0x1f ;  /* 0x0000001f00a57802 */ /* 0x000fc40000000f00 */
[----:B------:R-:W-:Y:S02]  /*4760*/  MOV R132, 0x4780 ;  /* 0x0000478000847802 */ /* 0x000fe40000000f00 */
[----:B------:R-:W-:Y:S05]  /*4770*/  CALL.REL.NOINC `($__internal_53_$__cuda_sm70_shflsync_bfly_p) ;  /* 0x000002f000007944 */ /* 0x000fea0003c00000 */
[----:B------:R-:W-:Y:S01]  /*4780*/  FADD.FTZ R159, R160, R159 ;  /* 0x0000009fa09f7221 */ /* 0x000fe20000010000 */
[----:B------:R-:W-:Y:S01]  /*4790*/  MOV R165, 0x1f ;  /* 0x0000001f00a57802 */ /* 0x000fe20000000f00 */
[----:B-1----:R-:W-:Y:S01]  /*47a0*/  FADD.FTZ R158, R158, R157 ;  /* 0x0000009d9e9e7221 */ /* 0x002fe20000010000 */
[----:B------:R-:W-:Y:S01]  /*47b0*/  HFMA2.MMA R157, -RZ, RZ, 0, 2.384185791015625e-07 ;  /* 0x00000004ff9d7435 */ /* 0x000fe200000001ff */
[----:B------:R-:W-:Y:S02]  /*47c0*/  MOV R164, 0xffffffff ;  /* 0xffffffff00a47802 */ /* 0x000fe40000000f00 */
[----:B------:R-:W-:Y:S02]  /*47d0*/  MOV R133, R159 ;  /* 0x0000009f00857202 */ /* 0x000fe40000000f00 */
[----:B------:R-:W-:Y:S02]  /*47e0*/  MOV R132, 0x4800 ;  /* 0x0000480000847802 */ /* 0x000fe40000000f00 */
[----:B------:R-:W-:Y:S05]  /*47f0*/  CALL.REL.NOINC `($__internal_53_$__cuda_sm70_shflsync_bfly_p) ;  /* 0x0000027000007944 */ /* 0x000fea0003c00000 */
[----:B-1----:R-:W-:Y:S01]  /*4800*/  IMAD.MOV.U32 R160, RZ, RZ, R157 ;  /* 0x000000ffffa07224 */ /* 0x002fe200078e009d */
[----:B------:R-:W-:Y:S01]  /*4810*/  HFMA2.MMA R157, -RZ, RZ, 0, 2.384185791015625e-07 ;  /* 0x00000004ff9d7435 */ /* 0x000fe200000001ff */
[----:B------:R-:W-:-:S02]  /*4820*/  MOV R133, R158 ;  /* 0x0000009e00857202 */ /* 0x000fc40000000f00 */
[----:B------:R-:W-:Y:S02]  /*4830*/  MOV R165, 0x1f ;  /* 0x0000001f00a57802 */ /* 0x000fe40000000f00 */
[----:B------:R-:W-:Y:S02]  /*4840*/  MOV R164, 0xffffffff ;  /* 0xffffffff00a47802 */ /* 0x000fe40000000f00 */
[----:B------:R-:W-:Y:S02]  /*4850*/  MOV R132, 0x4870 ;  /* 0x0000487000847802 */ /* 0x000fe40000000f00 */
[----:B------:R-:W-:Y:S05]  /*4860*/  CALL.REL.NOINC `($__internal_53_$__cuda_sm70_shflsync_bfly_p) ;  /* 0x0000020000007944 */ /* 0x000fea0003c00000 */
[----:B------:R-:W-:Y:S01]  /*4870*/  FADD.FTZ R159, R160, R159 ;  /* 0x0000009fa09f7221 */ /* 0x000fe20000010000 */
[----:B------:R-:W-:Y:S01]  /*4880*/  HFMA2.MMA R165, -RZ, RZ, 0, 1.847743988037109375e-06 ;  /* 0x0000001fffa57435 */ /* 0x000fe200000001ff */
[----:B-1----:R-:W-:Y:S01]  /*4890*/  FADD.FTZ R158, R158, R157 ;  /* 0x0000009d9e9e7221 */ /* 0x002fe20000010000 */
[----:B------:R-:W-:Y:S01]  /*48a0*/  MOV R164, 0xffffffff ;  /* 0xffffffff00a47802 */ /* 0x000fe20000000f00 */
[----:B------:R-:W-:Y:S01]  /*48b0*/  IMAD.MOV.U32 R157, RZ, RZ, 0x8 ;  /* 0x00000008ff9d7424 */ /* 0x000fe200078e00ff */
[----:B------:R-:W-:Y:S02]  /*48c0*/  MOV R133, R159 ;  /* 0x0000009f00857202 */ /* 0x000fe40000000f00 */
[----:B------:R-:W-:-:S02]  /*48d0*/  MOV R132, 0x48f0 ;  /* 0x000048f000847802 */ /* 0x000fc40000000f00 */
[----:B------:R-:W-:Y:S05]  /*48e0*/  CALL.REL.NOINC `($__internal_53_$__cuda_sm70_shflsync_bfly_p) ;  /* 0x0000018000007944 */ /* 0x000fea0003c00000 */
[----:B-1----:R-:W-:Y:S01]  /*48f0*/  MOV R160, R157 ;  /* 0x0000009d00a07202 */ /* 0x002fe20000000f00 */
[----:B------:R-:W-:Y:S01]  /*4900*/  HFMA2.MMA R157, -RZ, RZ, 0, 4.76837158203125e-07 ;  /* 0x00000008ff9d7435 */ /* 0x000fe200000001ff */
[----:B------:R-:W-:Y:S01]  /*4910*/  IMAD.MOV.U32 R133, RZ, RZ, R158 ;  /* 0x000000ffff857224 */ /* 0x000fe200078e009e */
[----:B------:R-:W-:-:S02]  /*4920*/  MOV R165, 0x1f ;  /* 0x0000001f00a57802 */ /* 0x000fc40000000f00 */
[----:B------:R-:W-:Y:S02]  /*4930*/  MOV R164, 0xffffffff ;  /* 0xffffffff00a47802 */ /* 0x000fe40000000f00 */
[----:B------:R-:W-:Y:S02]  /*4940*/  MOV R132, 0x4960 ;  /* 0x0000496000847802 */ /* 0x000fe40000000f00 */
[----:B------:R-:W-:Y:S05]  /*4950*/  CALL.REL.NOINC `($__internal_53_$__cuda_sm70_shflsync_bfly_p) ;  /* 0x0000011000007944 */ /* 0x000fea0003c00000 */
[----:B------:R-:W-:Y:S01]  /*4960*/  FADD.FTZ R159, R160, R159 ;  /* 0x0000009fa09f7221 */ /* 0x000fe20000010000 */
[----:B------:R-:W-:Y:S01]  /*4970*/  MOV R164, 0xffffffff ;  /* 0xffffffff00a47802 */ /* 0x000fe20000000f00 */
[----:B-1----:R-:W-:Y:S01]  /*4980*/  FADD.FTZ R158, R158, R157 ;  /* 0x0000009d9e9e7221 */ /* 0x002fe20000010000 */
[----:B------:R-:W-:Y:S01]  /*4990*/  HFMA2.MMA R157, -RZ, RZ, 0, 9.5367431640625e-07 ;  /* 0x00000010ff9d7435 */ /* 0x000fe200000001ff */
[----:B------:R-:W-:Y:S01]  /*49a0*/  IMAD.MOV.U32 R165, RZ, RZ, 0x1f ;  /* 0x0000001fffa57424 */ /* 0x000fe200078e00ff */
[----:B------:R-:W-:Y:S02]  /*49b0*/  MOV R133, R159 ;  /* 0x0000009f00857202 */ /* 0x000fe40000000f00 */
[----:B------:R-:W-:Y:S02]  /*49c0*/  MOV R132, 0x49e0 ;  /* 0x000049e000847802 */ /* 0x000fe40000000f00 */
[----:B------:R-:W-:Y:S05]  /*49d0*/  CALL.REL.NOINC `($__internal_53_$__cuda_sm70_shflsync_bfly_p) ;  /* 0x0000009000007944 */ /* 0x000fea0003c00000 */
[----:B------:R-:W-:Y:S01]  /*49e0*/  HFMA2.MMA R165, -RZ, RZ, 0, 1.847743988037109375e-06 ;  /* 0x0000001fffa57435 */ /* 0x000fe200000001ff */
[----:B-1----:R-:W-:Y:S01]  /*49f0*/  MOV R160, R157 ;  /* 0x0000009d00a07202 */ /* 0x002fe20000000f00 */
[----:B------:R-:W-:Y:S01]  /*4a00*/  IMAD.MOV.U32 R157, RZ, RZ, 0x10 ;  /* 0x00000010ff9d7424 */ /* 0x000fe200078e00ff */
[----:B------:R-:W-:-:S02]  /*4a10*/  MOV R133, R158 ;  /* 0x0000009e00857202 */ /* 0x000fc40000000f00 */
[----:B------:R-:W-:Y:S02]  /*4a20*/  MOV R164, 0xffffffff ;  /* 0xffffffff00a47802 */ /* 0x000fe40000000f00 */
[----:B------:R-:W-:Y:S02]  /*4a30*/  MOV R132, 0x4a50 ;  /* 0x00004a5000847802 */ /* 0x000fe40000000f00 */
[----:B------:R-:W-:Y:S05]  /*4a40*/  CALL.REL.NOINC `($__internal_53_$__cuda_sm70_shflsync_bfly_p) ;  /* 0x0000002000007944 */ /* 0x000fea0003c00000 */
[----:B-1----:R-:W-:Y:S01]  /*4a50*/  MOV R133, R157 ;  /* 0x0000009d00857202 */ /* 0x002fe20000000f00 */
[----:B------:R-:W-:Y:S05]  /*4a60*/  BRA `(.L_x_2847) ;  /* 0xffffce9000007947 */ /* 0x000fea000383ffff */
        .weak           $__internal_53_$__cuda_sm70_shflsync_bfly_p
        .type           $__internal_53_$__cuda_sm70_shflsync_bfly_p,@function
        .size           $__internal_53_$__cuda_sm70_shflsync_bfly_p,(.L_x_9783 - $__internal_53_$__cuda_sm70_shflsync_bfly_p)
$__internal_53_$__cuda_sm70_shflsync_bfly_p:
[----:B------:R-:W-:Y:S04]  /*4a70*/  WARPSYNC R164 ;  /* 0x000000a400007348 */ /* 0x000fe80003800000 */
[----:B------:R0:W1:Y:S02]  /*4a80*/  SHFL.BFLY PT, R157, R133, R157, R165 ;  /* 0x0c00009d859d7389 */ /* 0x00006400000e00a5 */
[----:B0-----:R-:W-:-:S06]  /*4a90*/  HFMA2.MMA R133, -RZ, RZ, 0, 0 ;  /* 0x00000000ff857435 */ /* 0x001fcc00000001ff */
[----:B------:R-:W-:Y:S05]  /*4aa0*/  RET.REL.NODEC R132 `(_ZN10layer_norm13ln_bwd_kernelINS_13Kernel_traitsIf13__nv_bfloat16S2_S2_fjLj768ELj1ELj4ELj1ELj16ENS_18Kernel_traits_baseILj768EfS2_S2_S2_fjLj128EEEEELb1ELb0ELb1ELb1EEEvNS_9BwdParamsE) ;  /* 0xffffb55084007950 */ /* 0x000fea0003c3ffff */
.L_x_2848:
        /* <DEDUP_REMOVED lines=13> */
.L_x_9783:


//--------------------- .text._ZN10layer_norm13ln_bwd_kernelINS_13Kernel_traitsIf13__nv_bfloat16S2_S2_fjLj768ELj1ELj4ELj1ELj16ENS_18Kernel_traits_baseILj768EfS2_S2_S2_fjLj128EEEEELb1ELb1ELb0ELb0EEEvNS_9BwdParamsE --------------------------
	.section	.text._ZN10layer_norm13ln_bwd_kernelINS_13Kernel_traitsIf13__nv_bfloat16S2_S2_fjLj768ELj1ELj4ELj1ELj16ENS_18Kernel_traits_baseILj768EfS2_S2_S2_fjLj128EEEEELb1ELb1ELb0ELb0EEEvNS_9BwdParamsE,"ax",@progbits
	.sectioninfo	@"SHI_REGISTERS=228"
	.align	128
        .global         _ZN10layer_norm13ln_bwd_kernelINS_13Kernel_traitsIf13__nv_bfloat16S2_S2_fjLj768ELj1ELj4ELj1ELj16ENS_18Kernel_traits_baseILj768EfS2_S2_S2_fjLj128EEEEELb1ELb1ELb0ELb0EEEvNS_9BwdParamsE
        .type           _ZN10layer_norm13ln_bwd_kernelINS_13Kernel_traitsIf13__nv_bfloat16S2_S2_fjLj768ELj1ELj4ELj1ELj16ENS_18Kernel_traits_baseILj768EfS2_S2_S2_fjLj128EEEEELb1ELb1ELb0ELb0EEEvNS_9BwdParamsE,@function
        .size           _ZN10layer_norm13ln_bwd_kernelINS_13Kernel_traitsIf13__nv_bfloat16S2_S2_fjLj768ELj1ELj4ELj1ELj16ENS_18Kernel_traits_baseILj768EfS2_S2_S2_fjLj128EEEEELb1ELb1ELb0ELb0EEEvNS_9BwdParamsE,(.L_x_9784 - _ZN10layer_norm13ln_bwd_kernelINS_13Kernel_traitsIf13__nv_bfloat16S2_S2_fjLj768ELj1ELj4ELj1ELj16ENS_18Kernel_traits_baseILj768EfS2_S2_S2_fjLj128EEEEELb1ELb1ELb0ELb0EEEvNS_9BwdParamsE)
        .other          _ZN10layer_norm13ln_bwd_kernelINS_13Kernel_traitsIf13__nv_bfloat16S2_S2_fjLj768ELj1ELj4ELj1ELj16ENS_18Kernel_traits_baseILj768EfS2_S2_S2_fjLj128EEEEELb1ELb1ELb0ELb0EEEvNS_9BwdParamsE,@"STO_CUDA_ENTRY STV_DEFAULT"
_ZN10layer_norm13ln_bwd_kernelINS_13Kernel_traitsIf13__nv_bfloat16S2_S2_fjLj768ELj1ELj4ELj1ELj16ENS_18Kernel_traits_baseILj768EfS2_S2_S2_fjLj128EEEEELb1ELb1ELb0ELb0EEEvNS_9BwdParamsE:
.text._ZN10layer_norm13ln_bwd_kernelINS_13Kernel_traitsIf13__nv_bfloat16S2_S2_fjLj768ELj1ELj4ELj1ELj16ENS_18Kernel_traits_baseILj768EfS2_S2_S2_fjLj128EEEEELb1ELb1ELb0ELb0EEEvNS_9BwdParamsE:
        /* <DEDUP_REMOVED lines=79> */
.L_x_2865:
        /* <DEDUP_REMOVED lines=11> */
[----:B------:R-:W-:Y:S01]  /*05a0*/  IMAD R170, R0, c[0x0][0x168], RZ ;  /* 0x00005a0000aa7a24 */ /* 0x000fe200078e02ff */
[----:B------:R-:W-:-:S04]  /*05b0*/  LOP3.LUT R180, R3, 0x1f, RZ, 0xc0, !PT ;  /* 0x0000001f03b47812 */ /* 0x000fc800078ec0ff */
[----:B------:R-:W-:-:S04]  /*05c0*/  SHF.R.S32.HI R171, RZ, 0x1f, R170 ;  /* 0x0000001fffab7819 */ /* 0x000fc800000114aa */
[----:B------:R-:W-:Y:S01]  /*05d0*/  LEA.HI R171, R171, R170, RZ, 0x3 ;  /* 0x000000aaabab7211 */ /* 0x000fe200078f18ff */
[----:B------:R-:W-:Y:S01]  /*05e0*/  BSSY B1, `(.L_x_2851) ;  /* 0x000005f000017945 */ /* 0x000fe20003800000 */
[----:B0-----:R-:W-:Y:S02]  /*05f0*/  ISETP.NE.AND P4, PT, R2, RZ, PT ;  /* 0x000000ff0200720c */ /* 0x001fe40003f85270 */
[----:B------:R-:W-:Y:S01]  /*0600*/  LEA.HI.SX32 R180, R171, R180, 0x1d ;  /* 0x000000b4abb47211 */ /* 0x000fe200078feaff */
[----:B------:R-:W-:Y:S01]  /*0610*/  CS2R R208, SRZ ;  /* 0x0000000000d07805 */ /* 0x000fe2000001ff00 */
[----:B------:R-:W-:Y:S02]  /*0620*/  MOV R182, 0x3f800000 ;  /* 0x3f80000000b67802 */ /* 0x000fe40000000f00 */
[----:B------:R-:W-:Y:S02]  /*0630*/  MOV R207, R180 ;  /* 0x000000b400cf7202 */ /* 0x000fe40000000f00 */
[----:B--2---:R-:W-:Y:S01]  /*0640*/  FSEL R206, R164, RZ, !P4 ;  /* 0x000000ffa4ce7208 */ /* 0x004fe20006000000 */
[----:B------:R-:W-:Y:S05]  /*0650*/  @!P1 BRA `(.L_x_2852) ;  /* 0x0000057000009947 */ /* 0x000fea0003800000 */
[----:B-1----:R-:W-:Y:S02]  /*0660*/  LEA R12, P5, R180, c[0x0][0x188], 0x4 ;  /* 0x00006200b40c7a11 */ /* 0x002fe400078a20ff */
        /* <DEDUP_REMOVED lines=13> */
[--C-:B--2---:R-:W-:Y:S02]  /*0740*/  PRMT R5, RZ, 0x5410, R12.reuse ;  /* 0x00005410ff057816 */ /* 0x104fe4000000000c */
[----:B------:R-:W-:Y:S02]  /*0750*/  PRMT R17, RZ, 0x7610, R12 ;  /* 0x00007610ff117816 */ /* 0x000fe4000000000c */
[--C-:B---3--:R-:W-:Y:S01]  /*0760*/  PRMT R7, RZ, 0x5410, R8.reuse ;  /* 0x00005410ff077816 */ /* 0x108fe20000000008 */
[C---:B------:R-:W-:Y:S01]  /*0770*/  FADD.FTZ R6, -R206.reuse, R5 ;  /* 0x00000005ce067221 */ /* 0x040fe20000010100 */
[----:B------:R-:W-:Y:S01]  /*0780*/  PRMT R12, RZ, 0x7610, R8 ;  /* 0x00007610ff0c7816 */ /* 0x000fe20000000008 */
[----:B------:R-:W-:Y:S01]  /*0790*/  FADD.FTZ R8, -R206, R17 ;  /* 0x00000011ce087221 */ /* 0x000fe20000010100 */
[----:B------:R-:W-:Y:S01]  /*07a0*/  PRMT R167, RZ, 0x5410, R14 ;  /* 0x00005410ffa77816 */ /* 0x000fe2000000000e */
[C---:B-----5:R-:W-:Y:S01]  /*07b0*/  FMUL.FTZ R5, R181.reuse, R6 ;  /* 0x00000006b5057220 */ /* 0x060fe20000410000 */
[--C-:B------:R-:W-:Y:S01]  /*07c0*/  PRMT R19, RZ, 0x5410, R13.reuse ;  /* 0x00005410ff137816 */ /* 0x100fe2000000000d */
[----:B------:R-:W-:Y:S01]  /*07d0*/  FMUL.FTZ R6, R181, R8 ;  /* 0x00000008b5067220 */ /* 0x000fe20000410000 */
[----:B------:R-:W-:Y:S01]  /*07e0*/  PRMT R165, RZ, 0x7610, R13 ;  /* 0x00007610ffa57816 */ /* 0x000fe2000000000d */
[----:B------:R-:W-:Y:S01]  /*07f0*/  FADD.FTZ R104, R104, R7 ;  /* 0x0000000768687221 */ /* 0x000fe20000010000 */
[--C-:B------:R-:W-:Y:S01]  /*0800*/  PRMT R171, RZ, 0x5410, R15.reuse ;  /* 0x00005410ffab7816 */ /* 0x100fe2000000000f */
[-C--:B------:R-:W-:Y:S01]  /*0810*/  FFMA.FTZ R80, R5, R7.reuse, R80 ;  /* 0x0000000705507223 */ /* 0x080fe20000010050 */
[----:B------:R-:W-:Y:S01]  /*0820*/  PRMT R209, RZ, 0x7610, R15 ;  /* 0x00007610ffd17816 */ /* 0x000fe2000000000f */
[----:B------:R-:W-:Y:S01]  /*0830*/  FMUL.FTZ R8, R32, R7 ;  /* 0x0000000720087220 */ /* 0x000fe20000410000 */
[--C-:B------:R-:W-:Y:S01]  /*0840*/  PRMT R15, RZ, 0x5410, R10.reuse ;  /* 0x00005410ff0f7816 */ /* 0x100fe2000000000a */
[----:B------:R-:W-:Y:S01]  /*0850*/  FADD.FTZ R16, -R206, R167 ;  /* 0x000000a7ce107221 */ /* 0x000fe20000010100 */
[----:B------:R-:W-:Y:S01]  /*0860*/  PRMT R20, RZ, 0x7610, R10 ;  /* 0x00007610ff147816 */ /* 0x000fe2000000000a */
[----:B------:R-:W-:-:S02]  /*0870*/  FADD.FTZ R105, R105, R12 ;  /* 0x0000000c69697221 */ /* 0x000fc40000010000 */
[----:B------:R-:W-:Y:S02]  /*0880*/  FADD.FTZ R10, -R206, R19 ;  /* 0x00000013ce0a7221 */ /* 0x000fe40000010100 */
[-C--:B------:R-:W-:Y:S02]  /*0890*/  FFMA.FTZ R81, R6, R12.reuse, R81 ;  /* 0x0000000c06517223 */ /* 0x080fe40000010051 */
[----:B------:R-:W-:Y:S01]  /*08a0*/  FMUL.FTZ R7, R33, R12 ;  /* 0x0000000c21077220 */ /* 0x000fe20000410000 */
[----:B------:R-:W-:Y:S01]  /*08b0*/  PRMT R169, RZ, 0x7610, R14 ;  /* 0x00007610ffa97816 */ /* 0x000fe2000000000e */
[----:B------:R-:W-:Y:S01]  /*08c0*/  FADD.FTZ R12, -R206, R165 ;  /* 0x000000a5ce0c7221 */ /* 0x000fe20000010100 */
[--C-:B------:R-:W-:Y:S02]  /*08d0*/  PRMT R207, RZ, 0x5410, R11.reuse ;  /* 0x00005410ffcf7816 */ /* 0x100fe4000000000b */
[----:B------:R-:W-:Y:S01]  /*08e0*/  PRMT R168, RZ, 0x7610, R11 ;  /* 0x00007610ffa87816 */ /* 0x000fe2000000000b */
[C---:B------:R-:W-:Y:S01]  /*08f0*/  FMUL.FTZ R11, R181.reuse, R16 ;  /* 0x00000010b50b7220 */ /* 0x040fe20000410000 */
[--C-:B------:R-:W-:Y:S01]  /*0900*/  PRMT R13, RZ, 0x5410, R9.reuse ;  /* 0x00005410ff0d7816 */ /* 0x100fe20000000009 */
[----:B------:R-:W-:Y:S01]  /*0910*/  FADD.FTZ R16, RZ, R8 ;  /* 0x00000008ff107221 */ /* 0x000fe20000010000 */
[----:B------:R-:W-:Y:S01]  /*0920*/  PRMT R14, RZ, 0x7610, R9 ;  /* 0x00007610ff0e7816 */ /* 0x000fe20000000009 */
[----:B------:R-:W-:-:S02]  /*0930*/  FMUL.FTZ R9, R181, R10 ;  /* 0x0000000ab5097220 */ /* 0x000fc40000410000 */
[----:B------:R-:W-:Y:S02]  /*0940*/  FMUL.FTZ R10, R181, R12 ;  /* 0x0000000cb50a7220 */ /* 0x000fe40000410000 */
[----:B------:R-:W-:Y:S02]  /*0950*/  FFMA.FTZ R17, R5, R8, RZ ;  /* 0x0000000805117223 */ /* 0x000fe400000100ff */
[----:B------:R-:W-:Y:S02]  /*0960*/  FADD.FTZ R18, -R206, R169 ;  /* 0x000000a9ce127221 */ /* 0x000fe40000010100 */
[----:B------:R-:W-:Y:S02]  /*0970*/  FADD.FTZ R106, R106, R13 ;  /* 0x0000000d6a6a7221 */ /* 0x000fe40000010000 */
[-C--:B------:R-:W-:Y:S02]  /*0980*/  FFMA.FTZ R82, R9, R13.reuse, R82 ;  /* 0x0000000d09527223 */ /* 0x080fe40000010052 */
[----:B------:R-:W-:-:S02]  /*0990*/  FMUL.FTZ R12, R34, R13 ;  /* 0x0000000d220c7220 */ /* 0x000fc40000410000 */
[----:B------:R-:W-:Y:S02]  /*09a0*/  FADD.FTZ R19, R16, R7 ;  /* 0x0000000710137221 */ /* 0x000fe40000010000 */
[----:B------:R-:W-:Y:S02]  /*09b0*/  FADD.FTZ R107, R107, R14 ;  /* 0x0000000e6b6b7221 */ /* 0x000fe40000010000 */
[-C--:B------:R-:W-:Y:S02]  /*09c0*/  FFMA.FTZ R83, R10, R14.reuse, R83 ;  /* 0x0000000e0a537223 */ /* 0x080fe40000010053 */
[----:B------:R-:W-:Y:S02]  /*09d0*/  FMUL.FTZ R13, R35, R14 ;  /* 0x0000000e230d7220 */ /* 0x000fe40000410000 */
        /* <DEDUP_REMOVED lines=9> */
[----:B------:R-:W-:Y:S02]  /*0a70*/  FADD.FTZ R109, R109, R20 ;  /* 0x000000146d6d7221 */ /* 0x000fe40000010000 */
[----:B------:R-:W-:Y:S02]  /*0a80*/  FADD.FTZ R164, -R206, R171 ;  /* 0x000000abcea47221 */ /* 0x000fe40000010100 */
[-C--:B------:R-:W-:Y:S02]  /*0a90*/  FFMA.FTZ R85, R15, R20.reuse, R85 ;  /* 0x000000140f557223 */ /* 0x080fe40000010055 */
        /* <DEDUP_REMOVED lines=19> */
.L_x_2852:
[----:B-1----:R-:W-:Y:S05]  /*0bd0*/  BSYNC B1 ;  /* 0x0000000000017941 */ /* 0x002fea0003800000 */
.L_x_2851:
        /* <DEDUP_REMOVED lines=19> */
[----:B------:R-:W-:Y:S01]  /*0d10*/  PRMT R171, RZ, 0x5410, R165 ;  /* 0x00005410ffab7816 */ /* 0x000fe200000000a5 */
[C---:B0-----:R-:W-:Y:S02]  /*0d20*/  FADD.FTZ R22, -R206.reuse, R169 ;  /* 0x000000a9ce167221 */ /* 0x041fe40000010100 */
[----:B------:R-:W-:Y:S01]  /*0d30*/  FADD.FTZ R4, -R206, R21 ;  /* 0x00000015ce047221 */ /* 0x000fe20000010100 */
[----:B---3--:R-:W-:Y:S01]  /*0d40*/  PRMT R23, RZ, 0x5410, R24 ;  /* 0x00005410ff177816 */ /* 0x008fe20000000018 */
[----:B-----5:R-:W-:Y:S01]  /*0d50*/  FMUL.FTZ R21, R181, R22 ;  /* 0x00000016b5157220 */ /* 0x020fe20000410000 */
[----:B------:R-:W-:-:S02]  /*0d60*/  PRMT R179, RZ, 0x5410, R167 ;  /* 0x00005410ffb37816 */ /* 0x000fc400000000a7 */
[----:B------:R-:W-:Y:S02]  /*0d70*/  PRMT R213, RZ, 0x7610, R167 ;  /* 0x00007610ffd57816 */ /* 0x000fe400000000a7 */
[----:B------:R-:W-:Y:S01]  /*0d80*/  PRMT R24, RZ, 0x7610, R24 ;  /* 0x00007610ff187816 */ /* 0x000fe20000000018 */
[----:B------:R-:W-:Y:S01]  /*0d90*/  FMUL.FTZ R4, R181, R4 ;  /* 0x00000004b5047220 */ /* 0x000fe20000410000 */
[--C-:B------:R-:W-:Y:S02]  /*0da0*/  PRMT R167, RZ, 0x5410, R26.reuse ;  /* 0x00005410ffa77816 */ /* 0x100fe4000000001a */
[----:B------:R-:W-:Y:S01]  /*0db0*/  PRMT R168, RZ, 0x7610, R26 ;  /* 0x00007610ffa87816 */ /* 0x000fe2000000001a */
[----:B------:R-:W-:Y:S01]  /*0dc0*/  FADD.FTZ R26, -R206, R171 ;  /* 0x000000abce1a7221 */ /* 0x000fe20000010100 */
[----:B------:R-:W-:Y:S01]  /*0dd0*/  PRMT R173, RZ, 0x7610, R165 ;  /* 0x00007610ffad7816 */ /* 0x000fe200000000a5 */
[----:B------:R-:W-:Y:S01]  /*0de0*/  FADD.FTZ R113, R113, R24 ;  /* 0x0000001871717221 */ /* 0x000fe20000010000 */
[----:B------:R-:W-:Y:S01]  /*0df0*/  PRMT R165, RZ, 0x5410, R25 ;  /* 0x00005410ffa57816 */ /* 0x000fe20000000019 */
[----:B------:R-:W-:-:S02]  /*0e00*/  FFMA.FTZ R89, R21, R24, R89 ;  /* 0x0000001815597223 */ /* 0x000fc40000010059 */
[----:B------:R-:W-:Y:S02]  /*0e10*/  FMUL.FTZ R22, R49, R24 ;  /* 0x0000001831167220 */ /* 0x000fe40000410000 */
[----:B------:R-:W-:Y:S02]  /*0e20*/  FADD.FTZ R112, R112, R23 ;  /* 0x0000001770707221 */ /* 0x000fe40000010000 */
[-C--:B------:R-:W-:Y:S02]  /*0e30*/  FFMA.FTZ R88, R4, R23.reuse, R88 ;  /* 0x0000001704587223 */ /* 0x080fe40000010058 */
[----:B------:R-:W-:Y:S02]  /*0e40*/  FMUL.FTZ R24, R181, R26 ;  /* 0x0000001ab5187220 */ /* 0x000fe40000410000 */
[----:B------:R-:W-:Y:S01]  /*0e50*/  FMUL.FTZ R23, R48, R23 ;  /* 0x0000001730177220 */ /* 0x000fe20000410000 */
[----:B------:R-:W-:Y:S01]  /*0e60*/  PRMT R175, RZ, 0x5410, R166 ;  /* 0x00005410ffaf7816 */ /* 0x000fe200000000a6 */
[----:B------:R-:W-:Y:S01]  /*0e70*/  FADD.FTZ R164, -R206, R173 ;  /* 0x000000adcea47221 */ /* 0x000fe20000010100 */
[----:B------:R-:W-:Y:S01]  /*0e80*/  PRMT R211, RZ, 0x5410, R27 ;  /* 0x00005410ffd37816 */ /* 0x000fe2000000001b */
[----:B------:R-:W-:Y:S01]  /*0e90*/  FADD.FTZ R114, R114, R165 ;  /* 0x000000a572727221 */ /* 0x000fe20000010000 */
[----:B------:R-:W-:Y:S01]  /*0ea0*/  PRMT R170, RZ, 0x7610, R27 ;  /* 0x00007610ffaa7816 */ /* 0x000fe2000000001b */
[----:B------:R-:W-:-:S02]  /*0eb0*/  FFMA.FTZ R90, R24, R165, R90 ;  /* 0x000000a5185a7223 */ /* 0x000fc4000001005a */
[----:B------:R-:W-:Y:S01]  /*0ec0*/  FMUL.FTZ R27, R50, R165 ;  /* 0x000000a5321b7220 */ /* 0x000fe20000410000 */
[----:B------:R-:W-:Y:S01]  /*0ed0*/  PRMT R177, RZ, 0x7610, R166 ;  /* 0x00007610ffb17816 */ /* 0x000fe200000000a6 */
[----:B------:R-:W-:Y:S02]  /*0ee0*/  FADD.FTZ R165, R208, R23 ;  /* 0x00000017d0a57221 */ /* 0x000fe40000010000 */
[----:B------:R-:W-:Y:S01]  /*0ef0*/  FFMA.FTZ R209, R4, R23, R209 ;  /* 0x0000001704d17223 */ /* 0x000fe200000100d1 */
[----:B------:R-:W-:Y:S01]  /*0f00*/  PRMT R166, RZ, 0x7610, R25 ;  /* 0x00007610ffa67816 */ /* 0x000fe20000000019 */
[----:B------:R-:W-:Y:S02]  /*0f10*/  FADD.FTZ R26, -R206, R175 ;  /* 0x000000afce1a7221 */ /* 0x000fe40000010100 */
        /* <DEDUP_REMOVED lines=8> */
[C---:B------:R-:W-:Y:S02]  /*0fa0*/  FADD.FTZ R174, -R206.reuse, R177 ;  /* 0x000000b1ceae7221 */ /* 0x040fe40000010100 */
[----:B------:R-:W-:Y:S02]  /*0fb0*/  FADD.FTZ R165, R165, R26 ;  /* 0x0000001aa5a57221 */ /* 0x000fe40000010000 */
[----:B------:R-:W-:Y:S02]  /*0fc0*/  FFMA.FTZ R209, R25, R26, R209 ;  /* 0x0000001a19d17223 */ /* 0x000fe400000100d1 */
[----:B------:R-:W-:Y:S02]  /*0fd0*/  FADD.FTZ R115, R115, R166 ;  /* 0x000000a673737221 */ /* 0x000fe40000010000 */
[----:B------:R-:W-:Y:S02]  /*0fe0*/  FFMA.FTZ R91, R25, R166, R91 ;  /* 0x000000a6195b7223 */ /* 0x000fe4000001005b */
[----:B------:R-:W-:-:S02]  /*0ff0*/  FADD.FTZ R166, -R206, R179 ;  /* 0x000000b3cea67221 */ /* 0x000fc40000010100 */
[----:B------:R-:W-:Y:S02]  /*1000*/  FMUL.FTZ R174, R181, R174 ;  /* 0x000000aeb5ae7220 */ /* 0x000fe40000410000 */
[----:B------:R-:W-:Y:S02]  /*1010*/  FMUL.FTZ R175, R53, R168 ;  /* 0x000000a835af7220 */ /* 0x000fe40000410000 */
[----:B------:R-:W-:Y:S02]  /*1020*/  FADD.FTZ R164, R165, R172 ;  /* 0x000000aca5a47221 */ /* 0x000fe40000010000 */
[----:B------:R-:W-:Y:S02]  /*1030*/  FFMA.FTZ R209, R173, R172, R209 ;  /* 0x000000acadd17223 */ /* 0x000fe400000100d1 */
[----:B------:R-:W-:Y:S02]  /*1040*/  FMUL.FTZ R177, R181, R166 ;  /* 0x000000a6b5b17220 */ /* 0x000fe40000410000 */
        /* <DEDUP_REMOVED lines=18> */
.L_x_2854:
[----:B------:R-:W-:Y:S05]  /*1170*/  BSYNC B1 ;  /* 0x0000000000017941 */ /* 0x000fea0003800000 */
.L_x_2853:
        /* <DEDUP_REMOVED lines=18> */
[--C-:B------:R-:W-:Y:S02]  /*12a0*/  PRMT R183, RZ, 0x5410, R164.reuse ;  /* 0x00005410ffb77816 */ /* 0x100fe400000000a4 */
[----:B0-----:R-:W-:Y:S01]  /*12b0*/  PRMT R191, RZ, 0x7610, R164 ;  /* 0x00007610ffbf7816 */ /* 0x001fe200000000a4 */
[C---:B------:R-:W-:Y:S01]  /*12c0*/  FADD.FTZ R194, -R206.reuse, R165 ;  /* 0x000000a5cec27221 */ /* 0x040fe20000010100 */
[----:B---3--:R-:W-:Y:S01]  /*12d0*/  PRMT R165, RZ, 0x5410, R168 ;  /* 0x00005410ffa57816 */ /* 0x008fe200000000a8 */
[----:B------:R-:W-:Y:S01]  /*12e0*/  FADD.FTZ R164, -R206, R183 ;  /* 0x000000b7cea47221 */ /* 0x000fe20000010100 */
[----:B------:R-:W-:-:S02]  /*12f0*/  PRMT R195, RZ, 0x5410, R166 ;  /* 0x00005410ffc37816 */ /* 0x000fc400000000a6 */
[----:B------:R-:W-:Y:S02]  /*1300*/  PRMT R197, RZ, 0x7610, R166 ;  /* 0x00007610ffc57816 */ /* 0x000fe400000000a6 */
[--C-:B------:R-:W-:Y:S02]  /*1310*/  PRMT R199, RZ, 0x5410, R167.reuse ;  /* 0x00005410ffc77816 */ /* 0x100fe400000000a7 */
[----:B------:R-:W-:Y:S01]  /*1320*/  PRMT R167, RZ, 0x7610, R167 ;  /* 0x00007610ffa77816 */ /* 0x000fe200000000a7 */
[----:B------:R-:W-:Y:S01]  /*1330*/  FADD.FTZ R190, -R206, R191 ;  /* 0x000000bfcebe7221 */ /* 0x000fe20000010100 */
[----:B------:R-:W-:Y:S01]  /*1340*/  PRMT R168, RZ, 0x7610, R168 ;  /* 0x00007610ffa87816 */ /* 0x000fe200000000a8 */
[----:B-----5:R-:W-:Y:S02]  /*1350*/  FMUL.FTZ R183, R181, R164 ;  /* 0x000000a4b5b77220 */ /* 0x020fe40000410000 */
[----:B------:R-:W-:Y:S02]  /*1360*/  FMUL.FTZ R192, R72, R165 ;  /* 0x000000a548c07220 */ /* 0x000fe40000410000 */
[----:B------:R-:W-:-:S02]  /*1370*/  FADD.FTZ R166, -R206, R193 ;  /* 0x000000c1cea67221 */ /* 0x000fc40000010100 */
[C---:B------:R-:W-:Y:S02]  /*1380*/  FADD.FTZ R200, -R206.reuse, R195 ;  /* 0x000000c3cec87221 */ /* 0x040fe40000010100 */
[C---:B------:R-:W-:Y:S02]  /*1390*/  FADD.FTZ R202, -R206.reuse, R197 ;  /* 0x000000c5ceca7221 */ /* 0x040fe40000010100 */
[C---:B------:R-:W-:Y:S02]  /*13a0*/  FADD.FTZ R204, -R206.reuse, R199 ;  /* 0x000000c7cecc7221 */ /* 0x040fe40000010100 */
[----:B------:R-:W-:Y:S01]  /*13b0*/  FADD.FTZ R206, -R206, R167 ;  /* 0x000000a7cece7221 */ /* 0x000fe20000010100 */
[----:B------:R-:W-:Y:S01]  /*13c0*/  PRMT R167, RZ, 0x5410, R169 ;  /* 0x00005410ffa77816 */ /* 0x000fe200000000a9 */
[----:B------:R-:W-:Y:S02]  /*13d0*/  FMUL.FTZ R190, R181, R190 ;  /* 0x000000beb5be7220 */ /* 0x000fe40000410000 */
[----:B------:R-:W-:-:S02]  /*13e0*/  FMUL.FTZ R193, R73, R168 ;  /* 0x000000a849c17220 */ /* 0x000fc40000410000 */
[----:B------:R-:W-:Y:S02]  /*13f0*/  FADD.FTZ R208, R208, R192 ;  /* 0x000000c0d0d07221 */ /* 0x000fe40000010000 */
[C---:B------:R-:W-:Y:S01]  /*1400*/  FFMA.FTZ R209, R183.reuse, R192, R209 ;  /* 0x000000c0b7d17223 */ /* 0x040fe200000100d1 */
[----:B------:R-:W-:Y:S01]  /*1410*/  PRMT R198, RZ, 0x7610, R169 ;  /* 0x00007610ffc67816 */ /* 0x000fe200000000a9 */
[----:B------:R-:W-:Y:S02]  /*1420*/  FADD.FTZ R120, R120, R165 ;  /* 0x000000a578787221 */ /* 0x000fe40000010000 */
[----:B------:R-:W-:Y:S02]  /*1430*/  FFMA.FTZ R96, R183, R165, R96 ;  /* 0x000000a5b7607223 */ /* 0x000fe40000010060 */
[----:B------:R-:W-:Y:S02]  /*1440*/  FMUL.FTZ R191, R181, R166 ;  /* 0x000000a6b5bf7220 */ /* 0x000fe40000410000 */
[----:B------:R-:W-:-:S02]  /*1450*/  FMUL.FTZ R196, R74, R167 ;  /* 0x000000a74ac47220 */ /* 0x000fc40000410000 */
        /* <DEDUP_REMOVED lines=10> */
[C---:B------:R-:W-:Y:S02]  /*1500*/  FMUL.FTZ R197, R181.reuse, R200 ;  /* 0x000000c8b5c57220 */ /* 0x040fe40000410000 */
        /* <DEDUP_REMOVED lines=31> */
.L_x_2856:
[----:B------:R-:W-:Y:S05]  /*1700*/  BSYNC B1 ;  /* 0x0000000000017941 */ /* 0x000fea0003800000 */
.L_x_2855:
[----:B-----5:R-:W-:Y:S01]  /*1710*/  @P0 PRMT R182, RZ, 0x5410, R205 ;  /* 0x00005410ffb60816 */ /* 0x020fe200000000cd */
[----:B------:R-:W-:Y:S05]  /*1720*/  BRA.DIV ~URZ, `(.L_x_2857) ;  /* 0x00002f027f007947 */ /* 0x000fea000b800000 */
[----:B------:R0:W1:Y:S02]  /*1730*/  SHFL.BFLY PT, R167, R208, 0x1, 0x1f ;  /* 0x0c201f00d0a77f89 */ /* 0x00006400000e0000 */
.L_x_2876:
        /* <DEDUP_REMOVED lines=18> */
.L_x_2877:
        /* <DEDUP_REMOVED lines=12> */
[----:B------:R-:W-:Y:S01]  /*1920*/  MOV R170, R188 ;  /* 0x000000bc00aa7202 */ /* 0x000fe20000000f00 */
[-CC-:B0-----:R-:W-:Y:S01]  /*1930*/  FFMA.FTZ R169, R5, R206.reuse, R217.reuse ;  /* 0x000000ce05a97223 */ /* 0x181fe200000100d9 */
[----:B------:R-:W-:Y:S01]  /*1940*/  ISETP.NE.U32.AND P5, PT, RZ, c[0x0][0x258], PT ;  /* 0x00009600ff007a0c */ /* 0x000fe20003fa5070 */
[-C--:B------:R-:W-:Y:S01]  /*1950*/  FFMA.FTZ R171, R9, R206.reuse, R217 ;  /* 0x000000ce09ab7223 */ /* 0x080fe200000100d9 */
[----:B------:R-:W-:Y:S01]  /*1960*/  LOP3.LUT P6, RZ, R170, 0xff, RZ, 0xc0, !PT ;  /* 0x000000ffaaff7812 */ /* 0x000fe200078cc0ff */
[----:B------:R-:W-:Y:S01]  /*1970*/  FADD.FTZ R168, R8, -R169 ;  /* 0x800000a908a87221 */ /* 0x000fe20000010000 */
[----:B------:R-:W-:Y:S01]  /*1980*/  ISETP.NE.AND.EX P5, PT, RZ, c[0x0][0x25c], PT, P5 ;  /* 0x00009700ff007a0c */ /* 0x000fe20003fa5350 */
[----:B------:R-:W-:-:S02]  /*1990*/  FFMA.FTZ R170, R6, R206, R217 ;  /* 0x000000ce06aa7223 */ /* 0x000fc400000100d9 */
[----:B------:R-:W-:Y:S02]  /*19a0*/  FMUL.FTZ R169, R181, R168 ;  /* 0x000000a8b5a97220 */ /* 0x000fe40000410000 */
[----:B------:R-:W-:Y:S01]  /*19b0*/  @P0 PRMT R168, RZ, 0x5410, R148 ;  /* 0x00005410ffa80816 */ /* 0x000fe20000000094 */
[----:B------:R-:W-:Y:S02]  /*19c0*/  FADD.FTZ R170, R7, -R170 ;  /* 0x800000aa07aa7221 */ /* 0x000fe40000010000 */
[----:B------:R-:W-:Y:S02]  /*19d0*/  FADD.FTZ R208, R12, -R171 ;  /* 0x800000ab0cd07221 */ /* 0x000fe40000010000 */
[----:B------:R-:W-:Y:S01]  /*19e0*/  @P0 FADD.FTZ R169, R169, R168 ;  /* 0x000000a8a9a90221 */ /* 0x000fe20000010000 */
[----:B------:R-:W-:Y:S01]  /*19f0*/  @P0 PRMT R168, RZ, 0x7610, R148 ;  /* 0x00007610ffa80816 */ /* 0x000fe20000000094 */
[----:B------:R-:W-:Y:S02]  /*1a00*/  FMUL.FTZ R211, R181, R170 ;  /* 0x000000aab5d37220 */ /* 0x000fe40000410000 */
[----:B------:R-:W-:-:S02]  /*1a10*/  FFMA.FTZ R210, R10, R206, R217 ;  /* 0x000000ce0ad27223 */ /* 0x000fc400000100d9 */
[----:B------:R-:W-:Y:S01]  /*1a20*/  @P0 FADD.FTZ R211, R211, R168 ;  /* 0x000000a8d3d30221 */ /* 0x000fe20000010000 */
[--C-:B------:R-:W-:Y:S01]  /*1a30*/  @P0 PRMT R168, RZ, 0x5410, R149.reuse ;  /* 0x00005410ffa80816 */ /* 0x100fe20000000095 */
[----:B------:R-:W-:Y:S02]  /*1a40*/  FMUL.FTZ R213, R181, R208 ;  /* 0x000000d0b5d57220 */ /* 0x000fe40000410000 */
[----:B------:R-:W-:Y:S02]  /*1a50*/  FADD.FTZ R210, R13, -R210 ;  /* 0x800000d20dd27221 */ /* 0x000fe40000010000 */
[----:B------:R-:W-:Y:S01]  /*1a60*/  @P0 FADD.FTZ R213, R213, R168 ;  /* 0x000000a8d5d50221 */ /* 0x000fe20000010000 */
[----:B------:R-:W-:Y:S01]  /*1a70*/  @P0 PRMT R168, RZ, 0x7610, R149 ;  /* 0x00007610ffa80816 */ /* 0x000fe20000000095 */
[----:B------:R-:W-:Y:S02]  /*1a80*/  FMUL.FTZ R215, R181, R210 ;  /* 0x000000d2b5d77220 */ /* 0x000fe40000410000 */
[----:B------:R-:W-:-:S02]  /*1a90*/  FFMA.FTZ R171, R11, R206, R217 ;  /* 0x000000ce0bab7223 */ /* 0x000fc400000100d9 */
[----:B------:R-:W-:Y:S02]  /*1aa0*/  @P0 FADD.FTZ R215, R215, R168 ;  /* 0x000000a8d7d70221 */ /* 0x000fe40000010000 */
[----:B------:R-:W-:Y:S02]  /*1ab0*/  FADD.FTZ R168, R14, -R171 ;  /* 0x800000ab0ea87221 */ /* 0x000fe40000010000 */
[-CC-:B------:R-:W-:Y:S02]  /*1ac0*/  FFMA.FTZ R171, R15, R206.reuse, R217.reuse ;  /* 0x000000ce0fab7223 */ /* 0x180fe400000100d9 */
[-CC-:B------:R-:W-:Y:S02]  /*1ad0*/  FFMA.FTZ R209, R17, R206.reuse, R217.reuse ;  /* 0x000000ce11d17223 */ /* 0x180fe400000100d9 */
[----:B------:R-:W-:Y:S02]  /*1ae0*/  FFMA.FTZ R210, R20, R206, R217 ;  /* 0x000000ce14d27223 */ /* 0x000fe400000100d9 */
[----:B------:R-:W-:Y:S01]  /*1af0*/  FMUL.FTZ R217, R181, R168 ;  /* 0x000000a8b5d97220 */ /* 0x000fe20000410000 */
[----:B------:R-:W-:Y:S01]  /*1b00*/  @P0 PRMT R168, RZ, 0x5410, R150 ;  /* 0x00005410ffa80816 */ /* 0x000fe20000000096 */
[----:B------:R-:W-:-:S02]  /*1b10*/  FADD.FTZ R170, R16, -R171 ;  /* 0x800000ab10aa7221 */ /* 0x000fc40000010000 */
        /* <DEDUP_REMOVED lines=18> */
[----:B------:R-:W-:Y:S01]  /*1c40*/  FMUL.FTZ R211, R211, c[0x0][0x1e8] ;  /* 0x00007a00d3d37a20 */ /* 0x000fe20000410000 */
[----:B------:R-:W-:Y:S01]  /*1c50*/  @P5 F2FP.BF16.PACK_AB R214, RZ, R219 ;  /* 0x000000dbffd6523e */ /* 0x000fe200000010ff */
[----:B------:R-:W-:Y:S01]  /*1c60*/  @P0 FADD.FTZ R221, R221, R168 ;  /* 0x000000a8dddd0221 */ /* 0x000fe20000010000 */
[----:B------:R-:W-:Y:S01]  /*1c70*/  @P5 F2FP.BF16.PACK_AB R168, RZ, R169 ;  /* 0x000000a9ffa8523e */ /* 0x000fe200000010ff */
[-C--:B------:R-:W-:Y:S01]  /*1c80*/  FMUL.FTZ R169, R169, R182.reuse ;  /* 0x000000b6a9a97220 */ /* 0x080fe20000410000 */
[----:B------:R-:W-:Y:S01]  /*1c90*/  LOP3.LUT P0, RZ, R188, 0xff00, RZ, 0xc0, !PT ;  /* 0x0000ff00bcff7812 */ /* 0x000fe2000780c0ff */
[-C--:B------:R-:W-:Y:S01]  /*1ca0*/  FMUL.FTZ R213, R213, R182.reuse ;  /* 0x000000b6d5d57220 */ /* 0x080fe20000410000 */
[----:B------:R-:W-:Y:S01]  /*1cb0*/  @P5 PRMT R28, R168, 0x7610, R28 ;  /* 0x00007610a81c5816 */ /* 0x000fe2000000001c */
[----:B------:R-:W-:Y:S01]  /*1cc0*/  FMUL.FTZ R223, R169, c[0x0][0x1e8] ;  /* 0x00007a00a9df7a20 */ /* 0x000fe20000410000 */
[----:B------:R-:W-:Y:S01]  /*1cd0*/  @P5 F2FP.BF16.PACK_AB R216, RZ, R221 ;  /* 0x000000ddffd8523e */ /* 0x000fe200000010ff */
[-C--:B------:R-:W-:Y:S01]  /*1ce0*/  FMUL.FTZ R215, R215, R182.reuse ;  /* 0x000000b6d7d77220 */ /* 0x080fe20000410000 */
[----:B------:R-:W-:Y:S01]  /*1cf0*/  @P5 PRMT R30, R210, 0x7610, R30 ;  /* 0x00007610d21e5816 */ /* 0x000fe2000000001e */
[----:B------:R-:W-:Y:S01]  /*1d00*/  FMUL.FTZ R169, R40, R223 ;  /* 0x000000df28a97220 */ /* 0x000fe20000410000 */
[----:B------:R-:W-:Y:S01]  /*1d10*/  @P5 PRMT R31, R214, 0x7610, R31 ;  /* 0x00007610d61f5816 */ /* 0x000fe2000000001f */
[----:B------:R-:W-:Y:S01]  /*1d20*/  FMUL.FTZ R225, R213, c[0x0][0x1e8] ;  /* 0x00007a00d5e17a20 */ /* 0x000fe20000410000 */
[----:B------:R-:W-:Y:S01]  /*1d30*/  @P5 PRMT R29, R29, 0x5410, R209 ;  /* 0x000054101d1d5816 */ /* 0x000fe200000000d1 */
[-C--:B------:R-:W-:Y:S01]  /*1d40*/  FMUL.FTZ R217, R217, R182.reuse ;  /* 0x000000b6d9d97220 */ /* 0x080fe20000410000 */
[----:B------:R-:W-:Y:S01]  /*1d50*/  CS2R R208, SRZ ;  /* 0x0000000000d07805 */ /* 0x000fe2000001ff00 */
[----:B------:R-:W-:Y:S01]  /*1d60*/  @P5 PRMT R28, R28, 0x5410, R170 ;  /* 0x000054101c1c5816 */ /* 0x000fe200000000aa */
[----:B------:R-:W-:Y:S01]  /*1d70*/  HFMA2.MMA R213, -RZ, RZ, 0, 0 ;  /* 0x00000000ffd57435 */ /* 0x000fe200000001ff */
[----:B------:R-:W-:Y:S01]  /*1d80*/  FSEL R170, R169, RZ, P6 ;  /* 0x000000ffa9aa7208 */ /* 0x000fe20003000000 */
[----:B------:R-:W-:Y:S01]  /*1d90*/  FMUL.FTZ R217, R217, c[0x0][0x1e8] ;  /* 0x00007a00d9d97a20 */ /* 0x000fe20000410000 */
[----:B------:R-:W-:Y:S01]  /*1da0*/  @P5 PRMT R30, R30, 0x5410, R212 ;  /* 0x000054101e1e5816 */ /* 0x000fe200000000d4 */
[-C--:B------:R-:W-:Y:S01]  /*1db0*/  FMUL.FTZ R171, R171, R182.reuse ;  /* 0x000000b6abab7220 */ /* 0x080fe20000410000 */
[----:B------:R-:W-:Y:S01]  /*1dc0*/  @P5 PRMT R31, R31, 0x5410, R216 ;  /* 0x000054101f1f5816 */ /* 0x000fe200000000d8 */
[----:B------:R-:W-:-:S02]  /*1dd0*/  FMUL.FTZ R219, R219, R182 ;  /* 0x000000b6dbdb7220 */ /* 0x000fc40000410000 */
[----:B------:R-:W-:Y:S02]  /*1de0*/  FMUL.FTZ R221, R221, R182 ;  /* 0x000000b6dddd7220 */ /* 0x000fe40000410000 */
[----:B------:R-:W-:Y:S02]  /*1df0*/  FMUL.FTZ R219, R219, c[0x0][0x1e8] ;  /* 0x00007a00dbdb7a20 */ /* 0x000fe40000410000 */
[----:B------:R-:W-:Y:S01]  /*1e00*/  FMUL.FTZ R216, R221, c[0x0][0x1e8] ;  /* 0x00007a00ddd87a20 */ /* 0x000fe20000410000 */
[--C-:B--2---:R-:W-:Y:S02]  /*1e10*/  @P6 PRMT R168, RZ, 0x5410, R164.reuse ;  /* 0x00005410ffa86816 */ /* 0x104fe400000000a4 */
[----:B------:R-:W-:-:S03]  /*1e20*/  @P0 PRMT R164, RZ, 0x7610, R164 ;  /* 0x00007610ffa40816 */ /* 0x000fc600000000a4 */
[----:B------:R-:W-:Y:S01]  /*1e30*/  @P6 FMUL.FTZ R209, R223, R168 ;  /* 0x000000a8dfd16220 */ /* 0x000fe20000410000 */
[----:B------:R-:W-:Y:S01]  /*1e40*/  LOP3.LUT P6, RZ, R188, 0xff0000, RZ, 0xc0, !PT ;  /* 0x00ff0000bcff7812 */ /* 0x000fe200078cc0ff */
[----:B------:R-:W-:-:S04]  /*1e50*/  @P5 IMAD.WIDE.U32 R168, R180, R207, c[0x0][0x258] ;  /* 0x00009600b4a85625 */ /* 0x000fc800078e00cf */
[----:B------:R-:W-:Y:S01]  /*1e60*/  @P0 FMUL.FTZ R208, R211, R164 ;  /* 0x000000a4d3d00220 */ /* 0x000fe20000410000 */
[----:B------:R0:W-:Y:S01]  /*1e70*/  @P5 STG.E.128 [R168.64], R28 ;  /* 0x0000001ca8005986 */ /* 0x0001e2000c101d04 */
[----:B------:R-:W-:Y:S01]  /*1e80*/  FMUL.FTZ R164, R41, R211 ;  /* 0x000000d329a47220 */ /* 0x000fe20000410000 */
[----:B------:R-:W-:Y:S01]  /*1e90*/  LOP3.LUT P5, RZ, R188, 0xff000000, RZ, 0xc0, !PT ;  /* 0xff000000bcff7812 */ /* 0x000fe200078ac0ff */
[----:B------:R-:W-:Y:S01]  /*1ea0*/  CS2R R210, SRZ ;  /* 0x0000000000d27805 */ /* 0x000fe2000001ff00 */
[----:B------:R-:W-:Y:S02]  /*1eb0*/  FADD.FTZ R128, R128, R209 ;  /* 0x000000d180807221 */ /* 0x000fe40000010000 */
[----:B------:R-:W-:Y:S01]  /*1ec0*/  FSEL R223, R164, RZ, P0 ;  /* 0x000000ffa4df7208 */ /* 0x000fe20000000000 */
[----:B------:R-:W-:Y:S01]  /*1ed0*/  FADD.FTZ R129, R129, R208 ;  /* 0x000000d081817221 */ /* 0x000fe20000010000 */
[----:B------:R-:W-:Y:S02]  /*1ee0*/  LOP3.LUT P0, RZ, R189, 0xff, RZ, 0xc0, !PT ;  /* 0x000000ffbdff7812 */ /* 0x000fe4000780c0ff */
[----:B------:R-:W-:-:S05]  /*1ef0*/  @P6 PRMT R164, RZ, 0x5410, R165 ;  /* 0x00005410ffa46816 */ /* 0x000fca00000000a5 */
[----:B------:R-:W-:Y:S01]  /*1f00*/  @P5 PRMT R165, RZ, 0x7610, R165 ;  /* 0x00007610ffa55816 */ /* 0x000fe200000000a5 */
[----:B------:R-:W-:Y:S02]  /*1f10*/  @P6 FMUL.FTZ R211, R225, R164 ;  /* 0x000000a4e1d36220 */ /* 0x000fe40000410000 */
[----:B0-----:R-:W-:Y:S02]  /*1f20*/  FMUL.FTZ R168, R215, c[0x0][0x1e8] ;  /* 0x00007a00d7a87a20 */ /* 0x001fe40000410000 */
[----:B------:R-:W-:Y:S02]  /*1f30*/  FMUL.FTZ R164, R42, R225 ;  /* 0x000000e12aa47220 */ /* 0x000fe40000410000 */
[----:B------:R-:W-:Y:S01]  /*1f40*/  @P5 FMUL.FTZ R210, R168, R165 ;  /* 0x000000a5a8d25220 */ /* 0x000fe20000410000 */
[----:B------:R-:W-:Y:S01]  /*1f50*/  @P0 PRMT R165, RZ, 0x5410, R166 ;  /* 0x00005410ffa50816 */ /* 0x000fe200000000a6 */
[----:B------:R-:W-:Y:S01]  /*1f60*/  FMUL.FTZ R215, R171, c[0x0][0x1e8] ;  /* 0x00007a00abd77a20 */ /* 0x000fe20000410000 */
[----:B------:R-:W-:Y:S01]  /*1f70*/  FSEL R212, R164, RZ, P6 ;  /* 0x000000ffa4d47208 */ /* 0x000fe20003000000 */
[----:B------:R-:W-:Y:S01]  /*1f80*/  FMUL.FTZ R164, R43, R168 ;  /* 0x000000a82ba47220 */ /* 0x000fe20000410000 */
[----:B------:R-:W-:Y:S01]  /*1f90*/  LOP3.LUT P6, RZ, R189, 0xff00, RZ, 0xc0, !PT ;  /* 0x0000ff00bdff7812 */ /* 0x000fe200078cc0ff */
[----:B------:R-:W-:-:S02]  /*1fa0*/  @P0 FMUL.FTZ R213, R217, R165 ;  /* 0x000000a5d9d50220 */ /* 0x000fc40000410000 */
[----:B------:R-:W-:Y:S01]  /*1fb0*/  FMUL.FTZ R165, R44, R217 ;  /* 0x000000d92ca57220 */ /* 0x000fe20000410000 */
[----:B------:R-:W-:Y:S01]  /*1fc0*/  FSEL R171, R164, RZ, P5 ;  /* 0x000000ffa4ab7208 */ /* 0x000fe20002800000 */
[----:B------:R-:W-:Y:S01]  /*1fd0*/  FMUL.FTZ R164, R45, R215 ;  /* 0x000000d72da47220 */ /* 0x000fe20000410000 */
[----:B------:R-:W-:Y:S01]  /*1fe0*/  LOP3.LUT P5, RZ, R189, 0xff0000, RZ, 0xc0, !PT ;  /* 0x00ff0000bdff7812 */ /* 0x000fe200078ac0ff */
[----:B------:R-:W-:Y:S01]  /*1ff0*/  FMUL.FTZ R168, R46, R219 ;  /* 0x000000db2ea87220 */ /* 0x000fe20000410000 */
[----:B------:R-:W-:Y:S01]  /*2000*/  FSEL R165, R165, RZ, P0 ;  /* 0x000000ffa5a57208 */ /* 0x000fe20000000000 */
[----:B------:R-:W-:Y:S01]  /*2010*/  FMUL.FTZ R169, R47, R216 ;  /* 0x000000d82fa97220 */ /* 0x000fe20000410000 */
[----:B------:R-:W-:Y:S01]  /*2020*/  LOP3.LUT P0, RZ, R189, 0xff000000, RZ, 0xc0, !PT ;  /* 0xff000000bdff7812 */ /* 0x000fe2000780c0ff */
[----:B------:R-:W-:Y:S01]  /*2030*/  FADD.FTZ R130, R130, R211 ;  /* 0x000000d382827221 */ /* 0x000fe20000010000 */
[----:B------:R-:W-:Y:S01]  /*2040*/  FSEL R164, R164, RZ, P6 ;  /* 0x000000ffa4a47208 */ /* 0x000fe20003000000 */
[----:B------:R-:W-:Y:S01]  /*2050*/  FADD.FTZ R131, R131, R210 ;  /* 0x000000d283837221 */ /* 0x000fe20000010000 */
[----:B------:R-:W-:Y:S01]  /*2060*/  FSEL R214, R168, RZ, P5 ;  /* 0x000000ffa8d67208 */ /* 0x000fe20002800000 */
[----:B------:R-:W-:Y:S01]  /*2070*/  FADD.FTZ R160, R160, R213 ;  /* 0x000000d5a0a07221 */ /* 0x000fe20000010000 */
[----:B------:R-:W-:-:S02]  /*2080*/  FSEL R217, R169, RZ, P0 ;  /* 0x000000ffa9d97208 */ /* 0x000fc40000000000 */
[----:B------:R-:W-:Y:S02]  /*2090*/  F2FP.BF16.PACK_AB R168, R223, R170 ;  /* 0x000000aadfa8723e */ /* 0x000fe400000010ff */
[----:B------:R-:W-:Y:S02]  /*20a0*/  F2FP.BF16.PACK_AB R169, R171, R212 ;  /* 0x000000d4aba9723e */ /* 0x000fe400000010ff */
[----:B------:R-:W-:Y:S01]  /*20b0*/  F2FP.BF16.PACK_AB R170, R164, R165 ;  /* 0x000000a5a4aa723e */ /* 0x000fe200000010ff */
[C---:B------:R-:W-:Y:S01]  /*20c0*/  IMAD.WIDE.U32 R164, R180.reuse, R207, c[0x0][0x248] ;  /* 0x00009200b4a47625 */ /* 0x040fe200078e00cf */
[----:B------:R-:W-:Y:S01]  /*20d0*/  F2FP.BF16.PACK_AB R171, R217, R214 ;  /* 0x000000d6d9ab723e */ /* 0x000fe200000010ff */
[----:B------:R-:W-:Y:S01]  /*20e0*/  HFMA2.MMA R207, -RZ, RZ, 0, 0 ;  /* 0x00000000ffcf7435 */ /* 0x000fe200000001ff */
[----:B------:R-:W-:Y:S02]  /*20f0*/  @P6 PRMT R166, RZ, 0x7610, R166 ;  /* 0x00007610ffa66816 */ /* 0x000fe400000000a6 */
[----:B------:R-:W-:Y:S01]  /*2100*/  MOV R212, RZ ;  /* 0x000000ff00d47202 */ /* 0x000fe20000000f00 */
[----:B------:R0:W-:Y:S01]  /*2110*/  STG.E.128 [R164.64], R168 ;  /* 0x000000a8a4007986 */ /* 0x0001e2000c101d04 */
[----:B------:R-:W-:Y:S01]  /*2120*/  MOV R214, RZ ;  /* 0x000000ff00d67202 */ /* 0x000fe20000000f00 */
[----:B------:R-:W-:Y:S01]  /*2130*/  @P6 FMUL.FTZ R212, R215, R166 ;  /* 0x000000a6d7d46220 */ /* 0x000fe20000410000 */
[----:B------:R-:W-:-:S03]  /*2140*/  IADD3 R180, R180, 0x20, RZ ;  /* 0x00000020b4b47810 */ /* 0x000fc60007ffe0ff */
[----:B------:R-:W-:Y:S01]  /*2150*/  FADD.FTZ R161, R161, R212 ;  /* 0x000000d4a1a17221 */ /* 0x000fe20000010000 */
[--C-:B0-----:R-:W-:Y:S02]  /*2160*/  @P5 PRMT R164, RZ, 0x5410, R167.reuse ;  /* 0x00005410ffa45816 */ /* 0x101fe400000000a7 */
[----:B------:R-:W-:-:S03]  /*2170*/  @P0 PRMT R167, RZ, 0x7610, R167 ;  /* 0x00007610ffa70816 */ /* 0x000fc600000000a7 */
[----:B------:R-:W-:Y:S02]  /*2180*/  @P5 FMUL.FTZ R207, R219, R164 ;  /* 0x000000a4dbcf5220 */ /* 0x000fe40000410000 */
[----:B------:R-:W-:Y:S02]  /*2190*/  @P0 FMUL.FTZ R214, R216, R167 ;  /* 0x000000a7d8d60220 */ /* 0x000fe40000410000 */
[----:B------:R-:W-:Y:S02]  /*21a0*/  FADD.FTZ R162, R162, R207 ;  /* 0x000000cfa2a27221 */ /* 0x000fe40000010000 */
[----:B------:R-:W-:Y:S02]  /*21b0*/  FADD.FTZ R163, R163, R214 ;  /* 0x000000d6a3a37221 */ /* 0x000fe40000010000 */
.L_x_2860:
[----:B------:R-:W-:Y:S05]  /*21c0*/  BSYNC B1 ;  /* 0x0000000000017941 */ /* 0x000fea0003800000 */
.L_x_2859:
        /* <DEDUP_REMOVED lines=11> */
[----:B------:R-:W-:Y:S01]  /*2280*/  FFMA.FTZ R171, R21, R206, R217 ;  /* 0x000000ce15ab7223 */ /* 0x000fe200000100d9 */
[----:B------:R-:W-:Y:S01]  /*2290*/  LOP3.LUT P6, RZ, R169, 0xff, RZ, 0xc0, !PT ;  /* 0x000000ffa9ff7812 */ /* 0x000fe200078cc0ff */
[----:B------:R-:W-:Y:S01]  /*22a0*/  FADD.FTZ R168, R23, -R168 ;  /* 0x800000a817a87221 */ /* 0x000fe20000010000 */
[----:B------:R-:W-:Y:S01]  /*22b0*/  ISETP.NE.AND.EX P5, PT, RZ, c[0x0][0x25c], PT, P5 ;  /* 0x00009700ff007a0c */ /* 0x000fe20003fa5350 */
[----:B------:R-:W-:-:S02]  /*22c0*/  FADD.FTZ R170, R22, -R171 ;  /* 0x800000ab16aa7221 */ /* 0x000fc40000010000 */
[C---:B------:R-:W-:Y:S02]  /*22d0*/  FMUL.FTZ R169, R181.reuse, R168 ;  /* 0x000000a8b5a97220 */ /* 0x040fe40000410000 */
[----:B------:R-:W-:Y:S01]  /*22e0*/  @P0 PRMT R168, RZ, 0x5410, R152 ;  /* 0x00005410ffa80816 */ /* 0x000fe20000000098 */
[--C-:B------:R-:W-:Y:S02]  /*22f0*/  FFMA.FTZ R208, R24, R206, R217.reuse ;  /* 0x000000ce18d07223 */ /* 0x100fe400000100d9 */
        /* <DEDUP_REMOVED lines=21> */
[----:B------:R-:W-:Y:S02]  /*2450*/  FADD.FTZ R208, R176, -R171 ;  /* 0x800000abb0d07221 */ /* 0x000fe40000010000 */
[----:B------:R-:W-:Y:S01]  /*2460*/  @P0 FADD.FTZ R217, R217, R168 ;  /* 0x000000a8d9d90221 */ /* 0x000fe20000010000 */
[----:B------:R-:W-:Y:S01]  /*2470*/  @P0 PRMT R168, RZ, 0x7610, R154 ;  /* 0x00007610ffa80816 */ /* 0x000fe2000000009a */
[C---:B------:R-:W-:Y:S02]  /*2480*/  FMUL.FTZ R171, R181.reuse, R170 ;  /* 0x000000aab5ab7220 */ /* 0x040fe40000410000 */
[----:B------:R-:W-:Y:S01]  /*2490*/  FMUL.FTZ R219, R181, R208 ;  /* 0x000000d0b5db7220 */ /* 0x000fe20000410000 */
[----:B------:R-:W-:Y:S01]  /*24a0*/  @P5 F2FP.BF16.PACK_AB R208, RZ, R213 ;  /* 0x000000d5ffd0523e */ /* 0x000fe200000010ff */
[----:B------:R-:W-:Y:S01]  /*24b0*/  @P0 FADD.FTZ R171, R171, R168 ;  /* 0x000000a8abab0221 */ /* 0x000fe20000010000 */
[----:B------:R-:W-:Y:S01]  /*24c0*/  @P0 PRMT R168, RZ, 0x5410, R155 ;  /* 0x00005410ffa80816 */ /* 0x000fe2000000009b */
[----:B------:R-:W-:Y:S01]  /*24d0*/  FADD.FTZ R170, R178, -R209 ;  /* 0x800000d1b2aa7221 */ /* 0x000fe20000010000 */
[----:B------:R-:W-:Y:S01]  /*24e0*/  @P5 F2FP.BF16.PACK_AB R209, RZ, R215 ;  /* 0x000000d7ffd1523e */ /* 0x000fe200000010ff */
[----:B------:R-:W-:Y:S01]  /*24f0*/  FMUL.FTZ R213, R213, R182 ;  /* 0x000000b6d5d57220 */ /* 0x000fe20000410000 */
        /* <DEDUP_REMOVED lines=10> */
[----:B------:R-:W-:Y:S01]  /*25a0*/  LOP3.LUT P0, RZ, R186, 0xff00, RZ, 0xc0, !PT ;  /* 0x0000ff00baff7812 */ /* 0x000fe2000780c0ff */
[----:B------:R-:W-:Y:S01]  /*25b0*/  FMUL.FTZ R225, R213, c[0x0][0x1e8] ;  /* 0x00007a00d5e17a20 */ /* 0x000fe20000410000 */
[----:B------:R-:W-:Y:S01]  /*25c0*/  @P5 PRMT R28, R168, 0x7610, R28 ;  /* 0x00007610a81c5816 */ /* 0x000fe2000000001c */
[----:B------:R-:W-:Y:S01]  /*25d0*/  FMUL.FTZ R223, R169, c[0x0][0x1e8] ;  /* 0x00007a00a9df7a20 */ /* 0x000fe20000410000 */
[----:B------:R-:W-:Y:S01]  /*25e0*/  @P5 F2FP.BF16.PACK_AB R170, RZ, R211 ;  /* 0x000000d3ffaa523e */ /* 0x000fe200000010ff */
[-C--:B------:R-:W-:Y:S01]  /*25f0*/  FMUL.FTZ R211, R211, R182.reuse ;  /* 0x000000b6d3d37220 */ /* 0x080fe20000410000 */
[----:B------:R-:W-:Y:S01]  /*2600*/  @P5 F2FP.BF16.PACK_AB R212, RZ, R171 ;  /* 0x000000abffd4523e */ /* 0x000fe200000010ff */
[----:B------:R-:W-:Y:S01]  /*2610*/  FMUL.FTZ R169, R56, R223 ;  /* 0x000000df38a97220 */ /* 0x000fe20000410000 */
[----:B------:R-:W-:Y:S01]  /*2620*/  @P5 F2FP.BF16.PACK_AB R216, RZ, R221 ;  /* 0x000000ddffd8523e */ /* 0x000fe200000010ff */
[----:B------:R-:W-:Y:S01]  /*2630*/  FMUL.FTZ R211, R211, c[0x0][0x1e8] ;  /* 0x00007a00d3d37a20 */ /* 0x000fe20000410000 */
[----:B------:R-:W-:Y:S01]  /*2640*/  @P5 PRMT R30, R210, 0x7610, R30 ;  /* 0x00007610d21e5816 */ /* 0x000fe2000000001e */
[-C--:B------:R-:W-:Y:S01]  /*2650*/  FMUL.FTZ R217, R217, R182.reuse ;  /* 0x000000b6d9d97220 */ /* 0x080fe20000410000 */
[----:B------:R-:W-:Y:S01]  /*2660*/  @P5 PRMT R31, R214, 0x7610, R31 ;  /* 0x00007610d61f5816 */ /* 0x000fe2000000001f */
[----:B------:R-:W-:Y:S01]  /*2670*/  HFMA2.MMA R213, -RZ, RZ, 0, 0 ;  /* 0x00000000ffd57435 */ /* 0x000fe200000001ff */
[----:B------:R-:W-:Y:S01]  /*2680*/  @P5 PRMT R29, R29, 0x5410, R209 ;  /* 0x000054101d1d5816 */ /* 0x000fe200000000d1 */
[----:B------:R-:W-:Y:S01]  /*2690*/  FMUL.FTZ R217, R217, c[0x0][0x1e8] ;  /* 0x00007a00d9d97a20 */ /* 0x000fe20000410000 */
[----:B------:R-:W-:Y:S01]  /*26a0*/  CS2R R208, SRZ ;  /* 0x0000000000d07805 */ /* 0x000fe2000001ff00 */
[----:B------:R-:W-:Y:S01]  /*26b0*/  @P5 PRMT R28, R28, 0x5410, R170 ;  /* 0x000054101c1c5816 */ /* 0x000fe200000000aa */
[-C--:B------:R-:W-:Y:S01]  /*26c0*/  FMUL.FTZ R171, R171, R182.reuse ;  /* 0x000000b6abab7220 */ /* 0x080fe20000410000 */
[----:B------:R-:W-:Y:S01]  /*26d0*/  FSEL R170, R169, RZ, P6 ;  /* 0x000000ffa9aa7208 */ /* 0x000fe20003000000 */
[-C--:B------:R-:W-:Y:S01]  /*26e0*/  FMUL.FTZ R219, R219, R182.reuse ;  /* 0x000000b6dbdb7220 */ /* 0x080fe20000410000 */
[----:B------:R-:W-:Y:S01]  /*26f0*/  @P5 PRMT R30, R30, 0x5410, R212 ;  /* 0x000054101e1e5816 */ /* 0x000fe200000000d4 */
[----:B------:R-:W-:Y:S01]  /*2700*/  FMUL.FTZ R221, R221, R182 ;  /* 0x000000b6dddd7220 */ /* 0x000fe20000410000 */
[----:B------:R-:W-:Y:S01]  /*2710*/  @P5 PRMT R31, R31, 0x5410, R216 ;  /* 0x000054101f1f5816 */ /* 0x000fe200000000d8 */
[----:B------:R-:W-:-:S02]  /*2720*/  FMUL.FTZ R219, R219, c[0x0][0x1e8] ;  /* 0x00007a00dbdb7a20 */ /* 0x000fc40000410000 */
        /* <DEDUP_REMOVED lines=60> */
.L_x_2862:
[----:B------:R-:W-:Y:S05]  /*2af0*/  BSYNC B1 ;  /* 0x0000000000017941 */ /* 0x000fea0003800000 */
.L_x_2861:
        /* <DEDUP_REMOVED lines=15> */
[----:B------:R-:W-:Y:S01]  /*2bf0*/  FFMA.FTZ R171, R191, R206, R209 ;  /* 0x000000cebfab7223 */ /* 0x000fe200000100d1 */
[----:B------:R-:W-:Y:S01]  /*2c00*/  LOP3.LUT P6, RZ, R184, 0xff000000, RZ, 0xc0, !PT ;  /* 0xff000000b8ff7812 */ /* 0x000fe200078cc0ff */
[----:B------:R-:W-:-:S02]  /*2c10*/  FMUL.FTZ R169, R181, R168 ;  /* 0x000000a8b5a97220 */ /* 0x000fc40000410000 */
[----:B------:R-:W-:Y:S01]  /*2c20*/  @P4 PRMT R168, RZ, 0x5410, R156 ;  /* 0x00005410ffa84816 */ /* 0x000fe2000000009c */
[----:B------:R-:W-:Y:S02]  /*2c30*/  FADD.FTZ R170, R193, -R170 ;  /* 0x800000aac1aa7221 */ /* 0x000fe40000010000 */
[-CC-:B------:R-:W-:Y:S02]  /*2c40*/  FFMA.FTZ R208, R194, R206.reuse, R209.reuse ;  /* 0x000000cec2d07223 */ /* 0x180fe400000100d1 */
[-CC-:B------:R-:W-:Y:S02]  /*2c50*/  FFMA.FTZ R205, R197, R206.reuse, R209.reuse ;  /* 0x000000cec5cd7223 */ /* 0x180fe400000100d1 */
[-CC-:B------:R-:W-:Y:S02]  /*2c60*/  FFMA.FTZ R212, R200, R206.reuse, R209.reuse ;  /* 0x000000cec8d47223 */ /* 0x180fe400000100d1 */
[-CC-:B------:R-:W-:Y:S02]  /*2c70*/  FFMA.FTZ R207, R201, R206.reuse, R209.reuse ;  /* 0x000000cec9cf7223 */ /* 0x180fe400000100d1 */
[----:B------:R-:W-:-:S02]  /*2c80*/  FFMA.FTZ R216, R204, R206, R209 ;  /* 0x000000ceccd87223 */ /* 0x000fc400000100d1 */
[----:B------:R-:W-:Y:S01]  /*2c90*/  @P4 FADD.FTZ R169, R169, R168 ;  /* 0x000000a8a9a94221 */ /* 0x000fe20000010000 */
[----:B------:R-:W-:Y:S01]  /*2ca0*/  @P4 PRMT R168, RZ, 0x7610, R156 ;  /* 0x00007610ffa84816 */ /* 0x000fe2000000009c */
[----:B------:R-:W-:Y:S02]  /*2cb0*/  FADD.FTZ R206, R196, -R171 ;  /* 0x800000abc4ce7221 */ /* 0x000fe40000010000 */
        /* <DEDUP_REMOVED lines=8> */
[----:B------:R-:W-:Y:S02]  /*2d40*/  FADD.FTZ R214, R202, -R207 ;  /* 0x800000cfcad67221 */ /* 0x000fe40000010000 */
[C---:B------:R-:W-:Y:S01]  /*2d50*/  FMUL.FTZ R207, R181.reuse, R208 ;  /* 0x000000d0b5cf7220 */ /* 0x040fe20000410000 */
[----:B------:R-:W-:Y:S01]  /*2d60*/  @P0 F2FP.BF16.PACK_AB R206, RZ, R205 ;  /* 0x000000cdffce023e */ /* 0x000fe200000010ff */
[----:B------:R-:W-:Y:S02]  /*2d70*/  FMUL.FTZ R211, R181, R210 ;  /* 0x000000d2b5d37220 */ /* 0x000fe40000410000 */
        /* <DEDUP_REMOVED lines=26> */
[----:B------:R-:W-:Y:S01]  /*2f20*/  FMUL.FTZ R171, R171, c[0x0][0x1e8] ;  /* 0x00007a00abab7a20 */ /* 0x000fe20000410000 */
[----:B------:R-:W-:Y:S01]  /*2f30*/  @P0 PRMT R31, R214, 0x7610, R31 ;  /* 0x00007610d61f0816 */ /* 0x000fe2000000001f */
[-C--:B------:R-:W-:Y:S01]  /*2f40*/  FMUL.FTZ R216, R217, R182.reuse ;  /* 0x000000b6d9d87220 */ /* 0x080fe20000410000 */
[----:B------:R-:W-:Y:S01]  /*2f50*/  @P0 PRMT R28, R168, 0x7610, R28 ;  /* 0x00007610a81c0816 */ /* 0x000fe2000000001c */
[-C--:B------:R-:W-:Y:S01]  /*2f60*/  FMUL.FTZ R209, R207, R182.reuse ;  /* 0x000000b6cfd17220 */ /* 0x080fe20000410000 */
[C---:B------:R-:W-:Y:S01]  /*2f70*/  @P0 LEA R168, P4, R180.reuse, c[0x0][0x258], 0x4 ;  /* 0x00009600b4a80a11 */ /* 0x040fe200078820ff */
[-C--:B------:R-:W-:Y:S01]  /*2f80*/  FMUL.FTZ R211, R211, R182.reuse ;  /* 0x000000b6d3d37220 */ /* 0x080fe20000410000 */
[----:B------:R-:W-:Y:S01]  /*2f90*/  @P0 F2FP.BF16.PACK_AB R217, RZ, R217 ;  /* 0x000000d9ffd9023e */ /* 0x000fe200000010ff */
[-C--:B------:R-:W-:Y:S01]  /*2fa0*/  FMUL.FTZ R213, R213, R182.reuse ;  /* 0x000000b6d5d57220 */ /* 0x080fe20000410000 */
[----:B------:R-:W-:Y:S01]  /*2fb0*/  @P0 LEA.HI.X R169, R180, c[0x0][0x25c], RZ, 0x4, P4 ;  /* 0x00009700b4a90a11 */ /* 0x000fe200020f24ff */
[----:B------:R-:W-:Y:S01]  /*2fc0*/  FMUL.FTZ R215, R215, R182 ;  /* 0x000000b6d7d77220 */ /* 0x000fe20000410000 */
[----:B------:R-:W-:Y:S01]  /*2fd0*/  @P0 PRMT R28, R28, 0x5410, R181 ;  /* 0x000054101c1c0816 */ /* 0x000fe200000000b5 */
[----:B------:R-:W-:Y:S01]  /*2fe0*/  FMUL.FTZ R205, R205, c[0x0][0x1e8] ;  /* 0x00007a00cdcd7a20 */ /* 0x000fe20000410000 */
[----:B------:R-:W-:Y:S01]  /*2ff0*/  LOP3.LUT P4, RZ, R184, 0xff00, RZ, 0xc0, !PT ;  /* 0x0000ff00b8ff7812 */ /* 0x000fe2000788c0ff */
[----:B------:R-:W-:Y:S01]  /*3000*/  HFMA2.MMA R181, -RZ, RZ, 0, 0 ;  /* 0x00000000ffb57435 */ /* 0x000fe200000001ff */
[----:B------:R-:W-:Y:S01]  /*3010*/  @P0 PRMT R30, R30, 0x5410, R212 ;  /* 0x000054101e1e0816 */ /* 0x000fe200000000d4 */
[----:B------:R-:W-:Y:S01]  /*3020*/  CS2R R206, SRZ ;  /* 0x0000000000ce7805 */ /* 0x000fe2000001ff00 */
[----:B------:R-:W-:Y:S01]  /*3030*/  @P0 PRMT R31, R31, 0x5410, R217 ;  /* 0x000054101f1f0816 */ /* 0x000fe200000000d9 */
[----:B------:R-:W-:Y:S01]  /*3040*/  FMUL.FTZ R217, R170, c[0x0][0x1e8] ;  /* 0x00007a00aad97a20 */ /* 0x000fe20000410000 */
[----:B------:R-:W-:Y:S01]  /*3050*/  MOV R182, RZ ;  /* 0x000000ff00b67202 */ /* 0x000fe20000000f00 */
[----:B------:R-:W-:-:S02]  /*3060*/  FMUL.FTZ R170, R209, c[0x0][0x1e8] ;  /* 0x00007a00d1aa7a20 */ /* 0x000fc40000410000 */
[----:B------:R0:W-:Y:S01]  /*3070*/  @P0 STG.E.128 [R168.64], R28 ;  /* 0x0000001ca8000986 */ /* 0x0001e2000c101d04 */
[----:B------:R-:W-:Y:S01]  /*3080*/  LOP3.LUT P0, RZ, R184, 0xff0000, RZ, 0xc0, !PT ;  /* 0x00ff0000b8ff7812 */ /* 0x000fe2000780c0ff */
[----:B------:R-:W-:Y:S02]  /*3090*/  FMUL.FTZ R211, R211, c[0x0][0x1e8] ;  /* 0x00007a00d3d37a20 */ /* 0x000fe40000410000 */
[----:B------:R-:W-:Y:S02]  /*30a0*/  FMUL.FTZ R213, R213, c[0x0][0x1e8] ;  /* 0x00007a00d5d57a20 */ /* 0x000fe40000410000 */
[----:B------:R-:W-:Y:S02]  /*30b0*/  FMUL.FTZ R212, R215, c[0x0][0x1e8] ;  /* 0x00007a00d7d47a20 */ /* 0x000fe40000410000 */
[----:B------:R-:W-:Y:S02]  /*30c0*/  FMUL.FTZ R216, R216, c[0x0][0x1e8] ;  /* 0x00007a00d8d87a20 */ /* 0x000fe40000410000 */
[----:B0-----:R-:W-:-:S05]  /*30d0*/  FMUL.FTZ R169, R67, R170 ;  /* 0x000000aa43a97220 */ /* 0x001fca0000410000 */
[----:B------:R-:W-:Y:S01]  /*30e0*/  FSEL R210, R169, RZ, P6 ;  /* 0x000000ffa9d27208 */ /* 0x000fe20003000000 */
[----:B------:R-:W-:Y:S01]  /*30f0*/  FMUL.FTZ R169, R69, R213 ;  /* 0x000000d545a97220 */ /* 0x000fe20000410000 */
[--C-:B--2---:R-:W-:Y:S02]  /*3100*/  @P5 PRMT R168, RZ, 0x5410, R164.reuse ;  /* 0x00005410ffa85816 */ /* 0x104fe400000000a4 */
[----:B------:R-:W-:-:S03]  /*3110*/  @P4 PRMT R164, RZ, 0x7610, R164 ;  /* 0x00007610ffa44816 */ /* 0x000fc600000000a4 */
[----:B------:R-:W-:Y:S02]  /*3120*/  @P5 FMUL.FTZ R181, R217, R168 ;  /* 0x000000a8d9b55220 */ /* 0x000fe40000410000 */
[----:B------:R-:W-:Y:S01]  /*3130*/  @P4 FMUL.FTZ R182, R171, R164 ;  /* 0x000000a4abb64220 */ /* 0x000fe20000410000 */
[--C-:B------:R-:W-:Y:S01]  /*3140*/  @P0 PRMT R164, RZ, 0x5410, R165.reuse ;  /* 0x00005410ffa40816 */ /* 0x100fe200000000a5 */
[----:B------:R-:W-:Y:S01]  /*3150*/  FMUL.FTZ R168, R66, R205 ;  /* 0x000000cd42a87220 */ /* 0x000fe20000410000 */
[----:B------:R-:W-:Y:S01]  /*3160*/  @P6 PRMT R165, RZ, 0x7610, R165 ;  /* 0x00007610ffa56816 */ /* 0x000fe200000000a5 */
[----:B------:R-:W-:Y:S02]  /*3170*/  FADD.FTZ R140, R140, R181 ;  /* 0x000000b58c8c7221 */ /* 0x000fe40000010000 */
[----:B------:R-:W-:Y:S01]  /*3180*/  @P0 FMUL.FTZ R207, R205, R164 ;  /* 0x000000a4cdcf0220 */ /* 0x000fe20000410000 */
[----:B------:R-:W-:Y:S01]  /*3190*/  FSEL R209, R168, RZ, P0 ;  /* 0x000000ffa8d17208 */ /* 0x000fe20000000000 */
[----:B------:R-:W-:Y:S01]  /*31a0*/  @P6 FMUL.FTZ R206, R170, R165 ;  /* 0x000000a5aace6220 */ /* 0x000fe20000410000 */
[C---:B------:R-:W-:Y:S01]  /*31b0*/  LOP3.LUT P0, RZ, R185.reuse, 0xff00, RZ, 0xc0, !PT ;  /* 0x0000ff00b9ff7812 */ /* 0x040fe2000780c0ff */
[----:B------:R-:W-:Y:S01]  /*31c0*/  FMUL.FTZ R164, R64, R217 ;  /* 0x000000d940a47220 */ /* 0x000fe20000410000 */
[----:B------:R-:W-:Y:S01]  /*31d0*/  LOP3.LUT P6, RZ, R185, 0xff0000, RZ, 0xc0, !PT ;  /* 0x00ff0000b9ff7812 */ /* 0x000fe200078cc0ff */
[----:B------:R-:W-:Y:S01]  /*31e0*/  FMUL.FTZ R165, R65, R171 ;  /* 0x000000ab41a57220 */ /* 0x000fe20000410000 */
[----:B------:R-:W-:Y:S01]  /*31f0*/  FSEL R215, R169, RZ, P0 ;  /* 0x000000ffa9d77208 */ /* 0x000fe20000000000 */
[----:B------:R-:W-:Y:S01]  /*3200*/  FMUL.FTZ R168, R68, R211 ;  /* 0x000000d344a87220 */ /* 0x000fe20000410000 */
[----:B------:R-:W-:Y:S01]  /*3210*/  FSEL R205, R164, RZ, P5 ;  /* 0x000000ffa4cd7208 */ /* 0x000fe20002800000 */
[----:B------:R-:W-:Y:S01]  /*3220*/  FMUL.FTZ R170, R70, R212 ;  /* 0x000000d446aa7220 */ /* 0x000fe20000410000 */
[----:B------:R-:W-:Y:S01]  /*3230*/  FSEL R208, R165, RZ, P4 ;  /* 0x000000ffa5d07208 */ /* 0x000fe20002000000 */
[----:B------:R-:W-:Y:S01]  /*3240*/  FMUL.FTZ R171, R71, R216 ;  /* 0x000000d847ab7220 */ /* 0x000fe20000410000 */
[----:B------:R-:W-:Y:S01]  /*3250*/  LEA R164, P4, R180, c[0x0][0x248], 0x4 ;  /* 0x00009200b4a47a11 */ /* 0x000fe200078820ff */
[----:B------:R-:W-:Y:S01]  /*3260*/  FADD.FTZ R141, R141, R182 ;  /* 0x000000b68d8d7221 */ /* 0x000fe20000010000 */
[----:B------:R-:W-:Y:S01]  /*3270*/  LOP3.LUT P5, RZ, R185, 0xff, RZ, 0xc0, !PT ;  /* 0x000000ffb9ff7812 */ /* 0x000fe200078ac0ff */
[----:B------:R-:W-:Y:S01]  /*3280*/  FADD.FTZ R142, R142, R207 ;  /* 0x000000cf8e8e7221 */ /* 0x000fe20000010000 */
[----:B------:R-:W-:Y:S01]  /*3290*/  LEA.HI.X R165, R180, c[0x0][0x24c], RZ, 0x4, P4 ;  /* 0x00009300b4a57a11 */ /* 0x000fe200020f24ff */
[----:B------:R-:W-:Y:S01]  /*32a0*/  FADD.FTZ R143, R143, R206 ;  /* 0x000000ce8f8f7221 */ /* 0x000fe20000010000 */
[----:B------:R-:W-:-:S02]  /*32b0*/  LOP3.LUT P4, RZ, R185, 0xff000000, RZ, 0xc0, !PT ;  /* 0xff000000b9ff7812 */ /* 0x000fc4000788c0ff */
[----:B------:R-:W-:Y:S02]  /*32c0*/  FSEL R180, R168, RZ, P5 ;  /* 0x000000ffa8b47208 */ /* 0x000fe40002800000 */
[----:B------:R-:W-:Y:S02]  /*32d0*/  FSEL R214, R170, RZ, P6 ;  /* 0x000000ffaad67208 */ /* 0x000fe40003000000 */
[----:B------:R-:W-:Y:S02]  /*32e0*/  FSEL R171, R171, RZ, P4 ;  /* 0x000000ffabab7208 */ /* 0x000fe40002000000 */
[----:B------:R-:W-:Y:S01]  /*32f0*/  F2FP.BF16.PACK_AB R168, R208, R205 ;  /* 0x000000cdd0a8723e */ /* 0x000fe200000010ff */
[----:B------:R-:W-:Y:S01]  /*3300*/  HFMA2.MMA R205, -RZ, RZ, 0, 0 ;  /* 0x00000000ffcd7435 */ /* 0x000fe200000001ff */
[----:B------:R-:W-:Y:S02]  /*3310*/  F2FP.BF16.PACK_AB R169, R210, R209 ;  /* 0x000000d1d2a9723e */ /* 0x000fe400000010ff */
[----:B------:R-:W-:Y:S01]  /*3320*/  F2FP.BF16.PACK_AB R170, R215, R180 ;  /* 0x000000b4d7aa723e */ /* 0x000fe200000010ff */
[----:B------:R-:W-:Y:S01]  /*3330*/  CS2R R208, SRZ ;  /* 0x0000000000d07805 */ /* 0x000fe2000001ff00 */
[----:B------:R-:W-:-:S02]  /*3340*/  F2FP.BF16.PACK_AB R171, R171, R214 ;  /* 0x000000d6abab723e */ /* 0x000fc400000010ff */
        /* <DEDUP_REMOVED lines=14> */
.L_x_2864:
[----:B------:R-:W-:Y:S05]  /*3430*/  BSYNC B1 ;  /* 0x0000000000017941 */ /* 0x000fea0003800000 */
.L_x_2863:
[----:B------:R-:W-:-:S04]  /*3440*/  MOV R165, c[0x0][0x160] ;  /* 0x0000580000a57a02 */ /* 0x000fc80000000f00 */
[----:B------:R-:W-:-:S04]  /*3450*/  LEA R0, R165, R0, 0x2 ;  /* 0x00000000a5007211 */ /* 0x000fc800078e10ff */
[----:B------:R-:W-:-:S13]  /*3460*/  ISETP.GE.AND P0, PT, R0, c[0x0][0x164], PT ;  /* 0x0000590000007a0c */ /* 0x000fda0003f06270 */
[----:B0-----:R-:W-:Y:S01]  /*3470*/  @P0 CALL.REL.NOINC `(.L_x_2850) ;  /* 0x0000001000000944 */ /* 0x001fe20003c00000 */
[----:B------:R-:W-:Y:S05]  /*3480*/  BRA `(.L_x_2865) ;  /* 0xffffd06000007947 */ /* 0x000fea000383ffff */
.L_x_2850:
[----:B-1----:R-:W-:Y:S05]  /*3490*/  BSYNC B0 ;  /* 0x0000000000007941 */ /* 0x002fea0003800000 */
.L_x_2849:
[----:B------:R-:W-:Y:S01]  /*34a0*/  SHF.R.U32.HI R0, RZ, 0x5, R3 ;  /* 0x00000005ff007819 */ /* 0x000fe20000011603 */
[----:B------:R-:W-:Y:S01]  /*34b0*/  WARPSYNC 0xffffffff ;  /* 0xffffffff00007948 */ /* 0x000fe20003800000 */
[C---:B------:R-:W-:Y:S01]  /*34c0*/  LOP3.LUT R5, R3.reuse, 0x1f, RZ, 0xc0, !PT ;  /* 0x0000001f03057812 */ /* 0x040fe200078ec0ff */
[----:B------:R-:W-:Y:S01]  /*34d0*/  BSSY B0, `(.L_x_2866) ;  /* 0x00000c7000007945 */ /* 0x000fe20003800000 */
[----:B------:R-:W-:-:S03]  /*34e0*/  IADD3 R22, -R3, 0x7f, RZ ;  /* 0x0000007f03167810 */ /* 0x000fc60007ffe1ff */
[----:B------:R-:W-:Y:S01]  /*34f0*/  IMAD R0, R0, 0x60, R5 ;  /* 0x0000006000007824 */ /* 0x000fe200078e0205 */
[----:B-----5:R-:W-:-:S04]  /*3500*/  IADD3 R32, R22, c[0x0][0x168], RZ ;  /* 0x00005a0016207a10 */ /* 0x020fc80007ffe0ff */
        /* <DEDUP_REMOVED lines=34> */
[----:B0-----:R-:W-:-:S03]  /*3730*/  FADD.FTZ R7, RZ, R7 ;  /* 0x00000007ff077221 */ /* 0x001fc60000010000 */
[----:B------:R-:W0:Y:S01]  /*3740*/  LDS R21, [R3.X4+0x1e00] ;  /* 0x001e000003157984 */ /* 0x000e220000004800 */
[----:B------:R-:W-:-:S03]  /*3750*/  FADD.FTZ R8, RZ, R8 ;  /* 0x00000008ff087221 */ /* 0x000fc60000010000 */
[----:B------:R-:W0:Y:S01]  /*3760*/  LDS R16, [R3.X4+0x2000] ;  /* 0x0020000003107984 */ /* 0x000e220000004800 */
[----:B------:R-:W-:-:S03]  /*3770*/  FADD.FTZ R2, R2, R9 ;  /* 0x0000000902027221 */ /* 0x000fc60000010000 */
        /* <DEDUP_REMOVED lines=28> */
[----:B--2---:R-:W-:-:S03]  /*3940*/  FADD.FTZ R31, R8, R31 ;  /* 0x0000001f081f7221 */ /* 0x004fc60000010000 */
        /* <DEDUP_REMOVED lines=43> */
[----:B------:R-:W-:Y:S02]  /*3c00*/  IMAD R26, R32, c[0x0][0x168], RZ ;  /* 0x00005a00201a7a24 */ /* 0x000fe400078e02ff */
[----:B----4-:R-:W-:-:S03]  /*3c10*/  FADD.FTZ R17, R28, R17 ;  /* 0x000000111c117221 */ /* 0x010fc60000010000 */
[----:B------:R-:W-:Y:S01]  /*3c20*/  IADD3 R26, P6, R26, R3, RZ ;  /* 0x000000031a1a7210 */ /* 0x000fe20007fde0ff */
[----:B------:R-:W-:Y:S02]  /*3c30*/  FADD.FTZ R19, R30, R19 ;  /* 0x000000131e137221 */ /* 0x000fe40000010000 */
[----:B------:R-:W-:Y:S02]  /*3c40*/  FADD.FTZ R2, R2, R21 ;  /* 0x0000001502027221 */ /* 0x000fe40000010000 */
[----:B------:R-:W-:Y:S01]  /*3c50*/  FADD.FTZ R21, R7, R4 ;  /* 0x0000000407157221 */ /* 0x000fe20000010000 */
[----:B------:R-:W-:Y:S01]  /*3c60*/  IADD3.X R7, RZ, RZ, RZ, P6, !PT ;  /* 0x000000ffff077210 */ /* 0x000fe200037fe4ff */
[----:B------:R-:W-:Y:S01]  /*3c70*/  FADD.FTZ R13, R13, R6 ;  /* 0x000000060d0d7221 */ /* 0x000fe20000010000 */
[----:B------:R-:W-:Y:S01]  /*3c80*/  STS.128 [R0], R128 ;  /* 0x0000008000007388 */ /* 0x000fe20000000c00 */
[----:B------:R-:W-:Y:S01]  /*3c90*/  FADD.FTZ R15, R15, R8 ;  /* 0x000000080f0f7221 */ /* 0x000fe20000010000 */
[----:B------:R-:W-:-:S02]  /*3ca0*/  SHF.L.U32 R8, R26, 0x2, RZ ;  /* 0x000000021a087819 */ /* 0x000fc400000006ff */
[----:B------:R-:W-:Y:S01]  /*3cb0*/  STS.128 [R0+0x10], R160 ;  /* 0x000010a000007388 */ /* 0x000fe20000000c00 */
[----:B------:R-:W-:-:S03]  /*3cc0*/  FADD.FTZ R17, R17, R10 ;  /* 0x0000000a11117221 */ /* 0x000fc60000010000 */
[----:B------:R-:W-:Y:S01]  /*3cd0*/  STS.128 [R0+0x400], R132 ;  /* 0x0004008400007388 */ /* 0x000fe20000000c00 */
[----:B0-----:R-:W-:-:S03]  /*3ce0*/  FADD.FTZ R19, R19, R12 ;  /* 0x0000000c13137221 */ /* 0x001fc60000010000 */
[----:B------:R-:W-:Y:S01]  /*3cf0*/  STS.128 [R0+0x410], R136 ;  /* 0x0004108800007388 */ /* 0x000fe20000000c00 */
[----:B-1----:R-:W-:Y:S01]  /*3d00*/  FADD.FTZ R23, R2, R23 ;  /* 0x0000001702177221 */ /* 0x002fe20000010000 */
        /* <DEDUP_REMOVED lines=17> */
[----:B-1----:R-:W-:Y:S01]  /*3e20*/  FADD.FTZ R14, R14, R33 ;  /* 0x000000210e0e7221 */ /* 0x002fe20000010000 */
[----:B------:R-:W-:Y:S02]  /*3e30*/  SHF.L.U64.HI R33, R26, 0x2, R7 ;  /* 0x000000021a217819 */ /* 0x000fe40000010207 */
        /* <DEDUP_REMOVED lines=25> */
[----:B-1----:R-:W-:Y:S01]  /*3fd0*/  IADD3.X R3, R33, c[0x0][0x22c], RZ, P6, !PT ;  /* 0x00008b0021037a10 */ /* 0x002fe200037fe4ff */
[----:B----4-:R-:W-:Y:S01]  /*3fe0*/  FADD.FTZ R0, R0, R49 ;  /* 0x0000003100007221 */ /* 0x010fe20000010000 */
[----:B------:R-:W-:Y:S01]  /*3ff0*/  IADD3 R10, P6, R8, c[0x0][0x220], RZ ;  /* 0x00008800080a7a10 */ /* 0x000fe20007fde0ff */
[----:B------:R-:W-:-:S03]  /*4000*/  FADD.FTZ R24, R5, R24 ;  /* 0x0000001805187221 */ /* 0x000fc60000010000 */
[C---:B------:R-:W-:Y:S02]  /*4010*/  IADD3.X R35, R33.reuse, c[0x0][0x224], RZ, P6, !PT ;  /* 0x0000890021237a10 */ /* 0x040fe400037fe4ff */
[----:B------:R-:W-:Y:S01]  /*4020*/  IADD3 R8, P6, R8, c[0x0][0x240], RZ ;  /* 0x0000900008087a10 */ /* 0x000fe20007fde0ff */
[----:B------:R-:W-:Y:S02]  /*4030*/  FADD.FTZ R20, R20, R51 ;  /* 0x0000003314147221 */ /* 0x000fe40000010000 */
[----:B------:R-:W-:Y:S01]  /*4040*/  FADD.FTZ R53, R14, R53 ;  /* 0x000000350e357221 */ /* 0x000fe20000010000 */
[----:B------:R-:W-:Y:S01]  /*4050*/  IADD3.X R33, R33, c[0x0][0x244], RZ, P6, !PT ;  /* 0x0000910021217a10 */ /* 0x000fe200037fe4ff */
[----:B------:R-:W-:Y:S05]  /*4060*/  @!P5 BRA `(.L_x_2867) ;  /* 0x000000d00000d947 */ /* 0x000fea0003800000 */
[----:B------:R-:W-:Y:S01]  /*4070*/  MOV R4, R10 ;  /* 0x0000000a00047202 */ /* 0x000fe20000000f00 */
[----:B------:R1:W-:Y:S01]  /*4080*/  STG.E [R2.64], R21 ;  /* 0x0000001502007986 */ /* 0x0003e2000c101904 */
[----:B------:R-:W-:Y:S02]  /*4090*/  MOV R5, R35 ;  /* 0x0000002300057202 */ /* 0x000fe40000000f00 */
[----:B------:R-:W-:-:S02]  /*40a0*/  MOV R6, R8 ;  /* 0x0000000800067202 */ /* 0x000fc40000000f00 */
        /* <DEDUP_REMOVED lines=9> */
.L_x_2867:
[----:B--2---:R-:W-:Y:S05]  /*4140*/  BSYNC B0 ;  /* 0x0000000000007941 */ /* 0x004fea0003800000 */
.L_x_2866:
[----:B------:R-:W-:Y:S01]  /*4150*/  BSSY B0, `(.L_x_2868) ;  /* 0x0000010000007945 */ /* 0x000fe20003800000 */
[----:B------:R-:W-:Y:S01]  /*4160*/  FADD.FTZ R55, R16, R55 ;  /* 0x0000003710377221 */ /* 0x000fe20000010000 */
[----:B------:R-:W-:Y:S05]  /*4170*/  @!P0 BRA `(.L_x_2869) ;  /* 0x000000d000008947 */ /* 0x000fea0003800000 */
[----:B------:R-:W-:Y:S01]  /*4180*/  MOV R4, R10 ;  /* 0x0000000a00047202 */ /* 0x000fe20000000f00 */
[----:B------:R1:W-:Y:S01]  /*4190*/  STG.E [R2.64], R13 ;  /* 0x0000000d02007986 */ /* 0x0003e2000c101904 */
[----:B------:R-:W-:Y:S02]  /*41a0*/  MOV R5, R35 ;  /* 0x0000002300057202 */ /* 0x000fe40000000f00 */
[----:B------:R-:W-:Y:S02]  /*41b0*/  MOV R6, R8 ;  /* 0x0000000800067202 */ /* 0x000fe40000000f00 */
[----:B------:R-:W-:Y:S01]  /*41c0*/  MOV R7, R33 ;  /* 0x0000002100077202 */ /* 0x000fe20000000f00 */
[----:B------:R2:W-:Y:S01]  /*41d0*/  STG.E [R4.64], R27 ;  /* 0x0000001b04007986 */ /* 0x0005e2000c101904 */
[----:B------:R-:W-:-:S02]  /*41e0*/  IADD3 R10, P5, R10, 0x200, RZ ;  /* 0x000002000a0a7810 */ /* 0x000fc40007fbe0ff */
[----:B------:R-:W-:Y:S01]  /*41f0*/  IADD3 R8, P6, R8, 0x200, RZ ;  /* 0x0000020008087810 */ /* 0x000fe20007fde0ff */
[----:B------:R2:W-:Y:S01]  /*4200*/  STG.E [R6.64], R55 ;  /* 0x0000003706007986 */ /* 0x0005e2000c101904 */
[----:B------:R-:W-:Y:S02]  /*4210*/  IADD3.X R35, RZ, R35, RZ, P5, !PT ;  /* 0x00000023ff237210 */ /* 0x000fe40002ffe4ff */
[----:B-1----:R-:W-:Y:S02]  /*4220*/  IADD3 R2, P0, R2, 0x200, RZ ;  /* 0x0000020002027810 */ /* 0x002fe40007f1e0ff */
[----:B------:R-:W-:Y:S02]  /*4230*/  IADD3.X R33, RZ, R33, RZ, P6, !PT ;  /* 0x00000021ff217210 */ /* 0x000fe400037fe4ff */
[----:B------:R-:W-:-:S04]  /*4240*/  IADD3.X R3, RZ, R3, RZ, P0, !PT ;  /* 0x00000003ff037210 */ /* 0x000fc800007fe4ff */
.L_x_2869:
[----:B------:R-:W-:Y:S05]  /*4250*/  BSYNC B0 ;  /* 0x0000000000007941 */ /* 0x000fea0003800000 */
.L_x_2868:
[----:B------:R-:W-:Y:S01]  /*4260*/  BSSY B0, `(.L_x_2870) ;  /* 0x0000010000007945 */ /* 0x000fe20003800000 */
[----:B------:R-:W-:Y:S01]  /*4270*/  FADD.FTZ R57, R18, R57 ;  /* 0x0000003912397221 */ /* 0x000fe20000010000 */
[----:B------:R-:W-:Y:S05]  /*4280*/  @!P1 BRA `(.L_x_2871) ;  /* 0x000000d000009947 */ /* 0x000fea0003800000 */
[----:B--2---:R-:W-:Y:S01]  /*4290*/  MOV R4, R10 ;  /* 0x0000000a00047202 */ /* 0x004fe20000000f00 */
[----:B------:R1:W-:Y:S01]  /*42a0*/  STG.E [R2.64], R15 ;  /* 0x0000000f02007986 */ /* 0x0003e2000c101904 */
[----:B------:R-:W-:-:S02]  /*42b0*/  MOV R5, R35 ;  /* 0x0000002300057202 */ /* 0x000fc40000000f00 */
[----:B------:R-:W-:Y:S02]  /*42c0*/  MOV R6, R8 ;  /* 0x0000000800067202 */ /* 0x000fe40000000f00 */
[----:B------:R-:W-:Y:S01]  /*42d0*/  MOV R7, R33 ;  /* 0x0000002100077202 */ /* 0x000fe20000000f00 */
[----:B------:R2:W-:Y:S01]  /*42e0*/  STG.E [R4.64], R9 ;  /* 0x0000000904007986 */ /* 0x0005e2000c101904 */
[----:B------:R-:W-:Y:S02]  /*42f0*/  IADD3 R10, P1, R10, 0x200, RZ ;  /* 0x000002000a0a7810 */ /* 0x000fe40007f3e0ff */
[----:B------:R-:W-:Y:S01]  /*4300*/  IADD3 R8, P5, R8, 0x200, RZ ;  /* 0x0000020008087810 */ /* 0x000fe20007fbe0ff */
[----:B------:R2:W-:Y:S01]  /*4310*/  STG.E [R6.64], R57 ;  /* 0x0000003906007986 */ /* 0x0005e2000c101904 */
[----:B------:R-:W-:Y:S02]  /*4320*/  IADD3.X R35, RZ, R35, RZ, P1, !PT ;  /* 0x00000023ff237210 */ /* 0x000fe40000ffe4ff */
[----:B-1----:R-:W-:-:S02]  /*4330*/  IADD3 R2, P0, R2, 0x200, RZ ;  /* 0x0000020002027810 */ /* 0x002fc40007f1e0ff */
[----:B------:R-:W-:Y:S02]  /*4340*/  IADD3.X R33, RZ, R33, RZ, P5, !PT ;  /* 0x00000021ff217210 */ /* 0x000fe40002ffe4ff */
[----:B------:R-:W-:-:S04]  /*4350*/  IADD3.X R3, RZ, R3, RZ, P0, !PT ;  /* 0x00000003ff037210 */ /* 0x000fc800007fe4ff */
.L_x_2871:
[----:B------:R-:W-:Y:S05]  /*4360*/  BSYNC B0 ;  /* 0x0000000000007941 */ /* 0x000fea0003800000 */
.L_x_2870:
[----:B------:R-:W-:Y:S01]  /*4370*/  BSSY B0, `(.L_x_2872) ;  /* 0x0000010000007945 */ /* 0x000fe20003800000 */
[----:B------:R-:W-:Y:S01]  /*4380*/  FADD.FTZ R59, R0, R59 ;  /* 0x0000003b003b7221 */ /* 0x000fe20000010000 */
[----:B------:R-:W-:Y:S05]  /*4390*/  @!P2 BRA `(.L_x_2873) ;  /* 0x000000d00000a947 */ /* 0x000fea0003800000 */
[----:B--2---:R-:W-:Y:S01]  /*43a0*/  MOV R4, R10 ;  /* 0x0000000a00047202 */ /* 0x004fe20000000f00 */
        /* <DEDUP_REMOVED lines=12> */
.L_x_2873:
[----:B------:R-:W-:Y:S05]  /*4470*/  BSYNC B0 ;  /* 0x0000000000007941 */ /* 0x000fea0003800000 */
.L_x_2872:
[----:B------:R-:W-:Y:S01]  /*4480*/  BSSY B0, `(.L_x_2874) ;  /* 0x0000010000007945 */ /* 0x000fe20003800000 */
[----:B0-----:R-:W-:Y:S01]  /*4490*/  FADD.FTZ R61, R24, R61 ;  /* 0x0000003d183d7221 */ /* 0x001fe20000010000 */
        /* <DEDUP_REMOVED lines=11> */
[----:B0-----:R-:W-:-:S02]  /*4550*/  IADD3 R2, P0, R2, 0x200, RZ ;  /* 0x0000020002027810 */ /* 0x001fc40007f1e0ff */
[----:B------:R-:W-:Y:S02]  /*4560*/  IADD3.X R33, RZ, R33, RZ, P2, !PT ;  /* 0x00000021ff217210 */ /* 0x000fe400017fe4ff */
[----:B------:R-:W-:-:S04]  /*4570*/  IADD3.X R3, RZ, R3, RZ, P0, !PT ;  /* 0x00000003ff037210 */ /* 0x000fc800007fe4ff */
.L_x_2875:
[----:B------:R-:W-:Y:S05]  /*4580*/  BSYNC B0 ;  /* 0x0000000000007941 */ /* 0x000fea0003800000 */
.L_x_2874:
[----:B------:R-:W-:Y:S01]  /*4590*/  FADD.FTZ R63, R20, R63 ;  /* 0x0000003f143f7221 */ /* 0x000fe20000010000 */
        /* <DEDUP_REMOVED lines=9> */
.L_x_2857:
[----:B------:R-:W-:Y:S01]  /*4630*/  HFMA2.MMA R205, -RZ, RZ, 0, 5.9604644775390625e-08 ;  /* 0x00000001ffcd7435 */ /* 0x000fe200000001ff */
[----:B------:R-:W-:Y:S02]  /*4640*/  MOV R168, R208 ;  /* 0x000000d000a87202 */ /* 0x000fe40000000f00 */
[----:B------:R-:W-:Y:S02]  /*4650*/  MOV R206, 0x1f ;  /* 0x0000001f00ce7802 */ /* 0x000fe40000000f00 */
[----:B------:R-:W-:-:S02]  /*4660*/  MOV R207, 0xffffffff ;  /* 0xffffffff00cf7802 */ /* 0x000fc40000000f00 */
[----:B------:R-:W-:Y:S02]  /*4670*/  MOV R164, 0x4690 ;  /* 0x0000469000a47802 */ /* 0x000fe40000000f00 */
[----:B------:R-:W-:Y:S05]  /*4680*/  CALL.REL.NOINC `($__internal_54_$__cuda_sm70_shflsync_bfly_p) ;  /* 0x0000046000007944 */ /* 0x000fea0003c00000 */
[----:B-1----:R-:W-:Y:S01]  /*4690*/  MOV R167, R168 ;  /* 0x000000a800a77202 */ /* 0x002fe20000000f00 */
[----:B0-----:R-:W-:Y:S05]  /*46a0*/  BRA `(.L_x_2876) ;  /* 0xffffd09000007947 */ /* 0x001fea000383ffff */
.L_x_2858:
[----:B------:R-:W-:Y:S01]  /*46b0*/  HFMA2.MMA R205, -RZ, RZ, 0, 5.9604644775390625e-08 ;  /* 0x00000001ffcd7435 */ /* 0x000fe200000001ff */
[----:B------:R-:W-:Y:S02]  /*46c0*/  MOV R168, R209 ;  /* 0x000000d100a87202 */ /* 0x000fe40000000f00 */
[----:B------:R-:W-:Y:S02]  /*46d0*/  MOV R206, 0x1f ;  /* 0x0000001f00ce7802 */ /* 0x000fe40000000f00 */
[----:B------:R-:W-:Y:S02]  /*46e0*/  MOV R207, 0xffffffff ;  /* 0xffffffff00cf7802 */ /* 0x000fe40000000f00 */
[----:B------:R-:W-:Y:S02]  /*46f0*/  MOV R164, 0x4710 ;  /* 0x0000471000a47802 */ /* 0x000fe40000000f00 */
[----:B01----:R-:W-:Y:S05]  /*4700*/  CALL.REL.NOINC `($__internal_54_$__cuda_sm70_shflsync_bfly_p) ;  /* 0x000003e000007944 */ /* 0x003fea0003c00000 */
[----:B------:R-:W-:Y:S01]  /*4710*/  FADD.FTZ R167, R167, R208 ;  /* 0x000000d0a7a77221 */ /* 0x000fe20000010000 */
[----:B0-----:R-:W-:Y:S01]  /*4720*/  HFMA2.MMA R205, -RZ, RZ, 0, 1.1920928955078125e-07 ;  /* 0x00000002ffcd7435 */ /* 0x001fe200000001ff */
[----:B-1----:R-:W-:Y:S01]  /*4730*/  FADD.FTZ R209, R209, R168 ;  /* 0x000000a8d1d17221 */ /* 0x002fe20000010000 */
[----:B------:R-:W-:-:S02]  /*4740*/  MOV R206, 0x1f ;  /* 0x0000001f00ce7802 */ /* 0x000fc40000000f00 */
[----:B------:R-:W-:Y:S02]  /*4750*/  MOV R207, 0xffffffff ;  /* 0xffffffff00cf7802 */ /* 0x000fe40000000f00 */
[----:B------:R-:W-:Y:S02]  /*4760*/  MOV R168, R167 ;  /* 0x000000a700a87202 */ /* 0x000fe40000000f00 */
[----:B------:R-:W-:Y:S02]  /*4770*/  MOV R164, 0x4790 ;  /* 0x0000479000a47802 */ /* 0x000fe40000000f00 */
[----:B------:R-:W-:Y:S05]  /*4780*/  CALL.REL.NOINC `($__internal_54_$__cuda_sm70_shflsync_bfly_p) ;  /* 0x0000036000007944 */ /* 0x000fea0003c00000 */
[----:B0-----:R-:W-:Y:S01]  /*4790*/  HFMA2.MMA R205, -RZ, RZ, 0, 1.1920928955078125e-07 ;  /* 0x00000002ffcd7435 */ /* 0x001fe200000001ff */
[----:B-1----:R-:W-:Y:S02]  /*47a0*/  MOV R166, R168 ;  /* 0x000000a800a67202 */ /* 0x002fe40000000f00 */
[----:B------:R-:W-:Y:S02]  /*47b0*/  MOV R168, R209 ;  /* 0x000000d100a87202 */ /* 0x000fe40000000f00 */
[----:B------:R-:W-:Y:S02]  /*47c0*/  MOV R206, 0x1f ;  /* 0x0000001f00ce7802 */ /* 0x000fe40000000f00 */
[----:B------:R-:W-:-:S02]  /*47d0*/  MOV R207, 0xffffffff ;  /* 0xffffffff00cf7802 */ /* 0x000fc40000000f00 */
[----:B------:R-:W-:Y:S02]  /*47e0*/  MOV R164, 0x4800 ;  /* 0x0000480000a47802 */ /* 0x000fe40000000f00 */
[----:B------:R-:W-:Y:S05]  /*47f0*/  CALL.REL.NOINC `($__internal_54_$__cuda_sm70_shflsync_bfly_p) ;  /* 0x000002f000007944 */ /* 0x000fea0003c00000 */
[----:B------:R-:W-:Y:S01]  /*4800*/  FADD.FTZ R167, R166, R167 ;  /* 0x000000a7a6a77221 */ /* 0x000fe20000010000 */
[----:B0-----:R-:W-:Y:S01]  /*4810*/  HFMA2.MMA R205, -RZ, RZ, 0, 2.384185791015625e-07 ;  /* 0x00000004ffcd7435 */ /* 0x001fe200000001ff */
[----:B-1----:R-:W-:Y:S01]  /*4820*/  FADD.FTZ R209, R209, R168 ;  /* 0x000000a8d1d17221 */ /* 0x002fe20000010000 */
[----:B------:R-:W-:Y:S02]  /*4830*/  MOV R206, 0x1f ;  /* 0x0000001f00ce7802 */ /* 0x000fe40000000f00 */
[----:B------:R-:W-:Y:S02]  /*4840*/  MOV R207, 0xffffffff ;  /* 0xffffffff00cf7802 */ /* 0x000fe40000000f00 */
[----:B------:R-:W-:Y:S02]  /*4850*/  MOV R168, R167 ;  /* 0x000000a700a87202 */ /* 0x000fe40000000f00 */
[----:B------:R-:W-:Y:S02]  /*4860*/  MOV R164, 0x4880 ;  /* 0x0000488000a47802 */ /* 0x000fe40000000f00 */
[----:B------:R-:W-:Y:S05]  /*4870*/  CALL.REL.NOINC `($__internal_54_$__cuda_sm70_shflsync_bfly_p) ;  /* 0x0000027000007944 */ /* 0x000fea0003c00000 */
[----:B0-----:R-:W-:Y:S01]  /*4880*/  HFMA2.MMA R205, -RZ, RZ, 0, 2.384185791015625e-07 ;  /* 0x00000004ffcd7435 */ /* 0x001fe200000001ff */
[----:B-1----:R-:W-:-:S02]  /*4890*/  MOV R166, R168 ;  /* 0x000000a800a67202 */ /* 0x002fc40000000f00 */
[----:B------:R-:W-:Y:S02]  /*48a0*/  MOV R168, R209 ;  /* 0x000000d100a87202 */ /* 0x000fe40000000f00 */
[----:B------:R-:W-:Y:S02]  /*48b0*/  MOV R206, 0x1f ;  /* 0x0000001f00ce7802 */ /* 0x000fe40000000f00 */
[----:B------:R-:W-:Y:S02]  /*48c0*/  MOV R207, 0xffffffff ;  /* 0xffffffff00cf7802 */ /* 0x000fe40000000f00 */
[----:B------:R-:W-:Y:S02]  /*48d0*/  MOV R164, 0x48f0 ;  /* 0x000048f000a47802 */ /* 0x000fe40000000f00 */
[----:B------:R-:W-:Y:S05]  /*48e0*/  CALL.REL.NOINC `($__internal_54_$__cuda_sm70_shflsync_bfly_p) ;  /* 0x0000020000007944 */ /* 0x000fea0003c00000 */
[----:B------:R-:W-:Y:S01]  /*48f0*/  FADD.FTZ R167, R166, R167 ;  /* 0x000000a7a6a77221 */ /* 0x000fe20000010000 */
[----:B0-----:R-:W-:Y:S01]  /*4900*/  HFMA2.MMA R205, -RZ, RZ, 0, 4.76837158203125e-07 ;  /* 0x00000008ffcd7435 */ /* 0x001fe200000001ff */
[----:B-1----:R-:W-:Y:S01]  /*4910*/  FADD.FTZ R171, R209, R168 ;  /* 0x000000a8d1ab7221 */ /* 0x002fe20000010000 */
[----:B------:R-:W-:Y:S02]  /*4920*/  MOV R206, 0x1f ;  /* 0x0000001f00ce7802 */ /* 0x000fe40000000f00 */
[----:B------:R-:W-:-:S02]  /*4930*/  MOV R207, 0xffffffff ;  /* 0xffffffff00cf7802 */ /* 0x000fc40000000f00 */
[----:B------:R-:W-:Y:S02]  /*4940*/  MOV R168, R167 ;  /* 0x000000a700a87202 */ /* 0x000fe40000000f00 */
[----:B------:R-:W-:Y:S02]  /*4950*/  MOV R164, 0x4970 ;  /* 0x0000497000a47802 */ /* 0x000fe40000000f00 */
[----:B------:R-:W-:Y:S05]  /*4960*/  CALL.REL.NOINC `($__internal_54_$__cuda_sm70_shflsync_bfly_p) ;  /* 0x0000018000007944 */ /* 0x000fea0003c00000 */
[----:B0-----:R-:W-:Y:S01]  /*4970*/  HFMA2.MMA R205, -RZ, RZ, 0, 4.76837158203125e-07 ;  /* 0x00000008ffcd7435 */ /* 0x001fe200000001ff */
[----:B-1----:R-:W-:Y:S02]  /*4980*/  MOV R166, R168 ;  /* 0x000000a800a67202 */ /* 0x002fe40000000f00 */
[----:B------:R-:W-:Y:S02]  /*4990*/  MOV R168, R171 ;  /* 0x000000ab00a87202 */ /* 0x000fe40000000f00 */
[----:B------:R-:W-:Y:S02]  /*49a0*/  MOV R206, 0x1f ;  /* 0x0000001f00ce7802 */ /* 0x000fe40000000f00 */
[----:B------:R-:W-:Y:S02]  /*49b0*/  MOV R207, 0xffffffff ;  /* 0xffffffff00cf7802 */ /* 0x000fe40000000f00 */
[----:B------:R-:W-:-:S02]  /*49c0*/  MOV R164, 0x49e0 ;  /* 0x000049e000a47802 */ /* 0x000fc40000000f00 */
[----:B------:R-:W-:Y:S05]  /*49d0*/  CALL.REL.NOINC `($__internal_54_$__cuda_sm70_shflsync_bfly_p) ;  /* 0x0000011000007944 */ /* 0x000fea0003c00000 */
[----:B------:R-:W-:Y:S01]  /*49e0*/  FADD.FTZ R169, R166, R167 ;  /* 0x000000a7a6a97221 */ /* 0x000fe20000010000 */
[----:B0-----:R-:W-:Y:S01]  /*49f0*/  HFMA2.MMA R205, -RZ, RZ, 0, 9.5367431640625e-07 ;  /* 0x00000010ffcd7435 */ /* 0x001fe200000001ff */
[----:B-1----:R-:W-:Y:S01]  /*4a00*/  FADD.FTZ R171, R171, R168 ;  /* 0x000000a8abab7221 */ /* 0x002fe20000010000 */
[----:B------:R-:W-:-:S02]  /*4a10*/  MOV R206, 0x1f ;  /* 0x0000001f00ce7802 */ /* 0x000fc40000000f00 */
[----:B------:R-:W-:Y:S02]  /*4a20*/  MOV R207, 0xffffffff ;  /* 0xffffffff00cf7802 */ /* 0x000fe40000000f00 */
[----:B------:R-:W-:Y:S02]  /*4a30*/  MOV R168, R169 ;  /* 0x000000a900a87202 */ /* 0x000fe40000000f00 */
[----:B------:R-:W-:Y:S02]  /*4a40*/  MOV R164, 0x4a60 ;  /* 0x00004a6000a47802 */ /* 0x000fe40000000f00 */
[----:B------:R-:W-:Y:S05]  /*4a50*/  CALL.REL.NOINC `($__internal_54_$__cuda_sm70_shflsync_bfly_p) ;  /* 0x0000009000007944 */ /* 0x000fea0003c00000 */
[----:B0-----:R-:W-:Y:S01]  /*4a60*/  HFMA2.MMA R205, -RZ, RZ, 0, 9.5367431640625e-07 ;  /* 0x00000010ffcd7435 */ /* 0x001fe200000001ff */
[----:B-1----:R-:W-:Y:S02]  /*4a70*/  MOV R170, R168 ;  /* 0x000000a800aa7202 */ /* 0x002fe40000000f00 */
[----:B------:R-:W-:Y:S02]  /*4a80*/  MOV R168, R171 ;  /* 0x000000ab00a87202 */ /* 0x000fe40000000f00 */
[----:B------:R-:W-:Y:S02]  /*4a90*/  MOV R206, 0x1f ;  /* 0x0000001f00ce7802 */ /* 0x000fe40000000f00 */
[----:B------:R-:W-:-:S02]  /*4aa0*/  MOV R207, 0xffffffff ;  /* 0xffffffff00cf7802 */ /* 0x000fc40000000f00 */
[----:B------:R-:W-:Y:S02]  /*4ab0*/  MOV R164, 0x4ad0 ;  /* 0x00004ad000a47802 */ /* 0x000fe40000000f00 */
[----:B------:R-:W-:Y:S05]  /*4ac0*/  CALL.REL.NOINC `($__internal_54_$__cuda_sm70_shflsync_bfly_p) ;  /* 0x0000002000007944 */ /* 0x000fea0003c00000 */
[----:B-1----:R-:W-:Y:S01]  /*4ad0*/  MOV R164, R168 ;  /* 0x000000a800a47202 */ /* 0x002fe20000000f00 */
[----:B0-----:R-:W-:Y:S05]  /*4ae0*/  BRA `(.L_x_2877) ;  /* 0xffffcd7000007947 */ /* 0x001fea000383ffff */
        .weak           $__internal_54_$__cuda_sm70_shflsync_bfly_p
        .type           $__internal_54_$__cuda_sm70_shflsync_bfly_p,@function
        .size           $__internal_54_$__cuda_sm70_shflsync_bfly_p,(.L_x_9784 - $__internal_54_$__cuda_sm70_shflsync_bfly_p)
$__internal_54_$__cuda_sm70_shflsync_bfly_p:
[----:B------:R-:W-:Y:S01]  /*4af0*/  HFMA2.MMA R165, -RZ, RZ, 0, 0 ;  /* 0x00000000ffa57435 */ /* 0x000fe200000001ff */
[----:B------:R-:W-:Y:S04]  /*4b00*/  WARPSYNC R207 ;  /* 0x000000cf00007348 */ /* 0x000fe80003800000 */
[----:B------:R0:W1:Y:S01]  /*4b10*/  SHFL.BFLY PT, R168, R168, R205, R206 ;  /* 0x0c0000cda8a87389 */ /* 0x00006200000e00ce */
[----:B------:R-:W-:Y:S05]  /*4b20*/  RET.REL.NODEC R164 `(_ZN10layer_norm13ln_bwd_kernelINS_13Kernel_traitsIf13__nv_bfloat16S2_S2_fjLj768ELj1ELj4ELj1ELj16ENS_18Kernel_traits_baseILj768EfS2_S2_S2_fjLj128EEEEELb1ELb1ELb0ELb0EEEvNS_9BwdParamsE) ;  /* 0xffffb4d0a4007950 */ /* 0x000fea0003c3ffff */
.L_x_2878:
        /* <DEDUP_REMOVED lines=13> */
.L_x_9784:


//--------------------- .text._ZN10layer_norm13ln_bwd_kernelINS_13Kernel_traitsIf13__nv_bfloat16S2_S2_fjLj768ELj1ELj4ELj1ELj16ENS_18Kernel_traits_baseILj768EfS2_S2_S2_fjLj128EEEEELb1ELb1ELb0ELb1EEEvNS_9BwdParamsE --------------------------
	.section	.text._ZN10layer_norm13ln_bwd_kernelINS_13Kernel_traitsIf13__nv_bfloat16S2_S2_fjLj768ELj1ELj4ELj1ELj16ENS_18Kernel_traits_baseILj768EfS2_S2_S2_fjLj128EEEEELb1ELb1ELb0ELb1EEEvNS_9BwdParamsE,"ax",@progbits
	.sectioninfo	@"SHI_REGISTERS=227"
	.align	128
        .global         _ZN10layer_norm13ln_bwd_kernelINS_13Kernel_traitsIf13__nv_bfloat16S2_S2_fjLj768ELj1ELj4ELj1ELj16ENS_18Kernel_traits_baseILj768EfS2_S2_S2_fjLj128EEEEELb1ELb1ELb0ELb1EEEvNS_9BwdParamsE
        .type           _ZN10layer_norm13ln_bwd_kernelINS_13Kernel_traitsIf13__nv_bfloat16S2_S2_fjLj768ELj1ELj4ELj1ELj16ENS_18Kernel_traits_baseILj768EfS2_S2_S2_fjLj128EEEEELb1ELb1ELb0ELb1EEEvNS_9BwdParamsE,@function
        .size           _ZN10layer_norm13ln_bwd_kernelINS_13Kernel_traitsIf13__nv_bfloat16S2_S2_fjLj768ELj1ELj4ELj1ELj16ENS_18Kernel_traits_baseILj768EfS2_S2_S2_fjLj128EEEEELb1ELb1ELb0ELb1EEEvNS_9BwdParamsE,(.L_x_9785 - _ZN10layer_norm13ln_bwd_kernelINS_13Kernel_traitsIf13__nv_bfloat16S2_S2_fjLj768ELj1ELj4ELj1ELj16ENS_18Kernel_traits_baseILj768EfS2_S2_S2_fjLj128EEEEELb1ELb1ELb0ELb1EEEvNS_9BwdParamsE)
        .other          _ZN10layer_norm13ln_bwd_kernelINS_13Kernel_traitsIf13__nv_bfloat16S2_S2_fjLj768ELj1ELj4ELj1ELj16ENS_18Kernel_traits_baseILj768EfS2_S2_S2_fjLj128EEEEELb1ELb1ELb0ELb1EEEvNS_9BwdParamsE,@"STO_CUDA_ENTRY STV_DEFAULT"
_ZN10layer_norm13ln_bwd_kernelINS_13Kernel_traitsIf13__nv_bfloat16S2_S2_fjLj768ELj1ELj4ELj1ELj16ENS_18Kernel_traits_baseILj768EfS2_S2_S2_fjLj128EEEEELb1ELb1ELb0ELb1EEEvNS_9BwdParamsE:
.text._ZN10layer_norm13ln_bwd_kernelINS_13Kernel_traitsIf13__nv_bfloat16S2_S2_fjLj768ELj1ELj4ELj1ELj16ENS_18Kernel_traits_baseILj768EfS2_S2_S2_fjLj128EEEEELb1ELb1ELb0ELb1EEEvNS_9BwdParamsE:
        /* <DEDUP_REMOVED lines=46> */
.L_x_2880:
        /* <DEDUP_REMOVED lines=56> */
[----:B01----:R-:W-:-:S02]  /*0660*/  CS2R R154, SRZ ;  /* 0x00000000009a7805 */ /* 0x003fc4000001ff00 */
.L_x_2886:
[----:B------:R-:W-:Y:S01]  /*0670*/  IMAD R2, R173, c[0x0][0x168], RZ ;  /* 0x00005a00ad027a24 */ /* 0x000fe200078e02ff */
[----:B------:R-:W-:-:S02]  /*0680*/  LOP3.LUT R176, R147, 0x1f, RZ, 0xc0, !PT ;  /* 0x0000001f93b07812 */ /* 0x000fc400078ec0ff */
[----:B------:R-:W-:Y:S02]  /*0690*/  MOV R99, 0x10 ;  /* 0x0000001000637802 */ /* 0x000fe40000000f00 */
[----:B------:R-:W-:-:S04]  /*06a0*/  SHF.R.S32.HI R3, RZ, 0x1f, R2 ;  /* 0x0000001fff037819 */ /* 0x000fc80000011402 */
[----:B------:R-:W-:-:S04]  /*06b0*/  LEA.HI R3, R3, R2, RZ, 0x3 ;  /* 0x0000000203037211 */ /* 0x000fc800078f18ff */
[----:B------:R-:W-:Y:S02]  /*06c0*/  LEA.HI.SX32 R176, R3, R176, 0x1d ;  /* 0x000000b003b07211 */ /* 0x000fe400078feaff */
[----:B------:R-:W-:Y:S02]  /*06d0*/  MOV R92, 0x4 ;  /* 0x00000004005c7802 */ /* 0x000fe40000000f00 */
[C---:B------:R-:W-:Y:S01]  /*06e0*/  IADD3 R177, R176.reuse, 0x20, RZ ;  /* 0x00000020b0b17810 */ /* 0x040fe20007ffe0ff */
[C---:B------:R-:W-:Y:S01]  /*06f0*/  IMAD.WIDE.U32 R68, R176.reuse, R99, c[0x0][0x188] ;  /* 0x00006200b0447625 */ /* 0x040fe200078e0063 */
[----:B------:R-:W-:-:S03]  /*0700*/  IADD3 R174, R176, 0x40, RZ ;  /* 0x00000040b0ae7810 */ /* 0x000fc60007ffe0ff */
[C---:B------:R-:W-:Y:S01]  /*0710*/  IMAD.WIDE.U32 R72, R176.reuse, R99, c[0x0][0x208] ;  /* 0x00008200b0487625 */ /* 0x040fe200078e0063 */
[----:B------:R-:W-:Y:S01]  /*0720*/  IADD3 R88, R176, 0x40, RZ ;  /* 0x00000040b0587810 */ /* 0x000fe20007ffe0ff */
[----:B------:R-:W2:Y:S02]  /*0730*/  LDG.E.128 R68, [R68.64] ;  /* 0x0000000444447981 */ /* 0x000ea4000c1e1d00 */
[----:B------:R-:W-:Y:S02]  /*0740*/  IMAD.WIDE R2, R173, R92, c[0x0][0x1a0] ;  /* 0x00006800ad027625 */ /* 0x000fe400078e025c */
[----:B------:R-:W3:Y:S02]  /*0750*/  LDG.E.128 R72, [R72.64] ;  /* 0x0000000448487981 */ /* 0x000ee4000c1e1d00 */
[----:B------:R-:W-:Y:S02]  /*0760*/  IMAD.WIDE.U32 R76, R99, R177, c[0x0][0x188] ;  /* 0x00006200634c7625 */ /* 0x000fe400078e00b1 */
[----:B------:R0:W4:Y:S02]  /*0770*/  LDG.E R192, [R2.64] ;  /* 0x0000000402c07981 */ /* 0x000124000c1e1900 */
[----:B------:R-:W-:-:S02]  /*0780*/  IMAD.WIDE.U32 R84, R174, R99, c[0x0][0x188] ;  /* 0x00006200ae547625 */ /* 0x000fc400078e0063 */
[----:B------:R-:W4:Y:S02]  /*0790*/  LDG.E.128 R76, [R76.64] ;  /* 0x000000044c4c7981 */ /* 0x000f24000c1e1d00 */
[-C--:B------:R-:W-:Y:S02]  /*07a0*/  IMAD.WIDE.U32 R80, R177, R99.reuse, c[0x0][0x208] ;  /* 0x00008200b1507625 */ /* 0x080fe400078e0063 */
        /* <DEDUP_REMOVED lines=8> */
[----:B0-----:R-:W-:Y:S02]  /*0830*/  SHF.R.S32.HI R2, RZ, 0x1f, R173 ;  /* 0x0000001fff027819 */ /* 0x001fe400000114ad */
[----:B------:R-:W-:-:S09]  /*0840*/  MOV R3, 0x8 ;  /* 0x0000000800037802 */ /* 0x000fd20000000f00 */
[----:B------:R-:W-:Y:S01]  /*0850*/  @P1 LEA R178, P2, R173, c[0x0][0x1c0], 0x1 ;  /* 0x00007000adb21a11 */ /* 0x000fe200078408ff */
[----:B------:R-:W-:-:S03]  /*0860*/  IMAD.WIDE.U32 R94, R176, R3, c[0x0][0x190] ;  /* 0x00006400b05e7625 */ /* 0x000fc600078e0003 */
[----:B------:R-:W-:Y:S01]  /*0870*/  @P1 LEA.HI.X R179, R173, c[0x0][0x1c4], R2, 0x1, P2 ;  /* 0x00007100adb31a11 */ /* 0x000fe200010f0c02 */
[----:B-1----:R-:W-:Y:S02]  /*0880*/  IMAD.WIDE.U32 R92, R3, R177, c[0x0][0x190] ;  /* 0x00006400035c7625 */ /* 0x002fe400078e00b1 */
[----:B-----5:R-:W5:Y:S02]  /*0890*/  LDG.E.64 R94, [R94.64] ;  /* 0x000000045e5e7981 */ /* 0x020f64000c1e1b00 */
[----:B------:R-:W-:Y:S02]  /*08a0*/  IMAD.WIDE.U32 R2, R174, R3, c[0x0][0x190] ;  /* 0x00006400ae027625 */ /* 0x000fe400078e0003 */
[----:B------:R0:W4:Y:S04]  /*08b0*/  @P1 LDG.E.U16 R178, [R178.64] ;  /* 0x00000004b2b21981 */ /* 0x000128000c1e1500 */
[----:B------:R-:W5:Y:S04]  /*08c0*/  LDG.E.64 R92, [R92.64] ;  /* 0x000000045c5c7981 */ /* 0x000f68000c1e1b00 */
[----:B------:R-:W5:Y:S01]  /*08d0*/  LDG.E.64 R2, [R2.64] ;  /* 0x0000000402027981 */ /* 0x000f62000c1e1b00 */
[----:B------:R-:W-:-:S04]  /*08e0*/  ISETP.NE.U32.AND P0, PT, RZ, c[0x0][0x218], PT ;  /* 0x00008600ff007a0c */ /* 0x000fc80003f05070 */
[----:B------:R-:W-:Y:S02]  /*08f0*/  ISETP.NE.AND.EX P0, PT, RZ, c[0x0][0x21c], PT, P0 ;  /* 0x00008700ff007a0c */ /* 0x000fe40003f05300 */
[----:B------:R-:W-:-:S11]  /*0900*/  ISETP.NE.AND P2, PT, R172, RZ, PT ;  /* 0x000000ffac00720c */ /* 0x000fd60003f45270 */
[----:B------:R-:W-:-:S04]  /*0910*/  @P0 IMAD.WIDE.U32 R180, R176, R99, c[0x0][0x218] ;  /* 0x00008600b0b40625 */ /* 0x000fc800078e0063 */
[----:B------:R-:W-:Y:S01]  /*0920*/  @P0 IMAD.WIDE.U32 R96, R99, R177, c[0x0][0x218] ;  /* 0x0000860063600625 */ /* 0x000fe200078e00b1 */
[----:B------:R1:W5:Y:S03]  /*0930*/  @P0 LDG.E.128 R52, [R180.64] ;  /* 0x00000004b4340981 */ /* 0x000366000c1e1d00 */
[----:B------:R-:W-:Y:S01]  /*0940*/  @P0 IMAD.WIDE.U32 R98, R174, R99, c[0x0][0x218] ;  /* 0x00008600ae620625 */ /* 0x000fe200078e0063 */
[----:B------:R0:W5:Y:S04]  /*0950*/  @P0 LDG.E.128 R56, [R96.64] ;  /* 0x0000000460380981 */ /* 0x000168000c1e1d00 */
[----:B------:R2:W5:Y:S02]  /*0960*/  @P0 LDG.E.128 R60, [R98.64] ;  /* 0x00000004623c0981 */ /* 0x000564000c1e1d00 */
[----:B--2---:R-:W-:-:S02]  /*0970*/  PRMT R98, RZ, 0x5410, R68 ;  /* 0x00005410ff627816 */ /* 0x004fc40000000044 */
[--C-:B---3--:R-:W-:Y:S02]  /*0980*/  PRMT R189, RZ, 0x5410, R73.reuse ;  /* 0x00005410ffbd7816 */ /* 0x108fe40000000049 */
[----:B------:R-:W-:Y:S02]  /*0990*/  PRMT R184, RZ, 0x7610, R73 ;  /* 0x00007610ffb87816 */ /* 0x000fe40000000049 */
[----:B----4-:R-:W-:Y:S02]  /*09a0*/  FSEL R196, R192, RZ, !P2 ;  /* 0x000000ffc0c47208 */ /* 0x010fe40005000000 */
[----:B------:R-:W-:Y:S02]  /*09b0*/  PRMT R187, RZ, 0x5410, R72 ;  /* 0x00005410ffbb7816 */ /* 0x000fe40000000048 */
[----:B------:R-:W-:Y:S02]  /*09c0*/  PRMT R73, RZ, 0x5410, R76 ;  /* 0x00005410ff497816 */ /* 0x000fe4000000004c */
[----:B------:R-:W-:-:S02]  /*09d0*/  PRMT R68, RZ, 0x7610, R68 ;  /* 0x00007610ff447816 */ /* 0x000fc40000000044 */
[----:B------:R-:W-:Y:S01]  /*09e0*/  PRMT R182, RZ, 0x7610, R72 ;  /* 0x00007610ffb67816 */ /* 0x000fe20000000048 */
[C---:B------:R-:W-:Y:S01]  /*09f0*/  FADD.FTZ R72, -R196.reuse, R98 ;  /* 0x00000062c4487221 */ /* 0x040fe20000010100 */
[--C-:B------:R-:W-:Y:S02]  /*0a00*/  PRMT R188, RZ, 0x5410, R70.reuse ;  /* 0x00005410ffbc7816 */ /* 0x100fe40000000046 */
[----:B------:R-:W-:Y:S01]  /*0a10*/  PRMT R191, RZ, 0x5410, R77 ;  /* 0x00005410ffbf7816 */ /* 0x000fe2000000004d */
[----:B------:R-:W-:Y:S01]  /*0a20*/  FADD.FTZ R98, -R196, R73 ;  /* 0x00000049c4627221 */ /* 0x000fe20000010100 */
[----:B------:R-:W-:Y:S02]  /*0a30*/  PRMT R70, RZ, 0x7610, R70 ;  /* 0x00007610ff467816 */ /* 0x000fe40000000046 */
[----:B------:R-:W-:Y:S02]  /*0a40*/  PRMT R77, RZ, 0x7610, R77 ;  /* 0x00007610ff4d7816 */ /* 0x000fe4000000004d */
[----:B------:R-:W-:-:S02]  /*0a50*/  PRMT R210, RZ, 0x5410, R85 ;  /* 0x00005410ffd27816 */ /* 0x000fc40000000055 */
[----:B------:R-:W-:Y:S01]  /*0a60*/  PRMT R206, RZ, 0x7610, R85 ;  /* 0x00007610ffce7816 */ /* 0x000fe20000000055 */
[----:B------:R-:W-:Y:S01]  /*0a70*/  FMUL.FTZ R73, R48, R187 ;  /* 0x000000bb30497220 */ /* 0x000fe20000410000 */
[----:B------:R-:W-:Y:S01]  /*0a80*/  PRMT R85, RZ, 0x5410, R87 ;  /* 0x00005410ff557816 */ /* 0x000fe20000000057 */
[----:B------:R-:W-:Y:S01]  /*0a90*/  FMUL.FTZ R72, R175, R72 ;  /* 0x00000048af487220 */ /* 0x000fe20000410000 */
[----:B------:R-:W-:Y:S02]  /*0aa0*/  PRMT R183, RZ, 0x5410, R69 ;  /* 0x00005410ffb77816 */ /* 0x000fe40000000045 */
[--C-:B0-----:R-:W-:Y:S02]  /*0ab0*/  PRMT R97, RZ, 0x5410, R74.reuse ;  /* 0x00005410ff617816 */ /* 0x101fe4000000004a */
        /* <DEDUP_REMOVED lines=8> */
[----:B------:R-:W-:Y:S02]  /*0b40*/  PRMT R81, RZ, 0x5410, R84 ;  /* 0x00005410ff517816 */ /* 0x000fe40000000054 */
[----:B------:R-:W-:Y:S01]  /*0b50*/  PRMT R198, RZ, 0x7610, R87 ;  /* 0x00007610ffc67816 */ /* 0x000fe20000000057 */
[----:B------:R-:W-:Y:S01]  /*0b60*/  FADD.FTZ R70, -R196, R85 ;  /* 0x00000055c4467221 */ /* 0x000fe20000010100 */
[--C-:B------:R-:W-:Y:S01]  /*0b70*/  PRMT R87, RZ, 0x5410, R88.reuse ;  /* 0x00005410ff577816 */ /* 0x100fe20000000058 */
[----:B------:R-:W-:Y:S01]  /*0b80*/  FMUL.FTZ R77, R49, R182 ;  /* 0x000000b6314d7220 */ /* 0x000fe20000410000 */
[----:B------:R-:W-:Y:S01]  /*0b90*/  PRMT R212, RZ, 0x7610, R88 ;  /* 0x00007610ffd47816 */ /* 0x000fe20000000058 */
[----:B------:R-:W-:Y:S01]  /*0ba0*/  FADD.FTZ R88, RZ, R73 ;  /* 0x00000049ff587221 */ /* 0x000fe20000010000 */
[----:B------:R-:W-:Y:S01]  /*0bb0*/  PRMT R69, RZ, 0x7610, R69 ;  /* 0x00007610ff457816 */ /* 0x000fe20000000045 */
[----:B------:R-:W-:Y:S01]  /*0bc0*/  FMUL.FTZ R74, R175, R74 ;  /* 0x0000004aaf4a7220 */ /* 0x000fe20000410000 */
[--C-:B------:R-:W-:Y:S01]  /*0bd0*/  PRMT R99, RZ, 0x5410, R80.reuse ;  /* 0x00005410ff637816 */ /* 0x100fe20000000050 */
[----:B------:R-:W-:Y:S01]  /*0be0*/  FFMA.FTZ R85, R72, R73, RZ ;  /* 0x0000004948557223 */ /* 0x000fe200000100ff */
[----:B------:R-:W-:Y:S01]  /*0bf0*/  PRMT R200, RZ, 0x7610, R80 ;  /* 0x00007610ffc87816 */ /* 0x000fe20000000050 */
[----:B------:R-:W-:Y:S01]  /*0c00*/  FADD.FTZ R80, -R196, R183 ;  /* 0x000000b7c4507221 */ /* 0x000fe20000010100 */
[----:B------:R-:W-:-:S02]  /*0c10*/  PRMT R201, RZ, 0x5410, R75 ;  /* 0x00005410ffc97816 */ /* 0x000fc4000000004b */
[----:B------:R-:W-:Y:S02]  /*0c20*/  PRMT R203, RZ, 0x7610, R75 ;  /* 0x00007610ffcb7816 */ /* 0x000fe4000000004b */
[--C-:B-1----:R-:W-:Y:S02]  /*0c30*/  PRMT R181, RZ, 0x5410, R83.reuse ;  /* 0x00005410ffb57816 */ /* 0x102fe40000000053 */
[----:B------:R-:W-:Y:S02]  /*0c40*/  PRMT R180, RZ, 0x7610, R83 ;  /* 0x00007610ffb47816 */ /* 0x000fe40000000053 */
[----:B------:R-:W-:Y:S02]  /*0c50*/  PRMT R214, RZ, 0x7610, R84 ;  /* 0x00007610ffd67816 */ /* 0x000fe40000000054 */
[----:B------:R-:W-:Y:S02]  /*0c60*/  PRMT R75, RZ, 0x7610, R76 ;  /* 0x00007610ff4b7816 */ /* 0x000fe4000000004c */
[----:B------:R-:W-:-:S02]  /*0c70*/  PRMT R83, RZ, 0x5410, R86 ;  /* 0x00005410ff537816 */ /* 0x000fc40000000056 */
[----:B------:R-:W-:Y:S01]  /*0c80*/  PRMT R84, RZ, 0x7610, R86 ;  /* 0x00007610ff547816 */ /* 0x000fe20000000056 */
[----:B------:R-:W-:Y:S01]  /*0c90*/  FADD.FTZ R86, -R196, R81 ;  /* 0x00000051c4567221 */ /* 0x000fe20000010100 */
[--C-:B------:R-:W-:Y:S01]  /*0ca0*/  PRMT R194, RZ, 0x7610, R78.reuse ;  /* 0x00007610ffc27816 */ /* 0x100fe2000000004e */
[----:B------:R-:W-:Y:S01]  /*0cb0*/  FMUL.FTZ R81, R50, R189 ;  /* 0x000000bd32517220 */ /* 0x000fe20000410000 */
[----:B------:R-:W-:Y:S01]  /*0cc0*/  PRMT R195, RZ, 0x5410, R79 ;  /* 0x00005410ffc37816 */ /* 0x000fe2000000004f */
[----:B------:R-:W-:Y:S01]  /*0cd0*/  FADD.FTZ R88, R88, R77 ;  /* 0x0000004d58587221 */ /* 0x000fe20000010000 */
[----:B------:R-:W-:Y:S01]  /*0ce0*/  PRMT R190, RZ, 0x5410, R71 ;  /* 0x00005410ffbe7816 */ /* 0x000fe20000000047 */
[----:B------:R-:W-:Y:S01]  /*0cf0*/  FADD.FTZ R76, -R196, R69 ;  /* 0x00000045c44c7221 */ /* 0x000fe20000010100 */
[----:B------:R-:W-:Y:S01]  /*0d00*/  PRMT R79, RZ, 0x7610, R79 ;  /* 0x00007610ff4f7816 */ /* 0x000fe2000000004f */
[----:B------:R-:W-:Y:S02]  /*0d10*/  FMUL.FTZ R80, R175, R80 ;  /* 0x00000050af507220 */ /* 0x000fe40000410000 */
[----:B------:R-:W-:Y:S01]  /*0d20*/  FFMA.FTZ R85, R74, R77, R85 ;  /* 0x0000004d4a557223 */ /* 0x000fe20000010055 */
[----:B------:R-:W-:Y:S01]  /*0d30*/  PRMT R193, RZ, 0x5410, R78 ;  /* 0x00005410ffc17816 */ /* 0x000fe2000000004e */
[----:B------:R-:W-:-:S02]  /*0d40*/  FADD.FTZ R192, -R196, R75 ;  /* 0x0000004bc4c07221 */ /* 0x000fc40000010100 */
[----:B------:R-:W-:Y:S02]  /*0d50*/  FMUL.FTZ R75, R51, R184 ;  /* 0x000000b8334b7220 */ /* 0x000fe40000410000 */
[----:B------:R-:W-:Y:S01]  /*0d60*/  FADD.FTZ R88, R88, R81 ;  /* 0x0000005158587221 */ /* 0x000fe20000010000 */
[----:B------:R-:W-:Y:S01]  /*0d70*/  PRMT R71, RZ, 0x7610, R71 ;  /* 0x00007610ff477816 */ /* 0x000fe20000000047 */
[----:B------:R-:W-:Y:S02]  /*0d80*/  FADD.FTZ R78, -R196, R188 ;  /* 0x000000bcc44e7221 */ /* 0x000fe40000010100 */
[----:B------:R-:W-:Y:S02]  /*0d90*/  FMUL.FTZ R76, R175, R76 ;  /* 0x0000004caf4c7220 */ /* 0x000fe40000410000 */
[----:B------:R-:W-:Y:S02]  /*0da0*/  FFMA.FTZ R85, R80, R81, R85 ;  /* 0x0000005150557223 */ /* 0x000fe40000010055 */
[----:B------:R-:W-:-:S02]  /*0db0*/  FADD.FTZ R222, -R196, R194 ;  /* 0x000000c2c4de7221 */ /* 0x000fc40000010100 */
[C---:B------:R-:W-:Y:S02]  /*0dc0*/  FADD.FTZ R202, -R196.reuse, R190 ;  /* 0x000000bec4ca7221 */ /* 0x040fe40000010100 */
[----:B------:R-:W-:Y:S02]  /*0dd0*/  FADD.FTZ R194, -R196, R79 ;  /* 0x0000004fc4c27221 */ /* 0x000fe40000010100 */
[----:B------:R-:W-:Y:S02]  /*0de0*/  FMUL.FTZ R79, R44, R97 ;  /* 0x000000612c4f7220 */ /* 0x000fe40000410000 */
[----:B------:R-:W-:Y:S02]  /*0df0*/  FADD.FTZ R88, R88, R75 ;  /* 0x0000004b58587221 */ /* 0x000fe40000010000 */
[----:B------:R-:W-:Y:S02]  /*0e00*/  FMUL.FTZ R78, R175, R78 ;  /* 0x0000004eaf4e7220 */ /* 0x000fe40000410000 */
[----:B------:R-:W-:-:S02]  /*0e10*/  FFMA.FTZ R85, R76, R75, R85 ;  /* 0x0000004b4c557223 */ /* 0x000fc40000010055 */
[C---:B------:R-:W-:Y:S02]  /*0e20*/  FADD.FTZ R204, -R196.reuse, R71 ;  /* 0x00000047c4cc7221 */ /* 0x040fe40000010100 */
[----:B------:R-:W-:Y:S02]  /*0e30*/  FADD.FTZ R188, -R196, R83 ;  /* 0x00000053c4bc7221 */ /* 0x000fe40000010100 */
[----:B------:R-:W-:Y:S02]  /*0e40*/  FMUL.FTZ R202, R175, R202 ;  /* 0x000000caafca7220 */ /* 0x000fe40000410000 */
[----:B------:R-:W-:Y:S02]  /*0e50*/  FMUL.FTZ R83, R45, R96 ;  /* 0x000000602d537220 */ /* 0x000fe40000410000 */
[----:B------:R-:W-:Y:S02]  /*0e60*/  FADD.FTZ R88, R88, R79 ;  /* 0x0000004f58587221 */ /* 0x000fe40000010000 */
[----:B------:R-:W-:-:S02]  /*0e70*/  FMUL.FTZ R82, R175, R82 ;  /* 0x00000052af527220 */ /* 0x000fc40000410000 */
[----:B------:R-:W-:Y:S02]  /*0e80*/  FFMA.FTZ R85, R78, R79, R85 ;  /* 0x0000004f4e557223 */ /* 0x000fe40000010055 */
        /* <DEDUP_REMOVED lines=10> */
[----:B------:R-:W-:Y:S01]  /*0f30*/  FADD.FTZ R88, R88, R201 ;  /* 0x000000c958587221 */ /* 0x000fe20000010000 */
[----:B------:R-:W-:Y:S01]  /*0f40*/  PRMT R69, RZ, 0x5410, R91 ;  /* 0x00005410ff457816 */ /* 0x000fe2000000005b */
[----:B------:R-:W-:Y:S01]  /*0f50*/  FFMA.FTZ R85, R202, R201, R85 ;  /* 0x000000c9ca557223 */ /* 0x000fe20000010055 */
        /* <DEDUP_REMOVED lines=11> */
[----:B------:R-:W-:-:S02]  /*1010*/  FADD.FTZ R153, R99, R153 ;  /* 0x0000009963997221 */ /* 0x000fc40000010000 */
        /* <DEDUP_REMOVED lines=10> */
[----:B------:R-:W-:Y:S02]  /*10c0*/  FMUL.FTZ R182, R175, R216 ;  /* 0x000000d8afb67220 */ /* 0x000fe40000410000 */
        /* <DEDUP_REMOVED lines=8> */
[----:B------:R-:W-:Y:S02]  /*1150*/  FMUL.FTZ R96, R175, R218 ;  /* 0x000000daaf607220 */ /* 0x000fe40000410000 */
[----:B------:R-:W-:-:S02]  /*1160*/  FFMA.FTZ R151, R182, R197, R151 ;  /* 0x000000c5b6977223 */ /* 0x000fc40000010097 */
[----:B------:R-:W-:Y:S02]  /*1170*/  FMUL.FTZ R197, R42, R197 ;  /* 0x000000c52ac57220 */ /* 0x000fe40000410000 */
[----:B------:R-:W-:Y:S02]  /*1180*/  FADD.FTZ R116, R87, R116 ;  /* 0x0000007457747221 */ /* 0x000fe40000010000 */
[-C--:B------:R-:W-:Y:S02]  /*1190*/  FFMA.FTZ R104, R85, R87.reuse, R104 ;  /* 0x0000005755687223 */ /* 0x080fe40000010068 */
[----:B------:R-:W-:Y:S02]  /*11a0*/  FMUL.FTZ R86, R32, R87 ;  /* 0x0000005720567220 */ /* 0x000fe40000410000 */
[----:B------:R-:W-:Y:S02]  /*11b0*/  FADD.FTZ R90, R89, R200 ;  /* 0x000000c8595a7221 */ /* 0x000fe40000010000 */
[----:B------:R-:W-:-:S02]  /*11c0*/  FADD.FTZ R162, R97, R162 ;  /* 0x000000a261a27221 */ /* 0x000fc40000010000 */
[----:B------:R-:W-:Y:S02]  /*11d0*/  FFMA.FTZ R163, R78, R97, R163 ;  /* 0x000000614ea37223 */ /* 0x000fe400000100a3 */
[----:B------:R-:W-:Y:S02]  /*11e0*/  FFMA.FTZ R87, R91, R200, R88 ;  /* 0x000000c85b577223 */ /* 0x000fe40000010058 */
[----:B------:R-:W-:Y:S02]  /*11f0*/  FADD.FTZ R170, R187, R170 ;  /* 0x000000aabbaa7221 */ /* 0x000fe40000010000 */
[----:B------:R-:W-:Y:S02]  /*1200*/  FFMA.FTZ R171, R72, R187, R171 ;  /* 0x000000bb48ab7223 */ /* 0x000fe400000100ab */
[----:B------:R-:W-:Y:S02]  /*1210*/  FMUL.FTZ R97, R175, R220 ;  /* 0x000000dcaf617220 */ /* 0x000fe40000410000 */
[----:B------:R-:W-:-:S02]  /*1220*/  FADD.FTZ R148, R179, R148 ;  /* 0x00000094b3947221 */ /* 0x000fc40000010000 */
[-C--:B------:R-:W-:Y:S02]  /*1230*/  FFMA.FTZ R149, R96, R179.reuse, R149 ;  /* 0x000000b360957223 */ /* 0x080fe40000010095 */
[----:B------:R-:W-:Y:S02]  /*1240*/  FMUL.FTZ R187, R175, R224 ;  /* 0x000000e0afbb7220 */ /* 0x000fe40000410000 */
[----:B------:R-:W-:Y:S02]  /*1250*/  FMUL.FTZ R179, R43, R179 ;  /* 0x000000b32bb37220 */ /* 0x000fe40000410000 */
[----:B------:R-:W-:Y:S02]  /*1260*/  FADD.FTZ R90, R90, R197 ;  /* 0x000000c55a5a7221 */ /* 0x000fe40000010000 */
[----:B------:R-:W-:Y:S02]  /*1270*/  FADD.FTZ R164, R184, R164 ;  /* 0x000000a4b8a47221 */ /* 0x000fe40000010000 */
[----:B------:R-:W-:-:S02]  /*1280*/  FFMA.FTZ R165, R76, R184, R165 ;  /* 0x000000b84ca57223 */ /* 0x000fc400000100a5 */
[----:B------:R-:W-:Y:S02]  /*1290*/  FFMA.FTZ R89, R182, R197, R87 ;  /* 0x000000c5b6597223 */ /* 0x000fe40000010057 */
[----:B------:R-:W-:Y:S02]  /*12a0*/  FADD.FTZ R112, R185, R112 ;  /* 0x00000070b9707221 */ /* 0x000fe40000010000 */
[-C--:B------:R-:W-:Y:S02]  /*12b0*/  FFMA.FTZ R100, R97, R185.reuse, R100 ;  /* 0x000000b961647223 */ /* 0x080fe40000010064 */
[----:B------:R-:W-:Y:S02]  /*12c0*/  FMUL.FTZ R184, R36, R185 ;  /* 0x000000b924b87220 */ /* 0x000fe40000410000 */
[----:B------:R-:W-:Y:S02]  /*12d0*/  FMUL.FTZ R185, R175, R222 ;  /* 0x000000deafb97220 */ /* 0x000fe40000410000 */
        /* <DEDUP_REMOVED lines=38> */
[----:B------:R-:W-:Y:S02]  /*1540*/  FMUL.FTZ R181, R35, R208 ;  /* 0x000000d023b57220 */ /* 0x000fe40000410000 */
        /* <DEDUP_REMOVED lines=31> */
.L_x_2887:
        /* <DEDUP_REMOVED lines=18> */
.L_x_2888:
[----:B------:R-:W-:-:S10]  /*1860*/  HFMA2.MMA R199, -RZ, RZ, 0, 9.5367431640625e-07 ;  /* 0x00000010ffc77435 */ /* 0x000fd400000001ff */
[----:B------:R-:W-:-:S06]  /*1870*/  IMAD.WIDE.U32 R68, R176, R199, c[0x0][0x170] ;  /* 0x00005c00b0447625 */ /* 0x000fcc00078e00c7 */
[----:B------:R-:W3:Y:S01]  /*1880*/  LDG.E.128 R68, [R68.64] ;  /* 0x0000000444447981 */ /* 0x000ee2000c1e1d00 */
[----:B--2---:R-:W-:Y:S01]  /*1890*/  FADD.FTZ R207, R207, R206 ;  /* 0x000000cecfcf7221 */ /* 0x004fe20000010000 */
[----:B-1---5:R-:W-:Y:S01]  /*18a0*/  MOV R206, R94 ;  /* 0x0000005e00ce7202 */ /* 0x022fe20000000f00 */
[----:B0-----:R-:W-:Y:S01]  /*18b0*/  FADD.FTZ R178, R208, R205 ;  /* 0x000000cdd0b27221 */ /* 0x001fe20000010000 */
[----:B------:R-:W-:Y:S01]  /*18c0*/  LOP3.LUT P4, RZ, R94, 0xff00, RZ, 0xc0, !PT ;  /* 0x0000ff005eff7812 */ /* 0x000fe2000788c0ff */
[----:B------:R-:W-:Y:S01]  /*18d0*/  FMUL.FTZ R207, R207, c[0x0][0x1e0] ;  /* 0x00007800cfcf7a20 */ /* 0x000fe20000410000 */
[----:B------:R-:W-:Y:S01]  /*18e0*/  LOP3.LUT P5, RZ, R206, 0xff, RZ, 0xc0, !PT ;  /* 0x000000ffceff7812 */ /* 0x000fe200078ac0ff */
[----:B------:R-:W-:Y:S01]  /*18f0*/  FMUL.FTZ R178, R178, c[0x0][0x1e0] ;  /* 0x00007800b2b27a20 */ /* 0x000fe20000410000 */
[----:B------:R-:W-:Y:S02]  /*1900*/  LOP3.LUT P1, RZ, R94, 0xff0000, RZ, 0xc0, !PT ;  /* 0x00ff00005eff7812 */ /* 0x000fe4000782c0ff */
[----:B------:R-:W-:-:S02]  /*1910*/  FSEL R205, R207, RZ, !P2 ;  /* 0x000000ffcfcd7208 */ /* 0x000fc40005000000 */
[----:B------:R-:W-:Y:S01]  /*1920*/  CS2R R206, SRZ ;  /* 0x0000000000ce7805 */ /* 0x000fe2000001ff00 */
[C---:B------:R-:W-:Y:S02]  /*1930*/  LOP3.LUT P3, RZ, R95.reuse, 0xff, RZ, 0xc0, !PT ;  /* 0x000000ff5fff7812 */ /* 0x040fe4000786c0ff */
[-CC-:B------:R-:W-:Y:S01]  /*1940*/  FFMA.FTZ R72, R72, R178.reuse, R205.reuse ;  /* 0x000000b248487223 */ /* 0x180fe200000100cd */
[----:B------:R-:W-:Y:S01]  /*1950*/  LOP3.LUT P6, RZ, R95, 0xff00, RZ, 0xc0, !PT ;  /* 0x0000ff005fff7812 */ /* 0x000fe200078cc0ff */
[----:B------:R-:W-:Y:S01]  /*1960*/  FFMA.FTZ R74, R74, R178, R205 ;  /* 0x000000b24a4a7223 */ /* 0x000fe200000100cd */
[----:B------:R-:W-:Y:S01]  /*1970*/  LOP3.LUT P2, RZ, R94, 0xff000000, RZ, 0xc0, !PT ;  /* 0xff0000005eff7812 */ /* 0x000fe2000784c0ff */
[----:B------:R-:W-:Y:S02]  /*1980*/  FADD.FTZ R72, R73, -R72 ;  /* 0x8000004849487221 */ /* 0x000fe40000010000 */
[----:B------:R-:W-:Y:S02]  /*1990*/  FADD.FTZ R74, R77, -R74 ;  /* 0x8000004a4d4a7221 */ /* 0x000fe40000010000 */
[C---:B------:R-:W-:Y:S01]  /*19a0*/  FMUL.FTZ R209, R175.reuse, R72 ;  /* 0x00000048afd17220 */ /* 0x040fe20000410000 */
[----:B------:R-:W-:Y:S01]  /*19b0*/  @P0 PRMT R72, RZ, 0x5410, R52 ;  /* 0x00005410ff480816 */ /* 0x000fe20000000034 */
[----:B------:R-:W-:Y:S01]  /*19c0*/  FMUL.FTZ R77, R175, R74 ;  /* 0x0000004aaf4d7220 */ /* 0x000fe20000410000 */
[----:B------:R-:W-:Y:S01]  /*19d0*/  @P0 PRMT R74, RZ, 0x5410, R53 ;  /* 0x00005410ff4a0816 */ /* 0x000fe20000000035 */
[----:B------:R-:W-:-:S02]  /*19e0*/  FFMA.FTZ R80, R80, R178, R205 ;  /* 0x000000b250507223 */ /* 0x000fc400000100cd */
[----:B------:R-:W-:Y:S01]  /*19f0*/  @P0 FADD.FTZ R209, R209, R72 ;  /* 0x00000048d1d10221 */ /* 0x000fe20000010000 */
[----:B------:R-:W-:Y:S01]  /*1a00*/  @P0 PRMT R72, RZ, 0x7610, R52 ;  /* 0x00007610ff480816 */ /* 0x000fe20000000034 */
[----:B------:R-:W-:Y:S02]  /*1a10*/  FADD.FTZ R80, R81, -R80 ;  /* 0x8000005051507221 */ /* 0x000fe40000010000 */
[----:B------:R-:W-:Y:S02]  /*1a20*/  FFMA.FTZ R76, R76, R178, R205 ;  /* 0x000000b24c4c7223 */ /* 0x000fe400000100cd */
[----:B------:R-:W-:Y:S02]  /*1a30*/  @P0 FADD.FTZ R77, R77, R72 ;  /* 0x000000484d4d0221 */ /* 0x000fe40000010000 */
[-C--:B------:R-:W-:Y:S02]  /*1a40*/  FMUL.FTZ R72, R209, R84.reuse ;  /* 0x00000054d1487220 */ /* 0x080fe40000410000 */
[----:B------:R-:W-:-:S02]  /*1a50*/  FMUL.FTZ R73, R77, R84 ;  /* 0x000000544d497220 */ /* 0x000fc40000410000 */
[----:B------:R-:W-:Y:S02]  /*1a60*/  FMUL.FTZ R211, R72, c[0x0][0x1e8] ;  /* 0x00007a0048d37a20 */ /* 0x000fe40000410000 */
[----:B------:R-:W-:Y:S02]  /*1a70*/  FMUL.FTZ R81, R175, R80 ;  /* 0x00000050af517220 */ /* 0x000fe40000410000 */
[----:B------:R-:W-:Y:S02]  /*1a80*/  FMUL.FTZ R73, R73, c[0x0][0x1e8] ;  /* 0x00007a0049497a20 */ /* 0x000fe40000410000 */
[----:B------:R-:W-:Y:S02]  /*1a90*/  @P0 FADD.FTZ R81, R81, R74 ;  /* 0x0000004a51510221 */ /* 0x000fe40000010000 */
[----:B------:R-:W-:Y:S02]  /*1aa0*/  FADD.FTZ R76, R75, -R76 ;  /* 0x8000004c4b4c7221 */ /* 0x000fe40000010000 */
[----:B------:R-:W-:-:S02]  /*1ab0*/  FFMA.FTZ R78, R78, R178, R205 ;  /* 0x000000b24e4e7223 */ /* 0x000fc400000100cd */
[--C-:B------:R-:W-:Y:S02]  /*1ac0*/  FFMA.FTZ R82, R82, R178, R205.reuse ;  /* 0x000000b252527223 */ /* 0x100fe400000100cd */
[----:B------:R-:W-:Y:S02]  /*1ad0*/  FADD.FTZ R78, R79, -R78 ;  /* 0x8000004e4f4e7221 */ /* 0x000fe40000010000 */
[----:B------:R-:W-:Y:S02]  /*1ae0*/  FADD.FTZ R82, R83, -R82 ;  /* 0x8000005253527221 */ /* 0x000fe40000010000 */
[C---:B------:R-:W-:Y:S02]  /*1af0*/  FMUL.FTZ R79, R175.reuse, R78 ;  /* 0x0000004eaf4f7220 */ /* 0x040fe40000410000 */
[----:B------:R-:W-:Y:S02]  /*1b00*/  FFMA.FTZ R202, R202, R178, R205 ;  /* 0x000000b2caca7223 */ /* 0x000fe400000100cd */
[----:B------:R-:W-:-:S02]  /*1b10*/  FMUL.FTZ R83, R175, R82 ;  /* 0x00000052af537220 */ /* 0x000fc40000410000 */
[----:B------:R-:W-:Y:S02]  /*1b20*/  FADD.FTZ R202, R201, -R202 ;  /* 0x800000cac9ca7221 */ /* 0x000fe40000010000 */
[----:B------:R-:W-:Y:S02]  /*1b30*/  FFMA.FTZ R204, R204, R178, R205 ;  /* 0x000000b2cccc7223 */ /* 0x000fe400000100cd */
[----:B------:R-:W-:Y:S02]  /*1b40*/  FMUL.FTZ R201, R175, R202 ;  /* 0x000000caafc97220 */ /* 0x000fe40000410000 */
[----:B------:R-:W-:-:S04]  /*1b50*/  FADD.FTZ R204, R203, -R204 ;  /* 0x800000cccbcc7221 */ /* 0x000fc80000010000 */
[----:B------:R-:W-:Y:S01]  /*1b60*/  FMUL.FTZ R203, R175, R204 ;  /* 0x000000ccafcb7220 */ /* 0x000fe20000410000 */
[--C-:B---3--:R-:W-:Y:S02]  /*1b70*/  @P5 PRMT R72, RZ, 0x5410, R68.reuse ;  /* 0x00005410ff485816 */ /* 0x108fe40000000044 */
[----:B------:R-:W-:-:S03]  /*1b80*/  @P4 PRMT R68, RZ, 0x7610, R68 ;  /* 0x00007610ff444816 */ /* 0x000fc60000000044 */
[----:B------:R-:W-:Y:S02]  /*1b90*/  @P5 FMUL.FTZ R207, R211, R72 ;  /* 0x00000048d3cf5220 */ /* 0x000fe40000410000 */
[----:B------:R-:W-:Y:S02]  /*1ba0*/  @P4 FMUL.FTZ R206, R73, R68 ;  /* 0x0000004449ce4220 */ /* 0x000fe40000410000 */
[----:B------:R-:W-:Y:S02]  /*1bb0*/  FMUL.FTZ R68, R24, R211 ;  /* 0x000000d318447220 */ /* 0x000fe40000410000 */
[----:B------:R-:W-:Y:S02]  /*1bc0*/  FMUL.FTZ R73, R25, R73 ;  /* 0x0000004919497220 */ /* 0x000fe40000410000 */
[----:B------:R-:W-:Y:S01]  /*1bd0*/  FMUL.FTZ R72, R81, R84 ;  /* 0x0000005451487220 */ /* 0x000fe20000410000 */
[----:B------:R-:W-:Y:S02]  /*1be0*/  FSEL R68, R68, RZ, P5 ;  /* 0x000000ff44447208 */ /* 0x000fe40002800000 */
[----:B------:R-:W-:Y:S01]  /*1bf0*/  FSEL R73, R73, RZ, P4 ;  /* 0x000000ff49497208 */ /* 0x000fe20002000000 */
[----:B------:R-:W-:Y:S01]  /*1c00*/  FMUL.FTZ R75, R72, c[0x0][0x1e8] ;  /* 0x00007a00484b7a20 */ /* 0x000fe20000410000 */
[----:B------:R-:W-:-:S02]  /*1c10*/  LOP3.LUT P5, RZ, R95, 0xff0000, RZ, 0xc0, !PT ;  /* 0x00ff00005fff7812 */ /* 0x000fc400078ac0ff */
[----:B------:R-:W-:Y:S01]  /*1c20*/  LOP3.LUT P4, RZ, R95, 0xff000000, RZ, 0xc0, !PT ;  /* 0xff0000005fff7812 */ /* 0x000fe2000788c0ff */
[----:B------:R-:W-:Y:S01]  /*1c30*/  HFMA2.MMA R95, -RZ, RZ, 0, 0 ;  /* 0x00000000ff5f7435 */ /* 0x000fe200000001ff */
[----:B------:R-:W-:Y:S01]  /*1c40*/  @P1 PRMT R72, RZ, 0x5410, R69 ;  /* 0x00005410ff481816 */ /* 0x000fe20000000045 */
[----:B------:R-:W-:-:S04]  /*1c50*/  FMUL.FTZ R74, R26, R75 ;  /* 0x0000004b1a4a7220 */ /* 0x000fc80000410000 */
[----:B------:R-:W-:Y:S01]  /*1c60*/  @P1 FMUL.FTZ R95, R75, R72 ;  /* 0x000000484b5f1220 */ /* 0x000fe20000410000 */
[----:B------:R-:W-:Y:S01]  /*1c70*/  @P0 PRMT R72, RZ, 0x7610, R53 ;  /* 0x00007610ff480816 */ /* 0x000fe20000000035 */
[----:B------:R-:W-:Y:S01]  /*1c80*/  FMUL.FTZ R75, R175, R76 ;  /* 0x0000004caf4b7220 */ /* 0x000fe20000410000 */
[----:B------:R-:W-:Y:S02]  /*1c90*/  FSEL R80, R74, RZ, P1 ;  /* 0x000000ff4a507208 */ /* 0x000fe40000800000 */
[----:B------:R-:W-:Y:S01]  /*1ca0*/  ISETP.NE.U32.AND P1, PT, RZ, c[0x0][0x258], PT ;  /* 0x00009600ff007a0c */ /* 0x000fe20003f25070 */
[----:B------:R-:W-:Y:S01]  /*1cb0*/  @P0 FADD.FTZ R75, R75, R72 ;  /* 0x000000484b4b0221 */ /* 0x000fe20000010000 */
[----:B------:R-:W-:Y:S02]  /*1cc0*/  @P0 PRMT R72, RZ, 0x5410, R54 ;  /* 0x00005410ff480816 */ /* 0x000fe40000000036 */
[----:B------:R-:W-:-:S03]  /*1cd0*/  ISETP.NE.AND.EX P1, PT, RZ, c[0x0][0x25c], PT, P1 ;  /* 0x00009700ff007a0c */ /* 0x000fc60003f25310 */
[----:B------:R-:W-:Y:S01]  /*1ce0*/  @P0 FADD.FTZ R79, R79, R72 ;  /* 0x000000484f4f0221 */ /* 0x000fe20000010000 */
[----:B------:R-:W-:-:S05]  /*1cf0*/  @P0 PRMT R72, RZ, 0x7610, R54 ;  /* 0x00007610ff480816 */ /* 0x000fca0000000036 */
[----:B------:R-:W-:Y:S01]  /*1d00*/  @P0 FADD.FTZ R83, R83, R72 ;  /* 0x0000004853530221 */ /* 0x000fe20000010000 */
[----:B------:R-:W-:-:S03]  /*1d10*/  @P0 PRMT R72, RZ, 0x5410, R55 ;  /* 0x00005410ff480816 */ /* 0x000fc60000000037 */
[----:B------:R-:W-:Y:S02]  /*1d20*/  @P1 F2FP.BF16.PACK_AB R81, RZ, R81 ;  /* 0x00000051ff51123e */ /* 0x000fe400000010ff */
[----:B------:R-:W-:Y:S01]  /*1d30*/  @P0 FADD.FTZ R201, R201, R72 ;  /* 0x00000048c9c90221 */ /* 0x000fe20000010000 */
[----:B------:R-:W-:Y:S02]  /*1d40*/  @P0 PRMT R72, RZ, 0x7610, R55 ;  /* 0x00007610ff480816 */ /* 0x000fe40000000037 */
[----:B------:R-:W-:Y:S02]  /*1d50*/  @P1 F2FP.BF16.PACK_AB R209, RZ, R209 ;  /* 0x000000d1ffd1123e */ /* 0x000fe400000010ff */
[----:B------:R-:W-:Y:S01]  /*1d60*/  @P1 F2FP.BF16.PACK_AB R76, RZ, R201 ;  /* 0x000000c9ff4c123e */ /* 0x000fe200000010ff */
        /* <DEDUP_REMOVED lines=11> */
[----:B------:R-:W-:Y:S01]  /*1e20*/  @P1 F2FP.BF16.PACK_AB R77, RZ, R77 ;  /* 0x0000004dff4d123e */ /* 0x000fe200000010ff */
        /* <DEDUP_REMOVED lines=10> */
[----:B------:R-:W-:Y:S01]  /*1ed0*/  FMUL.FTZ R72, R27, R204 ;  /* 0x000000cc1b487220 */ /* 0x000fe20000410000 */
[----:B------:R-:W-:Y:S01]  /*1ee0*/  @P1 PRMT R67, R67, 0x5410, R202 ;  /* 0x0000541043431816 */ /* 0x000fe200000000ca */
[----:B------:R-:W-:Y:S01]  /*1ef0*/  FMUL.FTZ R76, R22, R201 ;  /* 0x000000c9164c7220 */ /* 0x000fe20000410000 */
[----:B------:R-:W-:Y:S01]  /*1f00*/  @P1 PRMT R66, R66, 0x5410, R94 ;  /* 0x0000541042421816 */ /* 0x000fe2000000005e */
[----:B------:R-:W-:Y:S01]  /*1f10*/  FMUL.FTZ R77, R23, R210 ;  /* 0x000000d2174d7220 */ /* 0x000fe20000410000 */
[----:B------:R-:W-:Y:S01]  /*1f20*/  FSEL R79, R72, RZ, P2 ;  /* 0x000000ff484f7208 */ /* 0x000fe20001000000 */
[----:B------:R-:W-:Y:S01]  /*1f30*/  FMUL.FTZ R74, R20, R209 ;  /* 0x000000d1144a7220 */ /* 0x000fe20000410000 */
[----:B------:R-:W-:Y:S01]  /*1f40*/  FSEL R72, R76, RZ, P5 ;  /* 0x000000ff4c487208 */ /* 0x000fe20002800000 */
[----:B------:R-:W-:Y:S01]  /*1f50*/  FMUL.FTZ R75, R21, R208 ;  /* 0x000000d0154b7220 */ /* 0x000fe20000410000 */
[----:B------:R-:W-:Y:S01]  /*1f60*/  FSEL R81, R77, RZ, P4 ;  /* 0x000000ff4d517208 */ /* 0x000fe20002000000 */
[----:B------:R-:W-:Y:S01]  /*1f70*/  IMAD.WIDE.U32 R82, R176, R199, c[0x0][0x248] ;  /* 0x00009200b0527625 */ /* 0x000fe200078e00c7 */
[----:B------:R-:W-:-:S02]  /*1f80*/  FSEL R74, R74, RZ, P3 ;  /* 0x000000ff4a4a7208 */ /* 0x000fc40001800000 */
[----:B------:R-:W-:Y:S02]  /*1f90*/  FSEL R75, R75, RZ, P6 ;  /* 0x000000ff4b4b7208 */ /* 0x000fe40003000000 */
[----:B------:R-:W-:Y:S02]  /*1fa0*/  F2FP.BF16.PACK_AB R77, R79, R80 ;  /* 0x000000504f4d723e */ /* 0x000fe400000010ff */
[----:B------:R-:W-:Y:S01]  /*1fb0*/  F2FP.BF16.PACK_AB R79, R81, R72 ;  /* 0x00000048514f723e */ /* 0x000fe200000010ff */
[-C--:B------:R-:W-:Y:S01]  /*1fc0*/  @P1 IMAD.WIDE.U32 R80, R176, R199.reuse, c[0x0][0x258] ;  /* 0x00009600b0501625 */ /* 0x080fe200078e00c7 */
[----:B------:R-:W-:Y:S02]  /*1fd0*/  F2FP.BF16.PACK_AB R76, R73, R68 ;  /* 0x00000044494c723e */ /* 0x000fe400000010ff */
[----:B------:R-:W-:Y:S01]  /*1fe0*/  F2FP.BF16.PACK_AB R78, R75, R74 ;  /* 0x0000004a4b4e723e */ /* 0x000fe200000010ff */
[----:B------:R-:W-:Y:S01]  /*1ff0*/  IMAD.WIDE.U32 R72, R177, R199, c[0x0][0x170] ;  /* 0x00005c00b1487625 */ /* 0x000fe200078e00c7 */
[----:B------:R-:W-:Y:S04]  /*2000*/  @P1 STG.E.128 [R80.64], R64 ;  /* 0x0000004050001986 */ /* 0x000fe8000c101d04 */
        /* <DEDUP_REMOVED lines=8> */
[----:B------:R-:W-:Y:S01]  /*2090*/  @P2 FMUL.FTZ R94, R204, R69 ;  /* 0x00000045cc5e2220 */ /* 0x000fe20000410000 */
[----:B------:R-:W-:Y:S01]  /*20a0*/  LOP3.LUT P2, RZ, R68, 0xff, RZ, 0xc0, !PT ;  /* 0x000000ff44ff7812 */ /* 0x000fe2000784c0ff */
[----:B------:R-:W-:Y:S01]  /*20b0*/  FADD.FTZ R200, R200, -R91 ;  /* 0x8000005bc8c87221 */ /* 0x000fe20000010000 */
[----:B------:R-:W-:Y:S01]  /*20c0*/  @P0 PRMT R68, RZ, 0x5410, R56 ;  /* 0x00005410ff440816 */ /* 0x000fe20000000038 */
[----:B------:R-:W-:Y:S01]  /*20d0*/  FFMA.FTZ R182, R182, R178, R205 ;  /* 0x000000b2b6b67223 */ /* 0x000fe200000100cd */
[----:B------:R-:W-:Y:S01]  /*20e0*/  HFMA2.MMA R91, -RZ, RZ, 0, 0 ;  /* 0x00000000ff5b7435 */ /* 0x000fe200000001ff */
[--C-:B------:R-:W-:Y:S01]  /*20f0*/  @P5 PRMT R69, RZ, 0x5410, R71.reuse ;  /* 0x00005410ff455816 */ /* 0x100fe20000000047 */
[C---:B0-----:R-:W-:Y:S01]  /*2100*/  FMUL.FTZ R77, R175.reuse, R98 ;  /* 0x00000062af4d7220 */ /* 0x041fe20000410000 */
[----:B------:R-:W-:Y:S01]  /*2110*/  @P4 PRMT R71, RZ, 0x7610, R71 ;  /* 0x00007610ff474816 */ /* 0x000fe20000000047 */
[----:B------:R-:W-:Y:S01]  /*2120*/  FMUL.FTZ R79, R175, R200 ;  /* 0x000000c8af4f7220 */ /* 0x000fe20000410000 */
[----:B------:R-:W-:Y:S01]  /*2130*/  CS2R R98, SRZ ;  /* 0x0000000000627805 */ /* 0x000fe2000001ff00 */
[----:B------:R-:W-:Y:S01]  /*2140*/  @P0 FADD.FTZ R77, R77, R68 ;  /* 0x000000444d4d0221 */ /* 0x000fe20000010000 */
[----:B------:R-:W-:Y:S01]  /*2150*/  @P0 PRMT R68, RZ, 0x7610, R56 ;  /* 0x00007610ff440816 */ /* 0x000fe20000000038 */
[----:B------:R-:W-:Y:S01]  /*2160*/  FADD.FTZ R182, R197, -R182 ;  /* 0x800000b6c5b67221 */ /* 0x000fe20000010000 */
[----:B------:R-:W-:Y:S01]  /*2170*/  HFMA2.MMA R197, -RZ, RZ, 0, 0 ;  /* 0x00000000ffc57435 */ /* 0x000fe200000001ff */
[----:B------:R-:W-:Y:S01]  /*2180*/  @P5 FMUL.FTZ R91, R201, R69 ;  /* 0x00000045c95b5220 */ /* 0x000fe20000410000 */
[----:B------:R-:W-:Y:S01]  /*2190*/  LOP3.LUT P5, RZ, R92, 0xff00, RZ, 0xc0, !PT ;  /* 0x0000ff005cff7812 */ /* 0x000fe200078ac0ff */
[----:B------:R-:W-:Y:S01]  /*21a0*/  @P0 FADD.FTZ R79, R79, R68 ;  /* 0x000000444f4f0221 */ /* 0x000fe20000010000 */
[----:B------:R-:W-:Y:S01]  /*21b0*/  @P0 PRMT R68, RZ, 0x5410, R57 ;  /* 0x00005410ff440816 */ /* 0x000fe20000000039 */
[----:B------:R-:W-:Y:S01]  /*21c0*/  FMUL.FTZ R83, R175, R182 ;  /* 0x000000b6af537220 */ /* 0x000fe20000410000 */
[----:B------:R-:W-:Y:S01]  /*21d0*/  MOV R182, RZ ;  /* 0x000000ff00b67202 */ /* 0x000fe20000000f00 */
[----:B------:R-:W-:Y:S01]  /*21e0*/  @P4 FMUL.FTZ R182, R210, R71 ;  /* 0x00000047d2b64220 */ /* 0x000fe20000410000 */
[----:B------:R-:W-:Y:S01]  /*21f0*/  CS2R R200, SRZ ;  /* 0x0000000000c87805 */ /* 0x000fe2000001ff00 */
[----:B------:R-:W-:Y:S01]  /*2200*/  @P0 FADD.FTZ R83, R83, R68 ;  /* 0x0000004453530221 */ /* 0x000fe20000010000 */
[--C-:B------:R-:W-:Y:S01]  /*2210*/  @P3 PRMT R68, RZ, 0x5410, R70.reuse ;  /* 0x00005410ff443816 */ /* 0x100fe20000000046 */
[----:B------:R-:W-:Y:S01]  /*2220*/  FMUL.FTZ R69, R79, R84 ;  /* 0x000000544f457220 */ /* 0x000fe20000410000 */
[----:B------:R-:W-:Y:S01]  /*2230*/  @P6 PRMT R70, RZ, 0x7610, R70 ;  /* 0x00007610ff466816 */ /* 0x000fe20000000046 */
[----:B------:R-:W-:Y:S01]  /*2240*/  FFMA.FTZ R96, R96, R178, R205 ;  /* 0x000000b260607223 */ /* 0x000fe200000100cd */
[C---:B------:R-:W-:Y:S01]  /*2250*/  LOP3.LUT P4, RZ, R92.reuse, 0xff000000, RZ, 0xc0, !PT ;  /* 0xff0000005cff7812 */ /* 0x040fe2000788c0ff */
[----:B------:R-:W-:Y:S01]  /*2260*/  @P3 FMUL.FTZ R99, R209, R68 ;  /* 0x00000044d1633220 */ /* 0x000fe20000410000 */
[----:B------:R-:W-:Y:S01]  /*2270*/  LOP3.LUT P3, RZ, R92, 0xff0000, RZ, 0xc0, !PT ;  /* 0x00ff00005cff7812 */ /* 0x000fe2000786c0ff */
[----:B------:R-:W-:-:S02]  /*2280*/  FMUL.FTZ R68, R77, R84 ;  /* 0x000000544d447220 */ /* 0x000fc40000410000 */
[----:B------:R-:W-:Y:S02]  /*2290*/  FMUL.FTZ R69, R69, c[0x0][0x1e8] ;  /* 0x00007a0045457a20 */ /* 0x000fe40000410000 */
[----:B------:R-:W-:Y:S02]  /*22a0*/  FMUL.FTZ R81, R68, c[0x0][0x1e8] ;  /* 0x00007a0044517a20 */ /* 0x000fe40000410000 */
[----:B------:R-:W-:Y:S02]  /*22b0*/  FADD.FTZ R96, R179, -R96 ;  /* 0x80000060b3607221 */ /* 0x000fe40000010000 */
[----:B------:R-:W-:Y:S01]  /*22c0*/  @P6 FMUL.FTZ R98, R208, R70 ;  /* 0x00000046d0626220 */ /* 0x000fe20000410000 */
[----:B------:R-:W-:Y:S01]  /*22d0*/  LOP3.LUT P6, RZ, R93, 0xff, RZ, 0xc0, !PT ;  /* 0x000000ff5dff7812 */ /* 0x000fe200078cc0ff */
[-CC-:B------:R-:W-:Y:S02]  /*22e0*/  FFMA.FTZ R97, R97, R178.reuse, R205.reuse ;  /* 0x000000b261617223 */ /* 0x180fe400000100cd */
[----:B------:R-:W-:-:S02]  /*22f0*/  FFMA.FTZ R185, R185, R178, R205 ;  /* 0x000000b2b9b97223 */ /* 0x000fc400000100cd */
[----:B------:R-:W-:Y:S02]  /*2300*/  FADD.FTZ R184, R184, -R97 ;  /* 0x80000061b8b87221 */ /* 0x000fe40000010000 */
[----:B------:R-:W-:Y:S02]  /*2310*/  FADD.FTZ R186, R186, -R185 ;  /* 0x800000b9baba7221 */ /* 0x000fe40000010000 */
[----:B------:R-:W-:Y:S02]  /*2320*/  FFMA.FTZ R187, R187, R178, R205 ;  /* 0x000000b2bbbb7223 */ /* 0x000fe400000100cd */
[----:B------:R-:W-:Y:S02]  /*2330*/  FMUL.FTZ R97, R175, R186 ;  /* 0x000000baaf617220 */ /* 0x000fe40000410000 */
[----:B------:R-:W-:Y:S02]  /*2340*/  FADD.FTZ R192, R192, -R187 ;  /* 0x800000bbc0c07221 */ /* 0x000fe40000010000 */
[----:B------:R-:W-:-:S02]  /*2350*/  FFMA.FTZ R194, R194, R178, R205 ;  /* 0x000000b2c2c27223 */ /* 0x000fc400000100cd */
[----:B------:R-:W-:Y:S02]  /*2360*/  FMUL.FTZ R179, R175, R192 ;  /* 0x000000c0afb37220 */ /* 0x000fe40000410000 */
[----:B------:R-:W-:-:S04]  /*2370*/  FADD.FTZ R194, R193, -R194 ;  /* 0x800000c2c1c27221 */ /* 0x000fc80000010000 */
[----:B------:R-:W-:Y:S01]  /*2380*/  FMUL.FTZ R185, R175, R194 ;  /* 0x000000c2afb97220 */ /* 0x000fe20000410000 */
[--C-:B--2---:R-:W-:Y:S02]  /*2390*/  @P2 PRMT R68, RZ, 0x5410, R72.reuse ;  /* 0x00005410ff442816 */ /* 0x104fe40000000048 */
[----:B------:R-:W-:-:S03]  /*23a0*/  @P5 PRMT R72, RZ, 0x7610, R72 ;  /* 0x00007610ff485816 */ /* 0x000fc60000000048 */
[----:B------:R-:W-:Y:S02]  /*23b0*/  @P2 FMUL.FTZ R197, R81, R68 ;  /* 0x0000004451c52220 */ /* 0x000fe40000410000 */
[----:B------:R-:W-:Y:S01]  /*23c0*/  FMUL.FTZ R68, R83, R84 ;  /* 0x0000005453447220 */ /* 0x000fe20000410000 */
[----:B------:R-:W-:Y:S01]  /*23d0*/  @P1 F2FP.BF16.PACK_AB R83, RZ, R83 ;  /* 0x00000053ff53123e */ /* 0x000fe200000010ff */
[----:B------:R-:W-:Y:S02]  /*23e0*/  @P5 FMUL.FTZ R200, R69, R72 ;  /* 0x0000004845c85220 */ /* 0x000fe40000410000 */
[----:B------:R-:W-:Y:S01]  /*23f0*/  FMUL.FTZ R71, R68, c[0x0][0x1e8] ;  /* 0x00007a0044477a20 */ /* 0x000fe20000410000 */
[----:B------:R-:W-:Y:S01]  /*2400*/  @P3 PRMT R68, RZ, 0x5410, R73 ;  /* 0x00005410ff443816 */ /* 0x000fe20000000049 */
[----:B------:R-:W-:Y:S01]  /*2410*/  FMUL.FTZ R69, R17, R69 ;  /* 0x0000004511457220 */ /* 0x000fe20000410000 */
[----:B------:R-:W-:Y:S01]  /*2420*/  @P1 PRMT R65, R83, 0x7610, R65 ;  /* 0x0000761053411816 */ /* 0x000fe20000000041 */
[----:B------:R-:W-:-:S02]  /*2430*/  FMUL.FTZ R70, R18, R71 ;  /* 0x0000004712467220 */ /* 0x000fc40000410000 */
[----:B------:R-:W-:Y:S01]  /*2440*/  @P3 FMUL.FTZ R201, R71, R68 ;  /* 0x0000004447c93220 */ /* 0x000fe20000410000 */
[----:B------:R-:W-:Y:S01]  /*2450*/  FSEL R203, R69, RZ, P5 ;  /* 0x000000ff45cb7208 */ /* 0x000fe20002800000 */
[----:B------:R-:W-:Y:S01]  /*2460*/  FMUL.FTZ R68, R16, R81 ;  /* 0x0000005110447220 */ /* 0x000fe20000410000 */
[----:B------:R-:W-:Y:S01]  /*2470*/  LEA R80, P5, R177, c[0x0][0x248], 0x4 ;  /* 0x00009200b1507a11 */ /* 0x000fe200078a20ff */
[----:B------:R-:W-:Y:S01]  /*2480*/  FMUL.FTZ R71, R175, R96 ;  /* 0x00000060af477220 */ /* 0x000fe20000410000 */
[----:B------:R-:W-:Y:S02]  /*2490*/  FSEL R204, R70, RZ, P3 ;  /* 0x000000ff46cc7208 */ /* 0x000fe40001800000 */
[----:B------:R-:W-:Y:S02]  /*24a0*/  FSEL R202, R68, RZ, P2 ;  /* 0x000000ff44ca7208 */ /* 0x000fe40001000000 */
[----:B------:R-:W-:Y:S02]  /*24b0*/  @P0 PRMT R68, RZ, 0x7610, R57 ;  /* 0x00007610ff440816 */ /* 0x000fe40000000039 */
[----:B------:R-:W-:-:S02]  /*24c0*/  LEA.HI.X R81, R177, c[0x0][0x24c], RZ, 0x4, P5 ;  /* 0x00009300b1517a11 */ /* 0x000fc400028f24ff */
[----:B------:R-:W-:Y:S01]  /*24d0*/  LOP3.LUT P2, RZ, R93, 0xff00, RZ, 0xc0, !PT ;  /* 0x0000ff005dff7812 */ /* 0x000fe2000784c0ff */
[----:B------:R-:W-:Y:S01]  /*24e0*/  @P0 FADD.FTZ R71, R71, R68 ;  /* 0x0000004447470221 */ /* 0x000fe20000010000 */
[C---:B------:R-:W-:Y:S02]  /*24f0*/  LOP3.LUT P3, RZ, R93.reuse, 0xff0000, RZ, 0xc0, !PT ;  /* 0x00ff00005dff7812 */ /* 0x040fe4000786c0ff */
[----:B------:R-:W-:Y:S01]  /*2500*/  LOP3.LUT P5, RZ, R93, 0xff000000, RZ, 0xc0, !PT ;  /* 0xff0000005dff7812 */ /* 0x000fe200078ac0ff */
[----:B------:R-:W-:Y:S01]  /*2510*/  FMUL.FTZ R93, R175, R184 ;  /* 0x000000b8af5d7220 */ /* 0x000fe20000410000 */
[----:B------:R-:W-:Y:S02]  /*2520*/  @P0 PRMT R68, RZ, 0x5410, R58 ;  /* 0x00005410ff440816 */ /* 0x000fe4000000003a */
[----:B------:R-:W-:Y:S01]  /*2530*/  @P1 F2FP.BF16.PACK_AB R70, RZ, R71 ;  /* 0x00000047ff46123e */ /* 0x000fe200000010ff */
[----:B------:R-:W-:Y:S01]  /*2540*/  FMUL.FTZ R71, R71, R84 ;  /* 0x0000005447477220 */ /* 0x000fe20000410000 */
[----:B------:R-:W-:Y:S01]  /*2550*/  @P1 F2FP.BF16.PACK_AB R69, RZ, R79 ;  /* 0x0000004fff45123e */ /* 0x000fe200000010ff */
[----:B------:R-:W-:Y:S01]  /*2560*/  @P0 FADD.FTZ R93, R93, R68 ;  /* 0x000000445d5d0221 */ /* 0x000fe20000010000 */
[----:B------:R-:W-:Y:S01]  /*2570*/  @P0 PRMT R68, RZ, 0x7610, R58 ;  /* 0x00007610ff440816 */ /* 0x000fe2000000003a */
[----:B------:R-:W-:Y:S01]  /*2580*/  FMUL.FTZ R186, R71, c[0x0][0x1e8] ;  /* 0x00007a0047ba7a20 */ /* 0x000fe20000410000 */
[----:B------:R-:W-:-:S02]  /*2590*/  @P1 PRMT R65, R65, 0x5410, R70 ;  /* 0x0000541041411816 */ /* 0x000fc40000000046 */
[----:B------:R-:W-:Y:S01]  /*25a0*/  @P1 F2FP.BF16.PACK_AB R82, RZ, R93 ;  /* 0x0000005dff52123e */ /* 0x000fe200000010ff */
[----:B------:R-:W-:Y:S01]  /*25b0*/  @P0 FADD.FTZ R97, R97, R68 ;  /* 0x0000004461610221 */ /* 0x000fe20000010000 */
[--C-:B------:R-:W-:Y:S01]  /*25c0*/  @P0 PRMT R68, RZ, 0x5410, R59.reuse ;  /* 0x00005410ff440816 */ /* 0x100fe2000000003b */
        /* <DEDUP_REMOVED lines=8> */
[-C--:B------:R-:W-:Y:S01]  /*2650*/  FMUL.FTZ R97, R179, R84.reuse ;  /* 0x00000054b3617220 */ /* 0x080fe20000410000 */
[----:B------:R-:W-:Y:S01]  /*2660*/  @P1 F2FP.BF16.PACK_AB R184, RZ, R179 ;  /* 0x000000b3ffb8123e */ /* 0x000fe200000010ff */
[----:B------:R-:W-:Y:S01]  /*2670*/  @P0 FADD.FTZ R185, R185, R68 ;  /* 0x00000044b9b90221 */ /* 0x000fe20000010000 */
[----:B------:R-:W-:Y:S01]  /*2680*/  @P1 F2FP.BF16.PACK_AB R68, RZ, R77 ;  /* 0x0000004dff44123e */ /* 0x000fe200000010ff */
[----:B------:R-:W-:Y:S01]  /*2690*/  FMUL.FTZ R97, R97, c[0x0][0x1e8] ;  /* 0x00007a0061617a20 */ /* 0x000fe20000410000 */
[----:B------:R-:W-:Y:S01]  /*26a0*/  @P1 PRMT R67, R184, 0x7610, R67 ;  /* 0x00007610b8431816 */ /* 0x000fe20000000043 */
[----:B------:R-:W-:Y:S01]  /*26b0*/  FMUL.FTZ R72, R185, R84 ;  /* 0x00000054b9487220 */ /* 0x000fe20000410000 */
[----:B------:R-:W-:Y:S01]  /*26c0*/  @P1 F2FP.BF16.PACK_AB R185, RZ, R185 ;  /* 0x000000b9ffb9123e */ /* 0x000fe200000010ff */
[----:B------:R-:W-:Y:S01]  /*26d0*/  FMUL.FTZ R92, R92, c[0x0][0x1e8] ;  /* 0x00007a005c5c7a20 */ /* 0x000fe20000410000 */
[----:B------:R-:W-:Y:S01]  /*26e0*/  @P1 PRMT R64, R68, 0x7610, R64 ;  /* 0x0000761044401816 */ /* 0x000fe20000000040 */
[----:B------:R-:W-:Y:S01]  /*26f0*/  FMUL.FTZ R72, R72, c[0x0][0x1e8] ;  /* 0x00007a0048487a20 */ /* 0x000fe20000410000 */
[----:B------:R-:W-:Y:S01]  /*2700*/  @P1 PRMT R67, R67, 0x5410, R185 ;  /* 0x0000541043431816 */ /* 0x000fe200000000b9 */
[----:B------:R-:W-:Y:S01]  /*2710*/  FMUL.FTZ R78, R14, R97 ;  /* 0x000000610e4e7220 */ /* 0x000fe20000410000 */
[----:B------:R-:W-:Y:S01]  /*2720*/  @P1 PRMT R64, R64, 0x5410, R69 ;  /* 0x0000541040401816 */ /* 0x000fe20000000045 */
[----:B------:R-:W-:-:S02]  /*2730*/  FMUL.FTZ R79, R15, R72 ;  /* 0x000000480f4f7220 */ /* 0x000fc40000410000 */
[----:B------:R-:W-:Y:S01]  /*2740*/  FMUL.FTZ R76, R12, R93 ;  /* 0x0000005d0c4c7220 */ /* 0x000fe20000410000 */
[----:B------:R-:W-:Y:S01]  /*2750*/  FSEL R78, R78, RZ, P3 ;  /* 0x000000ff4e4e7208 */ /* 0x000fe20001800000 */
[----:B------:R-:W-:Y:S01]  /*2760*/  FMUL.FTZ R77, R13, R92 ;  /* 0x0000005c0d4d7220 */ /* 0x000fe20000410000 */
[----:B------:R-:W-:Y:S01]  /*2770*/  FSEL R79, R79, RZ, P5 ;  /* 0x000000ff4f4f7208 */ /* 0x000fe20002800000 */
[----:B------:R-:W-:Y:S01]  /*2780*/  FMUL.FTZ R71, R19, R186 ;  /* 0x000000ba13477220 */ /* 0x000fe20000410000 */
[----:B------:R-:W-:Y:S01]  /*2790*/  FSEL R76, R76, RZ, P6 ;  /* 0x000000ff4c4c7208 */ /* 0x000fe20003000000 */
[-C--:B------:R-:W-:Y:S01]  /*27a0*/  @P1 IMAD.WIDE.U32 R82, R177, R199.reuse, c[0x0][0x258] ;  /* 0x00009600b1521625 */ /* 0x080fe200078e00c7 */
[----:B------:R-:W-:Y:S02]  /*27b0*/  FSEL R77, R77, RZ, P2 ;  /* 0x000000ff4d4d7208 */ /* 0x000fe40001000000 */
[----:B------:R-:W-:Y:S01]  /*27c0*/  FSEL R71, R71, RZ, P4 ;  /* 0x000000ff47477208 */ /* 0x000fe20002000000 */
[----:B------:R-:W-:Y:S01]  /*27d0*/  IMAD.WIDE.U32 R68, R174, R199, c[0x0][0x170] ;  /* 0x00005c00ae447625 */ /* 0x000fe200078e00c7 */
[----:B------:R-:W-:Y:S01]  /*27e0*/  F2FP.BF16.PACK_AB R79, R79, R78 ;  /* 0x0000004e4f4f723e */ /* 0x000fe200000010ff */
[----:B------:R-:W-:Y:S01]  /*27f0*/  @P1 STG.E.128 [R82.64], R64 ;  /* 0x0000004052001986 */ /* 0x000fe2000c101d04 */
[----:B------:R-:W-:-:S02]  /*2800*/  F2FP.BF16.PACK_AB R78, R77, R76 ;  /* 0x0000004c4d4e723e */ /* 0x000fc400000010ff */
[----:B------:R-:W-:Y:S02]  /*2810*/  F2FP.BF16.PACK_AB R77, R71, R204 ;  /* 0x000000cc474d723e */ /* 0x000fe400000010ff */
[----:B------:R-:W-:-:S05]  /*2820*/  F2FP.BF16.PACK_AB R76, R203, R202 ;  /* 0x000000cacb4c723e */ /* 0x000fca00000010ff */
        /* <DEDUP_REMOVED lines=8> */
[----:B------:R-:W-:-:S02]  /*28b0*/  FADD.FTZ R88, R87, -R88 ;  /* 0x8000005857587221 */ /* 0x000fc40000010000 */
[----:B------:R-:W-:Y:S02]  /*28c0*/  FFMA.FTZ R89, R89, R178, R205 ;  /* 0x000000b259597223 */ /* 0x000fe400000100cd */
[C---:B------:R-:W-:Y:S02]  /*28d0*/  FMUL.FTZ R85, R175.reuse, R88 ;  /* 0x00000058af557220 */ /* 0x040fe40000410000 */
[----:B------:R-:W-:Y:S01]  /*28e0*/  FADD.FTZ R90, R90, -R89 ;  /* 0x800000595a5a7221 */ /* 0x000fe20000010000 */
[----:B0-----:R-:W-:Y:S01]  /*28f0*/  @P0 PRMT R76, RZ, 0x5410, R60 ;  /* 0x00005410ff4c0816 */ /* 0x001fe2000000003c */
[----:B------:R-:W-:Y:S01]  /*2900*/  FMUL.FTZ R77, R175, R86 ;  /* 0x00000056af4d7220 */ /* 0x000fe20000410000 */
[----:B------:R-:W-:Y:S01]  /*2910*/  CS2R R80, SRZ ;  /* 0x0000000000507805 */ /* 0x000fe2000001ff00 */
[----:B------:R-:W-:Y:S01]  /*2920*/  FFMA.FTZ R180, R180, R178, R205 ;  /* 0x000000b2b4b47223 */ /* 0x000fe200000100cd */
[----:B------:R-:W-:Y:S01]  /*2930*/  CS2R R78, SRZ ;  /* 0x00000000004e7805 */ /* 0x000fe2000001ff00 */
[----:B------:R-:W-:Y:S01]  /*2940*/  @P0 FADD.FTZ R77, R77, R76 ;  /* 0x0000004c4d4d0221 */ /* 0x000fe20000010000 */
[----:B------:R-:W-:Y:S01]  /*2950*/  @P0 PRMT R76, RZ, 0x7610, R60 ;  /* 0x00007610ff4c0816 */ /* 0x000fe2000000003c */
[----:B------:R-:W-:-:S02]  /*2960*/  FMUL.FTZ R87, R175, R90 ;  /* 0x0000005aaf577220 */ /* 0x000fc40000410000 */
[----:B------:R-:W-:Y:S02]  /*2970*/  FADD.FTZ R180, R181, -R180 ;  /* 0x800000b4b5b47221 */ /* 0x000fe40000010000 */
[----:B------:R-:W-:Y:S01]  /*2980*/  @P0 FADD.FTZ R85, R85, R76 ;  /* 0x0000004c55550221 */ /* 0x000fe20000010000 */
[----:B------:R-:W-:Y:S01]  /*2990*/  @P0 PRMT R76, RZ, 0x5410, R61 ;  /* 0x00005410ff4c0816 */ /* 0x000fe2000000003d */
[----:B------:R-:W-:Y:S02]  /*29a0*/  FFMA.FTZ R183, R183, R178, R205 ;  /* 0x000000b2b7b77223 */ /* 0x000fe400000100cd */
[----:B------:R-:W-:Y:S02]  /*29b0*/  FMUL.FTZ R89, R175, R180 ;  /* 0x000000b4af597220 */ /* 0x000fe40000410000 */
[----:B------:R-:W-:Y:S01]  /*29c0*/  @P0 FADD.FTZ R87, R87, R76 ;  /* 0x0000004c57570221 */ /* 0x000fe20000010000 */
[----:B------:R-:W-:Y:S01]  /*29d0*/  @P0 PRMT R76, RZ, 0x7610, R61 ;  /* 0x00007610ff4c0816 */ /* 0x000fe2000000003d */
[----:B------:R-:W-:-:S02]  /*29e0*/  FADD.FTZ R188, R188, -R183 ;  /* 0x800000b7bcbc7221 */ /* 0x000fc40000010000 */
[----:B------:R-:W-:Y:S01]  /*29f0*/  @P4 FMUL.FTZ R96, R186, R73 ;  /* 0x00000049ba604220 */ /* 0x000fe20000410000 */
[----:B------:R-:W-:Y:S01]  /*2a00*/  LOP3.LUT P4, RZ, R177, 0xff, RZ, 0xc0, !PT ;  /* 0x000000ffb1ff7812 */ /* 0x000fe2000788c0ff */
[--C-:B------:R-:W-:Y:S01]  /*2a10*/  FFMA.FTZ R190, R190, R178, R205.reuse ;  /* 0x000000b2bebe7223 */ /* 0x100fe200000100cd */
[----:B------:R-:W-:Y:S01]  /*2a20*/  @P2 PRMT R73, RZ, 0x7610, R74 ;  /* 0x00007610ff492816 */ /* 0x000fe2000000004a */
        /* <DEDUP_REMOVED lines=15> */
[----:B------:R-:W-:Y:S01]  /*2b20*/  @P0 FADD.FTZ R181, R181, R76 ;  /* 0x0000004cb5b50221 */ /* 0x000fe20000010000 */
[----:B------:R-:W-:Y:S01]  /*2b30*/  @P0 PRMT R76, RZ, 0x7610, R63 ;  /* 0x00007610ff4c0816 */ /* 0x000fe2000000003f */
[----:B------:R-:W-:Y:S02]  /*2b40*/  FMUL.FTZ R175, R175, R178 ;  /* 0x000000b2afaf7220 */ /* 0x000fe40000410000 */
[----:B------:R-:W-:Y:S01]  /*2b50*/  @P2 FMUL.FTZ R78, R92, R73 ;  /* 0x000000495c4e2220 */ /* 0x000fe20000410000 */
[----:B------:R-:W-:Y:S01]  /*2b60*/  @P1 F2FP.BF16.PACK_AB R83, RZ, R181 ;  /* 0x000000b5ff53123e */ /* 0x000fe200000010ff */
[----:B------:R-:W-:Y:S01]  /*2b70*/  @P0 FADD.FTZ R175, R175, R76 ;  /* 0x0000004cafaf0221 */ /* 0x000fe20000010000 */
[----:B------:R-:W-:Y:S01]  /*2b80*/  @P6 PRMT R76, RZ, 0x5410, R74 ;  /* 0x00005410ff4c6816 */ /* 0x000fe2000000004a */
[-C--:B------:R-:W-:Y:S01]  /*2b90*/  FMUL.FTZ R179, R179, R84.reuse ;  /* 0x00000054b3b37220 */ /* 0x080fe20000410000 */
[--C-:B------:R-:W-:Y:S01]  /*2ba0*/  @P3 PRMT R74, RZ, 0x5410, R75.reuse ;  /* 0x00005410ff4a3816 */ /* 0x100fe2000000004b */
[----:B------:R-:W-:Y:S01]  /*2bb0*/  FMUL.FTZ R181, R181, R84 ;  /* 0x00000054b5b57220 */ /* 0x000fe20000410000 */
        /* <DEDUP_REMOVED lines=10> */
[----:B------:R-:W-:Y:S01]  /*2c60*/  @P1 PRMT R64, R72, 0x7610, R64 ;  /* 0x0000761048401816 */ /* 0x000fe20000000040 */
[----:B------:R-:W-:Y:S01]  /*2c70*/  FMUL.FTZ R77, R77, c[0x0][0x1e8] ;  /* 0x00007a004d4d7a20 */ /* 0x000fe20000410000 */
[----:B------:R-:W-:Y:S01]  /*2c80*/  @P1 IADD3 R72, R176, 0x40, RZ ;  /* 0x00000040b0481810 */ /* 0x000fe20007ffe0ff */
        /* <DEDUP_REMOVED lines=8> */
[----:B------:R-:W-:Y:S01]  /*2d10*/  FMUL.FTZ R84, R175, R84 ;  /* 0x00000054af547220 */ /* 0x000fe20000410000 */
[----:B------:R-:W-:Y:S01]  /*2d20*/  @P1 PRMT R67, R83, 0x7610, R67 ;  /* 0x0000761053431816 */ /* 0x000fe20000000043 */
[----:B------:R-:W-:Y:S01]  /*2d30*/  HFMA2.MMA R83, -RZ, RZ, 0, 0 ;  /* 0x00000000ff537435 */ /* 0x000fe200000001ff */
[----:B------:R-:W-:Y:S01]  /*2d40*/  @P1 PRMT R64, R64, 0x5410, R73 ;  /* 0x0000541040401816 */ /* 0x000fe20000000049 */
[----:B------:R-:W-:Y:S01]  /*2d50*/  @P1 IMAD.WIDE.U32 R72, R72, R199, c[0x0][0x258] ;  /* 0x0000960048481625 */ /* 0x000fe200078e00c7 */
[----:B------:R-:W-:-:S02]  /*2d60*/  @P1 PRMT R65, R65, 0x5410, R75 ;  /* 0x0000541041411816 */ /* 0x000fc4000000004b */
[----:B------:R-:W-:Y:S01]  /*2d70*/  @P1 PRMT R66, R66, 0x5410, R82 ;  /* 0x0000541042421816 */ /* 0x000fe20000000052 */
[----:B------:R-:W-:Y:S01]  /*2d80*/  FMUL.FTZ R177, R177, c[0x0][0x1e8] ;  /* 0x00007a00b1b17a20 */ /* 0x000fe20000410000 */
[----:B------:R-:W-:Y:S01]  /*2d90*/  @P1 PRMT R67, R67, 0x5410, R86 ;  /* 0x0000541043431816 */ /* 0x000fe20000000056 */
[----:B------:R-:W-:Y:S01]  /*2da0*/  FMUL.FTZ R179, R179, c[0x0][0x1e8] ;  /* 0x00007a00b3b37a20 */ /* 0x000fe20000410000 */
[C---:B------:R-:W-:Y:S01]  /*2db0*/  LOP3.LUT P0, RZ, R2.reuse, 0xff00, RZ, 0xc0, !PT ;  /* 0x0000ff0002ff7812 */ /* 0x040fe2000780c0ff */
[----:B------:R-:W-:Y:S01]  /*2dc0*/  FMUL.FTZ R87, R87, c[0x0][0x1e8] ;  /* 0x00007a0057577a20 */ /* 0x000fe20000410000 */
[----:B------:R-:W-:Y:S01]  /*2dd0*/  LOP3.LUT P5, RZ, R2, 0xff0000, RZ, 0xc0, !PT ;  /* 0x00ff000002ff7812 */ /* 0x000fe200078ac0ff */
[----:B------:R0:W-:Y:S01]  /*2de0*/  @P1 STG.E.128 [R72.64], R64 ;  /* 0x0000004048001986 */ /* 0x0001e2000c101d04 */
[----:B------:R-:W-:Y:S01]  /*2df0*/  LEA R76, P1, R174, c[0x0][0x248], 0x4 ;  /* 0x00009200ae4c7a11 */ /* 0x000fe200078220ff */
[----:B------:R-:W-:Y:S01]  /*2e00*/  FMUL.FTZ R86, R89, c[0x0][0x1e8] ;  /* 0x00007a0059567a20 */ /* 0x000fe20000410000 */
[----:B------:R-:W-:Y:S01]  /*2e10*/  LOP3.LUT P3, RZ, R2, 0xff000000, RZ, 0xc0, !PT ;  /* 0xff00000002ff7812 */ /* 0x000fe2000786c0ff */
[----:B------:R-:W-:Y:S01]  /*2e20*/  FMUL.FTZ R85, R85, c[0x0][0x1e8] ;  /* 0x00007a0055557a20 */ /* 0x000fe20000410000 */
[----:B------:R-:W-:Y:S01]  /*2e30*/  MOV R2, c[0x0][0x160] ;  /* 0x0000580000027a02 */ /* 0x000fe20000000f00 */
[----:B------:R-:W-:Y:S01]  /*2e40*/  FMUL.FTZ R181, R181, c[0x0][0x1e8] ;  /* 0x00007a00b5b57a20 */ /* 0x000fe20000410000 */
[----:B------:R-:W-:Y:S01]  /*2e50*/  FSEL R82, R74, RZ, P4 ;  /* 0x000000ff4a527208 */ /* 0x000fe20002000000 */
[----:B------:R-:W-:Y:S01]  /*2e60*/  FMUL.FTZ R88, R84, c[0x0][0x1e8] ;  /* 0x00007a0054587a20 */ /* 0x000fe20000410000 */
[----:B------:R-:W-:Y:S01]  /*2e70*/  LOP3.LUT P2, RZ, R3, 0xff, RZ, 0xc0, !PT ;  /* 0x000000ff03ff7812 */ /* 0x000fe2000784c0ff */
[----:B------:R-:W-:Y:S01]  /*2e80*/  FMUL.FTZ R74, R5, R179 ;  /* 0x000000b3054a7220 */ /* 0x000fe20000410000 */
[----:B------:R-:W-:Y:S01]  /*2e90*/  LOP3.LUT P6, RZ, R3, 0xff00, RZ, 0xc0, !PT ;  /* 0x0000ff0003ff7812 */ /* 0x000fe200078cc0ff */
[----:B------:R-:W-:Y:S01]  /*2ea0*/  FADD.FTZ R135, R78, R135 ;  /* 0x000000874e877221 */ /* 0x000fe20000010000 */
[----:B------:R-:W-:Y:S01]  /*2eb0*/  LEA R173, R2, R173, 0x2 ;  /* 0x000000ad02ad7211 */ /* 0x000fe200078e10ff */
[----:B------:R-:W-:Y:S01]  /*2ec0*/  FMUL.FTZ R2, R9, R85 ;  /* 0x0000005509027220 */ /* 0x000fe20000410000 */
[----:B------:R-:W-:Y:S01]  /*2ed0*/  FSEL R74, R74, RZ, P6 ;  /* 0x000000ff4a4a7208 */ /* 0x000fe20003000000 */
[----:B------:R-:W-:-:S02]  /*2ee0*/  FMUL.FTZ R75, R6, R181 ;  /* 0x000000b5064b7220 */ /* 0x000fc40000410000 */
[----:B0-----:R-:W-:Y:S02]  /*2ef0*/  FMUL.FTZ R73, R4, R177 ;  /* 0x000000b104497220 */ /* 0x001fe40000410000 */
[----:B------:R-:W-:Y:S02]  /*2f00*/  FMUL.FTZ R78, R7, R88 ;  /* 0x00000058074e7220 */ /* 0x000fe40000410000 */
[----:B------:R-:W-:Y:S01]  /*2f10*/  FADD.FTZ R136, R79, R136 ;  /* 0x000000884f887221 */ /* 0x000fe20000010000 */
[----:B------:R-:W-:Y:S01]  /*2f20*/  FSEL R73, R73, RZ, P2 ;  /* 0x000000ff49497208 */ /* 0x000fe20001000000 */
[----:B------:R-:W-:Y:S02]  /*2f30*/  FADD.FTZ R137, R80, R137 ;  /* 0x0000008950897221 */ /* 0x000fe40000010000 */
[----:B------:R-:W-:Y:S01]  /*2f40*/  FADD.FTZ R138, R81, R138 ;  /* 0x0000008a518a7221 */ /* 0x000fe20000010000 */
[----:B------:R-:W-:Y:S01]  /*2f50*/  F2FP.BF16.PACK_AB R74, R74, R73 ;  /* 0x000000494a4a723e */ /* 0x000fe200000010ff */
        /* <DEDUP_REMOVED lines=11> */
[----:B------:R-:W-:Y:S02]  /*3010*/  FADD.FTZ R134, R201, R134 ;  /* 0x00000086c9867221 */ /* 0x000fe40000010000 */
[----:B------:R-:W-:Y:S01]  /*3020*/  FADD.FTZ R133, R96, R133 ;  /* 0x0000008560857221 */ /* 0x000fe20000010000 */
[--C-:B--2---:R-:W-:Y:S02]  /*3030*/  @P4 PRMT R72, RZ, 0x5410, R68.reuse ;  /* 0x00005410ff484816 */ /* 0x104fe40000000044 */
[----:B------:R-:W-:Y:S02]  /*3040*/  @P0 PRMT R68, RZ, 0x7610, R68 ;  /* 0x00007610ff440816 */ /* 0x000fe40000000044 */
[----:B------:R-:W-:Y:S01]  /*3050*/  @P6 PRMT R80, RZ, 0x7610, R70 ;  /* 0x00007610ff506816 */ /* 0x000fe20000000046 */
[----:B------:R-:W-:Y:S01]  /*3060*/  @P4 FMUL.FTZ R83, R77, R72 ;  /* 0x000000484d534220 */ /* 0x000fe20000410000 */
[----:B------:R-:W-:Y:S01]  /*3070*/  LEA.HI.X R77, R174, c[0x0][0x24c], RZ, 0x4, P1 ;  /* 0x00009300ae4d7a11 */ /* 0x000fe200008f24ff */
[----:B------:R-:W-:Y:S01]  /*3080*/  FMUL.FTZ R72, R11, R86 ;  /* 0x000000560b487220 */ /* 0x000fe20000410000 */
[----:B------:R-:W-:Y:S01]  /*3090*/  LOP3.LUT P4, RZ, R3, 0xff0000, RZ, 0xc0, !PT ;  /* 0x00ff000003ff7812 */ /* 0x000fe2000788c0ff */
[----:B------:R-:W-:Y:S01]  /*30a0*/  FADD.FTZ R140, R83, R140 ;  /* 0x0000008c538c7221 */ /* 0x000fe20000010000 */
[----:B------:R-:W-:Y:S01]  /*30b0*/  LOP3.LUT P1, RZ, R3, 0xff000000, RZ, 0xc0, !PT ;  /* 0xff00000003ff7812 */ /* 0x000fe2000782c0ff */
[----:B------:R-:W-:Y:S01]  /*30c0*/  FMUL.FTZ R3, R10, R87 ;  /* 0x000000570a037220 */ /* 0x000fe20000410000 */
[----:B------:R-:W-:-:S02]  /*30d0*/  FSEL R72, R72, RZ, P3 ;  /* 0x000000ff48487208 */ /* 0x000fc40001800000 */
[----:B------:R-:W-:Y:S02]  /*30e0*/  FSEL R75, R75, RZ, P4 ;  /* 0x000000ff4b4b7208 */ /* 0x000fe40002000000 */
[----:B------:R-:W-:Y:S02]  /*30f0*/  FSEL R79, R3, RZ, P5 ;  /* 0x000000ff034f7208 */ /* 0x000fe40002800000 */
[----:B------:R-:W-:Y:S02]  /*3100*/  FSEL R78, R78, RZ, P1 ;  /* 0x000000ff4e4e7208 */ /* 0x000fe40000800000 */
[----:B------:R-:W-:Y:S02]  /*3110*/  FSEL R3, R2, RZ, P0 ;  /* 0x000000ff02037208 */ /* 0x000fe40000000000 */
[----:B------:R-:W-:Y:S02]  /*3120*/  F2FP.BF16.PACK_AB R73, R72, R79 ;  /* 0x0000004f4849723e */ /* 0x000fe400000010ff */
[----:B------:R-:W-:-:S02]  /*3130*/  F2FP.BF16.PACK_AB R75, R78, R75 ;  /* 0x0000004b4e4b723e */ /* 0x000fc400000010ff */
[----:B------:R-:W-:Y:S02]  /*3140*/  F2FP.BF16.PACK_AB R72, R3, R82 ;  /* 0x000000520348723e */ /* 0x000fe400000010ff */
[----:B------:R-:W-:Y:S01]  /*3150*/  CS2R R2, SRZ ;  /* 0x0000000000027805 */ /* 0x000fe2000001ff00 */
[--C-:B------:R-:W-:Y:S01]  /*3160*/  @P5 PRMT R78, RZ, 0x5410, R69.reuse ;  /* 0x00005410ff4e5816 */ /* 0x100fe20000000045 */
[----:B------:R-:W-:Y:S01]  /*3170*/  @P0 FMUL.FTZ R2, R85, R68 ;  /* 0x0000004455020220 */ /* 0x000fe20000410000 */
[----:B------:R0:W-:Y:S01]  /*3180*/  STG.E.128 [R76.64], R72 ;  /* 0x000000484c007986 */ /* 0x0001e2000c101d04 */
[----:B------:R-:W-:Y:S01]  /*3190*/  ISETP.GE.AND P0, PT, R173, c[0x0][0x164], PT ;  /* 0x00005900ad007a0c */ /* 0x000fe20003f06270 */
[----:B------:R-:W-:Y:S01]  /*31a0*/  HFMA2.MMA R68, -RZ, RZ, 0, 0 ;  /* 0x00000000ff447435 */ /* 0x000fe200000001ff */
[----:B------:R-:W-:Y:S01]  /*31b0*/  @P5 FMUL.FTZ R3, R87, R78 ;  /* 0x0000004e57035220 */ /* 0x000fe20000410000 */
[----:B------:R-:W-:Y:S01]  /*31c0*/  HFMA2.MMA R78, -RZ, RZ, 0, 0 ;  /* 0x00000000ff4e7435 */ /* 0x000fe200000001ff */
[----:B------:R-:W-:Y:S01]  /*31d0*/  @P3 PRMT R69, RZ, 0x7610, R69 ;  /* 0x00007610ff453816 */ /* 0x000fe20000000045 */
[----:B------:R-:W-:Y:S01]  /*31e0*/  FADD.FTZ R139, R2, R139 ;  /* 0x0000008b028b7221 */ /* 0x000fe20000010000 */
[----:B------:R-:W-:Y:S01]  /*31f0*/  @P2 PRMT R79, RZ, 0x5410, R70 ;  /* 0x00005410ff4f2816 */ /* 0x000fe20000000046 */
[----:B------:R-:W-:Y:S01]  /*3200*/  FADD.FTZ R142, R3, R142 ;  /* 0x0000008e038e7221 */ /* 0x000fe20000010000 */
[--C-:B------:R-:W-:Y:S01]  /*3210*/  @P4 PRMT R82, RZ, 0x5410, R71.reuse ;  /* 0x00005410ff524816 */ /* 0x100fe20000000047 */
[----:B------:R-:W-:Y:S01]  /*3220*/  @P3 FMUL.FTZ R68, R86, R69 ;  /* 0x0000004556443220 */ /* 0x000fe20000410000 */
[----:B------:R-:W-:-:S02]  /*3230*/  @P1 PRMT R84, RZ, 0x7610, R71 ;  /* 0x00007610ff541816 */ /* 0x000fc40000000047 */
        /* <DEDUP_REMOVED lines=9> */
[----:B------:R-:W-:Y:S01]  /*32d0*/  FADD.FTZ R145, R78, R145 ;  /* 0x000000914e917221 */ /* 0x000fe20000010000 */
[----:B0-----:R-:W-:Y:S01]  /*32e0*/  @P0 CALL.REL.NOINC `(.L_x_2885) ;  /* 0x0000001000000944 */ /* 0x001fe20003c00000 */
[----:B------:R-:W-:Y:S05]  /*32f0*/  BRA `(.L_x_2886) ;  /* 0xffffd37000007947 */ /* 0x000fea000383ffff */
.L_x_2885:
[----:B------:R-:W-:Y:S05]  /*3300*/  BSYNC B1 ;  /* 0x0000000000017941 */ /* 0x000fea0003800000 */
.L_x_2882:
        /* <DEDUP_REMOVED lines=72> */
.L_x_2881:
[----:B------:R-:W-:Y:S05]  /*3790*/  BSYNC B0 ;  /* 0x0000000000007941 */ /* 0x000fea0003800000 */
.L_x_2879:
        /* <DEDUP_REMOVED lines=203> */
.L_x_2883:
[----:B------:R-:W-:Y:S01]  /*4450*/  HFMA2.MMA R208, -RZ, RZ, 0, 5.9604644775390625e-08 ;  /* 0x00000001ffd07435 */ /* 0x000fe200000001ff */
[----:B------:R-:W-:-:S02]  /*4460*/  MOV R71, R205 ;  /* 0x000000cd00477202 */ /* 0x000fc40000000f00 */
[----:B------:R-:W-:Y:S02]  /*4470*/  MOV R178, 0x1f ;  /* 0x0000001f00b27802 */ /* 0x000fe40000000f00 */
[----:B------:R-:W-:Y:S02]  /*4480*/  MOV R199, 0xffffffff ;  /* 0xffffffff00c77802 */ /* 0x000fe40000000f00 */
[----:B------:R-:W-:Y:S02]  /*4490*/  MOV R68, 0x44b0 ;  /* 0x000044b000447802 */ /* 0x000fe40000000f00 */
[----:B-----5:R-:W-:Y:S05]  /*44a0*/  CALL.REL.NOINC `($__internal_55_$__cuda_sm70_shflsync_bfly_p) ;  /* 0x0000045000007944 */ /* 0x020fea0003c00000 */
[----:B-1----:R-:W-:Y:S01]  /*44b0*/  MOV R70, R208 ;  /* 0x000000d000467202 */ /* 0x002fe20000000f00 */
[----:B0-----:R-:W-:Y:S05]  /*44c0*/  BRA `(.L_x_2887) ;  /* 0xffffd27000007947 */ /* 0x001fea000383ffff */
.L_x_2884:
[----:B------:R-:W-:Y:S01]  /*44d0*/  HFMA2.MMA R208, -RZ, RZ, 0, 5.9604644775390625e-08 ;  /* 0x00000001ffd07435 */ /* 0x000fe200000001ff */
[----:B------:R-:W-:Y:S02]  /*44e0*/  MOV R71, R207 ;  /* 0x000000cf00477202 */ /* 0x000fe40000000f00 */
[----:B------:R-:W-:Y:S02]  /*44f0*/  MOV R178, 0x1f ;  /* 0x0000001f00b27802 */ /* 0x000fe40000000f00 */
[----:B------:R-:W-:-:S02]  /*4500*/  MOV R199, 0xffffffff ;  /* 0xffffffff00c77802 */ /* 0x000fc40000000f00 */
[----:B------:R-:W-:Y:S02]  /*4510*/  MOV R68, 0x4530 ;  /* 0x0000453000447802 */ /* 0x000fe40000000f00 */
[----:B01---5:R-:W-:Y:S05]  /*4520*/  CALL.REL.NOINC `($__internal_55_$__cuda_sm70_shflsync_bfly_p) ;  /* 0x000003d000007944 */ /* 0x023fea0003c00000 */
[----:B------:R-:W-:Y:S01]  /*4530*/  FADD.FTZ R205, R205, R70 ;  /* 0x00000046cdcd7221 */ /* 0x000fe20000010000 */
[----:B0-----:R-:W-:Y:S01]  /*4540*/  MOV R178, 0x1f ;  /* 0x0000001f00b27802 */ /* 0x001fe20000000f00 */
[----:B-1----:R-:W-:Y:S01]  /*4550*/  FADD.FTZ R207, R207, R208 ;  /* 0x000000d0cfcf7221 */ /* 0x002fe20000010000 */
[----:B------:R-:W-:Y:S01]  /*4560*/  HFMA2.MMA R208, -RZ, RZ, 0, 1.1920928955078125e-07 ;  /* 0x00000002ffd07435 */ /* 0x000fe200000001ff */
[----:B------:R-:W-:Y:S02]  /*4570*/  MOV R199, 0xffffffff ;  /* 0xffffffff00c77802 */ /* 0x000fe40000000f00 */
[----:B------:R-:W-:Y:S02]  /*4580*/  MOV R71, R205 ;  /* 0x000000cd00477202 */ /* 0x000fe40000000f00 */
[----:B------:R-:W-:Y:S02]  /*4590*/  MOV R68, 0x45b0 ;  /* 0x000045b000447802 */ /* 0x000fe40000000f00 */
[----:B------:R-:W-:Y:S05]  /*45a0*/  CALL.REL.NOINC `($__internal_55_$__cuda_sm70_shflsync_bfly_p) ;  /* 0x0000035000007944 */ /* 0x000fea0003c00000 */
[----:B-1----:R-:W-:Y:S01]  /*45b0*/  MOV R70, R208 ;  /* 0x000000d000467202 */ /* 0x002fe20000000f00 */
[----:B------:R-:W-:Y:S01]  /*45c0*/  HFMA2.MMA R208, -RZ, RZ, 0, 1.1920928955078125e-07 ;  /* 0x00000002ffd07435 */ /* 0x000fe200000001ff */
[----:B0-----:R-:W-:-:S02]  /*45d0*/  MOV R71, R207 ;  /* 0x000000cf00477202 */ /* 0x001fc40000000f00 */
[----:B------:R-:W-:Y:S02]  /*45e0*/  MOV R178, 0x1f ;  /* 0x0000001f00b27802 */ /* 0x000fe40000000f00 */
[----:B------:R-:W-:Y:S02]  /*45f0*/  MOV R199, 0xffffffff ;  /* 0xffffffff00c77802 */ /* 0x000fe40000000f00 */
[----:B------:R-:W-:Y:S02]  /*4600*/  MOV R68, 0x4620 ;  /* 0x0000462000447802 */ /* 0x000fe40000000f00 */
[----:B------:R-:W-:Y:S05]  /*4610*/  CALL.REL.NOINC `($__internal_55_$__cuda_sm70_shflsync_bfly_p) ;  /* 0x000002e000007944 */ /* 0x000fea0003c00000 */
[----:B------:R-:W-:Y:S01]  /*4620*/  FADD.FTZ R205, R70, R205 ;  /* 0x000000cd46cd7221 */ /* 0x000fe20000010000 */
[----:B0-----:R-:W-:Y:S01]  /*4630*/  MOV R178, 0x1f ;  /* 0x0000001f00b27802 */ /* 0x001fe20000000f00 */
[----:B-1----:R-:W-:Y:S01]  /*4640*/  FADD.FTZ R207, R207, R208 ;  /* 0x000000d0cfcf7221 */ /* 0x002fe20000010000 */
[----:B------:R-:W-:Y:S01]  /*4650*/  HFMA2.MMA R208, -RZ, RZ, 0, 2.384185791015625e-07 ;  /* 0x00000004ffd07435 */ /* 0x000fe200000001ff */
[----:B------:R-:W-:Y:S02]  /*4660*/  MOV R199, 0xffffffff ;  /* 0xffffffff00c77802 */ /* 0x000fe40000000f00 */
[----:B------:R-:W-:-:S02]  /*4670*/  MOV R71, R205 ;  /* 0x000000cd00477202 */ /* 0x000fc40000000f00 */
[----:B------:R-:W-:Y:S02]  /*4680*/  MOV R68, 0x46a0 ;  /* 0x000046a000447802 */ /* 0x000fe40000000f00 */
[----:B------:R-:W-:Y:S05]  /*4690*/  CALL.REL.NOINC `($__internal_55_$__cuda_sm70_shflsync_bfly_p) ;  /* 0x0000026000007944 */ /* 0x000fea0003c00000 */
[----:B-1----:R-:W-:Y:S01]  /*46a0*/  MOV R70, R208 ;  /* 0x000000d000467202 */ /* 0x002fe20000000f00 */
[----:B------:R-:W-:Y:S01]  /*46b0*/  HFMA2.MMA R208, -RZ, RZ, 0, 2.384185791015625e-07 ;  /* 0x00000004ffd07435 */ /* 0x000fe200000001ff */
[----:B0-----:R-:W-:Y:S02]  /*46c0*/  MOV R71, R207 ;  /* 0x000000cf00477202 */ /* 0x001fe40000000f00 */
[----:B------:R-:W-:Y:S02]  /*46d0*/  MOV R178, 0x1f ;  /* 0x0000001f00b27802 */ /* 0x000fe40000000f00 */
[----:B------:R-:W-:Y:S02]  /*46e0*/  MOV R199, 0xffffffff ;  /* 0xffffffff00c77802 */ /* 0x000fe40000000f00 */
[----:B------:R-:W-:Y:S02]  /*46f0*/  MOV R68, 0x4710 ;  /* 0x0000471000447802 */ /* 0x000fe40000000f00 */
[----:B------:R-:W-:Y:S05]  /*4700*/  CALL.REL.NOINC `($__internal_55_$__cuda_sm70_shflsync_bfly_p) ;  /* 0x000001f000007944 */ /* 0x000fea0003c00000 */
[----:B------:R-:W-:Y:S01]  /*4710*/  FADD.FTZ R205, R70, R205 ;  /* 0x000000cd46cd7221 */ /* 0x000fe20000010000 */
[----:B0-----:R-:W-:Y:S01]  /*4720*/  MOV R178, 0x1f ;  /* 0x0000001f00b27802 */ /* 0x001fe20000000f00 */
[----:B-1----:R-:W-:Y:S01]  /*4730*/  FADD.FTZ R207, R207, R208 ;  /* 0x000000d0cfcf7221 */ /* 0x002fe20000010000 */
[----:B------:R-:W-:Y:S01]  /*4740*/  HFMA2.MMA R208, -RZ, RZ, 0, 4.76837158203125e-07 ;  /* 0x00000008ffd07435 */ /* 0x000fe200000001ff */
[----:B------:R-:W-:-:S02]  /*4750*/  MOV R199, 0xffffffff ;  /* 0xffffffff00c77802 */ /* 0x000fc40000000f00 */
[----:B------:R-:W-:Y:S02]  /*4760*/  MOV R71, R205 ;  /* 0x000000cd00477202 */ /* 0x000fe40000000f00 */
[----:B------:R-:W-:Y:S02]  /*4770*/  MOV R68, 0x4790 ;  /* 0x0000479000447802 */ /* 0x000fe40000000f00 */
[----:B------:R-:W-:Y:S05]  /*4780*/  CALL.REL.NOINC `($__internal_55_$__cuda_sm70_shflsync_bfly_p) ;  /* 0x0000017000007944 */ /* 0x000fea0003c00000 */
[----:B-1----:R-:W-:Y:S01]  /*4790*/  MOV R70, R208 ;  /* 0x000000d000467202 */ /* 0x002fe20000000f00 */
[----:B------:R-:W-:Y:S01]  /*47a0*/  HFMA2.MMA R208, -RZ, RZ, 0, 4.76837158203125e-07 ;  /* 0x00000008ffd07435 */ /* 0x000fe200000001ff */
[----:B0-----:R-:W-:Y:S02]  /*47b0*/  MOV R71, R207 ;  /* 0x000000cf00477202 */ /* 0x001fe40000000f00 */
[----:B------:R-:W-:Y:S02]  /*47c0*/  MOV R178, 0x1f ;  /* 0x0000001f00b27802 */ /* 0x000fe40000000f00 */
[----:B------:R-:W-:Y:S02]  /*47d0*/  MOV R199, 0xffffffff ;  /* 0xffffffff00c77802 */ /* 0x000fe40000000f00 */
[----:B------:R-:W-:-:S02]  /*47e0*/  MOV R68, 0x4800 ;  /* 0x0000480000447802 */ /* 0x000fc40000000f00 */
[----:B------:R-:W-:Y:S05]  /*47f0*/  CALL.REL.NOINC `($__internal_55_$__cuda_sm70_shflsync_bfly_p) ;  /* 0x0000010000007944 */ /* 0x000fea0003c00000 */
[----:B------:R-:W-:Y:S01]  /*4800*/  FADD.FTZ R206, R70, R205 ;  /* 0x000000cd46ce7221 */ /* 0x000fe20000010000 */
[----:B0-----:R-:W-:Y:S01]  /*4810*/  MOV R178, 0x1f ;  /* 0x0000001f00b27802 */ /* 0x001fe20000000f00 */
[----:B-1----:R-:W-:Y:S01]  /*4820*/  FADD.FTZ R205, R207, R208 ;  /* 0x000000d0cfcd7221 */ /* 0x002fe20000010000 */
[----:B------:R-:W-:Y:S01]  /*4830*/  HFMA2.MMA R208, -RZ, RZ, 0, 9.5367431640625e-07 ;  /* 0x00000010ffd07435 */ /* 0x000fe200000001ff */
[----:B------:R-:W-:-:S02]  /*4840*/  MOV R199, 0xffffffff ;  /* 0xffffffff00c77802 */ /* 0x000fc40000000f00 */
[----:B------:R-:W-:Y:S02]  /*4850*/  MOV R71, R206 ;  /* 0x000000ce00477202 */ /* 0x000fe40000000f00 */
[----:B------:R-:W-:Y:S02]  /*4860*/  MOV R68, 0x4880 ;  /* 0x0000488000447802 */ /* 0x000fe40000000f00 */
[----:B------:R-:W-:Y:S05]  /*4870*/  CALL.REL.NOINC `($__internal_55_$__cuda_sm70_shflsync_bfly_p) ;  /* 0x0000008000007944 */ /* 0x000fea0003c00000 */
[----:B-1----:R-:W-:Y:S01]  /*4880*/  MOV R207, R208 ;  /* 0x000000d000cf7202 */ /* 0x002fe20000000f00 */
[----:B------:R-:W-:Y:S01]  /*4890*/  HFMA2.MMA R208, -RZ, RZ, 0, 9.5367431640625e-07 ;  /* 0x00000010ffd07435 */ /* 0x000fe200000001ff */
[----:B0-----:R-:W-:Y:S02]  /*48a0*/  MOV R71, R205 ;  /* 0x000000cd00477202 */ /* 0x001fe40000000f00 */
[----:B------:R-:W-:Y:S02]  /*48b0*/  MOV R178, 0x1f ;  /* 0x0000001f00b27802 */ /* 0x000fe40000000f00 */
[----:B------:R-:W-:Y:S02]  /*48c0*/  MOV R199, 0xffffffff ;  /* 0xffffffff00c77802 */ /* 0x000fe40000000f00 */
[----:B------:R-:W-:-:S02]  /*48d0*/  MOV R68, 0x48f0 ;  /* 0x000048f000447802 */ /* 0x000fc40000000f00 */
[----:B------:R-:W-:Y:S05]  /*48e0*/  CALL.REL.NOINC `($__internal_55_$__cuda_sm70_shflsync_bfly_p) ;  /* 0x0000001000007944 */ /* 0x000fea0003c00000 */
[----:B01----:R-:W-:Y:S05]  /*48f0*/  BRA `(.L_x_2888) ;  /* 0xffffcf6000007947 */ /* 0x003fea000383ffff */
        .weak           $__internal_55_$__cuda_sm70_shflsync_bfly_p
        .type           $__internal_55_$__cuda_sm70_shflsync_bfly_p,@function
        .size           $__internal_55_$__cuda_sm70_shflsync_bfly_p,(.L_x_9785 - $__internal_55_$__cuda_sm70_shflsync_bfly_p)
$__internal_55_$__cuda_sm70_shflsync_bfly_p:
[----:B------:R-:W-:Y:S01]  /*4900*/  HFMA2.MMA R69, -RZ, RZ, 0, 0 ;  /* 0x00000000ff457435 */ /* 0x000fe200000001ff */
[----:B------:R-:W-:Y:S04]  /*4910*/  WARPSYNC R199 ;  /* 0x000000c700007348 */ /* 0x000fe80003800000 */
[----:B------:R0:W1:Y:S01]  /*4920*/  SHFL.BFLY PT, R208, R71, R208, R178 ;  /* 0x0c0000d047d07389 */ /* 0x00006200000e00b2 */
[----:B------:R-:W-:Y:S05]  /*4930*/  RET.REL.NODEC R68 `(_ZN10layer_norm13ln_bwd_kernelINS_13Kernel_traitsIf13__nv_bfloat16S2_S2_fjLj768ELj1ELj4ELj1ELj16ENS_18Kernel_traits_baseILj768EfS2_S2_S2_fjLj128EEEEELb1ELb1ELb0ELb1EEEvNS_9BwdParamsE) ;  /* 0xffffb6c044007950 */ /* 0x000fea0003c3ffff */
.L_x_2889:
        /* <DEDUP_REMOVED lines=12> */
.L_x_9785:


//--------------------- .text._ZN10layer_norm22ln_bwd_finalize_kernelINS_22Kernel_traits_finalizeILj768Ef13__nv_bfloat16S2_S2_fjLb1ELj1024ELj4ENS_18Kernel_traits_baseILj768EfS2_S2_S2_fjLj1024EEEEELb1ELb0EEEvNS_9BwdParamsE --------------------------
	.section	.text._ZN10layer_norm22ln_bwd_finalize_kernelINS_22Kernel_traits_finalizeILj768Ef13__nv_bfloat16S2_S2_fjLb1ELj1024ELj4ENS_18Kernel_traits_baseILj768EfS2_S2_S2_fjLj1024EEEEELb1ELb0EEEvNS_9BwdParamsE,"ax",@progbits
	.sectioninfo	@"SHI_REGISTERS=32"
	.align	128
        .global         _ZN10layer_norm22ln_bwd_finalize_kernelINS_22Kernel_traits_finalizeILj768Ef13__nv_bfloat16S2_S2_fjLb1ELj1024ELj4ENS_18Kernel_traits_baseILj768EfS2_S2_S2_fjLj1024EEEEELb1ELb0EEEvNS_9BwdParamsE
        .type           _ZN10layer_norm22ln_bwd_finalize_kernelINS_22Kernel_traits_finalizeILj768Ef13__nv_bfloat16S2_S2_fjLb1ELj1024ELj4ENS_18Kernel_traits_baseILj768EfS2_S2_S2_fjLj1024EEEEELb1ELb0EEEvNS_9BwdParamsE,@function
        .size           _ZN10layer_norm22ln_bwd_finalize_kernelINS_22Kernel_traits_finalizeILj768Ef13__nv_bfloat16S2_S2_fjLb1ELj1024ELj4ENS_18Kernel_traits_baseILj768EfS2_S2_S2_fjLj1024EEEEELb1ELb0EEEvNS_9BwdParamsE,(.L_x_9786 - _ZN10layer_norm22ln_bwd_finalize_kernelINS_22Kernel_traits_finalizeILj768Ef13__nv_bfloat16S2_S2_fjLb1ELj1024ELj4ENS_18Kernel_traits_baseILj768EfS2_S2_S2_fjLj1024EEEEELb1ELb0EEEvNS_9BwdParamsE)
        .other          _ZN10layer_norm22ln_bwd_finalize_kernelINS_22Kernel_traits_finalizeILj768Ef13__nv_bfloat16S2_S2_fjLb1ELj1024ELj4ENS_18Kernel_traits_baseILj768EfS2_S2_S2_fjLj1024EEEEELb1ELb0EEEvNS_9BwdParamsE,@"STO_CUDA_ENTRY STV_DEFAULT"
_ZN10layer_norm22ln_bwd_finalize_kernelINS_22Kernel_traits_finalizeILj768Ef13__nv_bfloat16S2_S2_fjLb1ELj1024ELj4ENS_18Kernel_traits_baseILj768EfS2_S2_S2_fjLj1024EEEEELb1ELb0EEEvNS_9BwdParamsE:
.text._ZN10layer_norm22ln_bwd_finalize_kernelINS_22Kernel_traits_finalizeILj768Ef13__nv_bfloat16S2_S2_fjLb1ELj1024ELj4ENS_18Kernel_traits_baseILj768EfS2_S2_S2_fjLj1024EEEEELb1ELb0EEEvNS_9BwdParamsE:
        /* <DEDUP_REMOVED lines=19> */
.L_x_2903:
        /* <DEDUP_REMOVED lines=33> */
.L_x_2894:
        /* <DEDUP_REMOVED lines=47> */
.L_x_2893:
[----:B------:R-:W-:Y:S05]  /*0630*/  BSYNC B1 ;  /* 0x0000000000017941 */ /* 0x000fea0003800000 */
.L_x_2892:
        /* <DEDUP_REMOVED lines=29> */
.L_x_2896:
[----:B------:R-:W-:Y:S05]  /*0810*/  BSYNC B1 ;  /* 0x0000000000017941 */ /* 0x000fea0003800000 */
.L_x_2895:
        /* <DEDUP_REMOVED lines=14> */
.L_x_2897:
[----:B------:R-:W-:Y:S05]  /*0900*/  BSYNC B1 ;  /* 0x0000000000017941 */ /* 0x000fea0003800000 */
.L_x_2891:
[----:B------:R-:W-:Y:S05]  /*0910*/  BSYNC B0 ;  /* 0x0000000000007941 */ /* 0x000fea0003800000 */
.L_x_2890:
        /* <DEDUP_REMOVED lines=12> */
.L_x_2904:
        /* <DEDUP_REMOVED lines=27> */
.L_x_2905:
        /* <DEDUP_REMOVED lines=9> */
.L_x_2898:
        /* <DEDUP_REMOVED lines=8> */
[----:B-1----:R-:W-:Y:S01]  /*0ca0*/  LOP3.LUT R18, R8, 0xf8, RZ, 0xc0, !PT ;  /* 0x000000f808127812 */ /* 0x002fe200078ec0ff */
[----:B------:R-:W-:-:S04]  /*0cb0*/  IMAD.WIDE.U32 R12, R5, R16, c[0x0][0x268] ;  /* 0x00009a00050c7625 */ /* 0x000fc800078e0010 */
[----:B------:R-:W0:Y:S01]  /*0cc0*/  LDS.64 R10, [R18+0x3000] ;  /* 0x00300000120a7984 */ /* 0x000e220000000a00 */
[----:B------:R-:W-:-:S03]  /*0cd0*/  IMAD.WIDE.U32 R14, R5, R16, c[0x0][0x260] ;  /* 0x00009800050e7625 */ /* 0x000fc600078e0010 */
[----:B------:R-:W1:Y:S01]  /*0ce0*/  LDS.64 R8, [R18+0x3080] ;  /* 0x0030800012087984 */ /* 0x000e620000000a00 */
[----:B------:R-:W-:-:S03]  /*0cf0*/  IMAD.WIDE.U32 R16, R5, R16, c[0x0][0x280] ;  /* 0x0000a00005107625 */ /* 0x000fc600078e0010 */
[----:B------:R-:W2:Y:S04]  /*0d00*/  LDS.64 R20, [R18+0x3100] ;  /* 0x0031000012147984 */ /* 0x000ea80000000a00 */
[----:B0-----:R0:W-:Y:S04]  /*0d10*/  STG.E.64 [R12.64], R10 ;  /* 0x0000000a0c007986 */ /* 0x0011e8000c101b04 */
[----:B-1----:R0:W-:Y:S04]  /*0d20*/  STG.E.64 [R14.64], R8 ;  /* 0x000000080e007986 */ /* 0x0021e8000c101b04 */
[----:B--2---:R0:W-:Y:S02]  /*0d30*/  STG.E.64 [R16.64], R20 ;  /* 0x0000001410007986 */ /* 0x0041e4000c101b04 */
.L_x_2902:
[----:B------:R-:W-:Y:S05]  /*0d40*/  BSYNC B0 ;  /* 0x0000000000007941 */ /* 0x000fea0003800000 */
.L_x_2901:
[C---:B------:R-:W-:Y:S02]  /*0d50*/  ISETP.GT.U32.AND P1, PT, R4.reuse, -0x301, PT ;  /* 0xfffffcff0400780c */ /* 0x040fe40003f24070 */
[----:B------:R-:W-:-:S02]  /*0d60*/  IADD3 R4, R4, 0x300, RZ ;  /* 0x0000030004047810 */ /* 0x000fc40007ffe0ff */
[----:B------:R-:W-:-:S09]  /*0d70*/  IADD3 R5, R5, 0x180, RZ ;  /* 0x0000018005057810 */ /* 0x000fd20007ffe0ff */
[----:B01----:R-:W-:Y:S05]  /*0d80*/  @P1 BRA `(.L_x_2903) ;  /* 0xfffff3a000001947 */ /* 0x003fea000383ffff */
[----:B------:R-:W-:Y:S05]  /*0d90*/  EXIT ;  /* 0x000000000000794d */ /* 0x000fea0003800000 */
.L_x_2899:
[----:B------:R-:W-:Y:S01]  /*0da0*/  HFMA2.MMA R17, -RZ, RZ, 0, 5.9604644775390625e-08 ;  /* 0x00000001ff117435 */ /* 0x000fe200000001ff */
[----:B---3--:R-:W-:Y:S01]  /*0db0*/  MOV R18, R10 ;  /* 0x0000000a00127202 */ /* 0x008fe20000000f00 */
[----:B------:R-:W-:Y:S01]  /*0dc0*/  IMAD.MOV.U32 R14, RZ, RZ, 0x1f ;  /* 0x0000001fff0e7424 */ /* 0x000fe200078e00ff */
[----:B------:R-:W-:Y:S02]  /*0dd0*/  MOV R19, 0xffffffff ;  /* 0xffffffff00137802 */ /* 0x000fe40000000f00 */
[----:B------:R-:W-:Y:S02]  /*0de0*/  MOV R8, 0xe00 ;  /* 0x00000e0000087802 */ /* 0x000fe40000000f00 */
[----:B012---:R-:W-:Y:S05]  /*0df0*/  CALL.REL.NOINC `($__internal_56_$__cuda_sm70_shflsync_bfly_p) ;  /* 0x0000059000007944 */ /* 0x007fea0003c00000 */
[----:B01----:R-:W-:Y:S05]  /*0e00*/  BRA `(.L_x_2904) ;  /* 0xfffffbd000007947 */ /* 0x003fea000383ffff */
.L_x_2900:
[----:B------:R-:W-:Y:S01]  /*0e10*/  HFMA2.MMA R17, -RZ, RZ, 0, 1.1920928955078125e-07 ;  /* 0x00000002ff117435 */ /* 0x000fe200000001ff */
[----:B------:R-:W-:Y:S01]  /*0e20*/  IMAD.MOV.U32 R14, RZ, RZ, 0x1f ;  /* 0x0000001fff0e7424 */ /* 0x000fe200078e00ff */
[----:B------:R-:W-:Y:S02]  /*0e30*/  MOV R19, 0xffffffff ;  /* 0xffffffff00137802 */ /* 0x000fe40000000f00 */
[----:B------:R-:W-:Y:S02]  /*0e40*/  MOV R8, 0xe60 ;  /* 0x00000e6000087802 */ /* 0x000fe40000000f00 */
[----:B0123--:R-:W-:Y:S05]  /*0e50*/  CALL.REL.NOINC `($__internal_56_$__cuda_sm70_shflsync_bfly_p) ;  /* 0x0000053000007944 */ /* 0x00ffea0003c00000 */
[----:B0-----:R-:W-:Y:S01]  /*0e60*/  HFMA2.MMA R17, -RZ, RZ, 0, 2.384185791015625e-07 ;  /* 0x00000004ff117435 */ /* 0x001fe200000001ff */
[----:B-1----:R-:W-:Y:S01]  /*0e70*/  FADD.FTZ R18, R18, R14 ;  /* 0x0000000e12127221 */ /* 0x002fe20000010000 */
[----:B------:R-:W-:Y:S01]  /*0e80*/  MOV R19, 0xffffffff ;  /* 0xffffffff00137802 */ /* 0x000fe20000000f00 */
[----:B------:R-:W-:Y:S01]  /*0e90*/  IMAD.MOV.U32 R14, RZ, RZ, 0x1f ;  /* 0x0000001fff0e7424 */ /* 0x000fe200078e00ff */
[----:B------:R-:W-:-:S02]  /*0ea0*/  MOV R8, 0xec0 ;  /* 0x00000ec000087802 */ /* 0x000fc40000000f00 */
[----:B------:R-:W-:Y:S05]  /*0eb0*/  CALL.REL.NOINC `($__internal_56_$__cuda_sm70_shflsync_bfly_p) ;  /* 0x000004d000007944 */ /* 0x000fea0003c00000 */
[----:B0-----:R-:W-:Y:S01]  /*0ec0*/  HFMA2.MMA R17, -RZ, RZ, 0, 4.76837158203125e-07 ;  /* 0x00000008ff117435 */ /* 0x001fe200000001ff */
[----:B-1----:R-:W-:Y:S01]  /*0ed0*/  FADD.FTZ R18, R18, R14 ;  /* 0x0000000e12127221 */ /* 0x002fe20000010000 */
[----:B------:R-:W-:Y:S01]  /*0ee0*/  MOV R19, 0xffffffff ;  /* 0xffffffff00137802 */ /* 0x000fe20000000f00 */
[----:B------:R-:W-:Y:S01]  /*0ef0*/  IMAD.MOV.U32 R14, RZ, RZ, 0x1f ;  /* 0x0000001fff0e7424 */ /* 0x000fe200078e00ff */
[----:B------:R-:W-:-:S02]  /*0f00*/  MOV R8, 0xf20 ;  /* 0x00000f2000087802 */ /* 0x000fc40000000f00 */
[----:B------:R-:W-:Y:S05]  /*0f10*/  CALL.REL.NOINC `($__internal_56_$__cuda_sm70_shflsync_bfly_p) ;  /* 0x0000047000007944 */ /* 0x000fea0003c00000 */
[----:B-1----:R-:W-:Y:S01]  /*0f20*/  FADD.FTZ R10, R18, R14 ;  /* 0x0000000e120a7221 */ /* 0x002fe20000010000 */
[----:B0-----:R-:W-:Y:S01]  /*0f30*/  HFMA2.MMA R17, -RZ, RZ, 0, 9.5367431640625e-07 ;  /* 0x00000010ff117435 */ /* 0x001fe200000001ff */
[----:B------:R-:W-:Y:S01]  /*0f40*/  IMAD.MOV.U32 R14, RZ, RZ, 0x1f ;  /* 0x0000001fff0e7424 */ /* 0x000fe200078e00ff */
[----:B------:R-:W-:-:S02]  /*0f50*/  MOV R19, 0xffffffff ;  /* 0xffffffff00137802 */ /* 0x000fc40000000f00 */
[----:B------:R-:W-:Y:S02]  /*0f60*/  MOV R18, R10 ;  /* 0x0000000a00127202 */ /* 0x000fe40000000f00 */
[----:B------:R-:W-:Y:S02]  /*0f70*/  MOV R8, 0xf90 ;  /* 0x00000f9000087802 */ /* 0x000fe40000000f00 */
[----:B------:R-:W-:Y:S05]  /*0f80*/  CALL.REL.NOINC `($__internal_56_$__cuda_sm70_shflsync_bfly_p) ;  /* 0x0000040000007944 */ /* 0x000fea0003c00000 */
[----:B0-----:R-:W-:Y:S01]  /*0f90*/  HFMA2.MMA R17, -RZ, RZ, 0, 5.9604644775390625e-08 ;  /* 0x00000001ff117435 */ /* 0x001fe200000001ff */
[----:B-1----:R-:W-:Y:S01]  /*0fa0*/  IMAD.MOV.U32 R13, RZ, RZ, R14 ;  /* 0x000000ffff0d7224 */ /* 0x002fe200078e000e */
[----:B------:R-:W-:Y:S01]  /*0fb0*/  MOV R18, R15 ;  /* 0x0000000f00127202 */ /* 0x000fe20000000f00 */
[----:B------:R-:W-:Y:S01]  /*0fc0*/  IMAD.MOV.U32 R14, RZ, RZ, 0x1f ;  /* 0x0000001fff0e7424 */ /* 0x000fe200078e00ff */
[----:B------:R-:W-:Y:S02]  /*0fd0*/  MOV R19, 0xffffffff ;  /* 0xffffffff00137802 */ /* 0x000fe40000000f00 */
[----:B------:R-:W-:Y:S02]  /*0fe0*/  MOV R8, 0x1000 ;  /* 0x0000100000087802 */ /* 0x000fe40000000f00 */
[----:B------:R-:W-:Y:S05]  /*0ff0*/  CALL.REL.NOINC `($__internal_56_$__cuda_sm70_shflsync_bfly_p) ;  /* 0x0000039000007944 */ /* 0x000fea0003c00000 */
[----:B0-----:R-:W-:Y:S01]  /*1000*/  HFMA2.MMA R17, -RZ, RZ, 0, 1.1920928955078125e-07 ;  /* 0x00000002ff117435 */ /* 0x001fe200000001ff */
[----:B-1----:R-:W-:Y:S01]  /*1010*/  FADD.FTZ R18, R15, R14 ;  /* 0x0000000e0f127221 */ /* 0x002fe20000010000 */
[----:B------:R-:W-:Y:S01]  /*1020*/  MOV R19, 0xffffffff ;  /* 0xffffffff00137802 */ /* 0x000fe20000000f00 */
[----:B------:R-:W-:Y:S01]  /*1030*/  IMAD.MOV.U32 R14, RZ, RZ, 0x1f ;  /* 0x0000001fff0e7424 */ /* 0x000fe200078e00ff */
[----:B------:R-:W-:-:S02]  /*1040*/  MOV R8, 0x1060 ;  /* 0x0000106000087802 */ /* 0x000fc40000000f00 */
[----:B------:R-:W-:Y:S05]  /*1050*/  CALL.REL.NOINC `($__internal_56_$__cuda_sm70_shflsync_bfly_p) ;  /* 0x0000033000007944 */ /* 0x000fea0003c00000 */
        /* <DEDUP_REMOVED lines=14> */
[----:B------:R-:W-:Y:S01]  /*1140*/  MOV R14, 0x1f ;  /* 0x0000001f000e7802 */ /* 0x000fe20000000f00 */
[----:B------:R-:W-:Y:S01]  /*1150*/  IMAD.MOV.U32 R19, RZ, RZ, -0x1 ;  /* 0xffffffffff137424 */ /* 0x000fe200078e00ff */
[----:B------:R-:W-:-:S02]  /*1160*/  MOV R8, 0x1190 ;  /* 0x0000119000087802 */ /* 0x000fc40000000f00 */
[----:B------:R-:W-:Y:S02]  /*1170*/  MOV R18, R12 ;  /* 0x0000000c00127202 */ /* 0x000fe40000000f00 */
[----:B------:R-:W-:Y:S05]  /*1180*/  CALL.REL.NOINC `($__internal_56_$__cuda_sm70_shflsync_bfly_p) ;  /* 0x0000020000007944 */ /* 0x000fea0003c00000 */
[----:B-1----:R-:W-:Y:S01]  /*1190*/  MOV R15, R14 ;  /* 0x0000000e000f7202 */ /* 0x002fe20000000f00 */
[----:B------:R-:W-:Y:S01]  /*11a0*/  HFMA2.MMA R14, -RZ, RZ, 0, 1.847743988037109375e-06 ;  /* 0x0000001fff0e7435 */ /* 0x000fe200000001ff */
[----:B0-----:R-:W-:Y:S01]  /*11b0*/  MOV R18, R11 ;  /* 0x0000000b00127202 */ /* 0x001fe20000000f00 */
        /* <DEDUP_REMOVED lines=13> */
[----:B------:R-:W-:Y:S01]  /*1290*/  IMAD.MOV.U32 R19, RZ, RZ, -0x1 ;  /* 0xffffffffff137424 */ /* 0x000fe200078e00ff */
[----:B------:R-:W-:-:S02]  /*12a0*/  MOV R8, 0x12c0 ;  /* 0x000012c000087802 */ /* 0x000fc40000000f00 */
[----:B------:R-:W-:Y:S05]  /*12b0*/  CALL.REL.NOINC `($__internal_56_$__cuda_sm70_shflsync_bfly_p) ;  /* 0x000000d000007944 */ /* 0x000fea0003c00000 */
[----:B0-----:R-:W-:Y:S01]  /*12c0*/  HFMA2.MMA R17, -RZ, RZ, 0, 4.76837158203125e-07 ;  /* 0x00000008ff117435 */ /* 0x001fe200000001ff */
[----:B-1----:R-:W-:Y:S01]  /*12d0*/  FADD.FTZ R18, R18, R14 ;  /* 0x0000000e12127221 */ /* 0x002fe20000010000 */
[----:B------:R-:W-:-:S02]  /*12e0*/  MOV R14, 0x1f ;  /* 0x0000001f000e7802 */ /* 0x000fc40000000f00 */
[----:B------:R-:W-:Y:S02]  /*12f0*/  MOV R19, 0xffffffff ;  /* 0xffffffff00137802 */ /* 0x000fe40000000f00 */
[----:B------:R-:W-:Y:S02]  /*1300*/  MOV R8, 0x1320 ;  /* 0x0000132000087802 */ /* 0x000fe40000000f00 */
[----:B------:R-:W-:Y:S05]  /*1310*/  CALL.REL.NOINC `($__internal_56_$__cuda_sm70_shflsync_bfly_p) ;  /* 0x0000007000007944 */ /* 0x000fea0003c00000 */
[----:B01----:R-:W-:Y:S01]  /*1320*/  FADD.FTZ R18, R18, R14 ;  /* 0x0000000e12127221 */ /* 0x003fe20000010000 */
[----:B------:R-:W-:Y:S01]  /*1330*/  HFMA2.MMA R14, -RZ, RZ, 0, 1.847743988037109375e-06 ;  /* 0x0000001fff0e7435 */ /* 0x000fe200000001ff */
[----:B------:R-:W-:Y:S01]  /*1340*/  IMAD.MOV.U32 R17, RZ, RZ, 0x10 ;  /* 0x00000010ff117424 */ /* 0x000fe200078e00ff */
[----:B------:R-:W-:Y:S02]  /*1350*/  MOV R19, 0xffffffff ;  /* 0xffffffff00137802 */ /* 0x000fe40000000f00 */
[----:B------:R-:W-:Y:S02]  /*1360*/  MOV R8, 0x1380 ;  /* 0x0000138000087802 */ /* 0x000fe40000000f00 */
[----:B------:R-:W-:Y:S05]  /*1370*/  CALL.REL.NOINC `($__internal_56_$__cuda_sm70_shflsync_bfly_p) ;  /* 0x0000001000007944 */ /* 0x000fea0003c00000 */
[----:B01----:R-:W-:Y:S05]  /*1380*/  BRA `(.L_x_2905) ;  /* 0xfffff80000007947 */ /* 0x003fea000383ffff */
        .weak           $__internal_56_$__cuda_sm70_shflsync_bfly_p
        .type           $__internal_56_$__cuda_sm70_shflsync_bfly_p,@function
        .size           $__internal_56_$__cuda_sm70_shflsync_bfly_p,(.L_x_9786 - $__internal_56_$__cuda_sm70_shflsync_bfly_p)
$__internal_56_$__cuda_sm70_shflsync_bfly_p:
[----:B------:R-:W-:Y:S01]  /*1390*/  HFMA2.MMA R9, -RZ, RZ, 0, 0 ;  /* 0x00000000ff097435 */ /* 0x000fe200000001ff */
[----:B------:R-:W-:Y:S04]  /*13a0*/  WARPSYNC R19 ;  /* 0x0000001300007348 */ /* 0x000fe80003800000 */
[----:B------:R0:W1:Y:S01]  /*13b0*/  SHFL.BFLY PT, R14, R18, R17, R14 ;  /* 0x0c000011120e7389 */ /* 0x00006200000e000e */
[----:B------:R-:W-:Y:S05]  /*13c0*/  RET.REL.NODEC R8 `(_ZN10layer_norm22ln_bwd_finalize_kernelINS_22Kernel_traits_finalizeILj768Ef13__nv_bfloat16S2_S2_fjLb1ELj1024ELj4ENS_18Kernel_traits_baseILj768EfS2_S2_S2_fjLj1024EEEEELb1ELb0EEEvNS_9BwdParamsE) ;  /* 0xffffec3008007950 */ /* 0x000fea0003c3ffff */
.L_x_2906:
        /* <DEDUP_REMOVED lines=11> */
.L_x_9786:


//--------------------- .text._ZN10layer_norm13ln_bwd_kernelINS_13Kernel_traitsIf13__nv_bfloat16S2_S2_fjLj768ELj1ELj4ELj1ELj16ENS_18Kernel_traits_baseILj768EfS2_S2_S2_fjLj128EEEEELb1ELb1ELb1ELb0EEEvNS_9BwdParamsE --------------------------
	.section	.text._ZN10layer_norm13ln_bwd_kernelINS_13Kernel_traitsIf13__nv_bfloat16S2_S2_fjLj768ELj1ELj4ELj1ELj16ENS_18Kernel_traits_baseILj768EfS2_S2_S2_fjLj128EEEEELb1ELb1ELb1ELb0EEEvNS_9BwdParamsE,"ax",@progbits
	.sectioninfo	@"SHI_REGISTERS=231"
	.align	128
        .global         _ZN10layer_norm13ln_bwd_kernelINS_13Kernel_traitsIf13__nv_bfloat16S2_S2_fjLj768ELj1ELj4ELj1ELj16ENS_18Kernel_traits_baseILj768EfS2_S2_S2_fjLj128EEEEELb1ELb1ELb1ELb0EEEvNS_9BwdParamsE
        .type           _ZN10layer_norm13ln_bwd_kernelINS_13Kernel_traitsIf13__nv_bfloat16S2_S2_fjLj768ELj1ELj4ELj1ELj16ENS_18Kernel_traits_baseILj768EfS2_S2_S2_fjLj128EEEEELb1ELb1ELb1ELb0EEEvNS_9BwdParamsE,@function
        .size           _ZN10layer_norm13ln_bwd_kernelINS_13Kernel_traitsIf13__nv_bfloat16S2_S2_fjLj768ELj1ELj4ELj1ELj16ENS_18Kernel_traits_baseILj768EfS2_S2_S2_fjLj128EEEEELb1ELb1ELb1ELb0EEEvNS_9BwdParamsE,(.L_x_9787 - _ZN10layer_norm13ln_bwd_kernelINS_13Kernel_traitsIf13__nv_bfloat16S2_S2_fjLj768ELj1ELj4ELj1ELj16ENS_18Kernel_traits_baseILj768EfS2_S2_S2_fjLj128EEEEELb1ELb1ELb1ELb0EEEvNS_9BwdParamsE)
        .other          _ZN10layer_norm13ln_bwd_kernelINS_13Kernel_traitsIf13__nv_bfloat16S2_S2_fjLj768ELj1ELj4ELj1ELj16ENS_18Kernel_traits_baseILj768EfS2_S2_S2_fjLj128EEEEELb1ELb1ELb1ELb0EEEvNS_9BwdParamsE,@"STO_CUDA_ENTRY STV_DEFAULT"
_ZN10layer_norm13ln_bwd_kernelINS_13Kernel_traitsIf13__nv_bfloat16S2_S2_fjLj768ELj1ELj4ELj1ELj16ENS_18Kernel_traits_baseILj768EfS2_S2_S2_fjLj128EEEEELb1ELb1ELb1ELb0EEEvNS_9BwdParamsE:
.text._ZN10layer_norm13ln_bwd_kernelINS_13Kernel_traitsIf13__nv_bfloat16S2_S2_fjLj768ELj1ELj4ELj1ELj16ENS_18Kernel_traits_baseILj768EfS2_S2_S2_fjLj128EEEEELb1ELb1ELb1ELb0EEEvNS_9BwdParamsE:
        /* <DEDUP_REMOVED lines=15> */
[----:B------:R-:W-:Y:S01]  /*00f0*/  @P0 IMAD.WIDE.U32 R2, R8, R7, c[0x0][0x1b0] ;  /* 0x00006c0008020625 */ /* 0x000fe200078e0007 */
[----:B------:R-:W-:-:S03]  /*0100*/  @P2 MOV R9, 0x20 ;  /* 0x0000002000092802 */ /* 0x000fc60000000f00 */
[C---:B------:R-:W-:Y:S01]  /*0110*/  @P0 IMAD.WIDE.U32 R6, R8.reuse, R7, c[0x0][0x1c8] ;  /* 0x0000720008060625 */ /* 0x040fe200078e0007 */
[----:B------:R-:W-:Y:S01]  /*0120*/  @P0 LOP3.LUT R8, R8, 0x20, RZ, 0xfc, !PT ;  /* 0x0000002008080812 */ /* 0x000fe200078efcff */
[----:B------:R0:W5:Y:S04]  /*0130*/  @P0 LDG.E.128 R156, [R2.64] ;  /* 0x00000004029c0981 */ /* 0x000168000c1e1d00 */
[CC--:B------:R-:W-:Y:S01]  /*0140*/  @P1 IMAD.WIDE.U32 R12, R8.reuse, R15.reuse, c[0x0][0x1b0] ;  /* 0x00006c00080c1625 */ /* 0x0c0fe200078e000f */
[----:B------:R1:W5:Y:S03]  /*0150*/  @P0 LDG.E.128 R148, [R6.64+0x10] ;  /* 0x0000100406940981 */ /* 0x000366000c1e1d00 */
[C---:B------:R-:W-:Y:S01]  /*0160*/  @P1 IMAD.WIDE.U32 R14, R8.reuse, R15, c[0x0][0x1c8] ;  /* 0x00007200080e1625 */ /* 0x040fe200078e000f */
[----:B------:R1:W5:Y:S01]  /*0170*/  @P0 LDG.E.128 R144, [R6.64] ;  /* 0x0000000406900981 */ /* 0x000362000c1e1d00 */
[----:B------:R-:W-:-:S03]  /*0180*/  @P1 IADD3 R8, R8, 0x20, RZ ;  /* 0x0000002008081810 */ /* 0x000fc60007ffe0ff */
[----:B------:R1:W5:Y:S04]  /*0190*/  @P1 LDG.E.128 R140, [R12.64] ;  /* 0x000000040c8c1981 */ /* 0x000368000c1e1d00 */
[----:B------:R1:W5:Y:S04]  /*01a0*/  @P1 LDG.E.128 R136, [R12.64+0x10] ;  /* 0x000010040c881981 */ /* 0x000368000c1e1d00 */
[----:B------:R1:W5:Y:S04]  /*01b0*/  @P1 LDG.E.128 R132, [R14.64+0x10] ;  /* 0x000010040e841981 */ /* 0x000368000c1e1d00 */
[----:B------:R1:W5:Y:S04]  /*01c0*/  @P1 LDG.E.128 R128, [R14.64] ;  /* 0x000000040e801981 */ /* 0x000368000c1e1d00 */
[----:B------:R0:W5:Y:S04]  /*01d0*/  @P0 LDG.E.128 R152, [R2.64+0x10] ;  /* 0x0000100402980981 */ /* 0x000168000c1e1d00 */
[----:B0-----:R-:W0:Y:S01]  /*01e0*/  S2R R3, SR_CTAID.X ;  /* 0x0000000000037919 */ /* 0x001e220000002500 */
[----:B------:R-:W-:Y:S01]  /*01f0*/  SHF.R.U32.HI R2, RZ, 0x5, R0 ;  /* 0x00000005ff027819 */ /* 0x000fe20000011600 */
[----:B------:R-:W-:-:S04]  /*0200*/  @P2 IMAD.WIDE.U32 R10, R8, R9, c[0x0][0x1c8] ;  /* 0x00007200080a2625 */ /* 0x000fc800078e0009 */
[----:B------:R-:W-:Y:S01]  /*0210*/  @P2 IMAD.WIDE.U32 R8, R8, R9, c[0x0][0x1b0] ;  /* 0x00006c0008082625 */ /* 0x000fe200078e0009 */
[----:B------:R1:W5:Y:S04]  /*0220*/  @P2 LDG.E.128 R124, [R10.64+0x10] ;  /* 0x000010040a7c2981 */ /* 0x000368000c1e1d00 */
[----:B------:R1:W5:Y:S04]  /*0230*/  @P2 LDG.E.128 R120, [R10.64] ;  /* 0x000000040a782981 */ /* 0x000368000c1e1d00 */
[----:B------:R1:W5:Y:S04]  /*0240*/  @P2 LDG.E.128 R116, [R8.64] ;  /* 0x0000000408742981 */ /* 0x000368000c1e1d00 */
[----:B------:R1:W5:Y:S01]  /*0250*/  @P2 LDG.E.128 R112, [R8.64+0x10] ;  /* 0x0000100408702981 */ /* 0x000362000c1e1d00 */
[----:B0-----:R-:W-:-:S05]  /*0260*/  IMAD R3, R3, 0x4, R2 ;  /* 0x0000000403037824 */ /* 0x001fca00078e0202 */
        /* <DEDUP_REMOVED lines=41> */
.L_x_3054:
        /* <DEDUP_REMOVED lines=9> */
[----:B------:R-:W-:Y:S03]  /*0590*/  BSSY B1, `(.L_x_2909) ;  /* 0x000014d000017945 */ /* 0x000fe60003800000 */
[----:B------:R-:W-:-:S04]  /*05a0*/  SHF.R.S32.HI R213, RZ, 0x1f, R6 ;  /* 0x0000001fffd57819 */ /* 0x000fc80000011406 */
[----:B------:R-:W-:Y:S01]  /*05b0*/  LEA.HI R6, R213, R6, RZ, 0x3 ;  /* 0x00000006d5067211 */ /* 0x000fe200078f18ff */
[----:B------:R-:W-:-:S03]  /*05c0*/  IMAD.MOV.U32 R213, RZ, RZ, 0x10 ;  /* 0x00000010ffd57424 */ /* 0x000fc600078e00ff */
[----:B------:R-:W-:-:S05]  /*05d0*/  LEA.HI.SX32 R6, R6, R218, 0x1d ;  /* 0x000000da06067211 */ /* 0x000fca00078feaff */
[----:B-1----:R-:W-:Y:S01]  /*05e0*/  IMAD.WIDE.U32 R200, R6, R213, c[0x0][0x218] ;  /* 0x0000860006c87625 */ /* 0x002fe200078e00d5 */
[----:B--2---:R-:W-:-:S13]  /*05f0*/  ISETP.GT.AND P2, PT, R214, RZ, PT ;  /* 0x000000ffd600720c */ /* 0x004fda0003f44270 */
[----:B------:R-:W-:Y:S05]  /*0600*/  @P2 BRA `(.L_x_2910) ;  /* 0x000002c000002947 */ /* 0x000fea0003800000 */
[----:B---3-5:R-:W-:Y:S01]  /*0610*/  ISETP.GE.AND P3, PT, R210, 0x1, PT ;  /* 0x00000001d200780c */ /* 0x028fe20003f66270 */
        /* <DEDUP_REMOVED lines=10> */
[----:B------:R-:W-:-:S03]  /*06c0*/  IMAD.MOV.U32 R197, RZ, RZ, 0x8 ;  /* 0x00000008ffc57424 */ /* 0x000fc600078e00ff */
[----:B------:R-:W-:Y:S01]  /*06d0*/  ISETP.NE.AND.EX P3, PT, RZ, c[0x0][0x21c], PT, P3 ;  /* 0x00008700ff007a0c */ /* 0x000fe20003f65330 */
[----:B------:R-:W-:-:S06]  /*06e0*/  IMAD.WIDE.U32 R196, R174, R197, c[0x0][0x190] ;  /* 0x00006400aec47625 */ /* 0x000fcc00078e00c5 */
[----:B------:R-:W5:Y:S06]  /*06f0*/  LDG.E.64 R196, [R196.64] ;  /* 0x00000004c4c47981 */ /* 0x000f6c000c1e1b00 */
[----:B------:R1:W5:Y:S01]  /*0700*/  @P3 LDG.E.128 R36, [R200.64] ;  /* 0x00000004c8243981 */ /* 0x000362000c1e1d00 */
[----:B------:R-:W-:Y:S02]  /*0710*/  IADD3 R212, R6, 0x20, RZ ;  /* 0x0000002006d47810 */ /* 0x000fe40007ffe0ff */
[----:B------:R-:W-:Y:S02]  /*0720*/  IADD3 R174, R174, 0x20, RZ ;  /* 0x00000020aeae7810 */ /* 0x000fe40007ffe0ff */
.L_x_2912:
[----:B------:R-:W-:Y:S05]  /*0730*/  BSYNC B2 ;  /* 0x0000000000027941 */ /* 0x000fea0003800000 */
.L_x_2911:
[----:B------:R-:W-:Y:S01]  /*0740*/  BSSY B2, `(.L_x_2913) ;  /* 0x000000b000027945 */ /* 0x000fe20003800000 */
[----:B------:R-:W-:Y:S05]  /*0750*/  @!P1 BRA `(.L_x_2914) ;  /* 0x0000009000009947 */ /* 0x000fea0003800000 */
[----:B------:R-:W-:Y:S01]  /*0760*/  ISETP.NE.U32.AND P3, PT, RZ, c[0x0][0x218], PT ;  /* 0x00008600ff007a0c */ /* 0x000fe20003f65070 */
[----:B------:R-:W-:-:S03]  /*0770*/  HFMA2.MMA R195, -RZ, RZ, 0, 4.76837158203125e-07 ;  /* 0x00000008ffc37435 */ /* 0x000fc600000001ff */
[----:B------:R-:W-:-:S07]  /*0780*/  ISETP.NE.AND.EX P3, PT, RZ, c[0x0][0x21c], PT, P3 ;  /* 0x00008700ff007a0c */ /* 0x000fce0003f65330 */
[----:B------:R-:W-:-:S06]  /*0790*/  IMAD.WIDE.U32 R194, R174, R195, c[0x0][0x190] ;  /* 0x00006400aec27625 */ /* 0x000fcc00078e00c3 */
[----:B------:R-:W-:Y:S01]  /*07a0*/  @P3 IMAD.WIDE.U32 R172, R212, R213, c[0x0][0x218] ;  /* 0x00008600d4ac3625 */ /* 0x000fe200078e00d5 */
[----:B------:R-:W5:Y:S04]  /*07b0*/  LDG.E.64 R194, [R194.64] ;  /* 0x00000004c2c27981 */ /* 0x000f68000c1e1b00 */
[----:B------:R2:W5:Y:S01]  /*07c0*/  @P3 LDG.E.128 R32, [R172.64] ;  /* 0x00000004ac203981 */ /* 0x000562000c1e1d00 */
[----:B------:R-:W-:Y:S02]  /*07d0*/  IADD3 R174, R174, 0x20, RZ ;  /* 0x00000020aeae7810 */ /* 0x000fe40007ffe0ff */
[----:B------:R-:W-:Y:S02]  /*07e0*/  IADD3 R212, R212, 0x20, RZ ;  /* 0x00000020d4d47810 */ /* 0x000fe40007ffe0ff */
.L_x_2914:
[----:B------:R-:W-:Y:S05]  /*07f0*/  BSYNC B2 ;  /* 0x0000000000027941 */ /* 0x000fea0003800000 */
.L_x_2913:
[----:B------:R-:W-:Y:S01]  /*0800*/  ISETP.GE.U32.AND P3, PT, R4, 0x60, PT ;  /* 0x000000600400780c */ /* 0x000fe20003f66070 */
[----:B------:R-:W-:Y:S01]  /*0810*/  IMAD.MOV.U32 R217, RZ, RZ, RZ ;  /* 0x000000ffffd97224 */ /* 0x000fe200078e00ff */
[----:B------:R-:W-:-:S11]  /*0820*/  MOV R215, RZ ;  /* 0x000000ff00d77202 */ /* 0x000fd60000000f00 */
[----:B------:R-:W-:Y:S05]  /*0830*/  @!P3 BRA `(.L_x_2915) ;  /* 0x000012200000b947 */ /* 0x000fea0003800000 */
[----:B------:R-:W-:Y:S01]  /*0840*/  ISETP.NE.U32.AND P3, PT, RZ, c[0x0][0x218], PT ;  /* 0x00008600ff007a0c */ /* 0x000fe20003f65070 */
[----:B------:R-:W-:-:S03]  /*0850*/  HFMA2.MMA R193, -RZ, RZ, 0, 4.76837158203125e-07 ;  /* 0x00000008ffc17435 */ /* 0x000fc600000001ff */
[----:B------:R-:W-:-:S07]  /*0860*/  ISETP.NE.AND.EX P3, PT, RZ, c[0x0][0x21c], PT, P3 ;  /* 0x00008700ff007a0c */ /* 0x000fce0003f65330 */
[----:B------:R-:W-:-:S06]  /*0870*/  IMAD.WIDE.U32 R192, R174, R193, c[0x0][0x190] ;  /* 0x00006400aec07625 */ /* 0x000fcc00078e00c1 */
[----:B--2---:R-:W-:Y:S01]  /*0880*/  @P3 IMAD.WIDE.U32 R172, R212, R213, c[0x0][0x218] ;  /* 0x00008600d4ac3625 */ /* 0x004fe200078e00d5 */
[----:B------:R-:W5:Y:S04]  /*0890*/  LDG.E.64 R192, [R192.64] ;  /* 0x00000004c0c07981 */ /* 0x000f68000c1e1b00 */
[----:B------:R2:W5:Y:S01]  /*08a0*/  @P3 LDG.E.128 R28, [R172.64] ;  /* 0x00000004ac1c3981 */ /* 0x000562000c1e1d00 */
[----:B------:R-:W-:Y:S01]  /*08b0*/  MOV R217, RZ ;  /* 0x000000ff00d97202 */ /* 0x000fe20000000f00 */
[----:B------:R-:W-:Y:S05]  /*08c0*/  BRA `(.L_x_2915) ;  /* 0x0000119000007947 */ /* 0x000fea0003800000 */
.L_x_2910:
[----:B---3--:R-:W-:-:S06]  /*08d0*/  IMAD.WIDE R172, R3, R212, c[0x0][0x1a0] ;  /* 0x0000680003ac7625 */ /* 0x008fcc00078e02d4 */
[----:B------:R-:W2:Y:S01]  /*08e0*/  LDG.E R172, [R172.64] ;  /* 0x00000004acac7981 */ /* 0x000ea2000c1e1900 */
[----:B-----5:R-:W-:Y:S01]  /*08f0*/  ISETP.GE.AND P3, PT, R210, 0x1, PT ;  /* 0x00000001d200780c */ /* 0x020fe20003f66270 */
[----:B------:R-:W-:Y:S01]  /*0900*/  BSSY B2, `(.L_x_2916) ;  /* 0x0000067000027945 */ /* 0x000fe20003800000 */
[----:B------:R-:W-:Y:S02]  /*0910*/  IADD3 R174, R214, -0x1, RZ ;  /* 0xffffffffd6ae7810 */ /* 0x000fe40007ffe0ff */
[----:B------:R-:W-:-:S03]  /*0920*/  MOV R217, RZ ;  /* 0x000000ff00d97202 */ /* 0x000fc60000000f00 */
[----:B------:R-:W-:-:S06]  /*0930*/  IMAD R174, R174, c[0x0][0x168], RZ ;  /* 0x00005a00aeae7a24 */ /* 0x000fcc00078e02ff */
[----:B------:R-:W-:-:S05]  /*0940*/  @P3 IADD3 R175, R210, -0x1, RZ ;  /* 0xffffffffd2af3810 */ /* 0x000fca0007ffe0ff */
[----:B------:R-:W-:Y:S01]  /*0950*/  @P3 IMAD R212, R175, c[0x0][0x168], RZ ;  /* 0x00005a00afd43a24 */ /* 0x000fe200078e02ff */
[----:B------:R-:W-:-:S04]  /*0960*/  SHF.R.S32.HI R175, RZ, 0x1f, R174 ;  /* 0x0000001fffaf7819 */ /* 0x000fc800000114ae */
[----:B------:R-:W-:Y:S02]  /*0970*/  @P3 SHF.R.S32.HI R215, RZ, 0x1f, R212 ;  /* 0x0000001fffd73819 */ /* 0x000fe400000114d4 */
[----:B------:R-:W-:Y:S02]  /*0980*/  LEA.HI R175, R175, R174, RZ, 0x3 ;  /* 0x000000aeafaf7211 */ /* 0x000fe400078f18ff */
[----:B------:R-:W-:Y:S01]  /*0990*/  @P3 LEA.HI R215, R215, R212, RZ, 0x3 ;  /* 0x000000d4d7d73211 */ /* 0x000fe200078f18ff */
[----:B------:R-:W-:Y:S01]  /*09a0*/  IMAD.MOV.U32 R212, RZ, RZ, RZ ;  /* 0x000000ffffd47224 */ /* 0x000fe200078e00ff */
[-C--:B------:R-:W-:Y:S02]  /*09b0*/  LEA.HI.SX32 R216, R175, R218.reuse, 0x1d ;  /* 0x000000daafd87211 */ /* 0x080fe400078feaff */
[----:B------:R-:W-:Y:S01]  /*09c0*/  @P3 LEA.HI.SX32 R212, R215, R218, 0x1d ;  /* 0x000000dad7d43211 */ /* 0x000fe200078feaff */
[----:B------:R-:W-:Y:S01]  /*09d0*/  HFMA2.MMA R215, -RZ, RZ, 0, 0 ;  /* 0x00000000ffd77435 */ /* 0x000fe200000001ff */
[----:B0-----:R-:W-:Y:S01]  /*09e0*/  ISETP.NE.AND P3, PT, R2, RZ, PT ;  /* 0x000000ff0200720c */ /* 0x001fe20003f65270 */
[----:B------:R-:W-:-:S03]  /*09f0*/  IMAD.MOV.U32 R218, RZ, RZ, R6 ;  /* 0x000000ffffda7224 */ /* 0x000fc600078e0006 */
        /* <DEDUP_REMOVED lines=17> */
[----:B0-----:R-:W-:Y:S01]  /*0b10*/  PRMT R201, RZ, 0x7610, R172 ;  /* 0x00007610ffc97816 */ /* 0x001fe200000000ac */
[----:B------:R-:W-:Y:S01]  /*0b20*/  FADD.FTZ R172, -R214, R199 ;  /* 0x000000c7d6ac7221 */ /* 0x000fe20000010100 */
[--C-:B------:R-:W-:Y:S02]  /*0b30*/  PRMT R203, RZ, 0x5410, R173.reuse ;  /* 0x00005410ffcb7816 */ /* 0x100fe400000000ad */
[----:B------:R-:W-:-:S02]  /*0b40*/  PRMT R205, RZ, 0x7610, R173 ;  /* 0x00007610ffcd7816 */ /* 0x000fc400000000ad */
[----:B---3--:R-:W-:Y:S01]  /*0b50*/  PRMT R173, RZ, 0x5410, R176 ;  /* 0x00005410ffad7816 */ /* 0x008fe200000000b0 */
[C---:B------:R-:W-:Y:S01]  /*0b60*/  FADD.FTZ R222, -R214.reuse, R211 ;  /* 0x000000d3d6de7221 */ /* 0x040fe20000010100 */
[--C-:B------:R-:W-:Y:S01]  /*0b70*/  PRMT R209, RZ, 0x7610, R174.reuse ;  /* 0x00007610ffd17816 */ /* 0x100fe200000000ae */
[----:B------:R-:W-:Y:S01]  /*0b80*/  FMUL.FTZ R211, R5, R172 ;  /* 0x000000ac05d37220 */ /* 0x000fe20000410000 */
[----:B------:R-:W-:Y:S01]  /*0b90*/  PRMT R207, RZ, 0x5410, R174 ;  /* 0x00005410ffcf7816 */ /* 0x000fe200000000ae */
[----:B------:R-:W-:Y:S01]  /*0ba0*/  FADD.FTZ R174, -R214, R201 ;  /* 0x000000c9d6ae7221 */ /* 0x000fe20000010100 */
[----:B------:R-:W-:Y:S01]  /*0bb0*/  PRMT R176, RZ, 0x7610, R176 ;  /* 0x00007610ffb07816 */ /* 0x000fe200000000b0 */
[-C--:B------:R-:W-:Y:S01]  /*0bc0*/  FMUL.FTZ R208, R156, R173.reuse ;  /* 0x000000ad9cd07220 */ /* 0x080fe20000410000 */
        /* <DEDUP_REMOVED lines=14> */
[----:B------:R-:W-:Y:S02]  /*0cb0*/  FADD.FTZ R198, -R214, R207 ;  /* 0x000000cfd6c67221 */ /* 0x000fe40000010100 */
        /* <DEDUP_REMOVED lines=13> */
[----:B------:R-:W-:Y:S01]  /*0d90*/  FFMA.FTZ R172, R205, R202, R172 ;  /* 0x000000cacdac7223 */ /* 0x000fe200000100ac */
[----:B------:R-:W-:Y:S01]  /*0da0*/  PRMT R215, RZ, 0x5410, R179 ;  /* 0x00005410ffd77816 */ /* 0x000fe200000000b3 */
[----:B------:R-:W-:Y:S02]  /*0db0*/  FADD.FTZ R86, R86, R175 ;  /* 0x000000af56567221 */ /* 0x000fe40000010000 */
[----:B------:R-:W-:Y:S02]  /*0dc0*/  FFMA.FTZ R110, R207, R175, R110 ;  /* 0x000000afcf6e7223 */ /* 0x000fe4000001006e */
[----:B------:R-:W-:Y:S02]  /*0dd0*/  FMUL.FTZ R198, R5, R200 ;  /* 0x000000c805c67220 */ /* 0x000fe40000410000 */
[----:B------:R-:W-:Y:S02]  /*0de0*/  FMUL.FTZ R190, R153, R220 ;  /* 0x000000dc99be7220 */ /* 0x000fe40000410000 */
[----:B------:R-:W-:-:S02]  /*0df0*/  FADD.FTZ R173, R174, R199 ;  /* 0x000000c7aead7221 */ /* 0x000fc40000010000 */
[----:B------:R-:W-:Y:S01]  /*0e00*/  FFMA.FTZ R175, R203, R199, R172 ;  /* 0x000000c7cbaf7223 */ /* 0x000fe200000100ac */
[----:B------:R-:W-:Y:S01]  /*0e10*/  PRMT R226, RZ, 0x7610, R179 ;  /* 0x00007610ffe27816 */ /* 0x000fe200000000b3 */
[----:B------:R-:W-:Y:S02]  /*0e20*/  FADD.FTZ R224, -R214, R217 ;  /* 0x000000d9d6e07221 */ /* 0x000fe40000010100 */
        /* <DEDUP_REMOVED lines=9> */
[----:B------:R-:W-:-:S02]  /*0ec0*/  FMUL.FTZ R176, R155, R226 ;  /* 0x000000e29bb07220 */ /* 0x000fc40000410000 */
[----:B------:R-:W-:Y:S02]  /*0ed0*/  FADD.FTZ R173, R173, R178 ;  /* 0x000000b2adad7221 */ /* 0x000fe40000010000 */
[C---:B------:R-:W-:Y:S02]  /*0ee0*/  FFMA.FTZ R175, R179.reuse, R178, R175 ;  /* 0x000000b2b3af7223 */ /* 0x040fe400000100af */
        /* <DEDUP_REMOVED lines=8> */
.L_x_2917:
[----:B------:R-:W-:Y:S05]  /*0f70*/  BSYNC B2 ;  /* 0x0000000000027941 */ /* 0x000fea0003800000 */
.L_x_2916:
        /* <DEDUP_REMOVED lines=17> */
[--C-:B------:R-:W-:Y:S02]  /*1090*/  PRMT R183, RZ, 0x5410, R25.reuse ;  /* 0x00005410ffb77816 */ /* 0x100fe40000000019 */
[----:B------:R-:W-:-:S02]  /*10a0*/  PRMT R185, RZ, 0x7610, R25 ;  /* 0x00007610ffb97816 */ /* 0x000fc40000000019 */
[----:B------:R-:W-:Y:S02]  /*10b0*/  PRMT R191, RZ, 0x5410, R27 ;  /* 0x00005410ffbf7816 */ /* 0x000fe4000000001b */
[----:B0-----:R-:W-:Y:S01]  /*10c0*/  PRMT R181, RZ, 0x7610, R24 ;  /* 0x00007610ffb57816 */ /* 0x001fe20000000018 */
[C---:B------:R-:W-:Y:S01]  /*10d0*/  FADD.FTZ R24, -R214.reuse, R23 ;  /* 0x00000017d6187221 */ /* 0x040fe20000010100 */
[----:B---3--:R-:W-:Y:S01]  /*10e0*/  PRMT R25, RZ, 0x5410, R172 ;  /* 0x00005410ff197816 */ /* 0x008fe200000000ac */
[C---:B------:R-:W-:Y:S01]  /*10f0*/  FADD.FTZ R224, -R214.reuse, R191 ;  /* 0x000000bfd6e07221 */ /* 0x040fe20000010100 */
        /* <DEDUP_REMOVED lines=9> */
[C---:B------:R-:W-:Y:S01]  /*1190*/  FADD.FTZ R220, -R214.reuse, R189 ;  /* 0x000000bdd6dc7221 */ /* 0x040fe20000010100 */
[----:B------:R-:W-:Y:S01]  /*11a0*/  PRMT R182, RZ, 0x7610, R173 ;  /* 0x00007610ffb67816 */ /* 0x000fe200000000ad */
[----:B------:R-:W-:Y:S01]  /*11b0*/  FMUL.FTZ R189, R5, R26 ;  /* 0x0000001a05bd7220 */ /* 0x000fe20000410000 */
[--C-:B------:R-:W-:Y:S01]  /*11c0*/  PRMT R173, RZ, 0x5410, R174.reuse ;  /* 0x00005410ffad7816 */ /* 0x100fe200000000ae */
[----:B------:R-:W-:Y:S01]  /*11d0*/  FMUL.FTZ R186, R141, R172 ;  /* 0x000000ac8dba7220 */ /* 0x000fe20000410000 */
[----:B------:R-:W-:Y:S01]  /*11e0*/  PRMT R222, RZ, 0x7610, R174 ;  /* 0x00007610ffde7816 */ /* 0x000fe200000000ae */
[----:B------:R-:W-:-:S02]  /*11f0*/  FADD.FTZ R174, -R214, R183 ;  /* 0x000000b7d6ae7221 */ /* 0x000fc40000010100 */
[----:B------:R-:W-:Y:S02]  /*1200*/  FADD.FTZ R215, R215, R188 ;  /* 0x000000bcd7d77221 */ /* 0x000fe40000010000 */
[----:B------:R-:W-:Y:S02]  /*1210*/  FFMA.FTZ R217, R191, R188, R217 ;  /* 0x000000bcbfd97223 */ /* 0x000fe400000100d9 */
[----:B------:R-:W-:Y:S02]  /*1220*/  FADD.FTZ R200, -R214, R187 ;  /* 0x000000bbd6c87221 */ /* 0x000fe40000010100 */
        /* <DEDUP_REMOVED lines=45> */
.L_x_2919:
[----:B------:R-:W-:Y:S05]  /*1500*/  BSYNC B2 ;  /* 0x0000000000027941 */ /* 0x000fea0003800000 */
.L_x_2918:
        /* <DEDUP_REMOVED lines=18> */
[----:B---3--:R-:W-:Y:S01]  /*1630*/  PRMT R13, RZ, 0x5410, R8 ;  /* 0x00005410ff0d7816 */ /* 0x008fe20000000008 */
[C---:B------:R-:W-:Y:S01]  /*1640*/  FADD.FTZ R12, -R214.reuse, R7 ;  /* 0x00000007d60c7221 */ /* 0x040fe20000010100 */
[--C-:B------:R-:W-:Y:S01]  /*1650*/  PRMT R21, RZ, 0x5410, R14.reuse ;  /* 0x00005410ff157816 */ /* 0x100fe2000000000e */
[C---:B------:R-:W-:Y:S01]  /*1660*/  FADD.FTZ R20, -R214.reuse, R19 ;  /* 0x00000013d6147221 */ /* 0x040fe20000010100 */
[----:B------:R-:W-:Y:S01]  /*1670*/  PRMT R173, RZ, 0x7610, R14 ;  /* 0x00007610ffad7816 */ /* 0x000fe2000000000e */
[----:B------:R-:W-:Y:S01]  /*1680*/  FADD.FTZ R14, -R214, R17 ;  /* 0x00000011d60e7221 */ /* 0x000fe20000010100 */
[----:B------:R-:W-:Y:S01]  /*1690*/  PRMT R8, RZ, 0x7610, R8 ;  /* 0x00007610ff087816 */ /* 0x000fe20000000008 */
[C---:B------:R-:W-:Y:S01]  /*16a0*/  FMUL.FTZ R7, R5.reuse, R12 ;  /* 0x0000000c05077220 */ /* 0x040fe20000410000 */
[--C-:B------:R-:W-:Y:S01]  /*16b0*/  PRMT R175, RZ, 0x5410, R15.reuse ;  /* 0x00005410ffaf7816 */ /* 0x100fe2000000000f */
[----:B------:R-:W-:Y:S01]  /*16c0*/  FMUL.FTZ R22, R116, R13 ;  /* 0x0000000d74167220 */ /* 0x000fe20000410000 */
[----:B------:R-:W-:Y:S01]  /*16d0*/  PRMT R15, RZ, 0x7610, R15 ;  /* 0x00007610ff0f7816 */ /* 0x000fe2000000000f */
[----:B------:R-:W-:Y:S01]  /*16e0*/  FADD.FTZ R174, -R214, R21 ;  /* 0x00000015d6ae7221 */ /* 0x000fe20000010100 */
[----:B------:R-:W-:Y:S01]  /*16f0*/  PRMT R17, RZ, 0x5410, R9 ;  /* 0x00005410ff117816 */ /* 0x000fe20000000009 */
[----:B------:R-:W-:-:S02]  /*1700*/  FMUL.FTZ R21, R5, R14 ;  /* 0x0000000e05157220 */ /* 0x000fc40000410000 */
[----:B------:R-:W-:Y:S01]  /*1710*/  FMUL.FTZ R20, R5, R20 ;  /* 0x0000001405147220 */ /* 0x000fe20000410000 */
[----:B------:R-:W-:Y:S01]  /*1720*/  PRMT R172, RZ, 0x7610, R9 ;  /* 0x00007610ffac7816 */ /* 0x000fe20000000009 */
[----:B------:R-:W-:Y:S02]  /*1730*/  FMUL.FTZ R18, R117, R8 ;  /* 0x0000000875127220 */ /* 0x000fe40000410000 */
[----:B------:R-:W-:Y:S02]  /*1740*/  FADD.FTZ R215, R215, R22 ;  /* 0x00000016d7d77221 */ /* 0x000fe40000010000 */
[----:B------:R-:W-:Y:S01]  /*1750*/  FFMA.FTZ R217, R7, R22, R217 ;  /* 0x0000001607d97223 */ /* 0x000fe200000100d9 */
[----:B------:R-:W-:Y:S01]  /*1760*/  PRMT R9, RZ, 0x5410, R10 ;  /* 0x00005410ff097816 */ /* 0x000fe2000000000a */
[C---:B------:R-:W-:Y:S02]  /*1770*/  FADD.FTZ R200, -R214.reuse, R173 ;  /* 0x000000add6c87221 */ /* 0x040fe40000010100 */
[----:B------:R-:W-:-:S02]  /*1780*/  FADD.FTZ R212, -R214, R175 ;  /* 0x000000afd6d47221 */ /* 0x000fc40000010100 */
[----:B------:R-:W-:Y:S02]  /*1790*/  FADD.FTZ R214, -R214, R15 ;  /* 0x0000000fd6d67221 */ /* 0x000fe40000010100 */
        /* <DEDUP_REMOVED lines=11> */
[----:B------:R-:W-:Y:S02]  /*1850*/  FMUL.FTZ R14, R112, R9 ;  /* 0x00000009700e7220 */ /* 0x000fe40000410000 */
[----:B------:R-:W-:Y:S02]  /*1860*/  FMUL.FTZ R16, R119, R172 ;  /* 0x000000ac77107220 */ /* 0x000fe40000410000 */
[----:B------:R-:W-:Y:S02]  /*1870*/  FADD.FTZ R9, R8, R17 ;  /* 0x0000001108097221 */ /* 0x000fe40000010000 */
[----:B------:R-:W-:Y:S01]  /*1880*/  FFMA.FTZ R217, R20, R17, R217 ;  /* 0x0000001114d97223 */ /* 0x000fe200000100d9 */
[----:B------:R-:W-:Y:S01]  /*1890*/  PRMT R10, RZ, 0x7610, R10 ;  /* 0x00007610ff0a7816 */ /* 0x000fe2000000000a */
[----:B------:R-:W-:Y:S02]  /*18a0*/  FADD.FTZ R9, R9, R16 ;  /* 0x0000001009097221 */ /* 0x000fe40000010000 */
[----:B------:R-:W-:Y:S01]  /*18b0*/  FFMA.FTZ R217, R19, R16, R217 ;  /* 0x0000001013d97223 */ /* 0x000fe200000100d9 */
[----:B------:R-:W-:Y:S01]  /*18c0*/  PRMT R173, RZ, 0x5410, R11 ;  /* 0x00005410ffad7816 */ /* 0x000fe2000000000b */
        /* <DEDUP_REMOVED lines=25> */
.L_x_2915:
[----:B------:R-:W-:Y:S05]  /*1a60*/  BSYNC B1 ;  /* 0x0000000000017941 */ /* 0x000fea0003800000 */
.L_x_2909:
[----:B------:R-:W-:Y:S05]  /*1a70*/  BRA.DIV ~URZ, `(.L_x_2920) ;  /* 0x000046427f007947 */ /* 0x000fea000b800000 */
[----:B------:R3:W4:Y:S02]  /*1a80*/  SHFL.BFLY PT, R174, R215, 0x1, 0x1f ;  /* 0x0c201f00d7ae7f89 */ /* 0x00072400000e0000 */
.L_x_3065:
[----:B------:R-:W-:Y:S05]  /*1a90*/  BRA.DIV ~URZ, `(.L_x_2921) ;  /* 0x000046a27f007947 */ /* 0x000fea000b800000 */
[----:B--2---:R-:W2:Y:S01]  /*1aa0*/  SHFL.BFLY PT, R172, R217, 0x1, 0x1f ;  /* 0x0c201f00d9ac7f89 */ /* 0x004ea200000e0000 */
[----:B----4-:R-:W-:-:S05]  /*1ab0*/  FADD.FTZ R212, R174, R215 ;  /* 0x000000d7aed47221 */ /* 0x010fca0000010000 */
[----:B------:R-:W4:Y:S01]  /*1ac0*/  SHFL.BFLY PT, R173, R212, 0x2, 0x1f ;  /* 0x0c401f00d4ad7f89 */ /* 0x000f2200000e0000 */
[----:B--2---:R-:W-:-:S05]  /*1ad0*/  FADD.FTZ R172, R172, R217 ;  /* 0x000000d9acac7221 */ /* 0x004fca0000010000 */
[----:B------:R-:W2:Y:S01]  /*1ae0*/  SHFL.BFLY PT, R175, R172, 0x2, 0x1f ;  /* 0x0c401f00acaf7f89 */ /* 0x000ea200000e0000 */
[----:B----4-:R-:W-:-:S05]  /*1af0*/  FADD.FTZ R173, R173, R212 ;  /* 0x000000d4adad7221 */ /* 0x010fca0000010000 */
[----:B------:R-:W4:Y:S01]  /*1b00*/  SHFL.BFLY PT, R174, R173, 0x4, 0x1f ;  /* 0x0c801f00adae7f89 */ /* 0x000f2200000e0000 */
[----:B--2---:R-:W-:-:S05]  /*1b10*/  FADD.FTZ R175, R172, R175 ;  /* 0x000000afacaf7221 */ /* 0x004fca0000010000 */
[----:B-1----:R-:W1:Y:S01]  /*1b20*/  SHFL.BFLY PT, R200, R175, 0x4, 0x1f ;  /* 0x0c801f00afc87f89 */ /* 0x002e6200000e0000 */
[----:B----4-:R-:W-:-:S05]  /*1b30*/  FADD.FTZ R174, R173, R174 ;  /* 0x000000aeadae7221 */ /* 0x010fca0000010000 */
[----:B------:R-:W2:Y:S01]  /*1b40*/  SHFL.BFLY PT, R201, R174, 0x8, 0x1f ;  /* 0x0d001f00aec97f89 */ /* 0x000ea200000e0000 */
[----:B-1----:R-:W-:-:S05]  /*1b50*/  FADD.FTZ R200, R175, R200 ;  /* 0x000000c8afc87221 */ /* 0x002fca0000010000 */
[----:B------:R-:W1:Y:S01]  /*1b60*/  SHFL.BFLY PT, R213, R200, 0x8, 0x1f ;  /* 0x0d001f00c8d57f89 */ /* 0x000e6200000e0000 */
[----:B--2---:R-:W-:-:S05]  /*1b70*/  FADD.FTZ R201, R174, R201 ;  /* 0x000000c9aec97221 */ /* 0x004fca0000010000 */
[----:B------:R2:W4:Y:S01]  /*1b80*/  SHFL.BFLY PT, R212, R201, 0x10, 0x1f ;  /* 0x0e001f00c9d47f89 */ /* 0x00052200000e0000 */
[----:B-1----:R-:W-:-:S05]  /*1b90*/  FADD.FTZ R213, R200, R213 ;  /* 0x000000d5c8d57221 */ /* 0x002fca0000010000 */
[----:B------:R2:W1:Y:S02]  /*1ba0*/  SHFL.BFLY PT, R172, R213, 0x10, 0x1f ;  /* 0x0e001f00d5ac7f89 */ /* 0x00046400000e0000 */
.L_x_3066:
[----:B------:R-:W-:Y:S01]  /*1bb0*/  ISETP.GE.AND P3, PT, R210, 0x1, PT ;  /* 0x00000001d200780c */ /* 0x000fe20003f66270 */
[----:B--2-4-:R-:W-:Y:S01]  /*1bc0*/  FADD.FTZ R201, R212, R201 ;  /* 0x000000c9d4c97221 */ /* 0x014fe20000010000 */
[----:B------:R-:W-:Y:S01]  /*1bd0*/  BSSY B1, `(.L_x_2922) ;  /* 0x0000114000017945 */ /* 0x000fe20003800000 */
[----:B-1----:R-:W-:Y:S01]  /*1be0*/  FADD.FTZ R172, R172, R213 ;  /* 0x000000d5acac7221 */ /* 0x002fe20000010000 */
[----:B------:R-:W-:Y:S01]  /*1bf0*/  MOV R200, RZ ;  /* 0x000000ff00c87202 */ /* 0x000fe20000000f00 */
[----:B------:R-:W-:-:S08]  /*1c00*/  FMUL.FTZ R201, R201, c[0x0][0x1e0] ;  /* 0x00007800c9c97a20 */ /* 0x000fd00000410000 */
[----:B------:R-:W-:-:S05]  /*1c10*/  @P3 IADD3 R210, R210, -0x1, RZ ;  /* 0xffffffffd2d23810 */ /* 0x000fca0007ffe0ff */
[----:B------:R-:W-:-:S05]  /*1c20*/  @P3 IMAD R210, R210, c[0x0][0x168], RZ ;  /* 0x00005a00d2d23a24 */ /* 0x000fca00078e02ff */
[----:B------:R-:W-:-:S04]  /*1c30*/  @P3 SHF.R.S32.HI R173, RZ, 0x1f, R210 ;  /* 0x0000001fffad3819 */ /* 0x000fc800000114d2 */
[----:B------:R-:W-:Y:S01]  /*1c40*/  @P3 LEA.HI R174, R173, R210, RZ, 0x3 ;  /* 0x000000d2adae3211 */ /* 0x000fe200078f18ff */
[----:B------:R-:W-:Y:S01]  /*1c50*/  FMUL.FTZ R210, R172, c[0x0][0x1e0] ;  /* 0x00007800acd27a20 */ /* 0x000fe20000410000 */
        /* <DEDUP_REMOVED lines=8> */
.L_x_2925:
[----:B------:R-:W-:Y:S05]  /*1ce0*/  BSYNC B2 ;  /* 0x0000000000027941 */ /* 0x000fea0003800000 */
.L_x_2924:
        /* <DEDUP_REMOVED lines=10> */
.L_x_2927:
        /* <DEDUP_REMOVED lines=11> */
.L_x_2928:
[----:B------:R-:W-:Y:S05]  /*1e40*/  BSYNC B2 ;  /* 0x0000000000027941 */ /* 0x000fea0003800000 */
.L_x_2926:
[----:B------:R-:W-:Y:S01]  /*1e50*/  ISETP.NE.U32.AND P5, PT, RZ, c[0x0][0x258], PT ;  /* 0x00009600ff007a0c */ /* 0x000fe20003fa5070 */
[----:B------:R-:W-:Y:S03]  /*1e60*/  BSSY B2, `(.L_x_2929) ;  /* 0x000000f000027945 */ /* 0x000fe60003800000 */
[----:B------:R-:W-:-:S13]  /*1e70*/  ISETP.NE.AND.EX P5, PT, RZ, c[0x0][0x25c], PT, P5 ;  /* 0x00009700ff007a0c */ /* 0x000fda0003fa5350 */
[----:B------:R-:W-:Y:S01]  /*1e80*/  @P5 F2FP.BF16.PACK_AB R173, RZ, R172 ;  /* 0x000000acffad523e */ /* 0x000fe200000010ff */
[----:B------:R-:W-:Y:S05]  /*1e90*/  @!P3 BRA `(.L_x_2930) ;  /* 0x000000b00000b947 */ /* 0x000fea0003800000 */
[----:B-----5:R-:W-:Y:S01]  /*1ea0*/  LOP3.LUT P6, RZ, R196, 0xff, RZ, 0xc0, !PT ;  /* 0x000000ffc4ff7812 */ /* 0x020fe200078cc0ff */
[----:B------:R-:W-:Y:S01]  /*1eb0*/  FMUL.FTZ R172, R172, c[0x0][0x1ec] ;  /* 0x00007b00acac7a20 */ /* 0x000fe20000410000 */
[----:B------:R-:W-:-:S03]  /*1ec0*/  MOV R175, RZ ;  /* 0x000000ff00af7202 */ /* 0x000fc60000000f00 */
[----:B------:R-:W-:-:S04]  /*1ed0*/  FMUL.FTZ R213, R172, c[0x0][0x1e8] ;  /* 0x00007a00acd57a20 */ /* 0x000fc80000410000 */
[----:B------:R-:W-:-:S04]  /*1ee0*/  FMUL.FTZ R174, R144, R213 ;  /* 0x000000d590ae7220 */ /* 0x000fc80000410000 */
[----:B------:R-:W-:Y:S02]  /*1ef0*/  @P6 PRMT R172, RZ, 0x5410, R160 ;  /* 0x00005410ffac6816 */ /* 0x000fe400000000a0 */
[----:B------:R-:W-:-:S03]  /*1f00*/  FSEL R174, R174, RZ, P6 ;  /* 0x000000ffaeae7208 */ /* 0x000fc60003000000 */
[----:B------:R-:W-:Y:S01]  /*1f10*/  @P6 FMUL.FTZ R175, R213, R172 ;  /* 0x000000acd5af6220 */ /* 0x000fe20000410000 */
[----:B------:R-:W-:-:S03]  /*1f20*/  F2FP.BF16.PACK_AB R174, RZ, R174 ;  /* 0x000000aeffae723e */ /* 0x000fc600000010ff */
[----:B------:R-:W-:Y:S01]  /*1f30*/  FADD.FTZ R60, R60, R175 ;  /* 0x000000af3c3c7221 */ /* 0x000fe20000010000 */
[----:B------:R-:W-:Y:S02]  /*1f40*/  PRMT R164, R174, 0x7610, R164 ;  /* 0x00007610aea47816 */ /* 0x000fe400000000a4 */
.L_x_2930:
[----:B------:R-:W-:Y:S05]  /*1f50*/  BSYNC B2 ;  /* 0x0000000000027941 */ /* 0x000fea0003800000 */
.L_x_2929:
[----:B------:R-:W-:Y:S01]  /*1f60*/  BSSY B2, `(.L_x_2931) ;  /* 0x000000e000027945 */ /* 0x000fe20003800000 */
[----:B------:R-:W-:Y:S01]  /*1f70*/  @P5 PRMT R168, R173, 0x7610, R168 ;  /* 0x00007610ada85816 */ /* 0x000fe200000000a8 */
[----:B------:R-:W-:Y:S05]  /*1f80*/  @P2 BRA `(.L_x_2932) ;  /* 0x0000004000002947 */ /* 0x000fea0003800000 */
[----:B------:R-:W-:Y:S01]  /*1f90*/  HFMA2.MMA R172, -RZ, RZ, 0, 0 ;  /* 0x00000000ffac7435 */ /* 0x000fe200000001ff */
[----:B------:R-:W-:Y:S05]  /*1fa0*/  @!P4 BRA `(.L_x_2933) ;  /* 0x000000900000c947 */ /* 0x000fea0003800000 */
[----:B-----5:R-:W-:Y:S01]  /*1fb0*/  PRMT R172, RZ, 0x7610, R36 ;  /* 0x00007610ffac7816 */ /* 0x020fe20000000024 */
[----:B------:R-:W-:Y:S05]  /*1fc0*/  BRA `(.L_x_2933) ;  /* 0x0000007000007947 */ /* 0x000fea0003800000 */
.L_x_2932:
[----:B0-----:R-:W-:-:S04]  /*1fd0*/  ISETP.NE.AND P6, PT, R2, RZ, PT ;  /* 0x000000ff0200720c */ /* 0x001fc80003fc5270 */
[----:B------:R-:W-:-:S05]  /*1fe0*/  FSEL R173, R201, RZ, !P6 ;  /* 0x000000ffc9ad7208 */ /* 0x000fca0007000000 */
[----:B------:R-:W-:-:S04]  /*1ff0*/  FFMA.FTZ R173, R209, R210, R173 ;  /* 0x000000d2d1ad7223 */ /* 0x000fc800000100ad */
[----:B------:R-:W-:Y:S01]  /*2000*/  FADD.FTZ R172, R206, -R173 ;  /* 0x800000adceac7221 */ /* 0x000fe20000010000 */
[----:B-----5:R-:W-:-:S03]  /*2010*/  @P4 PRMT R173, RZ, 0x7610, R36 ;  /* 0x00007610ffad4816 */ /* 0x020fc60000000024 */
[----:B------:R-:W-:-:S04]  /*2020*/  FMUL.FTZ R172, R5, R172 ;  /* 0x000000ac05ac7220 */ /* 0x000fc80000410000 */
[----:B------:R-:W-:Y:S02]  /*2030*/  @P4 FADD.FTZ R172, R172, R173 ;  /* 0x000000adacac4221 */ /* 0x000fe40000010000 */
.L_x_2933:
[----:B------:R-:W-:Y:S05]  /*2040*/  BSYNC B2 ;  /* 0x0000000000027941 */ /* 0x000fea0003800000 */
.L_x_2931:
[----:B------:R-:W-:Y:S01]  /*2050*/  BSSY B2, `(.L_x_2934) ;  /* 0x000000e000027945 */ /* 0x000fe20003800000 */
[----:B------:R-:W-:Y:S01]  /*2060*/  @P5 F2FP.BF16.PACK_AB R173, RZ, R172 ;  /* 0x000000acffad523e */ /* 0x000fe200000010ff */
[----:B------:R-:W-:Y:S05]  /*2070*/  @!P3 BRA `(.L_x_2935) ;  /* 0x000000b00000b947 */ /* 0x000fea0003800000 */
[----:B-----5:R-:W-:Y:S01]  /*2080*/  LOP3.LUT P6, RZ, R196, 0xff00, RZ, 0xc0, !PT ;  /* 0x0000ff00c4ff7812 */ /* 0x020fe200078cc0ff */
[----:B------:R-:W-:-:S04]  /*2090*/  FMUL.FTZ R172, R172, c[0x0][0x1ec] ;  /* 0x00007b00acac7a20 */ /* 0x000fc80000410000 */
[----:B------:R-:W-:Y:S02]  /*20a0*/  FMUL.FTZ R212, R172, c[0x0][0x1e8] ;  /* 0x00007a00acd47a20 */ /* 0x000fe40000410000 */
[----:B------:R-:W-:Y:S02]  /*20b0*/  IMAD.MOV.U32 R172, RZ, RZ, RZ ;  /* 0x000000ffffac7224 */ /* 0x000fe400078e00ff */
[----:B------:R-:W-:-:S04]  /*20c0*/  FMUL.FTZ R175, R145, R212 ;  /* 0x000000d491af7220 */ /* 0x000fc80000410000 */
[----:B------:R-:W-:Y:S02]  /*20d0*/  @P6 PRMT R174, RZ, 0x7610, R160 ;  /* 0x00007610ffae6816 */ /* 0x000fe400000000a0 */
[----:B------:R-:W-:-:S03]  /*20e0*/  FSEL R175, R175, RZ, P6 ;  /* 0x000000ffafaf7208 */ /* 0x000fc60003000000 */
[----:B------:R-:W-:Y:S01]  /*20f0*/  @P6 FMUL.FTZ R172, R212, R174 ;  /* 0x000000aed4ac6220 */ /* 0x000fe20000410000 */
[----:B------:R-:W-:-:S03]  /*2100*/  F2FP.BF16.PACK_AB R175, RZ, R175 ;  /* 0x000000afffaf723e */ /* 0x000fc600000010ff */
[----:B------:R-:W-:Y:S01]  /*2110*/  FADD.FTZ R61, R61, R172 ;  /* 0x000000ac3d3d7221 */ /* 0x000fe20000010000 */
[----:B------:R-:W-:Y:S02]  /*2120*/  PRMT R164, R164, 0x5410, R175 ;  /* 0x00005410a4a47816 */ /* 0x000fe400000000af */
.L_x_2935:
[----:B------:R-:W-:Y:S05]  /*2130*/  BSYNC B2 ;  /* 0x0000000000027941 */ /* 0x000fea0003800000 */
.L_x_2934:
[----:B------:R-:W-:Y:S01]  /*2140*/  BSSY B2, `(.L_x_2936) ;  /* 0x000000e000027945 */ /* 0x000fe20003800000 */
[----:B------:R-:W-:Y:S01]  /*2150*/  @P5 PRMT R168, R168, 0x5410, R173 ;  /* 0x00005410a8a85816 */ /* 0x000fe200000000ad */
[----:B------:R-:W-:Y:S05]  /*2160*/  @P2 BRA `(.L_x_2937) ;  /* 0x0000004000002947 */ /* 0x000fea0003800000 */
[----:B------:R-:W-:Y:S01]  /*2170*/  MOV R172, RZ ;  /* 0x000000ff00ac7202 */ /* 0x000fe20000000f00 */
[----:B------:R-:W-:Y:S05]  /*2180*/  @!P4 BRA `(.L_x_2938) ;  /* 0x000000900000c947 */ /* 0x000fea0003800000 */
[----:B-----5:R-:W-:Y:S01]  /*2190*/  PRMT R172, RZ, 0x5410, R37 ;  /* 0x00005410ffac7816 */ /* 0x020fe20000000025 */
[----:B------:R-:W-:Y:S05]  /*21a0*/  BRA `(.L_x_2938) ;  /* 0x0000007000007947 */ /* 0x000fea0003800000 */
.L_x_2937:
[----:B0-----:R-:W-:-:S04]  /*21b0*/  ISETP.NE.AND P6, PT, R2, RZ, PT ;  /* 0x000000ff0200720c */ /* 0x001fc80003fc5270 */
[----:B------:R-:W-:-:S05]  /*21c0*/  FSEL R173, R201, RZ, !P6 ;  /* 0x000000ffc9ad7208 */ /* 0x000fca0007000000 */
[----:B------:R-:W-:-:S04]  /*21d0*/  FFMA.FTZ R173, R207, R210, R173 ;  /* 0x000000d2cfad7223 */ /* 0x000fc800000100ad */
[----:B------:R-:W-:Y:S01]  /*21e0*/  FADD.FTZ R172, R204, -R173 ;  /* 0x800000adccac7221 */ /* 0x000fe20000010000 */
[----:B-----5:R-:W-:-:S03]  /*21f0*/  @P4 PRMT R173, RZ, 0x5410, R37 ;  /* 0x00005410ffad4816 */ /* 0x020fc60000000025 */
[----:B------:R-:W-:-:S04]  /*2200*/  FMUL.FTZ R172, R5, R172 ;  /* 0x000000ac05ac7220 */ /* 0x000fc80000410000 */
[----:B------:R-:W-:Y:S02]  /*2210*/  @P4 FADD.FTZ R172, R172, R173 ;  /* 0x000000adacac4221 */ /* 0x000fe40000010000 */
.L_x_2938:
[----:B------:R-:W-:Y:S05]  /*2220*/  BSYNC B2 ;  /* 0x0000000000027941 */ /* 0x000fea0003800000 */
.L_x_2936:
[----:B------:R-:W-:Y:S01]  /*2230*/  BSSY B2, `(.L_x_2939) ;  /* 0x000000e000027945 */ /* 0x000fe20003800000 */
[----:B------:R-:W-:Y:S01]  /*2240*/  @P5 F2FP.BF16.PACK_AB R173, RZ, R172 ;  /* 0x000000acffad523e */ /* 0x000fe200000010ff */
[----:B------:R-:W-:Y:S05]  /*2250*/  @!P3 BRA `(.L_x_2940) ;  /* 0x000000b00000b947 */ /* 0x000fea0003800000 */
[----:B-----5:R-:W-:Y:S01]  /*2260*/  LOP3.LUT P6, RZ, R196, 0xff0000, RZ, 0xc0, !PT ;  /* 0x00ff0000c4ff7812 */ /* 0x020fe200078cc0ff */
[----:B------:R-:W-:Y:S01]  /*2270*/  FMUL.FTZ R172, R172, c[0x0][0x1ec] ;  /* 0x00007b00acac7a20 */ /* 0x000fe20000410000 */
[----:B------:R-:W-:-:S03]  /*2280*/  HFMA2.MMA R175, -RZ, RZ, 0, 0 ;  /* 0x00000000ffaf7435 */ /* 0x000fc600000001ff */
        /* <DEDUP_REMOVED lines=8> */
.L_x_2940:
[----:B------:R-:W-:Y:S05]  /*2310*/  BSYNC B2 ;  /* 0x0000000000027941 */ /* 0x000fea0003800000 */
.L_x_2939:
[----:B------:R-:W-:Y:S01]  /*2320*/  BSSY B2, `(.L_x_2941) ;  /* 0x000000e000027945 */ /* 0x000fe20003800000 */
[----:B------:R-:W-:Y:S01]  /*2330*/  @P5 PRMT R169, R173, 0x7610, R169 ;  /* 0x00007610ada95816 */ /* 0x000fe200000000a9 */
[----:B------:R-:W-:Y:S05]  /*2340*/  @P2 BRA `(.L_x_2942) ;  /* 0x0000004000002947 */ /* 0x000fea0003800000 */
[----:B------:R-:W-:Y:S01]  /*2350*/  IMAD.MOV.U32 R172, RZ, RZ, RZ ;  /* 0x000000ffffac7224 */ /* 0x000fe200078e00ff */
[----:B------:R-:W-:Y:S05]  /*2360*/  @!P4 BRA `(.L_x_2943) ;  /* 0x000000900000c947 */ /* 0x000fea0003800000 */
[----:B-----5:R-:W-:Y:S01]  /*2370*/  PRMT R172, RZ, 0x7610, R37 ;  /* 0x00007610ffac7816 */ /* 0x020fe20000000025 */
[----:B------:R-:W-:Y:S05]  /*2380*/  BRA `(.L_x_2943) ;  /* 0x0000007000007947 */ /* 0x000fea0003800000 */
.L_x_2942:
[----:B0-----:R-:W-:-:S04]  /*2390*/  ISETP.NE.AND P6, PT, R2, RZ, PT ;  /* 0x000000ff0200720c */ /* 0x001fc80003fc5270 */
[----:B------:R-:W-:-:S05]  /*23a0*/  FSEL R173, R201, RZ, !P6 ;  /* 0x000000ffc9ad7208 */ /* 0x000fca0007000000 */
[----:B------:R-:W-:-:S04]  /*23b0*/  FFMA.FTZ R173, R205, R210, R173 ;  /* 0x000000d2cdad7223 */ /* 0x000fc800000100ad */
[----:B------:R-:W-:Y:S01]  /*23c0*/  FADD.FTZ R172, R202, -R173 ;  /* 0x800000adcaac7221 */ /* 0x000fe20000010000 */
[----:B-----5:R-:W-:-:S03]  /*23d0*/  @P4 PRMT R173, RZ, 0x7610, R37 ;  /* 0x00007610ffad4816 */ /* 0x020fc60000000025 */
[----:B------:R-:W-:-:S04]  /*23e0*/  FMUL.FTZ R172, R5, R172 ;  /* 0x000000ac05ac7220 */ /* 0x000fc80000410000 */
[----:B------:R-:W-:Y:S02]  /*23f0*/  @P4 FADD.FTZ R172, R172, R173 ;  /* 0x000000adacac4221 */ /* 0x000fe40000010000 */
.L_x_2943:
[----:B------:R-:W-:Y:S05]  /*2400*/  BSYNC B2 ;  /* 0x0000000000027941 */ /* 0x000fea0003800000 */
.L_x_2941:
[----:B------:R-:W-:Y:S01]  /*2410*/  BSSY B2, `(.L_x_2944) ;  /* 0x000000e000027945 */ /* 0x000fe20003800000 */
[----:B------:R-:W-:Y:S01]  /*2420*/  @P5 F2FP.BF16.PACK_AB R173, RZ, R172 ;  /* 0x000000acffad523e */ /* 0x000fe200000010ff */
[----:B------:R-:W-:Y:S05]  /*2430*/  @!P3 BRA `(.L_x_2945) ;  /* 0x000000b00000b947 */ /* 0x000fea0003800000 */
[----:B-----5:R-:W-:Y:S01]  /*2440*/  LOP3.LUT P6, RZ, R196, 0xff000000, RZ, 0xc0, !PT ;  /* 0xff000000c4ff7812 */ /* 0x020fe200078cc0ff */
[----:B------:R-:W-:-:S04]  /*2450*/  FMUL.FTZ R172, R172, c[0x0][0x1ec] ;  /* 0x00007b00acac7a20 */ /* 0x000fc80000410000 */
[----:B------:R-:W-:Y:S01]  /*2460*/  FMUL.FTZ R212, R172, c[0x0][0x1e8] ;  /* 0x00007a00acd47a20 */ /* 0x000fe20000410000 */
[----:B------:R-:W-:-:S03]  /*2470*/  MOV R172, RZ ;  /* 0x000000ff00ac7202 */ /* 0x000fc60000000f00 */
[----:B------:R-:W-:-:S04]  /*2480*/  FMUL.FTZ R175, R147, R212 ;  /* 0x000000d493af7220 */ /* 0x000fc80000410000 */
[----:B------:R-:W-:Y:S02]  /*2490*/  @P6 PRMT R174, RZ, 0x7610, R161 ;  /* 0x00007610ffae6816 */ /* 0x000fe400000000a1 */
[----:B------:R-:W-:-:S03]  /*24a0*/  FSEL R175, R175, RZ, P6 ;  /* 0x000000ffafaf7208 */ /* 0x000fc60003000000 */
[----:B------:R-:W-:Y:S01]  /*24b0*/  @P6 FMUL.FTZ R172, R212, R174 ;  /* 0x000000aed4ac6220 */ /* 0x000fe20000410000 */
[----:B------:R-:W-:-:S03]  /*24c0*/  F2FP.BF16.PACK_AB R175, RZ, R175 ;  /* 0x000000afffaf723e */ /* 0x000fc600000010ff */
[----:B------:R-:W-:Y:S01]  /*24d0*/  FADD.FTZ R63, R63, R172 ;  /* 0x000000ac3f3f7221 */ /* 0x000fe20000010000 */
[----:B------:R-:W-:Y:S02]  /*24e0*/  PRMT R165, R165, 0x5410, R175 ;  /* 0x00005410a5a57816 */ /* 0x000fe400000000af */
.L_x_2945:
[----:B------:R-:W-:Y:S05]  /*24f0*/  BSYNC B2 ;  /* 0x0000000000027941 */ /* 0x000fea0003800000 */
.L_x_2944:
[----:B------:R-:W-:Y:S01]  /*2500*/  BSSY B2, `(.L_x_2946) ;  /* 0x000000e000027945 */ /* 0x000fe20003800000 */
[----:B------:R-:W-:Y:S01]  /*2510*/  @P5 PRMT R169, R169, 0x5410, R173 ;  /* 0x00005410a9a95816 */ /* 0x000fe200000000ad */
[----:B------:R-:W-:Y:S05]  /*2520*/  @P2 BRA `(.L_x_2947) ;  /* 0x0000004000002947 */ /* 0x000fea0003800000 */
[----:B------:R-:W-:Y:S01]  /*2530*/  HFMA2.MMA R172, -RZ, RZ, 0, 0 ;  /* 0x00000000ffac7435 */ /* 0x000fe200000001ff */
[----:B------:R-:W-:Y:S05]  /*2540*/  @!P4 BRA `(.L_x_2948) ;  /* 0x000000900000c947 */ /* 0x000fea0003800000 */
[----:B-----5:R-:W-:Y:S01]  /*2550*/  PRMT R172, RZ, 0x5410, R38 ;  /* 0x00005410ffac7816 */ /* 0x020fe20000000026 */
[----:B------:R-:W-:Y:S05]  /*2560*/  BRA `(.L_x_2948) ;  /* 0x0000007000007947 */ /* 0x000fea0003800000 */
.L_x_2947:
[----:B0-----:R-:W-:Y:S02]  /*2570*/  ISETP.NE.AND P6, PT, R2, RZ, PT ;  /* 0x000000ff0200720c */ /* 0x001fe40003fc5270 */
[----:B-----5:R-:W-:Y:S02]  /*2580*/  @P4 PRMT R173, RZ, 0x5410, R38 ;  /* 0x00005410ffad4816 */ /* 0x020fe40000000026 */
[----:B------:R-:W-:-:S05]  /*2590*/  FSEL R172, R201, RZ, !P6 ;  /* 0x000000ffc9ac7208 */ /* 0x000fca0007000000 */
[----:B------:R-:W-:-:S04]  /*25a0*/  FFMA.FTZ R172, R203, R210, R172 ;  /* 0x000000d2cbac7223 */ /* 0x000fc800000100ac */
[----:B------:R-:W-:-:S04]  /*25b0*/  FADD.FTZ R172, R199, -R172 ;  /* 0x800000acc7ac7221 */ /* 0x000fc80000010000 */
[----:B------:R-:W-:-:S04]  /*25c0*/  FMUL.FTZ R172, R5, R172 ;  /* 0x000000ac05ac7220 */ /* 0x000fc80000410000 */
[----:B------:R-:W-:Y:S02]  /*25d0*/  @P4 FADD.FTZ R172, R172, R173 ;  /* 0x000000adacac4221 */ /* 0x000fe40000010000 */
.L_x_2948:
[----:B------:R-:W-:Y:S05]  /*25e0*/  BSYNC B2 ;  /* 0x0000000000027941 */ /* 0x000fea0003800000 */
.L_x_2946:
[----:B------:R-:W-:Y:S01]  /*25f0*/  BSSY B2, `(.L_x_2949) ;  /* 0x000000e000027945 */ /* 0x000fe20003800000 */
[----:B------:R-:W-:Y:S01]  /*2600*/  @P5 F2FP.BF16.PACK_AB R173, RZ, R172 ;  /* 0x000000acffad523e */ /* 0x000fe200000010ff */
[----:B------:R-:W-:Y:S05]  /*2610*/  @!P3 BRA `(.L_x_2950) ;  /* 0x000000b00000b947 */ /* 0x000fea0003800000 */
[----:B-----5:R-:W-:Y:S01]  /*2620*/  LOP3.LUT P6, RZ, R197, 0xff, RZ, 0xc0, !PT ;  /* 0x000000ffc5ff7812 */ /* 0x020fe200078cc0ff */
[----:B------:R-:W-:Y:S02]  /*2630*/  FMUL.FTZ R172, R172, c[0x0][0x1ec] ;  /* 0x00007b00acac7a20 */ /* 0x000fe40000410000 */
[----:B------:R-:W-:Y:S02]  /*2640*/  IMAD.MOV.U32 R175, RZ, RZ, RZ ;  /* 0x000000ffffaf7224 */ /* 0x000fe400078e00ff */
        /* <DEDUP_REMOVED lines=8> */
.L_x_2950:
[----:B------:R-:W-:Y:S05]  /*26d0*/  BSYNC B2 ;  /* 0x0000000000027941 */ /* 0x000fea0003800000 */
.L_x_2949:
[----:B------:R-:W-:Y:S01]  /*26e0*/  BSSY B2, `(.L_x_2951) ;  /* 0x000000e000027945 */ /* 0x000fe20003800000 */
[----:B------:R-:W-:Y:S01]  /*26f0*/  @P5 PRMT R170, R173, 0x7610, R170 ;  /* 0x00007610adaa5816 */ /* 0x000fe200000000aa */
[----:B------:R-:W-:Y:S05]  /*2700*/  @P2 BRA `(.L_x_2952) ;  /* 0x0000004000002947 */ /* 0x000fea0003800000 */
[----:B------:R-:W-:Y:S01]  /*2710*/  MOV R172, RZ ;  /* 0x000000ff00ac7202 */ /* 0x000fe20000000f00 */
[----:B------:R-:W-:Y:S05]  /*2720*/  @!P4 BRA `(.L_x_2953) ;  /* 0x000000900000c947 */ /* 0x000fea0003800000 */
[----:B-----5:R-:W-:Y:S01]  /*2730*/  PRMT R172, RZ, 0x7610, R38 ;  /* 0x00007610ffac7816 */ /* 0x020fe20000000026 */
[----:B------:R-:W-:Y:S05]  /*2740*/  BRA `(.L_x_2953) ;  /* 0x0000007000007947 */ /* 0x000fea0003800000 */
.L_x_2952:
[----:B0-----:R-:W-:-:S04]  /*2750*/  ISETP.NE.AND P6, PT, R2, RZ, PT ;  /* 0x000000ff0200720c */ /* 0x001fc80003fc5270 */
[----:B------:R-:W-:-:S05]  /*2760*/  FSEL R173, R201, RZ, !P6 ;  /* 0x000000ffc9ad7208 */ /* 0x000fca0007000000 */
[----:B------:R-:W-:-:S04]  /*2770*/  FFMA.FTZ R173, R198, R210, R173 ;  /* 0x000000d2c6ad7223 */ /* 0x000fc800000100ad */
[----:B------:R-:W-:Y:S01]  /*2780*/  FADD.FTZ R172, R190, -R173 ;  /* 0x800000adbeac7221 */ /* 0x000fe20000010000 */
[----:B-----5:R-:W-:-:S03]  /*2790*/  @P4 PRMT R173, RZ, 0x7610, R38 ;  /* 0x00007610ffad4816 */ /* 0x020fc60000000026 */
[----:B------:R-:W-:-:S04]  /*27a0*/  FMUL.FTZ R172, R5, R172 ;  /* 0x000000ac05ac7220 */ /* 0x000fc80000410000 */
[----:B------:R-:W-:Y:S02]  /*27b0*/  @P4 FADD.FTZ R172, R172, R173 ;  /* 0x000000adacac4221 */ /* 0x000fe40000010000 */
.L_x_2953:
[----:B------:R-:W-:Y:S05]  /*27c0*/  BSYNC B2 ;  /* 0x0000000000027941 */ /* 0x000fea0003800000 */
.L_x_2951:
[----:B------:R-:W-:Y:S01]  /*27d0*/  BSSY B2, `(.L_x_2954) ;  /* 0x000000e000027945 */ /* 0x000fe20003800000 */
[----:B------:R-:W-:Y:S01]  /*27e0*/  @P5 F2FP.BF16.PACK_AB R173, RZ, R172 ;  /* 0x000000acffad523e */ /* 0x000fe200000010ff */
[----:B------:R-:W-:Y:S05]  /*27f0*/  @!P3 BRA `(.L_x_2955) ;  /* 0x000000b00000b947 */ /* 0x000fea0003800000 */
[----:B-----5:R-:W-:Y:S01]  /*2800*/  LOP3.LUT P6, RZ, R197, 0xff00, RZ, 0xc0, !PT ;  /* 0x0000ff00c5ff7812 */ /* 0x020fe200078cc0ff */
[----:B------:R-:W-:-:S04]  /*2810*/  FMUL.FTZ R172, R172, c[0x0][0x1ec] ;  /* 0x00007b00acac7a20 */ /* 0x000fc80000410000 */
[----:B------:R-:W-:Y:S01]  /*2820*/  FMUL.FTZ R212, R172, c[0x0][0x1e8] ;  /* 0x00007a00acd47a20 */ /* 0x000fe20000410000 */
[----:B------:R-:W-:-:S03]  /*2830*/  HFMA2.MMA R172, -RZ, RZ, 0, 0 ;  /* 0x00000000ffac7435 */ /* 0x000fc600000001ff */
[----:B------:R-:W-:-:S04]  /*2840*/  FMUL.FTZ R175, R149, R212 ;  /* 0x000000d495af7220 */ /* 0x000fc80000410000 */
[----:B------:R-:W-:Y:S02]  /*2850*/  @P6 PRMT R174, RZ, 0x7610, R162 ;  /* 0x00007610ffae6816 */ /* 0x000fe400000000a2 */
[----:B------:R-:W-:-:S03]  /*2860*/  FSEL R175, R175, RZ, P6 ;  /* 0x000000ffafaf7208 */ /* 0x000fc60003000000 */
[----:B------:R-:W-:Y:S01]  /*2870*/  @P6 FMUL.FTZ R172, R212, R174 ;  /* 0x000000aed4ac6220 */ /* 0x000fe20000410000 */
[----:B------:R-:W-:-:S03]  /*2880*/  F2FP.BF16.PACK_AB R175, RZ, R175 ;  /* 0x000000afffaf723e */ /* 0x000fc600000010ff */
[----:B------:R-:W-:Y:S01]  /*2890*/  FADD.FTZ R57, R57, R172 ;  /* 0x000000ac39397221 */ /* 0x000fe20000010000 */
[----:B------:R-:W-:Y:S02]  /*28a0*/  PRMT R166, R166, 0x5410, R175 ;  /* 0x00005410a6a67816 */ /* 0x000fe400000000af */
.L_x_2955:
[----:B------:R-:W-:Y:S05]  /*28b0*/  BSYNC B2 ;  /* 0x0000000000027941 */ /* 0x000fea0003800000 */
.L_x_2954:
[----:B------:R-:W-:Y:S01]  /*28c0*/  BSSY B2, `(.L_x_2956) ;  /* 0x000000e000027945 */ /* 0x000fe20003800000 */
[----:B------:R-:W-:Y:S01]  /*28d0*/  @P5 PRMT R170, R170, 0x5410, R173 ;  /* 0x00005410aaaa5816 */ /* 0x000fe200000000ad */
[----:B------:R-:W-:Y:S05]  /*28e0*/  @P2 BRA `(.L_x_2957) ;  /* 0x0000004000002947 */ /* 0x000fea0003800000 */
[----:B------:R-:W-:Y:S01]  /*28f0*/  IMAD.MOV.U32 R172, RZ, RZ, RZ ;  /* 0x000000ffffac7224 */ /* 0x000fe200078e00ff */
[----:B------:R-:W-:Y:S05]  /*2900*/  @!P4 BRA `(.L_x_2958) ;  /* 0x000000900000c947 */ /* 0x000fea0003800000 */
[----:B-----5:R-:W-:Y:S01]  /*2910*/  PRMT R172, RZ, 0x5410, R39 ;  /* 0x00005410ffac7816 */ /* 0x020fe20000000027 */
[----:B------:R-:W-:Y:S05]  /*2920*/  BRA `(.L_x_2958) ;  /* 0x0000007000007947 */ /* 0x000fea0003800000 */
.L_x_2957:
[----:B0-----:R-:W-:-:S04]  /*2930*/  ISETP.NE.AND P6, PT, R2, RZ, PT ;  /* 0x000000ff0200720c */ /* 0x001fc80003fc5270 */
[----:B------:R-:W-:-:S05]  /*2940*/  FSEL R173, R201, RZ, !P6 ;  /* 0x000000ffc9ad7208 */ /* 0x000fca0007000000 */
[----:B------:R-:W-:-:S04]  /*2950*/  FFMA.FTZ R173, R179, R210, R173 ;  /* 0x000000d2b3ad7223 */ /* 0x000fc800000100ad */
[----:B------:R-:W-:Y:S01]  /*2960*/  FADD.FTZ R172, R178, -R173 ;  /* 0x800000adb2ac7221 */ /* 0x000fe20000010000 */
[----:B-----5:R-:W-:-:S03]  /*2970*/  @P4 PRMT R173, RZ, 0x5410, R39 ;  /* 0x00005410ffad4816 */ /* 0x020fc60000000027 */
[----:B------:R-:W-:-:S04]  /*2980*/  FMUL.FTZ R172, R5, R172 ;  /* 0x000000ac05ac7220 */ /* 0x000fc80000410000 */
[----:B------:R-:W-:Y:S02]  /*2990*/  @P4 FADD.FTZ R172, R172, R173 ;  /* 0x000000adacac4221 */ /* 0x000fe40000010000 */
.L_x_2958:
[----:B------:R-:W-:Y:S05]  /*29a0*/  BSYNC B2 ;  /* 0x0000000000027941 */ /* 0x000fea0003800000 */
.L_x_2956:
[----:B------:R-:W-:Y:S01]  /*29b0*/  BSSY B2, `(.L_x_2959) ;  /* 0x000000e000027945 */ /* 0x000fe20003800000 */
        /* <DEDUP_REMOVED lines=13> */
.L_x_2960:
[----:B------:R-:W-:Y:S05]  /*2a90*/  BSYNC B2 ;  /* 0x0000000000027941 */ /* 0x000fea0003800000 */
.L_x_2959:
[----:B------:R-:W-:Y:S01]  /*2aa0*/  BSSY B2, `(.L_x_2961) ;  /* 0x000000e000027945 */ /* 0x000fe20003800000 */
[----:B------:R-:W-:Y:S01]  /*2ab0*/  @P5 PRMT R171, R173, 0x7610, R171 ;  /* 0x00007610adab5816 */ /* 0x000fe200000000ab */
[----:B------:R-:W-:Y:S05]  /*2ac0*/  @P2 BRA `(.L_x_2962) ;  /* 0x0000004000002947 */ /* 0x000fea0003800000 */
[----:B------:R-:W-:Y:S01]  /*2ad0*/  HFMA2.MMA R212, -RZ, RZ, 0, 0 ;  /* 0x00000000ffd47435 */ /* 0x000fe200000001ff */
[----:B------:R-:W-:Y:S05]  /*2ae0*/  @!P4 BRA `(.L_x_2963) ;  /* 0x000000900000c947 */ /* 0x000fea0003800000 */
[----:B-----5:R-:W-:Y:S01]  /*2af0*/  PRMT R212, RZ, 0x7610, R39 ;  /* 0x00007610ffd47816 */ /* 0x020fe20000000027 */
[----:B------:R-:W-:Y:S05]  /*2b00*/  BRA `(.L_x_2963) ;  /* 0x0000007000007947 */ /* 0x000fea0003800000 */
.L_x_2962:
[----:B0-----:R-:W-:-:S04]  /*2b10*/  ISETP.NE.AND P6, PT, R2, RZ, PT ;  /* 0x000000ff0200720c */ /* 0x001fc80003fc5270 */
[----:B------:R-:W-:-:S05]  /*2b20*/  FSEL R173, R201, RZ, !P6 ;  /* 0x000000ffc9ad7208 */ /* 0x000fca0007000000 */
[----:B------:R-:W-:-:S04]  /*2b30*/  FFMA.FTZ R173, R177, R210, R173 ;  /* 0x000000d2b1ad7223 */ /* 0x000fc800000100ad */
[----:B------:R-:W-:Y:S01]  /*2b40*/  FADD.FTZ R172, R176, -R173 ;  /* 0x800000adb0ac7221 */ /* 0x000fe20000010000 */
[----:B-----5:R-:W-:-:S03]  /*2b50*/  @P4 PRMT R173, RZ, 0x7610, R39 ;  /* 0x00007610ffad4816 */ /* 0x020fc60000000027 */
[----:B------:R-:W-:-:S04]  /*2b60*/  FMUL.FTZ R212, R5, R172 ;  /* 0x000000ac05d47220 */ /* 0x000fc80000410000 */
[----:B------:R-:W-:Y:S02]  /*2b70*/  @P4 FADD.FTZ R212, R212, R173 ;  /* 0x000000add4d44221 */ /* 0x000fe40000010000 */
.L_x_2963:
[----:B------:R-:W-:Y:S05]  /*2b80*/  BSYNC B2 ;  /* 0x0000000000027941 */ /* 0x000fea0003800000 */
.L_x_2961:
        /* <DEDUP_REMOVED lines=11> */
[----:B-1----:R-:W-:-:S03]  /*2c40*/  HFMA2.MMA R174, -RZ, RZ, 0, 0 ;  /* 0x00000000ffae7435 */ /* 0x002fc600000001ff */
        /* <DEDUP_REMOVED lines=8> */
.L_x_2965:
[----:B------:R-:W-:Y:S05]  /*2cd0*/  BSYNC B2 ;  /* 0x0000000000027941 */ /* 0x000fea0003800000 */
.L_x_2964:
[----:B------:R2:W-:Y:S01]  /*2ce0*/  @P3 STG.E.128 [R172.64], R164 ;  /* 0x000000a4ac003986 */ /* 0x0005e2000c101d04 */
[----:B------:R-:W-:Y:S02]  /*2cf0*/  IADD3 R6, R6, 0x20, RZ ;  /* 0x0000002006067810 */ /* 0x000fe40007ffe0ff */
[----:B------:R-:W-:Y:S02]  /*2d00*/  IADD3 R200, R200, 0x20, RZ ;  /* 0x00000020c8c87810 */ /* 0x000fe40007ffe0ff */
.L_x_2923:
[----:B------:R-:W-:Y:S05]  /*2d10*/  BSYNC B1 ;  /* 0x0000000000017941 */ /* 0x000fea0003800000 */
.L_x_2922:
[----:B------:R-:W-:Y:S01]  /*2d20*/  BSSY B1, `(.L_x_2966) ;  /* 0x000010a000017945 */ /* 0x000fe20003800000 */
[----:B------:R-:W-:Y:S05]  /*2d30*/  @!P1 BRA `(.L_x_2967) ;  /* 0x0000108000009947 */ /* 0x000fea0003800000 */
[----:B------:R-:W-:Y:S01]  /*2d40*/  BSSY B2, `(.L_x_2968) ;  /* 0x0000005000027945 */ /* 0x000fe20003800000 */
[----:B------:R-:W-:Y:S05]  /*2d50*/  @!P3 BRA `(.L_x_2969) ;  /* 0x000000300000b947 */ /* 0x000fea0003800000 */
[----:B-----5:R-:W-:-:S04]  /*2d60*/  IMAD.MOV.U32 R161, RZ, RZ, 0x10 ;  /* 0x00000010ffa17424 */ /* 0x020fc800078e00ff */
[----:B------:R-:W-:-:S06]  /*2d70*/  IMAD.WIDE.U32 R160, R200, R161, c[0x0][0x170] ;  /* 0x00005c00c8a07625 */ /* 0x000fcc00078e00a1 */
[----:B------:R-:W5:Y:S02]  /*2d80*/  LDG.E.128 R160, [R160.64] ;  /* 0x00000004a0a07981 */ /* 0x000f64000c1e1d00 */
.L_x_2969:
[----:B------:R-:W-:Y:S05]  /*2d90*/  BSYNC B2 ;  /* 0x0000000000027941 */ /* 0x000fea0003800000 */
.L_x_2968:
[----:B------:R-:W-:Y:S01]  /*2da0*/  BSSY B2, `(.L_x_2970) ;  /* 0x0000015000027945 */ /* 0x000fe20003800000 */
[----:B------:R-:W-:Y:S05]  /*2db0*/  @P2 BRA `(.L_x_2971) ;  /* 0x0000008000002947 */ /* 0x000fea0003800000 */
[----:B------:R-:W-:Y:S01]  /*2dc0*/  ULDC.64 UR6, c[0x0][0x218] ;  /* 0x0000860000067ab9 */ /* 0x000fe20000000a00 */
[----:B--2---:R-:W-:Y:S01]  /*2dd0*/  MOV R172, RZ ;  /* 0x000000ff00ac7202 */ /* 0x004fe20000000f00 */
[----:B------:R-:W-:-:S04]  /*2de0*/  UISETP.NE.U32.AND UP0, UPT, URZ, UR6, UPT ;  /* 0x000000063f00728c */ /* 0x000fc8000bf05070 */
[----:B------:R-:W-:-:S06]  /*2df0*/  UISETP.NE.AND.EX UP0, UPT, URZ, UR7, UPT, UP0 ;  /* 0x000000073f00728c */ /* 0x000fcc000bf05300 */
[----:B------:R-:W-:-:S13]  /*2e00*/  PLOP3.LUT P4, PT, PT, PT, UP0, 0x80, 0x0 ;  /* 0x000000000000781c */ /* 0x000fda0003f8f008 */
[----:B------:R-:W-:Y:S05]  /*2e10*/  @!P4 BRA `(.L_x_2972) ;  /* 0x000000d00000c947 */ /* 0x000fea0003800000 */
[----:B-----5:R-:W-:Y:S01]  /*2e20*/  PRMT R172, RZ, 0x5410, R32 ;  /* 0x00005410ffac7816 */ /* 0x020fe20000000020 */
[----:B------:R-:W-:Y:S05]  /*2e30*/  BRA `(.L_x_2972) ;  /* 0x000000b000007947 */ /* 0x000fea0003800000 */
.L_x_2971:
[----:B------:R-:W-:Y:S01]  /*2e40*/  ULDC.64 UR6, c[0x0][0x218] ;  /* 0x0000860000067ab9 */ /* 0x000fe20000000a00 */
[----:B0-----:R-:W-:Y:S01]  /*2e50*/  ISETP.NE.AND P4, PT, R2, RZ, PT ;  /* 0x000000ff0200720c */ /* 0x001fe20003f85270 */
[----:B------:R-:W-:-:S03]  /*2e60*/  UISETP.NE.U32.AND UP0, UPT, URZ, UR6, UPT ;  /* 0x000000063f00728c */ /* 0x000fc6000bf05070 */
[----:B--2---:R-:W-:Y:S01]  /*2e70*/  FSEL R173, R201, RZ, !P4 ;  /* 0x000000ffc9ad7208 */ /* 0x004fe20006000000 */
[----:B------:R-:W-:-:S04]  /*2e80*/  UISETP.NE.AND.EX UP0, UPT, URZ, UR7, UPT, UP0 ;  /* 0x000000073f00728c */ /* 0x000fc8000bf05300 */
[----:B------:R-:W-:Y:S02]  /*2e90*/  FFMA.FTZ R173, R191, R210, R173 ;  /* 0x000000d2bfad7223 */ /* 0x000fe400000100ad */
[----:B------:R-:W-:Y:S02]  /*2ea0*/  PLOP3.LUT P4, PT, PT, PT, UP0, 0x80, 0x0 ;  /* 0x000000000000781c */ /* 0x000fe40003f8f008 */
[----:B------:R-:W-:-:S04]  /*2eb0*/  FADD.FTZ R172, R188, -R173 ;  /* 0x800000adbcac7221 */ /* 0x000fc80000010000 */
[----:B------:R-:W-:-:S07]  /*2ec0*/  FMUL.FTZ R172, R5, R172 ;  /* 0x000000ac05ac7220 */ /* 0x000fce0000410000 */
[----:B-----5:R-:W-:-:S05]  /*2ed0*/  @P4 PRMT R173, RZ, 0x5410, R32 ;  /* 0x00005410ffad4816 */ /* 0x020fca0000000020 */
[----:B------:R-:W-:Y:S02]  /*2ee0*/  @P4 FADD.FTZ R172, R172, R173 ;  /* 0x000000adacac4221 */ /* 0x000fe40000010000 */
.L_x_2972:
[----:B------:R-:W-:Y:S05]  /*2ef0*/  BSYNC B2 ;  /* 0x0000000000027941 */ /* 0x000fea0003800000 */
.L_x_2970:
[----:B------:R-:W-:Y:S01]  /*2f00*/  ISETP.NE.U32.AND P5, PT, RZ, c[0x0][0x258], PT ;  /* 0x00009600ff007a0c */ /* 0x000fe20003fa5070 */
[----:B------:R-:W-:Y:S03]  /*2f10*/  BSSY B2, `(.L_x_2973) ;  /* 0x000000f000027945 */ /* 0x000fe60003800000 */
[----:B------:R-:W-:-:S13]  /*2f20*/  ISETP.NE.AND.EX P5, PT, RZ, c[0x0][0x25c], PT, P5 ;  /* 0x00009700ff007a0c */ /* 0x000fda0003fa5350 */
[----:B------:R-:W-:Y:S01]  /*2f30*/  @P5 F2FP.BF16.PACK_AB R173, RZ, R172 ;  /* 0x000000acffad523e */ /* 0x000fe200000010ff */
        /* <DEDUP_REMOVED lines=12> */
.L_x_2974:
[----:B------:R-:W-:Y:S05]  /*3000*/  BSYNC B2 ;  /* 0x0000000000027941 */ /* 0x000fea0003800000 */
.L_x_2973:
[----:B------:R-:W-:Y:S01]  /*3010*/  BSSY B2, `(.L_x_2975) ;  /* 0x000000e000027945 */ /* 0x000fe20003800000 */
[----:B-1----:R-:W-:Y:S01]  /*3020*/  @P5 PRMT R168, R173, 0x7610, R168 ;  /* 0x00007610ada85816 */ /* 0x002fe200000000a8 */
[----:B------:R-:W-:Y:S05]  /*3030*/  @P2 BRA `(.L_x_2976) ;  /* 0x0000004000002947 */ /* 0x000fea0003800000 */
[----:B------:R-:W-:Y:S01]  /*3040*/  IMAD.MOV.U32 R172, RZ, RZ, RZ ;  /* 0x000000ffffac7224 */ /* 0x000fe200078e00ff */
[----:B------:R-:W-:Y:S05]  /*3050*/  @!P4 BRA `(.L_x_2977) ;  /* 0x000000900000c947 */ /* 0x000fea0003800000 */
[----:B-----5:R-:W-:Y:S01]  /*3060*/  PRMT R172, RZ, 0x7610, R32 ;  /* 0x00007610ffac7816 */ /* 0x020fe20000000020 */
[----:B------:R-:W-:Y:S05]  /*3070*/  BRA `(.L_x_2977) ;  /* 0x0000007000007947 */ /* 0x000fea0003800000 */
.L_x_2976:
[----:B0-----:R-:W-:-:S04]  /*3080*/  ISETP.NE.AND P6, PT, R2, RZ, PT ;  /* 0x000000ff0200720c */ /* 0x001fc80003fc5270 */
[----:B------:R-:W-:-:S05]  /*3090*/  FSEL R173, R201, RZ, !P6 ;  /* 0x000000ffc9ad7208 */ /* 0x000fca0007000000 */
[----:B------:R-:W-:-:S04]  /*30a0*/  FFMA.FTZ R173, R189, R210, R173 ;  /* 0x000000d2bdad7223 */ /* 0x000fc800000100ad */
[----:B------:R-:W-:Y:S01]  /*30b0*/  FADD.FTZ R172, R186, -R173 ;  /* 0x800000adbaac7221 */ /* 0x000fe20000010000 */
[----:B-----5:R-:W-:-:S03]  /*30c0*/  @P4 PRMT R173, RZ, 0x7610, R32 ;  /* 0x00007610ffad4816 */ /* 0x020fc60000000020 */
[----:B------:R-:W-:-:S04]  /*30d0*/  FMUL.FTZ R172, R5, R172 ;  /* 0x000000ac05ac7220 */ /* 0x000fc80000410000 */
[----:B------:R-:W-:Y:S02]  /*30e0*/  @P4 FADD.FTZ R172, R172, R173 ;  /* 0x000000adacac4221 */ /* 0x000fe40000010000 */
.L_x_2977:
[----:B------:R-:W-:Y:S05]  /*30f0*/  BSYNC B2 ;  /* 0x0000000000027941 */ /* 0x000fea0003800000 */
.L_x_2975:
        /* <DEDUP_REMOVED lines=14> */
.L_x_2979:
[----:B------:R-:W-:Y:S05]  /*31e0*/  BSYNC B2 ;  /* 0x0000000000027941 */ /* 0x000fea0003800000 */
.L_x_2978:
[----:B------:R-:W-:Y:S01]  /*31f0*/  BSSY B2, `(.L_x_2980) ;  /* 0x000000e000027945 */ /* 0x000fe20003800000 */
[----:B------:R-:W-:Y:S01]  /*3200*/  @P5 PRMT R168, R168, 0x5410, R173 ;  /* 0x00005410a8a85816 */ /* 0x000fe200000000ad */
[----:B------:R-:W-:Y:S05]  /*3210*/  @P2 BRA `(.L_x_2981) ;  /* 0x0000004000002947 */ /* 0x000fea0003800000 */
[----:B------:R-:W-:Y:S01]  /*3220*/  HFMA2.MMA R172, -RZ, RZ, 0, 0 ;  /* 0x00000000ffac7435 */ /* 0x000fe200000001ff */
[----:B------:R-:W-:Y:S05]  /*3230*/  @!P4 BRA `(.L_x_2982) ;  /* 0x000000900000c947 */ /* 0x000fea0003800000 */
[----:B-----5:R-:W-:Y:S01]  /*3240*/  PRMT R172, RZ, 0x5410, R33 ;  /* 0x00005410ffac7816 */ /* 0x020fe20000000021 */
[----:B------:R-:W-:Y:S05]  /*3250*/  BRA `(.L_x_2982) ;  /* 0x0000007000007947 */ /* 0x000fea0003800000 */
.L_x_2981:
[----:B0-----:R-:W-:-:S04]  /*3260*/  ISETP.NE.AND P6, PT, R2, RZ, PT ;  /* 0x000000ff0200720c */ /* 0x001fc80003fc5270 */
[----:B------:R-:W-:-:S05]  /*3270*/  FSEL R173, R201, RZ, !P6 ;  /* 0x000000ffc9ad7208 */ /* 0x000fca0007000000 */
[----:B------:R-:W-:-:S04]  /*3280*/  FFMA.FTZ R173, R187, R210, R173 ;  /* 0x000000d2bbad7223 */ /* 0x000fc800000100ad */
[----:B------:R-:W-:Y:S01]  /*3290*/  FADD.FTZ R172, R184, -R173 ;  /* 0x800000adb8ac7221 */ /* 0x000fe20000010000 */
[----:B-----5:R-:W-:-:S03]  /*32a0*/  @P4 PRMT R173, RZ, 0x5410, R33 ;  /* 0x00005410ffad4816 */ /* 0x020fc60000000021 */
[----:B------:R-:W-:-:S04]  /*32b0*/  FMUL.FTZ R172, R5, R172 ;  /* 0x000000ac05ac7220 */ /* 0x000fc80000410000 */
[----:B------:R-:W-:Y:S02]  /*32c0*/  @P4 FADD.FTZ R172, R172, R173 ;  /* 0x000000adacac4221 */ /* 0x000fe40000010000 */
.L_x_2982:
[----:B------:R-:W-:Y:S05]  /*32d0*/  BSYNC B2 ;  /* 0x0000000000027941 */ /* 0x000fea0003800000 */
.L_x_2980:
        /* <DEDUP_REMOVED lines=14> */
.L_x_2984:
[----:B------:R-:W-:Y:S05]  /*33c0*/  BSYNC B2 ;  /* 0x0000000000027941 */ /* 0x000fea0003800000 */
.L_x_2983:
[----:B------:R-:W-:Y:S01]  /*33d0*/  BSSY B2, `(.L_x_2985) ;  /* 0x000000e000027945 */ /* 0x000fe20003800000 */
[----:B------:R-:W-:Y:S01]  /*33e0*/  @P5 PRMT R169, R173, 0x7610, R169 ;  /* 0x00007610ada95816 */ /* 0x000fe200000000a9 */
[----:B------:R-:W-:Y:S05]  /*33f0*/  @P2 BRA `(.L_x_2986) ;  /* 0x0000004000002947 */ /* 0x000fea0003800000 */
[----:B------:R-:W-:Y:S01]  /*3400*/  IMAD.MOV.U32 R172, RZ, RZ, RZ ;  /* 0x000000ffffac7224 */ /* 0x000fe200078e00ff */
[----:B------:R-:W-:Y:S05]  /*3410*/  @!P4 BRA `(.L_x_2987) ;  /* 0x000000900000c947 */ /* 0x000fea0003800000 */
[----:B-----5:R-:W-:Y:S01]  /*3420*/  PRMT R172, RZ, 0x7610, R33 ;  /* 0x00007610ffac7816 */ /* 0x020fe20000000021 */
[----:B------:R-:W-:Y:S05]  /*3430*/  BRA `(.L_x_2987) ;  /* 0x0000007000007947 */ /* 0x000fea0003800000 */
.L_x_2986:
[----:B0-----:R-:W-:-:S04]  /*3440*/  ISETP.NE.AND P6, PT, R2, RZ, PT ;  /* 0x000000ff0200720c */ /* 0x001fc80003fc5270 */
[----:B------:R-:W-:-:S05]  /*3450*/  FSEL R173, R201, RZ, !P6 ;  /* 0x000000ffc9ad7208 */ /* 0x000fca0007000000 */
[----:B------:R-:W-:-:S04]  /*3460*/  FFMA.FTZ R173, R185, R210, R173 ;  /* 0x000000d2b9ad7223 */ /* 0x000fc800000100ad */
[----:B------:R-:W-:Y:S01]  /*3470*/  FADD.FTZ R172, R182, -R173 ;  /* 0x800000adb6ac7221 */ /* 0x000fe20000010000 */
[----:B-----5:R-:W-:-:S03]  /*3480*/  @P4 PRMT R173, RZ, 0x7610, R33 ;  /* 0x00007610ffad4816 */ /* 0x020fc60000000021 */
[----:B------:R-:W-:-:S04]  /*3490*/  FMUL.FTZ R172, R5, R172 ;  /* 0x000000ac05ac7220 */ /* 0x000fc80000410000 */
[----:B------:R-:W-:Y:S02]  /*34a0*/  @P4 FADD.FTZ R172, R172, R173 ;  /* 0x000000adacac4221 */ /* 0x000fe40000010000 */
.L_x_2987:
[----:B------:R-:W-:Y:S05]  /*34b0*/  BSYNC B2 ;  /* 0x0000000000027941 */ /* 0x000fea0003800000 */
.L_x_2985:
        /* <DEDUP_REMOVED lines=14> */
.L_x_2989:
[----:B------:R-:W-:Y:S05]  /*35a0*/  BSYNC B2 ;  /* 0x0000000000027941 */ /* 0x000fea0003800000 */
.L_x_2988:
[----:B------:R-:W-:Y:S01]  /*35b0*/  BSSY B2, `(.L_x_2990) ;  /* 0x000000e000027945 */ /* 0x000fe20003800000 */
[----:B------:R-:W-:Y:S01]  /*35c0*/  @P5 PRMT R169, R169, 0x5410, R173 ;  /* 0x00005410a9a95816 */ /* 0x000fe200000000ad */
[----:B------:R-:W-:Y:S05]  /*35d0*/  @P2 BRA `(.L_x_2991) ;  /* 0x0000004000002947 */ /* 0x000fea0003800000 */
[----:B------:R-:W-:Y:S01]  /*35e0*/  MOV R172, RZ ;  /* 0x000000ff00ac7202 */ /* 0x000fe20000000f00 */
[----:B------:R-:W-:Y:S05]  /*35f0*/  @!P4 BRA `(.L_x_2992) ;  /* 0x000000900000c947 */ /* 0x000fea0003800000 */
[----:B-----5:R-:W-:Y:S01]  /*3600*/  PRMT R172, RZ, 0x5410, R34 ;  /* 0x00005410ffac7816 */ /* 0x020fe20000000022 */
[----:B------:R-:W-:Y:S05]  /*3610*/  BRA `(.L_x_2992) ;  /* 0x0000007000007947 */ /* 0x000fea0003800000 */
.L_x_2991:
[----:B0-----:R-:W-:Y:S02]  /*3620*/  ISETP.NE.AND P6, PT, R2, RZ, PT ;  /* 0x000000ff0200720c */ /* 0x001fe40003fc5270 */
[----:B-----5:R-:W-:Y:S02]  /*3630*/  @P4 PRMT R173, RZ, 0x5410, R34 ;  /* 0x00005410ffad4816 */ /* 0x020fe40000000022 */
[----:B------:R-:W-:-:S05]  /*3640*/  FSEL R172, R201, RZ, !P6 ;  /* 0x000000ffc9ac7208 */ /* 0x000fca0007000000 */
[----:B------:R-:W-:-:S04]  /*3650*/  FFMA.FTZ R172, R183, R210, R172 ;  /* 0x000000d2b7ac7223 */ /* 0x000fc800000100ac */
[----:B------:R-:W-:-:S04]  /*3660*/  FADD.FTZ R172, R181, -R172 ;  /* 0x800000acb5ac7221 */ /* 0x000fc80000010000 */
[----:B------:R-:W-:-:S04]  /*3670*/  FMUL.FTZ R172, R5, R172 ;  /* 0x000000ac05ac7220 */ /* 0x000fc80000410000 */
[----:B------:R-:W-:Y:S02]  /*3680*/  @P4 FADD.FTZ R172, R172, R173 ;  /* 0x000000adacac4221 */ /* 0x000fe40000010000 */
.L_x_2992:
[----:B------:R-:W-:Y:S05]  /*3690*/  BSYNC B2 ;  /* 0x0000000000027941 */ /* 0x000fea0003800000 */
.L_x_2990:
        /* <DEDUP_REMOVED lines=14> */
.L_x_2994:
[----:B------:R-:W-:Y:S05]  /*3780*/  BSYNC B2 ;  /* 0x0000000000027941 */ /* 0x000fea0003800000 */
.L_x_2993:
[----:B------:R-:W-:Y:S01]  /*3790*/  BSSY B2, `(.L_x_2995) ;  /* 0x000000e000027945 */ /* 0x000fe20003800000 */
[----:B------:R-:W-:Y:S01]  /*37a0*/  @P5 PRMT R170, R173, 0x7610, R170 ;  /* 0x00007610adaa5816 */ /* 0x000fe200000000aa */
[----:B------:R-:W-:Y:S05]  /*37b0*/  @P2 BRA `(.L_x_2996) ;  /* 0x0000004000002947 */ /* 0x000fea0003800000 */
[----:B------:R-:W-:Y:S01]  /*37c0*/  IMAD.MOV.U32 R172, RZ, RZ, RZ ;  /* 0x000000ffffac7224 */ /* 0x000fe200078e00ff */
[----:B------:R-:W-:Y:S05]  /*37d0*/  @!P4 BRA `(.L_x_2997) ;  /* 0x000000900000c947 */ /* 0x000fea0003800000 */
[----:B-----5:R-:W-:Y:S01]  /*37e0*/  PRMT R172, RZ, 0x7610, R34 ;  /* 0x00007610ffac7816 */ /* 0x020fe20000000022 */
[----:B------:R-:W-:Y:S05]  /*37f0*/  BRA `(.L_x_2997) ;  /* 0x0000007000007947 */ /* 0x000fea0003800000 */
.L_x_2996:
[----:B0-----:R-:W-:-:S04]  /*3800*/  ISETP.NE.AND P6, PT, R2, RZ, PT ;  /* 0x000000ff0200720c */ /* 0x001fc80003fc5270 */
[----:B------:R-:W-:-:S05]  /*3810*/  FSEL R173, R201, RZ, !P6 ;  /* 0x000000ffc9ad7208 */ /* 0x000fca0007000000 */
[----:B------:R-:W-:Y:S01]  /*3820*/  FFMA.FTZ R172, R180, R210, R173 ;  /* 0x000000d2b4ac7223 */ /* 0x000fe200000100ad */
[----:B-----5:R-:W-:-:S03]  /*3830*/  @P4 PRMT R173, RZ, 0x7610, R34 ;  /* 0x00007610ffad4816 */ /* 0x020fc60000000022 */
[----:B------:R-:W-:-:S04]  /*3840*/  FADD.FTZ R172, R27, -R172 ;  /* 0x800000ac1bac7221 */ /* 0x000fc80000010000 */
[----:B------:R-:W-:-:S04]  /*3850*/  FMUL.FTZ R172, R5, R172 ;  /* 0x000000ac05ac7220 */ /* 0x000fc80000410000 */
[----:B------:R-:W-:Y:S02]  /*3860*/  @P4 FADD.FTZ R172, R172, R173 ;  /* 0x000000adacac4221 */ /* 0x000fe40000010000 */
.L_x_2997:
[----:B------:R-:W-:Y:S05]  /*3870*/  BSYNC B2 ;  /* 0x0000000000027941 */ /* 0x000fea0003800000 */
.L_x_2995:
        /* <DEDUP_REMOVED lines=14> */
.L_x_2999:
[----:B------:R-:W-:Y:S05]  /*3960*/  BSYNC B2 ;  /* 0x0000000000027941 */ /* 0x000fea0003800000 */
.L_x_2998:
[----:B------:R-:W-:Y:S01]  /*3970*/  BSSY B2, `(.L_x_3000) ;  /* 0x000000e000027945 */ /* 0x000fe20003800000 */
[----:B------:R-:W-:Y:S01]  /*3980*/  @P5 PRMT R170, R170, 0x5410, R173 ;  /* 0x00005410aaaa5816 */ /* 0x000fe200000000ad */
[----:B------:R-:W-:Y:S05]  /*3990*/  @P2 BRA `(.L_x_3001) ;  /* 0x0000004000002947 */ /* 0x000fea0003800000 */
[----:B------:R-:W-:Y:S01]  /*39a0*/  HFMA2.MMA R172, -RZ, RZ, 0, 0 ;  /* 0x00000000ffac7435 */ /* 0x000fe200000001ff */
[----:B------:R-:W-:Y:S05]  /*39b0*/  @!P4 BRA `(.L_x_3002) ;  /* 0x000000900000c947 */ /* 0x000fea0003800000 */
[----:B-----5:R-:W-:Y:S01]  /*39c0*/  PRMT R172, RZ, 0x5410, R35 ;  /* 0x00005410ffac7816 */ /* 0x020fe20000000023 */
[----:B------:R-:W-:Y:S05]  /*39d0*/  BRA `(.L_x_3002) ;  /* 0x0000007000007947 */ /* 0x000fea0003800000 */
.L_x_3001:
[----:B0-----:R-:W-:-:S04]  /*39e0*/  ISETP.NE.AND P6, PT, R2, RZ, PT ;  /* 0x000000ff0200720c */ /* 0x001fc80003fc5270 */
[----:B------:R-:W-:-:S05]  /*39f0*/  FSEL R173, R201, RZ, !P6 ;  /* 0x000000ffc9ad7208 */ /* 0x000fca0007000000 */
[----:B------:R-:W-:Y:S01]  /*3a00*/  FFMA.FTZ R172, R26, R210, R173 ;  /* 0x000000d21aac7223 */ /* 0x000fe200000100ad */
[----:B-----5:R-:W-:-:S03]  /*3a10*/  @P4 PRMT R173, RZ, 0x5410, R35 ;  /* 0x00005410ffad4816 */ /* 0x020fc60000000023 */
[----:B------:R-:W-:-:S04]  /*3a20*/  FADD.FTZ R172, R25, -R172 ;  /* 0x800000ac19ac7221 */ /* 0x000fc80000010000 */
[----:B------:R-:W-:-:S04]  /*3a30*/  FMUL.FTZ R172, R5, R172 ;  /* 0x000000ac05ac7220 */ /* 0x000fc80000410000 */
[----:B------:R-:W-:Y:S02]  /*3a40*/  @P4 FADD.FTZ R172, R172, R173 ;  /* 0x000000adacac4221 */ /* 0x000fe40000010000 */
.L_x_3002:
[----:B------:R-:W-:Y:S05]  /*3a50*/  BSYNC B2 ;  /* 0x0000000000027941 */ /* 0x000fea0003800000 */
.L_x_3000:
        /* <DEDUP_REMOVED lines=14> */
.L_x_3004:
[----:B------:R-:W-:Y:S05]  /*3b40*/  BSYNC B2 ;  /* 0x0000000000027941 */ /* 0x000fea0003800000 */
.L_x_3003:
[----:B------:R-:W-:Y:S01]  /*3b50*/  BSSY B2, `(.L_x_3005) ;  /* 0x000000e000027945 */ /* 0x000fe20003800000 */
[----:B------:R-:W-:Y:S01]  /*3b60*/  @P5 PRMT R171, R173, 0x7610, R171 ;  /* 0x00007610adab5816 */ /* 0x000fe200000000ab */
[----:B------:R-:W-:Y:S05]  /*3b70*/  @P2 BRA `(.L_x_3006) ;  /* 0x0000004000002947 */ /* 0x000fea0003800000 */
[----:B------:R-:W-:Y:S01]  /*3b80*/  IMAD.MOV.U32 R212, RZ, RZ, RZ ;  /* 0x000000ffffd47224 */ /* 0x000fe200078e00ff */
[----:B------:R-:W-:Y:S05]  /*3b90*/  @!P4 BRA `(.L_x_3007) ;  /* 0x000000900000c947 */ /* 0x000fea0003800000 */
[----:B-----5:R-:W-:Y:S01]  /*3ba0*/  PRMT R212, RZ, 0x7610, R35 ;  /* 0x00007610ffd47816 */ /* 0x020fe20000000023 */
[----:B------:R-:W-:Y:S05]  /*3bb0*/  BRA `(.L_x_3007) ;  /* 0x0000007000007947 */ /* 0x000fea0003800000 */
.L_x_3006:
[----:B0-----:R-:W-:-:S04]  /*3bc0*/  ISETP.NE.AND P6, PT, R2, RZ, PT ;  /* 0x000000ff0200720c */ /* 0x001fc80003fc5270 */
[----:B------:R-:W-:-:S05]  /*3bd0*/  FSEL R173, R201, RZ, !P6 ;  /* 0x000000ffc9ad7208 */ /* 0x000fca0007000000 */
[----:B------:R-:W-:Y:S01]  /*3be0*/  FFMA.FTZ R172, R24, R210, R173 ;  /* 0x000000d218ac7223 */ /* 0x000fe200000100ad */
[----:B-----5:R-:W-:-:S03]  /*3bf0*/  @P4 PRMT R173, RZ, 0x7610, R35 ;  /* 0x00007610ffad4816 */ /* 0x020fc60000000023 */
[----:B------:R-:W-:-:S04]  /*3c00*/  FADD.FTZ R172, R23, -R172 ;  /* 0x800000ac17ac7221 */ /* 0x000fc80000010000 */
[----:B------:R-:W-:-:S04]  /*3c10*/  FMUL.FTZ R212, R5, R172 ;  /* 0x000000ac05d47220 */ /* 0x000fc80000410000 */
[----:B------:R-:W-:Y:S02]  /*3c20*/  @P4 FADD.FTZ R212, R212, R173 ;  /* 0x000000add4d44221 */ /* 0x000fe40000010000 */
.L_x_3007:
[----:B------:R-:W-:Y:S05]  /*3c30*/  BSYNC B2 ;  /* 0x0000000000027941 */ /* 0x000fea0003800000 */
.L_x_3005:
        /* <DEDUP_REMOVED lines=20> */
.L_x_3009:
[----:B------:R-:W-:Y:S05]  /*3d80*/  BSYNC B2 ;  /* 0x0000000000027941 */ /* 0x000fea0003800000 */
.L_x_3008:
[----:B------:R2:W-:Y:S01]  /*3d90*/  @P3 STG.E.128 [R172.64], R164 ;  /* 0x000000a4ac003986 */ /* 0x0005e2000c101d04 */
[----:B------:R-:W-:Y:S02]  /*3da0*/  IADD3 R6, R6, 0x20, RZ ;  /* 0x0000002006067810 */ /* 0x000fe40007ffe0ff */
[----:B------:R-:W-:Y:S02]  /*3db0*/  IADD3 R200, R200, 0x20, RZ ;  /* 0x00000020c8c87810 */ /* 0x000fe40007ffe0ff */
.L_x_2967:
[----:B------:R-:W-:Y:S05]  /*3dc0*/  BSYNC B1 ;  /* 0x0000000000017941 */ /* 0x000fea0003800000 */
.L_x_2966:
[----:B------:R-:W-:Y:S01]  /*3dd0*/  ISETP.GE.U32.AND P4, PT, R4, 0x60, PT ;  /* 0x000000600400780c */ /* 0x000fe20003f86070 */
[----:B------:R-:W-:-:S12]  /*3de0*/  BSSY B1, `(.L_x_3010) ;  /* 0x0000108000017945 */ /* 0x000fd80003800000 */
[----:B------:R-:W-:Y:S05]  /*3df0*/  @!P4 BRA `(.L_x_3011) ;  /* 0x000010600000c947 */ /* 0x000fea0003800000 */
[----:B------:R-:W-:Y:S01]  /*3e00*/  BSSY B2, `(.L_x_3012) ;  /* 0x0000005000027945 */ /* 0x000fe20003800000 */
[----:B------:R-:W-:Y:S05]  /*3e10*/  @!P3 BRA `(.L_x_3013) ;  /* 0x000000300000b947 */ /* 0x000fea0003800000 */
[----:B-----5:R-:W-:-:S04]  /*3e20*/  IMAD.MOV.U32 R161, RZ, RZ, 0x10 ;  /* 0x00000010ffa17424 */ /* 0x020fc800078e00ff */
[----:B------:R-:W-:-:S06]  /*3e30*/  IMAD.WIDE.U32 R160, R200, R161, c[0x0][0x170] ;  /* 0x00005c00c8a07625 */ /* 0x000fcc00078e00a1 */
[----:B------:R-:W5:Y:S02]  /*3e40*/  LDG.E.128 R160, [R160.64] ;  /* 0x00000004a0a07981 */ /* 0x000f64000c1e1d00 */
.L_x_3013:
[----:B------:R-:W-:Y:S05]  /*3e50*/  BSYNC B2 ;  /* 0x0000000000027941 */ /* 0x000fea0003800000 */
.L_x_3012:
        /* <DEDUP_REMOVED lines=10> */
.L_x_3015:
        /* <DEDUP_REMOVED lines=11> */
.L_x_3016:
[----:B------:R-:W-:Y:S05]  /*3fb0*/  BSYNC B2 ;  /* 0x0000000000027941 */ /* 0x000fea0003800000 */
.L_x_3014:
        /* <DEDUP_REMOVED lines=16> */
.L_x_3018:
[----:B------:R-:W-:Y:S05]  /*40c0*/  BSYNC B2 ;  /* 0x0000000000027941 */ /* 0x000fea0003800000 */
.L_x_3017:
[----:B------:R-:W-:Y:S01]  /*40d0*/  BSSY B2, `(.L_x_3019) ;  /* 0x000000e000027945 */ /* 0x000fe20003800000 */
[----:B-1----:R-:W-:Y:S01]  /*40e0*/  @P5 PRMT R168, R173, 0x7610, R168 ;  /* 0x00007610ada85816 */ /* 0x002fe200000000a8 */
[----:B------:R-:W-:Y:S05]  /*40f0*/  @P2 BRA `(.L_x_3020) ;  /* 0x0000004000002947 */ /* 0x000fea0003800000 */
[----:B------:R-:W-:Y:S01]  /*4100*/  MOV R172, RZ ;  /* 0x000000ff00ac7202 */ /* 0x000fe20000000f00 */
[----:B------:R-:W-:Y:S05]  /*4110*/  @!P4 BRA `(.L_x_3021) ;  /* 0x000000900000c947 */ /* 0x000fea0003800000 */
[----:B-----5:R-:W-:Y:S01]  /*4120*/  PRMT R172, RZ, 0x7610, R28 ;  /* 0x00007610ffac7816 */ /* 0x020fe2000000001c */
[----:B------:R-:W-:Y:S05]  /*4130*/  BRA `(.L_x_3021) ;  /* 0x0000007000007947 */ /* 0x000fea0003800000 */
.L_x_3020:
[----:B0-----:R-:W-:-:S04]  /*4140*/  ISETP.NE.AND P6, PT, R2, RZ, PT ;  /* 0x000000ff0200720c */ /* 0x001fc80003fc5270 */
[----:B------:R-:W-:-:S05]  /*4150*/  FSEL R173, R201, RZ, !P6 ;  /* 0x000000ffc9ad7208 */ /* 0x000fca0007000000 */
[----:B------:R-:W-:-:S04]  /*4160*/  FFMA.FTZ R173, R21, R210, R173 ;  /* 0x000000d215ad7223 */ /* 0x000fc800000100ad */
[----:B------:R-:W-:Y:S01]  /*4170*/  FADD.FTZ R172, R18, -R173 ;  /* 0x800000ad12ac7221 */ /* 0x000fe20000010000 */
[----:B-----5:R-:W-:-:S03]  /*4180*/  @P4 PRMT R173, RZ, 0x7610, R28 ;  /* 0x00007610ffad4816 */ /* 0x020fc6000000001c */
[----:B------:R-:W-:-:S04]  /*4190*/  FMUL.FTZ R172, R5, R172 ;  /* 0x000000ac05ac7220 */ /* 0x000fc80000410000 */
[----:B------:R-:W-:Y:S02]  /*41a0*/  @P4 FADD.FTZ R172, R172, R173 ;  /* 0x000000adacac4221 */ /* 0x000fe40000010000 */
.L_x_3021:
[----:B------:R-:W-:Y:S05]  /*41b0*/  BSYNC B2 ;  /* 0x0000000000027941 */ /* 0x000fea0003800000 */
.L_x_3019:
        /* <DEDUP_REMOVED lines=14> */
.L_x_3023:
[----:B------:R-:W-:Y:S05]  /*42a0*/  BSYNC B2 ;  /* 0x0000000000027941 */ /* 0x000fea0003800000 */
.L_x_3022:
[----:B------:R-:W-:Y:S01]  /*42b0*/  BSSY B2, `(.L_x_3024) ;  /* 0x000000e000027945 */ /* 0x000fe20003800000 */
[----:B------:R-:W-:Y:S01]  /*42c0*/  @P5 PRMT R168, R168, 0x5410, R173 ;  /* 0x00005410a8a85816 */ /* 0x000fe200000000ad */
[----:B------:R-:W-:Y:S05]  /*42d0*/  @P2 BRA `(.L_x_3025) ;  /* 0x0000004000002947 */ /* 0x000fea0003800000 */
[----:B------:R-:W-:Y:S01]  /*42e0*/  HFMA2.MMA R172, -RZ, RZ, 0, 0 ;  /* 0x00000000ffac7435 */ /* 0x000fe200000001ff */
[----:B------:R-:W-:Y:S05]  /*42f0*/  @!P4 BRA `(.L_x_3026) ;  /* 0x000000900000c947 */ /* 0x000fea0003800000 */
[----:B-----5:R-:W-:Y:S01]  /*4300*/  PRMT R172, RZ, 0x5410, R29 ;  /* 0x00005410ffac7816 */ /* 0x020fe2000000001d */
[----:B------:R-:W-:Y:S05]  /*4310*/  BRA `(.L_x_3026) ;  /* 0x0000007000007947 */ /* 0x000fea0003800000 */
.L_x_3025:
[----:B0-----:R-:W-:-:S04]  /*4320*/  ISETP.NE.AND P6, PT, R2, RZ, PT ;  /* 0x000000ff0200720c */ /* 0x001fc80003fc5270 */
[----:B------:R-:W-:-:S05]  /*4330*/  FSEL R173, R201, RZ, !P6 ;  /* 0x000000ffc9ad7208 */ /* 0x000fca0007000000 */
[----:B------:R-:W-:Y:S01]  /*4340*/  FFMA.FTZ R172, R20, R210, R173 ;  /* 0x000000d214ac7223 */ /* 0x000fe200000100ad */
[----:B-----5:R-:W-:-:S03]  /*4350*/  @P4 PRMT R173, RZ, 0x5410, R29 ;  /* 0x00005410ffad4816 */ /* 0x020fc6000000001d */
[----:B------:R-:W-:-:S04]  /*4360*/  FADD.FTZ R172, R17, -R172 ;  /* 0x800000ac11ac7221 */ /* 0x000fc80000010000 */
[----:B------:R-:W-:-:S04]  /*4370*/  FMUL.FTZ R172, R5, R172 ;  /* 0x000000ac05ac7220 */ /* 0x000fc80000410000 */
[----:B------:R-:W-:Y:S02]  /*4380*/  @P4 FADD.FTZ R172, R172, R173 ;  /* 0x000000adacac4221 */ /* 0x000fe40000010000 */
.L_x_3026:
[----:B------:R-:W-:Y:S05]  /*4390*/  BSYNC B2 ;  /* 0x0000000000027941 */ /* 0x000fea0003800000 */
.L_x_3024:
        /* <DEDUP_REMOVED lines=14> */
.L_x_3028:
[----:B------:R-:W-:Y:S05]  /*4480*/  BSYNC B2 ;  /* 0x0000000000027941 */ /* 0x000fea0003800000 */
.L_x_3027:
[----:B------:R-:W-:Y:S01]  /*4490*/  BSSY B2, `(.L_x_3029) ;  /* 0x000000e000027945 */ /* 0x000fe20003800000 */
[----:B------:R-:W-:Y:S01]  /*44a0*/  @P5 PRMT R169, R173, 0x7610, R169 ;  /* 0x00007610ada95816 */ /* 0x000fe200000000a9 */
[----:B------:R-:W-:Y:S05]  /*44b0*/  @P2 BRA `(.L_x_3030) ;  /* 0x0000004000002947 */ /* 0x000fea0003800000 */
[----:B------:R-:W-:Y:S01]  /*44c0*/  HFMA2.MMA R172, -RZ, RZ, 0, 0 ;  /* 0x00000000ffac7435 */ /* 0x000fe200000001ff */
[----:B------:R-:W-:Y:S05]  /*44d0*/  @!P4 BRA `(.L_x_3031) ;  /* 0x000000900000c947 */ /* 0x000fea0003800000 */
[----:B-----5:R-:W-:Y:S01]  /*44e0*/  PRMT R172, RZ, 0x7610, R29 ;  /* 0x00007610ffac7816 */ /* 0x020fe2000000001d */
[----:B------:R-:W-:Y:S05]  /*44f0*/  BRA `(.L_x_3031) ;  /* 0x0000007000007947 */ /* 0x000fea0003800000 */
.L_x_3030:
[----:B0-----:R-:W-:-:S04]  /*4500*/  ISETP.NE.AND P6, PT, R2, RZ, PT ;  /* 0x000000ff0200720c */ /* 0x001fc80003fc5270 */
[----:B------:R-:W-:-:S05]  /*4510*/  FSEL R173, R201, RZ, !P6 ;  /* 0x000000ffc9ad7208 */ /* 0x000fca0007000000 */
[----:B------:R-:W-:-:S04]  /*4520*/  FFMA.FTZ R173, R19, R210, R173 ;  /* 0x000000d213ad7223 */ /* 0x000fc800000100ad */
[----:B------:R-:W-:Y:S01]  /*4530*/  FADD.FTZ R172, R16, -R173 ;  /* 0x800000ad10ac7221 */ /* 0x000fe20000010000 */
[----:B-----5:R-:W-:-:S03]  /*4540*/  @P4 PRMT R173, RZ, 0x7610, R29 ;  /* 0x00007610ffad4816 */ /* 0x020fc6000000001d */
[----:B------:R-:W-:-:S04]  /*4550*/  FMUL.FTZ R172, R5, R172 ;  /* 0x000000ac05ac7220 */ /* 0x000fc80000410000 */
[----:B------:R-:W-:Y:S02]  /*4560*/  @P4 FADD.FTZ R172, R172, R173 ;  /* 0x000000adacac4221 */ /* 0x000fe40000010000 */
.L_x_3031:
[----:B------:R-:W-:Y:S05]  /*4570*/  BSYNC B2 ;  /* 0x0000000000027941 */ /* 0x000fea0003800000 */
.L_x_3029:
        /* <DEDUP_REMOVED lines=14> */
.L_x_3033:
[----:B------:R-:W-:Y:S05]  /*4660*/  BSYNC B2 ;  /* 0x0000000000027941 */ /* 0x000fea0003800000 */
.L_x_3032:
[----:B------:R-:W-:Y:S01]  /*4670*/  BSSY B2, `(.L_x_3034) ;  /* 0x000000e000027945 */ /* 0x000fe20003800000 */
[----:B------:R-:W-:Y:S01]  /*4680*/  @P5 PRMT R169, R169, 0x5410, R173 ;  /* 0x00005410a9a95816 */ /* 0x000fe200000000ad */
[----:B------:R-:W-:Y:S05]  /*4690*/  @P2 BRA `(.L_x_3035) ;  /* 0x0000004000002947 */ /* 0x000fea0003800000 */
[----:B------:R-:W-:Y:S01]  /*46a0*/  MOV R172, RZ ;  /* 0x000000ff00ac7202 */ /* 0x000fe20000000f00 */
[----:B------:R-:W-:Y:S05]  /*46b0*/  @!P4 BRA `(.L_x_3036) ;  /* 0x000000900000c947 */ /* 0x000fea0003800000 */
[----:B-----5:R-:W-:Y:S01]  /*46c0*/  PRMT R172, RZ, 0x5410, R30 ;  /* 0x00005410ffac7816 */ /* 0x020fe2000000001e */
[----:B------:R-:W-:Y:S05]  /*46d0*/  BRA `(.L_x_3036) ;  /* 0x0000007000007947 */ /* 0x000fea0003800000 */
.L_x_3035:
[----:B0-----:R-:W-:-:S04]  /*46e0*/  ISETP.NE.AND P6, PT, R2, RZ, PT ;  /* 0x000000ff0200720c */ /* 0x001fc80003fc5270 */
[----:B------:R-:W-:-:S05]  /*46f0*/  FSEL R173, R201, RZ, !P6 ;  /* 0x000000ffc9ad7208 */ /* 0x000fca0007000000 */
[----:B------:R-:W-:-:S04]  /*4700*/  FFMA.FTZ R173, R15, R210, R173 ;  /* 0x000000d20fad7223 */ /* 0x000fc800000100ad */
[----:B------:R-:W-:Y:S01]  /*4710*/  FADD.FTZ R172, R14, -R173 ;  /* 0x800000ad0eac7221 */ /* 0x000fe20000010000 */
[----:B-----5:R-:W-:-:S03]  /*4720*/  @P4 PRMT R173, RZ, 0x5410, R30 ;  /* 0x00005410ffad4816 */ /* 0x020fc6000000001e */
[----:B------:R-:W-:-:S04]  /*4730*/  FMUL.FTZ R172, R5, R172 ;  /* 0x000000ac05ac7220 */ /* 0x000fc80000410000 */
[----:B------:R-:W-:Y:S02]  /*4740*/  @P4 FADD.FTZ R172, R172, R173 ;  /* 0x000000adacac4221 */ /* 0x000fe40000010000 */
.L_x_3036:
[----:B------:R-:W-:Y:S05]  /*4750*/  BSYNC B2 ;  /* 0x0000000000027941 */ /* 0x000fea0003800000 */
.L_x_3034:
        /* <DEDUP_REMOVED lines=14> */
.L_x_3038:
[----:B------:R-:W-:Y:S05]  /*4840*/  BSYNC B2 ;  /* 0x0000000000027941 */ /* 0x000fea0003800000 */
.L_x_3037:
[----:B------:R-:W-:Y:S01]  /*4850*/  BSSY B2, `(.L_x_3039) ;  /* 0x000000e000027945 */ /* 0x000fe20003800000 */
[----:B------:R-:W-:Y:S01]  /*4860*/  @P5 PRMT R170, R173, 0x7610, R170 ;  /* 0x00007610adaa5816 */ /* 0x000fe200000000aa */
[----:B------:R-:W-:Y:S05]  /*4870*/  @P2 BRA `(.L_x_3040) ;  /* 0x0000004000002947 */ /* 0x000fea0003800000 */
[----:B------:R-:W-:Y:S01]  /*4880*/  MOV R172, RZ ;  /* 0x000000ff00ac7202 */ /* 0x000fe20000000f00 */
[----:B------:R-:W-:Y:S05]  /*4890*/  @!P4 BRA `(.L_x_3041) ;  /* 0x000000900000c947 */ /* 0x000fea0003800000 */
[----:B-----5:R-:W-:Y:S01]  /*48a0*/  PRMT R172, RZ, 0x7610, R30 ;  /* 0x00007610ffac7816 */ /* 0x020fe2000000001e */
[----:B------:R-:W-:Y:S05]  /*48b0*/  BRA `(.L_x_3041) ;  /* 0x0000007000007947 */ /* 0x000fea0003800000 */
.L_x_3040:
[----:B0-----:R-:W-:-:S04]  /*48c0*/  ISETP.NE.AND P6, PT, R2, RZ, PT ;  /* 0x000000ff0200720c */ /* 0x001fc80003fc5270 */
[----:B------:R-:W-:-:S05]  /*48d0*/  FSEL R173, R201, RZ, !P6 ;  /* 0x000000ffc9ad7208 */ /* 0x000fca0007000000 */
[----:B------:R-:W-:-:S04]  /*48e0*/  FFMA.FTZ R173, R13, R210, R173 ;  /* 0x000000d20dad7223 */ /* 0x000fc800000100ad */
[----:B------:R-:W-:Y:S01]  /*48f0*/  FADD.FTZ R172, R12, -R173 ;  /* 0x800000ad0cac7221 */ /* 0x000fe20000010000 */
[----:B-----5:R-:W-:-:S03]  /*4900*/  @P4 PRMT R173, RZ, 0x7610, R30 ;  /* 0x00007610ffad4816 */ /* 0x020fc6000000001e */
[----:B------:R-:W-:-:S04]  /*4910*/  FMUL.FTZ R172, R5, R172 ;  /* 0x000000ac05ac7220 */ /* 0x000fc80000410000 */
[----:B------:R-:W-:Y:S02]  /*4920*/  @P4 FADD.FTZ R172, R172, R173 ;  /* 0x000000adacac4221 */ /* 0x000fe40000010000 */
.L_x_3041:
[----:B------:R-:W-:Y:S05]  /*4930*/  BSYNC B2 ;  /* 0x0000000000027941 */ /* 0x000fea0003800000 */
.L_x_3039:
        /* <DEDUP_REMOVED lines=14> */
.L_x_3043:
[----:B------:R-:W-:Y:S05]  /*4a20*/  BSYNC B2 ;  /* 0x0000000000027941 */ /* 0x000fea0003800000 */
.L_x_3042:
[----:B------:R-:W-:Y:S01]  /*4a30*/  BSSY B2, `(.L_x_3044) ;  /* 0x000000e000027945 */ /* 0x000fe20003800000 */
[----:B------:R-:W-:Y:S01]  /*4a40*/  @P5 PRMT R170, R170, 0x5410, R173 ;  /* 0x00005410aaaa5816 */ /* 0x000fe200000000ad */
[----:B------:R-:W-:Y:S05]  /*4a50*/  @P2 BRA `(.L_x_3045) ;  /* 0x0000004000002947 */ /* 0x000fea0003800000 */
[----:B------:R-:W-:Y:S01]  /*4a60*/  HFMA2.MMA R172, -RZ, RZ, 0, 0 ;  /* 0x00000000ffac7435 */ /* 0x000fe200000001ff */
[----:B------:R-:W-:Y:S05]  /*4a70*/  @!P4 BRA `(.L_x_3046) ;  /* 0x000000900000c947 */ /* 0x000fea0003800000 */
[----:B-----5:R-:W-:Y:S01]  /*4a80*/  PRMT R172, RZ, 0x5410, R31 ;  /* 0x00005410ffac7816 */ /* 0x020fe2000000001f */
[----:B------:R-:W-:Y:S05]  /*4a90*/  BRA `(.L_x_3046) ;  /* 0x0000007000007947 */ /* 0x000fea0003800000 */
.L_x_3045:
[----:B0-----:R-:W-:-:S04]  /*4aa0*/  ISETP.NE.AND P6, PT, R2, RZ, PT ;  /* 0x000000ff0200720c */ /* 0x001fc80003fc5270 */
[----:B------:R-:W-:-:S05]  /*4ab0*/  FSEL R173, R201, RZ, !P6 ;  /* 0x000000ffc9ad7208 */ /* 0x000fca0007000000 */
[----:B------:R-:W-:-:S04]  /*4ac0*/  FFMA.FTZ R173, R11, R210, R173 ;  /* 0x000000d20bad7223 */ /* 0x000fc800000100ad */
[----:B------:R-:W-:Y:S01]  /*4ad0*/  FADD.FTZ R172, R10, -R173 ;  /* 0x800000ad0aac7221 */ /* 0x000fe20000010000 */
[----:B-----5:R-:W-:-:S03]  /*4ae0*/  @P4 PRMT R173, RZ, 0x5410, R31 ;  /* 0x00005410ffad4816 */ /* 0x020fc6000000001f */
[----:B------:R-:W-:-:S04]  /*4af0*/  FMUL.FTZ R172, R5, R172 ;  /* 0x000000ac05ac7220 */ /* 0x000fc80000410000 */
[----:B------:R-:W-:Y:S02]  /*4b00*/  @P4 FADD.FTZ R172, R172, R173 ;  /* 0x000000adacac4221 */ /* 0x000fe40000010000 */
.L_x_3046:
[----:B------:R-:W-:Y:S05]  /*4b10*/  BSYNC B2 ;  /* 0x0000000000027941 */ /* 0x000fea0003800000 */
.L_x_3044:
        /* <DEDUP_REMOVED lines=14> */
.L_x_3048:
[----:B------:R-:W-:Y:S05]  /*4c00*/  BSYNC B2 ;  /* 0x0000000000027941 */ /* 0x000fea0003800000 */
.L_x_3047:
[----:B------:R-:W-:Y:S01]  /*4c10*/  BSSY B2, `(.L_x_3049) ;  /* 0x000000e000027945 */ /* 0x000fe20003800000 */
[----:B------:R-:W-:Y:S01]  /*4c20*/  @P5 PRMT R171, R173, 0x7610, R171 ;  /* 0x00007610adab5816 */ /* 0x000fe200000000ab */
[----:B------:R-:W-:Y:S05]  /*4c30*/  @P2 BRA `(.L_x_3050) ;  /* 0x0000004000002947 */ /* 0x000fea0003800000 */
[----:B------:R-:W-:Y:S01]  /*4c40*/  HFMA2.MMA R5, -RZ, RZ, 0, 0 ;  /* 0x00000000ff057435 */ /* 0x000fe200000001ff */
[----:B------:R-:W-:Y:S05]  /*4c50*/  @!P4 BRA `(.L_x_3051) ;  /* 0x000000900000c947 */ /* 0x000fea0003800000 */
[----:B-----5:R-:W-:Y:S01]  /*4c60*/  PRMT R5, RZ, 0x7610, R31 ;  /* 0x00007610ff057816 */ /* 0x020fe2000000001f */
[----:B------:R-:W-:Y:S05]  /*4c70*/  BRA `(.L_x_3051) ;  /* 0x0000007000007947 */ /* 0x000fea0003800000 */
.L_x_3050:
[----:B0-----:R-:W-:Y:S02]  /*4c80*/  ISETP.NE.AND P2, PT, R2, RZ, PT ;  /* 0x000000ff0200720c */ /* 0x001fe40003f45270 */
[----:B-----5:R-:W-:Y:S02]  /*4c90*/  @P4 PRMT R172, RZ, 0x7610, R31 ;  /* 0x00007610ffac4816 */ /* 0x020fe4000000001f */
[----:B------:R-:W-:-:S05]  /*4ca0*/  FSEL R201, R201, RZ, !P2 ;  /* 0x000000ffc9c97208 */ /* 0x000fca0005000000 */
[----:B------:R-:W-:-:S04]  /*4cb0*/  FFMA.FTZ R210, R8, R210, R201 ;  /* 0x000000d208d27223 */ /* 0x000fc800000100c9 */
[----:B------:R-:W-:-:S04]  /*4cc0*/  FADD.FTZ R210, R9, -R210 ;  /* 0x800000d209d27221 */ /* 0x000fc80000010000 */
[----:B------:R-:W-:-:S04]  /*4cd0*/  FMUL.FTZ R5, R5, R210 ;  /* 0x000000d205057220 */ /* 0x000fc80000410000 */
[----:B------:R-:W-:Y:S02]  /*4ce0*/  @P4 FADD.FTZ R5, R5, R172 ;  /* 0x000000ac05054221 */ /* 0x000fe40000010000 */
.L_x_3051:
[----:B------:R-:W-:Y:S05]  /*4cf0*/  BSYNC B2 ;  /* 0x0000000000027941 */ /* 0x000fea0003800000 */
.L_x_3049:
        /* <DEDUP_REMOVED lines=11> */
[----:B------:R-:W-:-:S03]  /*4db0*/  HFMA2.MMA R6, -RZ, RZ, 0, 0 ;  /* 0x00000000ff067435 */ /* 0x000fc600000001ff */
[----:B-1----:R-:W-:-:S04]  /*4dc0*/  FMUL.FTZ R174, R5, c[0x0][0x1e8] ;  /* 0x00007a0005ae7a20 */ /* 0x002fc80000410000 */
[----:B------:R-:W-:-:S04]  /*4dd0*/  FMUL.FTZ R5, R127, R174 ;  /* 0x000000ae7f057220 */ /* 0x000fc80000410000 */
[----:B------:R-:W-:Y:S02]  /*4de0*/  @P2 PRMT R175, RZ, 0x7610, R163 ;  /* 0x00007610ffaf2816 */ /* 0x000fe400000000a3 */
[----:B------:R-:W-:-:S03]  /*4df0*/  FSEL R5, R5, RZ, P2 ;  /* 0x000000ff05057208 */ /* 0x000fc60001000000 */
[----:B------:R-:W-:Y:S01]  /*4e00*/  @P2 FMUL.FTZ R6, R175, R174 ;  /* 0x000000aeaf062220 */ /* 0x000fe20000410000 */
[----:B------:R-:W-:-:S03]  /*4e10*/  F2FP.BF16.PACK_AB R5, RZ, R5 ;  /* 0x00000005ff05723e */ /* 0x000fc600000010ff */
[----:B------:R-:W-:Y:S01]  /*4e20*/  FADD.FTZ R43, R43, R6 ;  /* 0x000000062b2b7221 */ /* 0x000fe20000010000 */
[----:B------:R-:W-:Y:S02]  /*4e30*/  PRMT R167, R167, 0x5410, R5 ;  /* 0x00005410a7a77816 */ /* 0x000fe40000000005 */
.L_x_3053:
[----:B------:R-:W-:Y:S05]  /*4e40*/  BSYNC B2 ;  /* 0x0000000000027941 */ /* 0x000fea0003800000 */
.L_x_3052:
[----:B------:R2:W-:Y:S02]  /*4e50*/  @P3 STG.E.128 [R172.64], R164 ;  /* 0x000000a4ac003986 */ /* 0x0005e4000c101d04 */
.L_x_3011:
[----:B------:R-:W-:Y:S05]  /*4e60*/  BSYNC B1 ;  /* 0x0000000000017941 */ /* 0x000fea0003800000 */
.L_x_3010:
[----:B------:R-:W-:-:S05]  /*4e70*/  MOV R6, c[0x0][0x160] ;  /* 0x0000580000067a02 */ /* 0x000fca0000000f00 */
[----:B------:R-:W-:-:S05]  /*4e80*/  IMAD R3, R6, 0x4, R3 ;  /* 0x0000000406037824 */ /* 0x000fca00078e0203 */
[----:B------:R-:W-:-:S13]  /*4e90*/  ISETP.GE.AND P2, PT, R3, c[0x0][0x164], PT ;  /* 0x0000590003007a0c */ /* 0x000fda0003f46270 */
[----:B0123-5:R-:W-:Y:S01]  /*4ea0*/  @P2 CALL.REL.NOINC `(.L_x_2908) ;  /* 0x0000001000002944 */ /* 0x02ffe20003c00000 */
[----:B------:R-:W-:Y:S05]  /*4eb0*/  BRA `(.L_x_3054) ;  /* 0xffffb64000007947 */ /* 0x000fea000383ffff */
.L_x_2908:
[----:B-1----:R-:W-:Y:S05]  /*4ec0*/  BSYNC B0 ;  /* 0x0000000000007941 */ /* 0x002fea0003800000 */
.L_x_2907:
[----:B------:R-:W-:Y:S01]  /*4ed0*/  SHF.R.U32.HI R2, RZ, 0x5, R0 ;  /* 0x00000005ff027819 */ /* 0x000fe20000011600 */
[----:B------:R-:W-:Y:S01]  /*4ee0*/  WARPSYNC 0xffffffff ;  /* 0xffffffff00007948 */ /* 0x000fe20003800000 */
[C---:B------:R-:W-:Y:S01]  /*4ef0*/  LOP3.LUT R3, R0.reuse, 0x1f, RZ, 0xc0, !PT ;  /* 0x0000001f00037812 */ /* 0x040fe200078ec0ff */
[----:B------:R-:W-:Y:S01]  /*4f00*/  BSSY B0, `(.L_x_3055) ;  /* 0x00000c8000007945 */ /* 0x000fe20003800000 */
        /* <DEDUP_REMOVED lines=61> */
[----:B------:R-:W-:Y:S02]  /*52e0*/  FADD.FTZ R9, R3, R22 ;  /* 0x0000001603097221 */ /* 0x000fe40000010000 */
[----:B------:R-:W-:Y:S01]  /*52f0*/  FADD.FTZ R21, R4, R21 ;  /* 0x0000001504157221 */ /* 0x000fe20000010000 */
[----:B------:R-:W-:Y:S01]  /*5300*/  STS.128 [R2], R108 ;  /* 0x0000006c02007388 */ /* 0x000fe20000000c00 */
[----:B------:R-:W-:-:S03]  /*5310*/  FADD.FTZ R11, R5, R24 ;  /* 0x00000018050b7221 */ /* 0x000fc60000010000 */
[----:B------:R-:W-:Y:S01]  /*5320*/  STS.128 [R2+0x10], R104 ;  /* 0x0000106802007388 */ /* 0x000fe20000000c00 */
[----:B------:R-:W-:Y:S02]  /*5330*/  FADD.FTZ R23, R6, R23 ;  /* 0x0000001706177221 */ /* 0x000fe40000010000 */
[----:B--2---:R-:W-:Y:S01]  /*5340*/  IMAD R17, R17, c[0x0][0x168], RZ ;  /* 0x00005a0011117a24 */ /* 0x004fe200078e02ff */
[----:B------:R-:W-:Y:S01]  /*5350*/  STS.128 [R2+0x400], R100 ;  /* 0x0004006402007388 */ /* 0x000fe20000000c00 */
[----:B0-----:R-:W-:-:S03]  /*5360*/  FADD.FTZ R13, R7, R26 ;  /* 0x0000001a070d7221 */ /* 0x001fc60000010000 */
[----:B------:R-:W-:Y:S01]  /*5370*/  STS.128 [R2+0x410], R96 ;  /* 0x0004106002007388 */ /* 0x000fe20000000c00 */
[----:B-1----:R-:W-:-:S03]  /*5380*/  FADD.FTZ R25, R8, R25 ;  /* 0x0000001908197221 */ /* 0x002fc60000010000 */
[----:B------:R-:W-:Y:S04]  /*5390*/  STS.128 [R2+0x800], R92 ;  /* 0x0008005c02007388 */ /* 0x000fe80000000c00 */
[----:B------:R-:W-:Y:S04]  /*53a0*/  STS.128 [R2+0x810], R88 ;  /* 0x0008105802007388 */ /* 0x000fe80000000c00 */
[----:B------:R-:W-:Y:S06]  /*53b0*/  BAR.SYNC.DEFER_BLOCKING 0x0 ;  /* 0x0000000000007b1d */ /* 0x000fec0000010000 */
        /* <DEDUP_REMOVED lines=40> */
[----:B------:R-:W-:Y:S01]  /*5640*/  FADD.FTZ R7, R30, R7 ;  /* 0x000000071e077221 */ /* 0x000fe20000010000 */
[----:B------:R-:W-:Y:S01]  /*5650*/  IADD3 R30, P6, R17, R0, RZ ;  /* 0x00000000111e7210 */ /* 0x000fe20007fde0ff */
        /* <DEDUP_REMOVED lines=11> */
[----:B--2---:R-:W-:Y:S01]  /*5710*/  FADD.FTZ R29, R3, R18 ;  /* 0x00000012031d7221 */ /* 0x004fe20000010000 */
[----:B------:R-:W-:Y:S02]  /*5720*/  IADD3.X R3, RZ, RZ, RZ, P6, !PT ;  /* 0x000000ffff037210 */ /* 0x000fe400037fe4ff */
        /* <DEDUP_REMOVED lines=55> */
[----:B------:R-:W-:Y:S01]  /*5aa0*/  IMAD.MOV.U32 R2, RZ, RZ, R10 ;  /* 0x000000ffff027224 */ /* 0x000fe200078e000a */
[----:B------:R-:W-:Y:S01]  /*5ab0*/  MOV R4, R8 ;  /* 0x0000000800047202 */ /* 0x000fe20000000f00 */
[----:B------:R-:W-:Y:S01]  /*5ac0*/  IMAD.MOV.U32 R7, RZ, RZ, R35 ;  /* 0x000000ffff077224 */ /* 0x000fe200078e0023 */
[-C--:B------:R-:W-:Y:S02]  /*5ad0*/  MOV R5, R37.reuse ;  /* 0x0000002500057202 */ /* 0x080fe40000000f00 */
[----:B------:R-:W-:Y:S01]  /*5ae0*/  MOV R6, R0 ;  /* 0x0000000000067202 */ /* 0x000fe20000000f00 */
[----:B------:R1:W-:Y:S01]  /*5af0*/  STG.E [R2.64], R15 ;  /* 0x0000000f02007986 */ /* 0x0003e2000c101904 */
[----:B------:R-:W-:Y:S02]  /*5b00*/  IADD3 R10, P6, R10, 0x200, RZ ;  /* 0x000002000a0a7810 */ /* 0x000fe40007fde0ff */
[----:B------:R-:W-:Y:S01]  /*5b10*/  IADD3 R8, P5, R8, 0x200, RZ ;  /* 0x0000020008087810 */ /* 0x000fe20007fbe0ff */
[----:B------:R2:W-:Y:S03]  /*5b20*/  STG.E [R4.64], R9 ;  /* 0x0000000904007986 */ /* 0x0005e6000c101904 */
[----:B------:R-:W-:Y:S01]  /*5b30*/  IADD3.X R37, RZ, R37, RZ, P5, !PT ;  /* 0x00000025ff257210 */ /* 0x000fe20002ffe4ff */
[----:B------:R2:W-:Y:S01]  /*5b40*/  STG.E [R6.64], R57 ;  /* 0x0000003906007986 */ /* 0x0005e2000c101904 */
[----:B-1----:R-:W-:-:S02]  /*5b50*/  IADD3.X R3, RZ, R3, RZ, P6, !PT ;  /* 0x00000003ff037210 */ /* 0x002fc400037fe4ff */
[----:B------:R-:W-:-:S04]  /*5b60*/  IADD3 R0, P6, R0, 0x200, RZ ;  /* 0x0000020000007810 */ /* 0x000fc80007fde0ff */
[----:B------:R-:W-:-:S04]  /*5b70*/  IADD3.X R35, RZ, R35, RZ, P6, !PT ;  /* 0x00000023ff237210 */ /* 0x000fc800037fe4ff */
.L_x_3056:
[----:B------:R-:W-:Y:S05]  /*5b80*/  BSYNC B0 ;  /* 0x0000000000007941 */ /* 0x000fea0003800000 */
.L_x_3055:
[----:B------:R-:W-:Y:S01]  /*5b90*/  BSSY B0, `(.L_x_3057) ;  /* 0x0000011000007945 */ /* 0x000fe20003800000 */
[----:B------:R-:W-:Y:S01]  /*5ba0*/  FADD.FTZ R59, R22, R59 ;  /* 0x0000003b163b7221 */ /* 0x000fe20000010000 */
[----:B------:R-:W-:Y:S05]  /*5bb0*/  @!P0 BRA `(.L_x_3058) ;  /* 0x000000e000008947 */ /* 0x000fea0003800000 */
[----:B------:R-:W-:Y:S01]  /*5bc0*/  IMAD.MOV.U32 R2, RZ, RZ, R10 ;  /* 0x000000ffff027224 */ /* 0x000fe200078e000a */
[----:B--2---:R-:W-:Y:S01]  /*5bd0*/  MOV R4, R8 ;  /* 0x0000000800047202 */ /* 0x004fe20000000f00 */
[----:B------:R-:W-:Y:S01]  /*5be0*/  IMAD.MOV.U32 R7, RZ, RZ, R35 ;  /* 0x000000ffff077224 */ /* 0x000fe200078e0023 */
[----:B------:R-:W-:Y:S02]  /*5bf0*/  MOV R5, R37 ;  /* 0x0000002500057202 */ /* 0x000fe40000000f00 */
[----:B------:R-:W-:Y:S01]  /*5c00*/  MOV R6, R0 ;  /* 0x0000000000067202 */ /* 0x000fe20000000f00 */
[----:B------:R1:W-:Y:S01]  /*5c10*/  STG.E [R2.64], R17 ;  /* 0x0000001102007986 */ /* 0x0003e2000c101904 */
[----:B------:R-:W-:Y:S02]  /*5c20*/  IADD3 R10, P0, R10, 0x200, RZ ;  /* 0x000002000a0a7810 */ /* 0x000fe40007f1e0ff */
[----:B------:R-:W-:Y:S01]  /*5c30*/  IADD3 R8, P5, R8, 0x200, RZ ;  /* 0x0000020008087810 */ /* 0x000fe20007fbe0ff */
[----:B------:R2:W-:Y:S01]  /*5c40*/  STG.E [R4.64], R21 ;  /* 0x0000001504007986 */ /* 0x0005e2000c101904 */
[----:B------:R-:W-:-:S02]  /*5c50*/  IADD3 R0, P6, R0, 0x200, RZ ;  /* 0x0000020000007810 */ /* 0x000fc40007fde0ff */
[----:B------:R-:W-:Y:S01]  /*5c60*/  IADD3.X R37, RZ, R37, RZ, P5, !PT ;  /* 0x00000025ff257210 */ /* 0x000fe20002ffe4ff */
[----:B------:R2:W-:Y:S01]  /*5c70*/  STG.E [R6.64], R59 ;  /* 0x0000003b06007986 */ /* 0x0005e2000c101904 */
[----:B------:R-:W-:Y:S02]  /*5c80*/  IADD3.X R35, RZ, R35, RZ, P6, !PT ;  /* 0x00000023ff237210 */ /* 0x000fe400037fe4ff */
[----:B-1----:R-:W-:Y:S02]  /*5c90*/  IADD3.X R3, RZ, R3, RZ, P0, !PT ;  /* 0x00000003ff037210 */ /* 0x002fe400007fe4ff */
.L_x_3058:
[----:B------:R-:W-:Y:S05]  /*5ca0*/  BSYNC B0 ;  /* 0x0000000000007941 */ /* 0x000fea0003800000 */
.L_x_3057:
        /* <DEDUP_REMOVED lines=9> */
[----:B------:R-:W-:-:S02]  /*5d40*/  IADD3 R10, P0, R10, 0x200, RZ ;  /* 0x000002000a0a7810 */ /* 0x000fc40007f1e0ff */
[----:B------:R-:W-:Y:S01]  /*5d50*/  IADD3 R8, P1, R8, 0x200, RZ ;  /* 0x0000020008087810 */ /* 0x000fe20007f3e0ff */
[----:B------:R2:W-:Y:S01]  /*5d60*/  STG.E [R4.64], R11 ;  /* 0x0000000b04007986 */ /* 0x0005e2000c101904 */
[----:B------:R-:W-:Y:S02]  /*5d70*/  IADD3 R0, P5, R0, 0x200, RZ ;  /* 0x0000020000007810 */ /* 0x000fe40007fbe0ff */
[----:B------:R-:W-:Y:S01]  /*5d80*/  IADD3.X R37, RZ, R37, RZ, P1, !PT ;  /* 0x00000025ff257210 */ /* 0x000fe20000ffe4ff */
[----:B------:R2:W-:Y:S01]  /*5d90*/  STG.E [R6.64], R61 ;  /* 0x0000003d06007986 */ /* 0x0005e2000c101904 */
[----:B------:R-:W-:Y:S02]  /*5da0*/  IADD3.X R35, RZ, R35, RZ, P5, !PT ;  /* 0x00000023ff237210 */ /* 0x000fe40002ffe4ff */
[----:B-1----:R-:W-:Y:S02]  /*5db0*/  IADD3.X R3, RZ, R3, RZ, P0, !PT ;  /* 0x00000003ff037210 */ /* 0x002fe400007fe4ff */
.L_x_3060:
[----:B------:R-:W-:Y:S05]  /*5dc0*/  BSYNC B0 ;  /* 0x0000000000007941 */ /* 0x000fea0003800000 */
.L_x_3059:
[----:B------:R-:W-:Y:S01]  /*5dd0*/  BSSY B0, `(.L_x_3061) ;  /* 0x0000011000007945 */ /* 0x000fe20003800000 */
[----:B------:R-:W-:Y:S01]  /*5de0*/  FADD.FTZ R53, R53, R12 ;  /* 0x0000000c35357221 */ /* 0x000fe20000010000 */
[----:B------:R-:W-:Y:S05]  /*5df0*/  @!P2 BRA `(.L_x_3062) ;  /* 0x000000e00000a947 */ /* 0x000fea0003800000 */
[----:B------:R-:W-:Y:S01]  /*5e00*/  IMAD.MOV.U32 R2, RZ, RZ, R10 ;  /* 0x000000ffff027224 */ /* 0x000fe200078e000a */
[----:B--2---:R-:W-:Y:S01]  /*5e10*/  MOV R4, R8 ;  /* 0x0000000800047202 */ /* 0x004fe20000000f00 */
[----:B------:R-:W-:Y:S01]  /*5e20*/  IMAD.MOV.U32 R7, RZ, RZ, R35 ;  /* 0x000000ffff077224 */ /* 0x000fe200078e0023 */
[----:B------:R-:W-:-:S02]  /*5e30*/  MOV R5, R37 ;  /* 0x0000002500057202 */ /* 0x000fc40000000f00 */
[----:B------:R-:W-:Y:S01]  /*5e40*/  MOV R6, R0 ;  /* 0x0000000000067202 */ /* 0x000fe20000000f00 */
[----:B------:R1:W-:Y:S01]  /*5e50*/  STG.E [R2.64], R27 ;  /* 0x0000001b02007986 */ /* 0x0003e2000c101904 */
[----:B------:R-:W-:Y:S02]  /*5e60*/  IADD3 R10, P0, R10, 0x200, RZ ;  /* 0x000002000a0a7810 */ /* 0x000fe40007f1e0ff */
[----:B------:R-:W-:Y:S01]  /*5e70*/  IADD3 R8, P1, R8, 0x200, RZ ;  /* 0x0000020008087810 */ /* 0x000fe20007f3e0ff */
[----:B------:R2:W-:Y:S01]  /*5e80*/  STG.E [R4.64], R23 ;  /* 0x0000001704007986 */ /* 0x0005e2000c101904 */
[----:B------:R-:W-:Y:S02]  /*5e90*/  IADD3 R0, P2, R0, 0x200, RZ ;  /* 0x0000020000007810 */ /* 0x000fe40007f5e0ff */
[----:B------:R-:W-:Y:S01]  /*5ea0*/  IADD3.X R37, RZ, R37, RZ, P1, !PT ;  /* 0x00000025ff257210 */ /* 0x000fe20000ffe4ff */
[----:B------:R2:W-:Y:S01]  /*5eb0*/  STG.E [R6.64], R53 ;  /* 0x0000003506007986 */ /* 0x0005e2000c101904 */
[----:B------:R-:W-:-:S02]  /*5ec0*/  IADD3.X R35, RZ, R35, RZ, P2, !PT ;  /* 0x00000023ff237210 */ /* 0x000fc400017fe4ff */
[----:B-1----:R-:W-:Y:S02]  /*5ed0*/  IADD3.X R3, RZ, R3, RZ, P0, !PT ;  /* 0x00000003ff037210 */ /* 0x002fe400007fe4ff */
.L_x_3062:
[----:B------:R-:W-:Y:S05]  /*5ee0*/  BSYNC B0 ;  /* 0x0000000000007941 */ /* 0x000fea0003800000 */
.L_x_3061:
[----:B------:R-:W-:Y:S01]  /*5ef0*/  BSSY B0, `(.L_x_3063) ;  /* 0x0000011000007945 */ /* 0x000fe20003800000 */
[----:B0-----:R-:W-:Y:S01]  /*5f00*/  FADD.FTZ R31, R31, R28 ;  /* 0x0000001c1f1f7221 */ /* 0x001fe20000010000 */
        /* <DEDUP_REMOVED lines=14> */
[----:B0-----:R-:W-:Y:S02]  /*5ff0*/  IADD3.X R3, RZ, R3, RZ, P0, !PT ;  /* 0x00000003ff037210 */ /* 0x001fe400007fe4ff */
.L_x_3064:
[----:B------:R-:W-:Y:S05]  /*6000*/  BSYNC B0 ;  /* 0x0000000000007941 */ /* 0x000fea0003800000 */
.L_x_3063:
[----:B------:R-:W-:Y:S02]  /*6010*/  FADD.FTZ R63, R26, R63 ;  /* 0x0000003f1a3f7221 */ /* 0x000fe40000010000 */
[----:B------:R-:W-:Y:S01]  /*6020*/  IMAD.MOV.U32 R2, RZ, RZ, R10 ;  /* 0x000000ffff027224 */ /* 0x000fe200078e000a */
[----:B------:R-:W-:Y:S06]  /*6030*/  @!P4 EXIT ;  /* 0x000000000000c94d */ /* 0x000fec0003800000 */
[----:B------:R0:W-:Y:S01]  /*6040*/  STG.E [R2.64], R29 ;  /* 0x0000001d02007986 */ /* 0x0001e2000c101904 */
[----:B-12---:R-:W-:Y:S01]  /*6050*/  MOV R4, R0 ;  /* 0x0000000000047202 */ /* 0x006fe20000000f00 */
[----:B------:R-:W-:Y:S01]  /*6060*/  IMAD.MOV.U32 R5, RZ, RZ, R35 ;  /* 0x000000ffff057224 */ /* 0x000fe200078e0023 */
[----:B0-----:R-:W-:-:S02]  /*6070*/  MOV R2, R8 ;  /* 0x0000000800027202 */ /* 0x001fc40000000f00 */
[----:B------:R-:W-:-:S05]  /*6080*/  MOV R3, R37 ;  /* 0x0000002500037202 */ /* 0x000fca0000000f00 */
[----:B------:R-:W-:Y:S04]  /*6090*/  STG.E [R2.64], R25 ;  /* 0x0000001902007986 */ /* 0x000fe8000c101904 */
[----:B------:R-:W-:Y:S01]  /*60a0*/  STG.E [R4.64], R63 ;  /* 0x0000003f04007986 */ /* 0x000fe2000c101904 */
[----:B------:R-:W-:Y:S05]  /*60b0*/  EXIT ;  /* 0x000000000000794d */ /* 0x000fea0003800000 */
.L_x_2920:
[----:B-1----:R-:W-:Y:S01]  /*60c0*/  HFMA2.MMA R200, -RZ, RZ, 0, 5.9604644775390625e-08 ;  /* 0x00000001ffc87435 */ /* 0x002fe200000001ff */
[----:B------:R-:W-:Y:S01]  /*60d0*/  MOV R175, R215 ;  /* 0x000000d700af7202 */ /* 0x000fe20000000f00 */
[----:B------:R-:W-:Y:S01]  /*60e0*/  IMAD.MOV.U32 R219, RZ, RZ, -0x1 ;  /* 0xffffffffffdb7424 */ /* 0x000fe200078e00ff */
[----:B------:R-:W-:Y:S02]  /*60f0*/  MOV R214, 0x1f ;  /* 0x0000001f00d67802 */ /* 0x000fe40000000f00 */
[----:B--2---:R-:W-:-:S02]  /*6100*/  MOV R172, 0x6120 ;  /* 0x0000612000ac7802 */ /* 0x004fc40000000f00 */
[----:B0----5:R-:W-:Y:S05]  /*6110*/  CALL.REL.NOINC `($__internal_57_$__cuda_sm70_shflsync_bfly_p) ;  /* 0x0000046000007944 */ /* 0x021fea0003c00000 */
[----:B-1----:R-:W-:Y:S01]  /*6120*/  MOV R174, R200 ;  /* 0x000000c800ae7202 */ /* 0x002fe20000000f00 */
[----:B0-----:R-:W-:Y:S05]  /*6130*/  BRA `(.L_x_3065) ;  /* 0xffffb95000007947 */ /* 0x001fea000383ffff */
.L_x_2921:
[----:B-1----:R-:W-:Y:S01]  /*6140*/  HFMA2.MMA R200, -RZ, RZ, 0, 5.9604644775390625e-08 ;  /* 0x00000001ffc87435 */ /* 0x002fe200000001ff */
[----:B------:R-:W-:Y:S01]  /*6150*/  MOV R175, R217 ;  /* 0x000000d900af7202 */ /* 0x000fe20000000f00 */
[----:B------:R-:W-:Y:S01]  /*6160*/  IMAD.MOV.U32 R214, RZ, RZ, 0x1f ;  /* 0x0000001fffd67424 */ /* 0x000fe200078e00ff */
[----:B------:R-:W-:-:S02]  /*6170*/  MOV R219, 0xffffffff ;  /* 0xffffffff00db7802 */ /* 0x000fc40000000f00 */
[----:B--2---:R-:W-:Y:S02]  /*6180*/  MOV R172, 0x61a0 ;  /* 0x000061a000ac7802 */ /* 0x004fe40000000f00 */
[----:B0--345:R-:W-:Y:S05]  /*6190*/  CALL.REL.NOINC `($__internal_57_$__cuda_sm70_shflsync_bfly_p) ;  /* 0x000003e000007944 */ /* 0x039fea0003c00000 */
[----:B------:R-:W-:Y:S01]  /*61a0*/  FADD.FTZ R215, R174, R215 ;  /* 0x000000d7aed77221 */ /* 0x000fe20000010000 */
[----:B0-----:R-:W-:Y:S01]  /*61b0*/  MOV R214, 0x1f ;  /* 0x0000001f00d67802 */ /* 0x001fe20000000f00 */
[----:B-1----:R-:W-:Y:S01]  /*61c0*/  FADD.FTZ R217, R217, R200 ;  /* 0x000000c8d9d97221 */ /* 0x002fe20000010000 */
[----:B------:R-:W-:Y:S01]  /*61d0*/  HFMA2.MMA R200, -RZ, RZ, 0, 1.1920928955078125e-07 ;  /* 0x00000002ffc87435 */ /* 0x000fe200000001ff */
[----:B------:R-:W-:Y:S01]  /*61e0*/  IMAD.MOV.U32 R219, RZ, RZ, -0x1 ;  /* 0xffffffffffdb7424 */ /* 0x000fe200078e00ff */
[----:B------:R-:W-:Y:S02]  /*61f0*/  MOV R175, R215 ;  /* 0x000000d700af7202 */ /* 0x000fe40000000f00 */
[----:B------:R-:W-:Y:S02]  /*6200*/  MOV R172, 0x6220 ;  /* 0x0000622000ac7802 */ /* 0x000fe40000000f00 */
[----:B------:R-:W-:Y:S05]  /*6210*/  CALL.REL.NOINC `($__internal_57_$__cuda_sm70_shflsync_bfly_p) ;  /* 0x0000036000007944 */ /* 0x000fea0003c00000 */
[----:B0-----:R-:W-:Y:S01]  /*6220*/  HFMA2.MMA R214, -RZ, RZ, 0, 1.847743988037109375e-06 ;  /* 0x0000001fffd67435 */ /* 0x001fe200000001ff */
[----:B-1----:R-:W-:Y:S01]  /*6230*/  MOV R174, R200 ;  /* 0x000000c800ae7202 */ /* 0x002fe20000000f00 */
[----:B------:R-:W-:Y:S01]  /*6240*/  IMAD.MOV.U32 R200, RZ, RZ, 0x2 ;  /* 0x00000002ffc87424 */ /* 0x000fe200078e00ff */
[----:B------:R-:W-:-:S02]  /*6250*/  MOV R175, R217 ;  /* 0x000000d900af7202 */ /* 0x000fc40000000f00 */
[----:B------:R-:W-:Y:S02]  /*6260*/  MOV R219, 0xffffffff ;  /* 0xffffffff00db7802 */ /* 0x000fe40000000f00 */
[----:B------:R-:W-:Y:S02]  /*6270*/  MOV R172, 0x6290 ;  /* 0x0000629000ac7802 */ /* 0x000fe40000000f00 */
[----:B------:R-:W-:Y:S05]  /*6280*/  CALL.REL.NOINC `($__internal_57_$__cuda_sm70_shflsync_bfly_p) ;  /* 0x000002f000007944 */ /* 0x000fea0003c00000 */
[----:B------:R-:W-:Y:S01]  /*6290*/  FADD.FTZ R215, R174, R215 ;  /* 0x000000d7aed77221 */ /* 0x000fe20000010000 */
[----:B0-----:R-:W-:Y:S01]  /*62a0*/  MOV R219, 0xffffffff ;  /* 0xffffffff00db7802 */ /* 0x001fe20000000f00 */
[----:B-1----:R-:W-:Y:S01]  /*62b0*/  FADD.FTZ R217, R217, R200 ;  /* 0x000000c8d9d97221 */ /* 0x002fe20000010000 */
[----:B------:R-:W-:Y:S01]  /*62c0*/  HFMA2.MMA R200, -RZ, RZ, 0, 2.384185791015625e-07 ;  /* 0x00000004ffc87435 */ /* 0x000fe200000001ff */
[----:B------:R-:W-:Y:S01]  /*62d0*/  IMAD.MOV.U32 R214, RZ, RZ, 0x1f ;  /* 0x0000001fffd67424 */ /* 0x000fe200078e00ff */
[----:B------:R-:W-:Y:S02]  /*62e0*/  MOV R175, R215 ;  /* 0x000000d700af7202 */ /* 0x000fe40000000f00 */
[----:B------:R-:W-:Y:S02]  /*62f0*/  MOV R172, 0x6310 ;  /* 0x0000631000ac7802 */ /* 0x000fe40000000f00 */
[----:B------:R-:W-:Y:S05]  /*6300*/  CALL.REL.NOINC `($__internal_57_$__cuda_sm70_shflsync_bfly_p) ;  /* 0x0000027000007944 */ /* 0x000fea0003c00000 */
[----:B-1----:R-:W-:Y:S01]  /*6310*/  MOV R174, R200 ;  /* 0x000000c800ae7202 */ /* 0x002fe20000000f00 */
[----:B------:R-:W-:Y:S01]  /*6320*/  HFMA2.MMA R200, -RZ, RZ, 0, 2.384185791015625e-07 ;  /* 0x00000004ffc87435 */ /* 0x000fe200000001ff */
[----:B0-----:R-:W-:Y:S01]  /*6330*/  IMAD.MOV.U32 R175, RZ, RZ, R217 ;  /* 0x000000ffffaf7224 */ /* 0x001fe200078e00d9 */
[----:B------:R-:W-:-:S02]  /*6340*/  MOV R214, 0x1f ;  /* 0x0000001f00d67802 */ /* 0x000fc40000000f00 */
[----:B------:R-:W-:Y:S02]  /*6350*/  MOV R219, 0xffffffff ;  /* 0xffffffff00db7802 */ /* 0x000fe40000000f00 */
[----:B------:R-:W-:Y:S02]  /*6360*/  MOV R172, 0x6380 ;  /* 0x0000638000ac7802 */ /* 0x000fe40000000f00 */
[----:B------:R-:W-:Y:S05]  /*6370*/  CALL.REL.NOINC `($__internal_57_$__cuda_sm70_shflsync_bfly_p) ;  /* 0x0000020000007944 */ /* 0x000fea0003c00000 */
[----:B------:R-:W-:Y:S01]  /*6380*/  FADD.FTZ R201, R174, R215 ;  /* 0x000000d7aec97221 */ /* 0x000fe20000010000 */
[----:B0-----:R-:W-:Y:S01]  /*6390*/  HFMA2.MMA R214, -RZ, RZ, 0, 1.847743988037109375e-06 ;  /* 0x0000001fffd67435 */ /* 0x001fe200000001ff */
[----:B-1----:R-:W-:Y:S01]  /*63a0*/  FADD.FTZ R213, R217, R200 ;  /* 0x000000c8d9d57221 */ /* 0x002fe20000010000 */
[----:B------:R-:W-:Y:S01]  /*63b0*/  MOV R219, 0xffffffff ;  /* 0xffffffff00db7802 */ /* 0x000fe20000000f00 */
[----:B------:R-:W-:Y:S01]  /*63c0*/  IMAD.MOV.U32 R200, RZ, RZ, 0x8 ;  /* 0x00000008ffc87424 */ /* 0x000fe200078e00ff */
[----:B------:R-:W-:Y:S02]  /*63d0*/  MOV R175, R201 ;  /* 0x000000c900af7202 */ /* 0x000fe40000000f00 */
[----:B------:R-:W-:Y:S02]  /*63e0*/  MOV R172, 0x6400 ;  /* 0x0000640000ac7802 */ /* 0x000fe40000000f00 */
[----:B------:R-:W-:Y:S05]  /*63f0*/  CALL.REL.NOINC `($__internal_57_$__cuda_sm70_shflsync_bfly_p) ;  /* 0x0000018000007944 */ /* 0x000fea0003c00000 */
[----:B-1----:R-:W-:Y:S01]  /*6400*/  IMAD.MOV.U32 R174, RZ, RZ, R200 ;  /* 0x000000ffffae7224 */ /* 0x002fe200078e00c8 */
[----:B------:R-:W-:Y:S01]  /*6410*/  HFMA2.MMA R200, -RZ, RZ, 0, 4.76837158203125e-07 ;  /* 0x00000008ffc87435 */ /* 0x000fe200000001ff */
[----:B0-----:R-:W-:Y:S01]  /*6420*/  MOV R175, R213 ;  /* 0x000000d500af7202 */ /* 0x001fe20000000f00 */
[----:B------:R-:W-:Y:S01]  /*6430*/  IMAD.MOV.U32 R219, RZ, RZ, -0x1 ;  /* 0xffffffffffdb7424 */ /* 0x000fe200078e00ff */
[----:B------:R-:W-:-:S02]  /*6440*/  MOV R214, 0x1f ;  /* 0x0000001f00d67802 */ /* 0x000fc40000000f00 */
[----:B------:R-:W-:Y:S02]  /*6450*/  MOV R172, 0x6470 ;  /* 0x0000647000ac7802 */ /* 0x000fe40000000f00 */
[----:B------:R-:W-:Y:S05]  /*6460*/  CALL.REL.NOINC `($__internal_57_$__cuda_sm70_shflsync_bfly_p) ;  /* 0x0000011000007944 */ /* 0x000fea0003c00000 */
[----:B------:R-:W-:Y:S01]  /*6470*/  FADD.FTZ R201, R174, R201 ;  /* 0x000000c9aec97221 */ /* 0x000fe20000010000 */
[----:B0-----:R-:W-:Y:S01]  /*6480*/  MOV R214, 0x1f ;  /* 0x0000001f00d67802 */ /* 0x001fe20000000f00 */
[----:B-1----:R-:W-:Y:S01]  /*6490*/  FADD.FTZ R213, R213, R200 ;  /* 0x000000c8d5d57221 */ /* 0x002fe20000010000 */
[----:B------:R-:W-:Y:S01]  /*64a0*/  HFMA2.MMA R200, -RZ, RZ, 0, 9.5367431640625e-07 ;  /* 0x00000010ffc87435 */ /* 0x000fe200000001ff */
[----:B------:R-:W-:Y:S01]  /*64b0*/  MOV R219, 0xffffffff ;  /* 0xffffffff00db7802 */ /* 0x000fe20000000f00 */
[----:B------:R-:W-:Y:S01]  /*64c0*/  IMAD.MOV.U32 R175, RZ, RZ, R201 ;  /* 0x000000ffffaf7224 */ /* 0x000fe200078e00c9 */
[----:B------:R-:W-:-:S03]  /*64d0*/  MOV R172, 0x64f0 ;  /* 0x000064f000ac7802 */ /* 0x000fc60000000f00 */
[----:B------:R-:W-:Y:S05]  /*64e0*/  CALL.REL.NOINC `($__internal_57_$__cuda_sm70_shflsync_bfly_p) ;  /* 0x0000009000007944 */ /* 0x000fea0003c00000 */
[----:B-1----:R-:W-:Y:S01]  /*64f0*/  MOV R212, R200 ;  /* 0x000000c800d47202 */ /* 0x002fe20000000f00 */
[----:B------:R-:W-:Y:S01]  /*6500*/  HFMA2.MMA R200, -RZ, RZ, 0, 9.5367431640625e-07 ;  /* 0x00000010ffc87435 */ /* 0x000fe200000001ff */
[----:B0-----:R-:W-:Y:S01]  /*6510*/  MOV R175, R213 ;  /* 0x000000d500af7202 */ /* 0x001fe20000000f00 */
[----:B------:R-:W-:Y:S01]  /*6520*/  IMAD.MOV.U32 R214, RZ, RZ, 0x1f ;  /* 0x0000001fffd67424 */ /* 0x000fe200078e00ff */
[----:B------:R-:W-:-:S02]  /*6530*/  MOV R219, 0xffffffff ;  /* 0xffffffff00db7802 */ /* 0x000fc40000000f00 */
[----:B------:R-:W-:Y:S02]  /*6540*/  MOV R172, 0x6560 ;  /* 0x0000656000ac7802 */ /* 0x000fe40000000f00 */
[----:B------:R-:W-:Y:S05]  /*6550*/  CALL.REL.NOINC `($__internal_57_$__cuda_sm70_shflsync_bfly_p) ;  /* 0x0000002000007944 */ /* 0x000fea0003c00000 */
[----:B-1----:R-:W-:Y:S01]  /*6560*/  MOV R172, R200 ;  /* 0x000000c800ac7202 */ /* 0x002fe20000000f00 */
[----:B0-----:R-:W-:Y:S05]  /*6570*/  BRA `(.L_x_3066) ;  /* 0xffffb63000007947 */ /* 0x001fea000383ffff */
        .weak           $__internal_57_$__cuda_sm70_shflsync_bfly_p
        .type           $__internal_57_$__cuda_sm70_shflsync_bfly_p,@function
        .size           $__internal_57_$__cuda_sm70_shflsync_bfly_p,(.L_x_9787 - $__internal_57_$__cuda_sm70_shflsync_bfly_p)
$__internal_57_$__cuda_sm70_shflsync_bfly_p:
[----:B------:R-:W-:Y:S01]  /*6580*/  HFMA2.MMA R173, -RZ, RZ, 0, 0 ;  /* 0x00000000ffad7435 */ /* 0x000fe200000001ff */
[----:B------:R-:W-:Y:S04]  /*6590*/  WARPSYNC R219 ;  /* 0x000000db00007348 */ /* 0x000fe80003800000 */
[----:B------:R0:W1:Y:S01]  /*65a0*/  SHFL.BFLY PT, R200, R175, R200, R214 ;  /* 0x0c0000c8afc87389 */ /* 0x00006200000e00d6 */
[----:B------:R-:W-:Y:S05]  /*65b0*/  RET.REL.NODEC R172 `(_ZN10layer_norm13ln_bwd_kernelINS_13Kernel_traitsIf13__nv_bfloat16S2_S2_fjLj768ELj1ELj4ELj1ELj16ENS_18Kernel_traits_baseILj768EfS2_S2_S2_fjLj128EEEEELb1ELb1ELb1ELb0EEEvNS_9BwdParamsE) ;  /* 0xffff9a40ac007950 */ /* 0x000fea0003c3ffff */
.L_x_3067:
        /* <DEDUP_REMOVED lines=12> */
.L_x_9787:


//--------------------- .text._ZN10layer_norm22ln_bwd_finalize_kernelINS_22Kernel_traits_finalizeILj768Ef13__nv_bfloat16S2_S2_fjLb1ELj1024ELj4ENS_18Kernel_traits_baseILj768EfS2_S2_S2_fjLj1024EEEEELb1ELb1EEEvNS_9BwdParamsE --------------------------
	.section	.text._ZN10layer_norm22ln_bwd_finalize_kernelINS_22Kernel_traits_finalizeILj768Ef13__nv_bfloat16S2_S2_fjLb1ELj1024ELj4ENS_18Kernel_traits_baseILj768EfS2_S2_S2_fjLj1024EEEEELb1ELb1EEEvNS_9BwdParamsE,"ax",@progbits
	.sectioninfo	@"SHI_REGISTERS=32"
	.align	128
        .global         _ZN10layer_norm22ln_bwd_finalize_kernelINS_22Kernel_traits_finalizeILj768Ef13__nv_bfloat16S2_S2_fjLb1ELj1024ELj4ENS_18Kernel_traits_baseILj768EfS2_S2_S2_fjLj1024EEEEELb1ELb1EEEvNS_9BwdParamsE
        .type           _ZN10layer_norm22ln_bwd_finalize_kernelINS_22Kernel_traits_finalizeILj768Ef13__nv_bfloat16S2_S2_fjLb1ELj1024ELj4ENS_18Kernel_traits_baseILj768EfS2_S2_S2_fjLj1024EEEEELb1ELb1EEEvNS_9BwdParamsE,@function
        .size           _ZN10layer_norm22ln_bwd_finalize_kernelINS_22Kernel_traits_finalizeILj768Ef13__nv_bfloat16S2_S2_fjLb1ELj1024ELj4ENS_18Kernel_traits_baseILj768EfS2_S2_S2_fjLj1024EEEEELb1ELb1EEEvNS_9BwdParamsE,(.L_x_9788 - _ZN10layer_norm22ln_bwd_finalize_kernelINS_22Kernel_traits_finalizeILj768Ef13__nv_bfloat16S2_S2_fjLb1ELj1024ELj4ENS_18Kernel_traits_baseILj768EfS2_S2_S2_fjLj1024EEEEELb1ELb1EEEvNS_9BwdParamsE)
        .other          _ZN10layer_norm22ln_bwd_finalize_kernelINS_22Kernel_traits_finalizeILj768Ef13__nv_bfloat16S2_S2_fjLb1ELj1024ELj4ENS_18Kernel_traits_baseILj768EfS2_S2_S2_fjLj1024EEEEELb1ELb1EEEvNS_9BwdParamsE,@"STO_CUDA_ENTRY STV_DEFAULT"
_ZN10layer_norm22ln_bwd_finalize_kernelINS_22Kernel_traits_finalizeILj768Ef13__nv_bfloat16S2_S2_fjLb1ELj1024ELj4ENS_18Kernel_traits_baseILj768EfS2_S2_S2_fjLj1024EEEEELb1ELb1EEEvNS_9BwdParamsE:
.text._ZN10layer_norm22ln_bwd_finalize_kernelINS_22Kernel_traits_finalizeILj768Ef13__nv_bfloat16S2_S2_fjLb1ELj1024ELj4ENS_18Kernel_traits_baseILj768EfS2_S2_S2_fjLj1024EEEEELb1ELb1EEEvNS_9BwdParamsE:
        /* <DEDUP_REMOVED lines=19> */
.L_x_3080:
        /* <DEDUP_REMOVED lines=32> */
.L_x_3072:
        /* <DEDUP_REMOVED lines=47> */
.L_x_3071:
[----:B------:R-:W-:Y:S05]  /*0620*/  BSYNC B1 ;  /* 0x0000000000017941 */ /* 0x000fea0003800000 */
.L_x_3070:
        /* <DEDUP_REMOVED lines=29> */
.L_x_3074:
[----:B------:R-:W-:Y:S05]  /*0800*/  BSYNC B1 ;  /* 0x0000000000017941 */ /* 0x000fea0003800000 */
.L_x_3073:
        /* <DEDUP_REMOVED lines=13> */
.L_x_3069:
[----:B------:R-:W-:Y:S05]  /*08e0*/  BSYNC B0 ;  /* 0x0000000000007941 */ /* 0x000fea0003800000 */
.L_x_3068:
        /* <DEDUP_REMOVED lines=12> */
.L_x_3081:
        /* <DEDUP_REMOVED lines=27> */
.L_x_3082:
        /* <DEDUP_REMOVED lines=9> */
.L_x_3075:
[----:B0-----:R-:W-:Y:S01]  /*0bf0*/  WARPSYNC 0xffffffff ;  /* 0xffffffff00007948 */ /* 0x001fe20003800000 */
[----:B------:R-:W-:Y:S06]  /*0c00*/  BAR.SYNC.DEFER_BLOCKING 0x0 ;  /* 0x0000000000007b1d */ /* 0x000fec0000010000 */
[----:B------:R-:W-:Y:S01]  /*0c10*/  BSSY B0, `(.L_x_3078) ;  /* 0x000000e000007945 */ /* 0x000fe20003800000 */
[----:B------:R-:W-:Y:S05]  /*0c20*/  @!P0 BRA `(.L_x_3079) ;  /* 0x000000c000008947 */ /* 0x000fea0003800000 */
[----:B--2---:R-:W-:Y:S01]  /*0c30*/  SHF.L.U32 R8, R0, 0x3, RZ ;  /* 0x0000000300087819 */ /* 0x004fe200000006ff */
[----:B------:R-:W-:-:S03]  /*0c40*/  HFMA2.MMA R16, -RZ, RZ, 0, 4.76837158203125e-07 ;  /* 0x00000008ff107435 */ /* 0x000fc600000001ff */
[----:B-1----:R-:W-:-:S05]  /*0c50*/  LOP3.LUT R18, R8, 0xf8, RZ, 0xc0, !PT ;  /* 0x000000f808127812 */ /* 0x002fca00078ec0ff */
[----:B------:R-:W0:Y:S02]  /*0c60*/  LDS.64 R10, [R18+0x3000] ;  /* 0x00300000120a7984 */ /* 0x000e240000000a00 */
[CC--:B------:R-:W-:Y:S02]  /*0c70*/  IMAD.WIDE.U32 R12, R5.reuse, R16.reuse, c[0x0][0x268] ;  /* 0x00009a00050c7625 */ /* 0x0c0fe400078e0010 */
[----:B------:R-:W1:Y:S02]  /*0c80*/  LDS.64 R8, [R18+0x3080] ;  /* 0x0030800012087984 */ /* 0x000e640000000a00 */
[CC--:B------:R-:W-:Y:S02]  /*0c90*/  IMAD.WIDE.U32 R14, R5.reuse, R16.reuse, c[0x0][0x260] ;  /* 0x00009800050e7625 */ /* 0x0c0fe400078e0010 */
[----:B------:R-:W2:Y:S02]  /*0ca0*/  LDS.64 R20, [R18+0x3100] ;  /* 0x0031000012147984 */ /* 0x000ea40000000a00 */
[----:B------:R-:W-:-:S02]  /*0cb0*/  IMAD.WIDE.U32 R16, R5, R16, c[0x0][0x280] ;  /* 0x0000a00005107625 */ /* 0x000fc400078e0010 */
[----:B0-----:R0:W-:Y:S04]  /*0cc0*/  STG.E.64 [R12.64], R10 ;  /* 0x0000000a0c007986 */ /* 0x0011e8000c101b04 */
[----:B-1----:R0:W-:Y:S04]  /*0cd0*/  STG.E.64 [R14.64], R8 ;  /* 0x000000080e007986 */ /* 0x0021e8000c101b04 */
[----:B--2---:R0:W-:Y:S02]  /*0ce0*/  STG.E.64 [R16.64], R20 ;  /* 0x0000001410007986 */ /* 0x0041e4000c101b04 */
.L_x_3079:
[----:B------:R-:W-:Y:S05]  /*0cf0*/  BSYNC B0 ;  /* 0x0000000000007941 */ /* 0x000fea0003800000 */
.L_x_3078:
[C---:B------:R-:W-:Y:S02]  /*0d00*/  ISETP.GT.U32.AND P1, PT, R4.reuse, -0x301, PT ;  /* 0xfffffcff0400780c */ /* 0x040fe40003f24070 */
[----:B------:R-:W-:-:S02]  /*0d10*/  IADD3 R4, R4, 0x300, RZ ;  /* 0x0000030004047810 */ /* 0x000fc40007ffe0ff */
[----:B------:R-:W-:-:S09]  /*0d20*/  IADD3 R5, R5, 0x180, RZ ;  /* 0x0000018005057810 */ /* 0x000fd20007ffe0ff */
[----:B012---:R-:W-:Y:S05]  /*0d30*/  @P1 BRA `(.L_x_3080) ;  /* 0xfffff3f000001947 */ /* 0x007fea000383ffff */
[----:B------:R-:W-:Y:S05]  /*0d40*/  EXIT ;  /* 0x000000000000794d */ /* 0x000fea0003800000 */
.L_x_3076:
[----:B------:R-:W-:Y:S01]  /*0d50*/  HFMA2.MMA R14, -RZ, RZ, 0, 1.847743988037109375e-06 ;  /* 0x0000001fff0e7435 */ /* 0x000fe200000001ff */
[----:B---3--:R-:W-:Y:S01]  /*0d60*/  IMAD.MOV.U32 R18, RZ, RZ, R10 ;  /* 0x000000ffff127224 */ /* 0x008fe200078e000a */
[----:B------:R-:W-:Y:S01]  /*0d70*/  MOV R17, 0x1 ;  /* 0x0000000100117802 */ /* 0x000fe20000000f00 */
[----:B------:R-:W-:Y:S01]  /*0d80*/  IMAD.MOV.U32 R19, RZ, RZ, -0x1 ;  /* 0xffffffffff137424 */ /* 0x000fe200078e00ff */
[----:B------:R-:W-:Y:S02]  /*0d90*/  MOV R8, 0xdb0 ;  /* 0x00000db000087802 */ /* 0x000fe40000000f00 */
[----:B012---:R-:W-:Y:S05]  /*0da0*/  CALL.REL.NOINC `($__internal_58_$__cuda_sm70_shflsync_bfly_p) ;  /* 0x0000059000007944 */ /* 0x007fea0003c00000 */
[----:B01----:R-:W-:Y:S05]  /*0db0*/  BRA `(.L_x_3081) ;  /* 0xfffffbf000007947 */ /* 0x003fea000383ffff */
.L_x_3077:
[----:B------:R-:W-:Y:S01]  /*0dc0*/  HFMA2.MMA R14, -RZ, RZ, 0, 1.847743988037109375e-06 ;  /* 0x0000001fff0e7435 */ /* 0x000fe200000001ff */
[----:B------:R-:W-:Y:S01]  /*0dd0*/  MOV R17, 0x2 ;  /* 0x0000000200117802 */ /* 0x000fe20000000f00 */
[----:B------:R-:W-:Y:S01]  /*0de0*/  IMAD.MOV.U32 R19, RZ, RZ, -0x1 ;  /* 0xffffffffff137424 */ /* 0x000fe200078e00ff */
[----:B------:R-:W-:-:S03]  /*0df0*/  MOV R8, 0xe10 ;  /* 0x00000e1000087802 */ /* 0x000fc60000000f00 */
[----:B0123--:R-:W-:Y:S05]  /*0e00*/  CALL.REL.NOINC `($__internal_58_$__cuda_sm70_shflsync_bfly_p) ;  /* 0x0000053000007944 */ /* 0x00ffea0003c00000 */
[----:B01----:R-:W-:Y:S01]  /*0e10*/  FADD.FTZ R18, R18, R14 ;  /* 0x0000000e12127221 */ /* 0x003fe20000010000 */
[----:B------:R-:W-:Y:S01]  /*0e20*/  HFMA2.MMA R14, -RZ, RZ, 0, 1.847743988037109375e-06 ;  /* 0x0000001fff0e7435 */ /* 0x000fe200000001ff */
[----:B------:R-:W-:Y:S01]  /*0e30*/  MOV R17, 0x4 ;  /* 0x0000000400117802 */ /* 0x000fe20000000f00 */
[----:B------:R-:W-:Y:S01]  /*0e40*/  IMAD.MOV.U32 R19, RZ, RZ, -0x1 ;  /* 0xffffffffff137424 */ /* 0x000fe200078e00ff */
[----:B------:R-:W-:-:S03]  /*0e50*/  MOV R8, 0xe70 ;  /* 0x00000e7000087802 */ /* 0x000fc60000000f00 */
[----:B------:R-:W-:Y:S05]  /*0e60*/  CALL.REL.NOINC `($__internal_58_$__cuda_sm70_shflsync_bfly_p) ;  /* 0x000004d000007944 */ /* 0x000fea0003c00000 */
[----:B01----:R-:W-:Y:S01]  /*0e70*/  FADD.FTZ R18, R18, R14 ;  /* 0x0000000e12127221 */ /* 0x003fe20000010000 */
[----:B------:R-:W-:Y:S01]  /*0e80*/  HFMA2.MMA R14, -RZ, RZ, 0, 1.847743988037109375e-06 ;  /* 0x0000001fff0e7435 */ /* 0x000fe200000001ff */
[----:B------:R-:W-:-:S02]  /*0e90*/  MOV R17, 0x8 ;  /* 0x0000000800117802 */ /* 0x000fc40000000f00 */
[----:B------:R-:W-:Y:S02]  /*0ea0*/  MOV R19, 0xffffffff ;  /* 0xffffffff00137802 */ /* 0x000fe40000000f00 */
[----:B------:R-:W-:Y:S02]  /*0eb0*/  MOV R8, 0xed0 ;  /* 0x00000ed000087802 */ /* 0x000fe40000000f00 */
[----:B------:R-:W-:Y:S05]  /*0ec0*/  CALL.REL.NOINC `($__internal_58_$__cuda_sm70_shflsync_bfly_p) ;  /* 0x0000047000007944 */ /* 0x000fea0003c00000 */
[----:B-1----:R-:W-:Y:S01]  /*0ed0*/  FADD.FTZ R10, R18, R14 ;  /* 0x0000000e120a7221 */ /* 0x002fe20000010000 */
[----:B------:R-:W-:Y:S01]  /*0ee0*/  HFMA2.MMA R14, -RZ, RZ, 0, 1.847743988037109375e-06 ;  /* 0x0000001fff0e7435 */ /* 0x000fe200000001ff */
[----:B0-----:R-:W-:Y:S01]  /*0ef0*/  IMAD.MOV.U32 R17, RZ, RZ, 0x10 ;  /* 0x00000010ff117424 */ /* 0x001fe200078e00ff */
[----:B------:R-:W-:Y:S02]  /*0f00*/  MOV R19, 0xffffffff ;  /* 0xffffffff00137802 */ /* 0x000fe40000000f00 */
[----:B------:R-:W-:Y:S02]  /*0f10*/  MOV R18, R10 ;  /* 0x0000000a00127202 */ /* 0x000fe40000000f00 */
[----:B------:R-:W-:Y:S02]  /*0f20*/  MOV R8, 0xf40 ;  /* 0x00000f4000087802 */ /* 0x000fe40000000f00 */
[----:B------:R-:W-:Y:S05]  /*0f30*/  CALL.REL.NOINC `($__internal_58_$__cuda_sm70_shflsync_bfly_p) ;  /* 0x0000040000007944 */ /* 0x000fea0003c00000 */
[----:B0-----:R-:W-:Y:S01]  /*0f40*/  HFMA2.MMA R17, -RZ, RZ, 0, 5.9604644775390625e-08 ;  /* 0x00000001ff117435 */ /* 0x001fe200000001ff */
[----:B-1----:R-:W-:Y:S01]  /*0f50*/  IMAD.MOV.U32 R13, RZ, RZ, R14 ;  /* 0x000000ffff0d7224 */ /* 0x002fe200078e000e */
[----:B------:R-:W-:Y:S01]  /*0f60*/  MOV R18, R15 ;  /* 0x0000000f00127202 */ /* 0x000fe20000000f00 */
[----:B------:R-:W-:Y:S01]  /*0f70*/  IMAD.MOV.U32 R19, RZ, RZ, -0x1 ;  /* 0xffffffffff137424 */ /* 0x000fe200078e00ff */
[----:B------:R-:W-:-:S02]  /*0f80*/  MOV R14, 0x1f ;  /* 0x0000001f000e7802 */ /* 0x000fc40000000f00 */
[----:B------:R-:W-:Y:S02]  /*0f90*/  MOV R8, 0xfb0 ;  /* 0x00000fb000087802 */ /* 0x000fe40000000f00 */
[----:B------:R-:W-:Y:S05]  /*0fa0*/  CALL.REL.NOINC `($__internal_58_$__cuda_sm70_shflsync_bfly_p) ;  /* 0x0000039000007944 */ /* 0x000fea0003c00000 */
[----:B0-----:R-:W-:Y:S01]  /*0fb0*/  HFMA2.MMA R17, -RZ, RZ, 0, 1.1920928955078125e-07 ;  /* 0x00000002ff117435 */ /* 0x001fe200000001ff */
[----:B-1----:R-:W-:Y:S01]  /*0fc0*/  FADD.FTZ R18, R15, R14 ;  /* 0x0000000e0f127221 */ /* 0x002fe20000010000 */
[----:B------:R-:W-:Y:S02]  /*0fd0*/  MOV R14, 0x1f ;  /* 0x0000001f000e7802 */ /* 0x000fe40000000f00 */
[----:B------:R-:W-:Y:S02]  /*0fe0*/  MOV R19, 0xffffffff ;  /* 0xffffffff00137802 */ /* 0x000fe40000000f00 */
[----:B------:R-:W-:Y:S02]  /*0ff0*/  MOV R8, 0x1010 ;  /* 0x0000101000087802 */ /* 0x000fe40000000f00 */
[----:B------:R-:W-:Y:S05]  /*1000*/  CALL.REL.NOINC `($__internal_58_$__cuda_sm70_shflsync_bfly_p) ;  /* 0x0000033000007944 */ /* 0x000fea0003c00000 */
[----:B01----:R-:W-:Y:S01]  /*1010*/  FADD.FTZ R18, R18, R14 ;  /* 0x0000000e12127221 */ /* 0x003fe20000010000 */
[----:B------:R-:W-:Y:S01]  /*1020*/  HFMA2.MMA R14, -RZ, RZ, 0, 1.847743988037109375e-06 ;  /* 0x0000001fff0e7435 */ /* 0x000fe200000001ff */
[----:B------:R-:W-:Y:S01]  /*1030*/  IMAD.MOV.U32 R17, RZ, RZ, 0x4 ;  /* 0x00000004ff117424 */ /* 0x000fe200078e00ff */
[----:B------:R-:W-:Y:S02]  /*1040*/  MOV R19, 0xffffffff ;  /* 0xffffffff00137802 */ /* 0x000fe40000000f00 */
[----:B------:R-:W-:-:S02]  /*1050*/  MOV R8, 0x1070 ;  /* 0x0000107000087802 */ /* 0x000fc40000000f00 */
[----:B------:R-:W-:Y:S05]  /*1060*/  CALL.REL.NOINC `($__internal_58_$__cuda_sm70_shflsync_bfly_p) ;  /* 0x000002d000007944 */ /* 0x000fea0003c00000 */
[----:B0-----:R-:W-:Y:S01]  /*1070*/  HFMA2.MMA R17, -RZ, RZ, 0, 4.76837158203125e-07 ;  /* 0x00000008ff117435 */ /* 0x001fe200000001ff */
[----:B-1----:R-:W-:Y:S01]  /*1080*/  FADD.FTZ R18, R18, R14 ;  /* 0x0000000e12127221 */ /* 0x002fe20000010000 */
[----:B------:R-:W-:Y:S01]  /*1090*/  MOV R19, 0xffffffff ;  /* 0xffffffff00137802 */ /* 0x000fe20000000f00 */
[----:B------:R-:W-:Y:S01]  /*10a0*/  IMAD.MOV.U32 R14, RZ, RZ, 0x1f ;  /* 0x0000001fff0e7424 */ /* 0x000fe200078e00ff */
[----:B------:R-:W-:-:S02]  /*10b0*/  MOV R8, 0x10d0 ;  /* 0x000010d000087802 */ /* 0x000fc40000000f00 */
[----:B------:R-:W-:Y:S05]  /*10c0*/  CALL.REL.NOINC `($__internal_58_$__cuda_sm70_shflsync_bfly_p) ;  /* 0x0000027000007944 */ /* 0x000fea0003c00000 */
[----:B-1----:R-:W-:Y:S01]  /*10d0*/  FADD.FTZ R12, R18, R14 ;  /* 0x0000000e120c7221 */ /* 0x002fe20000010000 */
[----:B0-----:R-:W-:Y:S01]  /*10e0*/  HFMA2.MMA R17, -RZ, RZ, 0, 9.5367431640625e-07 ;  /* 0x00000010ff117435 */ /* 0x001fe200000001ff */
[----:B------:R-:W-:Y:S01]  /*10f0*/  MOV R14, 0x1f ;  /* 0x0000001f000e7802 */ /* 0x000fe20000000f00 */
[----:B------:R-:W-:Y:S01]  /*1100*/  IMAD.MOV.U32 R19, RZ, RZ, -0x1 ;  /* 0xffffffffff137424 */ /* 0x000fe200078e00ff */
[----:B------:R-:W-:-:S02]  /*1110*/  MOV R8, 0x1140 ;  /* 0x0000114000087802 */ /* 0x000fc40000000f00 */
[----:B------:R-:W-:Y:S02]  /*1120*/  MOV R18, R12 ;  /* 0x0000000c00127202 */ /* 0x000fe40000000f00 */
[----:B------:R-:W-:Y:S05]  /*1130*/  CALL.REL.NOINC `($__internal_58_$__cuda_sm70_shflsync_bfly_p) ;  /* 0x0000020000007944 */ /* 0x000fea0003c00000 */
[----:B-1----:R-:W-:Y:S01]  /*1140*/  MOV R15, R14 ;  /* 0x0000000e000f7202 */ /* 0x002fe20000000f00 */
[----:B------:R-:W-:Y:S01]  /*1150*/  HFMA2.MMA R14, -RZ, RZ, 0, 1.847743988037109375e-06 ;  /* 0x0000001fff0e7435 */ /* 0x000fe200000001ff */
[----:B0-----:R-:W-:Y:S01]  /*1160*/  MOV R18, R11 ;  /* 0x0000000b00127202 */ /* 0x001fe20000000f00 */
[----:B------:R-:W-:Y:S01]  /*1170*/  IMAD.MOV.U32 R17, RZ, RZ, 0x1 ;  /* 0x00000001ff117424 */ /* 0x000fe200078e00ff */
[----:B------:R-:W-:Y:S02]  /*1180*/  MOV R19, 0xffffffff ;  /* 0xffffffff00137802 */ /* 0x000fe40000000f00 */
[----:B------:R-:W-:Y:S02]  /*1190*/  MOV R8, 0x11b0 ;  /* 0x000011b000087802 */ /* 0x000fe40000000f00 */
[----:B------:R-:W-:Y:S05]  /*11a0*/  CALL.REL.NOINC `($__internal_58_$__cuda_sm70_shflsync_bfly_p) ;  /* 0x0000019000007944 */ /* 0x000fea0003c00000 */
[----:B0-----:R-:W-:Y:S01]  /*11b0*/  HFMA2.MMA R17, -RZ, RZ, 0, 1.1920928955078125e-07 ;  /* 0x00000002ff117435 */ /* 0x001fe200000001ff */
[----:B-1----:R-:W-:Y:S01]  /*11c0*/  FADD.FTZ R18, R11, R14 ;  /* 0x0000000e0b127221 */ /* 0x002fe20000010000 */
[----:B------:R-:W-:Y:S01]  /*11d0*/  MOV R19, 0xffffffff ;  /* 0xffffffff00137802 */ /* 0x000fe20000000f00 */
[----:B------:R-:W-:Y:S01]  /*11e0*/  IMAD.MOV.U32 R14, RZ, RZ, 0x1f ;  /* 0x0000001fff0e7424 */ /* 0x000fe200078e00ff */
[----:B------:R-:W-:-:S02]  /*11f0*/  MOV R8, 0x1210 ;  /* 0x0000121000087802 */ /* 0x000fc40000000f00 */
[----:B------:R-:W-:Y:S05]  /*1200*/  CALL.REL.NOINC `($__internal_58_$__cuda_sm70_shflsync_bfly_p) ;  /* 0x0000013000007944 */ /* 0x000fea0003c00000 */
[----:B0-----:R-:W-:Y:S01]  /*1210*/  HFMA2.MMA R17, -RZ, RZ, 0, 2.384185791015625e-07 ;  /* 0x00000004ff117435 */ /* 0x001fe200000001ff */
[----:B-1----:R-:W-:Y:S01]  /*1220*/  FADD.FTZ R18, R18, R14 ;  /* 0x0000000e12127221 */ /* 0x002fe20000010000 */
[----:B------:R-:W-:Y:S01]  /*1230*/  MOV R14, 0x1f ;  /* 0x0000001f000e7802 */ /* 0x000fe20000000f00 */
[----:B------:R-:W-:Y:S01]  /*1240*/  IMAD.MOV.U32 R19, RZ, RZ, -0x1 ;  /* 0xffffffffff137424 */ /* 0x000fe200078e00ff */
[----:B------:R-:W-:-:S02]  /*1250*/  MOV R8, 0x1270 ;  /* 0x0000127000087802 */ /* 0x000fc40000000f00 */
[----:B------:R-:W-:Y:S05]  /*1260*/  CALL.REL.NOINC `($__internal_58_$__cuda_sm70_shflsync_bfly_p) ;  /* 0x000000d000007944 */ /* 0x000fea0003c00000 */
[----:B0-----:R-:W-:Y:S01]  /*1270*/  HFMA2.MMA R17, -RZ, RZ, 0, 4.76837158203125e-07 ;  /* 0x00000008ff117435 */ /* 0x001fe200000001ff */
[----:B-1----:R-:W-:Y:S01]  /*1280*/  FADD.FTZ R18, R18, R14 ;  /* 0x0000000e12127221 */ /* 0x002fe20000010000 */
[----:B------:R-:W-:-:S02]  /*1290*/  MOV R14, 0x1f ;  /* 0x0000001f000e7802 */ /* 0x000fc40000000f00 */
[----:B------:R-:W-:Y:S02]  /*12a0*/  MOV R19, 0xffffffff ;  /* 0xffffffff00137802 */ /* 0x000fe40000000f00 */
[----:B------:R-:W-:Y:S02]  /*12b0*/  MOV R8, 0x12d0 ;  /* 0x000012d000087802 */ /* 0x000fe40000000f00 */
[----:B------:R-:W-:Y:S05]  /*12c0*/  CALL.REL.NOINC `($__internal_58_$__cuda_sm70_shflsync_bfly_p) ;  /* 0x0000007000007944 */ /* 0x000fea0003c00000 */
[----:B01----:R-:W-:Y:S01]  /*12d0*/  FADD.FTZ R18, R18, R14 ;  /* 0x0000000e12127221 */ /* 0x003fe20000010000 */
[----:B------:R-:W-:Y:S01]  /*12e0*/  HFMA2.MMA R14, -RZ, RZ, 0, 1.847743988037109375e-06 ;  /* 0x0000001fff0e7435 */ /* 0x000fe200000001ff */
[----:B------:R-:W-:Y:S01]  /*12f0*/  IMAD.MOV.U32 R17, RZ, RZ, 0x10 ;  /* 0x00000010ff117424 */ /* 0x000fe200078e00ff */
[----:B------:R-:W-:Y:S02]  /*1300*/  MOV R19, 0xffffffff ;  /* 0xffffffff00137802 */ /* 0x000fe40000000f00 */
[----:B------:R-:W-:Y:S02]  /*1310*/  MOV R8, 0x1330 ;  /* 0x0000133000087802 */ /* 0x000fe40000000f00 */
[----:B------:R-:W-:Y:S05]  /*1320*/  CALL.REL.NOINC `($__internal_58_$__cuda_sm70_shflsync_bfly_p) ;  /* 0x0000001000007944 */ /* 0x000fea0003c00000 */
[----:B01----:R-:W-:Y:S05]  /*1330*/  BRA `(.L_x_3082) ;  /* 0xfffff82000007947 */ /* 0x003fea000383ffff */
        .weak           $__internal_58_$__cuda_sm70_shflsync_bfly_p
        .type           $__internal_58_$__cuda_sm70_shflsync_bfly_p,@function
        .size           $__internal_58_$__cuda_sm70_shflsync_bfly_p,(.L_x_9788 - $__internal_58_$__cuda_sm70_shflsync_bfly_p)
$__internal_58_$__cuda_sm70_shflsync_bfly_p:
[----:B------:R-:W-:Y:S01]  /*1340*/  HFMA2.MMA R9, -RZ, RZ, 0, 0 ;  /* 0x00000000ff097435 */ /* 0x000fe200000001ff */
[----:B------:R-:W-:Y:S04]  /*1350*/  WARPSYNC R19 ;  /* 0x0000001300007348 */ /* 0x000fe80003800000 */
[----:B------:R0:W1:Y:S01]  /*1360*/  SHFL.BFLY PT, R14, R18, R17, R14 ;  /* 0x0c000011120e7389 */ /* 0x00006200000e000e */
[----:B------:R-:W-:Y:S05]  /*1370*/  RET.REL.NODEC R8 `(_ZN10layer_norm22ln_bwd_finalize_kernelINS_22Kernel_traits_finalizeILj768Ef13__nv_bfloat16S2_S2_fjLb1ELj1024ELj4ENS_18Kernel_traits_baseILj768EfS2_S2_S2_fjLj1024EEEEELb1ELb1EEEvNS_9BwdParamsE) ;  /* 0xffffec8008007950 */ /* 0x000fea0003c3ffff */
.L_x_3083:
        /* <DEDUP_REMOVED lines=16> */
.L_x_9788:


//--------------------- .text._ZN10layer_norm13ln_bwd_kernelINS_13Kernel_traitsIf13__nv_bfloat16S2_S2_fjLj768ELj1ELj4ELj1ELj16ENS_18Kernel_traits_baseILj768EfS2_S2_S2_fjLj128EEEEELb1ELb1ELb1ELb1EEEvNS_9BwdParamsE --------------------------
	.section	.text._ZN10layer_norm13ln_bwd_kernelINS_13Kernel_traitsIf13__nv_bfloat16S2_S2_fjLj768ELj1ELj4ELj1ELj16ENS_18Kernel_traits_baseILj768EfS2_S2_S2_fjLj128EEEEELb1ELb1ELb1ELb1EEEvNS_9BwdParamsE,"ax",@progbits
	.sectioninfo	@"SHI_REGISTERS=238"
	.align	128
        .global         _ZN10layer_norm13ln_bwd_kernelINS_13Kernel_traitsIf13__nv_bfloat16S2_S2_fjLj768ELj1ELj4ELj1ELj16ENS_18Kernel_traits_baseILj768EfS2_S2_S2_fjLj128EEEEELb1ELb1ELb1ELb1EEEvNS_9BwdParamsE
        .type           _ZN10layer_norm13ln_bwd_kernelINS_13Kernel_traitsIf13__nv_bfloat16S2_S2_fjLj768ELj1ELj4ELj1ELj16ENS_18Kernel_traits_baseILj768EfS2_S2_S2_fjLj128EEEEELb1ELb1ELb1ELb1EEEvNS_9BwdParamsE,@function
        .size           _ZN10layer_norm13ln_bwd_kernelINS_13Kernel_traitsIf13__nv_bfloat16S2_S2_fjLj768ELj1ELj4ELj1ELj16ENS_18Kernel_traits_baseILj768EfS2_S2_S2_fjLj128EEEEELb1ELb1ELb1ELb1EEEvNS_9BwdParamsE,(.L_x_9789 - _ZN10layer_norm13ln_bwd_kernelINS_13Kernel_traitsIf13__nv_bfloat16S2_S2_fjLj768ELj1ELj4ELj1ELj16ENS_18Kernel_traits_baseILj768EfS2_S2_S2_fjLj128EEEEELb1ELb1ELb1ELb1EEEvNS_9BwdParamsE)
        .other          _ZN10layer_norm13ln_bwd_kernelINS_13Kernel_traitsIf13__nv_bfloat16S2_S2_fjLj768ELj1ELj4ELj1ELj16ENS_18Kernel_traits_baseILj768EfS2_S2_S2_fjLj128EEEEELb1ELb1ELb1ELb1EEEvNS_9BwdParamsE,@"STO_CUDA_ENTRY STV_DEFAULT"
_ZN10layer_norm13ln_bwd_kernelINS_13Kernel_traitsIf13__nv_bfloat16S2_S2_fjLj768ELj1ELj4ELj1ELj16ENS_18Kernel_traits_baseILj768EfS2_S2_S2_fjLj128EEEEELb1ELb1ELb1ELb1EEEvNS_9BwdParamsE:
.text._ZN10layer_norm13ln_bwd_kernelINS_13Kernel_traitsIf13__nv_bfloat16S2_S2_fjLj768ELj1ELj4ELj1ELj16ENS_18Kernel_traits_baseILj768EfS2_S2_S2_fjLj128EEEEELb1ELb1ELb1ELb1EEEvNS_9BwdParamsE:
        /* <DEDUP_REMOVED lines=46> */
.L_x_3085:
        /* <DEDUP_REMOVED lines=55> */
.L_x_3216:
[----:B------:R-:W-:-:S10]  /*0650*/  HFMA2.MMA R151, -RZ, RZ, 0, 2.384185791015625e-07 ;  /* 0x00000004ff977435 */ /* 0x000fd400000001ff */
[----:B------:R-:W-:-:S05]  /*0660*/  IMAD.WIDE R148, R156, R151, c[0x0][0x1d8] ;  /* 0x000076009c947625 */ /* 0x000fca00078e0297 */
[----:B------:R0:W2:Y:S01]  /*0670*/  LDG.E R213, [R148.64] ;  /* 0x0000000494d57981 */ /* 0x0000a2000c1e1900 */
[----:B------:R-:W-:-:S04]  /*0680*/  IMAD.WIDE R144, R156, R151, c[0x0][0x1d0] ;  /* 0x000074009c907625 */ /* 0x000fc800078e0297 */
[C---:B------:R-:W-:Y:S01]  /*0690*/  IMAD R0, R156.reuse, c[0x0][0x168], RZ ;  /* 0x00005a009c007a24 */ /* 0x040fe200078e02ff */
[----:B-----5:R1:W5:Y:S01]  /*06a0*/  LDG.E R160, [R144.64] ;  /* 0x0000000490a07981 */ /* 0x020362000c1e1900 */
[----:B------:R-:W-:Y:S01]  /*06b0*/  LOP3.LUT R146, R157, 0x1f, RZ, 0xc0, !PT ;  /* 0x0000001f9d927812 */ /* 0x000fe200078ec0ff */
[----:B------:R-:W-:Y:S02]  /*06c0*/  IMAD.WIDE R2, R156, R151, c[0x0][0x1a8] ;  /* 0x00006a009c027625 */ /* 0x000fe400078e0297 */
[----:B------:R-:W-:Y:S01]  /*06d0*/  SHF.R.S32.HI R147, RZ, 0x1f, R0 ;  /* 0x0000001fff937819 */ /* 0x000fe20000011400 */
[----:B------:R-:W-:Y:S02]  /*06e0*/  BSSY B1, `(.L_x_3087) ;  /* 0x0000128000017945 */ /* 0x000fe40003800000 */
[----:B------:R3:W5:Y:S01]  /*06f0*/  LDG.E R154, [R2.64] ;  /* 0x00000004029a7981 */ /* 0x000762000c1e1900 */
[----:B------:R-:W-:-:S04]  /*0700*/  LEA.HI R147, R147, R0, RZ, 0x3 ;  /* 0x0000000093937211 */ /* 0x000fc800078f18ff */
[----:B------:R-:W-:Y:S02]  /*0710*/  LEA.HI.SX32 R159, R147, R146, 0x1d ;  /* 0x00000092939f7211 */ /* 0x000fe400078feaff */
[----:B------:R-:W-:Y:S02]  /*0720*/  MOV R147, 0x10 ;  /* 0x0000001000937802 */ /* 0x000fe40000000f00 */
[C---:B------:R-:W-:Y:S02]  /*0730*/  IADD3 R158, R159.reuse, 0x20, RZ ;  /* 0x000000209f9e7810 */ /* 0x040fe40007ffe0ff */
[----:B------:R-:W-:Y:S01]  /*0740*/  IADD3 R0, R159, 0x40, RZ ;  /* 0x000000409f007810 */ /* 0x000fe20007ffe0ff */
[----:B---3--:R-:W-:-:S04]  /*0750*/  IMAD.WIDE R2, R156, R151, c[0x0][0x1a0] ;  /* 0x000068009c027625 */ /* 0x008fc800078e0297 */
[----:B------:R-:W-:-:S04]  /*0760*/  IMAD.WIDE.U32 R152, R159, R147, c[0x0][0x218] ;  /* 0x000086009f987625 */ /* 0x000fc800078e0093 */
[----:B------:R-:W-:-:S04]  /*0770*/  IMAD.WIDE.U32 R150, R158, R147, c[0x0][0x218] ;  /* 0x000086009e967625 */ /* 0x000fc800078e0093 */
[----:B0-----:R-:W-:Y:S01]  /*0780*/  IMAD.WIDE.U32 R148, R0, R147, c[0x0][0x218] ;  /* 0x0000860000947625 */ /* 0x001fe200078e0093 */
        /* <DEDUP_REMOVED lines=26> */
.L_x_3088:
[----:B-1----:R-:W-:Y:S01]  /*0930*/  IADD3 R144, R213, -0x1, RZ ;  /* 0xffffffffd5907810 */ /* 0x002fe20007ffe0ff */
[-C--:B------:R-:W-:Y:S01]  /*0940*/  IMAD.WIDE.U32 R188, R159, R147.reuse, c[0x0][0x188] ;  /* 0x000062009fbc7625 */ /* 0x080fe200078e0093 */
[----:B------:R0:W2:Y:S03]  /*0950*/  LDG.E R195, [R2.64] ;  /* 0x0000000402c37981 */ /* 0x0000a6000c1e1900 */
[----:B------:R-:W-:Y:S02]  /*0960*/  IMAD R144, R144, c[0x0][0x168], RZ ;  /* 0x00005a0090907a24 */ /* 0x000fe400078e02ff */
[-C--:B------:R-:W-:Y:S01]  /*0970*/  IMAD.WIDE.U32 R180, R158, R147.reuse, c[0x0][0x188] ;  /* 0x000062009eb47625 */ /* 0x080fe200078e0093 */
[----:B------:R-:W3:Y:S02]  /*0980*/  LDG.E.128 R188, [R188.64] ;  /* 0x00000004bcbc7981 */ /* 0x000ee4000c1e1d00 */
[----:B------:R-:W-:Y:S01]  /*0990*/  SHF.R.S32.HI R145, RZ, 0x1f, R144 ;  /* 0x0000001fff917819 */ /* 0x000fe20000011490 */
[----:B------:R-:W-:-:S02]  /*09a0*/  IMAD.WIDE.U32 R176, R0, R147, c[0x0][0x188] ;  /* 0x0000620000b07625 */ /* 0x000fc400078e0093 */
[----:B------:R-:W4:Y:S01]  /*09b0*/  LDG.E.128 R180, [R180.64] ;  /* 0x00000004b4b47981 */ /* 0x000f22000c1e1d00 */
[----:B------:R-:W-:-:S03]  /*09c0*/  LEA.HI R145, R145, R144, RZ, 0x3 ;  /* 0x0000009091917211 */ /* 0x000fc600078f18ff */
[----:B------:R-:W4:Y:S01]  /*09d0*/  LDG.E.128 R176, [R176.64] ;  /* 0x00000004b0b07981 */ /* 0x000f22000c1e1d00 */
[----:B------:R-:W-:-:S04]  /*09e0*/  LEA.HI.SX32 R164, R145, R146, 0x1d ;  /* 0x0000009291a47211 */ /* 0x000fc800078feaff */
[C---:B------:R-:W-:Y:S01]  /*09f0*/  IADD3 R172, R164.reuse, 0x20, RZ ;  /* 0x00000020a4ac7810 */ /* 0x040fe20007ffe0ff */
[----:B------:R-:W-:-:S04]  /*0a00*/  IMAD.WIDE.U32 R184, R164, R147, c[0x0][0x208] ;  /* 0x00008200a4b87625 */ /* 0x000fc800078e0093 */
[-C--:B------:R-:W-:Y:S01]  /*0a10*/  IMAD.WIDE.U32 R172, R172, R147.reuse, c[0x0][0x208] ;  /* 0x00008200acac7625 */ /* 0x080fe200078e0093 */
[----:B------:R-:W-:Y:S01]  /*0a20*/  IADD3 R164, R164, 0x40, RZ ;  /* 0x00000040a4a47810 */ /* 0x000fe20007ffe0ff */
[----:B------:R-:W4:Y:S04]  /*0a30*/  LDG.E.128 R184, [R184.64] ;  /* 0x00000004b8b87981 */ /* 0x000f28000c1e1d00 */
[----:B------:R-:W4:Y:S01]  /*0a40*/  LDG.E.128 R172, [R172.64] ;  /* 0x00000004acac7981 */ /* 0x000f22000c1e1d00 */
[----:B------:R-:W-:-:S06]  /*0a50*/  IMAD.WIDE.U32 R164, R164, R147, c[0x0][0x208] ;  /* 0x00008200a4a47625 */ /* 0x000fcc00078e0093 */
        /* <DEDUP_REMOVED lines=26> */
[----:B------:R-:W-:Y:S02]  /*0c00*/  PRMT R194, RZ, 0x5410, R191 ;  /* 0x00005410ffc27816 */ /* 0x000fe400000000bf */
[----:B0-----:R-:W-:Y:S02]  /*0c10*/  PRMT R153, RZ, 0x5410, R188 ;  /* 0x00005410ff997816 */ /* 0x001fe400000000bc */
[----:B------:R-:W-:-:S02]  /*0c20*/  PRMT R192, RZ, 0x5410, R189 ;  /* 0x00005410ffc07816 */ /* 0x000fc400000000bd */
[----:B------:R-:W-:Y:S02]  /*0c30*/  PRMT R189, RZ, 0x7610, R189 ;  /* 0x00007610ffbd7816 */ /* 0x000fe400000000bd */
[----:B------:R-:W-:Y:S02]  /*0c40*/  PRMT R196, RZ, 0x7610, R191 ;  /* 0x00007610ffc47816 */ /* 0x000fe400000000bf */
[----:B------:R-:W-:Y:S01]  /*0c50*/  PRMT R188, RZ, 0x7610, R188 ;  /* 0x00007610ffbc7816 */ /* 0x000fe200000000bc */
[C---:B------:R-:W-:Y:S01]  /*0c60*/  FADD.FTZ R191, -R211.reuse, R194 ;  /* 0x000000c2d3bf7221 */ /* 0x040fe20000010100 */
[----:B----4-:R-:W-:Y:S01]  /*0c70*/  PRMT R207, RZ, 0x7610, R177 ;  /* 0x00007610ffcf7816 */ /* 0x010fe200000000b1 */
[----:B------:R-:W-:Y:S01]  /*0c80*/  FADD.FTZ R197, -R211, R153 ;  /* 0x00000099d3c57221 */ /* 0x000fe20000010100 */
[----:B------:R-:W-:Y:S02]  /*0c90*/  PRMT R208, RZ, 0x5410, R178 ;  /* 0x00005410ffd07816 */ /* 0x000fe400000000b2 */
[----:B------:R-:W-:-:S02]  /*0ca0*/  PRMT R213, RZ, 0x5410, R184 ;  /* 0x00005410ffd57816 */ /* 0x000fc400000000b8 */
[----:B------:R-:W-:Y:S02]  /*0cb0*/  PRMT R204, RZ, 0x7610, R184 ;  /* 0x00007610ffcc7816 */ /* 0x000fe400000000b8 */
[--C-:B-1----:R-:W-:Y:S02]  /*0cc0*/  PRMT R151, RZ, 0x5410, R174.reuse ;  /* 0x00005410ff977816 */ /* 0x102fe400000000ae */
[----:B------:R-:W-:Y:S02]  /*0cd0*/  PRMT R150, RZ, 0x7610, R174 ;  /* 0x00007610ff967816 */ /* 0x000fe400000000ae */
[----:B------:R-:W-:Y:S02]  /*0ce0*/  PRMT R184, RZ, 0x5410, R180 ;  /* 0x00005410ffb87816 */ /* 0x000fe400000000b4 */
        /* <DEDUP_REMOVED lines=15> */
[--C-:B------:R-:W-:Y:S01]  /*0de0*/  PRMT R209, RZ, 0x5410, R179.reuse ;  /* 0x00005410ffd17816 */ /* 0x100fe200000000b3 */
[C---:B------:R-:W-:Y:S01]  /*0df0*/  FMUL.FTZ R192, R154.reuse, R175 ;  /* 0x000000af9ac07220 */ /* 0x040fe20000410000 */
[----:B------:R-:W-:Y:S01]  /*0e00*/  PRMT R210, RZ, 0x7610, R179 ;  /* 0x00007610ffd27816 */ /* 0x000fe200000000b3 */
[C---:B------:R-:W-:Y:S01]  /*0e10*/  FADD.FTZ R179, -R211.reuse, R184 ;  /* 0x000000b8d3b37221 */ /* 0x040fe20000010100 */
[----:B------:R-:W-:Y:S01]  /*0e20*/  PRMT R161, RZ, 0x5410, R187 ;  /* 0x00005410ffa17816 */ /* 0x000fe200000000bb */
[----:B------:R-:W-:Y:S01]  /*0e30*/  FMUL.FTZ R191, R154, R191 ;  /* 0x000000bf9abf7220 */ /* 0x000fe20000410000 */
[----:B------:R-:W-:Y:S01]  /*0e40*/  PRMT R163, RZ, 0x5410, R186 ;  /* 0x00005410ffa37816 */ /* 0x000fe200000000ba */
[----:B------:R-:W-:Y:S01]  /*0e50*/  FMUL.FTZ R174, R56, R213 ;  /* 0x000000d538ae7220 */ /* 0x000fe20000410000 */
[----:B------:R-:W-:Y:S01]  /*0e60*/  PRMT R203, RZ, 0x5410, R185 ;  /* 0x00005410ffcb7816 */ /* 0x000fe200000000b9 */
[C---:B------:R-:W-:Y:S01]  /*0e70*/  FADD.FTZ R229, -R211.reuse, R207 ;  /* 0x000000cfd3e57221 */ /* 0x040fe20000010100 */
[----:B------:R-:W-:Y:S01]  /*0e80*/  PRMT R202, RZ, 0x7610, R185 ;  /* 0x00007610ffca7816 */ /* 0x000fe200000000b9 */
[C---:B------:R-:W-:Y:S01]  /*0e90*/  FADD.FTZ R231, -R211.reuse, R208 ;  /* 0x000000d0d3e77221 */ /* 0x040fe20000010100 */
[----:B------:R-:W-:Y:S01]  /*0ea0*/  PRMT R162, RZ, 0x7610, R187 ;  /* 0x00007610ffa27816 */ /* 0x000fe200000000bb */
[C---:B------:R-:W-:Y:S01]  /*0eb0*/  FMUL.FTZ R197, R154.reuse, R197 ;  /* 0x000000c59ac57220 */ /* 0x040fe20000410000 */
[----:B------:R-:W-:Y:S01]  /*0ec0*/  PRMT R180, RZ, 0x7610, R180 ;  /* 0x00007610ffb47816 */ /* 0x000fe200000000b4 */
[C---:B------:R-:W-:Y:S01]  /*0ed0*/  FMUL.FTZ R193, R154.reuse, R193 ;  /* 0x000000c19ac17220 */ /* 0x040fe20000410000 */
[--C-:B------:R-:W-:Y:S01]  /*0ee0*/  PRMT R201, RZ, 0x5410, R172.reuse ;  /* 0x00005410ffc97816 */ /* 0x100fe200000000ac */
[C---:B------:R-:W-:Y:S01]  /*0ef0*/  FADD.FTZ R219, -R211.reuse, R205 ;  /* 0x000000cdd3db7221 */ /* 0x040fe20000010100 */
[----:B------:R-:W-:Y:S01]  /*0f00*/  PRMT R198, RZ, 0x7610, R172 ;  /* 0x00007610ffc67816 */ /* 0x000fe200000000ac */
[C---:B------:R-:W-:Y:S01]  /*0f10*/  FADD.FTZ R221, -R211.reuse, R206 ;  /* 0x000000ced3dd7221 */ /* 0x040fe20000010100 */
[----:B------:R-:W-:Y:S01]  /*0f20*/  PRMT R185, RZ, 0x5410, R181 ;  /* 0x00005410ffb97816 */ /* 0x000fe200000000b5 */
[C---:B------:R-:W-:Y:S01]  /*0f30*/  FMUL.FTZ R194, R154.reuse, R189 ;  /* 0x000000bd9ac27220 */ /* 0x040fe20000410000 */
[----:B------:R-:W-:Y:S01]  /*0f40*/  PRMT R172, RZ, 0x5410, R176 ;  /* 0x00005410ffac7816 */ /* 0x000fe200000000b0 */
[C---:B------:R-:W-:Y:S01]  /*0f50*/  FMUL.FTZ R190, R154.reuse, R177 ;  /* 0x000000b19abe7220 */ /* 0x040fe20000410000 */
[----:B------:R-:W-:Y:S01]  /*0f60*/  PRMT R207, RZ, 0x5410, R165 ;  /* 0x00005410ffcf7816 */ /* 0x000fe200000000a5 */
        /* <DEDUP_REMOVED lines=8> */
[-C--:B------:R-:W-:Y:S01]  /*0ff0*/  FFMA.FTZ R65, R192, R200.reuse, R65 ;  /* 0x000000c8c0417223 */ /* 0x080fe20000010041 */
[----:B------:R-:W-:Y:S01]  /*1000*/  PRMT R186, RZ, 0x7610, R181 ;  /* 0x00007610ffba7816 */ /* 0x000fe200000000b5 */
[----:B------:R-:W-:Y:S01]  /*1010*/  FADD.FTZ R89, R89, R200 ;  /* 0x000000c859597221 */ /* 0x000fe20000010000 */
[----:B------:R-:W-:Y:S01]  /*1020*/  PRMT R182, RZ, 0x7610, R182 ;  /* 0x00007610ffb67816 */ /* 0x000fe200000000b6 */
[----:B------:R-:W-:Y:S01]  /*1030*/  FMUL.FTZ R165, R53, R200 ;  /* 0x000000c835a57220 */ /* 0x000fe20000410000 */
[----:B------:R-:W-:Y:S01]  /*1040*/  PRMT R176, RZ, 0x7610, R176 ;  /* 0x00007610ffb07816 */ /* 0x000fe200000000b0 */
[----:B------:R-:W-:Y:S01]  /*1050*/  FMUL.FTZ R173, R57, R204 ;  /* 0x000000cc39ad7220 */ /* 0x000fe20000410000 */
[----:B------:R-:W-:Y:S01]  /*1060*/  PRMT R178, RZ, 0x7610, R178 ;  /* 0x00007610ffb27816 */ /* 0x000fe200000000b2 */
[-C--:B------:R-:W-:Y:S01]  /*1070*/  FFMA.FTZ R66, R191, R161.reuse, R66 ;  /* 0x000000a1bf427223 */ /* 0x080fe20000010042 */
[--C-:B------:R-:W-:Y:S01]  /*1080*/  PRMT R209, RZ, 0x5410, R166.reuse ;  /* 0x00005410ffd17816 */ /* 0x100fe200000000a6 */
[----:B------:R-:W-:Y:S01]  /*1090*/  FADD.FTZ R90, R90, R161 ;  /* 0x000000a15a5a7221 */ /* 0x000fe20000010000 */
[----:B------:R-:W-:Y:S01]  /*10a0*/  PRMT R210, RZ, 0x7610, R166 ;  /* 0x00007610ffd27816 */ /* 0x000fe200000000a6 */
[----:B------:R-:W-:-:S02]  /*10b0*/  FMUL.FTZ R164, R54, R161 ;  /* 0x000000a136a47220 */ /* 0x000fc40000410000 */
[----:B------:R-:W-:Y:S02]  /*10c0*/  FADD.FTZ R200, RZ, R174 ;  /* 0x000000aeffc87221 */ /* 0x000fe40000010000 */
[-C--:B------:R-:W-:Y:S02]  /*10d0*/  FFMA.FTZ R64, R193, R163.reuse, R64 ;  /* 0x000000a3c1407223 */ /* 0x080fe40000010040 */
[----:B------:R-:W-:Y:S02]  /*10e0*/  FADD.FTZ R88, R88, R163 ;  /* 0x000000a358587221 */ /* 0x000fe40000010000 */
[----:B------:R-:W-:Y:S02]  /*10f0*/  FMUL.FTZ R166, R52, R163 ;  /* 0x000000a334a67220 */ /* 0x000fe40000410000 */
[----:B------:R-:W-:Y:S02]  /*1100*/  FFMA.FTZ R161, R197, R174, RZ ;  /* 0x000000aec5a17223 */ /* 0x000fe400000100ff */
[----:B------:R-:W-:-:S02]  /*1110*/  FADD.FTZ R181, -R211, R180 ;  /* 0x000000b4d3b57221 */ /* 0x000fc40000010100 */
[-C--:B------:R-:W-:Y:S02]  /*1120*/  FFMA.FTZ R67, R190, R162.reuse, R67 ;  /* 0x000000a2be437223 */ /* 0x080fe40000010043 */
[----:B------:R-:W-:Y:S02]  /*1130*/  FADD.FTZ R91, R91, R162 ;  /* 0x000000a25b5b7221 */ /* 0x000fe40000010000 */
[----:B------:R-:W-:Y:S02]  /*1140*/  FMUL.FTZ R163, R55, R162 ;  /* 0x000000a237a37220 */ /* 0x000fe40000410000 */
[C---:B------:R-:W-:Y:S02]  /*1150*/  FADD.FTZ R185, -R211.reuse, R185 ;  /* 0x000000b9d3b97221 */ /* 0x040fe40000010100 */
[----:B------:R-:W-:Y:S02]  /*1160*/  FADD.FTZ R223, -R211, R172 ;  /* 0x000000acd3df7221 */ /* 0x000fe40000010100 */
[----:B------:R-:W-:-:S02]  /*1170*/  FFMA.FTZ R68, R189, R201, R68 ;  /* 0x000000c9bd447223 */ /* 0x000fc40000010044 */
[----:B------:R-:W-:Y:S02]  /*1180*/  FADD.FTZ R92, R92, R201 ;  /* 0x000000c95c5c7221 */ /* 0x000fe40000010000 */
[----:B------:R-:W-:Y:S02]  /*1190*/  FMUL.FTZ R162, R48, R201 ;  /* 0x000000c930a27220 */ /* 0x000fe40000410000 */
[----:B------:R-:W-:Y:S02]  /*11a0*/  FMUL.FTZ R172, R58, R203 ;  /* 0x000000cb3aac7220 */ /* 0x000fe40000410000 */
[----:B------:R-:W-:Y:S01]  /*11b0*/  FADD.FTZ R201, R200, R173 ;  /* 0x000000adc8c97221 */ /* 0x000fe20000010000 */
[----:B------:R-:W-:Y:S01]  /*11c0*/  PRMT R214, RZ, 0x7610, R167 ;  /* 0x00007610ffd67816 */ /* 0x000fe200000000a7 */
[C---:B------:R-:W-:Y:S02]  /*11d0*/  FADD.FTZ R183, -R211.reuse, R186 ;  /* 0x000000bad3b77221 */ /* 0x040fe40000010100 */
[----:B------:R-:W-:-:S02]  /*11e0*/  FADD.FTZ R215, -R211, R187 ;  /* 0x000000bbd3d77221 */ /* 0x000fc40000010100 */
[C---:B------:R-:W-:Y:S02]  /*11f0*/  FADD.FTZ R217, -R211.reuse, R182 ;  /* 0x000000b6d3d97221 */ /* 0x040fe40000010100 */
[C---:B------:R-:W-:Y:S02]  /*1200*/  FADD.FTZ R225, -R211.reuse, R176 ;  /* 0x000000b0d3e17221 */ /* 0x040fe40000010100 */
[----:B------:R-:W-:Y:S01]  /*1210*/  FADD.FTZ R233, -R211, R178 ;  /* 0x000000b2d3e97221 */ /* 0x000fe20000010100 */
[----:B------:R-:W-:Y:S01]  /*1220*/  PRMT R211, RZ, 0x5410, R167 ;  /* 0x00005410ffd37816 */ /* 0x000fe200000000a7 */
[----:B------:R-:W-:Y:S02]  /*1230*/  FMUL.FTZ R195, R154, R195 ;  /* 0x000000c39ac37220 */ /* 0x000fe40000410000 */
[----:B------:R-:W-:Y:S02]  /*1240*/  FFMA.FTZ R200, R196, R173, R161 ;  /* 0x000000adc4c87223 */ /* 0x000fe400000100a1 */
[----:B------:R-:W-:-:S02]  /*1250*/  FMUL.FTZ R188, R154, R181 ;  /* 0x000000b59abc7220 */ /* 0x000fc40000410000 */
        /* <DEDUP_REMOVED lines=42> */
[----:B------:R-:W-:Y:S02]  /*1500*/  FADD.FTZ R150, R149, R198 ;  /* 0x000000c695967221 */ /* 0x000fe40000010000 */
[----:B------:R-:W-:Y:S02]  /*1510*/  FFMA.FTZ R151, R187, R198, R151 ;  /* 0x000000c6bb977223 */ /* 0x000fe40000010097 */
[----:B------:R-:W-:Y:S02]  /*1520*/  FMUL.FTZ R182, R154, R221 ;  /* 0x000000dd9ab67220 */ /* 0x000fe40000410000 */
[----:B------:R-:W-:Y:S02]  /*1530*/  FADD.FTZ R149, R150, R199 ;  /* 0x000000c796957221 */ /* 0x000fe40000010000 */
[----:B------:R-:W-:Y:S02]  /*1540*/  FFMA.FTZ R151, R186, R199, R151 ;  /* 0x000000c7ba977223 */ /* 0x000fe40000010097 */
[----:B------:R-:W-:-:S02]  /*1550*/  FFMA.FTZ R62, R195, R203, R62 ;  /* 0x000000cbc33e7223 */ /* 0x000fc4000001003e */
[----:B------:R-:W-:Y:S02]  /*1560*/  FADD.FTZ R86, R86, R203 ;  /* 0x000000cb56567221 */ /* 0x000fe40000010000 */
[-C--:B------:R-:W-:Y:S02]  /*1570*/  FFMA.FTZ R75, R182, R148.reuse, R75 ;  /* 0x00000094b64b7223 */ /* 0x080fe4000001004b */
[----:B------:R-:W-:Y:S02]  /*1580*/  FADD.FTZ R99, R99, R148 ;  /* 0x0000009463637221 */ /* 0x000fe40000010000 */
[----:B------:R-:W-:Y:S02]  /*1590*/  FMUL.FTZ R203, R47, R148 ;  /* 0x000000942fcb7220 */ /* 0x000fe40000410000 */
[----:B------:R-:W-:Y:S02]  /*15a0*/  FADD.FTZ R148, R149, R200 ;  /* 0x000000c895947221 */ /* 0x000fe40000010000 */
[----:B------:R-:W-:-:S02]  /*15b0*/  FFMA.FTZ R151, R185, R200, R151 ;  /* 0x000000c8b9977223 */ /* 0x000fc40000010097 */
[----:B------:R-:W-:Y:S02]  /*15c0*/  FADD.FTZ R149, R148, R201 ;  /* 0x000000c994957221 */ /* 0x000fe40000010000 */
[----:B------:R-:W-:Y:S02]  /*15d0*/  FFMA.FTZ R151, R184, R201, R151 ;  /* 0x000000c9b8977223 */ /* 0x000fe40000010097 */
[----:B------:R-:W-:Y:S02]  /*15e0*/  FADD.FTZ R148, R149, R202 ;  /* 0x000000ca95947221 */ /* 0x000fe40000010000 */
[----:B------:R-:W-:Y:S02]  /*15f0*/  FFMA.FTZ R151, R183, R202, R151 ;  /* 0x000000cab7977223 */ /* 0x000fe40000010097 */
        /* <DEDUP_REMOVED lines=9> */
[----:B------:R-:W-:Y:S02]  /*1690*/  FADD.FTZ R148, R149, R204 ;  /* 0x000000cc95947221 */ /* 0x000fe40000010000 */
[----:B------:R-:W-:Y:S02]  /*16a0*/  FMUL.FTZ R205, R41, R206 ;  /* 0x000000ce29cd7220 */ /* 0x000fe40000410000 */
        /* <DEDUP_REMOVED lines=41> */
[----:B------:R-:W-:Y:S02]  /*1940*/  FADD.FTZ R213, R148, R211 ;  /* 0x000000d394d57221 */ /* 0x000fe40000010000 */
[----:B------:R-:W-:Y:S02]  /*1950*/  FFMA.FTZ R214, R212, R211, R149 ;  /* 0x000000d3d4d67223 */ /* 0x000fe40000010095 */
.L_x_3089:
[----:B0-----:R-:W-:Y:S05]  /*1960*/  BSYNC B1 ;  /* 0x0000000000017941 */ /* 0x001fea0003800000 */
.L_x_3087:
[----:B-----5:R-:W-:Y:S02]  /*1970*/  MOV R148, R146 ;  /* 0x0000009200947202 */ /* 0x020fe40000000f00 */
[----:B------:R-:W-:Y:S02]  /*1980*/  MOV R149, R2 ;  /* 0x0000000200957202 */ /* 0x000fe40000000f00 */
[----:B------:R-:W-:-:S02]  /*1990*/  MOV R150, R144 ;  /* 0x0000009000967202 */ /* 0x000fc40000000f00 */
[----:B------:R-:W-:Y:S02]  /*19a0*/  PRMT R219, R148, 0x7610, R219 ;  /* 0x0000761094db7816 */ /* 0x000fe400000000db */
[----:B------:R-:W-:Y:S02]  /*19b0*/  PRMT R218, R149, 0x7610, R218 ;  /* 0x0000761095da7816 */ /* 0x000fe400000000da */
[----:B------:R-:W-:Y:S01]  /*19c0*/  PRMT R217, R150, 0x7610, R217 ;  /* 0x0000761096d97816 */ /* 0x000fe200000000d9 */
[----:B------:R-:W-:Y:S05]  /*19d0*/  BRA.DIV ~URZ, `(.L_x_3090) ;  /* 0x00003ee27f007947 */ /* 0x000fea000b800000 */
[----:B------:R0:W1:Y:S02]  /*19e0*/  SHFL.BFLY PT, R150, R213, 0x1, 0x1f ;  /* 0x0c201f00d5967f89 */ /* 0x00006400000e0000 */
.L_x_3217:
        /* <DEDUP_REMOVED lines=18> */
.L_x_3218:
[----:B------:R-:W-:Y:S01]  /*1b10*/  ISETP.GE.AND P2, PT, R160, 0x1, PT ;  /* 0x00000001a000780c */ /* 0x000fe20003f46270 */
        /* <DEDUP_REMOVED lines=24> */
.L_x_3093:
        /* <DEDUP_REMOVED lines=11> */
.L_x_3094:
[----:B------:R-:W-:Y:S05]  /*1d50*/  BSYNC B1 ;  /* 0x0000000000017941 */ /* 0x000fea0003800000 */
.L_x_3092:
[----:B------:R-:W-:Y:S01]  /*1d60*/  ISETP.NE.U32.AND P0, PT, RZ, c[0x0][0x258], PT ;  /* 0x00009600ff007a0c */ /* 0x000fe20003f05070 */
[----:B------:R-:W-:Y:S03]  /*1d70*/  BSSY B1, `(.L_x_3095) ;  /* 0x000000f000017945 */ /* 0x000fe60003800000 */
[----:B------:R-:W-:-:S13]  /*1d80*/  ISETP.NE.AND.EX P0, PT, RZ, c[0x0][0x25c], PT, P0 ;  /* 0x00009700ff007a0c */ /* 0x000fda0003f05300 */
[----:B------:R-:W-:Y:S01]  /*1d90*/  @P0 F2FP.BF16.PACK_AB R148, RZ, R149 ;  /* 0x00000095ff94023e */ /* 0x000fe200000010ff */
[----:B------:R-:W-:Y:S05]  /*1da0*/  @!P2 BRA `(.L_x_3096) ;  /* 0x000000b00000a947 */ /* 0x000fea0003800000 */
[----:B------:R-:W-:Y:S01]  /*1db0*/  LOP3.LUT P4, RZ, R219, 0xff, RZ, 0xc0, !PT ;  /* 0x000000ffdbff7812 */ /* 0x000fe2000788c0ff */
[----:B------:R-:W-:-:S04]  /*1dc0*/  FMUL.FTZ R149, R149, c[0x0][0x1ec] ;  /* 0x00007b0095957a20 */ /* 0x000fc80000410000 */
[----:B0-----:R-:W-:Y:S01]  /*1dd0*/  FMUL.FTZ R213, R149, c[0x0][0x1e8] ;  /* 0x00007a0095d57a20 */ /* 0x001fe20000410000 */
[----:B------:R-:W-:-:S03]  /*1de0*/  HFMA2.MMA R149, -RZ, RZ, 0, 0 ;  /* 0x00000000ff957435 */ /* 0x000fc600000001ff */
[----:B------:R-:W-:-:S04]  /*1df0*/  FMUL.FTZ R151, R32, R213 ;  /* 0x000000d520977220 */ /* 0x000fc80000410000 */
[----:B-----5:R-:W-:Y:S02]  /*1e00*/  @P4 PRMT R150, RZ, 0x5410, R140 ;  /* 0x00005410ff964816 */ /* 0x020fe4000000008c */
[----:B------:R-:W-:-:S03]  /*1e10*/  FSEL R151, R151, RZ, P4 ;  /* 0x000000ff97977208 */ /* 0x000fc60002000000 */
[----:B------:R-:W-:Y:S01]  /*1e20*/  @P4 FMUL.FTZ R149, R213, R150 ;  /* 0x00000096d5954220 */ /* 0x000fe20000410000 */
[----:B------:R-:W-:-:S03]  /*1e30*/  F2FP.BF16.PACK_AB R151, RZ, R151 ;  /* 0x00000097ff97723e */ /* 0x000fc600000010ff */
[----:B------:R-:W-:Y:S01]  /*1e40*/  FADD.FTZ R108, R108, R149 ;  /* 0x000000956c6c7221 */ /* 0x000fe20000010000 */
[----:B------:R-:W-:Y:S02]  /*1e50*/  PRMT R132, R151, 0x7610, R132 ;  /* 0x0000761097847816 */ /* 0x000fe40000000084 */
.L_x_3096:
[----:B------:R-:W-:Y:S05]  /*1e60*/  BSYNC B1 ;  /* 0x0000000000017941 */ /* 0x000fea0003800000 */
.L_x_3095:
[----:B------:R-:W-:Y:S01]  /*1e70*/  BSSY B1, `(.L_x_3097) ;  /* 0x000000e000017945 */ /* 0x000fe20003800000 */
[----:B------:R-:W-:Y:S01]  /*1e80*/  @P0 PRMT R136, R148, 0x7610, R136 ;  /* 0x0000761094880816 */ /* 0x000fe20000000088 */
[----:B------:R-:W-:Y:S05]  /*1e90*/  @P1 BRA `(.L_x_3098) ;  /* 0x0000004000001947 */ /* 0x000fea0003800000 */
[----:B------:R-:W-:Y:S01]  /*1ea0*/  MOV R149, RZ ;  /* 0x000000ff00957202 */ /* 0x000fe20000000f00 */
[----:B------:R-:W-:Y:S05]  /*1eb0*/  @!P3 BRA `(.L_x_3099) ;  /* 0x000000900000b947 */ /* 0x000fea0003800000 */
[----:B------:R-:W-:Y:S01]  /*1ec0*/  PRMT R149, RZ, 0x7610, R168 ;  /* 0x00007610ff957816 */ /* 0x000fe200000000a8 */
[----:B------:R-:W-:Y:S05]  /*1ed0*/  BRA `(.L_x_3099) ;  /* 0x0000007000007947 */ /* 0x000fea0003800000 */
.L_x_3098:
[----:B------:R-:W-:-:S04]  /*1ee0*/  ISETP.NE.AND P4, PT, R155, RZ, PT ;  /* 0x000000ff9b00720c */ /* 0x000fc80003f85270 */
[----:B------:R-:W-:-:S05]  /*1ef0*/  FSEL R149, R153, RZ, !P4 ;  /* 0x000000ff99957208 */ /* 0x000fca0006000000 */
[----:B------:R-:W-:-:S04]  /*1f00*/  FFMA.FTZ R148, R196, R160, R149 ;  /* 0x000000a0c4947223 */ /* 0x000fc80000010095 */
[----:B------:R-:W-:Y:S01]  /*1f10*/  FADD.FTZ R149, R173, -R148 ;  /* 0x80000094ad957221 */ /* 0x000fe20000010000 */
[----:B------:R-:W-:-:S03]  /*1f20*/  @P3 PRMT R148, RZ, 0x7610, R168 ;  /* 0x00007610ff943816 */ /* 0x000fc600000000a8 */
[----:B------:R-:W-:-:S04]  /*1f30*/  FMUL.FTZ R149, R154, R149 ;  /* 0x000000959a957220 */ /* 0x000fc80000410000 */
[----:B------:R-:W-:Y:S02]  /*1f40*/  @P3 FADD.FTZ R149, R149, R148 ;  /* 0x0000009495953221 */ /* 0x000fe40000010000 */
.L_x_3099:
[----:B------:R-:W-:Y:S05]  /*1f50*/  BSYNC B1 ;  /* 0x0000000000017941 */ /* 0x000fea0003800000 */
.L_x_3097:
[----:B------:R-:W-:Y:S01]  /*1f60*/  BSSY B1, `(.L_x_3100) ;  /* 0x000000e000017945 */ /* 0x000fe20003800000 */
[----:B------:R-:W-:Y:S01]  /*1f70*/  @P0 F2FP.BF16.PACK_AB R148, RZ, R149 ;  /* 0x00000095ff94023e */ /* 0x000fe200000010ff */
[----:B------:R-:W-:Y:S05]  /*1f80*/  @!P2 BRA `(.L_x_3101) ;  /* 0x000000b00000a947 */ /* 0x000fea0003800000 */
[----:B------:R-:W-:Y:S01]  /*1f90*/  LOP3.LUT P4, RZ, R146, 0xff00, RZ, 0xc0, !PT ;  /* 0x0000ff0092ff7812 */ /* 0x000fe2000788c0ff */
[----:B------:R-:W-:Y:S01]  /*1fa0*/  FMUL.FTZ R149, R149, c[0x0][0x1ec] ;  /* 0x00007b0095957a20 */ /* 0x000fe20000410000 */
[----:B------:R-:W-:-:S03]  /*1fb0*/  HFMA2.MMA R150, -RZ, RZ, 0, 0 ;  /* 0x00000000ff967435 */ /* 0x000fc600000001ff */
[----:B0-----:R-:W-:-:S04]  /*1fc0*/  FMUL.FTZ R214, R149, c[0x0][0x1e8] ;  /* 0x00007a0095d67a20 */ /* 0x001fc80000410000 */
[----:B------:R-:W-:-:S04]  /*1fd0*/  FMUL.FTZ R151, R33, R214 ;  /* 0x000000d621977220 */ /* 0x000fc80000410000 */
[----:B-----5:R-:W-:Y:S02]  /*1fe0*/  @P4 PRMT R149, RZ, 0x7610, R140 ;  /* 0x00007610ff954816 */ /* 0x020fe4000000008c */
[----:B------:R-:W-:-:S03]  /*1ff0*/  FSEL R151, R151, RZ, P4 ;  /* 0x000000ff97977208 */ /* 0x000fc60002000000 */
[----:B------:R-:W-:Y:S01]  /*2000*/  @P4 FMUL.FTZ R150, R214, R149 ;  /* 0x00000095d6964220 */ /* 0x000fe20000410000 */
[----:B------:R-:W-:-:S03]  /*2010*/  F2FP.BF16.PACK_AB R151, RZ, R151 ;  /* 0x00000097ff97723e */ /* 0x000fc600000010ff */
[----:B------:R-:W-:Y:S01]  /*2020*/  FADD.FTZ R109, R109, R150 ;  /* 0x000000966d6d7221 */ /* 0x000fe20000010000 */
[----:B------:R-:W-:Y:S02]  /*2030*/  PRMT R132, R132, 0x5410, R151 ;  /* 0x0000541084847816 */ /* 0x000fe40000000097 */
.L_x_3101:
[----:B------:R-:W-:Y:S05]  /*2040*/  BSYNC B1 ;  /* 0x0000000000017941 */ /* 0x000fea0003800000 */
.L_x_3100:
[----:B------:R-:W-:Y:S01]  /*2050*/  BSSY B1, `(.L_x_3102) ;  /* 0x000000e000017945 */ /* 0x000fe20003800000 */
[----:B------:R-:W-:Y:S01]  /*2060*/  @P0 PRMT R136, R136, 0x5410, R148 ;  /* 0x0000541088880816 */ /* 0x000fe20000000094 */
[----:B------:R-:W-:Y:S05]  /*2070*/  @P1 BRA `(.L_x_3103) ;  /* 0x0000004000001947 */ /* 0x000fea0003800000 */
[----:B------:R-:W-:Y:S01]  /*2080*/  MOV R149, RZ ;  /* 0x000000ff00957202 */ /* 0x000fe20000000f00 */
[----:B------:R-:W-:Y:S05]  /*2090*/  @!P3 BRA `(.L_x_3104) ;  /* 0x000000900000b947 */ /* 0x000fea0003800000 */
[----:B------:R-:W-:Y:S01]  /*20a0*/  PRMT R149, RZ, 0x5410, R169 ;  /* 0x00005410ff957816 */ /* 0x000fe200000000a9 */
[----:B------:R-:W-:Y:S05]  /*20b0*/  BRA `(.L_x_3104) ;  /* 0x0000007000007947 */ /* 0x000fea0003800000 */
.L_x_3103:
[----:B------:R-:W-:Y:S02]  /*20c0*/  ISETP.NE.AND P4, PT, R155, RZ, PT ;  /* 0x000000ff9b00720c */ /* 0x000fe40003f85270 */
[----:B------:R-:W-:Y:S02]  /*20d0*/  @P3 PRMT R148, RZ, 0x5410, R169 ;  /* 0x00005410ff943816 */ /* 0x000fe400000000a9 */
[----:B------:R-:W-:-:S05]  /*20e0*/  FSEL R149, R153, RZ, !P4 ;  /* 0x000000ff99957208 */ /* 0x000fca0006000000 */
[----:B------:R-:W-:-:S04]  /*20f0*/  FFMA.FTZ R149, R195, R160, R149 ;  /* 0x000000a0c3957223 */ /* 0x000fc80000010095 */
[----:B------:R-:W-:-:S04]  /*2100*/  FADD.FTZ R149, R172, -R149 ;  /* 0x80000095ac957221 */ /* 0x000fc80000010000 */
[----:B------:R-:W-:-:S04]  /*2110*/  FMUL.FTZ R149, R154, R149 ;  /* 0x000000959a957220 */ /* 0x000fc80000410000 */
[----:B------:R-:W-:Y:S02]  /*2120*/  @P3 FADD.FTZ R149, R149, R148 ;  /* 0x0000009495953221 */ /* 0x000fe40000010000 */
.L_x_3104:
[----:B------:R-:W-:Y:S05]  /*2130*/  BSYNC B1 ;  /* 0x0000000000017941 */ /* 0x000fea0003800000 */
.L_x_3102:
[----:B------:R-:W-:Y:S01]  /*2140*/  BSSY B1, `(.L_x_3105) ;  /* 0x000000e000017945 */ /* 0x000fe20003800000 */
        /* <DEDUP_REMOVED lines=13> */
.L_x_3106:
[----:B------:R-:W-:Y:S05]  /*2220*/  BSYNC B1 ;  /* 0x0000000000017941 */ /* 0x000fea0003800000 */
.L_x_3105:
[----:B------:R-:W-:Y:S01]  /*2230*/  BSSY B1, `(.L_x_3107) ;  /* 0x000000e000017945 */ /* 0x000fe20003800000 */
[----:B------:R-:W-:Y:S01]  /*2240*/  @P0 PRMT R137, R148, 0x7610, R137 ;  /* 0x0000761094890816 */ /* 0x000fe20000000089 */
[----:B------:R-:W-:Y:S05]  /*2250*/  @P1 BRA `(.L_x_3108) ;  /* 0x0000004000001947 */ /* 0x000fea0003800000 */
[----:B------:R-:W-:Y:S01]  /*2260*/  MOV R149, RZ ;  /* 0x000000ff00957202 */ /* 0x000fe20000000f00 */
[----:B------:R-:W-:Y:S05]  /*2270*/  @!P3 BRA `(.L_x_3109) ;  /* 0x000000900000b947 */ /* 0x000fea0003800000 */
[----:B------:R-:W-:Y:S01]  /*2280*/  PRMT R149, RZ, 0x7610, R169 ;  /* 0x00007610ff957816 */ /* 0x000fe200000000a9 */
[----:B------:R-:W-:Y:S05]  /*2290*/  BRA `(.L_x_3109) ;  /* 0x0000007000007947 */ /* 0x000fea0003800000 */
.L_x_3108:
[----:B------:R-:W-:-:S04]  /*22a0*/  ISETP.NE.AND P4, PT, R155, RZ, PT ;  /* 0x000000ff9b00720c */ /* 0x000fc80003f85270 */
[----:B------:R-:W-:-:S05]  /*22b0*/  FSEL R149, R153, RZ, !P4 ;  /* 0x000000ff99957208 */ /* 0x000fca0006000000 */
[----:B------:R-:W-:-:S04]  /*22c0*/  FFMA.FTZ R148, R194, R160, R149 ;  /* 0x000000a0c2947223 */ /* 0x000fc80000010095 */
[----:B------:R-:W-:Y:S01]  /*22d0*/  FADD.FTZ R149, R167, -R148 ;  /* 0x80000094a7957221 */ /* 0x000fe20000010000 */
[----:B------:R-:W-:-:S03]  /*22e0*/  @P3 PRMT R148, RZ, 0x7610, R169 ;  /* 0x00007610ff943816 */ /* 0x000fc600000000a9 */
[----:B------:R-:W-:-:S04]  /*22f0*/  FMUL.FTZ R149, R154, R149 ;  /* 0x000000959a957220 */ /* 0x000fc80000410000 */
[----:B------:R-:W-:Y:S02]  /*2300*/  @P3 FADD.FTZ R149, R149, R148 ;  /* 0x0000009495953221 */ /* 0x000fe40000010000 */
.L_x_3109:
[----:B------:R-:W-:Y:S05]  /*2310*/  BSYNC B1 ;  /* 0x0000000000017941 */ /* 0x000fea0003800000 */
.L_x_3107:
        /* <DEDUP_REMOVED lines=14> */
.L_x_3111:
[----:B------:R-:W-:Y:S05]  /*2400*/  BSYNC B1 ;  /* 0x0000000000017941 */ /* 0x000fea0003800000 */
.L_x_3110:
[----:B------:R-:W-:Y:S01]  /*2410*/  BSSY B1, `(.L_x_3112) ;  /* 0x000000e000017945 */ /* 0x000fe20003800000 */
[----:B------:R-:W-:Y:S01]  /*2420*/  @P0 PRMT R137, R137, 0x5410, R148 ;  /* 0x0000541089890816 */ /* 0x000fe20000000094 */
[----:B------:R-:W-:Y:S05]  /*2430*/  @P1 BRA `(.L_x_3113) ;  /* 0x0000004000001947 */ /* 0x000fea0003800000 */
[----:B------:R-:W-:Y:S01]  /*2440*/  MOV R149, RZ ;  /* 0x000000ff00957202 */ /* 0x000fe20000000f00 */
[----:B------:R-:W-:Y:S05]  /*2450*/  @!P3 BRA `(.L_x_3114) ;  /* 0x000000900000b947 */ /* 0x000fea0003800000 */
[----:B------:R-:W-:Y:S01]  /*2460*/  PRMT R149, RZ, 0x5410, R170 ;  /* 0x00005410ff957816 */ /* 0x000fe200000000aa */
[----:B------:R-:W-:Y:S05]  /*2470*/  BRA `(.L_x_3114) ;  /* 0x0000007000007947 */ /* 0x000fea0003800000 */
.L_x_3113:
[----:B------:R-:W-:Y:S02]  /*2480*/  ISETP.NE.AND P4, PT, R155, RZ, PT ;  /* 0x000000ff9b00720c */ /* 0x000fe40003f85270 */
[----:B------:R-:W-:Y:S02]  /*2490*/  @P3 PRMT R148, RZ, 0x5410, R170 ;  /* 0x00005410ff943816 */ /* 0x000fe400000000aa */
[----:B------:R-:W-:-:S05]  /*24a0*/  FSEL R149, R153, RZ, !P4 ;  /* 0x000000ff99957208 */ /* 0x000fca0006000000 */
[----:B------:R-:W-:-:S04]  /*24b0*/  FFMA.FTZ R149, R193, R160, R149 ;  /* 0x000000a0c1957223 */ /* 0x000fc80000010095 */
[----:B------:R-:W-:-:S04]  /*24c0*/  FADD.FTZ R149, R166, -R149 ;  /* 0x80000095a6957221 */ /* 0x000fc80000010000 */
[----:B------:R-:W-:-:S04]  /*24d0*/  FMUL.FTZ R149, R154, R149 ;  /* 0x000000959a957220 */ /* 0x000fc80000410000 */
[----:B------:R-:W-:Y:S02]  /*24e0*/  @P3 FADD.FTZ R149, R149, R148 ;  /* 0x0000009495953221 */ /* 0x000fe40000010000 */
.L_x_3114:
[----:B------:R-:W-:Y:S05]  /*24f0*/  BSYNC B1 ;  /* 0x0000000000017941 */ /* 0x000fea0003800000 */
.L_x_3112:
        /* <DEDUP_REMOVED lines=14> */
.L_x_3116:
[----:B------:R-:W-:Y:S05]  /*25e0*/  BSYNC B1 ;  /* 0x0000000000017941 */ /* 0x000fea0003800000 */
.L_x_3115:
[----:B------:R-:W-:Y:S01]  /*25f0*/  BSSY B1, `(.L_x_3117) ;  /* 0x000000e000017945 */ /* 0x000fe20003800000 */
[----:B------:R-:W-:Y:S01]  /*2600*/  @P0 PRMT R138, R148, 0x7610, R138 ;  /* 0x00007610948a0816 */ /* 0x000fe2000000008a */
[----:B------:R-:W-:Y:S05]  /*2610*/  @P1 BRA `(.L_x_3118) ;  /* 0x0000004000001947 */ /* 0x000fea0003800000 */
[----:B------:R-:W-:Y:S01]  /*2620*/  MOV R149, RZ ;  /* 0x000000ff00957202 */ /* 0x000fe20000000f00 */
[----:B------:R-:W-:Y:S05]  /*2630*/  @!P3 BRA `(.L_x_3119) ;  /* 0x000000900000b947 */ /* 0x000fea0003800000 */
[----:B------:R-:W-:Y:S01]  /*2640*/  PRMT R149, RZ, 0x7610, R170 ;  /* 0x00007610ff957816 */ /* 0x000fe200000000aa */
[----:B------:R-:W-:Y:S05]  /*2650*/  BRA `(.L_x_3119) ;  /* 0x0000007000007947 */ /* 0x000fea0003800000 */
.L_x_3118:
[----:B------:R-:W-:-:S04]  /*2660*/  ISETP.NE.AND P4, PT, R155, RZ, PT ;  /* 0x000000ff9b00720c */ /* 0x000fc80003f85270 */
[----:B------:R-:W-:-:S05]  /*2670*/  FSEL R149, R153, RZ, !P4 ;  /* 0x000000ff99957208 */ /* 0x000fca0006000000 */
[----:B------:R-:W-:-:S04]  /*2680*/  FFMA.FTZ R148, R192, R160, R149 ;  /* 0x000000a0c0947223 */ /* 0x000fc80000010095 */
[----:B------:R-:W-:Y:S01]  /*2690*/  FADD.FTZ R149, R165, -R148 ;  /* 0x80000094a5957221 */ /* 0x000fe20000010000 */
[----:B------:R-:W-:-:S03]  /*26a0*/  @P3 PRMT R148, RZ, 0x7610, R170 ;  /* 0x00007610ff943816 */ /* 0x000fc600000000aa */
[----:B------:R-:W-:-:S04]  /*26b0*/  FMUL.FTZ R149, R154, R149 ;  /* 0x000000959a957220 */ /* 0x000fc80000410000 */
[----:B------:R-:W-:Y:S02]  /*26c0*/  @P3 FADD.FTZ R149, R149, R148 ;  /* 0x0000009495953221 */ /* 0x000fe40000010000 */
.L_x_3119:
[----:B------:R-:W-:Y:S05]  /*26d0*/  BSYNC B1 ;  /* 0x0000000000017941 */ /* 0x000fea0003800000 */
.L_x_3117:
        /* <DEDUP_REMOVED lines=14> */
.L_x_3121:
[----:B------:R-:W-:Y:S05]  /*27c0*/  BSYNC B1 ;  /* 0x0000000000017941 */ /* 0x000fea0003800000 */
.L_x_3120:
[----:B------:R-:W-:Y:S01]  /*27d0*/  BSSY B1, `(.L_x_3122) ;  /* 0x000000e000017945 */ /* 0x000fe20003800000 */
[----:B------:R-:W-:Y:S01]  /*27e0*/  @P0 PRMT R138, R138, 0x5410, R148 ;  /* 0x000054108a8a0816 */ /* 0x000fe20000000094 */
[----:B------:R-:W-:Y:S05]  /*27f0*/  @P1 BRA `(.L_x_3123) ;  /* 0x0000004000001947 */ /* 0x000fea0003800000 */
[----:B------:R-:W-:Y:S01]  /*2800*/  MOV R149, RZ ;  /* 0x000000ff00957202 */ /* 0x000fe20000000f00 */
[----:B------:R-:W-:Y:S05]  /*2810*/  @!P3 BRA `(.L_x_3124) ;  /* 0x000000900000b947 */ /* 0x000fea0003800000 */
[----:B------:R-:W-:Y:S01]  /*2820*/  PRMT R149, RZ, 0x5410, R171 ;  /* 0x00005410ff957816 */ /* 0x000fe200000000ab */
[----:B------:R-:W-:Y:S05]  /*2830*/  BRA `(.L_x_3124) ;  /* 0x0000007000007947 */ /* 0x000fea0003800000 */
.L_x_3123:
[----:B------:R-:W-:Y:S02]  /*2840*/  ISETP.NE.AND P4, PT, R155, RZ, PT ;  /* 0x000000ff9b00720c */ /* 0x000fe40003f85270 */
[----:B------:R-:W-:Y:S02]  /*2850*/  @P3 PRMT R148, RZ, 0x5410, R171 ;  /* 0x00005410ff943816 */ /* 0x000fe400000000ab */
[----:B------:R-:W-:-:S05]  /*2860*/  FSEL R149, R153, RZ, !P4 ;  /* 0x000000ff99957208 */ /* 0x000fca0006000000 */
[----:B------:R-:W-:-:S04]  /*2870*/  FFMA.FTZ R149, R191, R160, R149 ;  /* 0x000000a0bf957223 */ /* 0x000fc80000010095 */
[----:B------:R-:W-:-:S04]  /*2880*/  FADD.FTZ R149, R164, -R149 ;  /* 0x80000095a4957221 */ /* 0x000fc80000010000 */
[----:B------:R-:W-:-:S04]  /*2890*/  FMUL.FTZ R149, R154, R149 ;  /* 0x000000959a957220 */ /* 0x000fc80000410000 */
[----:B------:R-:W-:Y:S02]  /*28a0*/  @P3 FADD.FTZ R149, R149, R148 ;  /* 0x0000009495953221 */ /* 0x000fe40000010000 */
.L_x_3124:
[----:B------:R-:W-:Y:S05]  /*28b0*/  BSYNC B1 ;  /* 0x0000000000017941 */ /* 0x000fea0003800000 */
.L_x_3122:
        /* <DEDUP_REMOVED lines=14> */
.L_x_3126:
[----:B------:R-:W-:Y:S05]  /*29a0*/  BSYNC B1 ;  /* 0x0000000000017941 */ /* 0x000fea0003800000 */
.L_x_3125:
[----:B------:R-:W-:Y:S01]  /*29b0*/  BSSY B1, `(.L_x_3127) ;  /* 0x000000e000017945 */ /* 0x000fe20003800000 */
[----:B------:R-:W-:Y:S01]  /*29c0*/  @P0 PRMT R139, R148, 0x7610, R139 ;  /* 0x00007610948b0816 */ /* 0x000fe2000000008b */
[----:B------:R-:W-:Y:S05]  /*29d0*/  @P1 BRA `(.L_x_3128) ;  /* 0x0000004000001947 */ /* 0x000fea0003800000 */
[----:B0-----:R-:W-:Y:S01]  /*29e0*/  MOV R213, RZ ;  /* 0x000000ff00d57202 */ /* 0x001fe20000000f00 */
[----:B------:R-:W-:Y:S05]  /*29f0*/  @!P3 BRA `(.L_x_3129) ;  /* 0x000000900000b947 */ /* 0x000fea0003800000 */
[----:B------:R-:W-:Y:S01]  /*2a00*/  PRMT R213, RZ, 0x7610, R171 ;  /* 0x00007610ffd57816 */ /* 0x000fe200000000ab */
[----:B------:R-:W-:Y:S05]  /*2a10*/  BRA `(.L_x_3129) ;  /* 0x0000007000007947 */ /* 0x000fea0003800000 */
.L_x_3128:
[----:B------:R-:W-:-:S04]  /*2a20*/  ISETP.NE.AND P4, PT, R155, RZ, PT ;  /* 0x000000ff9b00720c */ /* 0x000fc80003f85270 */
[----:B------:R-:W-:-:S05]  /*2a30*/  FSEL R149, R153, RZ, !P4 ;  /* 0x000000ff99957208 */ /* 0x000fca0006000000 */
[----:B------:R-:W-:-:S04]  /*2a40*/  FFMA.FTZ R148, R190, R160, R149 ;  /* 0x000000a0be947223 */ /* 0x000fc80000010095 */
[----:B------:R-:W-:Y:S01]  /*2a50*/  FADD.FTZ R149, R163, -R148 ;  /* 0x80000094a3957221 */ /* 0x000fe20000010000 */
[----:B------:R-:W-:-:S03]  /*2a60*/  @P3 PRMT R148, RZ, 0x7610, R171 ;  /* 0x00007610ff943816 */ /* 0x000fc600000000ab */
[----:B0-----:R-:W-:-:S04]  /*2a70*/  FMUL.FTZ R213, R154, R149 ;  /* 0x000000959ad57220 */ /* 0x001fc80000410000 */
[----:B------:R-:W-:Y:S02]  /*2a80*/  @P3 FADD.FTZ R213, R213, R148 ;  /* 0x00000094d5d53221 */ /* 0x000fe40000010000 */
.L_x_3129:
[----:B------:R-:W-:Y:S05]  /*2a90*/  BSYNC B1 ;  /* 0x0000000000017941 */ /* 0x000fea0003800000 */
.L_x_3127:
[----:B------:R-:W-:Y:S01]  /*2aa0*/  @P0 MOV R148, 0x10 ;  /* 0x0000001000940802 */ /* 0x000fe20000000f00 */
[----:B------:R-:W-:Y:S01]  /*2ab0*/  BSSY B1, `(.L_x_3130) ;  /* 0x0000012000017945 */ /* 0x000fe20003800000 */
[----:B------:R-:W-:Y:S02]  /*2ac0*/  @P2 MOV R151, 0x10 ;  /* 0x0000001000972802 */ /* 0x000fe40000000f00 */
        /* <DEDUP_REMOVED lines=8> */
[----:B------:R-:W-:-:S04]  /*2b50*/  FMUL.FTZ R214, R213, c[0x0][0x1e8] ;  /* 0x00007a00d5d67a20 */ /* 0x000fc80000410000 */
[----:B------:R-:W-:-:S04]  /*2b60*/  FMUL.FTZ R159, R31, R214 ;  /* 0x000000d61f9f7220 */ /* 0x000fc80000410000 */
[----:B-----5:R-:W-:Y:S02]  /*2b70*/  @P4 PRMT R147, RZ, 0x7610, R143 ;  /* 0x00007610ff934816 */ /* 0x020fe4000000008f */
[----:B------:R-:W-:-:S03]  /*2b80*/  FSEL R159, R159, RZ, P4 ;  /* 0x000000ff9f9f7208 */ /* 0x000fc60002000000 */
[----:B------:R-:W-:Y:S01]  /*2b90*/  @P4 FMUL.FTZ R146, R214, R147 ;  /* 0x00000093d6924220 */ /* 0x000fe20000410000 */
[----:B------:R-:W-:-:S03]  /*2ba0*/  F2FP.BF16.PACK_AB R159, RZ, R159 ;  /* 0x0000009fff9f723e */ /* 0x000fc600000010ff */
[----:B------:R-:W-:Y:S01]  /*2bb0*/  FADD.FTZ R115, R115, R146 ;  /* 0x0000009273737221 */ /* 0x000fe20000010000 */
[----:B------:R-:W-:Y:S02]  /*2bc0*/  PRMT R135, R135, 0x5410, R159 ;  /* 0x0000541087877816 */ /* 0x000fe4000000009f */
.L_x_3131:
[----:B------:R-:W-:Y:S05]  /*2bd0*/  BSYNC B1 ;  /* 0x0000000000017941 */ /* 0x000fea0003800000 */
.L_x_3130:
[----:B------:R0:W-:Y:S01]  /*2be0*/  @P0 STG.E.128 [R148.64], R136 ;  /* 0x0000008894000986 */ /* 0x0001e2000c101d04 */
[----:B------:R-:W-:Y:S03]  /*2bf0*/  BSSY B1, `(.L_x_3132) ;  /* 0x0000007000017945 */ /* 0x000fe60003800000 */
[----:B------:R0:W-:Y:S01]  /*2c00*/  @P2 STG.E.128 [R150.64], R132 ;  /* 0x0000008496002986 */ /* 0x0001e2000c101d04 */
[----:B------:R-:W-:Y:S05]  /*2c10*/  @!P2 BRA `(.L_x_3133) ;  /* 0x000000400000a947 */ /* 0x000fea0003800000 */
[----:B-----5:R-:W-:Y:S02]  /*2c20*/  IADD3 R140, R152, 0x20, RZ ;  /* 0x00000020988c7810 */ /* 0x020fe40007ffe0ff */
[----:B------:R-:W-:-:S05]  /*2c30*/  MOV R141, 0x10 ;  /* 0x00000010008d7802 */ /* 0x000fca0000000f00 */
[----:B------:R-:W-:-:S06]  /*2c40*/  IMAD.WIDE.U32 R140, R140, R141, c[0x0][0x170] ;  /* 0x00005c008c8c7625 */ /* 0x000fcc00078e008d */
[----:B------:R-:W5:Y:S02]  /*2c50*/  LDG.E.128 R140, [R140.64] ;  /* 0x000000048c8c7981 */ /* 0x000f64000c1e1d00 */
.L_x_3133:
[----:B------:R-:W-:Y:S05]  /*2c60*/  BSYNC B1 ;  /* 0x0000000000017941 */ /* 0x000fea0003800000 */
.L_x_3132:
[----:B------:R-:W-:Y:S01]  /*2c70*/  BSSY B1, `(.L_x_3134) ;  /* 0x000000d000017945 */ /* 0x000fe20003800000 */
[----:B------:R-:W-:Y:S05]  /*2c80*/  @P1 BRA `(.L_x_3135) ;  /* 0x0000004000001947 */ /* 0x000fea0003800000 */
[----:B------:R-:W-:Y:S01]  /*2c90*/  HFMA2.MMA R147, -RZ, RZ, 0, 0 ;  /* 0x00000000ff937435 */ /* 0x000fe200000001ff */
[----:B------:R-:W-:Y:S05]  /*2ca0*/  @!P3 BRA `(.L_x_3136) ;  /* 0x000000900000b947 */ /* 0x000fea0003800000 */
[----:B------:R-:W-:Y:S01]  /*2cb0*/  PRMT R147, RZ, 0x5410, R8 ;  /* 0x00005410ff937816 */ /* 0x000fe20000000008 */
[----:B------:R-:W-:Y:S05]  /*2cc0*/  BRA `(.L_x_3136) ;  /* 0x0000007000007947 */ /* 0x000fea0003800000 */
.L_x_3135:
[----:B------:R-:W-:Y:S02]  /*2cd0*/  ISETP.NE.AND P4, PT, R155, RZ, PT ;  /* 0x000000ff9b00720c */ /* 0x000fe40003f85270 */
[----:B------:R-:W-:Y:S02]  /*2ce0*/  @P3 PRMT R146, RZ, 0x5410, R8 ;  /* 0x00005410ff923816 */ /* 0x000fe40000000008 */
[----:B------:R-:W-:-:S05]  /*2cf0*/  FSEL R147, R153, RZ, !P4 ;  /* 0x000000ff99937208 */ /* 0x000fca0006000000 */
[----:B------:R-:W-:-:S04]  /*2d00*/  FFMA.FTZ R147, R189, R160, R147 ;  /* 0x000000a0bd937223 */ /* 0x000fc80000010093 */
[----:B------:R-:W-:-:S04]  /*2d10*/  FADD.FTZ R147, R162, -R147 ;  /* 0x80000093a2937221 */ /* 0x000fc80000010000 */
[----:B------:R-:W-:-:S04]  /*2d20*/  FMUL.FTZ R147, R154, R147 ;  /* 0x000000939a937220 */ /* 0x000fc80000410000 */
[----:B------:R-:W-:Y:S02]  /*2d30*/  @P3 FADD.FTZ R147, R147, R146 ;  /* 0x0000009293933221 */ /* 0x000fe40000010000 */
.L_x_3136:
[----:B------:R-:W-:Y:S05]  /*2d40*/  BSYNC B1 ;  /* 0x0000000000017941 */ /* 0x000fea0003800000 */
.L_x_3134:
[----:B------:R-:W-:Y:S01]  /*2d50*/  BSSY B1, `(.L_x_3137) ;  /* 0x000000e000017945 */ /* 0x000fe20003800000 */
[----:B------:R-:W-:Y:S01]  /*2d60*/  @P0 F2FP.BF16.PACK_AB R146, RZ, R147 ;  /* 0x00000093ff92023e */ /* 0x000fe200000010ff */
[----:B------:R-:W-:Y:S05]  /*2d70*/  @!P2 BRA `(.L_x_3138) ;  /* 0x000000b00000a947 */ /* 0x000fea0003800000 */
[----:B------:R-:W-:Y:S01]  /*2d80*/  LOP3.LUT P4, RZ, R218, 0xff, RZ, 0xc0, !PT ;  /* 0x000000ffdaff7812 */ /* 0x000fe2000788c0ff */
[----:B------:R-:W-:-:S04]  /*2d90*/  FMUL.FTZ R147, R147, c[0x0][0x1ec] ;  /* 0x00007b0093937a20 */ /* 0x000fc80000410000 */
[----:B0-----:R-:W-:Y:S01]  /*2da0*/  FMUL.FTZ R149, R147, c[0x0][0x1e8] ;  /* 0x00007a0093957a20 */ /* 0x001fe20000410000 */
[----:B------:R-:W-:-:S03]  /*2db0*/  MOV R147, RZ ;  /* 0x000000ff00937202 */ /* 0x000fc60000000f00 */
[----:B------:R-:W-:-:S04]  /*2dc0*/  FMUL.FTZ R148, R24, R149 ;  /* 0x0000009518947220 */ /* 0x000fc80000410000 */
[----:B-----5:R-:W-:Y:S02]  /*2dd0*/  @P4 PRMT R150, RZ, 0x5410, R140 ;  /* 0x00005410ff964816 */ /* 0x020fe4000000008c */
[----:B------:R-:W-:-:S03]  /*2de0*/  FSEL R148, R148, RZ, P4 ;  /* 0x000000ff94947208 */ /* 0x000fc60002000000 */
[----:B------:R-:W-:Y:S01]  /*2df0*/  @P4 FMUL.FTZ R147, R150, R149 ;  /* 0x0000009596934220 */ /* 0x000fe20000410000 */
[----:B------:R-:W-:-:S03]  /*2e00*/  F2FP.BF16.PACK_AB R148, RZ, R148 ;  /* 0x00000094ff94723e */ /* 0x000fc600000010ff */
[----:B------:R-:W-:Y:S01]  /*2e10*/  FADD.FTZ R116, R116, R147 ;  /* 0x0000009374747221 */ /* 0x000fe20000010000 */
[----:B------:R-:W-:Y:S02]  /*2e20*/  PRMT R132, R148, 0x7610, R132 ;  /* 0x0000761094847816 */ /* 0x000fe40000000084 */
.L_x_3138:
[----:B------:R-:W-:Y:S05]  /*2e30*/  BSYNC B1 ;  /* 0x0000000000017941 */ /* 0x000fea0003800000 */
.L_x_3137:
[----:B------:R-:W-:Y:S01]  /*2e40*/  BSSY B1, `(.L_x_3139) ;  /* 0x000000e000017945 */ /* 0x000fe20003800000 */
[----:B0-----:R-:W-:Y:S01]  /*2e50*/  @P0 PRMT R136, R146, 0x7610, R136 ;  /* 0x0000761092880816 */ /* 0x001fe20000000088 */
[----:B------:R-:W-:Y:S05]  /*2e60*/  @P1 BRA `(.L_x_3140) ;  /* 0x0000004000001947 */ /* 0x000fea0003800000 */
[----:B------:R-:W-:Y:S01]  /*2e70*/  HFMA2.MMA R147, -RZ, RZ, 0, 0 ;  /* 0x00000000ff937435 */ /* 0x000fe200000001ff */
[----:B------:R-:W-:Y:S05]  /*2e80*/  @!P3 BRA `(.L_x_3141) ;  /* 0x000000900000b947 */ /* 0x000fea0003800000 */
[----:B------:R-:W-:Y:S01]  /*2e90*/  PRMT R147, RZ, 0x7610, R8 ;  /* 0x00007610ff937816 */ /* 0x000fe20000000008 */
[----:B------:R-:W-:Y:S05]  /*2ea0*/  BRA `(.L_x_3141) ;  /* 0x0000007000007947 */ /* 0x000fea0003800000 */
.L_x_3140:
[----:B------:R-:W-:-:S04]  /*2eb0*/  ISETP.NE.AND P4, PT, R155, RZ, PT ;  /* 0x000000ff9b00720c */ /* 0x000fc80003f85270 */
[----:B------:R-:W-:-:S05]  /*2ec0*/  FSEL R147, R153, RZ, !P4 ;  /* 0x000000ff99937208 */ /* 0x000fca0006000000 */
[----:B------:R-:W-:-:S04]  /*2ed0*/  FFMA.FTZ R146, R188, R160, R147 ;  /* 0x000000a0bc927223 */ /* 0x000fc80000010093 */
[----:B------:R-:W-:Y:S01]  /*2ee0*/  FADD.FTZ R147, R161, -R146 ;  /* 0x80000092a1937221 */ /* 0x000fe20000010000 */
[----:B------:R-:W-:-:S03]  /*2ef0*/  @P3 PRMT R146, RZ, 0x7610, R8 ;  /* 0x00007610ff923816 */ /* 0x000fc60000000008 */
[----:B------:R-:W-:-:S04]  /*2f00*/  FMUL.FTZ R147, R154, R147 ;  /* 0x000000939a937220 */ /* 0x000fc80000410000 */
[----:B------:R-:W-:Y:S02]  /*2f10*/  @P3 FADD.FTZ R147, R147, R146 ;  /* 0x0000009293933221 */ /* 0x000fe40000010000 */
.L_x_3141:
[----:B------:R-:W-:Y:S05]  /*2f20*/  BSYNC B1 ;  /* 0x0000000000017941 */ /* 0x000fea0003800000 */
.L_x_3139:
[----:B------:R-:W-:Y:S01]  /*2f30*/  BSSY B1, `(.L_x_3142) ;  /* 0x000000e000017945 */ /* 0x000fe20003800000 */
[----:B------:R-:W-:Y:S01]  /*2f40*/  @P0 F2FP.BF16.PACK_AB R146, RZ, R147 ;  /* 0x00000093ff92023e */ /* 0x000fe200000010ff */
[----:B------:R-:W-:Y:S05]  /*2f50*/  @!P2 BRA `(.L_x_3143) ;  /* 0x000000b00000a947 */ /* 0x000fea0003800000 */
[----:B------:R-:W-:Y:S01]  /*2f60*/  LOP3.LUT P4, RZ, R2, 0xff00, RZ, 0xc0, !PT ;  /* 0x0000ff0002ff7812 */ /* 0x000fe2000788c0ff */
[----:B------:R-:W-:Y:S01]  /*2f70*/  FMUL.FTZ R147, R147, c[0x0][0x1ec] ;  /* 0x00007b0093937a20 */ /* 0x000fe20000410000 */
[----:B------:R-:W-:-:S03]  /*2f80*/  MOV R148, RZ ;  /* 0x000000ff00947202 */ /* 0x000fc60000000f00 */
        /* <DEDUP_REMOVED lines=8> */
.L_x_3143:
[----:B------:R-:W-:Y:S05]  /*3010*/  BSYNC B1 ;  /* 0x0000000000017941 */ /* 0x000fea0003800000 */
.L_x_3142:
[----:B------:R-:W-:Y:S01]  /*3020*/  BSSY B1, `(.L_x_3144) ;  /* 0x000000e000017945 */ /* 0x000fe20003800000 */
[----:B------:R-:W-:Y:S01]  /*3030*/  @P0 PRMT R136, R136, 0x5410, R146 ;  /* 0x0000541088880816 */ /* 0x000fe20000000092 */
[----:B------:R-:W-:Y:S05]  /*3040*/  @P1 BRA `(.L_x_3145) ;  /* 0x0000004000001947 */ /* 0x000fea0003800000 */
[----:B------:R-:W-:Y:S01]  /*3050*/  HFMA2.MMA R147, -RZ, RZ, 0, 0 ;  /* 0x00000000ff937435 */ /* 0x000fe200000001ff */
[----:B------:R-:W-:Y:S05]  /*3060*/  @!P3 BRA `(.L_x_3146) ;  /* 0x000000900000b947 */ /* 0x000fea0003800000 */
[----:B------:R-:W-:Y:S01]  /*3070*/  PRMT R147, RZ, 0x5410, R9 ;  /* 0x00005410ff937816 */ /* 0x000fe20000000009 */
[----:B------:R-:W-:Y:S05]  /*3080*/  BRA `(.L_x_3146) ;  /* 0x0000007000007947 */ /* 0x000fea0003800000 */
.L_x_3145:
[----:B------:R-:W-:Y:S02]  /*3090*/  ISETP.NE.AND P4, PT, R155, RZ, PT ;  /* 0x000000ff9b00720c */ /* 0x000fe40003f85270 */
[----:B------:R-:W-:Y:S02]  /*30a0*/  @P3 PRMT R146, RZ, 0x5410, R9 ;  /* 0x00005410ff923816 */ /* 0x000fe40000000009 */
[----:B------:R-:W-:-:S05]  /*30b0*/  FSEL R147, R153, RZ, !P4 ;  /* 0x000000ff99937208 */ /* 0x000fca0006000000 */
[----:B------:R-:W-:-:S04]  /*30c0*/  FFMA.FTZ R147, R187, R160, R147 ;  /* 0x000000a0bb937223 */ /* 0x000fc80000010093 */
[----:B------:R-:W-:-:S04]  /*30d0*/  FADD.FTZ R147, R198, -R147 ;  /* 0x80000093c6937221 */ /* 0x000fc80000010000 */
[----:B------:R-:W-:-:S04]  /*30e0*/  FMUL.FTZ R147, R154, R147 ;  /* 0x000000939a937220 */ /* 0x000fc80000410000 */
[----:B------:R-:W-:Y:S02]  /*30f0*/  @P3 FADD.FTZ R147, R147, R146 ;  /* 0x0000009293933221 */ /* 0x000fe40000010000 */
.L_x_3146:
[----:B------:R-:W-:Y:S05]  /*3100*/  BSYNC B1 ;  /* 0x0000000000017941 */ /* 0x000fea0003800000 */
.L_x_3144:
[----:B------:R-:W-:Y:S01]  /*3110*/  BSSY B1, `(.L_x_3147) ;  /* 0x000000e000017945 */ /* 0x000fe20003800000 */
[----:B------:R-:W-:Y:S01]  /*3120*/  @P0 F2FP.BF16.PACK_AB R146, RZ, R147 ;  /* 0x00000093ff92023e */ /* 0x000fe200000010ff */
[----:B------:R-:W-:Y:S05]  /*3130*/  @!P2 BRA `(.L_x_3148) ;  /* 0x000000b00000a947 */ /* 0x000fea0003800000 */
[----:B------:R-:W-:Y:S01]  /*3140*/  LOP3.LUT P4, RZ, R2, 0xff0000, RZ, 0xc0, !PT ;  /* 0x00ff000002ff7812 */ /* 0x000fe2000788c0ff */
[----:B------:R-:W-:-:S04]  /*3150*/  FMUL.FTZ R147, R147, c[0x0][0x1ec] ;  /* 0x00007b0093937a20 */ /* 0x000fc80000410000 */
[----:B------:R-:W-:Y:S01]  /*3160*/  FMUL.FTZ R149, R147, c[0x0][0x1e8] ;  /* 0x00007a0093957a20 */ /* 0x000fe20000410000 */
        /* <DEDUP_REMOVED lines=8> */
.L_x_3148:
[----:B------:R-:W-:Y:S05]  /*31f0*/  BSYNC B1 ;  /* 0x0000000000017941 */ /* 0x000fea0003800000 */
.L_x_3147:
[----:B------:R-:W-:Y:S01]  /*3200*/  BSSY B1, `(.L_x_3149) ;  /* 0x000000e000017945 */ /* 0x000fe20003800000 */
[----:B------:R-:W-:Y:S01]  /*3210*/  @P0 PRMT R137, R146, 0x7610, R137 ;  /* 0x0000761092890816 */ /* 0x000fe20000000089 */
[----:B------:R-:W-:Y:S05]  /*3220*/  @P1 BRA `(.L_x_3150) ;  /* 0x0000004000001947 */ /* 0x000fea0003800000 */
[----:B------:R-:W-:Y:S01]  /*3230*/  HFMA2.MMA R147, -RZ, RZ, 0, 0 ;  /* 0x00000000ff937435 */ /* 0x000fe200000001ff */
[----:B------:R-:W-:Y:S05]  /*3240*/  @!P3 BRA `(.L_x_3151) ;  /* 0x000000900000b947 */ /* 0x000fea0003800000 */
[----:B------:R-:W-:Y:S01]  /*3250*/  PRMT R147, RZ, 0x7610, R9 ;  /* 0x00007610ff937816 */ /* 0x000fe20000000009 */
[----:B------:R-:W-:Y:S05]  /*3260*/  BRA `(.L_x_3151) ;  /* 0x0000007000007947 */ /* 0x000fea0003800000 */
.L_x_3150:
[----:B------:R-:W-:-:S04]  /*3270*/  ISETP.NE.AND P4, PT, R155, RZ, PT ;  /* 0x000000ff9b00720c */ /* 0x000fc80003f85270 */
[----:B------:R-:W-:-:S05]  /*3280*/  FSEL R147, R153, RZ, !P4 ;  /* 0x000000ff99937208 */ /* 0x000fca0006000000 */
[----:B------:R-:W-:-:S04]  /*3290*/  FFMA.FTZ R146, R186, R160, R147 ;  /* 0x000000a0ba927223 */ /* 0x000fc80000010093 */
[----:B------:R-:W-:Y:S01]  /*32a0*/  FADD.FTZ R147, R199, -R146 ;  /* 0x80000092c7937221 */ /* 0x000fe20000010000 */
[----:B------:R-:W-:-:S03]  /*32b0*/  @P3 PRMT R146, RZ, 0x7610, R9 ;  /* 0x00007610ff923816 */ /* 0x000fc60000000009 */
[----:B------:R-:W-:-:S04]  /*32c0*/  FMUL.FTZ R147, R154, R147 ;  /* 0x000000939a937220 */ /* 0x000fc80000410000 */
[----:B------:R-:W-:Y:S02]  /*32d0*/  @P3 FADD.FTZ R147, R147, R146 ;  /* 0x0000009293933221 */ /* 0x000fe40000010000 */
.L_x_3151:
[----:B------:R-:W-:Y:S05]  /*32e0*/  BSYNC B1 ;  /* 0x0000000000017941 */ /* 0x000fea0003800000 */
.L_x_3149:
        /* <DEDUP_REMOVED lines=14> */
.L_x_3153:
[----:B------:R-:W-:Y:S05]  /*33d0*/  BSYNC B1 ;  /* 0x0000000000017941 */ /* 0x000fea0003800000 */
.L_x_3152:
[----:B------:R-:W-:Y:S01]  /*33e0*/  BSSY B1, `(.L_x_3154) ;  /* 0x000000e000017945 */ /* 0x000fe20003800000 */
[----:B------:R-:W-:Y:S01]  /*33f0*/  @P0 PRMT R137, R137, 0x5410, R146 ;  /* 0x0000541089890816 */ /* 0x000fe20000000092 */
[----:B------:R-:W-:Y:S05]  /*3400*/  @P1 BRA `(.L_x_3155) ;  /* 0x0000004000001947 */ /* 0x000fea0003800000 */
[----:B------:R-:W-:Y:S01]  /*3410*/  HFMA2.MMA R147, -RZ, RZ, 0, 0 ;  /* 0x00000000ff937435 */ /* 0x000fe200000001ff */
[----:B------:R-:W-:Y:S05]  /*3420*/  @!P3 BRA `(.L_x_3156) ;  /* 0x000000900000b947 */ /* 0x000fea0003800000 */
[----:B------:R-:W-:Y:S01]  /*3430*/  PRMT R147, RZ, 0x5410, R10 ;  /* 0x00005410ff937816 */ /* 0x000fe2000000000a */
[----:B------:R-:W-:Y:S05]  /*3440*/  BRA `(.L_x_3156) ;  /* 0x0000007000007947 */ /* 0x000fea0003800000 */
.L_x_3155:
[----:B------:R-:W-:Y:S02]  /*3450*/  ISETP.NE.AND P4, PT, R155, RZ, PT ;  /* 0x000000ff9b00720c */ /* 0x000fe40003f85270 */
[----:B------:R-:W-:Y:S02]  /*3460*/  @P3 PRMT R146, RZ, 0x5410, R10 ;  /* 0x00005410ff923816 */ /* 0x000fe4000000000a */
[----:B------:R-:W-:-:S05]  /*3470*/  FSEL R147, R153, RZ, !P4 ;  /* 0x000000ff99937208 */ /* 0x000fca0006000000 */
[----:B------:R-:W-:-:S04]  /*3480*/  FFMA.FTZ R147, R185, R160, R147 ;  /* 0x000000a0b9937223 */ /* 0x000fc80000010093 */
[----:B------:R-:W-:-:S04]  /*3490*/  FADD.FTZ R147, R200, -R147 ;  /* 0x80000093c8937221 */ /* 0x000fc80000010000 */
[----:B------:R-:W-:-:S04]  /*34a0*/  FMUL.FTZ R147, R154, R147 ;  /* 0x000000939a937220 */ /* 0x000fc80000410000 */
[----:B------:R-:W-:Y:S02]  /*34b0*/  @P3 FADD.FTZ R147, R147, R146 ;  /* 0x0000009293933221 */ /* 0x000fe40000010000 */
.L_x_3156:
[----:B------:R-:W-:Y:S05]  /*34c0*/  BSYNC B1 ;  /* 0x0000000000017941 */ /* 0x000fea0003800000 */
.L_x_3154:
        /* <DEDUP_REMOVED lines=14> */
.L_x_3158:
[----:B------:R-:W-:Y:S05]  /*35b0*/  BSYNC B1 ;  /* 0x0000000000017941 */ /* 0x000fea0003800000 */
.L_x_3157:
[----:B------:R-:W-:Y:S01]  /*35c0*/  BSSY B1, `(.L_x_3159) ;  /* 0x000000e000017945 */ /* 0x000fe20003800000 */
[----:B------:R-:W-:Y:S01]  /*35d0*/  @P0 PRMT R138, R146, 0x7610, R138 ;  /* 0x00007610928a0816 */ /* 0x000fe2000000008a */
[----:B------:R-:W-:Y:S05]  /*35e0*/  @P1 BRA `(.L_x_3160) ;  /* 0x0000004000001947 */ /* 0x000fea0003800000 */
[----:B------:R-:W-:Y:S01]  /*35f0*/  HFMA2.MMA R147, -RZ, RZ, 0, 0 ;  /* 0x00000000ff937435 */ /* 0x000fe200000001ff */
[----:B------:R-:W-:Y:S05]  /*3600*/  @!P3 BRA `(.L_x_3161) ;  /* 0x000000900000b947 */ /* 0x000fea0003800000 */
[----:B------:R-:W-:Y:S01]  /*3610*/  PRMT R147, RZ, 0x7610, R10 ;  /* 0x00007610ff937816 */ /* 0x000fe2000000000a */
[----:B------:R-:W-:Y:S05]  /*3620*/  BRA `(.L_x_3161) ;  /* 0x0000007000007947 */ /* 0x000fea0003800000 */
.L_x_3160:
[----:B------:R-:W-:-:S04]  /*3630*/  ISETP.NE.AND P4, PT, R155, RZ, PT ;  /* 0x000000ff9b00720c */ /* 0x000fc80003f85270 */
[----:B------:R-:W-:-:S05]  /*3640*/  FSEL R147, R153, RZ, !P4 ;  /* 0x000000ff99937208 */ /* 0x000fca0006000000 */
[----:B------:R-:W-:-:S04]  /*3650*/  FFMA.FTZ R146, R184, R160, R147 ;  /* 0x000000a0b8927223 */ /* 0x000fc80000010093 */
[----:B------:R-:W-:Y:S01]  /*3660*/  FADD.FTZ R147, R201, -R146 ;  /* 0x80000092c9937221 */ /* 0x000fe20000010000 */
[----:B------:R-:W-:-:S03]  /*3670*/  @P3 PRMT R146, RZ, 0x7610, R10 ;  /* 0x00007610ff923816 */ /* 0x000fc6000000000a */
[----:B------:R-:W-:-:S04]  /*3680*/  FMUL.FTZ R147, R154, R147 ;  /* 0x000000939a937220 */ /* 0x000fc80000410000 */
[----:B------:R-:W-:Y:S02]  /*3690*/  @P3 FADD.FTZ R147, R147, R146 ;  /* 0x0000009293933221 */ /* 0x000fe40000010000 */
.L_x_3161:
[----:B------:R-:W-:Y:S05]  /*36a0*/  BSYNC B1 ;  /* 0x0000000000017941 */ /* 0x000fea0003800000 */
.L_x_3159:
        /* <DEDUP_REMOVED lines=14> */
.L_x_3163:
[----:B------:R-:W-:Y:S05]  /*3790*/  BSYNC B1 ;  /* 0x0000000000017941 */ /* 0x000fea0003800000 */
.L_x_3162:
[----:B------:R-:W-:Y:S01]  /*37a0*/  BSSY B1, `(.L_x_3164) ;  /* 0x000000e000017945 */ /* 0x000fe20003800000 */
[----:B------:R-:W-:Y:S01]  /*37b0*/  @P0 PRMT R138, R138, 0x5410, R146 ;  /* 0x000054108a8a0816 */ /* 0x000fe20000000092 */
[----:B------:R-:W-:Y:S05]  /*37c0*/  @P1 BRA `(.L_x_3165) ;  /* 0x0000004000001947 */ /* 0x000fea0003800000 */
[----:B------:R-:W-:Y:S01]  /*37d0*/  HFMA2.MMA R147, -RZ, RZ, 0, 0 ;  /* 0x00000000ff937435 */ /* 0x000fe200000001ff */
[----:B------:R-:W-:Y:S05]  /*37e0*/  @!P3 BRA `(.L_x_3166) ;  /* 0x000000900000b947 */ /* 0x000fea0003800000 */
[----:B------:R-:W-:Y:S01]  /*37f0*/  PRMT R147, RZ, 0x5410, R11 ;  /* 0x00005410ff937816 */ /* 0x000fe2000000000b */
[----:B------:R-:W-:Y:S05]  /*3800*/  BRA `(.L_x_3166) ;  /* 0x0000007000007947 */ /* 0x000fea0003800000 */
.L_x_3165:
[----:B------:R-:W-:Y:S02]  /*3810*/  ISETP.NE.AND P4, PT, R155, RZ, PT ;  /* 0x000000ff9b00720c */ /* 0x000fe40003f85270 */
[----:B------:R-:W-:Y:S02]  /*3820*/  @P3 PRMT R146, RZ, 0x5410, R11 ;  /* 0x00005410ff923816 */ /* 0x000fe4000000000b */
[----:B------:R-:W-:-:S05]  /*3830*/  FSEL R147, R153, RZ, !P4 ;  /* 0x000000ff99937208 */ /* 0x000fca0006000000 */
[----:B------:R-:W-:-:S04]  /*3840*/  FFMA.FTZ R147, R183, R160, R147 ;  /* 0x000000a0b7937223 */ /* 0x000fc80000010093 */
[----:B------:R-:W-:-:S04]  /*3850*/  FADD.FTZ R147, R202, -R147 ;  /* 0x80000093ca937221 */ /* 0x000fc80000010000 */
[----:B------:R-:W-:-:S04]  /*3860*/  FMUL.FTZ R147, R154, R147 ;  /* 0x000000939a937220 */ /* 0x000fc80000410000 */
[----:B------:R-:W-:Y:S02]  /*3870*/  @P3 FADD.FTZ R147, R147, R146 ;  /* 0x0000009293933221 */ /* 0x000fe40000010000 */
.L_x_3166:
[----:B------:R-:W-:Y:S05]  /*3880*/  BSYNC B1 ;  /* 0x0000000000017941 */ /* 0x000fea0003800000 */
.L_x_3164:
        /* <DEDUP_REMOVED lines=14> */
.L_x_3168:
[----:B------:R-:W-:Y:S05]  /*3970*/  BSYNC B1 ;  /* 0x0000000000017941 */ /* 0x000fea0003800000 */
.L_x_3167:
[----:B------:R-:W-:Y:S01]  /*3980*/  BSSY B1, `(.L_x_3169) ;  /* 0x000000e000017945 */ /* 0x000fe20003800000 */
[----:B------:R-:W-:Y:S01]  /*3990*/  @P0 PRMT R139, R146, 0x7610, R139 ;  /* 0x00007610928b0816 */ /* 0x000fe2000000008b */
[----:B------:R-:W-:Y:S05]  /*39a0*/  @P1 BRA `(.L_x_3170) ;  /* 0x0000004000001947 */ /* 0x000fea0003800000 */
[----:B------:R-:W-:Y:S01]  /*39b0*/  HFMA2.MMA R150, -RZ, RZ, 0, 0 ;  /* 0x00000000ff967435 */ /* 0x000fe200000001ff */
[----:B------:R-:W-:Y:S05]  /*39c0*/  @!P3 BRA `(.L_x_3171) ;  /* 0x000000900000b947 */ /* 0x000fea0003800000 */
[----:B------:R-:W-:Y:S01]  /*39d0*/  PRMT R150, RZ, 0x7610, R11 ;  /* 0x00007610ff967816 */ /* 0x000fe2000000000b */
[----:B------:R-:W-:Y:S05]  /*39e0*/  BRA `(.L_x_3171) ;  /* 0x0000007000007947 */ /* 0x000fea0003800000 */
.L_x_3170:
[----:B------:R-:W-:-:S04]  /*39f0*/  ISETP.NE.AND P4, PT, R155, RZ, PT ;  /* 0x000000ff9b00720c */ /* 0x000fc80003f85270 */
[----:B------:R-:W-:-:S05]  /*3a00*/  FSEL R147, R153, RZ, !P4 ;  /* 0x000000ff99937208 */ /* 0x000fca0006000000 */
[----:B------:R-:W-:-:S04]  /*3a10*/  FFMA.FTZ R146, R182, R160, R147 ;  /* 0x000000a0b6927223 */ /* 0x000fc80000010093 */
[----:B------:R-:W-:-:S04]  /*3a20*/  FADD.FTZ R147, R203, -R146 ;  /* 0x80000092cb937221 */ /* 0x000fc80000010000 */
[----:B------:R-:W-:Y:S01]  /*3a30*/  FMUL.FTZ R150, R154, R147 ;  /* 0x000000939a967220 */ /* 0x000fe20000410000 */
[----:B------:R-:W-:-:S05]  /*3a40*/  @P3 PRMT R147, RZ, 0x7610, R11 ;  /* 0x00007610ff933816 */ /* 0x000fca000000000b */
[----:B------:R-:W-:Y:S02]  /*3a50*/  @P3 FADD.FTZ R150, R150, R147 ;  /* 0x0000009396963221 */ /* 0x000fe40000010000 */
.L_x_3171:
[----:B------:R-:W-:Y:S05]  /*3a60*/  BSYNC B1 ;  /* 0x0000000000017941 */ /* 0x000fea0003800000 */
.L_x_3169:
[----:B------:R-:W-:Y:S01]  /*3a70*/  @P0 MOV R147, 0x10 ;  /* 0x0000001000930802 */ /* 0x000fe20000000f00 */
[----:B------:R-:W-:Y:S01]  /*3a80*/  BSSY B1, `(.L_x_3172) ;  /* 0x0000013000017945 */ /* 0x000fe20003800000 */
[----:B------:R-:W-:Y:S02]  /*3a90*/  @P2 IADD3 R148, R152, 0x20, RZ ;  /* 0x0000002098942810 */ /* 0x000fe40007ffe0ff */
[----:B------:R-:W-:Y:S01]  /*3aa0*/  @P2 MOV R149, 0x10 ;  /* 0x0000001000952802 */ /* 0x000fe20000000f00 */
[----:B------:R-:W-:Y:S01]  /*3ab0*/  @P0 IMAD.WIDE.U32 R146, R158, R147, c[0x0][0x258] ;  /* 0x000096009e920625 */ /* 0x000fe200078e0093 */
[----:B------:R-:W-:-:S03]  /*3ac0*/  @P0 F2FP.BF16.PACK_AB R151, RZ, R150 ;  /* 0x00000096ff97023e */ /* 0x000fc600000010ff */
[----:B------:R-:W-:Y:S01]  /*3ad0*/  @P2 IMAD.WIDE.U32 R148, R148, R149, c[0x0][0x248] ;  /* 0x0000920094942625 */ /* 0x000fe200078e0095 */
[----:B------:R-:W-:Y:S01]  /*3ae0*/  @P0 PRMT R139, R139, 0x5410, R151 ;  /* 0x000054108b8b0816 */ /* 0x000fe20000000097 */
        /* <DEDUP_REMOVED lines=12> */
.L_x_3173:
[----:B------:R-:W-:Y:S05]  /*3bb0*/  BSYNC B1 ;  /* 0x0000000000017941 */ /* 0x000fea0003800000 */
.L_x_3172:
[----:B------:R0:W-:Y:S01]  /*3bc0*/  @P0 STG.E.128 [R146.64], R136 ;  /* 0x0000008892000986 */ /* 0x0001e2000c101d04 */
[----:B------:R-:W-:Y:S01]  /*3bd0*/  BSSY B1, `(.L_x_3174) ;  /* 0x0000007000017945 */ /* 0x000fe20003800000 */
[----:B------:R-:W-:Y:S02]  /*3be0*/  IADD3 R152, R152, 0x40, RZ ;  /* 0x0000004098987810 */ /* 0x000fe40007ffe0ff */
[----:B------:R0:W-:Y:S01]  /*3bf0*/  @P2 STG.E.128 [R148.64], R132 ;  /* 0x0000008494002986 */ /* 0x0001e2000c101d04 */
[----:B------:R-:W-:Y:S05]  /*3c00*/  @!P2 BRA `(.L_x_3175) ;  /* 0x000000300000a947 */ /* 0x000fea0003800000 */
[----:B-----5:R-:W-:-:S05]  /*3c10*/  MOV R141, 0x10 ;  /* 0x00000010008d7802 */ /* 0x020fca0000000f00 */
[----:B------:R-:W-:-:S06]  /*3c20*/  IMAD.WIDE.U32 R140, R152, R141, c[0x0][0x170] ;  /* 0x00005c00988c7625 */ /* 0x000fcc00078e008d */
[----:B------:R-:W5:Y:S02]  /*3c30*/  LDG.E.128 R140, [R140.64] ;  /* 0x000000048c8c7981 */ /* 0x000f64000c1e1d00 */
.L_x_3175:
[----:B------:R-:W-:Y:S05]  /*3c40*/  BSYNC B1 ;  /* 0x0000000000017941 */ /* 0x000fea0003800000 */
.L_x_3174:
[----:B------:R-:W-:Y:S01]  /*3c50*/  BSSY B1, `(.L_x_3176) ;  /* 0x000000d000017945 */ /* 0x000fe20003800000 */
[----:B------:R-:W-:Y:S05]  /*3c60*/  @P1 BRA `(.L_x_3177) ;  /* 0x0000004000001947 */ /* 0x000fea0003800000 */
[----:B------:R-:W-:Y:S01]  /*3c70*/  HFMA2.MMA R3, -RZ, RZ, 0, 0 ;  /* 0x00000000ff037435 */ /* 0x000fe200000001ff */
[----:B------:R-:W-:Y:S05]  /*3c80*/  @!P3 BRA `(.L_x_3178) ;  /* 0x000000900000b947 */ /* 0x000fea0003800000 */
[----:B------:R-:W-:Y:S01]  /*3c90*/  PRMT R3, RZ, 0x5410, R4 ;  /* 0x00005410ff037816 */ /* 0x000fe20000000004 */
[----:B------:R-:W-:Y:S05]  /*3ca0*/  BRA `(.L_x_3178) ;  /* 0x0000007000007947 */ /* 0x000fea0003800000 */
.L_x_3177:
[----:B------:R-:W-:Y:S02]  /*3cb0*/  ISETP.NE.AND P4, PT, R155, RZ, PT ;  /* 0x000000ff9b00720c */ /* 0x000fe40003f85270 */
[----:B------:R-:W-:Y:S02]  /*3cc0*/  @P3 PRMT R2, RZ, 0x5410, R4 ;  /* 0x00005410ff023816 */ /* 0x000fe40000000004 */
[----:B------:R-:W-:-:S05]  /*3cd0*/  FSEL R3, R153, RZ, !P4 ;  /* 0x000000ff99037208 */ /* 0x000fca0006000000 */
[----:B------:R-:W-:-:S04]  /*3ce0*/  FFMA.FTZ R3, R181, R160, R3 ;  /* 0x000000a0b5037223 */ /* 0x000fc80000010003 */
[----:B------:R-:W-:-:S04]  /*3cf0*/  FADD.FTZ R3, R204, -R3 ;  /* 0x80000003cc037221 */ /* 0x000fc80000010000 */
[----:B------:R-:W-:-:S04]  /*3d00*/  FMUL.FTZ R3, R154, R3 ;  /* 0x000000039a037220 */ /* 0x000fc80000410000 */
[----:B------:R-:W-:Y:S02]  /*3d10*/  @P3 FADD.FTZ R3, R3, R2 ;  /* 0x0000000203033221 */ /* 0x000fe40000010000 */
.L_x_3178:
[----:B------:R-:W-:Y:S05]  /*3d20*/  BSYNC B1 ;  /* 0x0000000000017941 */ /* 0x000fea0003800000 */
.L_x_3176:
        /* <DEDUP_REMOVED lines=14> */
.L_x_3180:
[----:B------:R-:W-:Y:S05]  /*3e10*/  BSYNC B1 ;  /* 0x0000000000017941 */ /* 0x000fea0003800000 */
.L_x_3179:
[----:B------:R-:W-:Y:S01]  /*3e20*/  BSSY B1, `(.L_x_3181) ;  /* 0x000000e000017945 */ /* 0x000fe20003800000 */
[----:B0-----:R-:W-:Y:S01]  /*3e30*/  @P0 PRMT R136, R2, 0x7610, R136 ;  /* 0x0000761002880816 */ /* 0x001fe20000000088 */
[----:B------:R-:W-:Y:S05]  /*3e40*/  @P1 BRA `(.L_x_3182) ;  /* 0x0000004000001947 */ /* 0x000fea0003800000 */
[----:B------:R-:W-:Y:S01]  /*3e50*/  HFMA2.MMA R3, -RZ, RZ, 0, 0 ;  /* 0x00000000ff037435 */ /* 0x000fe200000001ff */
[----:B------:R-:W-:Y:S05]  /*3e60*/  @!P3 BRA `(.L_x_3183) ;  /* 0x000000900000b947 */ /* 0x000fea0003800000 */
[----:B------:R-:W-:Y:S01]  /*3e70*/  PRMT R3, RZ, 0x7610, R4 ;  /* 0x00007610ff037816 */ /* 0x000fe20000000004 */
[----:B------:R-:W-:Y:S05]  /*3e80*/  BRA `(.L_x_3183) ;  /* 0x0000007000007947 */ /* 0x000fea0003800000 */
.L_x_3182:
[----:B------:R-:W-:-:S04]  /*3e90*/  ISETP.NE.AND P4, PT, R155, RZ, PT ;  /* 0x000000ff9b00720c */ /* 0x000fc80003f85270 */
[----:B------:R-:W-:-:S05]  /*3ea0*/  FSEL R3, R153, RZ, !P4 ;  /* 0x000000ff99037208 */ /* 0x000fca0006000000 */
[----:B------:R-:W-:-:S04]  /*3eb0*/  FFMA.FTZ R2, R180, R160, R3 ;  /* 0x000000a0b4027223 */ /* 0x000fc80000010003 */
[----:B------:R-:W-:Y:S01]  /*3ec0*/  FADD.FTZ R3, R205, -R2 ;  /* 0x80000002cd037221 */ /* 0x000fe20000010000 */
[----:B------:R-:W-:-:S03]  /*3ed0*/  @P3 PRMT R2, RZ, 0x7610, R4 ;  /* 0x00007610ff023816 */ /* 0x000fc60000000004 */
[----:B------:R-:W-:-:S04]  /*3ee0*/  FMUL.FTZ R3, R154, R3 ;  /* 0x000000039a037220 */ /* 0x000fc80000410000 */
[----:B------:R-:W-:Y:S02]  /*3ef0*/  @P3 FADD.FTZ R3, R3, R2 ;  /* 0x0000000203033221 */ /* 0x000fe40000010000 */
.L_x_3183:
[----:B------:R-:W-:Y:S05]  /*3f00*/  BSYNC B1 ;  /* 0x0000000000017941 */ /* 0x000fea0003800000 */
.L_x_3181:
        /* <DEDUP_REMOVED lines=14> */
.L_x_3185:
[----:B------:R-:W-:Y:S05]  /*3ff0*/  BSYNC B1 ;  /* 0x0000000000017941 */ /* 0x000fea0003800000 */
.L_x_3184:
[----:B------:R-:W-:Y:S01]  /*4000*/  BSSY B1, `(.L_x_3186) ;  /* 0x000000e000017945 */ /* 0x000fe20003800000 */
[----:B------:R-:W-:Y:S01]  /*4010*/  @P0 PRMT R136, R136, 0x5410, R2 ;  /* 0x0000541088880816 */ /* 0x000fe20000000002 */
[----:B------:R-:W-:Y:S05]  /*4020*/  @P1 BRA `(.L_x_3187) ;  /* 0x0000004000001947 */ /* 0x000fea0003800000 */
[----:B------:R-:W-:Y:S01]  /*4030*/  HFMA2.MMA R3, -RZ, RZ, 0, 0 ;  /* 0x00000000ff037435 */ /* 0x000fe200000001ff */
[----:B------:R-:W-:Y:S05]  /*4040*/  @!P3 BRA `(.L_x_3188) ;  /* 0x000000900000b947 */ /* 0x000fea0003800000 */
[----:B------:R-:W-:Y:S01]  /*4050*/  PRMT R3, RZ, 0x5410, R5 ;  /* 0x00005410ff037816 */ /* 0x000fe20000000005 */
[----:B------:R-:W-:Y:S05]  /*4060*/  BRA `(.L_x_3188) ;  /* 0x0000007000007947 */ /* 0x000fea0003800000 */
.L_x_3187:
[----:B------:R-:W-:Y:S02]  /*4070*/  ISETP.NE.AND P4, PT, R155, RZ, PT ;  /* 0x000000ff9b00720c */ /* 0x000fe40003f85270 */
[----:B------:R-:W-:Y:S02]  /*4080*/  @P3 PRMT R2, RZ, 0x5410, R5 ;  /* 0x00005410ff023816 */ /* 0x000fe40000000005 */
[----:B------:R-:W-:-:S05]  /*4090*/  FSEL R3, R153, RZ, !P4 ;  /* 0x000000ff99037208 */ /* 0x000fca0006000000 */
[----:B------:R-:W-:-:S04]  /*40a0*/  FFMA.FTZ R3, R179, R160, R3 ;  /* 0x000000a0b3037223 */ /* 0x000fc80000010003 */
[----:B------:R-:W-:-:S04]  /*40b0*/  FADD.FTZ R3, R206, -R3 ;  /* 0x80000003ce037221 */ /* 0x000fc80000010000 */
[----:B------:R-:W-:-:S04]  /*40c0*/  FMUL.FTZ R3, R154, R3 ;  /* 0x000000039a037220 */ /* 0x000fc80000410000 */
[----:B------:R-:W-:Y:S02]  /*40d0*/  @P3 FADD.FTZ R3, R3, R2 ;  /* 0x0000000203033221 */ /* 0x000fe40000010000 */
.L_x_3188:
[----:B------:R-:W-:Y:S05]  /*40e0*/  BSYNC B1 ;  /* 0x0000000000017941 */ /* 0x000fea0003800000 */
.L_x_3186:
        /* <DEDUP_REMOVED lines=14> */
.L_x_3190:
[----:B------:R-:W-:Y:S05]  /*41d0*/  BSYNC B1 ;  /* 0x0000000000017941 */ /* 0x000fea0003800000 */
.L_x_3189:
[----:B------:R-:W-:Y:S01]  /*41e0*/  BSSY B1, `(.L_x_3191) ;  /* 0x000000e000017945 */ /* 0x000fe20003800000 */
[----:B------:R-:W-:Y:S01]  /*41f0*/  @P0 PRMT R137, R2, 0x7610, R137 ;  /* 0x0000761002890816 */ /* 0x000fe20000000089 */
[----:B------:R-:W-:Y:S05]  /*4200*/  @P1 BRA `(.L_x_3192) ;  /* 0x0000004000001947 */ /* 0x000fea0003800000 */
[----:B------:R-:W-:Y:S01]  /*4210*/  HFMA2.MMA R3, -RZ, RZ, 0, 0 ;  /* 0x00000000ff037435 */ /* 0x000fe200000001ff */
[----:B------:R-:W-:Y:S05]  /*4220*/  @!P3 BRA `(.L_x_3193) ;  /* 0x000000900000b947 */ /* 0x000fea0003800000 */
[----:B------:R-:W-:Y:S01]  /*4230*/  PRMT R3, RZ, 0x7610, R5 ;  /* 0x00007610ff037816 */ /* 0x000fe20000000005 */
[----:B------:R-:W-:Y:S05]  /*4240*/  BRA `(.L_x_3193) ;  /* 0x0000007000007947 */ /* 0x000fea0003800000 */
.L_x_3192:
[----:B------:R-:W-:-:S04]  /*4250*/  ISETP.NE.AND P4, PT, R155, RZ, PT ;  /* 0x000000ff9b00720c */ /* 0x000fc80003f85270 */
[----:B------:R-:W-:-:S05]  /*4260*/  FSEL R3, R153, RZ, !P4 ;  /* 0x000000ff99037208 */ /* 0x000fca0006000000 */
[----:B------:R-:W-:-:S04]  /*4270*/  FFMA.FTZ R2, R178, R160, R3 ;  /* 0x000000a0b2027223 */ /* 0x000fc80000010003 */
[----:B------:R-:W-:Y:S01]  /*4280*/  FADD.FTZ R3, R207, -R2 ;  /* 0x80000002cf037221 */ /* 0x000fe20000010000 */
[----:B------:R-:W-:-:S03]  /*4290*/  @P3 PRMT R2, RZ, 0x7610, R5 ;  /* 0x00007610ff023816 */ /* 0x000fc60000000005 */
[----:B------:R-:W-:-:S04]  /*42a0*/  FMUL.FTZ R3, R154, R3 ;  /* 0x000000039a037220 */ /* 0x000fc80000410000 */
[----:B------:R-:W-:Y:S02]  /*42b0*/  @P3 FADD.FTZ R3, R3, R2 ;  /* 0x0000000203033221 */ /* 0x000fe40000010000 */
.L_x_3193:
[----:B------:R-:W-:Y:S05]  /*42c0*/  BSYNC B1 ;  /* 0x0000000000017941 */ /* 0x000fea0003800000 */
.L_x_3191:
        /* <DEDUP_REMOVED lines=14> */
.L_x_3195:
[----:B------:R-:W-:Y:S05]  /*43b0*/  BSYNC B1 ;  /* 0x0000000000017941 */ /* 0x000fea0003800000 */
.L_x_3194:
[----:B------:R-:W-:Y:S01]  /*43c0*/  BSSY B1, `(.L_x_3196) ;  /* 0x000000e000017945 */ /* 0x000fe20003800000 */
[----:B------:R-:W-:Y:S01]  /*43d0*/  @P0 PRMT R137, R137, 0x5410, R2 ;  /* 0x0000541089890816 */ /* 0x000fe20000000002 */
[----:B------:R-:W-:Y:S05]  /*43e0*/  @P1 BRA `(.L_x_3197) ;  /* 0x0000004000001947 */ /* 0x000fea0003800000 */
[----:B------:R-:W-:Y:S01]  /*43f0*/  HFMA2.MMA R3, -RZ, RZ, 0, 0 ;  /* 0x00000000ff037435 */ /* 0x000fe200000001ff */
[----:B------:R-:W-:Y:S05]  /*4400*/  @!P3 BRA `(.L_x_3198) ;  /* 0x000000900000b947 */ /* 0x000fea0003800000 */
[----:B------:R-:W-:Y:S01]  /*4410*/  PRMT R3, RZ, 0x5410, R6 ;  /* 0x00005410ff037816 */ /* 0x000fe20000000006 */
[----:B------:R-:W-:Y:S05]  /*4420*/  BRA `(.L_x_3198) ;  /* 0x0000007000007947 */ /* 0x000fea0003800000 */
.L_x_3197:
[----:B------:R-:W-:Y:S02]  /*4430*/  ISETP.NE.AND P4, PT, R155, RZ, PT ;  /* 0x000000ff9b00720c */ /* 0x000fe40003f85270 */
[----:B------:R-:W-:Y:S02]  /*4440*/  @P3 PRMT R2, RZ, 0x5410, R6 ;  /* 0x00005410ff023816 */ /* 0x000fe40000000006 */
[----:B------:R-:W-:-:S05]  /*4450*/  FSEL R3, R153, RZ, !P4 ;  /* 0x000000ff99037208 */ /* 0x000fca0006000000 */
[----:B------:R-:W-:-:S04]  /*4460*/  FFMA.FTZ R3, R177, R160, R3 ;  /* 0x000000a0b1037223 */ /* 0x000fc80000010003 */
[----:B------:R-:W-:-:S04]  /*4470*/  FADD.FTZ R3, R208, -R3 ;  /* 0x80000003d0037221 */ /* 0x000fc80000010000 */
[----:B------:R-:W-:-:S04]  /*4480*/  FMUL.FTZ R3, R154, R3 ;  /* 0x000000039a037220 */ /* 0x000fc80000410000 */
[----:B------:R-:W-:Y:S02]  /*4490*/  @P3 FADD.FTZ R3, R3, R2 ;  /* 0x0000000203033221 */ /* 0x000fe40000010000 */
.L_x_3198:
[----:B------:R-:W-:Y:S05]  /*44a0*/  BSYNC B1 ;  /* 0x0000000000017941 */ /* 0x000fea0003800000 */
.L_x_3196:
        /* <DEDUP_REMOVED lines=14> */
.L_x_3200:
[----:B------:R-:W-:Y:S05]  /*4590*/  BSYNC B1 ;  /* 0x0000000000017941 */ /* 0x000fea0003800000 */
.L_x_3199:
[----:B------:R-:W-:Y:S01]  /*45a0*/  BSSY B1, `(.L_x_3201) ;  /* 0x000000e000017945 */ /* 0x000fe20003800000 */
[----:B------:R-:W-:Y:S01]  /*45b0*/  @P0 PRMT R138, R2, 0x7610, R138 ;  /* 0x00007610028a0816 */ /* 0x000fe2000000008a */
[----:B------:R-:W-:Y:S05]  /*45c0*/  @P1 BRA `(.L_x_3202) ;  /* 0x0000004000001947 */ /* 0x000fea0003800000 */
[----:B------:R-:W-:Y:S01]  /*45d0*/  HFMA2.MMA R3, -RZ, RZ, 0, 0 ;  /* 0x00000000ff037435 */ /* 0x000fe200000001ff */
[----:B------:R-:W-:Y:S05]  /*45e0*/  @!P3 BRA `(.L_x_3203) ;  /* 0x000000900000b947 */ /* 0x000fea0003800000 */
[----:B------:R-:W-:Y:S01]  /*45f0*/  PRMT R3, RZ, 0x7610, R6 ;  /* 0x00007610ff037816 */ /* 0x000fe20000000006 */
[----:B------:R-:W-:Y:S05]  /*4600*/  BRA `(.L_x_3203) ;  /* 0x0000007000007947 */ /* 0x000fea0003800000 */
.L_x_3202:
[----:B------:R-:W-:-:S04]  /*4610*/  ISETP.NE.AND P4, PT, R155, RZ, PT ;  /* 0x000000ff9b00720c */ /* 0x000fc80003f85270 */
[----:B------:R-:W-:-:S05]  /*4620*/  FSEL R3, R153, RZ, !P4 ;  /* 0x000000ff99037208 */ /* 0x000fca0006000000 */
[----:B------:R-:W-:-:S04]  /*4630*/  FFMA.FTZ R2, R176, R160, R3 ;  /* 0x000000a0b0027223 */ /* 0x000fc80000010003 */
[----:B------:R-:W-:Y:S01]  /*4640*/  FADD.FTZ R3, R209, -R2 ;  /* 0x80000002d1037221 */ /* 0x000fe20000010000 */
[----:B------:R-:W-:-:S03]  /*4650*/  @P3 PRMT R2, RZ, 0x7610, R6 ;  /* 0x00007610ff023816 */ /* 0x000fc60000000006 */
[----:B------:R-:W-:-:S04]  /*4660*/  FMUL.FTZ R3, R154, R3 ;  /* 0x000000039a037220 */ /* 0x000fc80000410000 */
[----:B------:R-:W-:Y:S02]  /*4670*/  @P3 FADD.FTZ R3, R3, R2 ;  /* 0x0000000203033221 */ /* 0x000fe40000010000 */
.L_x_3203:
[----:B------:R-:W-:Y:S05]  /*4680*/  BSYNC B1 ;  /* 0x0000000000017941 */ /* 0x000fea0003800000 */
.L_x_3201:
        /* <DEDUP_REMOVED lines=14> */
.L_x_3205:
[----:B------:R-:W-:Y:S05]  /*4770*/  BSYNC B1 ;  /* 0x0000000000017941 */ /* 0x000fea0003800000 */
.L_x_3204:
[----:B------:R-:W-:Y:S01]  /*4780*/  BSSY B1, `(.L_x_3206) ;  /* 0x000000e000017945 */ /* 0x000fe20003800000 */
[----:B------:R-:W-:Y:S01]  /*4790*/  @P0 PRMT R138, R138, 0x5410, R2 ;  /* 0x000054108a8a0816 */ /* 0x000fe20000000002 */
[----:B------:R-:W-:Y:S05]  /*47a0*/  @P1 BRA `(.L_x_3207) ;  /* 0x0000004000001947 */ /* 0x000fea0003800000 */
[----:B------:R-:W-:Y:S01]  /*47b0*/  HFMA2.MMA R3, -RZ, RZ, 0, 0 ;  /* 0x00000000ff037435 */ /* 0x000fe200000001ff */
[----:B------:R-:W-:Y:S05]  /*47c0*/  @!P3 BRA `(.L_x_3208) ;  /* 0x000000900000b947 */ /* 0x000fea0003800000 */
[----:B------:R-:W-:Y:S01]  /*47d0*/  PRMT R3, RZ, 0x5410, R7 ;  /* 0x00005410ff037816 */ /* 0x000fe20000000007 */
[----:B------:R-:W-:Y:S05]  /*47e0*/  BRA `(.L_x_3208) ;  /* 0x0000007000007947 */ /* 0x000fea0003800000 */
.L_x_3207:
[----:B------:R-:W-:Y:S02]  /*47f0*/  ISETP.NE.AND P4, PT, R155, RZ, PT ;  /* 0x000000ff9b00720c */ /* 0x000fe40003f85270 */
[----:B------:R-:W-:Y:S02]  /*4800*/  @P3 PRMT R2, RZ, 0x5410, R7 ;  /* 0x00005410ff023816 */ /* 0x000fe40000000007 */
[----:B------:R-:W-:-:S05]  /*4810*/  FSEL R3, R153, RZ, !P4 ;  /* 0x000000ff99037208 */ /* 0x000fca0006000000 */
[----:B------:R-:W-:-:S04]  /*4820*/  FFMA.FTZ R3, R175, R160, R3 ;  /* 0x000000a0af037223 */ /* 0x000fc80000010003 */
[----:B------:R-:W-:-:S04]  /*4830*/  FADD.FTZ R3, R210, -R3 ;  /* 0x80000003d2037221 */ /* 0x000fc80000010000 */
[----:B------:R-:W-:-:S04]  /*4840*/  FMUL.FTZ R3, R154, R3 ;  /* 0x000000039a037220 */ /* 0x000fc80000410000 */
[----:B------:R-:W-:Y:S02]  /*4850*/  @P3 FADD.FTZ R3, R3, R2 ;  /* 0x0000000203033221 */ /* 0x000fe40000010000 */
.L_x_3208:
[----:B------:R-:W-:Y:S05]  /*4860*/  BSYNC B1 ;  /* 0x0000000000017941 */ /* 0x000fea0003800000 */
.L_x_3206:
        /* <DEDUP_REMOVED lines=14> */
.L_x_3210:
[----:B------:R-:W-:Y:S05]  /*4950*/  BSYNC B1 ;  /* 0x0000000000017941 */ /* 0x000fea0003800000 */
.L_x_3209:
[----:B------:R-:W-:Y:S01]  /*4960*/  BSSY B1, `(.L_x_3211) ;  /* 0x000000e000017945 */ /* 0x000fe20003800000 */
[----:B------:R-:W-:Y:S01]  /*4970*/  @P0 PRMT R139, R2, 0x7610, R139 ;  /* 0x00007610028b0816 */ /* 0x000fe2000000008b */
[----:B------:R-:W-:Y:S05]  /*4980*/  @P1 BRA `(.L_x_3212) ;  /* 0x0000004000001947 */ /* 0x000fea0003800000 */
[----:B------:R-:W-:Y:S01]  /*4990*/  HFMA2.MMA R3, -RZ, RZ, 0, 0 ;  /* 0x00000000ff037435 */ /* 0x000fe200000001ff */
[----:B------:R-:W-:Y:S05]  /*49a0*/  @!P3 BRA `(.L_x_3213) ;  /* 0x000000900000b947 */ /* 0x000fea0003800000 */
[----:B------:R-:W-:Y:S01]  /*49b0*/  PRMT R3, RZ, 0x7610, R7 ;  /* 0x00007610ff037816 */ /* 0x000fe20000000007 */
[----:B------:R-:W-:Y:S05]  /*49c0*/  BRA `(.L_x_3213) ;  /* 0x0000007000007947 */ /* 0x000fea0003800000 */
.L_x_3212:
[----:B------:R-:W-:Y:S02]  /*49d0*/  ISETP.NE.AND P1, PT, R155, RZ, PT ;  /* 0x000000ff9b00720c */ /* 0x000fe40003f25270 */
[----:B------:R-:W-:Y:S02]  /*49e0*/  @P3 PRMT R2, RZ, 0x7610, R7 ;  /* 0x00007610ff023816 */ /* 0x000fe40000000007 */
[----:B------:R-:W-:-:S05]  /*49f0*/  FSEL R153, R153, RZ, !P1 ;  /* 0x000000ff99997208 */ /* 0x000fca0004800000 */
[----:B------:R-:W-:-:S04]  /*4a00*/  FFMA.FTZ R160, R212, R160, R153 ;  /* 0x000000a0d4a07223 */ /* 0x000fc80000010099 */
[----:B------:R-:W-:-:S04]  /*4a10*/  FADD.FTZ R3, R211, -R160 ;  /* 0x800000a0d3037221 */ /* 0x000fc80000010000 */
[----:B------:R-:W-:-:S04]  /*4a20*/  FMUL.FTZ R3, R154, R3 ;  /* 0x000000039a037220 */ /* 0x000fc80000410000 */
[----:B------:R-:W-:Y:S02]  /*4a30*/  @P3 FADD.FTZ R3, R3, R2 ;  /* 0x0000000203033221 */ /* 0x000fe40000010000 */
.L_x_3213:
[----:B------:R-:W-:Y:S05]  /*4a40*/  BSYNC B1 ;  /* 0x0000000000017941 */ /* 0x000fea0003800000 */
.L_x_3211:
[----:B------:R-:W-:Y:S01]  /*4a50*/  @P0 F2FP.BF16.PACK_AB R2, RZ, R3 ;  /* 0x00000003ff02023e */ /* 0x000fe200000010ff */
[----:B------:R-:W-:Y:S03]  /*4a60*/  BSSY B1, `(.L_x_3214) ;  /* 0x000000e000017945 */ /* 0x000fe60003800000 */
[----:B------:R-:W-:Y:S01]  /*4a70*/  @P0 PRMT R139, R139, 0x5410, R2 ;  /* 0x000054108b8b0816 */ /* 0x000fe20000000002 */
        /* <DEDUP_REMOVED lines=12> */
.L_x_3215:
[----:B------:R-:W-:Y:S05]  /*4b40*/  BSYNC B1 ;  /* 0x0000000000017941 */ /* 0x000fea0003800000 */
.L_x_3214:
        /* <DEDUP_REMOVED lines=11> */
.L_x_3086:
[----:B------:R-:W-:Y:S05]  /*4c00*/  BSYNC B0 ;  /* 0x0000000000007941 */ /* 0x000fea0003800000 */
.L_x_3084:
        /* <DEDUP_REMOVED lines=26> */
[----:B--2---:R-:W-:-:S03]  /*4db0*/  FADD.FTZ R2, R2, R9 ;  /* 0x0000000902027221 */ /* 0x004fc60000010000 */
        /* <DEDUP_REMOVED lines=94> */
[----:B-1----:R-:W-:Y:S01]  /*53a0*/  FADD.FTZ R23, R3, R26 ;  /* 0x0000001a03177221 */ /* 0x002fe20000010000 */
[----:B------:R-:W-:Y:S02]  /*53b0*/  IADD3.X R3, RZ, RZ, RZ, P0, !PT ;  /* 0x000000ffff037210 */ /* 0x000fe400007fe4ff */
[----:B------:R-:W-:Y:S01]  /*53c0*/  STS.128 [R0+0x410], R120 ;  /* 0x0004107800007388 */ /* 0x000fe20000000c00 */
[----:B--2---:R-:W-:Y:S01]  /*53d0*/  FADD.FTZ R19, R19, R28 ;  /* 0x0000001c13137221 */ /* 0x004fe20000010000 */
[C---:B------:R-:W-:Y:S02]  /*53e0*/  SHF.L.U64.HI R18, R6.reuse, 0x2, R3 ;  /* 0x0000000206127819 */ /* 0x040fe40000010203 */
[----:B------:R-:W-:Y:S01]  /*53f0*/  STS.128 [R0+0x800], R128 ;  /* 0x0008008000007388 */ /* 0x000fe20000000c00 */
[----:B------:R-:W-:-:S03]  /*5400*/  SHF.L.U32 R6, R6, 0x2, RZ ;  /* 0x0000000206067819 */ /* 0x000fc600000006ff */
[----:B------:R-:W-:Y:S04]  /*5410*/  STS.128 [R0+0x810], R124 ;  /* 0x0008107c00007388 */ /* 0x000fe80000000c00 */
[----:B------:R-:W-:Y:S01]  /*5420*/  BAR.SYNC.DEFER_BLOCKING 0x0 ;  /* 0x0000000000007b1d */ /* 0x000fe20000010000 */
        /* <DEDUP_REMOVED lines=20> */
[C---:B------:R-:W-:Y:S02]  /*5570*/  IADD3 R4, P1, R6.reuse, c[0x0][0x220], RZ ;  /* 0x0000880006047a10 */ /* 0x040fe40007f3e0ff */
[----:B------:R-:W3:Y:S01]  /*5580*/  LDS R14, [R157.X4+0xa00] ;  /* 0x000a00009d0e7984 */ /* 0x000ee20000004800 */
[----:B----4-:R-:W-:Y:S01]  /*5590*/  FADD.FTZ R8, RZ, R8 ;  /* 0x00000008ff087221 */ /* 0x010fe20000010000 */
[----:B------:R-:W-:Y:S02]  /*55a0*/  IADD3 R6, P0, R6, c[0x0][0x240], RZ ;  /* 0x0000900006067a10 */ /* 0x000fe40007f1e0ff */
[----:B------:R-:W4:Y:S01]  /*55b0*/  LDS R29, [R157.X4+0x1400] ;  /* 0x001400009d1d7984 */ /* 0x000f220000004800 */
[----:B-----5:R-:W-:Y:S01]  /*55c0*/  FADD.FTZ R0, R0, R7 ;  /* 0x0000000700007221 */ /* 0x020fe20000010000 */
[----:B------:R-:W-:-:S02]  /*55d0*/  IADD3.X R5, R18, c[0x0][0x224], RZ, P1, !PT ;  /* 0x0000890012057a10 */ /* 0x000fc40000ffe4ff */
        /* <DEDUP_REMOVED lines=46> */
.L_x_3090:
[----:B------:R-:W-:Y:S01]  /*58c0*/  HFMA2.MMA R152, -RZ, RZ, 0, 5.9604644775390625e-08 ;  /* 0x00000001ff987435 */ /* 0x000fe200000001ff */
[----:B------:R-:W-:-:S02]  /*58d0*/  MOV R151, R213 ;  /* 0x000000d500977202 */ /* 0x000fc40000000f00 */
[----:B------:R-:W-:Y:S02]  /*58e0*/  MOV R215, 0x1f ;  /* 0x0000001f00d77802 */ /* 0x000fe40000000f00 */
[----:B------:R-:W-:Y:S02]  /*58f0*/  MOV R220, 0xffffffff ;  /* 0xffffffff00dc7802 */ /* 0x000fe40000000f00 */
[----:B------:R-:W-:Y:S02]  /*5900*/  MOV R148, 0x5920 ;  /* 0x0000592000947802 */ /* 0x000fe40000000f00 */
[----:B------:R-:W-:Y:S05]  /*5910*/  CALL.REL.NOINC `($__internal_59_$__cuda_sm70_shflsync_bfly_p) ;  /* 0x0000045000007944 */ /* 0x000fea0003c00000 */
[----:B-1----:R-:W-:Y:S01]  /*5920*/  MOV R150, R215 ;  /* 0x000000d700967202 */ /* 0x002fe20000000f00 */
[----:B0-----:R-:W-:Y:S05]  /*5930*/  BRA `(.L_x_3217) ;  /* 0xffffc0b000007947 */ /* 0x001fea000383ffff */
.L_x_3091:
[----:B------:R-:W-:Y:S01]  /*5940*/  HFMA2.MMA R152, -RZ, RZ, 0, 5.9604644775390625e-08 ;  /* 0x00000001ff987435 */ /* 0x000fe200000001ff */
[----:B------:R-:W-:Y:S02]  /*5950*/  MOV R151, R214 ;  /* 0x000000d600977202 */ /* 0x000fe40000000f00 */
[----:B------:R-:W-:Y:S02]  /*5960*/  MOV R215, 0x1f ;  /* 0x0000001f00d77802 */ /* 0x000fe40000000f00 */
[----:B------:R-:W-:-:S02]  /*5970*/  MOV R220, 0xffffffff ;  /* 0xffffffff00dc7802 */ /* 0x000fc40000000f00 */
[----:B------:R-:W-:Y:S02]  /*5980*/  MOV R148, 0x59a0 ;  /* 0x000059a000947802 */ /* 0x000fe40000000f00 */
[----:B01----:R-:W-:Y:S05]  /*5990*/  CALL.REL.NOINC `($__internal_59_$__cuda_sm70_shflsync_bfly_p) ;  /* 0x000003d000007944 */ /* 0x003fea0003c00000 */
[----:B------:R-:W-:Y:S01]  /*59a0*/  FADD.FTZ R213, R150, R213 ;  /* 0x000000d596d57221 */ /* 0x000fe20000010000 */
[----:B0-----:R-:W-:Y:S01]  /*59b0*/  HFMA2.MMA R152, -RZ, RZ, 0, 1.1920928955078125e-07 ;  /* 0x00000002ff987435 */ /* 0x001fe200000001ff */
[----:B-1----:R-:W-:Y:S01]  /*59c0*/  FADD.FTZ R214, R214, R215 ;  /* 0x000000d7d6d67221 */ /* 0x002fe20000010000 */
[----:B------:R-:W-:Y:S02]  /*59d0*/  MOV R215, 0x1f ;  /* 0x0000001f00d77802 */ /* 0x000fe40000000f00 */
[----:B------:R-:W-:Y:S02]  /*59e0*/  MOV R220, 0xffffffff ;  /* 0xffffffff00dc7802 */ /* 0x000fe40000000f00 */
[----:B------:R-:W-:Y:S02]  /*59f0*/  MOV R151, R213 ;  /* 0x000000d500977202 */ /* 0x000fe40000000f00 */
[----:B------:R-:W-:Y:S02]  /*5a00*/  MOV R148, 0x5a20 ;  /* 0x00005a2000947802 */ /* 0x000fe40000000f00 */
[----:B------:R-:W-:Y:S05]  /*5a10*/  CALL.REL.NOINC `($__internal_59_$__cuda_sm70_shflsync_bfly_p) ;  /* 0x0000035000007944 */ /* 0x000fea0003c00000 */
[----:B0-----:R-:W-:Y:S01]  /*5a20*/  HFMA2.MMA R152, -RZ, RZ, 0, 1.1920928955078125e-07 ;  /* 0x00000002ff987435 */ /* 0x001fe200000001ff */
[----:B-1----:R-:W-:-:S02]  /*5a30*/  MOV R150, R215 ;  /* 0x000000d700967202 */ /* 0x002fc40000000f00 */
[----:B------:R-:W-:Y:S02]  /*5a40*/  MOV R151, R214 ;  /* 0x000000d600977202 */ /* 0x000fe40000000f00 */
[----:B------:R-:W-:Y:S02]  /*5a50*/  MOV R215, 0x1f ;  /* 0x0000001f00d77802 */ /* 0x000fe40000000f00 */
[----:B------:R-:W-:Y:S02]  /*5a60*/  MOV R220, 0xffffffff ;  /* 0xffffffff00dc7802 */ /* 0x000fe40000000f00 */
[----:B------:R-:W-:Y:S02]  /*5a70*/  MOV R148, 0x5a90 ;  /* 0x00005a9000947802 */ /* 0x000fe40000000f00 */
[----:B------:R-:W-:Y:S05]  /*5a80*/  CALL.REL.NOINC `($__internal_59_$__cuda_sm70_shflsync_bfly_p) ;  /* 0x000002e000007944 */ /* 0x000fea0003c00000 */
[----:B------:R-:W-:Y:S01]  /*5a90*/  FADD.FTZ R213, R150, R213 ;  /* 0x000000d596d57221 */ /* 0x000fe20000010000 */
[----:B0-----:R-:W-:Y:S01]  /*5aa0*/  HFMA2.MMA R152, -RZ, RZ, 0, 2.384185791015625e-07 ;  /* 0x00000004ff987435 */ /* 0x001fe200000001ff */
[----:B-1----:R-:W-:Y:S01]  /*5ab0*/  FADD.FTZ R214, R214, R215 ;  /* 0x000000d7d6d67221 */ /* 0x002fe20000010000 */
[----:B------:R-:W-:Y:S02]  /*5ac0*/  MOV R215, 0x1f ;  /* 0x0000001f00d77802 */ /* 0x000fe40000000f00 */
[----:B------:R-:W-:-:S02]  /*5ad0*/  MOV R220, 0xffffffff ;  /* 0xffffffff00dc7802 */ /* 0x000fc40000000f00 */
[----:B------:R-:W-:Y:S02]  /*5ae0*/  MOV R151, R213 ;  /* 0x000000d500977202 */ /* 0x000fe40000000f00 */
[----:B------:R-:W-:Y:S02]  /*5af0*/  MOV R148, 0x5b10 ;  /* 0x00005b1000947802 */ /* 0x000fe40000000f00 */
[----:B------:R-:W-:Y:S05]  /*5b00*/  CALL.REL.NOINC `($__internal_59_$__cuda_sm70_shflsync_bfly_p) ;  /* 0x0000026000007944 */ /* 0x000fea0003c00000 */
[----:B0-----:R-:W-:Y:S01]  /*5b10*/  HFMA2.MMA R152, -RZ, RZ, 0, 2.384185791015625e-07 ;  /* 0x00000004ff987435 */ /* 0x001fe200000001ff */
[----:B-1----:R-:W-:Y:S02]  /*5b20*/  MOV R150, R215 ;  /* 0x000000d700967202 */ /* 0x002fe40000000f00 */
[----:B------:R-:W-:Y:S02]  /*5b30*/  MOV R151, R214 ;  /* 0x000000d600977202 */ /* 0x000fe40000000f00 */
[----:B------:R-:W-:Y:S02]  /*5b40*/  MOV R215, 0x1f ;  /* 0x0000001f00d77802 */ /* 0x000fe40000000f00 */
[----:B------:R-:W-:Y:S02]  /*5b50*/  MOV R220, 0xffffffff ;  /* 0xffffffff00dc7802 */ /* 0x000fe40000000f00 */
[----:B------:R-:W-:-:S02]  /*5b60*/  MOV R148, 0x5b80 ;  /* 0x00005b8000947802 */ /* 0x000fc40000000f00 */
[----:B------:R-:W-:Y:S05]  /*5b70*/  CALL.REL.NOINC `($__internal_59_$__cuda_sm70_shflsync_bfly_p) ;  /* 0x000001f000007944 */ /* 0x000fea0003c00000 */
[----:B------:R-:W-:Y:S01]  /*5b80*/  FADD.FTZ R213, R150, R213 ;  /* 0x000000d596d57221 */ /* 0x000fe20000010000 */
[----:B0-----:R-:W-:Y:S01]  /*5b90*/  HFMA2.MMA R152, -RZ, RZ, 0, 4.76837158203125e-07 ;  /* 0x00000008ff987435 */ /* 0x001fe200000001ff */
[----:B-1----:R-:W-:Y:S01]  /*5ba0*/  FADD.FTZ R214, R214, R215 ;  /* 0x000000d7d6d67221 */ /* 0x002fe20000010000 */
[----:B------:R-:W-:-:S02]  /*5bb0*/  MOV R215, 0x1f ;  /* 0x0000001f00d77802 */ /* 0x000fc40000000f00 */
[----:B------:R-:W-:Y:S02]  /*5bc0*/  MOV R220, 0xffffffff ;  /* 0xffffffff00dc7802 */ /* 0x000fe40000000f00 */
[----:B------:R-:W-:Y:S02]  /*5bd0*/  MOV R151, R213 ;  /* 0x000000d500977202 */ /* 0x000fe40000000f00 */
[----:B------:R-:W-:Y:S02]  /*5be0*/  MOV R148, 0x5c00 ;  /* 0x00005c0000947802 */ /* 0x000fe40000000f00 */
[----:B------:R-:W-:Y:S05]  /*5bf0*/  CALL.REL.NOINC `($__internal_59_$__cuda_sm70_shflsync_bfly_p) ;  /* 0x0000017000007944 */ /* 0x000fea0003c00000 */
[----:B0-----:R-:W-:Y:S01]  /*5c00*/  HFMA2.MMA R152, -RZ, RZ, 0, 4.76837158203125e-07 ;  /* 0x00000008ff987435 */ /* 0x001fe200000001ff */
[----:B-1----:R-:W-:Y:S02]  /*5c10*/  MOV R150, R215 ;  /* 0x000000d700967202 */ /* 0x002fe40000000f00 */
[----:B------:R-:W-:Y:S02]  /*5c20*/  MOV R151, R214 ;  /* 0x000000d600977202 */ /* 0x000fe40000000f00 */
[----:B------:R-:W-:Y:S02]  /*5c30*/  MOV R215, 0x1f ;  /* 0x0000001f00d77802 */ /* 0x000fe40000000f00 */
[----:B------:R-:W-:-:S02]  /*5c40*/  MOV R220, 0xffffffff ;  /* 0xffffffff00dc7802 */ /* 0x000fc40000000f00 */
[----:B------:R-:W-:Y:S02]  /*5c50*/  MOV R148, 0x5c70 ;  /* 0x00005c7000947802 */ /* 0x000fe40000000f00 */
[----:B------:R-:W-:Y:S05]  /*5c60*/  CALL.REL.NOINC `($__internal_59_$__cuda_sm70_shflsync_bfly_p) ;  /* 0x0000010000007944 */ /* 0x000fea0003c00000 */
[----:B------:R-:W-:Y:S01]  /*5c70*/  FADD.FTZ R213, R150, R213 ;  /* 0x000000d596d57221 */ /* 0x000fe20000010000 */
[----:B0-----:R-:W-:Y:S01]  /*5c80*/  HFMA2.MMA R152, -RZ, RZ, 0, 9.5367431640625e-07 ;  /* 0x00000010ff987435 */ /* 0x001fe200000001ff */
[----:B-1----:R-:W-:Y:S01]  /*5c90*/  FADD.FTZ R214, R214, R215 ;  /* 0x000000d7d6d67221 */ /* 0x002fe20000010000 */
[----:B------:R-:W-:Y:S02]  /*5ca0*/  MOV R215, 0x1f ;  /* 0x0000001f00d77802 */ /* 0x000fe40000000f00 */
[----:B------:R-:W-:Y:S02]  /*5cb0*/  MOV R220, 0xffffffff ;  /* 0xffffffff00dc7802 */ /* 0x000fe40000000f00 */
[----:B------:R-:W-:Y:S02]  /*5cc0*/  MOV R151, R213 ;  /* 0x000000d500977202 */ /* 0x000fe40000000f00 */
[----:B------:R-:W-:Y:S02]  /*5cd0*/  MOV R148, 0x5cf0 ;  /* 0x00005cf000947802 */ /* 0x000fe40000000f00 */
[----:B------:R-:W-:Y:S05]  /*5ce0*/  CALL.REL.NOINC `($__internal_59_$__cuda_sm70_shflsync_bfly_p) ;  /* 0x0000008000007944 */ /* 0x000fea0003c00000 */
[----:B0-----:R-:W-:Y:S01]  /*5cf0*/  HFMA2.MMA R152, -RZ, RZ, 0, 9.5367431640625e-07 ;  /* 0x00000010ff987435 */ /* 0x001fe200000001ff */
[----:B-1----:R-:W-:-:S02]  /*5d00*/  MOV R216, R215 ;  /* 0x000000d700d87202 */ /* 0x002fc40000000f00 */
[----:B------:R-:W-:Y:S02]  /*5d10*/  MOV R151, R214 ;  /* 0x000000d600977202 */ /* 0x000fe40000000f00 */
[----:B------:R-:W-:Y:S02]  /*5d20*/  MOV R215, 0x1f ;  /* 0x0000001f00d77802 */ /* 0x000fe40000000f00 */
[----:B------:R-:W-:Y:S02]  /*5d30*/  MOV R220, 0xffffffff ;  /* 0xffffffff00dc7802 */ /* 0x000fe40000000f00 */
[----:B------:R-:W-:Y:S02]  /*5d40*/  MOV R148, 0x5d60 ;  /* 0x00005d6000947802 */ /* 0x000fe40000000f00 */
[----:B------:R-:W-:Y:S05]  /*5d50*/  CALL.REL.NOINC `($__internal_59_$__cuda_sm70_shflsync_bfly_p) ;  /* 0x0000001000007944 */ /* 0x000fea0003c00000 */
[----:B01----:R-:W-:Y:S05]  /*5d60*/  BRA `(.L_x_3218) ;  /* 0xffffbda000007947 */ /* 0x003fea000383ffff */
        .weak           $__internal_59_$__cuda_sm70_shflsync_bfly_p
        .type           $__internal_59_$__cuda_sm70_shflsync_bfly_p,@function
        .size           $__internal_59_$__cuda_sm70_shflsync_bfly_p,(.L_x_9789 - $__internal_59_$__cuda_sm70_shflsync_bfly_p)
$__internal_59_$__cuda_sm70_shflsync_bfly_p:
[----:B------:R-:W-:Y:S01]  /*5d70*/  HFMA2.MMA R149, -RZ, RZ, 0, 0 ;  /* 0x00000000ff957435 */ /* 0x000fe200000001ff */
[----:B------:R-:W-:Y:S04]  /*5d80*/  WARPSYNC R220 ;  /* 0x000000dc00007348 */ /* 0x000fe80003800000 */
[----:B------:R0:W1:Y:S01]  /*5d90*/  SHFL.BFLY PT, R215, R151, R152, R215 ;  /* 0x0c00009897d77389 */ /* 0x00006200000e00d7 */
[----:B------:R-:W-:Y:S05]  /*5da0*/  RET.REL.NODEC R148 `(_ZN10layer_norm13ln_bwd_kernelINS_13Kernel_traitsIf13__nv_bfloat16S2_S2_fjLj768ELj1ELj4ELj1ELj16ENS_18Kernel_traits_baseILj768EfS2_S2_S2_fjLj128EEEEELb1ELb1ELb1ELb1EEEvNS_9BwdParamsE) ;  /* 0xffffa25094007950 */ /* 0x000fea0003c3ffff */
.L_x_3219:
        /* <DEDUP_REMOVED lines=13> */
.L_x_9789:


//--------------------- .text._ZN10layer_norm13ln_bwd_kernelINS_13Kernel_traitsI13__nv_bfloat16S2_fS2_fjLj768ELj1ELj4ELj1ELj16ENS_18Kernel_traits_baseILj768ES2_S2_fS2_fjLj128EEEEELb0ELb0ELb0ELb0EEEvNS_9BwdParamsE --------------------------
	.section	.text._ZN10layer_norm13ln_bwd_kernelINS_13Kernel_traitsI13__nv_bfloat16S2_fS2_fjLj768ELj1ELj4ELj1ELj16ENS_18Kernel_traits_baseILj768ES2_S2_fS2_fjLj128EEEEELb0ELb0ELb0ELb0EEEvNS_9BwdParamsE,"ax",@progbits
	.sectioninfo	@"SHI_REGISTERS=180"
	.align	128
        .global         _ZN10layer_norm13ln_bwd_kernelINS_13Kernel_traitsI13__nv_bfloat16S2_fS2_fjLj768ELj1ELj4ELj1ELj16ENS_18Kernel_traits_baseILj768ES2_S2_fS2_fjLj128EEEEELb0ELb0ELb0ELb0EEEvNS_9BwdParamsE
        .type           _ZN10layer_norm13ln_bwd_kernelINS_13Kernel_traitsI13__nv_bfloat16S2_fS2_fjLj768ELj1ELj4ELj1ELj16ENS_18Kernel_traits_baseILj768ES2_S2_fS2_fjLj128EEEEELb0ELb0ELb0ELb0EEEvNS_9BwdParamsE,@function
        .size           _ZN10layer_norm13ln_bwd_kernelINS_13Kernel_traitsI13__nv_bfloat16S2_fS2_fjLj768ELj1ELj4ELj1ELj16ENS_18Kernel_traits_baseILj768ES2_S2_fS2_fjLj128EEEEELb0ELb0ELb0ELb0EEEvNS_9BwdParamsE,(.L_x_9790 - _ZN10layer_norm13ln_bwd_kernelINS_13Kernel_traitsI13__nv_bfloat16S2_fS2_fjLj768ELj1ELj4ELj1ELj16ENS_18Kernel_traits_baseILj768ES2_S2_fS2_fjLj128EEEEELb0ELb0ELb0ELb0EEEvNS_9BwdParamsE)
        .other          _ZN10layer_norm13ln_bwd_kernelINS_13Kernel_traitsI13__nv_bfloat16S2_fS2_fjLj768ELj1ELj4ELj1ELj16ENS_18Kernel_traits_baseILj768ES2_S2_fS2_fjLj128EEEEELb0ELb0ELb0ELb0EEEvNS_9BwdParamsE,@"STO_CUDA_ENTRY STV_DEFAULT"
_ZN10layer_norm13ln_bwd_kernelINS_13Kernel_traitsI13__nv_bfloat16S2_fS2_fjLj768ELj1ELj4ELj1ELj16ENS_18Kernel_traits_baseILj768ES2_S2_fS2_fjLj128EEEEELb0ELb0ELb0ELb0EEEvNS_9BwdParamsE:
.text._ZN10layer_norm13ln_bwd_kernelINS_13Kernel_traitsI13__nv_bfloat16S2_fS2_fjLj768ELj1ELj4ELj1ELj16ENS_18Kernel_traits_baseILj768ES2_S2_fS2_fjLj128EEEEELb0ELb0ELb0ELb0EEEvNS_9BwdParamsE:
        /* <DEDUP_REMOVED lines=55> */
[----:B-----5:R-:W-:-:S02]  /*0370*/  PRMT R2, RZ, 0x5410, R8 ;  /* 0x00005410ff027816 */ /* 0x020fc40000000008 */
        /* <DEDUP_REMOVED lines=23> */
.L_x_3236:
        /* <DEDUP_REMOVED lines=24> */
[----:B0-----:R-:W-:Y:S02]  /*0670*/  MOV R92, 0x10 ;  /* 0x00000010005c7802 */ /* 0x001fe40000000f00 */
[----:B------:R-:W-:-:S03]  /*0680*/  LEA R158, P1, R119, c[0x0][0x188], 0x5 ;  /* 0x00006200779e7a11 */ /* 0x000fc600078228ff */
[C---:B------:R-:W-:Y:S01]  /*0690*/  IMAD.WIDE.U32 R92, R119.reuse, R92, c[0x0][0x208] ;  /* 0x00008200775c7625 */ /* 0x040fe200078e005c */
[----:B------:R-:W-:-:S05]  /*06a0*/  LEA.HI.X R159, R119, c[0x0][0x18c], RZ, 0x5, P1 ;  /* 0x00006300779f7a11 */ /* 0x000fca00008f2cff */
[----:B------:R-:W2:Y:S04]  /*06b0*/  LDG.E.128 R88, [R158.64] ;  /* 0x000000049e587981 */ /* 0x000ea8000c1e1d00 */
[----:B------:R-:W3:Y:S04]  /*06c0*/  LDG.E.128 R92, [R92.64] ;  /* 0x000000045c5c7981 */ /* 0x000ee8000c1e1d00 */
[----:B------:R0:W4:Y:S01]  /*06d0*/  LDG.E.128 R84, [R158.64+0x10] ;  /* 0x000010049e547981 */ /* 0x000122000c1e1d00 */
[----:B------:R-:W-:-:S04]  /*06e0*/  ISETP.NE.U32.AND P1, PT, RZ, c[0x0][0x218], PT ;  /* 0x00008600ff007a0c */ /* 0x000fc80003f25070 */
[----:B------:R-:W-:-:S13]  /*06f0*/  ISETP.NE.AND.EX P1, PT, RZ, c[0x0][0x21c], PT, P1 ;  /* 0x00008700ff007a0c */ /* 0x000fda0003f25310 */
[----:B------:R-:W-:-:S04]  /*0700*/  @P1 LEA R156, P6, R119, c[0x0][0x218], 0x5 ;  /* 0x00008600779c1a11 */ /* 0x000fc800078c28ff */
[----:B------:R-:W-:-:S05]  /*0710*/  @P1 LEA.HI.X R157, R119, c[0x0][0x21c], RZ, 0x5, P6 ;  /* 0x00008700779d1a11 */ /* 0x000fca00030f2cff */
[----:B------:R1:W5:Y:S04]  /*0720*/  @P1 LDG.E.128 R24, [R156.64] ;  /* 0x000000049c181981 */ /* 0x000368000c1e1d00 */
[----:B------:R1:W5:Y:S01]  /*0730*/  @P1 LDG.E.128 R20, [R156.64+0x10] ;  /* 0x000010049c141981 */ /* 0x000362000c1e1d00 */
[C---:B--2---:R-:W-:Y:S02]  /*0740*/  FADD.FTZ R155, -R167.reuse, R89 ;  /* 0x00000059a79b7221 */ /* 0x044fe40000010100 */
[C---:B------:R-:W-:Y:S01]  /*0750*/  FADD.FTZ R127, -R167.reuse, R88 ;  /* 0x00000058a77f7221 */ /* 0x040fe20000010100 */
[----:B---3--:R-:W-:Y:S01]  /*0760*/  PRMT R89, RZ, 0x5410, R92 ;  /* 0x00005410ff597816 */ /* 0x008fe2000000005c */
[C---:B------:R-:W-:Y:S01]  /*0770*/  FADD.FTZ R161, -R167.reuse, R90 ;  /* 0x0000005aa7a17221 */ /* 0x040fe20000010100 */
[----:B------:R-:W-:Y:S01]  /*0780*/  PRMT R92, RZ, 0x7610, R92 ;  /* 0x00007610ff5c7816 */ /* 0x000fe2000000005c */
[----:B-----5:R-:W-:Y:S01]  /*0790*/  FMUL.FTZ R127, R120, R127 ;  /* 0x0000007f787f7220 */ /* 0x020fe20000410000 */
[----:B------:R-:W-:Y:S01]  /*07a0*/  PRMT R88, RZ, 0x7610, R93 ;  /* 0x00007610ff587816 */ /* 0x000fe2000000005d */
[----:B0-----:R-:W-:Y:S01]  /*07b0*/  FMUL.FTZ R158, R2, R89 ;  /* 0x00000059029e7220 */ /* 0x001fe20000410000 */
[----:B------:R-:W-:Y:S01]  /*07c0*/  PRMT R173, RZ, 0x5410, R95 ;  /* 0x00005410ffad7816 */ /* 0x000fe2000000005f */
[C---:B------:R-:W-:Y:S01]  /*07d0*/  FADD.FTZ R165, -R167.reuse, R91 ;  /* 0x0000005ba7a57221 */ /* 0x040fe20000010100 */
[----:B------:R-:W-:Y:S01]  /*07e0*/  PRMT R91, RZ, 0x5410, R93 ;  /* 0x00005410ff5b7816 */ /* 0x000fe2000000005d */
[C---:B----4-:R-:W-:Y:S01]  /*07f0*/  FADD.FTZ R93, -R167.reuse, R84 ;  /* 0x00000054a75d7221 */ /* 0x050fe20000010100 */
[----:B------:R-:W-:Y:S01]  /*0800*/  PRMT R90, RZ, 0x7610, R95 ;  /* 0x00007610ff5a7816 */ /* 0x000fe2000000005f */
[----:B------:R-:W-:Y:S01]  /*0810*/  FADD.FTZ R95, -R167, R85 ;  /* 0x00000055a75f7221 */ /* 0x000fe20000010100 */
[--C-:B------:R-:W-:Y:S01]  /*0820*/  PRMT R169, RZ, 0x5410, R94.reuse ;  /* 0x00005410ffa97816 */ /* 0x100fe2000000005e */
[----:B-1----:R-:W-:Y:S01]  /*0830*/  FMUL.FTZ R156, R120, R155 ;  /* 0x0000009b789c7220 */ /* 0x002fe20000410000 */
[----:B------:R-:W-:Y:S01]  /*0840*/  PRMT R94, RZ, 0x7610, R94 ;  /* 0x00007610ff5e7816 */ /* 0x000fe2000000005e */
[----:B------:R-:W-:-:S02]  /*0850*/  FMUL.FTZ R157, R3, R92 ;  /* 0x0000005c039d7220 */ /* 0x000fc40000410000 */
[----:B------:R-:W-:Y:S02]  /*0860*/  FADD.FTZ R84, RZ, R158 ;  /* 0x0000009eff547221 */ /* 0x000fe40000010000 */
[----:B------:R-:W-:Y:S02]  /*0870*/  FFMA.FTZ R85, R127, R158, RZ ;  /* 0x0000009e7f557223 */ /* 0x000fe400000100ff */
[----:B------:R-:W-:Y:S02]  /*0880*/  FADD.FTZ R175, -R167, R87 ;  /* 0x00000057a7af7221 */ /* 0x000fe40000010100 */
        /* <DEDUP_REMOVED lines=16> */
[C---:B------:R-:W-:Y:S02]  /*0990*/  FFMA.FTZ R85, R161.reuse, R164, R85 ;  /* 0x000000a4a1557223 */ /* 0x040fe40000010055 */
[----:B------:R-:W-:Y:S02]  /*09a0*/  FADD.FTZ R44, R44, R169 ;  /* 0x000000a92c2c7221 */ /* 0x000fe40000010000 */
[----:B------:R-:W-:Y:S02]  /*09b0*/  FFMA.FTZ R68, R161, R169, R68 ;  /* 0x000000a9a1447223 */ /* 0x000fe40000010044 */
[----:B------:R-:W-:Y:S02]  /*09c0*/  FMUL.FTZ R169, R120, R171 ;  /* 0x000000ab78a97220 */ /* 0x000fe40000410000 */
[----:B------:R-:W-:-:S02]  /*09d0*/  FMUL.FTZ R168, R100, R173 ;  /* 0x000000ad64a87220 */ /* 0x000fc40000410000 */
[----:B------:R-:W-:Y:S02]  /*09e0*/  FADD.FTZ R87, R84, R165 ;  /* 0x000000a554577221 */ /* 0x000fe40000010000 */
[----:B------:R-:W-:Y:S02]  /*09f0*/  FFMA.FTZ R85, R166, R165, R85 ;  /* 0x000000a5a6557223 */ /* 0x000fe40000010055 */
[----:B------:R-:W-:Y:S02]  /*0a00*/  FMUL.FTZ R170, R101, R90 ;  /* 0x0000005a65aa7220 */ /* 0x000fe40000410000 */
[----:B------:R-:W-:Y:S01]  /*0a10*/  FMUL.FTZ R171, R120, R175 ;  /* 0x000000af78ab7220 */ /* 0x000fe20000410000 */
[----:B------:R-:W-:Y:S01]  /*0a20*/  IADD3 R175, R119, 0x20, RZ ;  /* 0x0000002077af7810 */ /* 0x000fe20007ffe0ff */
        /* <DEDUP_REMOVED lines=18> */
.L_x_3223:
[----:B0-----:R-:W-:Y:S05]  /*0b50*/  BSYNC B1 ;  /* 0x0000000000017941 */ /* 0x001fea0003800000 */
.L_x_3222:
[----:B------:R-:W-:Y:S01]  /*0b60*/  BSSY B1, `(.L_x_3224) ;  /* 0x0000050000017945 */ /* 0x000fe20003800000 */
[----:B------:R-:W-:Y:S05]  /*0b70*/  @!P3 BRA `(.L_x_3225) ;  /* 0x000004e00000b947 */ /* 0x000fea0003800000 */
[----:B------:R-:W-:Y:S01]  /*0b80*/  HFMA2.MMA R92, -RZ, RZ, 0, 9.5367431640625e-07 ;  /* 0x00000010ff5c7435 */ /* 0x000fe200000001ff */
[----:B------:R-:W-:-:S04]  /*0b90*/  LEA R128, P1, R175, c[0x0][0x188], 0x5 ;  /* 0x00006200af807a11 */ /* 0x000fc800078228ff */
[----:B------:R-:W-:-:S05]  /*0ba0*/  LEA.HI.X R129, R175, c[0x0][0x18c], RZ, 0x5, P1 ;  /* 0x00006300af817a11 */ /* 0x000fca00008f2cff */
[----:B------:R-:W-:Y:S01]  /*0bb0*/  IMAD.WIDE.U32 R92, R175, R92, c[0x0][0x208] ;  /* 0x00008200af5c7625 */ /* 0x000fe200078e005c */
[----:B------:R-:W2:Y:S04]  /*0bc0*/  LDG.E.128 R88, [R128.64] ;  /* 0x0000000480587981 */ /* 0x000ea8000c1e1d00 */
[----:B------:R-:W3:Y:S04]  /*0bd0*/  LDG.E.128 R84, [R128.64+0x10] ;  /* 0x0000100480547981 */ /* 0x000ee8000c1e1d00 */
[----:B------:R-:W4:Y:S01]  /*0be0*/  LDG.E.128 R92, [R92.64] ;  /* 0x000000045c5c7981 */ /* 0x000f22000c1e1d00 */
[----:B------:R-:W-:-:S04]  /*0bf0*/  ISETP.NE.U32.AND P1, PT, RZ, c[0x0][0x218], PT ;  /* 0x00008600ff007a0c */ /* 0x000fc80003f25070 */
[----:B------:R-:W-:-:S13]  /*0c00*/  ISETP.NE.AND.EX P1, PT, RZ, c[0x0][0x21c], PT, P1 ;  /* 0x00008700ff007a0c */ /* 0x000fda0003f25310 */
[----:B------:R-:W-:-:S04]  /*0c10*/  @P1 LEA R122, P6, R175, c[0x0][0x218], 0x5 ;  /* 0x00008600af7a1a11 */ /* 0x000fc800078c28ff */
[----:B------:R-:W-:-:S05]  /*0c20*/  @P1 LEA.HI.X R123, R175, c[0x0][0x21c], RZ, 0x5, P6 ;  /* 0x00008700af7b1a11 */ /* 0x000fca00030f2cff */
[----:B------:R0:W5:Y:S04]  /*0c30*/  @P1 LDG.E.128 R16, [R122.64] ;  /* 0x000000047a101981 */ /* 0x000168000c1e1d00 */
[----:B------:R0:W5:Y:S01]  /*0c40*/  @P1 LDG.E.128 R12, [R122.64+0x10] ;  /* 0x000010047a0c1981 */ /* 0x000162000c1e1d00 */
[----:B------:R-:W-:Y:S01]  /*0c50*/  IADD3 R175, R175, 0x20, RZ ;  /* 0x00000020afaf7810 */ /* 0x000fe20007ffe0ff */
[C---:B--2---:R-:W-:Y:S02]  /*0c60*/  FADD.FTZ R133, -R167.reuse, R89 ;  /* 0x00000059a7857221 */ /* 0x044fe40000010100 */
[----:B------:R-:W-:Y:S01]  /*0c70*/  FADD.FTZ R131, -R167, R88 ;  /* 0x00000058a7837221 */ /* 0x000fe20000010100 */
[----:B----4-:R-:W-:-:S03]  /*0c80*/  PRMT R89, RZ, 0x5410, R92 ;  /* 0x00005410ff597816 */ /* 0x010fc6000000005c */
[----:B0----5:R-:W-:Y:S01]  /*0c90*/  FMUL.FTZ R123, R120, R131 ;  /* 0x00000083787b7220 */ /* 0x021fe20000410000 */
[----:B------:R-:W-:Y:S01]  /*0ca0*/  PRMT R92, RZ, 0x7610, R92 ;  /* 0x00007610ff5c7816 */ /* 0x000fe2000000005c */
[C---:B------:R-:W-:Y:S02]  /*0cb0*/  FADD.FTZ R137, -R167.reuse, R91 ;  /* 0x0000005ba7897221 */ /* 0x040fe40000010100 */
[----:B------:R-:W-:Y:S01]  /*0cc0*/  FMUL.FTZ R124, R102, R89 ;  /* 0x00000059667c7220 */ /* 0x000fe20000410000 */
[----:B------:R-:W-:Y:S01]  /*0cd0*/  PRMT R91, RZ, 0x5410, R93 ;  /* 0x00005410ff5b7816 */ /* 0x000fe2000000005d */
[C---:B---3--:R-:W-:Y:S01]  /*0ce0*/  FADD.FTZ R85, -R167.reuse, R85 ;  /* 0x00000055a7557221 */ /* 0x048fe20000010100 */
[----:B------:R-:W-:Y:S01]  /*0cf0*/  PRMT R88, RZ, 0x7610, R93 ;  /* 0x00007610ff587816 */ /* 0x000fe2000000005d */
[C---:B------:R-:W-:Y:S02]  /*0d00*/  FADD.FTZ R93, -R167.reuse, R84 ;  /* 0x00000054a75d7221 */ /* 0x040fe40000010100 */
[----:B------:R-:W-:-:S02]  /*0d10*/  FADD.FTZ R135, -R167, R90 ;  /* 0x0000005aa7877221 */ /* 0x000fc40000010100 */
[C---:B------:R-:W-:Y:S02]  /*0d20*/  FMUL.FTZ R122, R120.reuse, R133 ;  /* 0x00000085787a7220 */ /* 0x040fe40000410000 */
[----:B------:R-:W-:Y:S02]  /*0d30*/  FMUL.FTZ R131, R103, R92 ;  /* 0x0000005c67837220 */ /* 0x000fe40000410000 */
[----:B------:R-:W-:Y:S02]  /*0d40*/  FADD.FTZ R84, R173, R124 ;  /* 0x0000007cad547221 */ /* 0x000fe40000010000 */
[----:B------:R-:W-:Y:S02]  /*0d50*/  FFMA.FTZ R174, R123, R124, R174 ;  /* 0x0000007c7bae7223 */ /* 0x000fe400000100ae */
[C---:B------:R-:W-:Y:S02]  /*0d60*/  FMUL.FTZ R132, R120.reuse, R85 ;  /* 0x0000005578847220 */ /* 0x040fe40000410000 */
        /* <DEDUP_REMOVED lines=14> */
[--C-:B------:R-:W-:Y:S01]  /*0e50*/  PRMT R177, RZ, 0x5410, R95.reuse ;  /* 0x00005410ffb17816 */ /* 0x100fe2000000005f */
[----:B------:R-:W-:Y:S01]  /*0e60*/  FMUL.FTZ R137, R107, R94 ;  /* 0x0000005e6b897220 */ /* 0x000fe20000410000 */
[----:B------:R-:W-:Y:S01]  /*0e70*/  PRMT R90, RZ, 0x7610, R95 ;  /* 0x00007610ff5a7816 */ /* 0x000fe2000000005f */
[----:B------:R-:W-:-:S02]  /*0e80*/  FADD.FTZ R95, -R167, R86 ;  /* 0x00000056a75f7221 */ /* 0x000fc40000010100 */
        /* <DEDUP_REMOVED lines=29> */
.L_x_3225:
[----:B------:R-:W-:Y:S05]  /*1060*/  BSYNC B1 ;  /* 0x0000000000017941 */ /* 0x000fea0003800000 */
.L_x_3224:
[----:B------:R-:W-:Y:S01]  /*1070*/  BSSY B1, `(.L_x_3226) ;  /* 0x000004f000017945 */ /* 0x000fe20003800000 */
[----:B------:R-:W-:Y:S05]  /*1080*/  @!P4 BRA `(.L_x_3227) ;  /* 0x000004d00000c947 */ /* 0x000fea0003800000 */
[----:B------:R-:W-:Y:S02]  /*1090*/  LEA R142, P1, R175, c[0x0][0x188], 0x5 ;  /* 0x00006200af8e7a11 */ /* 0x000fe400078228ff */
[----:B------:R-:W-:-:S02]  /*10a0*/  MOV R92, 0x10 ;  /* 0x00000010005c7802 */ /* 0x000fc40000000f00 */
[----:B------:R-:W-:-:S03]  /*10b0*/  LEA.HI.X R143, R175, c[0x0][0x18c], RZ, 0x5, P1 ;  /* 0x00006300af8f7a11 */ /* 0x000fc600008f2cff */
[----:B------:R-:W-:Y:S02]  /*10c0*/  IMAD.WIDE.U32 R92, R175, R92, c[0x0][0x208] ;  /* 0x00008200af5c7625 */ /* 0x000fe400078e005c */
        /* <DEDUP_REMOVED lines=11> */
[--C-:B---3--:R-:W-:Y:S01]  /*1180*/  PRMT R142, RZ, 0x5410, R92.reuse ;  /* 0x00005410ff8e7816 */ /* 0x108fe2000000005c */
[----:B-----5:R-:W-:Y:S01]  /*1190*/  FMUL.FTZ R125, R120, R125 ;  /* 0x0000007d787d7220 */ /* 0x020fe20000410000 */
[----:B------:R-:W-:Y:S01]  /*11a0*/  PRMT R92, RZ, 0x7610, R92 ;  /* 0x00007610ff5c7816 */ /* 0x000fe2000000005c */
[----:B------:R-:W-:Y:S01]  /*11b0*/  FADD.FTZ R147, -R167, R91 ;  /* 0x0000005ba7937221 */ /* 0x000fe20000010100 */
[--C-:B------:R-:W-:Y:S01]  /*11c0*/  PRMT R91, RZ, 0x5410, R93.reuse ;  /* 0x00005410ff5b7816 */ /* 0x100fe2000000005d */
[----:B------:R-:W-:Y:S01]  /*11d0*/  FADD.FTZ R32, R32, R142 ;  /* 0x0000008e20207221 */ /* 0x000fe20000010000 */
[----:B------:R-:W-:Y:S01]  /*11e0*/  PRMT R88, RZ, 0x7610, R93 ;  /* 0x00007610ff587816 */ /* 0x000fe2000000005d */
[-C--:B------:R-:W-:Y:S01]  /*11f0*/  FFMA.FTZ R56, R125, R142.reuse, R56 ;  /* 0x0000008e7d387223 */ /* 0x080fe20000010038 */
[--C-:B------:R-:W-:Y:S01]  /*1200*/  PRMT R153, RZ, 0x5410, R95.reuse ;  /* 0x00005410ff997816 */ /* 0x100fe2000000005f */
[----:B------:R-:W-:Y:S01]  /*1210*/  FMUL.FTZ R142, R111, R142 ;  /* 0x0000008e6f8e7220 */ /* 0x000fe20000410000 */
[----:B------:R-:W-:Y:S01]  /*1220*/  PRMT R149, RZ, 0x5410, R94 ;  /* 0x00005410ff957816 */ /* 0x000fe2000000005e */
[C---:B----4-:R-:W-:Y:S01]  /*1230*/  FADD.FTZ R93, -R167.reuse, R84 ;  /* 0x00000054a75d7221 */ /* 0x050fe20000010100 */
[----:B------:R-:W-:Y:S01]  /*1240*/  PRMT R94, RZ, 0x7610, R94 ;  /* 0x00007610ff5e7816 */ /* 0x000fe2000000005e */
[----:B------:R-:W-:Y:S01]  /*1250*/  FADD.FTZ R145, -R167, R90 ;  /* 0x0000005aa7917221 */ /* 0x000fe20000010100 */
[----:B------:R-:W-:Y:S01]  /*1260*/  PRMT R90, RZ, 0x7610, R95 ;  /* 0x00007610ff5a7816 */ /* 0x000fe2000000005f */
[----:B0-----:R-:W-:-:S02]  /*1270*/  FMUL.FTZ R140, R120, R89 ;  /* 0x00000059788c7220 */ /* 0x001fc40000410000 */
        /* <DEDUP_REMOVED lines=16> */
[----:B------:R-:W-:Y:S02]  /*1380*/  FADD.FTZ R151, -R167, R86 ;  /* 0x00000056a7977221 */ /* 0x000fe40000010100 */
[----:B------:R-:W-:-:S02]  /*1390*/  FADD.FTZ R28, R28, R149 ;  /* 0x000000951c1c7221 */ /* 0x000fc40000010000 */
[----:B------:R-:W-:Y:S02]  /*13a0*/  FFMA.FTZ R52, R147, R149, R52 ;  /* 0x0000009593347223 */ /* 0x000fe40000010034 */
[C---:B------:R-:W-:Y:S02]  /*13b0*/  FMUL.FTZ R150, R120.reuse, R95 ;  /* 0x0000005f78967220 */ /* 0x040fe40000410000 */
        /* <DEDUP_REMOVED lines=26> */
.L_x_3227:
[----:B------:R-:W-:Y:S05]  /*1560*/  BSYNC B1 ;  /* 0x0000000000017941 */ /* 0x000fea0003800000 */
.L_x_3226:
[----:B-----5:R-:W-:Y:S01]  /*1570*/  @P0 PRMT R121, RZ, 0x5410, R163 ;  /* 0x00005410ff790816 */ /* 0x020fe200000000a3 */
[----:B------:R-:W-:Y:S05]  /*1580*/  BRA.DIV ~URZ, `(.L_x_3228) ;  /* 0x00001a627f007947 */ /* 0x000fea000b800000 */
[----:B------:R0:W1:Y:S02]  /*1590*/  SHFL.BFLY PT, R86, R173, 0x1, 0x1f ;  /* 0x0c201f00ad567f89 */ /* 0x00006400000e0000 */
.L_x_3237:
        /* <DEDUP_REMOVED lines=18> */
.L_x_3238:
[----:B--2---:R-:W-:Y:S01]  /*16c0*/  FADD.FTZ R91, R91, R88 ;  /* 0x000000585b5b7221 */ /* 0x004fe20000010000 */
[----:B------:R-:W-:Y:S01]  /*16d0*/  BSSY B1, `(.L_x_3230) ;  /* 0x0000046000017945 */ /* 0x000fe20003800000 */
[----:B-1----:R-:W-:Y:S02]  /*16e0*/  FADD.FTZ R85, R85, R90 ;  /* 0x0000005a55557221 */ /* 0x002fe40000010000 */
[----:B------:R-:W-:Y:S02]  /*16f0*/  FMUL.FTZ R91, R91, c[0x0][0x1e0] ;  /* 0x000078005b5b7a20 */ /* 0x000fe40000410000 */
[----:B------:R-:W-:-:S03]  /*1700*/  FMUL.FTZ R94, R85, c[0x0][0x1e0] ;  /* 0x00007800555e7a20 */ /* 0x000fc60000410000 */
[----:B------:R-:W-:Y:S01]  /*1710*/  FSEL R167, R91, RZ, !P5 ;  /* 0x000000ff5ba77208 */ /* 0x000fe20006800000 */
[----:B------:R-:W-:Y:S05]  /*1720*/  @!P2 BRA `(.L_x_3231) ;  /* 0x000004000000a947 */ /* 0x000fea0003800000 */
[----:B------:R-:W-:Y:S01]  /*1730*/  ISETP.NE.U32.AND P0, PT, RZ, c[0x0][0x218], PT ;  /* 0x00008600ff007a0c */ /* 0x000fe20003f05070 */
[-CC-:B------:R-:W-:Y:S01]  /*1740*/  FFMA.FTZ R85, R127, R94.reuse, R167.reuse ;  /* 0x0000005e7f557223 */ /* 0x180fe200000100a7 */
[----:B------:R-:W-:Y:S01]  /*1750*/  ISETP.NE.U32.AND P1, PT, RZ, c[0x0][0x258], PT ;  /* 0x00009600ff007a0c */ /* 0x000fe20003f25070 */
[----:B------:R-:W-:Y:S01]  /*1760*/  FFMA.FTZ R84, R156, R94, R167 ;  /* 0x0000005e9c547223 */ /* 0x000fe200000100a7 */
[----:B------:R-:W-:Y:S01]  /*1770*/  ISETP.NE.AND.EX P0, PT, RZ, c[0x0][0x21c], PT, P0 ;  /* 0x00008700ff007a0c */ /* 0x000fe20003f05300 */
[----:B------:R-:W-:Y:S01]  /*1780*/  FADD.FTZ R85, R158, -R85 ;  /* 0x800000559e557221 */ /* 0x000fe20000010000 */
[----:B------:R-:W-:Y:S01]  /*1790*/  ISETP.NE.AND.EX P1, PT, RZ, c[0x0][0x25c], PT, P1 ;  /* 0x00009700ff007a0c */ /* 0x000fe20003f25310 */
[----:B------:R-:W-:Y:S01]  /*17a0*/  FADD.FTZ R87, R157, -R84 ;  /* 0x800000549d577221 */ /* 0x000fe20000010000 */
[----:B------:R-:W-:Y:S01]  /*17b0*/  HFMA2.MMA R174, -RZ, RZ, 0, 9.5367431640625e-07 ;  /* 0x00000010ffae7435 */ /* 0x000fe200000001ff */
[----:B------:R-:W-:-:S02]  /*17c0*/  FMUL.FTZ R85, R120, R85 ;  /* 0x0000005578557220 */ /* 0x000fc40000410000 */
[----:B------:R-:W-:Y:S02]  /*17d0*/  FMUL.FTZ R86, R120, R87 ;  /* 0x0000005778567220 */ /* 0x000fe40000410000 */
[-CC-:B------:R-:W-:Y:S02]  /*17e0*/  FFMA.FTZ R89, R161, R94.reuse, R167.reuse ;  /* 0x0000005ea1597223 */ /* 0x180fe400000100a7 */
[----:B0-----:R-:W-:Y:S02]  /*17f0*/  FFMA.FTZ R88, R166, R94, R167 ;  /* 0x0000005ea6587223 */ /* 0x001fe400000100a7 */
[----:B------:R-:W-:Y:S02]  /*1800*/  @P0 FADD.FTZ R85, R24, R85 ;  /* 0x0000005518550221 */ /* 0x000fe40000010000 */
[----:B------:R-:W-:Y:S01]  /*1810*/  @P0 FADD.FTZ R86, R25, R86 ;  /* 0x0000005619560221 */ /* 0x000fe20000010000 */
[----:B------:R-:W-:Y:S01]  /*1820*/  @P1 MOV R92, 0x20 ;  /* 0x00000020005c1802 */ /* 0x000fe20000000f00 */
[CC--:B------:R-:W-:Y:S01]  /*1830*/  FMUL.FTZ R84, R85.reuse, R121.reuse ;  /* 0x0000007955547220 */ /* 0x0c0fe20000410000 */
[----:B------:R-:W-:Y:S01]  /*1840*/  SEL R76, R85, R76, P1 ;  /* 0x0000004c554c7207 */ /* 0x000fe20000800000 */
[C---:B------:R-:W-:Y:S01]  /*1850*/  FMUL.FTZ R87, R86.reuse, R121 ;  /* 0x0000007956577220 */ /* 0x040fe20000410000 */
[----:B------:R-:W-:Y:S01]  /*1860*/  SEL R77, R86, R77, P1 ;  /* 0x0000004d564d7207 */ /* 0x000fe20000800000 */
[----:B------:R-:W-:-:S02]  /*1870*/  FFMA.FTZ R85, R155, R94, R167 ;  /* 0x0000005e9b557223 */ /* 0x000fc400000100a7 */
[--C-:B------:R-:W-:Y:S01]  /*1880*/  FFMA.FTZ R86, R160, R94, R167.reuse ;  /* 0x0000005ea0567223 */ /* 0x100fe200000100a7 */
[----:B------:R-:W-:Y:S01]  /*1890*/  F2FP.BF16.PACK_AB R84, R87, R84 ;  /* 0x000000545754723e */ /* 0x000fe200000010ff */
[-CC-:B------:R-:W-:Y:S02]  /*18a0*/  FFMA.FTZ R95, R171, R94.reuse, R167.reuse ;  /* 0x0000005eab5f7223 */ /* 0x180fe400000100a7 */
[----:B------:R-:W-:Y:S02]  /*18b0*/  FFMA.FTZ R93, R169, R94, R167 ;  /* 0x0000005ea95d7223 */ /* 0x000fe400000100a7 */
        /* <DEDUP_REMOVED lines=9> */
[C---:B------:R-:W-:Y:S02]  /*1950*/  FMUL.FTZ R88, R120.reuse, R91 ;  /* 0x0000005b78587220 */ /* 0x040fe40000410000 */
[C---:B------:R-:W-:Y:S02]  /*1960*/  FMUL.FTZ R90, R120.reuse, R95 ;  /* 0x0000005f785a7220 */ /* 0x040fe40000410000 */
[----:B------:R-:W-:Y:S02]  /*1970*/  FMUL.FTZ R93, R120, R93 ;  /* 0x0000005d785d7220 */ /* 0x000fe40000410000 */
[----:B------:R-:W-:Y:S02]  /*1980*/  @P0 FADD.FTZ R85, R26, R85 ;  /* 0x000000551a550221 */ /* 0x000fe40000010000 */
[----:B------:R-:W-:Y:S02]  /*1990*/  @P0 FADD.FTZ R86, R27, R86 ;  /* 0x000000561b560221 */ /* 0x000fe40000010000 */
[----:B------:R-:W-:Y:S01]  /*19a0*/  @P0 FADD.FTZ R89, R20, R89 ;  /* 0x0000005914590221 */ /* 0x000fe20000010000 */
[----:B------:R-:W-:Y:S01]  /*19b0*/  SEL R78, R85, R78, P1 ;  /* 0x0000004e554e7207 */ /* 0x000fe20000800000 */
[----:B------:R-:W-:Y:S01]  /*19c0*/  @P0 FADD.FTZ R88, R21, R88 ;  /* 0x0000005815580221 */ /* 0x000fe20000010000 */
[----:B------:R-:W-:Y:S01]  /*19d0*/  SEL R79, R86, R79, P1 ;  /* 0x0000004f564f7207 */ /* 0x000fe20000800000 */
[----:B------:R-:W-:Y:S01]  /*19e0*/  @P0 FADD.FTZ R90, R23, R90 ;  /* 0x0000005a175a0221 */ /* 0x000fe20000010000 */
[----:B------:R-:W-:Y:S01]  /*19f0*/  SEL R80, R89, R80, P1 ;  /* 0x0000005059507207 */ /* 0x000fe20000800000 */
[----:B------:R-:W-:Y:S01]  /*1a00*/  @P0 FADD.FTZ R93, R22, R93 ;  /* 0x0000005d165d0221 */ /* 0x000fe20000010000 */
[----:B------:R-:W-:Y:S01]  /*1a10*/  SEL R81, R88, R81, P1 ;  /* 0x0000005158517207 */ /* 0x000fe20000800000 */
[----:B------:R-:W-:Y:S01]  /*1a20*/  FMUL.FTZ R85, R85, R121 ;  /* 0x0000007955557220 */ /* 0x000fe20000410000 */
[----:B------:R-:W-:Y:S01]  /*1a30*/  SEL R83, R90, R83, P1 ;  /* 0x000000535a537207 */ /* 0x000fe20000800000 */
[-C--:B------:R-:W-:Y:S01]  /*1a40*/  FMUL.FTZ R86, R86, R121.reuse ;  /* 0x0000007956567220 */ /* 0x080fe20000410000 */
[----:B------:R-:W-:Y:S01]  /*1a50*/  SEL R82, R93, R82, P1 ;  /* 0x000000525d527207 */ /* 0x000fe20000800000 */
[----:B------:R-:W-:-:S02]  /*1a60*/  FMUL.FTZ R89, R89, R121 ;  /* 0x0000007959597220 */ /* 0x000fc40000410000 */
[----:B------:R-:W-:Y:S01]  /*1a70*/  FMUL.FTZ R88, R88, R121 ;  /* 0x0000007958587220 */ /* 0x000fe20000410000 */
[----:B------:R-:W-:Y:S01]  /*1a80*/  F2FP.BF16.PACK_AB R85, R86, R85 ;  /* 0x000000555655723e */ /* 0x000fe200000010ff */
[-C--:B------:R-:W-:Y:S02]  /*1a90*/  FMUL.FTZ R87, R93, R121.reuse ;  /* 0x000000795d577220 */ /* 0x080fe40000410000 */
[----:B------:R-:W-:Y:S01]  /*1aa0*/  FMUL.FTZ R90, R90, R121 ;  /* 0x000000795a5a7220 */ /* 0x000fe20000410000 */
[----:B------:R-:W-:Y:S01]  /*1ab0*/  F2FP.BF16.PACK_AB R86, R88, R89 ;  /* 0x000000595856723e */ /* 0x000fe200000010ff */
[----:B------:R-:W-:-:S03]  /*1ac0*/  @P1 IMAD.WIDE.U32 R88, R119, R92, c[0x0][0x258] ;  /* 0x0000960077581625 */ /* 0x000fc600078e005c */
[----:B------:R-:W-:Y:S01]  /*1ad0*/  F2FP.BF16.PACK_AB R87, R90, R87 ;  /* 0x000000575a57723e */ /* 0x000fe200000010ff */
[C---:B------:R-:W-:Y:S01]  /*1ae0*/  IMAD.WIDE.U32 R90, R119.reuse, R174, c[0x0][0x248] ;  /* 0x00009200775a7625 */ /* 0x040fe200078e00ae */
[----:B------:R0:W-:Y:S01]  /*1af0*/  @P1 STG.E.128 [R88.64], R76 ;  /* 0x0000004c58001986 */ /* 0x0001e2000c101d04 */
[----:B------:R-:W-:-:S03]  /*1b00*/  IADD3 R119, R119, 0x20, RZ ;  /* 0x0000002077777810 */ /* 0x000fc60007ffe0ff */
[----:B------:R0:W-:Y:S04]  /*1b10*/  @P1 STG.E.128 [R88.64+0x10], R80 ;  /* 0x0000105058001986 */ /* 0x0001e8000c101d04 */
[----:B------:R0:W-:Y:S02]  /*1b20*/  STG.E.128 [R90.64], R84 ;  /* 0x000000545a007986 */ /* 0x0001e4000c101d04 */
.L_x_3231:
[----:B------:R-:W-:Y:S05]  /*1b30*/  BSYNC B1 ;  /* 0x0000000000017941 */ /* 0x000fea0003800000 */
.L_x_3230:
[----:B------:R-:W-:Y:S01]  /*1b40*/  BSSY B1, `(.L_x_3232) ;  /* 0x0000042000017945 */ /* 0x000fe20003800000 */
[----:B------:R-:W-:Y:S05]  /*1b50*/  @!P3 BRA `(.L_x_3233) ;  /* 0x000004000000b947 */ /* 0x000fea0003800000 */
[----:B------:R-:W-:Y:S01]  /*1b60*/  ISETP.NE.U32.AND P0, PT, RZ, c[0x0][0x218], PT ;  /* 0x00008600ff007a0c */ /* 0x000fe20003f05070 */
[-CC-:B0-----:R-:W-:Y:S01]  /*1b70*/  FFMA.FTZ R85, R123, R94.reuse, R167.reuse ;  /* 0x0000005e7b557223 */ /* 0x181fe200000100a7 */
        /* <DEDUP_REMOVED lines=10> */
[----:B------:R-:W-:Y:S02]  /*1c20*/  FFMA.FTZ R88, R132, R94, R167 ;  /* 0x0000005e84587223 */ /* 0x000fe400000100a7 */
        /* <DEDUP_REMOVED lines=51> */
.L_x_3233:
[----:B------:R-:W-:Y:S05]  /*1f60*/  BSYNC B1 ;  /* 0x0000000000017941 */ /* 0x000fea0003800000 */
.L_x_3232:
[----:B------:R-:W-:Y:S01]  /*1f70*/  BSSY B1, `(.L_x_3234) ;  /* 0x0000041000017945 */ /* 0x000fe20003800000 */
[----:B------:R-:W-:Y:S05]  /*1f80*/  @!P4 BRA `(.L_x_3235) ;  /* 0x000003f00000c947 */ /* 0x000fea0003800000 */
[----:B------:R-:W-:Y:S01]  /*1f90*/  ISETP.NE.U32.AND P0, PT, RZ, c[0x0][0x218], PT ;  /* 0x00008600ff007a0c */ /* 0x000fe20003f05070 */
[-CC-:B0-----:R-:W-:Y:S01]  /*1fa0*/  FFMA.FTZ R85, R125, R94.reuse, R167.reuse ;  /* 0x0000005e7d557223 */ /* 0x181fe200000100a7 */
[----:B------:R-:W-:Y:S01]  /*1fb0*/  ISETP.NE.U32.AND P1, PT, RZ, c[0x0][0x258], PT ;  /* 0x00009600ff007a0c */ /* 0x000fe20003f25070 */
[-CC-:B------:R-:W-:Y:S01]  /*1fc0*/  FFMA.FTZ R84, R140, R94.reuse, R167.reuse ;  /* 0x0000005e8c547223 */ /* 0x180fe200000100a7 */
[----:B------:R-:W-:Y:S01]  /*1fd0*/  ISETP.NE.AND.EX P0, PT, RZ, c[0x0][0x21c], PT, P0 ;  /* 0x00008700ff007a0c */ /* 0x000fe20003f05300 */
[-CC-:B------:R-:W-:Y:S01]  /*1fe0*/  FFMA.FTZ R89, R141, R94.reuse, R167.reuse ;  /* 0x0000005e8d597223 */ /* 0x180fe200000100a7 */
[----:B------:R-:W-:Y:S01]  /*1ff0*/  ISETP.NE.AND.EX P1, PT, RZ, c[0x0][0x25c], PT, P1 ;  /* 0x00009700ff007a0c */ /* 0x000fe20003f25310 */
[----:B------:R-:W-:-:S02]  /*2000*/  FFMA.FTZ R86, R144, R94, R167 ;  /* 0x0000005e90567223 */ /* 0x000fc400000100a7 */
[-CC-:B------:R-:W-:Y:S02]  /*2010*/  FFMA.FTZ R88, R150, R94.reuse, R167.reuse ;  /* 0x0000005e96587223 */ /* 0x180fe400000100a7 */
[-CC-:B------:R-:W-:Y:S02]  /*2020*/  FFMA.FTZ R163, R151, R94.reuse, R167.reuse ;  /* 0x0000005e97a37223 */ /* 0x180fe400000100a7 */
[-CC-:B------:R-:W-:Y:S02]  /*2030*/  FFMA.FTZ R93, R147, R94.reuse, R167.reuse ;  /* 0x0000005e935d7223 */ /* 0x180fe400000100a7 */
[----:B------:R-:W-:Y:S01]  /*2040*/  FFMA.FTZ R90, R154, R94, R167 ;  /* 0x0000005e9a5a7223 */ /* 0x000fe200000100a7 */
[----:B------:R-:W-:Y:S01]  /*2050*/  HFMA2.MMA R94, -RZ, RZ, 0, 9.5367431640625e-07 ;  /* 0x00000010ff5e7435 */ /* 0x000fe200000001ff */
[----:B------:R-:W-:Y:S02]  /*2060*/  FADD.FTZ R85, R142, -R85 ;  /* 0x800000558e557221 */ /* 0x000fe40000010000 */
[----:B------:R-:W-:Y:S01]  /*2070*/  FADD.FTZ R87, R143, -R84 ;  /* 0x800000548f577221 */ /* 0x000fe20000010000 */
[----:B------:R-:W-:Y:S01]  /*2080*/  @P1 MOV R92, 0x20 ;  /* 0x00000020005c1802 */ /* 0x000fe20000000f00 */
[----:B------:R-:W-:-:S02]  /*2090*/  FADD.FTZ R89, R146, -R89 ;  /* 0x8000005992597221 */ /* 0x000fc40000010000 */
[----:B------:R-:W-:Y:S02]  /*20a0*/  FADD.FTZ R91, R145, -R86 ;  /* 0x80000056915b7221 */ /* 0x000fe40000010000 */
[----:B------:R-:W-:Y:S02]  /*20b0*/  FADD.FTZ R95, R149, -R88 ;  /* 0x80000058955f7221 */ /* 0x000fe40000010000 */
[----:B------:R-:W-:Y:S02]  /*20c0*/  FADD.FTZ R163, R152, -R163 ;  /* 0x800000a398a37221 */ /* 0x000fe40000010000 */
[----:B------:R-:W-:Y:S02]  /*20d0*/  FADD.FTZ R93, R148, -R93 ;  /* 0x8000005d945d7221 */ /* 0x000fe40000010000 */
[----:B------:R-:W-:Y:S02]  /*20e0*/  FADD.FTZ R167, R153, -R90 ;  /* 0x8000005a99a77221 */ /* 0x000fe40000010000 */
[----:B------:R-:W-:-:S02]  /*20f0*/  FMUL.FTZ R85, R120, R85 ;  /* 0x0000005578557220 */ /* 0x000fc40000410000 */
[C---:B------:R-:W-:Y:S02]  /*2100*/  FMUL.FTZ R86, R120.reuse, R87 ;  /* 0x0000005778567220 */ /* 0x040fe40000410000 */
[C---:B------:R-:W-:Y:S02]  /*2110*/  FMUL.FTZ R89, R120.reuse, R89 ;  /* 0x0000005978597220 */ /* 0x040fe40000410000 */
[C---:B------:R-:W-:Y:S02]  /*2120*/  FMUL.FTZ R88, R120.reuse, R91 ;  /* 0x0000005b78587220 */ /* 0x040fe40000410000 */
[C---:B------:R-:W-:Y:S02]  /*2130*/  FMUL.FTZ R90, R120.reuse, R95 ;  /* 0x0000005f785a7220 */ /* 0x040fe40000410000 */
[C---:B------:R-:W-:Y:S02]  /*2140*/  FMUL.FTZ R163, R120.reuse, R163 ;  /* 0x000000a378a37220 */ /* 0x040fe40000410000 */
[----:B------:R-:W-:-:S02]  /*2150*/  FMUL.FTZ R93, R120, R93 ;  /* 0x0000005d785d7220 */ /* 0x000fc40000410000 */
        /* <DEDUP_REMOVED lines=15> */
[-C--:B------:R-:W-:Y:S01]  /*2250*/  FMUL.FTZ R84, R85, R121.reuse ;  /* 0x0000007955547220 */ /* 0x080fe20000410000 */
[----:B------:R-:W-:Y:S01]  /*2260*/  SEL R80, R93, R80, P1 ;  /* 0x000000505d507207 */ /* 0x000fe20000800000 */
[----:B------:R-:W-:Y:S01]  /*2270*/  FMUL.FTZ R85, R86, R121 ;  /* 0x0000007956557220 */ /* 0x000fe20000410000 */
[----:B------:R-:W-:Y:S01]  /*2280*/  SEL R83, R120, R83, P1 ;  /* 0x0000005378537207 */ /* 0x000fe20000800000 */
[----:B------:R-:W-:-:S02]  /*2290*/  FMUL.FTZ R89, R89, R121 ;  /* 0x0000007959597220 */ /* 0x000fc40000410000 */
[-C--:B------:R-:W-:Y:S01]  /*22a0*/  FMUL.FTZ R88, R88, R121.reuse ;  /* 0x0000007958587220 */ /* 0x080fe20000410000 */
[----:B------:R-:W-:Y:S01]  /*22b0*/  F2FP.BF16.PACK_AB R84, R85, R84 ;  /* 0x000000545554723e */ /* 0x000fe200000010ff */
[-C--:B------:R-:W-:Y:S02]  /*22c0*/  FMUL.FTZ R86, R93, R121.reuse ;  /* 0x000000795d567220 */ /* 0x080fe40000410000 */
[----:B------:R-:W-:Y:S01]  /*22d0*/  FMUL.FTZ R87, R90, R121 ;  /* 0x000000795a577220 */ /* 0x000fe20000410000 */
[----:B------:R-:W-:Y:S01]  /*22e0*/  F2FP.BF16.PACK_AB R85, R88, R89 ;  /* 0x000000595855723e */ /* 0x000fe200000010ff */
[-C--:B------:R-:W-:Y:S02]  /*22f0*/  FMUL.FTZ R163, R163, R121.reuse ;  /* 0x00000079a3a37220 */ /* 0x080fe40000410000 */
[----:B------:R-:W-:Y:S01]  /*2300*/  FMUL.FTZ R90, R120, R121 ;  /* 0x00000079785a7220 */ /* 0x000fe20000410000 */
[----:B------:R-:W-:Y:S01]  /*2310*/  F2FP.BF16.PACK_AB R86, R87, R86 ;  /* 0x000000565756723e */ /* 0x000fe200000010ff */
[----:B------:R-:W-:-:S03]  /*2320*/  @P1 IMAD.WIDE.U32 R88, R119, R92, c[0x0][0x258] ;  /* 0x0000960077581625 */ /* 0x000fc600078e005c */
[----:B------:R-:W-:Y:S01]  /*2330*/  F2FP.BF16.PACK_AB R87, R90, R163 ;  /* 0x000000a35a57723e */ /* 0x000fe200000010ff */
[----:B------:R-:W-:Y:S01]  /*2340*/  IMAD.WIDE.U32 R90, R119, R94, c[0x0][0x248] ;  /* 0x00009200775a7625 */ /* 0x000fe200078e005e */
[----:B------:R0:W-:Y:S04]  /*2350*/  @P1 STG.E.128 [R88.64], R76 ;  /* 0x0000004c58001986 */ /* 0x0001e8000c101d04 */
[----:B------:R0:W-:Y:S04]  /*2360*/  @P1 STG.E.128 [R88.64+0x10], R80 ;  /* 0x0000105058001986 */ /* 0x0001e8000c101d04 */
[----:B------:R0:W-:Y:S02]  /*2370*/  STG.E.128 [R90.64], R84 ;  /* 0x000000545a007986 */ /* 0x0001e4000c101d04 */
.L_x_3235:
[----:B------:R-:W-:Y:S05]  /*2380*/  BSYNC B1 ;  /* 0x0000000000017941 */ /* 0x000fea0003800000 */
.L_x_3234:
[----:B0-----:R-:W-:-:S04]  /*2390*/  MOV R85, c[0x0][0x160] ;  /* 0x0000580000557a02 */ /* 0x001fc80000000f00 */
[----:B------:R-:W-:-:S04]  /*23a0*/  LEA R110, R85, R110, 0x2 ;  /* 0x0000006e556e7211 */ /* 0x000fc800078e10ff */
[----:B------:R-:W-:-:S13]  /*23b0*/  ISETP.GE.AND P0, PT, R110, c[0x0][0x164], PT ;  /* 0x000059006e007a0c */ /* 0x000fda0003f06270 */
[----:B------:R-:W-:Y:S01]  /*23c0*/  @P0 CALL.REL.NOINC `(.L_x_3221) ;  /* 0x0000001000000944 */ /* 0x000fe20003c00000 */
[----:B------:R-:W-:Y:S05]  /*23d0*/  BRA `(.L_x_3236) ;  /* 0xffffe11000007947 */ /* 0x000fea000383ffff */
.L_x_3221:
[----:B0-----:R-:W-:Y:S05]  /*23e0*/  BSYNC B0 ;  /* 0x0000000000007941 */ /* 0x001fea0003800000 */
.L_x_3220:
        /* <DEDUP_REMOVED lines=20> */
[----:B------:R0:W-:Y:S04]  /*2530*/  STS.128 [R2+0x810], R28 ;  /* 0x0008101c02007388 */ /* 0x0001e80000000c00 */
[----:B------:R-:W-:Y:S01]  /*2540*/  BAR.SYNC.DEFER_BLOCKING 0x0 ;  /* 0x0000000000007b1d */ /* 0x000fe20000010000 */
[----:B0-----:R-:W-:-:S04]  /*2550*/  IADD3 R30, P6, R23, R0, RZ ;  /* 0x00000000171e7210 */ /* 0x001fc80007fde0ff */
[----:B------:R-:W-:-:S04]  /*2560*/  IADD3.X R49, RZ, RZ, RZ, P6, !PT ;  /* 0x000000ffff317210 */ /* 0x000fc800037fe4ff */
[C---:B------:R-:W-:Y:S02]  /*2570*/  SHF.L.U64.HI R49, R30.reuse, 0x2, R49 ;  /* 0x000000021e317819 */ /* 0x040fe40000010231 */
[----:B------:R-:W-:Y:S01]  /*2580*/  SHF.L.U32 R30, R30, 0x2, RZ ;  /* 0x000000021e1e7819 */ /* 0x000fe200000006ff */
[----:B------:R-:W0:Y:S03]  /*2590*/  LDS R3, [R0.X4] ;  /* 0x0000000000037984 */ /* 0x000e260000004800 */
[C---:B------:R-:W-:Y:S01]  /*25a0*/  IADD3 R32, P6, R30.reuse, c[0x0][0x228], RZ ;  /* 0x00008a001e207a10 */ /* 0x040fe20007fde0ff */
[----:B------:R-:W1:Y:S03]  /*25b0*/  LDS R4, [R0.X4+0x200] ;  /* 0x0002000000047984 */ /* 0x000e660000004800 */
[----:B------:R-:W-:Y:S01]  /*25c0*/  IADD3.X R51, R49, c[0x0][0x22c], RZ, P6, !PT ;  /* 0x00008b0031337a10 */ /* 0x000fe200037fe4ff */
[----:B------:R-:W2:Y:S01]  /*25d0*/  LDS R5, [R0.X4+0x400] ;  /* 0x0004000000057984 */ /* 0x000ea20000004800 */
[----:B------:R-:W-:-:S03]  /*25e0*/  IADD3 R30, P6, R30, c[0x0][0x220], RZ ;  /* 0x000088001e1e7a10 */ /* 0x000fc60007fde0ff */
[----:B-----5:R-:W3:Y:S01]  /*25f0*/  LDS R10, [R0.X4+0xc00] ;  /* 0x000c0000000a7984 */ /* 0x020ee20000004800 */
[----:B------:R-:W-:-:S03]  /*2600*/  IADD3.X R49, R49, c[0x0][0x224], RZ, P6, !PT ;  /* 0x0000890031317a10 */ /* 0x000fc600037fe4ff */
        /* <DEDUP_REMOVED lines=40> */
[----:B------:R-:W-:Y:S01]  /*2890*/  @P5 MOV R3, R51 ;  /* 0x0000003300035202 */ /* 0x000fe20000000f00 */
[----:B------:R-:W-:Y:S01]  /*28a0*/  FADD.FTZ R17, R4, R9 ;  /* 0x0000000904117221 */ /* 0x000fe20000010000 */
[----:B------:R-:W-:Y:S01]  /*28b0*/  @P5 MOV R4, R30 ;  /* 0x0000001e00045202 */ /* 0x000fe20000000f00 */
[----:B------:R-:W-:Y:S01]  /*28c0*/  STS.128 [R2], R72 ;  /* 0x0000004802007388 */ /* 0x000fe20000000c00 */
[----:B------:R-:W-:Y:S01]  /*28d0*/  FADD.FTZ R19, R5, R10 ;  /* 0x0000000a05137221 */ /* 0x000fe20000010000 */
[----:B------:R-:W-:-:S02]  /*28e0*/  @P5 MOV R5, R49 ;  /* 0x0000003100055202 */ /* 0x000fc40000000f00 */
        /* <DEDUP_REMOVED lines=9> */
[----:B0-----:R-:W-:Y:S02]  /*2980*/  @P5 MOV R2, R32 ;  /* 0x0000002000025202 */ /* 0x001fe40000000f00 */
[----:B------:R-:W-:-:S04]  /*2990*/  @P5 IADD3 R32, P6, R32, 0x200, RZ ;  /* 0x0000020020205810 */ /* 0x000fc80007fde0ff */
[----:B------:R-:W-:Y:S02]  /*29a0*/  @P5 IADD3.X R51, RZ, R51, RZ, P6, !PT ;  /* 0x00000033ff335210 */ /* 0x000fe400037fe4ff */
[----:B------:R-:W-:Y:S02]  /*29b0*/  @P5 IADD3 R30, P6, R30, 0x200, RZ ;  /* 0x000002001e1e5810 */ /* 0x000fe40007fde0ff */
[----:B------:R-:W-:Y:S01]  /*29c0*/  @P4 MOV R6, R32 ;  /* 0x0000002000064202 */ /* 0x000fe20000000f00 */
[----:B------:R-:W0:Y:S01]  /*29d0*/  LDS R24, [R0.X4] ;  /* 0x0000000000187984 */ /* 0x000e220000004800 */
[----:B------:R-:W-:Y:S02]  /*29e0*/  @P5 IADD3.X R49, RZ, R49, RZ, P6, !PT ;  /* 0x00000031ff315210 */ /* 0x000fe400037fe4ff */
[----:B------:R-:W-:Y:S01]  /*29f0*/  @P4 IADD3 R32, P6, R32, 0x200, RZ ;  /* 0x0000020020204810 */ /* 0x000fe20007fde0ff */
[----:B------:R-:W1:Y:S01]  /*2a00*/  LDS R27, [R0.X4+0xc00] ;  /* 0x000c0000001b7984 */ /* 0x000e620000004800 */
[----:B------:R-:W-:-:S02]  /*2a10*/  @P4 MOV R7, R51 ;  /* 0x0000003300074202 */ /* 0x000fc40000000f00 */
[----:B------:R-:W-:Y:S01]  /*2a20*/  @P4 MOV R8, R30 ;  /* 0x0000001e00084202 */ /* 0x000fe20000000f00 */
[----:B------:R-:W2:Y:S01]  /*2a30*/  LDS R14, [R0.X4+0x600] ;  /* 0x00060000000e7984 */ /* 0x000ea20000004800 */
[----:B------:R-:W-:Y:S02]  /*2a40*/  @P4 IADD3.X R51, RZ, R51, RZ, P6, !PT ;  /* 0x00000033ff334210 */ /* 0x000fe400037fe4ff */
[----:B------:R-:W-:Y:S01]  /*2a50*/  @P4 IADD3 R30, P6, R30, 0x200, RZ ;  /* 0x000002001e1e4810 */ /* 0x000fe20007fde0ff */
        /* <DEDUP_REMOVED lines=33> */
[----:B0-----:R-:W-:Y:S01]  /*2c70*/  FADD.FTZ R13, R13, R28 ;  /* 0x0000001c0d0d7221 */ /* 0x001fe20000010000 */
[----:B------:R-:W-:Y:S02]  /*2c80*/  @P3 IADD3 R32, P6, R32, 0x200, RZ ;  /* 0x0000020020203810 */ /* 0x000fe40007fde0ff */
[----:B------:R-:W0:Y:S01]  /*2c90*/  LDS R27, [R0.X4+0x2200] ;  /* 0x00220000001b7984 */ /* 0x000e220000004800 */
[----:B-1----:R-:W-:Y:S01]  /*2ca0*/  FADD.FTZ R39, R24, R39 ;  /* 0x0000002718277221 */ /* 0x002fe20000010000 */
[----:B------:R-:W-:Y:S02]  /*2cb0*/  @P3 MOV R11, R51 ;  /* 0x00000033000b3202 */ /* 0x000fe40000000f00 */
[----:B------:R-:W1:Y:S01]  /*2cc0*/  LDS R29, [R0.X4+0x2e00] ;  /* 0x002e0000001d7984 */ /* 0x000e620000004800 */
[----:B--2---:R-:W-:Y:S01]  /*2cd0*/  FADD.FTZ R22, R13, R12 ;  /* 0x0000000c0d167221 */ /* 0x004fe20000010000 */
[----:B------:R-:W-:-:S02]  /*2ce0*/  @P3 MOV R12, R30 ;  /* 0x0000001e000c3202 */ /* 0x000fc40000000f00 */
[----:B------:R-:W-:Y:S01]  /*2cf0*/  @P3 IADD3.X R51, RZ, R51, RZ, P6, !PT ;  /* 0x00000033ff333210 */ /* 0x000fe200037fe4ff */
[----:B---3--:R-:W-:Y:S01]  /*2d00*/  FADD.FTZ R16, RZ, R16 ;  /* 0x00000010ff107221 */ /* 0x008fe20000010000 */
[----:B------:R-:W-:Y:S01]  /*2d10*/  @P3 IADD3 R30, P6, R30, 0x200, RZ ;  /* 0x000002001e1e3810 */ /* 0x000fe20007fde0ff */
[----:B------:R2:W-:Y:S01]  /*2d20*/  @P5 STG.E [R2.64], R39 ;  /* 0x0000002702005986 */ /* 0x0005e2000c101904 */
[-C--:B------:R-:W-:Y:S01]  /*2d30*/  @P3 MOV R13, R49.reuse ;  /* 0x00000031000d3202 */ /* 0x080fe20000000f00 */
[----:B----4-:R-:W-:Y:S01]  /*2d40*/  FADD.FTZ R16, R16, R31 ;  /* 0x0000001f10107221 */ /* 0x010fe20000010000 */
[----:B------:R-:W-:Y:S01]  /*2d50*/  @P3 IADD3.X R49, RZ, R49, RZ, P6, !PT ;  /* 0x00000031ff313210 */ /* 0x000fe200037fe4ff */
[----:B------:R3:W-:Y:S01]  /*2d60*/  @P5 STG.E [R4.64], R15 ;  /* 0x0000000f04005986 */ /* 0x0007e2000c101904 */
[----:B------:R-:W-:Y:S02]  /*2d70*/  FADD.FTZ R41, R20, R41 ;  /* 0x0000002914297221 */ /* 0x000fe40000010000 */
[----:B------:R-:W-:-:S03]  /*2d80*/  FADD.FTZ R14, R14, R35 ;  /* 0x000000230e0e7221 */ /* 0x000fc60000010000 */
[----:B------:R4:W-:Y:S01]  /*2d90*/  @P4 STG.E [R6.64], R41 ;  /* 0x0000002906004986 */ /* 0x0009e2000c101904 */
[----:B--2---:R-:W-:Y:S01]  /*2da0*/  @P2 MOV R2, R32 ;  /* 0x0000002000022202 */ /* 0x004fe20000000f00 */
[----:B------:R-:W-:Y:S01]  /*2db0*/  FADD.FTZ R43, R22, R43 ;  /* 0x0000002b162b7221 */ /* 0x000fe20000010000 */
[----:B------:R-:W-:Y:S01]  /*2dc0*/  @P2 IADD3 R32, P5, R32, 0x200, RZ ;  /* 0x0000020020202810 */ /* 0x000fe20007fbe0ff */
[----:B------:R2:W-:Y:S01]  /*2dd0*/  @P4 STG.E [R8.64], R17 ;  /* 0x0000001108004986 */ /* 0x0005e2000c101904 */
[----:B---3--:R-:W-:Y:S01]  /*2de0*/  @P2 MOV R4, R30 ;  /* 0x0000001e00042202 */ /* 0x008fe20000000f00 */
[----:B------:R-:W-:Y:S01]  /*2df0*/  FADD.FTZ R16, R16, R37 ;  /* 0x0000002510107221 */ /* 0x000fe20000010000 */
[----:B------:R-:W-:Y:S01]  /*2e00*/  @P2 IADD3 R30, P6, R30, 0x200, RZ ;  /* 0x000002001e1e2810 */ /* 0x000fe20007fde0ff */
[----:B------:R-:W-:Y:S01]  /*2e10*/  @P3 STG.E [R10.64], R43 ;  /* 0x0000002b0a003986 */ /* 0x000fe2000c101904 */
        /* <DEDUP_REMOVED lines=8> */
[----:B----4-:R-:W-:Y:S01]  /*2ea0*/  @P1 MOV R6, R32 ;  /* 0x0000002000061202 */ /* 0x010fe20000000f00 */
[----:B0-----:R-:W-:Y:S01]  /*2eb0*/  FADD.FTZ R18, R18, R27 ;  /* 0x0000001b12127221 */ /* 0x001fe20000010000 */
[----:B------:R-:W-:Y:S01]  /*2ec0*/  @P1 MOV R7, R51 ;  /* 0x0000003300071202 */ /* 0x000fe20000000f00 */
[----:B------:R0:W-:Y:S01]  /*2ed0*/  @P2 STG.E [R4.64], R21 ;  /* 0x0000001504002986 */ /* 0x0001e2000c101904 */
[----:B--2---:R-:W-:Y:S01]  /*2ee0*/  @P1 MOV R8, R30 ;  /* 0x0000001e00081202 */ /* 0x004fe20000000f00 */
[----:B-1----:R-:W-:Y:S01]  /*2ef0*/  FADD.FTZ R29, R18, R29 ;  /* 0x0000001d121d7221 */ /* 0x002fe20000010000 */
[----:B------:R-:W-:Y:S01]  /*2f00*/  @P1 MOV R9, R49 ;  /* 0x0000003100091202 */ /* 0x000fe20000000f00 */
[----:B------:R1:W-:Y:S01]  /*2f10*/  @P1 STG.E [R6.64], R47 ;  /* 0x0000002f06001986 */ /* 0x0003e2000c101904 */
[----:B------:R-:W-:-:S02]  /*2f20*/  @P1 IADD3 R32, P3, R32, 0x200, RZ ;  /* 0x0000020020201810 */ /* 0x000fc40007f7e0ff */
[----:B------:R-:W-:Y:S01]  /*2f30*/  @P1 IADD3 R30, P4, R30, 0x200, RZ ;  /* 0x000002001e1e1810 */ /* 0x000fe20007f9e0ff */
[----:B------:R1:W-:Y:S01]  /*2f40*/  @P1 STG.E [R8.64], R23 ;  /* 0x0000001708001986 */ /* 0x0003e2000c101904 */
[----:B------:R-:W-:Y:S02]  /*2f50*/  @P1 IADD3.X R51, RZ, R51, RZ, P3, !PT ;  /* 0x00000033ff331210 */ /* 0x000fe40001ffe4ff */
[----:B------:R-:W-:Y:S02]  /*2f60*/  @P1 IADD3.X R49, RZ, R49, RZ, P4, !PT ;  /* 0x00000031ff311210 */ /* 0x000fe400027fe4ff */
[----:B---3--:R-:W-:Y:S02]  /*2f70*/  MOV R2, R32 ;  /* 0x0000002000027202 */ /* 0x008fe40000000f00 */
[----:B------:R-:W-:Y:S02]  /*2f80*/  MOV R3, R51 ;  /* 0x0000003300037202 */ /* 0x000fe40000000f00 */
[----:B0-----:R-:W-:-:S02]  /*2f90*/  MOV R4, R30 ;  /* 0x0000001e00047202 */ /* 0x001fc40000000f00 */
[----:B------:R-:W-:Y:S01]  /*2fa0*/  MOV R5, R49 ;  /* 0x0000003100057202 */ /* 0x000fe20000000f00 */
[----:B------:R-:W-:Y:S06]  /*2fb0*/  @!P0 EXIT ;  /* 0x000000000000894d */ /* 0x000fec0003800000 */
[----:B-1----:R-:W-:Y:S04]  /*2fc0*/  STG.E [R2.64], R29 ;  /* 0x0000001d02007986 */ /* 0x002fe8000c101904 */
[----:B------:R-:W-:Y:S01]  /*2fd0*/  STG.E [R4.64], R25 ;  /* 0x0000001904007986 */ /* 0x000fe2000c101904 */
[----:B------:R-:W-:Y:S05]  /*2fe0*/  EXIT ;  /* 0x000000000000794d */ /* 0x000fea0003800000 */
.L_x_3228:
[----:B------:R-:W-:Y:S01]  /*2ff0*/  HFMA2.MMA R92, -RZ, RZ, 0, 5.9604644775390625e-08 ;  /* 0x00000001ff5c7435 */ /* 0x000fe200000001ff */
[----:B------:R-:W-:Y:S02]  /*3000*/  MOV R87, R173 ;  /* 0x000000ad00577202 */ /* 0x000fe40000000f00 */
[----:B------:R-:W-:Y:S02]  /*3010*/  MOV R89, 0x1f ;  /* 0x0000001f00597802 */ /* 0x000fe40000000f00 */
[----:B------:R-:W-:-:S02]  /*3020*/  MOV R94, 0xffffffff ;  /* 0xffffffff005e7802 */ /* 0x000fc40000000f00 */
[----:B------:R-:W-:Y:S02]  /*3030*/  MOV R84, 0x3050 ;  /* 0x0000305000547802 */ /* 0x000fe40000000f00 */
[----:B------:R-:W-:Y:S05]  /*3040*/  CALL.REL.NOINC `($__internal_60_$__cuda_sm70_shflsync_bfly_p) ;  /* 0x0000046000007944 */ /* 0x000fea0003c00000 */
[----:B-1----:R-:W-:Y:S01]  /*3050*/  MOV R86, R87 ;  /* 0x0000005700567202 */ /* 0x002fe20000000f00 */
[----:B0-----:R-:W-:Y:S05]  /*3060*/  BRA `(.L_x_3237) ;  /* 0xffffe53000007947 */ /* 0x001fea000383ffff */
.L_x_3229:
[----:B------:R-:W-:Y:S01]  /*3070*/  HFMA2.MMA R92, -RZ, RZ, 0, 5.9604644775390625e-08 ;  /* 0x00000001ff5c7435 */ /* 0x000fe200000001ff */
[----:B------:R-:W-:Y:S02]  /*3080*/  MOV R87, R174 ;  /* 0x000000ae00577202 */ /* 0x000fe40000000f00 */
[----:B------:R-:W-:Y:S02]  /*3090*/  MOV R89, 0x1f ;  /* 0x0000001f00597802 */ /* 0x000fe40000000f00 */
[----:B------:R-:W-:Y:S02]  /*30a0*/  MOV R94, 0xffffffff ;  /* 0xffffffff005e7802 */ /* 0x000fe40000000f00 */
[----:B------:R-:W-:Y:S02]  /*30b0*/  MOV R84, 0x30d0 ;  /* 0x000030d000547802 */ /* 0x000fe40000000f00 */
[----:B01----:R-:W-:Y:S05]  /*30c0*/  CALL.REL.NOINC `($__internal_60_$__cuda_sm70_shflsync_bfly_p) ;  /* 0x000003e000007944 */ /* 0x003fea0003c00000 */
[----:B------:R-:W-:Y:S01]  /*30d0*/  FADD.FTZ R173, R86, R173 ;  /* 0x000000ad56ad7221 */ /* 0x000fe20000010000 */
[----:B0-----:R-:W-:Y:S01]  /*30e0*/  HFMA2.MMA R92, -RZ, RZ, 0, 1.1920928955078125e-07 ;  /* 0x00000002ff5c7435 */ /* 0x001fe200000001ff */
[----:B-1----:R-:W-:Y:S01]  /*30f0*/  FADD.FTZ R174, R174, R87 ;  /* 0x00000057aeae7221 */ /* 0x002fe20000010000 */
[----:B------:R-:W-:-:S02]  /*3100*/  MOV R89, 0x1f ;  /* 0x0000001f00597802 */ /* 0x000fc40000000f00 */
[----:B------:R-:W-:Y:S02]  /*3110*/  MOV R94, 0xffffffff ;  /* 0xffffffff005e7802 */ /* 0x000fe40000000f00 */
[----:B------:R-:W-:Y:S02]  /*3120*/  MOV R87, R173 ;  /* 0x000000ad00577202 */ /* 0x000fe40000000f00 */
[----:B------:R-:W-:Y:S02]  /*3130*/  MOV R84, 0x3150 ;  /* 0x0000315000547802 */ /* 0x000fe40000000f00 */
[----:B------:R-:W-:Y:S05]  /*3140*/  CALL.REL.NOINC `($__internal_60_$__cuda_sm70_shflsync_bfly_p) ;  /* 0x0000036000007944 */ /* 0x000fea0003c00000 */
[----:B0-----:R-:W-:Y:S01]  /*3150*/  HFMA2.MMA R92, -RZ, RZ, 0, 1.1920928955078125e-07 ;  /* 0x00000002ff5c7435 */ /* 0x001fe200000001ff */
[----:B-1----:R-:W-:Y:S02]  /*3160*/  MOV R86, R87 ;  /* 0x0000005700567202 */ /* 0x002fe40000000f00 */
[----:B------:R-:W-:Y:S02]  /*3170*/  MOV R87, R174 ;  /* 0x000000ae00577202 */ /* 0x000fe40000000f00 */
[----:B------:R-:W-:Y:S02]  /*3180*/  MOV R89, 0x1f ;  /* 0x0000001f00597802 */ /* 0x000fe40000000f00 */
[----:B------:R-:W-:-:S02]  /*3190*/  MOV R94, 0xffffffff ;  /* 0xffffffff005e7802 */ /* 0x000fc40000000f00 */
[----:B------:R-:W-:Y:S02]  /*31a0*/  MOV R84, 0x31c0 ;  /* 0x000031c000547802 */ /* 0x000fe40000000f00 */
[----:B------:R-:W-:Y:S05]  /*31b0*/  CALL.REL.NOINC `($__internal_60_$__cuda_sm70_shflsync_bfly_p) ;  /* 0x000002f000007944 */ /* 0x000fea0003c00000 */
[----:B------:R-:W-:Y:S01]  /*31c0*/  FADD.FTZ R173, R86, R173 ;  /* 0x000000ad56ad7221 */ /* 0x000fe20000010000 */
[----:B0-----:R-:W-:Y:S01]  /*31d0*/  HFMA2.MMA R92, -RZ, RZ, 0, 2.384185791015625e-07 ;  /* 0x00000004ff5c7435 */ /* 0x001fe200000001ff */
[----:B-1----:R-:W-:Y:S01]  /*31e0*/  FADD.FTZ R174, R174, R87 ;  /* 0x00000057aeae7221 */ /* 0x002fe20000010000 */
[----:B------:R-:W-:Y:S02]  /*31f0*/  MOV R89, 0x1f ;  /* 0x0000001f00597802 */ /* 0x000fe40000000f00 */
[----:B------:R-:W-:Y:S02]  /*3200*/  MOV R94, 0xffffffff ;  /* 0xffffffff005e7802 */ /* 0x000fe40000000f00 */
[----:B------:R-:W-:Y:S02]  /*3210*/  MOV R87, R173 ;  /* 0x000000ad00577202 */ /* 0x000fe40000000f00 */
[----:B------:R-:W-:Y:S02]  /*3220*/  MOV R84, 0x3240 ;  /* 0x0000324000547802 */ /* 0x000fe40000000f00 */
[----:B------:R-:W-:Y:S05]  /*3230*/  CALL.REL.NOINC `($__internal_60_$__cuda_sm70_shflsync_bfly_p) ;  /* 0x0000027000007944 */ /* 0x000fea0003c00000 */
[----:B0-----:R-:W-:Y:S01]  /*3240*/  HFMA2.MMA R92, -RZ, RZ, 0, 2.384185791015625e-07 ;  /* 0x00000004ff5c7435 */ /* 0x001fe200000001ff */
[----:B-1----:R-:W-:-:S02]  /*3250*/  MOV R86, R87 ;  /* 0x0000005700567202 */ /* 0x002fc40000000f00 */
[----:B------:R-:W-:Y:S02]  /*3260*/  MOV R87, R174 ;  /* 0x000000ae00577202 */ /* 0x000fe40000000f00 */
[----:B------:R-:W-:Y:S02]  /*3270*/  MOV R89, 0x1f ;  /* 0x0000001f00597802 */ /* 0x000fe40000000f00 */
[----:B------:R-:W-:Y:S02]  /*3280*/  MOV R94, 0xffffffff ;  /* 0xffffffff005e7802 */ /* 0x000fe40000000f00 */
[----:B------:R-:W-:Y:S02]  /*3290*/  MOV R84, 0x32b0 ;  /* 0x000032b000547802 */ /* 0x000fe40000000f00 */
[----:B------:R-:W-:Y:S05]  /*32a0*/  CALL.REL.NOINC `($__internal_60_$__cuda_sm70_shflsync_bfly_p) ;  /* 0x0000020000007944 */ /* 0x000fea0003c00000 */
[----:B------:R-:W-:Y:S01]  /*32b0*/  FADD.FTZ R173, R86, R173 ;  /* 0x000000ad56ad7221 */ /* 0x000fe20000010000 */
[----:B0-----:R-:W-:Y:S01]  /*32c0*/  HFMA2.MMA R92, -RZ, RZ, 0, 4.76837158203125e-07 ;  /* 0x00000008ff5c7435 */ /* 0x001fe200000001ff */
[----:B-1----:R-:W-:Y:S01]  /*32d0*/  FADD.FTZ R90, R174, R87 ;  /* 0x00000057ae5a7221 */ /* 0x002fe20000010000 */
[----:B------:R-:W-:Y:S02]  /*32e0*/  MOV R89, 0x1f ;  /* 0x0000001f00597802 */ /* 0x000fe40000000f00 */
[----:B------:R-:W-:-:S02]  /*32f0*/  MOV R94, 0xffffffff ;  /* 0xffffffff005e7802 */ /* 0x000fc40000000f00 */
[----:B------:R-:W-:Y:S02]  /*3300*/  MOV R87, R173 ;  /* 0x000000ad00577202 */ /* 0x000fe40000000f00 */
[----:B------:R-:W-:Y:S02]  /*3310*/  MOV R84, 0x3330 ;  /* 0x0000333000547802 */ /* 0x000fe40000000f00 */
[----:B------:R-:W-:Y:S05]  /*3320*/  CALL.REL.NOINC `($__internal_60_$__cuda_sm70_shflsync_bfly_p) ;  /* 0x0000018000007944 */ /* 0x000fea0003c00000 */
[----:B0-----:R-:W-:Y:S01]  /*3330*/  HFMA2.MMA R92, -RZ, RZ, 0, 4.76837158203125e-07 ;  /* 0x00000008ff5c7435 */ /* 0x001fe200000001ff */
[----:B-1----:R-:W-:Y:S02]  /*3340*/  MOV R86, R87 ;  /* 0x0000005700567202 */ /* 0x002fe40000000f00 */
[----:B------:R-:W-:Y:S02]  /*3350*/  MOV R87, R90 ;  /* 0x0000005a00577202 */ /* 0x000fe40000000f00 */
[----:B------:R-:W-:Y:S02]  /*3360*/  MOV R89, 0x1f ;  /* 0x0000001f00597802 */ /* 0x000fe40000000f00 */
[----:B------:R-:W-:Y:S02]  /*3370*/  MOV R94, 0xffffffff ;  /* 0xffffffff005e7802 */ /* 0x000fe40000000f00 */
[----:B------:R-:W-:-:S02]  /*3380*/  MOV R84, 0x33a0 ;  /* 0x000033a000547802 */ /* 0x000fc40000000f00 */
[----:B------:R-:W-:Y:S05]  /*3390*/  CALL.REL.NOINC `($__internal_60_$__cuda_sm70_shflsync_bfly_p) ;  /* 0x0000011000007944 */ /* 0x000fea0003c00000 */
[----:B------:R-:W-:Y:S01]  /*33a0*/  FADD.FTZ R88, R86, R173 ;  /* 0x000000ad56587221 */ /* 0x000fe20000010000 */
[----:B0-----:R-:W-:Y:S01]  /*33b0*/  HFMA2.MMA R92, -RZ, RZ, 0, 9.5367431640625e-07 ;  /* 0x00000010ff5c7435 */ /* 0x001fe200000001ff */
[----:B-1----:R-:W-:Y:S01]  /*33c0*/  FADD.FTZ R90, R90, R87 ;  /* 0x000000575a5a7221 */ /* 0x002fe20000010000 */
[----:B------:R-:W-:-:S02]  /*33d0*/  MOV R89, 0x1f ;  /* 0x0000001f00597802 */ /* 0x000fc40000000f00 */
[----:B------:R-:W-:Y:S02]  /*33e0*/  MOV R94, 0xffffffff ;  /* 0xffffffff005e7802 */ /* 0x000fe40000000f00 */
[----:B------:R-:W-:Y:S02]  /*33f0*/  MOV R87, R88 ;  /* 0x0000005800577202 */ /* 0x000fe40000000f00 */
[----:B------:R-:W-:Y:S02]  /*3400*/  MOV R84, 0x3420 ;  /* 0x0000342000547802 */ /* 0x000fe40000000f00 */
[----:B------:R-:W-:Y:S05]  /*3410*/  CALL.REL.NOINC `($__internal_60_$__cuda_sm70_shflsync_bfly_p) ;  /* 0x0000009000007944 */ /* 0x000fea0003c00000 */
[----:B0-----:R-:W-:Y:S01]  /*3420*/  HFMA2.MMA R92, -RZ, RZ, 0, 9.5367431640625e-07 ;  /* 0x00000010ff5c7435 */ /* 0x001fe200000001ff */
[----:B-1----:R-:W-:Y:S02]  /*3430*/  MOV R91, R87 ;  /* 0x00000057005b7202 */ /* 0x002fe40000000f00 */
[----:B------:R-:W-:Y:S02]  /*3440*/  MOV R87, R90 ;  /* 0x0000005a00577202 */ /* 0x000fe40000000f00 */
[----:B------:R-:W-:Y:S02]  /*3450*/  MOV R89, 0x1f ;  /* 0x0000001f00597802 */ /* 0x000fe40000000f00 */
[----:B------:R-:W-:-:S02]  /*3460*/  MOV R94, 0xffffffff ;  /* 0xffffffff005e7802 */ /* 0x000fc40000000f00 */
[----:B------:R-:W-:Y:S02]  /*3470*/  MOV R84, 0x3490 ;  /* 0x0000349000547802 */ /* 0x000fe40000000f00 */
[----:B------:R-:W-:Y:S05]  /*3480*/  CALL.REL.NOINC `($__internal_60_$__cuda_sm70_shflsync_bfly_p) ;  /* 0x0000002000007944 */ /* 0x000fea0003c00000 */
[----:B-1----:R-:W-:Y:S01]  /*3490*/  MOV R85, R87 ;  /* 0x0000005700557202 */ /* 0x002fe20000000f00 */
[----:B0-----:R-:W-:Y:S05]  /*34a0*/  BRA `(.L_x_3238) ;  /* 0xffffe21000007947 */ /* 0x001fea000383ffff */
        .weak           $__internal_60_$__cuda_sm70_shflsync_bfly_p
        .type           $__internal_60_$__cuda_sm70_shflsync_bfly_p,@function
        .size           $__internal_60_$__cuda_sm70_shflsync_bfly_p,(.L_x_9790 - $__internal_60_$__cuda_sm70_shflsync_bfly_p)
$__internal_60_$__cuda_sm70_shflsync_bfly_p:
[----:B------:R-:W-:Y:S01]  /*34b0*/  HFMA2.MMA R85, -RZ, RZ, 0, 0 ;  /* 0x00000000ff557435 */ /* 0x000fe200000001ff */
[----:B------:R-:W-:Y:S04]  /*34c0*/  WARPSYNC R94 ;  /* 0x0000005e00007348 */ /* 0x000fe80003800000 */
[----:B------:R0:W1:Y:S01]  /*34d0*/  SHFL.BFLY PT, R87, R87, R92, R89 ;  /* 0x0c00005c57577389 */ /* 0x00006200000e0059 */
[----:B------:R-:W-:Y:S05]  /*34e0*/  RET.REL.NODEC R84 `(_ZN10layer_norm13ln_bwd_kernelINS_13Kernel_traitsI13__nv_bfloat16S2_fS2_fjLj768ELj1ELj4ELj1ELj16ENS_18Kernel_traits_baseILj768ES2_S2_fS2_fjLj128EEEEELb0ELb0ELb0ELb0EEEvNS_9BwdParamsE) ;  /* 0xffffcb1054007950 */ /* 0x000fea0003c3ffff */
.L_x_3239:
        /* <DEDUP_REMOVED lines=9> */
.L_x_9790:


//--------------------- .text._ZN10layer_norm13ln_bwd_kernelINS_13Kernel_traitsI13__nv_bfloat16S2_fS2_fjLj768ELj1ELj4ELj1ELj16ENS_18Kernel_traits_baseILj768ES2_S2_fS2_fjLj128EEEEELb0ELb0ELb0ELb1EEEvNS_9BwdParamsE --------------------------
	.section	.text._ZN10layer_norm13ln_bwd_kernelINS_13Kernel_traitsI13__nv_bfloat16S2_fS2_fjLj768ELj1ELj4ELj1ELj16ENS_18Kernel_traits_baseILj768ES2_S2_fS2_fjLj128EEEEELb0ELb0ELb0ELb1EEEvNS_9BwdParamsE,"ax",@progbits
	.sectioninfo	@"SHI_REGISTERS=168"
	.align	128
        .global         _ZN10layer_norm13ln_bwd_kernelINS_13Kernel_traitsI13__nv_bfloat16S2_fS2_fjLj768ELj1ELj4ELj1ELj16ENS_18Kernel_traits_baseILj768ES2_S2_fS2_fjLj128EEEEELb0ELb0ELb0ELb1EEEvNS_9BwdParamsE
        .type           _ZN10layer_norm13ln_bwd_kernelINS_13Kernel_traitsI13__nv_bfloat16S2_fS2_fjLj768ELj1ELj4ELj1ELj16ENS_18Kernel_traits_baseILj768ES2_S2_fS2_fjLj128EEEEELb0ELb0ELb0ELb1EEEvNS_9BwdParamsE,@function
        .size           _ZN10layer_norm13ln_bwd_kernelINS_13Kernel_traitsI13__nv_bfloat16S2_fS2_fjLj768ELj1ELj4ELj1ELj16ENS_18Kernel_traits_baseILj768ES2_S2_fS2_fjLj128EEEEELb0ELb0ELb0ELb1EEEvNS_9BwdParamsE,(.L_x_9791 - _ZN10layer_norm13ln_bwd_kernelINS_13Kernel_traitsI13__nv_bfloat16S2_fS2_fjLj768ELj1ELj4ELj1ELj16ENS_18Kernel_traits_baseILj768ES2_S2_fS2_fjLj128EEEEELb0ELb0ELb0ELb1EEEvNS_9BwdParamsE)
        .other          _ZN10layer_norm13ln_bwd_kernelINS_13Kernel_traitsI13__nv_bfloat16S2_fS2_fjLj768ELj1ELj4ELj1ELj16ENS_18Kernel_traits_baseILj768ES2_S2_fS2_fjLj128EEEEELb0ELb0ELb0ELb1EEEvNS_9BwdParamsE,@"STO_CUDA_ENTRY STV_DEFAULT"
_ZN10layer_norm13ln_bwd_kernelINS_13Kernel_traitsI13__nv_bfloat16S2_fS2_fjLj768ELj1ELj4ELj1ELj16ENS_18Kernel_traits_baseILj768ES2_S2_fS2_fjLj128EEEEELb0ELb0ELb0ELb1EEEvNS_9BwdParamsE:
.text._ZN10layer_norm13ln_bwd_kernelINS_13Kernel_traitsI13__nv_bfloat16S2_fS2_fjLj768ELj1ELj4ELj1ELj16ENS_18Kernel_traits_baseILj768ES2_S2_fS2_fjLj128EEEEELb0ELb0ELb0ELb1EEEvNS_9BwdParamsE:
[----:B------:R-:W-:Y:S02]  /*0000*/  MOV R1, c[0x0][0x28] ;  /* 0x00000a0000017a02 */ /* 0x000fe40000000f00 */
[----:B------:R-:W0:Y:S01]  /*0010*/  S2R R165, SR_TID.X ;  /* 0x0000000000a57919 */ /* 0x000e220000002100 */
[----:B------:R-:W-:Y:S01]  /*0020*/  ULDC.64 UR4, c[0x0][0x118] ;  /* 0x0000460000047ab9 */ /* 0x000fe20000000a00 */
[----:B------:R-:W-:Y:S01]  /*0030*/  BSSY B0, `(.L_x_3240) ;  /* 0x0000248000007945 */ /* 0x000fe20003800000 */
[----:B------:R-:W-:Y:S01]  /*0040*/  IADD3 R1, R1, -0x8, RZ ;  /* 0xfffffff801017810 */ /* 0x000fe20007ffe0ff */
        /* <DEDUP_REMOVED lines=30> */
.L_x_3241:
[----:B------:R-:W-:-:S04]  /*0230*/  SHF.L.U32 R0, R165, 0x4, RZ ;  /* 0x00000004a5007819 */ /* 0x000fc800000006ff */
[----:B------:R-:W-:-:S04]  /*0240*/  LOP3.LUT R0, R0, 0x1f0, RZ, 0xc0, !PT ;  /* 0x000001f000007812 */ /* 0x000fc800078ec0ff */
[----:B------:R-:W-:-:S04]  /*0250*/  IADD3 R2, P0, R0, c[0x0][0x1b0], RZ ;  /* 0x00006c0000027a10 */ /* 0x000fc80007f1e0ff */
[----:B------:R-:W-:-:S05]  /*0260*/  IADD3.X R3, RZ, c[0x0][0x1b4], RZ, P0, !PT ;  /* 0x00006d00ff037a10 */ /* 0x000fca00007fe4ff */
[----:B------:R0:W2:Y:S04]  /*0270*/  LDG.E.128 R140, [R2.64] ;  /* 0x00000004028c7981 */ /* 0x0000a8000c1e1d00 */
[----:B------:R0:W3:Y:S04]  /*0280*/  LDG.E.128 R4, [R2.64+0x200] ;  /* 0x0002000402047981 */ /* 0x0000e8000c1e1d00 */
[----:B------:R0:W4:Y:S01]  /*0290*/  LDG.E.128 R24, [R2.64+0x400] ;  /* 0x0004000402187981 */ /* 0x000122000c1e1d00 */
        /* <DEDUP_REMOVED lines=30> */
[----:B------:R-:W-:Y:S02]  /*0480*/  PRMT R144, RZ, 0x5410, R143 ;  /* 0x00005410ff907816 */ /* 0x000fe4000000008f */
[--C-:B---3--:R-:W-:Y:S02]  /*0490*/  PRMT R142, RZ, 0x5410, R4.reuse ;  /* 0x00005410ff8e7816 */ /* 0x108fe40000000004 */
        /* <DEDUP_REMOVED lines=8> */
[----:B------:R-:W-:Y:S01]  /*0520*/  PRMT R143, RZ, 0x7610, R143 ;  /* 0x00007610ff8f7816 */ /* 0x000fe2000000008f */
[----:B------:R-:W-:Y:S01]  /*0530*/  CS2R R6, SRZ ;  /* 0x0000000000067805 */ /* 0x000fe2000001ff00 */
        /* <DEDUP_REMOVED lines=8> */
.L_x_3247:
[----:B------:R-:W-:Y:S01]  /*05c0*/  IMAD R56, R123, c[0x0][0x168], RZ ;  /* 0x00005a007b387a24 */ /* 0x000fe200078e02ff */
[----:B------:R-:W-:Y:S02]  /*05d0*/  LOP3.LUT R58, R165, 0x1f, RZ, 0xc0, !PT ;  /* 0x0000001fa53a7812 */ /* 0x000fe400078ec0ff */
[----:B------:R-:W-:-:S02]  /*05e0*/  MOV R114, 0x4 ;  /* 0x0000000400727802 */ /* 0x000fc40000000f00 */
[----:B------:R-:W-:Y:S02]  /*05f0*/  SHF.R.S32.HI R57, RZ, 0x1f, R56 ;  /* 0x0000001fff397819 */ /* 0x000fe40000011438 */
[----:B------:R-:W-:Y:S02]  /*0600*/  MOV R150, 0x20 ;  /* 0x0000002000967802 */ /* 0x000fe40000000f00 */
[----:B------:R-:W-:Y:S01]  /*0610*/  LEA.HI R139, R57, R56, RZ, 0x3 ;  /* 0x00000038398b7211 */ /* 0x000fe200078f18ff */
[----:B------:R-:W-:-:S03]  /*0620*/  IMAD.WIDE R56, R123, R114, c[0x0][0x1a0] ;  /* 0x000068007b387625 */ /* 0x000fc600078e0272 */
[----:B------:R-:W-:Y:S02]  /*0630*/  LEA.HI.SX32 R139, R139, R58, 0x1d ;  /* 0x0000003a8b8b7211 */ /* 0x000fe400078feaff */
[----:B------:R-:W-:Y:S01]  /*0640*/  MOV R84, 0x10 ;  /* 0x0000001000547802 */ /* 0x000fe20000000f00 */
[----:B------:R0:W2:Y:S01]  /*0650*/  LDG.E R149, [R56.64] ;  /* 0x0000000438957981 */ /* 0x0000a2000c1e1900 */
[C---:B------:R-:W-:Y:S01]  /*0660*/  IADD3 R127, R139.reuse, 0x40, RZ ;  /* 0x000000408b7f7810 */ /* 0x040fe20007ffe0ff */
[----:B------:R-:W-:-:S04]  /*0670*/  IMAD.WIDE.U32 R64, R139, R150, c[0x0][0x188] ;  /* 0x000062008b407625 */ /* 0x000fc800078e0096 */
[----:B------:R-:W-:-:S04]  /*0680*/  IMAD.WIDE.U32 R60, R139, R84, c[0x0][0x208] ;  /* 0x000082008b3c7625 */ /* 0x000fc800078e0054 */
[----:B------:R-:W-:Y:S01]  /*0690*/  IMAD.WIDE.U32 R88, R127, R150, c[0x0][0x188] ;  /* 0x000062007f587625 */ /* 0x000fe200078e0096 */
[----:B0-----:R0:W3:Y:S03]  /*06a0*/  LDG.E.128 R56, [R64.64] ;  /* 0x0000000440387981 */ /* 0x0010e6000c1e1d00 */
[----:B------:R-:W-:Y:S01]  /*06b0*/  IMAD.WIDE R114, R123, R114, c[0x0][0x1a8] ;  /* 0x00006a007b727625 */ /* 0x000fe200078e0272 */
[----:B------:R1:W4:Y:S04]  /*06c0*/  LDG.E.128 R80, [R88.64] ;  /* 0x0000000458507981 */ /* 0x000328000c1e1d00 */
[----:B------:R-:W4:Y:S01]  /*06d0*/  LDG.E.128 R60, [R60.64] ;  /* 0x000000043c3c7981 */ /* 0x000f22000c1e1d00 */
[----:B------:R-:W-:-:S03]  /*06e0*/  IADD3 R128, R139, 0x20, RZ ;  /* 0x000000208b807810 */ /* 0x000fc60007ffe0ff */
[----:B------:R0:W4:Y:S02]  /*06f0*/  LDG.E R147, [R114.64] ;  /* 0x0000000472937981 */ /* 0x000124000c1e1900 */
[C---:B------:R-:W-:Y:S02]  /*0700*/  IMAD.WIDE.U32 R76, R128.reuse, R150, c[0x0][0x188] ;  /* 0x00006200804c7625 */ /* 0x040fe400078e0096 */
[----:B-1----:R-:W4:Y:S04]  /*0710*/  LDG.E.128 R88, [R88.64+0x10] ;  /* 0x0000100458587981 */ /* 0x002f28000c1e1d00 */
[----:B0-----:R-:W4:Y:S01]  /*0720*/  LDG.E.128 R64, [R64.64+0x10] ;  /* 0x0000100440407981 */ /* 0x001f22000c1e1d00 */
[----:B------:R-:W-:-:S03]  /*0730*/  IMAD.WIDE.U32 R72, R128, R84, c[0x0][0x208] ;  /* 0x0000820080487625 */ /* 0x000fc600078e0054 */
[----:B------:R0:W4:Y:S04]  /*0740*/  LDG.E.128 R68, [R76.64] ;  /* 0x000000044c447981 */ /* 0x000128000c1e1d00 */
[----:B------:R-:W4:Y:S04]  /*0750*/  LDG.E.128 R72, [R72.64] ;  /* 0x0000000448487981 */ /* 0x000f28000c1e1d00 */
[----:B0-----:R-:W4:Y:S01]  /*0760*/  LDG.E.128 R76, [R76.64+0x10] ;  /* 0x000010044c4c7981 */ /* 0x001f22000c1e1d00 */
[----:B------:R-:W-:-:S06]  /*0770*/  IMAD.WIDE.U32 R84, R127, R84, c[0x0][0x208] ;  /* 0x000082007f547625 */ /* 0x000fcc00078e0054 */
[----:B------:R-:W4:Y:S01]  /*0780*/  LDG.E.128 R84, [R84.64] ;  /* 0x0000000454547981 */ /* 0x000f22000c1e1d00 */
[----:B------:R-:W-:-:S04]  /*0790*/  ISETP.NE.U32.AND P0, PT, RZ, c[0x0][0x1c0], PT ;  /* 0x00007000ff007a0c */ /* 0x000fc80003f05070 */
[----:B------:R-:W-:Y:S02]  /*07a0*/  ISETP.NE.AND.EX P0, PT, RZ, c[0x0][0x1c4], PT, P0 ;  /* 0x00007100ff007a0c */ /* 0x000fe40003f05300 */
[----:B------:R-:W-:-:S11]  /*07b0*/  SHF.R.S32.HI R116, RZ, 0x1f, R123 ;  /* 0x0000001fff747819 */ /* 0x000fd6000001147b */
[----:B------:R-:W-:-:S04]  /*07c0*/  @P0 LEA R118, P2, R123, c[0x0][0x1c0], 0x1 ;  /* 0x000070007b760a11 */ /* 0x000fc800078408ff */
[----:B------:R-:W-:-:S05]  /*07d0*/  @P0 LEA.HI.X R119, R123, c[0x0][0x1c4], R116, 0x1, P2 ;  /* 0x000071007b770a11 */ /* 0x000fca00010f0c74 */
[----:B------:R0:W4:Y:S01]  /*07e0*/  @P0 LDG.E.U16 R148, [R118.64] ;  /* 0x0000000476940981 */ /* 0x000122000c1e1500 */
[----:B------:R-:W1:Y:S01]  /*07f0*/  LDC.U8 R151, c[0x0][0x1f0] ;  /* 0x00007c00ff977b82 */ /* 0x000e620000000000 */
[----:B------:R-:W-:-:S04]  /*0800*/  ISETP.NE.U32.AND P1, PT, RZ, c[0x0][0x218], PT ;  /* 0x00008600ff007a0c */ /* 0x000fc80003f25070 */
[----:B------:R-:W-:-:S13]  /*0810*/  ISETP.NE.AND.EX P1, PT, RZ, c[0x0][0x21c], PT, P1 ;  /* 0x00008700ff007a0c */ /* 0x000fda0003f25310 */
[----:B------:R-:W-:-:S04]  /*0820*/  @P1 IMAD.WIDE.U32 R116, R139, R150, c[0x0][0x218] ;  /* 0x000086008b741625 */ /* 0x000fc800078e0096 */
[C---:B------:R-:W-:Y:S01]  /*0830*/  @P1 IMAD.WIDE.U32 R114, R150.reuse, R128, c[0x0][0x218] ;  /* 0x0000860096721625 */ /* 0x040fe200078e0080 */
[----:B------:R1:W5:Y:S03]  /*0840*/  @P1 LDG.E.128 R24, [R116.64] ;  /* 0x0000000474181981 */ /* 0x000366000c1e1d00 */
[----:B0-----:R-:W-:Y:S01]  /*0850*/  @P1 IMAD.WIDE.U32 R118, R150, R127, c[0x0][0x218] ;  /* 0x0000860096761625 */ /* 0x001fe200078e007f */
[----:B------:R0:W5:Y:S04]  /*0860*/  @P1 LDG.E.128 R28, [R116.64+0x10] ;  /* 0x00001004741c1981 */ /* 0x000168000c1e1d00 */
[----:B------:R2:W5:Y:S04]  /*0870*/  @P1 LDG.E.128 R32, [R114.64] ;  /* 0x0000000472201981 */ /* 0x000568000c1e1d00 */
[----:B------:R2:W5:Y:S04]  /*0880*/  @P1 LDG.E.128 R36, [R114.64+0x10] ;  /* 0x0000100472241981 */ /* 0x000568000c1e1d00 */
[----:B------:R0:W5:Y:S04]  /*0890*/  @P1 LDG.E.128 R40, [R118.64] ;  /* 0x0000000476281981 */ /* 0x000168000c1e1d00 */
[----:B------:R0:W5:Y:S01]  /*08a0*/  @P1 LDG.E.128 R44, [R118.64+0x10] ;  /* 0x00001004762c1981 */ /* 0x000162000c1e1d00 */
[----:B-1----:R-:W-:-:S04]  /*08b0*/  ISETP.NE.AND P1, PT, R151, RZ, PT ;  /* 0x000000ff9700720c */ /* 0x002fc80003f25270 */
[----:B--2---:R-:W-:-:S05]  /*08c0*/  FSEL R114, R149, RZ, !P1 ;  /* 0x000000ff95727208 */ /* 0x004fca0004800000 */
[C---:B---3--:R-:W-:Y:S02]  /*08d0*/  FADD.FTZ R56, -R114.reuse, R56 ;  /* 0x0000003872387221 */ /* 0x048fe40000010100 */
[C---:B------:R-:W-:Y:S02]  /*08e0*/  FADD.FTZ R115, -R114.reuse, R59 ;  /* 0x0000003b72737221 */ /* 0x040fe40000010100 */
[C---:B------:R-:W-:Y:S01]  /*08f0*/  FADD.FTZ R57, -R114.reuse, R57 ;  /* 0x0000003972397221 */ /* 0x040fe20000010100 */
[----:B----4-:R-:W-:Y:S01]  /*0900*/  PRMT R59, RZ, 0x5410, R60 ;  /* 0x00005410ff3b7816 */ /* 0x010fe2000000003c */
[C---:B------:R-:W-:Y:S01]  /*0910*/  FADD.FTZ R58, -R114.reuse, R58 ;  /* 0x0000003a723a7221 */ /* 0x040fe20000010100 */
[----:B0-----:R-:W-:Y:S01]  /*0920*/  PRMT R116, RZ, 0x7610, R60 ;  /* 0x00007610ff747816 */ /* 0x001fe2000000003c */
[----:B------:R-:W-:Y:S02]  /*0930*/  FADD.FTZ R157, -R114, R89 ;  /* 0x00000059729d7221 */ /* 0x000fe40000010100 */
[----:B------:R-:W-:-:S02]  /*0940*/  FMUL.FTZ R89, R147, R56 ;  /* 0x0000003893597220 */ /* 0x000fc40000410000 */
[----:B------:R-:W-:Y:S02]  /*0950*/  FADD.FTZ R158, -R114, R90 ;  /* 0x0000005a729e7221 */ /* 0x000fe40000010100 */
[----:B------:R-:W-:Y:S02]  /*0960*/  FMUL.FTZ R90, R147, R57 ;  /* 0x00000039935a7220 */ /* 0x000fe40000410000 */
[----:B------:R-:W-:Y:S02]  /*0970*/  FADD.FTZ R121, R59, R121 ;  /* 0x000000793b797221 */ /* 0x000fe40000010000 */
[-C--:B------:R-:W-:Y:S02]  /*0980*/  FFMA.FTZ R122, R89, R59.reuse, R122 ;  /* 0x0000003b597a7223 */ /* 0x080fe4000001007a */
[----:B------:R-:W-:Y:S01]  /*0990*/  FMUL.FTZ R59, R164, R59 ;  /* 0x0000003ba43b7220 */ /* 0x000fe20000410000 */
[----:B------:R-:W-:Y:S01]  /*09a0*/  PRMT R60, RZ, 0x5410, R61 ;  /* 0x00005410ff3c7816 */ /* 0x000fe2000000003d */
[----:B------:R-:W-:-:S02]  /*09b0*/  FMUL.FTZ R58, R147, R58 ;  /* 0x0000003a933a7220 */ /* 0x000fc40000410000 */
[----:B------:R-:W-:Y:S02]  /*09c0*/  FADD.FTZ R113, R116, R113 ;  /* 0x0000007174717221 */ /* 0x000fe40000010000 */
[-C--:B------:R-:W-:Y:S02]  /*09d0*/  FFMA.FTZ R120, R90, R116.reuse, R120 ;  /* 0x000000745a787223 */ /* 0x080fe40000010078 */
[----:B------:R-:W-:Y:S02]  /*09e0*/  FMUL.FTZ R116, R163, R116 ;  /* 0x00000074a3747220 */ /* 0x000fe40000410000 */
[----:B------:R-:W-:Y:S01]  /*09f0*/  FADD.FTZ R56, RZ, R59 ;  /* 0x0000003bff387221 */ /* 0x000fe20000010000 */
[----:B------:R-:W-:Y:S01]  /*0a00*/  PRMT R117, RZ, 0x7610, R61 ;  /* 0x00007610ff757816 */ /* 0x000fe2000000003d */
[----:B------:R-:W-:Y:S02]  /*0a10*/  FFMA.FTZ R57, R89, R59, RZ ;  /* 0x0000003b59397223 */ /* 0x000fe400000100ff */
[----:B------:R-:W-:-:S02]  /*0a20*/  FADD.FTZ R64, -R114, R64 ;  /* 0x0000004072407221 */ /* 0x000fc40000010100 */
[----:B------:R-:W-:Y:S02]  /*0a30*/  FMUL.FTZ R115, R147, R115 ;  /* 0x0000007393737220 */ /* 0x000fe40000410000 */
[----:B------:R-:W-:Y:S02]  /*0a40*/  FADD.FTZ R111, R60, R111 ;  /* 0x0000006f3c6f7221 */ /* 0x000fe40000010000 */
[-C--:B------:R-:W-:Y:S02]  /*0a50*/  FFMA.FTZ R112, R58, R60.reuse, R112 ;  /* 0x0000003c3a707223 */ /* 0x080fe40000010070 */
[----:B------:R-:W-:Y:S02]  /*0a60*/  FMUL.FTZ R60, R162, R60 ;  /* 0x0000003ca23c7220 */ /* 0x000fe40000410000 */
[----:B------:R-:W-:Y:S01]  /*0a70*/  FADD.FTZ R159, R56, R116 ;  /* 0x00000074389f7221 */ /* 0x000fe20000010000 */
[----:B------:R-:W-:Y:S01]  /*0a80*/  PRMT R61, RZ, 0x5410, R62 ;  /* 0x00005410ff3d7816 */ /* 0x000fe2000000003e */
[----:B------:R-:W-:-:S02]  /*0a90*/  FFMA.FTZ R57, R90, R116, R57 ;  /* 0x000000745a397223 */ /* 0x000fc40000010039 */
[C---:B------:R-:W-:Y:S02]  /*0aa0*/  FADD.FTZ R65, -R114.reuse, R65 ;  /* 0x0000004172417221 */ /* 0x040fe40000010100 */
[----:B------:R-:W-:Y:S02]  /*0ab0*/  FADD.FTZ R109, R117, R109 ;  /* 0x0000006d756d7221 */ /* 0x000fe40000010000 */
[----:B------:R-:W-:Y:S02]  /*0ac0*/  FMUL.FTZ R64, R147, R64 ;  /* 0x0000004093407220 */ /* 0x000fe40000410000 */
[----:B------:R-:W-:Y:S02]  /*0ad0*/  FFMA.FTZ R110, R115, R117, R110 ;  /* 0x00000075736e7223 */ /* 0x000fe4000001006e */
        /* <DEDUP_REMOVED lines=15> */
[----:B------:R-:W-:Y:S02]  /*0bd0*/  FADD.FTZ R91, -R114, R91 ;  /* 0x0000005b725b7221 */ /* 0x000fe40000010100 */
[----:B------:R-:W-:Y:S02]  /*0be0*/  FMUL.FTZ R117, R161, R117 ;  /* 0x00000075a1757220 */ /* 0x000fe40000410000 */
[----:B------:R-:W-:Y:S01]  /*0bf0*/  FADD.FTZ R56, R159, R60 ;  /* 0x0000003c9f387221 */ /* 0x000fe20000010000 */
[----:B------:R-:W-:Y:S01]  /*0c00*/  PRMT R118, RZ, 0x7610, R62 ;  /* 0x00007610ff767816 */ /* 0x000fe2000000003e */
[----:B------:R-:W-:Y:S02]  /*0c10*/  FFMA.FTZ R114, R58, R60, R57 ;  /* 0x0000003c3a727223 */ /* 0x000fe40000010039 */
[----:B------:R-:W-:-:S02]  /*0c20*/  FADD.FTZ R107, R61, R107 ;  /* 0x0000006b3d6b7221 */ /* 0x000fc40000010000 */
[----:B------:R-:W-:Y:S02]  /*0c30*/  FMUL.FTZ R65, R147, R65 ;  /* 0x0000004193417220 */ /* 0x000fe40000410000 */
[-C--:B------:R-:W-:Y:S02]  /*0c40*/  FFMA.FTZ R108, R64, R61.reuse, R108 ;  /* 0x0000003d406c7223 */ /* 0x080fe4000001006c */
        /* <DEDUP_REMOVED lines=19> */
[-C--:B------:R-:W-:Y:S02]  /*0d80*/  FFMA.FTZ R102, R67, R63.reuse, R102 ;  /* 0x0000003f43667223 */ /* 0x080fe40000010066 */
[----:B------:R-:W-:Y:S02]  /*0d90*/  FMUL.FTZ R68, R147, R68 ;  /* 0x0000004493447220 */ /* 0x000fe40000410000 */
[----:B------:R-:W-:Y:S02]  /*0da0*/  FMUL.FTZ R63, R143, R63 ;  /* 0x0000003f8f3f7220 */ /* 0x000fe40000410000 */
[----:B------:R-:W-:Y:S01]  /*0db0*/  FADD.FTZ R114, R57, R62 ;  /* 0x0000003e39727221 */ /* 0x000fe20000010000 */
[----:B------:R-:W-:Y:S01]  /*0dc0*/  PRMT R149, RZ, 0x7610, R72 ;  /* 0x00007610ff957816 */ /* 0x000fe20000000048 */
[----:B------:R-:W-:Y:S02]  /*0dd0*/  FFMA.FTZ R56, R66, R62, R159 ;  /* 0x0000003e42387223 */ /* 0x000fe4000001009f */
[----:B------:R-:W-:-:S02]  /*0de0*/  FMUL.FTZ R69, R147, R69 ;  /* 0x0000004593457220 */ /* 0x000fc40000410000 */
[----:B------:R-:W-:Y:S02]  /*0df0*/  FADD.FTZ R20, R71, R20 ;  /* 0x0000001447147221 */ /* 0x000fe40000010000 */
[-C--:B------:R-:W-:Y:S02]  /*0e00*/  FFMA.FTZ R13, R68, R71.reuse, R13 ;  /* 0x00000047440d7223 */ /* 0x080fe4000001000d */
        /* <DEDUP_REMOVED lines=26> */
[----:B------:R-:W-:Y:S02]  /*0fb0*/  FFMA.FTZ R11, R76, R73, R11 ;  /* 0x000000494c0b7223 */ /* 0x000fe4000001000b */
[----:B------:R-:W-:Y:S02]  /*0fc0*/  FMUL.FTZ R77, R147, R77 ;  /* 0x0000004d934d7220 */ /* 0x000fe40000410000 */
        /* <DEDUP_REMOVED lines=22> */
[----:B------:R-:W-:Y:S02]  /*1130*/  FADD.FTZ R56, R57, R74 ;  /* 0x0000004a39387221 */ /* 0x000fe40000010000 */
[----:B------:R-:W-:Y:S01]  /*1140*/  FFMA.FTZ R114, R152, R74, R159 ;  /* 0x0000004a98727223 */ /* 0x000fe2000001009f */
[----:B------:R-:W-:Y:S01]  /*1150*/  PRMT R84, RZ, 0x7610, R84 ;  /* 0x00007610ff547816 */ /* 0x000fe20000000054 */
[----:B------:R-:W-:-:S02]  /*1160*/  FADD.FTZ R8, R153, R8 ;  /* 0x0000000899087221 */ /* 0x000fc40000010000 */
[----:B------:R-:W-:Y:S02]  /*1170*/  FFMA.FTZ R7, R80, R153, R7 ;  /* 0x0000009950077223 */ /* 0x000fe40000010007 */
[----:B------:R-:W-:Y:S02]  /*1180*/  FMUL.FTZ R81, R147, R81 ;  /* 0x0000005193517220 */ /* 0x000fe40000410000 */
[----:B------:R-:W-:Y:S02]  /*1190*/  FMUL.FTZ R153, R133, R153 ;  /* 0x0000009985997220 */ /* 0x000fe40000410000 */
[----:B------:R-:W-:Y:S02]  /*11a0*/  FADD.FTZ R56, R56, R75 ;  /* 0x0000004b38387221 */ /* 0x000fe40000010000 */
[----:B------:R-:W-:Y:S01]  /*11b0*/  FFMA.FTZ R114, R79, R75, R114 ;  /* 0x0000004b4f727223 */ /* 0x000fe20000010072 */
[----:B------:R-:W-:Y:S01]  /*11c0*/  PRMT R154, RZ, 0x5410, R85 ;  /* 0x00005410ff9a7816 */ /* 0x000fe20000000055 */
[----:B------:R-:W-:-:S02]  /*11d0*/  FMUL.FTZ R82, R147, R82 ;  /* 0x0000005293527220 */ /* 0x000fc40000410000 */
[----:B------:R-:W-:Y:S02]  /*11e0*/  FADD.FTZ R98, R84, R98 ;  /* 0x0000006254627221 */ /* 0x000fe40000010000 */
[-C--:B------:R-:W-:Y:S02]  /*11f0*/  FFMA.FTZ R15, R81, R84.reuse, R15 ;  /* 0x00000054510f7223 */ /* 0x080fe4000001000f */
[----:B------:R-:W-:Y:S02]  /*1200*/  FADD.FTZ R57, R56, R153 ;  /* 0x0000009938397221 */ /* 0x000fe40000010000 */
[----:B------:R-:W-:Y:S02]  /*1210*/  FMUL.FTZ R84, R132, R84 ;  /* 0x0000005484547220 */ /* 0x000fe40000410000 */
[----:B------:R-:W-:Y:S01]  /*1220*/  FFMA.FTZ R56, R80, R153, R114 ;  /* 0x0000009950387223 */ /* 0x000fe20000010072 */
[----:B------:R-:W-:Y:S01]  /*1230*/  PRMT R155, RZ, 0x7610, R85 ;  /* 0x00007610ff9b7816 */ /* 0x000fe20000000055 */
[----:B------:R-:W-:-:S02]  /*1240*/  FMUL.FTZ R83, R147, R83 ;  /* 0x0000005393537220 */ /* 0x000fc40000410000 */
[----:B------:R-:W-:Y:S02]  /*1250*/  FADD.FTZ R6, R154, R6 ;  /* 0x000000069a067221 */ /* 0x000fe40000010000 */
[-C--:B------:R-:W-:Y:S02]  /*1260*/  FFMA.FTZ R5, R82, R154.reuse, R5 ;  /* 0x0000009a52057223 */ /* 0x080fe40000010005 */
[----:B------:R-:W-:Y:S02]  /*1270*/  FMUL.FTZ R154, R131, R154 ;  /* 0x0000009a839a7220 */ /* 0x000fe40000410000 */
[----:B------:R-:W-:Y:S02]  /*1280*/  FADD.FTZ R57, R57, R84 ;  /* 0x0000005439397221 */ /* 0x000fe40000010000 */
[----:B------:R-:W-:Y:S01]  /*1290*/  FFMA.FTZ R159, R81, R84, R56 ;  /* 0x00000054519f7223 */ /* 0x000fe20000010038 */
[----:B------:R-:W-:Y:S01]  /*12a0*/  PRMT R85, RZ, 0x5410, R86 ;  /* 0x00005410ff557816 */ /* 0x000fe20000000056 */
        /* <DEDUP_REMOVED lines=30> */
[----:B------:R-:W-:Y:S01]  /*1490*/  MOV R78, 0x3f800000 ;  /* 0x3f800000004e7802 */ /* 0x000fe20000000f00 */
[----:B------:R-:W-:Y:S01]  /*14a0*/  FADD.FTZ R19, R87, R19 ;  /* 0x0000001357137221 */ /* 0x000fe20000010000 */
[----:B------:R-:W-:Y:S01]  /*14b0*/  @P0 PRMT R78, RZ, 0x5410, R148 ;  /* 0x00005410ff4e0816 */ /* 0x000fe20000000094 */
[----:B------:R-:W-:Y:S02]  /*14c0*/  FFMA.FTZ R2, R91, R87, R2 ;  /* 0x000000575b027223 */ /* 0x000fe40000010002 */
[----:B------:R-:W-:Y:S02]  /*14d0*/  FADD.FTZ R159, R57, R114 ;  /* 0x00000072399f7221 */ /* 0x000fe40000010000 */
[----:B------:R-:W-:Y:S01]  /*14e0*/  FFMA.FTZ R87, R91, R114, R56 ;  /* 0x000000725b577223 */ /* 0x000fe20000010038 */
[----:B------:R-:W-:Y:S05]  /*14f0*/  BRA.DIV ~URZ, `(.L_x_3244) ;  /* 0x000018727f007947 */ /* 0x000fea000b800000 */
[----:B------:R0:W1:Y:S02]  /*1500*/  SHFL.BFLY PT, R160, R159, 0x1, 0x1f ;  /* 0x0c201f009fa07f89 */ /* 0x00006400000e0000 */
.L_x_3248:
        /* <DEDUP_REMOVED lines=18> */
.L_x_3249:
[----:B--2---:R-:W-:Y:S01]  /*1630*/  FADD.FTZ R160, R160, R159 ;  /* 0x0000009fa0a07221 */ /* 0x004fe20000010000 */
[----:B------:R-:W-:Y:S01]  /*1640*/  ISETP.NE.U32.AND P0, PT, RZ, c[0x0][0x218], PT ;  /* 0x00008600ff007a0c */ /* 0x000fe20003f05070 */
[----:B0-----:R-:W-:Y:S01]  /*1650*/  FADD.FTZ R57, R148, R87 ;  /* 0x0000005794397221 */ /* 0x001fe20000010000 */
[----:B------:R-:W-:Y:S01]  /*1660*/  ISETP.NE.U32.AND P2, PT, RZ, c[0x0][0x258], PT ;  /* 0x00009600ff007a0c */ /* 0x000fe20003f45070 */
[----:B------:R-:W-:Y:S01]  /*1670*/  FMUL.FTZ R56, R160, c[0x0][0x1e0] ;  /* 0x00007800a0387a20 */ /* 0x000fe20000410000 */
[----:B------:R-:W-:Y:S01]  /*1680*/  ISETP.NE.AND.EX P0, PT, RZ, c[0x0][0x21c], PT, P0 ;  /* 0x00008700ff007a0c */ /* 0x000fe20003f05300 */
[----:B------:R-:W-:Y:S01]  /*1690*/  FMUL.FTZ R57, R57, c[0x0][0x1e0] ;  /* 0x0000780039397a20 */ /* 0x000fe20000410000 */
[----:B------:R-:W-:Y:S02]  /*16a0*/  ISETP.NE.AND.EX P2, PT, RZ, c[0x0][0x25c], PT, P2 ;  /* 0x00009700ff007a0c */ /* 0x000fe40003f45320 */
[----:B------:R-:W-:Y:S02]  /*16b0*/  FSEL R56, R56, RZ, !P1 ;  /* 0x000000ff38387208 */ /* 0x000fe40004800000 */
[----:B------:R-:W-:-:S03]  /*16c0*/  ISETP.NE.U32.AND P1, PT, RZ, c[0x0][0x258], PT ;  /* 0x00009600ff007a0c */ /* 0x000fc60003f25070 */
[-CC-:B------:R-:W-:Y:S01]  /*16d0*/  FFMA.FTZ R148, R89, R57.reuse, R56.reuse ;  /* 0x0000003959947223 */ /* 0x180fe20000010038 */
[----:B------:R-:W-:Y:S01]  /*16e0*/  ISETP.NE.AND.EX P1, PT, RZ, c[0x0][0x25c], PT, P1 ;  /* 0x00009700ff007a0c */ /* 0x000fe20003f25310 */
[-CC-:B------:R-:W-:Y:S02]  /*16f0*/  FFMA.FTZ R89, R58, R57.reuse, R56.reuse ;  /* 0x000000393a597223 */ /* 0x180fe40000010038 */
[-CC-:B-1----:R-:W-:Y:S02]  /*1700*/  FFMA.FTZ R87, R90, R57.reuse, R56.reuse ;  /* 0x000000395a577223 */ /* 0x182fe40000010038 */
[-CC-:B------:R-:W-:Y:S02]  /*1710*/  FFMA.FTZ R58, R115, R57.reuse, R56.reuse ;  /* 0x00000039733a7223 */ /* 0x180fe40000010038 */
[-CC-:B------:R-:W-:Y:S02]  /*1720*/  FFMA.FTZ R115, R66, R57.reuse, R56.reuse ;  /* 0x0000003942737223 */ /* 0x180fe40000010038 */
[----:B------:R-:W-:-:S02]  /*1730*/  FFMA.FTZ R64, R64, R57, R56 ;  /* 0x0000003940407223 */ /* 0x000fc40000010038 */
[-CC-:B------:R-:W-:Y:S02]  /*1740*/  FFMA.FTZ R65, R65, R57.reuse, R56.reuse ;  /* 0x0000003941417223 */ /* 0x180fe40000010038 */
[-CC-:B------:R-:W-:Y:S02]  /*1750*/  FFMA.FTZ R66, R67, R57.reuse, R56.reuse ;  /* 0x0000003943427223 */ /* 0x180fe40000010038 */
[-CC-:B------:R-:W-:Y:S02]  /*1760*/  FFMA.FTZ R90, R69, R57.reuse, R56.reuse ;  /* 0x00000039455a7223 */ /* 0x180fe40000010038 */
[-C--:B------:R-:W-:Y:S02]  /*1770*/  FFMA.FTZ R67, R70, R57.reuse, R56 ;  /* 0x0000003946437223 */ /* 0x080fe40000010038 */
[----:B------:R-:W-:Y:S02]  /*1780*/  FADD.FTZ R148, R59, -R148 ;  /* 0x800000943b947221 */ /* 0x000fe40000010000 */
[----:B------:R-:W-:-:S02]  /*1790*/  FFMA.FTZ R119, R119, R57, R56 ;  /* 0x0000003977777223 */ /* 0x000fc40000010038 */
[-CC-:B------:R-:W-:Y:S02]  /*17a0*/  FFMA.FTZ R70, R77, R57.reuse, R56.reuse ;  /* 0x000000394d467223 */ /* 0x180fe40000010038 */
[-CC-:B------:R-:W-:Y:S02]  /*17b0*/  FFMA.FTZ R69, R152, R57.reuse, R56.reuse ;  /* 0x0000003998457223 */ /* 0x180fe40000010038 */
[----:B------:R-:W-:Y:S02]  /*17c0*/  FADD.FTZ R116, R116, -R87 ;  /* 0x8000005774747221 */ /* 0x000fe40000010000 */
[-CC-:B------:R-:W-:Y:S02]  /*17d0*/  FFMA.FTZ R152, R79, R57.reuse, R56.reuse ;  /* 0x000000394f987223 */ /* 0x180fe40000010038 */
[----:B------:R-:W-:Y:S02]  /*17e0*/  FFMA.FTZ R77, R82, R57, R56 ;  /* 0x00000039524d7223 */ /* 0x000fe40000010038 */
[----:B------:R-:W-:-:S02]  /*17f0*/  FADD.FTZ R60, R60, -R89 ;  /* 0x800000593c3c7221 */ /* 0x000fc40000010000 */
[----:B------:R-:W-:Y:S02]  /*1800*/  FADD.FTZ R58, R117, -R58 ;  /* 0x8000003a753a7221 */ /* 0x000fe40000010000 */
[-CC-:B------:R-:W-:Y:S02]  /*1810*/  FFMA.FTZ R68, R68, R57.reuse, R56.reuse ;  /* 0x0000003944447223 */ /* 0x180fe40000010038 */
[-CC-:B------:R-:W-:Y:S02]  /*1820*/  FFMA.FTZ R76, R76, R57.reuse, R56.reuse ;  /* 0x000000394c4c7223 */ /* 0x180fe40000010038 */
[-CC-:B------:R-:W-:Y:S02]  /*1830*/  FFMA.FTZ R80, R80, R57.reuse, R56.reuse ;  /* 0x0000003950507223 */ /* 0x180fe40000010038 */
[-CC-:B------:R-:W-:Y:S02]  /*1840*/  FFMA.FTZ R81, R81, R57.reuse, R56.reuse ;  /* 0x0000003951517223 */ /* 0x180fe40000010038 */
[----:B------:R-:W-:-:S02]  /*1850*/  FFMA.FTZ R82, R83, R57, R56 ;  /* 0x0000003953527223 */ /* 0x000fc40000010038 */
[-CC-:B------:R-:W-:Y:S02]  /*1860*/  FFMA.FTZ R88, R88, R57.reuse, R56.reuse ;  /* 0x0000003958587223 */ /* 0x180fe40000010038 */
[-CC-:B------:R-:W-:Y:S02]  /*1870*/  FFMA.FTZ R157, R157, R57.reuse, R56.reuse ;  /* 0x000000399d9d7223 */ /* 0x180fe40000010038 */
[-C--:B------:R-:W-:Y:S02]  /*1880*/  FFMA.FTZ R79, R158, R57.reuse, R56 ;  /* 0x000000399e4f7223 */ /* 0x080fe40000010038 */
[----:B------:R-:W-:Y:S02]  /*1890*/  FADD.FTZ R64, R61, -R64 ;  /* 0x800000403d407221 */ /* 0x000fe40000010000 */
[----:B------:R-:W-:Y:S02]  /*18a0*/  FADD.FTZ R118, R118, -R65 ;  /* 0x8000004176767221 */ /* 0x000fe40000010000 */
[----:B------:R-:W-:-:S02]  /*18b0*/  FFMA.FTZ R57, R91, R57, R56 ;  /* 0x000000395b397223 */ /* 0x000fc40000010038 */
[----:B------:R-:W-:Y:S02]  /*18c0*/  FMUL.FTZ R61, R147, R148 ;  /* 0x00000094933d7220 */ /* 0x000fe40000410000 */
[----:B------:R-:W-:Y:S02]  /*18d0*/  FADD.FTZ R66, R63, -R66 ;  /* 0x800000423f427221 */ /* 0x000fe40000010000 */
[----:B------:R-:W-:Y:S02]  /*18e0*/  FADD.FTZ R56, R150, -R119 ;  /* 0x8000007796387221 */ /* 0x000fe40000010000 */
[----:B------:R-:W-:Y:S02]  /*18f0*/  FMUL.FTZ R148, R147, R116 ;  /* 0x0000007493947220 */ /* 0x000fe40000410000 */
[----:B------:R-:W-:Y:S02]  /*1900*/  FADD.FTZ R160, R75, -R152 ;  /* 0x800000984ba07221 */ /* 0x000fe40000010000 */
[----:B------:R-:W-:-:S02]  /*1910*/  FMUL.FTZ R63, R147, R60 ;  /* 0x0000003c933f7220 */ /* 0x000fc40000410000 */
[C---:B------:R-:W-:Y:S02]  /*1920*/  FMUL.FTZ R150, R147.reuse, R58 ;  /* 0x0000003a93967220 */ /* 0x040fe40000410000 */
[----:B------:R-:W-:Y:S02]  /*1930*/  FADD.FTZ R84, R84, -R81 ;  /* 0x8000005154547221 */ /* 0x000fe40000010000 */
[C---:B------:R-:W-:Y:S02]  /*1940*/  FMUL.FTZ R65, R147.reuse, R64 ;  /* 0x0000004093417220 */ /* 0x040fe40000410000 */
[----:B------:R-:W-:Y:S02]  /*1950*/  FMUL.FTZ R152, R147, R118 ;  /* 0x0000007693987220 */ /* 0x000fe40000410000 */
[----:B------:R-:W-:Y:S02]  /*1960*/  FADD.FTZ R57, R114, -R57 ;  /* 0x8000003972397221 */ /* 0x000fe40000010000 */
[----:B------:R-:W-:-:S02]  /*1970*/  FADD.FTZ R62, R62, -R115 ;  /* 0x800000733e3e7221 */ /* 0x000fc40000010000 */
[----:B-----5:R-:W-:Y:S02]  /*1980*/  @P0 FADD.FTZ R61, R24, R61 ;  /* 0x0000003d183d0221 */ /* 0x020fe40000010000 */
[----:B------:R-:W-:Y:S02]  /*1990*/  @P0 FADD.FTZ R148, R25, R148 ;  /* 0x0000009419940221 */ /* 0x000fe40000010000 */
[----:B------:R-:W-:Y:S02]  /*19a0*/  @P0 FADD.FTZ R63, R26, R63 ;  /* 0x0000003f1a3f0221 */ /* 0x000fe40000010000 */
[----:B------:R-:W-:Y:S02]  /*19b0*/  @P0 FADD.FTZ R150, R27, R150 ;  /* 0x000000961b960221 */ /* 0x000fe40000010000 */
[----:B------:R-:W-:Y:S02]  /*19c0*/  FMUL.FTZ R118, R147, R84 ;  /* 0x0000005493767220 */ /* 0x000fe40000410000 */
[----:B------:R-:W-:-:S02]  /*19d0*/  @P0 FADD.FTZ R65, R28, R65 ;  /* 0x000000411c410221 */ /* 0x000fc40000010000 */
[----:B------:R-:W-:Y:S02]  /*19e0*/  @P0 FADD.FTZ R152, R29, R152 ;  /* 0x000000981d980221 */ /* 0x000fe40000010000 */
[----:B------:R-:W-:Y:S01]  /*19f0*/  FADD.FTZ R72, R72, -R67 ;  /* 0x8000004348487221 */ /* 0x000fe20000010000 */
[----:B------:R-:W-:Y:S01]  /*1a00*/  SEL R64, R65, R52, P2 ;  /* 0x0000003441407207 */ /* 0x000fe20001000000 */
[----:B------:R-:W-:Y:S02]  /*1a10*/  FADD.FTZ R158, R151, -R70 ;  /* 0x80000046979e7221 */ /* 0x000fe40000010000 */
[C---:B------:R-:W-:Y:S02]  /*1a20*/  FMUL.FTZ R114, R147.reuse, R56 ;  /* 0x0000003893727220 */ /* 0x040fe40000410000 */
[C---:B------:R-:W-:Y:S02]  /*1a30*/  FMUL.FTZ R84, R147.reuse, R57 ;  /* 0x0000003993547220 */ /* 0x040fe40000410000 */
[----:B------:R-:W-:Y:S01]  /*1a40*/  FMUL.FTZ R67, R147, R62 ;  /* 0x0000003e93437220 */ /* 0x000fe20000410000 */
[----:B------:R-:W-:Y:S01]  /*1a50*/  SEL R62, R63, R50, P2 ;  /* 0x000000323f3e7207 */ /* 0x000fe20001000000 */
[----:B------:R-:W-:-:S02]  /*1a60*/  FMUL.FTZ R70, R147, R66 ;  /* 0x0000004293467220 */ /* 0x000fc40000410000 */
[-C--:B------:R-:W-:Y:S02]  /*1a70*/  FMUL.FTZ R56, R61, R78.reuse ;  /* 0x0000004e3d387220 */ /* 0x080fe40000410000 */
[-C--:B------:R-:W-:Y:S02]  /*1a80*/  FMUL.FTZ R57, R148, R78.reuse ;  /* 0x0000004e94397220 */ /* 0x080fe40000410000 */
[----:B------:R-:W-:Y:S02]  /*1a90*/  FADD.FTZ R68, R71, -R68 ;  /* 0x8000004447447221 */ /* 0x000fe40000010000 */
[----:B------:R-:W-:Y:S01]  /*1aa0*/  FMUL.FTZ R58, R63, R78 ;  /* 0x0000004e3f3a7220 */ /* 0x000fe20000410000 */
[----:B------:R-:W-:Y:S01]  /*1ab0*/  F2FP.BF16.PACK_AB R56, R57, R56 ;  /* 0x000000383938723e */ /* 0x000fe200000010ff */
[CC--:B------:R-:W-:Y:S01]  /*1ac0*/  FMUL.FTZ R59, R150.reuse, R78.reuse ;  /* 0x0000004e963b7220 */ /* 0x0c0fe20000410000 */
[----:B------:R-:W-:Y:S01]  /*1ad0*/  SEL R63, R150, R51, P2 ;  /* 0x00000033963f7207 */ /* 0x000fe20001000000 */
[-C--:B------:R-:W-:Y:S01]  /*1ae0*/  FMUL.FTZ R60, R65, R78.reuse ;  /* 0x0000004e413c7220 */ /* 0x080fe20000410000 */
[C---:B------:R-:W-:Y:S01]  /*1af0*/  SEL R65, R152.reuse, R53, P2 ;  /* 0x0000003598417207 */ /* 0x040fe20001000000 */
[----:B------:R-:W-:Y:S01]  /*1b00*/  FMUL.FTZ R71, R152, R78 ;  /* 0x0000004e98477220 */ /* 0x000fe20000410000 */
[----:B------:R-:W-:Y:S01]  /*1b10*/  F2FP.BF16.PACK_AB R57, R59, R58 ;  /* 0x0000003a3b39723e */ /* 0x000fe200000010ff */
[----:B------:R-:W-:-:S02]  /*1b20*/  @P0 FADD.FTZ R67, R30, R67 ;  /* 0x000000431e430221 */ /* 0x000fc40000010000 */
[----:B------:R-:W-:Y:S01]  /*1b30*/  @P0 FADD.FTZ R70, R31, R70 ;  /* 0x000000461f460221 */ /* 0x000fe20000010000 */
[----:B------:R-:W-:Y:S01]  /*1b40*/  F2FP.BF16.PACK_AB R58, R71, R60 ;  /* 0x0000003c473a723e */ /* 0x000fe200000010ff */
[----:B------:R-:W-:Y:S01]  /*1b50*/  FADD.FTZ R76, R73, -R76 ;  /* 0x8000004c494c7221 */ /* 0x000fe20000010000 */
[----:B------:R-:W-:Y:S01]  /*1b60*/  SEL R66, R67, R54, P2 ;  /* 0x0000003643427207 */ /* 0x000fe20001000000 */
[----:B------:R-:W-:Y:S01]  /*1b70*/  FADD.FTZ R80, R153, -R80 ;  /* 0x8000005099507221 */ /* 0x000fe20000010000 */
[----:B------:R-:W-:Y:S01]  /*1b80*/  @P1 MOV R73, 0x20 ;  /* 0x0000002000491802 */ /* 0x000fe20000000f00 */
[----:B------:R-:W-:Y:S02]  /*1b90*/  FADD.FTZ R83, R85, -R88 ;  /* 0x8000005855537221 */ /* 0x000fe40000010000 */
[-C--:B------:R-:W-:Y:S01]  /*1ba0*/  FMUL.FTZ R59, R67, R78.reuse ;  /* 0x0000004e433b7220 */ /* 0x080fe20000410000 */
[C---:B------:R-:W-:Y:S01]  /*1bb0*/  SEL R67, R70.reuse, R55, P2 ;  /* 0x0000003746437207 */ /* 0x040fe20001000000 */
[----:B------:R-:W-:-:S02]  /*1bc0*/  FMUL.FTZ R60, R70, R78 ;  /* 0x0000004e463c7220 */ /* 0x000fc40000410000 */
[C---:B------:R-:W-:Y:S01]  /*1bd0*/  FMUL.FTZ R85, R147.reuse, R76 ;  /* 0x0000004c93557220 */ /* 0x040fe20000410000 */
[----:B------:R-:W-:Y:S01]  /*1be0*/  @P1 MOV R76, 0x20 ;  /* 0x00000020004c1802 */ /* 0x000fe20000000f00 */
[----:B------:R-:W-:Y:S01]  /*1bf0*/  FMUL.FTZ R91, R147, R80 ;  /* 0x00000050935b7220 */ /* 0x000fe20000410000 */
[----:B------:R-:W-:Y:S01]  /*1c00*/  HFMA2.MMA R80, -RZ, RZ, 0, 9.5367431640625e-07 ;  /* 0x00000010ff507435 */ /* 0x000fe200000001ff */
[----:B------:R-:W-:Y:S01]  /*1c10*/  FADD.FTZ R90, R149, -R90 ;  /* 0x8000005a955a7221 */ /* 0x000fe20000010000 */
[----:B------:R-:W-:Y:S01]  /*1c20*/  F2FP.BF16.PACK_AB R59, R60, R59 ;  /* 0x0000003b3c3b723e */ /* 0x000fe200000010ff */
[----:B------:R-:W-:Y:S01]  /*1c30*/  FADD.FTZ R74, R74, -R69 ;  /* 0x800000454a4a7221 */ /* 0x000fe20000010000 */
[----:B------:R-:W-:Y:S01]  /*1c40*/  SEL R60, R61, R48, P2 ;  /* 0x000000303d3c7207 */ /* 0x000fe20001000000 */
[----:B------:R-:W-:Y:S01]  /*1c50*/  FMUL.FTZ R88, R147, R158 ;  /* 0x0000009e93587220 */ /* 0x000fe20000410000 */
[----:B------:R-:W-:Y:S01]  /*1c60*/  SEL R61, R148, R49, P2 ;  /* 0x00000031943d7207 */ /* 0x000fe20001000000 */
[----:B------:R-:W-:-:S02]  /*1c70*/  FADD.FTZ R154, R154, -R77 ;  /* 0x8000004d9a9a7221 */ /* 0x000fc40000010000 */
[----:B------:R-:W-:Y:S02]  /*1c80*/  FMUL.FTZ R69, R147, R68 ;  /* 0x0000004493457220 */ /* 0x000fe40000410000 */
[----:B------:R-:W-:Y:S02]  /*1c90*/  FADD.FTZ R155, R155, -R82 ;  /* 0x800000529b9b7221 */ /* 0x000fe40000010000 */
[----:B------:R-:W-:Y:S02]  /*1ca0*/  FADD.FTZ R86, R86, -R157 ;  /* 0x8000009d56567221 */ /* 0x000fe40000010000 */
[C---:B------:R-:W-:Y:S02]  /*1cb0*/  FMUL.FTZ R90, R147.reuse, R90 ;  /* 0x0000005a935a7220 */ /* 0x040fe40000410000 */
[----:B------:R-:W-:Y:S02]  /*1cc0*/  FMUL.FTZ R87, R147, R72 ;  /* 0x0000004893577220 */ /* 0x000fe40000410000 */
[----:B------:R-:W-:-:S04]  /*1cd0*/  @P1 IMAD.WIDE.U32 R76, R139, R76, c[0x0][0x258] ;  /* 0x000096008b4c1625 */ /* 0x000fc800078e004c */
[----:B------:R-:W-:Y:S01]  /*1ce0*/  @P0 FADD.FTZ R85, R36, R85 ;  /* 0x0000005524550221 */ /* 0x000fe20000010000 */
[----:B------:R-:W-:Y:S01]  /*1cf0*/  @P1 STG.E.128 [R76.64], R60 ;  /* 0x0000003c4c001986 */ /* 0x000fe2000c101d04 */
[----:B------:R-:W-:Y:S02]  /*1d00*/  @P0 FADD.FTZ R88, R37, R88 ;  /* 0x0000005825580221 */ /* 0x000fe40000010000 */
[----:B------:R-:W-:Y:S01]  /*1d10*/  FADD.FTZ R156, R156, -R79 ;  /* 0x8000004f9c9c7221 */ /* 0x000fe20000010000 */
[----:B------:R0:W-:Y:S01]  /*1d20*/  @P1 STG.E.128 [R76.64+0x10], R64 ;  /* 0x000010404c001986 */ /* 0x0001e2000c101d04 */
[----:B------:R-:W-:Y:S02]  /*1d30*/  @P0 FADD.FTZ R69, R32, R69 ;  /* 0x0000004520450221 */ /* 0x000fe40000010000 */
[C---:B------:R-:W-:Y:S02]  /*1d40*/  FMUL.FTZ R81, R147.reuse, R74 ;  /* 0x0000004a93517220 */ /* 0x040fe40000410000 */
[----:B------:R-:W-:Y:S01]  /*1d50*/  FMUL.FTZ R82, R147, R160 ;  /* 0x000000a093527220 */ /* 0x000fe20000410000 */
[----:B------:R-:W-:Y:S01]  /*1d60*/  SEL R68, R69, R48, P2 ;  /* 0x0000003045447207 */ /* 0x000fe20001000000 */
[----:B------:R-:W-:-:S02]  /*1d70*/  FMUL.FTZ R89, R147, R154 ;  /* 0x0000009a93597220 */ /* 0x000fc40000410000 */
[C---:B------:R-:W-:Y:S02]  /*1d80*/  FMUL.FTZ R116, R147.reuse, R155 ;  /* 0x0000009b93747220 */ /* 0x040fe40000410000 */
[C---:B------:R-:W-:Y:S02]  /*1d90*/  FMUL.FTZ R83, R147.reuse, R83 ;  /* 0x0000005393537220 */ /* 0x040fe40000410000 */
[----:B------:R-:W-:Y:S02]  /*1da0*/  FMUL.FTZ R86, R147, R86 ;  /* 0x0000005693567220 */ /* 0x000fe40000410000 */
[----:B------:R-:W-:Y:S02]  /*1db0*/  @P0 FADD.FTZ R90, R33, R90 ;  /* 0x0000005a215a0221 */ /* 0x000fe40000010000 */
[----:B------:R-:W-:Y:S01]  /*1dc0*/  @P0 FADD.FTZ R87, R34, R87 ;  /* 0x0000005722570221 */ /* 0x000fe20000010000 */
[----:B0-----:R-:W-:Y:S01]  /*1dd0*/  MOV R76, c[0x0][0x160] ;  /* 0x00005800004c7a02 */ /* 0x001fe20000000f00 */
[----:B------:R-:W-:-:S02]  /*1de0*/  @P0 FADD.FTZ R114, R35, R114 ;  /* 0x0000007223720221 */ /* 0x000fc40000010000 */
[----:B------:R-:W-:Y:S01]  /*1df0*/  IMAD.WIDE.U32 R74, R139, R80, c[0x0][0x248] ;  /* 0x000092008b4a7625 */ /* 0x000fe200078e0050 */
[----:B------:R-:W-:Y:S02]  /*1e00*/  SEL R70, R87, R50, P2 ;  /* 0x0000003257467207 */ /* 0x000fe40001000000 */
[----:B------:R-:W-:Y:S01]  /*1e10*/  SEL R71, R114, R51, P2 ;  /* 0x0000003372477207 */ /* 0x000fe20001000000 */
[-C--:B------:R-:W-:Y:S01]  /*1e20*/  FMUL.FTZ R60, R85, R78.reuse ;  /* 0x0000004e553c7220 */ /* 0x080fe20000410000 */
[----:B------:R0:W-:Y:S01]  /*1e30*/  STG.E.128 [R74.64], R56 ;  /* 0x000000384a007986 */ /* 0x0001e2000c101d04 */
[----:B------:R-:W-:Y:S01]  /*1e40*/  FMUL.FTZ R61, R88, R78 ;  /* 0x0000004e583d7220 */ /* 0x000fe20000410000 */
[----:B------:R-:W-:Y:S01]  /*1e50*/  LEA R123, R76, R123, 0x2 ;  /* 0x0000007b4c7b7211 */ /* 0x000fe200078e10ff */
[----:B------:R-:W-:Y:S02]  /*1e60*/  FMUL.FTZ R79, R147, R156 ;  /* 0x0000009c934f7220 */ /* 0x000fe40000410000 */
[----:B------:R-:W-:Y:S01]  /*1e70*/  FMUL.FTZ R115, R69, R78 ;  /* 0x0000004e45737220 */ /* 0x000fe20000410000 */
[----:B------:R-:W-:Y:S01]  /*1e80*/  SEL R69, R90, R49, P2 ;  /* 0x000000315a457207 */ /* 0x000fe20001000000 */
[----:B------:R-:W-:-:S02]  /*1e90*/  @P0 FADD.FTZ R81, R38, R81 ;  /* 0x0000005126510221 */ /* 0x000fc40000010000 */
[----:B------:R-:W-:Y:S02]  /*1ea0*/  @P0 FADD.FTZ R82, R39, R82 ;  /* 0x0000005227520221 */ /* 0x000fe40000010000 */
[----:B------:R-:W-:Y:S02]  /*1eb0*/  @P0 FADD.FTZ R91, R40, R91 ;  /* 0x0000005b285b0221 */ /* 0x000fe40000010000 */
[----:B------:R-:W-:Y:S02]  /*1ec0*/  @P0 FADD.FTZ R118, R41, R118 ;  /* 0x0000007629760221 */ /* 0x000fe40000010000 */
[----:B------:R-:W-:Y:S01]  /*1ed0*/  @P0 FADD.FTZ R89, R42, R89 ;  /* 0x000000592a590221 */ /* 0x000fe20000010000 */
[----:B------:R-:W-:Y:S01]  /*1ee0*/  SEL R48, R91, R48, P2 ;  /* 0x000000305b307207 */ /* 0x000fe20001000000 */
[----:B------:R-:W-:Y:S01]  /*1ef0*/  @P0 FADD.FTZ R116, R43, R116 ;  /* 0x000000742b740221 */ /* 0x000fe20000010000 */
[----:B0-----:R-:W-:Y:S01]  /*1f00*/  F2FP.BF16.PACK_AB R58, R61, R60 ;  /* 0x0000003c3d3a723e */ /* 0x001fe200000010ff */
[----:B------:R-:W-:Y:S01]  /*1f10*/  @P0 FADD.FTZ R83, R44, R83 ;  /* 0x000000532c530221 */ /* 0x000fe20000010000 */
[----:B------:R-:W-:Y:S01]  /*1f20*/  SEL R49, R118, R49, P2 ;  /* 0x0000003176317207 */ /* 0x000fe20001000000 */
[----:B------:R-:W-:Y:S01]  /*1f30*/  @P0 FADD.FTZ R86, R45, R86 ;  /* 0x000000562d560221 */ /* 0x000fe20000010000 */
[----:B------:R-:W-:Y:S01]  /*1f40*/  SEL R50, R89, R50, P2 ;  /* 0x0000003259327207 */ /* 0x000fe20001000000 */
[----:B------:R-:W-:Y:S01]  /*1f50*/  @P1 IMAD.WIDE.U32 R72, R128, R73, c[0x0][0x258] ;  /* 0x0000960080481625 */ /* 0x000fe200078e0049 */
[----:B------:R-:W-:-:S03]  /*1f60*/  SEL R51, R116, R51, P2 ;  /* 0x0000003374337207 */ /* 0x000fc60001000000 */
[----:B------:R-:W-:Y:S01]  /*1f70*/  @P0 FADD.FTZ R79, R46, R79 ;  /* 0x0000004f2e4f0221 */ /* 0x000fe20000010000 */
[----:B------:R0:W-:Y:S01]  /*1f80*/  @P1 STG.E.128 [R72.64], R68 ;  /* 0x0000004448001986 */ /* 0x0001e2000c101d04 */
[-C--:B------:R-:W-:Y:S02]  /*1f90*/  FMUL.FTZ R59, R81, R78.reuse ;  /* 0x0000004e513b7220 */ /* 0x080fe40000410000 */
[-C--:B------:R-:W-:Y:S02]  /*1fa0*/  FMUL.FTZ R62, R82, R78.reuse ;  /* 0x0000004e523e7220 */ /* 0x080fe40000410000 */
[-C--:B------:R-:W-:Y:S02]  /*1fb0*/  FMUL.FTZ R64, R91, R78.reuse ;  /* 0x0000004e5b407220 */ /* 0x080fe40000410000 */
[-C--:B------:R-:W-:Y:S01]  /*1fc0*/  FMUL.FTZ R61, R118, R78.reuse ;  /* 0x0000004e763d7220 */ /* 0x080fe20000410000 */
[----:B------:R-:W-:Y:S01]  /*1fd0*/  F2FP.BF16.PACK_AB R59, R62, R59 ;  /* 0x0000003b3e3b723e */ /* 0x000fe200000010ff */
[----:B------:R-:W-:Y:S01]  /*1fe0*/  FMUL.FTZ R65, R89, R78 ;  /* 0x0000004e59417220 */ /* 0x000fe20000410000 */
[----:B------:R-:W-:Y:S01]  /*1ff0*/  SEL R62, R81, R54, P2 ;  /* 0x00000036513e7207 */ /* 0x000fe20001000000 */
[----:B------:R-:W-:Y:S01]  /*2000*/  FMUL.FTZ R60, R116, R78 ;  /* 0x0000004e743c7220 */ /* 0x000fe20000410000 */
[----:B------:R-:W-:Y:S01]  /*2010*/  F2FP.BF16.PACK_AB R64, R61, R64 ;  /* 0x000000403d40723e */ /* 0x000fe200000010ff */
[-C--:B------:R-:W-:Y:S01]  /*2020*/  FMUL.FTZ R66, R83, R78.reuse ;  /* 0x0000004e53427220 */ /* 0x080fe20000410000 */
[----:B------:R-:W-:Y:S01]  /*2030*/  SEL R61, R88, R53, P2 ;  /* 0x00000035583d7207 */ /* 0x000fe20001000000 */
[-C--:B------:R-:W-:Y:S01]  /*2040*/  FMUL.FTZ R63, R86, R78.reuse ;  /* 0x0000004e563f7220 */ /* 0x080fe20000410000 */
[----:B------:R-:W-:Y:S01]  /*2050*/  F2FP.BF16.PACK_AB R65, R60, R65 ;  /* 0x000000413c41723e */ /* 0x000fe200000010ff */
[----:B------:R-:W-:Y:S01]  /*2060*/  @P0 FADD.FTZ R84, R47, R84 ;  /* 0x000000542f540221 */ /* 0x000fe20000010000 */
[----:B0-----:R-:W-:Y:S01]  /*2070*/  @P1 MOV R68, 0x20 ;  /* 0x0000002000441802 */ /* 0x001fe20000000f00 */
[----:B------:R-:W-:Y:S01]  /*2080*/  FMUL.FTZ R90, R90, R78 ;  /* 0x0000004e5a5a7220 */ /* 0x000fe20000410000 */
[----:B------:R-:W-:Y:S01]  /*2090*/  F2FP.BF16.PACK_AB R66, R63, R66 ;  /* 0x000000423f42723e */ /* 0x000fe200000010ff */
[----:B------:R-:W-:Y:S01]  /*20a0*/  FMUL.FTZ R87, R87, R78 ;  /* 0x0000004e57577220 */ /* 0x000fe20000410000 */
[----:B------:R-:W-:Y:S01]  /*20b0*/  SEL R60, R85, R52, P2 ;  /* 0x00000034553c7207 */ /* 0x000fe20001000000 */
[-C--:B------:R-:W-:Y:S01]  /*20c0*/  FMUL.FTZ R114, R114, R78.reuse ;  /* 0x0000004e72727220 */ /* 0x080fe20000410000 */
[----:B------:R-:W-:Y:S01]  /*20d0*/  SEL R63, R82, R55, P2 ;  /* 0x00000037523f7207 */ /* 0x000fe20001000000 */
[-C--:B------:R-:W-:Y:S01]  /*20e0*/  FMUL.FTZ R67, R79, R78.reuse ;  /* 0x0000004e4f437220 */ /* 0x080fe20000410000 */
[----:B------:R-:W-:Y:S01]  /*20f0*/  F2FP.BF16.PACK_AB R56, R90, R115 ;  /* 0x000000735a38723e */ /* 0x000fe200000010ff */
[----:B------:R-:W-:Y:S01]  /*2100*/  FMUL.FTZ R78, R84, R78 ;  /* 0x0000004e544e7220 */ /* 0x000fe20000410000 */
[----:B------:R-:W-:Y:S01]  /*2110*/  F2FP.BF16.PACK_AB R57, R114, R87 ;  /* 0x000000577239723e */ /* 0x000fe200000010ff */
[----:B------:R-:W-:Y:S01]  /*2120*/  IMAD.WIDE.U32 R70, R128, R80, c[0x0][0x248] ;  /* 0x0000920080467625 */ /* 0x000fe200078e0050 */
[----:B------:R-:W-:Y:S01]  /*2130*/  SEL R52, R83, R52, P2 ;  /* 0x0000003453347207 */ /* 0x000fe20001000000 */
[----:B------:R0:W-:Y:S01]  /*2140*/  @P1 STG.E.128 [R72.64+0x10], R60 ;  /* 0x0000103c48001986 */ /* 0x0001e2000c101d04 */
[----:B------:R-:W-:Y:S01]  /*2150*/  SEL R53, R86, R53, P2 ;  /* 0x0000003556357207 */ /* 0x000fe20001000000 */
[----:B------:R-:W-:Y:S01]  /*2160*/  @P1 IMAD.WIDE.U32 R68, R127, R68, c[0x0][0x258] ;  /* 0x000096007f441625 */ /* 0x000fe200078e0044 */
[----:B------:R-:W-:Y:S01]  /*2170*/  SEL R54, R79, R54, P2 ;  /* 0x000000364f367207 */ /* 0x000fe20001000000 */
[----:B------:R0:W-:Y:S01]  /*2180*/  STG.E.128 [R70.64], R56 ;  /* 0x0000003846007986 */ /* 0x0001e2000c101d04 */
[----:B------:R-:W-:Y:S01]  /*2190*/  SEL R55, R84, R55, P2 ;  /* 0x0000003754377207 */ /* 0x000fe20001000000 */
[----:B------:R-:W-:Y:S01]  /*21a0*/  IMAD.WIDE.U32 R74, R127, R80, c[0x0][0x248] ;  /* 0x000092007f4a7625 */ /* 0x000fe200078e0050 */
[----:B------:R-:W-:Y:S01]  /*21b0*/  F2FP.BF16.PACK_AB R67, R78, R67 ;  /* 0x000000434e43723e */ /* 0x000fe200000010ff */
[----:B------:R0:W-:Y:S01]  /*21c0*/  @P1 STG.E.128 [R68.64], R48 ;  /* 0x0000003044001986 */ /* 0x0001e2000c101d04 */
[----:B------:R-:W-:-:S03]  /*21d0*/  ISETP.GE.AND P0, PT, R123, c[0x0][0x164], PT ;  /* 0x000059007b007a0c */ /* 0x000fc60003f06270 */
[----:B------:R0:W-:Y:S04]  /*21e0*/  @P1 STG.E.128 [R68.64+0x10], R52 ;  /* 0x0000103444001986 */ /* 0x0001e8000c101d04 */
[----:B------:R0:W-:Y:S06]  /*21f0*/  STG.E.128 [R74.64], R64 ;  /* 0x000000404a007986 */ /* 0x0001ec000c101d04 */
[----:B0-----:R-:W-:Y:S01]  /*2200*/  @P0 CALL.REL.NOINC `(.L_x_3246) ;  /* 0x0000001000000944 */ /* 0x001fe20003c00000 */
[----:B------:R-:W-:Y:S05]  /*2210*/  BRA `(.L_x_3247) ;  /* 0xffffe3a000007947 */ /* 0x000fea000383ffff */
.L_x_3246:
[----:B------:R-:W-:Y:S05]  /*2220*/  BSYNC B1 ;  /* 0x0000000000017941 */ /* 0x000fea0003800000 */
.L_x_3243:
        /* <DEDUP_REMOVED lines=40> */
.L_x_3242:
[----:B------:R-:W-:Y:S05]  /*24b0*/  BSYNC B0 ;  /* 0x0000000000007941 */ /* 0x000fea0003800000 */
.L_x_3240:
        /* <DEDUP_REMOVED lines=13> */
[----:B------:R-:W1:Y:S04]  /*2590*/  LDS R16, [R165.X4+0x400] ;  /* 0x00040000a5107984 */ /* 0x000e680000004800 */
[----:B------:R-:W2:Y:S01]  /*25a0*/  LDS R17, [R165.X4+0x600] ;  /* 0x00060000a5117984 */ /* 0x000ea20000004800 */
[----:B0-----:R-:W-:-:S03]  /*25b0*/  IMAD R48, R48, c[0x0][0x168], RZ ;  /* 0x00005a0030307a24 */ /* 0x001fc600078e02ff */
[----:B------:R-:W0:Y:S04]  /*25c0*/  LDS R18, [R165.X4+0x800] ;  /* 0x00080000a5127984 */ /* 0x000e280000004800 */
[----:B------:R-:W3:Y:S04]  /*25d0*/  LDS R2, [R165.X4] ;  /* 0x00000000a5027984 */ /* 0x000ee80000004800 */
        /* <DEDUP_REMOVED lines=10> */
[----:B0-----:R-:W-:-:S03]  /*2680*/  FADD.FTZ R18, RZ, R18 ;  /* 0x00000012ff127221 */ /* 0x001fc60000010000 */
[----:B------:R-:W0:Y:S01]  /*2690*/  LDS R20, [R165.X4+0x2000] ;  /* 0x00200000a5147984 */ /* 0x000e220000004800 */
[----:B---3--:R-:W-:-:S03]  /*26a0*/  FADD.FTZ R2, RZ, R2 ;  /* 0x00000002ff027221 */ /* 0x008fc60000010000 */
[----:B------:R-:W-:Y:S01]  /*26b0*/  LDS R23, [R165.X4+0x2200] ;  /* 0x00220000a5177984 */ /* 0x000fe20000004800 */
[----:B----4-:R-:W-:-:S03]  /*26c0*/  FADD.FTZ R3, RZ, R3 ;  /* 0x00000003ff037221 */ /* 0x010fc60000010000 */
[----:B------:R-:W3:Y:S01]  /*26d0*/  LDS R33, [R165.X4+0x2400] ;  /* 0x00240000a5217984 */ /* 0x000ee20000004800 */
[----:B-----5:R-:W-:-:S03]  /*26e0*/  FADD.FTZ R2, R2, R19 ;  /* 0x0000001302027221 */ /* 0x020fc60000010000 */
[----:B------:R-:W-:Y:S01]  /*26f0*/  LDS R22, [R165.X4+0x2600] ;  /* 0x00260000a5167984 */ /* 0x000fe20000004800 */
[----:B------:R-:W-:-:S03]  /*2700*/  FADD.FTZ R3, R3, R32 ;  /* 0x0000002003037221 */ /* 0x000fc60000010000 */
[----:B------:R-:W4:Y:S01]  /*2710*/  LDS R19, [R165.X4+0x1600] ;  /* 0x00160000a5137984 */ /* 0x000f220000004800 */
[----:B------:R-:W-:-:S03]  /*2720*/  FADD.FTZ R9, R16, R9 ;  /* 0x0000000910097221 */ /* 0x000fc60000010000 */
[----:B------:R-:W-:Y:S01]  /*2730*/  LDS R32, [R165.X4+0x2800] ;  /* 0x00280000a5207984 */ /* 0x000fe20000004800 */
        /* <DEDUP_REMOVED lines=9> */
[----:B0-----:R-:W-:-:S03]  /*27d0*/  FADD.FTZ R11, R11, R20 ;  /* 0x000000140b0b7221 */ /* 0x001fc60000010000 */
[----:B------:R-:W0:Y:S04]  /*27e0*/  LDS R37, [R165.X4+0x2e00] ;  /* 0x002e0000a5257984 */ /* 0x000e280000004800 */
[----:B------:R-:W-:Y:S01]  /*27f0*/  BAR.SYNC.DEFER_BLOCKING 0x0 ;  /* 0x0000000000007b1d */ /* 0x000fe20000010000 */
[----:B---3--:R-:W-:Y:S02]  /*2800*/  FADD.FTZ R33, R2, R33 ;  /* 0x0000002102217221 */ /* 0x008fe40000010000 */
[----:B----4-:R-:W-:-:S04]  /*2810*/  FADD.FTZ R8, R8, R19 ;  /* 0x0000001308087221 */ /* 0x010fc80000010000 */
[----:B------:R-:W-:Y:S02]  /*2820*/  FADD.FTZ R8, R8, R23 ;  /* 0x0000001708087221 */ /* 0x000fe40000010000 */
[----:B-----5:R-:W-:Y:S02]  /*2830*/  FADD.FTZ R3, R3, R16 ;  /* 0x0000001003037221 */ /* 0x020fe40000010000 */
[----:B------:R-:W-:Y:S01]  /*2840*/  FADD.FTZ R10, R10, R17 ;  /* 0x000000110a0a7221 */ /* 0x000fe20000010000 */
[----:B------:R-:W-:Y:S01]  /*2850*/  STS.128 [R0], R24 ;  /* 0x0000001800007388 */ /* 0x000fe20000000c00 */
[----:B------:R-:W-:-:S03]  /*2860*/  FADD.FTZ R9, R9, R18 ;  /* 0x0000001209097221 */ /* 0x000fc60000010000 */
[----:B------:R-:W-:Y:S01]  /*2870*/  STS.128 [R0+0x10], R28 ;  /* 0x0000101c00007388 */ /* 0x000fe20000000c00 */
[----:B------:R-:W-:Y:S02]  /*2880*/  FADD.FTZ R9, R9, R32 ;  /* 0x0000002009097221 */ /* 0x000fe40000010000 */
[----:B-1----:R-:W-:Y:S01]  /*2890*/  FADD.FTZ R35, R10, R35 ;  /* 0x000000230a237221 */ /* 0x002fe20000010000 */
[----:B------:R-:W-:Y:S01]  /*28a0*/  STS.128 [R0+0x400], R40 ;  /* 0x0004002800007388 */ /* 0x000fe20000000c00 */
[----:B--2---:R-:W-:-:S03]  /*28b0*/  FADD.FTZ R11, R11, R34 ;  /* 0x000000220b0b7221 */ /* 0x004fc60000010000 */
[----:B------:R-:W-:Y:S01]  /*28c0*/  STS.128 [R0+0x410], R44 ;  /* 0x0004102c00007388 */ /* 0x000fe20000000c00 */
[----:B0-----:R-:W-:-:S03]  /*28d0*/  FADD.FTZ R37, R8, R37 ;  /* 0x0000002508257221 */ /* 0x001fc60000010000 */
[----:B------:R-:W-:Y:S04]  /*28e0*/  STS.128 [R0+0x800], R12 ;  /* 0x0008000c00007388 */ /* 0x000fe80000000c00 */
[----:B------:R0:W-:Y:S04]  /*28f0*/  STS.128 [R0+0x810], R4 ;  /* 0x0008100400007388 */ /* 0x0001e80000000c00 */
[----:B------:R-:W-:Y:S01]  /*2900*/  BAR.SYNC.DEFER_BLOCKING 0x0 ;  /* 0x0000000000007b1d */ /* 0x000fe20000010000 */
[----:B0-----:R-:W-:Y:S01]  /*2910*/  FADD.FTZ R7, R3, R22 ;  /* 0x0000001603077221 */ /* 0x001fe20000010000 */
[----:B------:R-:W-:-:S04]  /*2920*/  IADD3 R3, P0, R48, R165, RZ ;  /* 0x000000a530037210 */ /* 0x000fc80007f1e0ff */
[----:B------:R-:W-:-:S04]  /*2930*/  IADD3.X R8, RZ, RZ, RZ, P0, !PT ;  /* 0x000000ffff087210 */ /* 0x000fc800007fe4ff */
[C---:B------:R-:W-:Y:S02]  /*2940*/  SHF.L.U64.HI R8, R3.reuse, 0x2, R8 ;  /* 0x0000000203087819 */ /* 0x040fe40000010208 */
[----:B------:R-:W-:Y:S01]  /*2950*/  SHF.L.U32 R3, R3, 0x2, RZ ;  /* 0x0000000203037819 */ /* 0x000fe200000006ff */
[----:B------:R-:W0:Y:S03]  /*2960*/  LDS R36, [R165.X4] ;  /* 0x00000000a5247984 */ /* 0x000e260000004800 */
[----:B------:R-:W-:Y:S01]  /*2970*/  IADD3 R2, P0, R3, c[0x0][0x228], RZ ;  /* 0x00008a0003027a10 */ /* 0x000fe20007f1e0ff */
        /* <DEDUP_REMOVED lines=22> */
[----:B------:R-:W-:-:S03]  /*2ae0*/  FADD.FTZ R26, R39, R26 ;  /* 0x0000001a271a7221 */ /* 0x000fc60000010000 */
[----:B------:R-:W5:Y:S01]  /*2af0*/  LDS R29, [R165.X4+0x2600] ;  /* 0x00260000a51d7984 */ /* 0x000f620000004800 */
[----:B------:R-:W-:-:S03]  /*2b00*/  FADD.FTZ R12, RZ, R12 ;  /* 0x0000000cff0c7221 */ /* 0x000fc60000010000 */
[----:B------:R-:W5:Y:S01]  /*2b10*/  LDS R21, [R165.X4+0x2000] ;  /* 0x00200000a5157984 */ /* 0x000f620000004800 */
[----:B------:R-:W-:-:S03]  /*2b20*/  FADD.FTZ R5, R24, R5 ;  /* 0x0000000518057221 */ /* 0x000fc60000010000 */
[----:B------:R-:W5:Y:S01]  /*2b30*/  LDS R18, [R165.X4+0x2800] ;  /* 0x00280000a5127984 */ /* 0x000f620000004800 */
[----:B------:R-:W-:Y:S01]  /*2b40*/  FADD.FTZ R25, R25, R4 ;  /* 0x0000000419197221 */ /* 0x000fe20000010000 */
[----:B------:R-:W-:Y:S02]  /*2b50*/  IADD3 R4, P1, R3, c[0x0][0x220], RZ ;  /* 0x0000880003047a10 */ /* 0x000fe40007f3e0ff */
[----:B------:R-:W5:Y:S01]  /*2b60*/  LDS R17, [R165.X4+0x2200] ;  /* 0x00220000a5117984 */ /* 0x000f620000004800 */
[----:B------:R-:W-:Y:S01]  /*2b70*/  FADD.FTZ R0, RZ, R0 ;  /* 0x00000000ff007221 */ /* 0x000fe20000010000 */
[----:B------:R-:W-:Y:S02]  /*2b80*/  IADD3.X R3, R8, c[0x0][0x22c], RZ, P0, !PT ;  /* 0x00008b0008037a10 */ /* 0x000fe400007fe4ff */
[----:B------:R-:W5:Y:S01]  /*2b90*/  LDS R23, [R165.X4+0x2a00] ;  /* 0x002a0000a5177984 */ /* 0x000f620000004800 */
[----:B0-----:R-:W-:-:S03]  /*2ba0*/  FADD.FTZ R6, R27, R6 ;  /* 0x000000061b067221 */ /* 0x001fc60000010000 */
[----:B------:R-:W0:Y:S01]  /*2bb0*/  LDS R31, [R165.X4+0x2c00] ;  /* 0x002c0000a51f7984 */ /* 0x000e220000004800 */
[----:B-1----:R-:W-:-:S03]  /*2bc0*/  FADD.FTZ R12, R12, R13 ;  /* 0x0000000d0c0c7221 */ /* 0x002fc60000010000 */
[----:B------:R-:W1:Y:S01]  /*2bd0*/  LDS R41, [R165.X4+0x2e00] ;  /* 0x002e0000a5297984 */ /* 0x000e620000004800 */
[----:B--2---:R-:W-:Y:S02]  /*2be0*/  FADD.FTZ R19, R26, R19 ;  /* 0x000000131a137221 */ /* 0x004fe40000010000 */
[----:B---3--:R-:W-:Y:S01]  /*2bf0*/  FADD.FTZ R14, R5, R14 ;  /* 0x0000000e050e7221 */ /* 0x008fe20000010000 */
[----:B------:R-:W-:Y:S01]  /*2c00*/  IADD3.X R5, R8, c[0x0][0x224], RZ, P1, !PT ;  /* 0x0000890008057a10 */ /* 0x000fe20000ffe4ff */
[----:B----4-:R-:W-:Y:S02]  /*2c10*/  FADD.FTZ R25, R25, R16 ;  /* 0x0000001019197221 */ /* 0x010fe40000010000 */
        /* <DEDUP_REMOVED lines=21> */
.L_x_3244:
[----:B------:R-:W-:Y:S01]  /*2d70*/  HFMA2.MMA R148, -RZ, RZ, 0, 5.9604644775390625e-08 ;  /* 0x00000001ff947435 */ /* 0x000fe200000001ff */
[----:B------:R-:W-:-:S02]  /*2d80*/  MOV R57, R159 ;  /* 0x0000009f00397202 */ /* 0x000fc40000000f00 */
[----:B------:R-:W-:-:S03]  /*2d90*/  MOV R56, 0x2db0 ;  /* 0x00002db000387802 */ /* 0x000fc60000000f00 */
[----:B-----5:R-:W-:Y:S05]  /*2da0*/  CALL.REL.NOINC `($__internal_61_$__cuda_sm70_shflsync_bfly_p) ;  /* 0x0000033000007944 */ /* 0x020fea0003c00000 */
[----:B-1----:R-:W-:Y:S01]  /*2db0*/  MOV R160, R148 ;  /* 0x0000009400a07202 */ /* 0x002fe20000000f00 */
[----:B0-2--5:R-:W-:Y:S05]  /*2dc0*/  BRA `(.L_x_3248) ;  /* 0xffffe74000007947 */ /* 0x025fea000383ffff */
.L_x_3245:
[----:B------:R-:W-:Y:S01]  /*2dd0*/  HFMA2.MMA R148, -RZ, RZ, 0, 5.9604644775390625e-08 ;  /* 0x00000001ff947435 */ /* 0x000fe200000001ff */
[----:B------:R-:W-:Y:S02]  /*2de0*/  MOV R57, R87 ;  /* 0x0000005700397202 */ /* 0x000fe40000000f00 */
[----:B------:R-:W-:-:S03]  /*2df0*/  MOV R56, 0x2e10 ;  /* 0x00002e1000387802 */ /* 0x000fc60000000f00 */
[----:B01---5:R-:W-:Y:S05]  /*2e00*/  CALL.REL.NOINC `($__internal_61_$__cuda_sm70_shflsync_bfly_p) ;  /* 0x000002d000007944 */ /* 0x023fea0003c00000 */
[----:B------:R-:W-:Y:S01]  /*2e10*/  FADD.FTZ R159, R159, R160 ;  /* 0x000000a09f9f7221 */ /* 0x000fe20000010000 */
[----:B------:R-:W-:Y:S01]  /*2e20*/  MOV R56, 0x2e70 ;  /* 0x00002e7000387802 */ /* 0x000fe20000000f00 */
[----:B-1----:R-:W-:Y:S01]  /*2e30*/  FADD.FTZ R87, R87, R148 ;  /* 0x0000009457577221 */ /* 0x002fe20000010000 */
[----:B------:R-:W-:Y:S02]  /*2e40*/  MOV R148, 0x2 ;  /* 0x0000000200947802 */ /* 0x000fe40000000f00 */
[----:B------:R-:W-:Y:S02]  /*2e50*/  MOV R57, R159 ;  /* 0x0000009f00397202 */ /* 0x000fe40000000f00 */
[----:B0-2--5:R-:W-:Y:S05]  /*2e60*/  CALL.REL.NOINC `($__internal_61_$__cuda_sm70_shflsync_bfly_p) ;  /* 0x0000027000007944 */ /* 0x025fea0003c00000 */
[----:B-1----:R-:W-:Y:S01]  /*2e70*/  MOV R160, R148 ;  /* 0x0000009400a07202 */ /* 0x002fe20000000f00 */
[----:B------:R-:W-:Y:S01]  /*2e80*/  HFMA2.MMA R148, -RZ, RZ, 0, 1.1920928955078125e-07 ;  /* 0x00000002ff947435 */ /* 0x000fe200000001ff */
[----:B------:R-:W-:-:S02]  /*2e90*/  MOV R57, R87 ;  /* 0x0000005700397202 */ /* 0x000fc40000000f00 */
[----:B------:R-:W-:-:S03]  /*2ea0*/  MOV R56, 0x2ec0 ;  /* 0x00002ec000387802 */ /* 0x000fc60000000f00 */
[----:B0-2--5:R-:W-:Y:S05]  /*2eb0*/  CALL.REL.NOINC `($__internal_61_$__cuda_sm70_shflsync_bfly_p) ;  /* 0x0000022000007944 */ /* 0x025fea0003c00000 */
[----:B------:R-:W-:Y:S01]  /*2ec0*/  FADD.FTZ R159, R160, R159 ;  /* 0x0000009fa09f7221 */ /* 0x000fe20000010000 */
[----:B------:R-:W-:Y:S01]  /*2ed0*/  MOV R56, 0x2f20 ;  /* 0x00002f2000387802 */ /* 0x000fe20000000f00 */
[----:B-1----:R-:W-:Y:S01]  /*2ee0*/  FADD.FTZ R87, R87, R148 ;  /* 0x0000009457577221 */ /* 0x002fe20000010000 */
[----:B------:R-:W-:Y:S02]  /*2ef0*/  MOV R148, 0x4 ;  /* 0x0000000400947802 */ /* 0x000fe40000000f00 */
[----:B------:R-:W-:Y:S02]  /*2f00*/  MOV R57, R159 ;  /* 0x0000009f00397202 */ /* 0x000fe40000000f00 */
[----:B0-2--5:R-:W-:Y:S05]  /*2f10*/  CALL.REL.NOINC `($__internal_61_$__cuda_sm70_shflsync_bfly_p) ;  /* 0x000001c000007944 */ /* 0x025fea0003c00000 */
[----:B-1----:R-:W-:Y:S01]  /*2f20*/  MOV R160, R148 ;  /* 0x0000009400a07202 */ /* 0x002fe20000000f00 */
[----:B------:R-:W-:Y:S01]  /*2f30*/  HFMA2.MMA R148, -RZ, RZ, 0, 2.384185791015625e-07 ;  /* 0x00000004ff947435 */ /* 0x000fe200000001ff */
[----:B------:R-:W-:Y:S02]  /*2f40*/  MOV R57, R87 ;  /* 0x0000005700397202 */ /* 0x000fe40000000f00 */
[----:B------:R-:W-:-:S03]  /*2f50*/  MOV R56, 0x2f70 ;  /* 0x00002f7000387802 */ /* 0x000fc60000000f00 */
[----:B0-2--5:R-:W-:Y:S05]  /*2f60*/  CALL.REL.NOINC `($__internal_61_$__cuda_sm70_shflsync_bfly_p) ;  /* 0x0000017000007944 */ /* 0x025fea0003c00000 */
[----:B------:R-:W-:Y:S01]  /*2f70*/  FADD.FTZ R159, R160, R159 ;  /* 0x0000009fa09f7221 */ /* 0x000fe20000010000 */
[----:B------:R-:W-:Y:S01]  /*2f80*/  MOV R56, 0x2fd0 ;  /* 0x00002fd000387802 */ /* 0x000fe20000000f00 */
[----:B-1----:R-:W-:Y:S01]  /*2f90*/  FADD.FTZ R87, R87, R148 ;  /* 0x0000009457577221 */ /* 0x002fe20000010000 */
[----:B------:R-:W-:-:S02]  /*2fa0*/  MOV R148, 0x8 ;  /* 0x0000000800947802 */ /* 0x000fc40000000f00 */
[----:B------:R-:W-:Y:S02]  /*2fb0*/  MOV R57, R159 ;  /* 0x0000009f00397202 */ /* 0x000fe40000000f00 */
[----:B0-2--5:R-:W-:Y:S05]  /*2fc0*/  CALL.REL.NOINC `($__internal_61_$__cuda_sm70_shflsync_bfly_p) ;  /* 0x0000011000007944 */ /* 0x025fea0003c00000 */
[----:B-1----:R-:W-:Y:S01]  /*2fd0*/  MOV R160, R148 ;  /* 0x0000009400a07202 */ /* 0x002fe20000000f00 */
[----:B------:R-:W-:Y:S01]  /*2fe0*/  HFMA2.MMA R148, -RZ, RZ, 0, 4.76837158203125e-07 ;  /* 0x00000008ff947435 */ /* 0x000fe200000001ff */
[----:B------:R-:W-:Y:S02]  /*2ff0*/  MOV R57, R87 ;  /* 0x0000005700397202 */ /* 0x000fe40000000f00 */
        /* <DEDUP_REMOVED lines=9> */
[----:B------:R-:W-:Y:S01]  /*3090*/  HFMA2.MMA R148, -RZ, RZ, 0, 9.5367431640625e-07 ;  /* 0x00000010ff947435 */ /* 0x000fe200000001ff */
[----:B------:R-:W-:-:S02]  /*30a0*/  MOV R57, R87 ;  /* 0x0000005700397202 */ /* 0x000fc40000000f00 */
[----:B------:R-:W-:-:S03]  /*30b0*/  MOV R56, 0x30d0 ;  /* 0x000030d000387802 */ /* 0x000fc60000000f00 */
[----:B0-2--5:R-:W-:Y:S05]  /*30c0*/  CALL.REL.NOINC `($__internal_61_$__cuda_sm70_shflsync_bfly_p) ;  /* 0x0000001000007944 */ /* 0x025fea0003c00000 */
[----:B012--5:R-:W-:Y:S05]  /*30d0*/  BRA `(.L_x_3249) ;  /* 0xffffe55000007947 */ /* 0x027fea000383ffff */
        .weak           $__internal_61_$__cuda_sm70_shflsync_bfly_p
        .type           $__internal_61_$__cuda_sm70_shflsync_bfly_p,@function
        .size           $__internal_61_$__cuda_sm70_shflsync_bfly_p,(.L_x_9791 - $__internal_61_$__cuda_sm70_shflsync_bfly_p)
$__internal_61_$__cuda_sm70_shflsync_bfly_p:
[----:B------:R-:W-:Y:S01]  /*30e0*/  HFMA2.MMA R165, -RZ, RZ, 0, 1.847743988037109375e-06 ;  /* 0x0000001fffa57435 */ /* 0x000fe200000001ff */
[----:B------:R0:W-:Y:S02]  /*30f0*/  STL [R1], R0 ;  /* 0x0000000001007387 */ /* 0x0001e40000100800 */
[----:B0-----:R-:W-:-:S04]  /*3100*/  MOV R0, 0xffffffff ;  /* 0xffffffff00007802 */ /* 0x001fc80000000f00 */
[----:B------:R-:W-:Y:S04]  /*3110*/  WARPSYNC R0 ;  /* 0x0000000000007348 */ /* 0x000fe80003800000 */
[----:B------:R0:W1:Y:S04]  /*3120*/  SHFL.BFLY PT, R148, R57, R148, R165 ;  /* 0x0c00009439947389 */ /* 0x00006800000e00a5 */
[----:B0-----:R0:W5:Y:S01]  /*3130*/  LDL.LU R0, [R1] ;  /* 0x0000000001007983 */ /* 0x0011620000300800 */
[----:B------:R-:W-:-:S03]  /*3140*/  MOV R57, 0x0 ;  /* 0x0000000000397802 */ /* 0x000fc60000000f00 */
[----:B------:R-:W2:Y:S01]  /*3150*/  S2R R165, SR_TID.X ;  /* 0x0000000000a57919 */ /* 0x000ea20000002100 */
[----:B------:R-:W-:Y:S05]  /*3160*/  RET.REL.NODEC R56 `(_ZN10layer_norm13ln_bwd_kernelINS_13Kernel_traitsI13__nv_bfloat16S2_fS2_fjLj768ELj1ELj4ELj1ELj16ENS_18Kernel_traits_baseILj768ES2_S2_fS2_fjLj128EEEEELb0ELb0ELb0ELb1EEEvNS_9BwdParamsE) ;  /* 0xffffce9038007950 */ /* 0x000fea0003c3ffff */
.L_x_3250:
        /* <DEDUP_REMOVED lines=9> */
.L_x_9791:


//--------------------- .text._ZN10layer_norm13ln_bwd_kernelINS_13Kernel_traitsI13__nv_bfloat16S2_fS2_fjLj768ELj1ELj4ELj1ELj16ENS_18Kernel_traits_baseILj768ES2_S2_fS2_fjLj128EEEEELb0ELb0ELb1ELb0EEEvNS_9BwdParamsE --------------------------
	.section	.text._ZN10layer_norm13ln_bwd_kernelINS_13Kernel_traitsI13__nv_bfloat16S2_fS2_fjLj768ELj1ELj4ELj1ELj16ENS_18Kernel_traits_baseILj768ES2_S2_fS2_fjLj128EEEEELb0ELb0ELb1ELb0EEEvNS_9BwdParamsE,"ax",@progbits
	.sectioninfo	@"SHI_REGISTERS=186"
	.align	128
        .global         _ZN10layer_norm13ln_bwd_kernelINS_13Kernel_traitsI13__nv_bfloat16S2_fS2_fjLj768ELj1ELj4ELj1ELj16ENS_18Kernel_traits_baseILj768ES2_S2_fS2_fjLj128EEEEELb0ELb0ELb1ELb0EEEvNS_9BwdParamsE
        .type           _ZN10layer_norm13ln_bwd_kernelINS_13Kernel_traitsI13__nv_bfloat16S2_fS2_fjLj768ELj1ELj4ELj1ELj16ENS_18Kernel_traits_baseILj768ES2_S2_fS2_fjLj128EEEEELb0ELb0ELb1ELb0EEEvNS_9BwdParamsE,@function
        .size           _ZN10layer_norm13ln_bwd_kernelINS_13Kernel_traitsI13__nv_bfloat16S2_fS2_fjLj768ELj1ELj4ELj1ELj16ENS_18Kernel_traits_baseILj768ES2_S2_fS2_fjLj128EEEEELb0ELb0ELb1ELb0EEEvNS_9BwdParamsE,(.L_x_9792 - _ZN10layer_norm13ln_bwd_kernelINS_13Kernel_traitsI13__nv_bfloat16S2_fS2_fjLj768ELj1ELj4ELj1ELj16ENS_18Kernel_traits_baseILj768ES2_S2_fS2_fjLj128EEEEELb0ELb0ELb1ELb0EEEvNS_9BwdParamsE)
        .other          _ZN10layer_norm13ln_bwd_kernelINS_13Kernel_traitsI13__nv_bfloat16S2_fS2_fjLj768ELj1ELj4ELj1ELj16ENS_18Kernel_traits_baseILj768ES2_S2_fS2_fjLj128EEEEELb0ELb0ELb1ELb0EEEvNS_9BwdParamsE,@"STO_CUDA_ENTRY STV_DEFAULT"
_ZN10layer_norm13ln_bwd_kernelINS_13Kernel_traitsI13__nv_bfloat16S2_fS2_fjLj768ELj1ELj4ELj1ELj16ENS_18Kernel_traits_baseILj768ES2_S2_fS2_fjLj128EEEEELb0ELb0ELb1ELb0EEEvNS_9BwdParamsE:
.text._ZN10layer_norm13ln_bwd_kernelINS_13Kernel_traitsI13__nv_bfloat16S2_fS2_fjLj768ELj1ELj4ELj1ELj16ENS_18Kernel_traits_baseILj768ES2_S2_fS2_fjLj128EEEEELb0ELb0ELb1ELb0EEEvNS_9BwdParamsE:
        /* <DEDUP_REMOVED lines=12> */
[----:B------:R-:W-:Y:S02]  /*00c0*/  @P1 IMAD.MOV.U32 R3, RZ, RZ, 0x10 ;  /* 0x00000010ff031424 */ /* 0x000fe400078e00ff */
[----:B------:R-:W-:Y:S02]  /*00d0*/  @P2 MOV R7, 0x10 ;  /* 0x0000001000072802 */ /* 0x000fe40000000f00 */
[C---:B------:R-:W-:Y:S01]  /*00e0*/  @P1 IMAD.WIDE.U32 R2, R4.reuse, R3, c[0x0][0x1b0] ;  /* 0x00006c0004021625 */ /* 0x040fe200078e0003 */
[----:B------:R-:W-:Y:S02]  /*00f0*/  @P1 LOP3.LUT R4, R4, 0x20, RZ, 0xfc, !PT ;  /* 0x0000002004041812 */ /* 0x000fe400078efcff */
[----:B------:R-:W-:Y:S02]  /*0100*/  @P3 MOV R5, 0x10 ;  /* 0x0000001000053802 */ /* 0x000fe40000000f00 */
        /* <DEDUP_REMOVED lines=10> */
[----:B------:R-:W-:Y:S02]  /*01b0*/  CS2R R74, SRZ ;  /* 0x00000000004a7805 */ /* 0x000fe4000001ff00 */
        /* <DEDUP_REMOVED lines=51> */
.L_x_3322:
[----:B------:R-:W-:-:S05]  /*04f0*/  MOV R94, 0x4 ;  /* 0x00000004005e7802 */ /* 0x000fca0000000f00 */
[----:B------:R-:W-:-:S05]  /*0500*/  IMAD.WIDE R2, R117, R94, c[0x0][0x1d8] ;  /* 0x0000760075027625 */ /* 0x000fca00078e025e */
[----:B------:R0:W2:Y:S01]  /*0510*/  LDG.E R95, [R2.64] ;  /* 0x00000004025f7981 */ /* 0x0000a2000c1e1900 */
[----:B------:R-:W-:-:S04]  /*0520*/  IMAD.WIDE R88, R117, R94, c[0x0][0x1a8] ;  /* 0x00006a0075587625 */ /* 0x000fc800078e025e */
[C---:B------:R-:W-:Y:S01]  /*0530*/  IMAD.WIDE R90, R117.reuse, R94, c[0x0][0x1d0] ;  /* 0x00007400755a7625 */ /* 0x040fe200078e025e */
[----:B------:R1:W5:Y:S04]  /*0540*/  LDG.E R126, [R88.64] ;  /* 0x00000004587e7981 */ /* 0x000368000c1e1900 */
[----:B------:R1:W5:Y:S01]  /*0550*/  LDG.E R169, [R90.64] ;  /* 0x000000045aa97981 */ /* 0x000362000c1e1900 */
[----:B------:R-:W-:Y:S01]  /*0560*/  IMAD R92, R117, c[0x0][0x168], RZ ;  /* 0x00005a00755c7a24 */ /* 0x000fe200078e02ff */
[----:B------:R-:W-:Y:S01]  /*0570*/  BSSY B1, `(.L_x_3253) ;  /* 0x000011c000017945 */ /* 0x000fe20003800000 */
[----:B------:R-:W-:-:S03]  /*0580*/  IMAD.MOV.U32 R174, RZ, RZ, 0x20 ;  /* 0x00000020ffae7424 */ /* 0x000fc600078e00ff */
[----:B------:R-:W-:-:S04]  /*0590*/  SHF.R.S32.HI R93, RZ, 0x1f, R92 ;  /* 0x0000001fff5d7819 */ /* 0x000fc8000001145c */
[----:B------:R-:W-:Y:S02]  /*05a0*/  LEA.HI R93, R93, R92, RZ, 0x3 ;  /* 0x0000005c5d5d7211 */ /* 0x000fe400078f18ff */
[----:B------:R-:W-:-:S04]  /*05b0*/  LOP3.LUT R92, R0, 0x1f, RZ, 0xc0, !PT ;  /* 0x0000001f005c7812 */ /* 0x000fc800078ec0ff */
[----:B------:R-:W-:-:S05]  /*05c0*/  LEA.HI.SX32 R127, R93, R92, 0x1d ;  /* 0x0000005c5d7f7211 */ /* 0x000fca00078feaff */
[----:B0-----:R-:W-:Y:S01]  /*05d0*/  IMAD.WIDE.U32 R2, R127, R174, c[0x0][0x218] ;  /* 0x000086007f027625 */ /* 0x001fe200078e00ae */
[----:B--2---:R-:W-:-:S13]  /*05e0*/  ISETP.GT.AND P4, PT, R95, RZ, PT ;  /* 0x000000ff5f00720c */ /* 0x004fda0003f84270 */
[----:B------:R-:W-:Y:S05]  /*05f0*/  @P4 BRA `(.L_x_3254) ;  /* 0x000001d000004947 */ /* 0x000fea0003800000 */
[----:B-1----:R-:W-:Y:S01]  /*0600*/  BSSY B2, `(.L_x_3255) ;  /* 0x0000009000027945 */ /* 0x002fe20003800000 */
[----:B------:R-:W-:Y:S01]  /*0610*/  MOV R89, R127 ;  /* 0x0000007f00597202 */ /* 0x000fe20000000f00 */
[----:B------:R-:W-:Y:S05]  /*0620*/  @!P1 BRA `(.L_x_3256) ;  /* 0x0000006000009947 */ /* 0x000fea0003800000 */
[----:B------:R-:W-:-:S04]  /*0630*/  ISETP.NE.U32.AND P0, PT, RZ, c[0x0][0x218], PT ;  /* 0x00008600ff007a0c */ /* 0x000fc80003f05070 */
[----:B------:R-:W-:-:S13]  /*0640*/  ISETP.NE.AND.EX P0, PT, RZ, c[0x0][0x21c], PT, P0 ;  /* 0x00008700ff007a0c */ /* 0x000fda0003f05300 */
[----:B------:R-:W-:Y:S05]  /*0650*/  @!P0 BRA `(.L_x_3257) ;  /* 0x0000002000008947 */ /* 0x000fea0003800000 */
[----:B------:R0:W5:Y:S04]  /*0660*/  LDG.E.128 R24, [R2.64] ;  /* 0x0000000402187981 */ /* 0x000168000c1e1d00 */
[----:B------:R0:W5:Y:S02]  /*0670*/  LDG.E.128 R20, [R2.64+0x10] ;  /* 0x0000100402147981 */ /* 0x000164000c1e1d00 */
.L_x_3257:
[----:B------:R-:W-:Y:S02]  /*0680*/  IADD3 R89, R127, 0x20, RZ ;  /* 0x000000207f597810 */ /* 0x000fe40007ffe0ff */
.L_x_3256:
[----:B------:R-:W-:Y:S05]  /*0690*/  BSYNC B2 ;  /* 0x0000000000027941 */ /* 0x000fea0003800000 */
.L_x_3255:
[----:B------:R-:W-:Y:S01]  /*06a0*/  BSSY B2, `(.L_x_3258) ;  /* 0x0000009000027945 */ /* 0x000fe20003800000 */
[----:B------:R-:W-:Y:S05]  /*06b0*/  @!P2 BRA `(.L_x_3259) ;  /* 0x000000700000a947 */ /* 0x000fea0003800000 */
[----:B------:R-:W-:-:S04]  /*06c0*/  ISETP.NE.U32.AND P0, PT, RZ, c[0x0][0x218], PT ;  /* 0x00008600ff007a0c */ /* 0x000fc80003f05070 */
[----:B------:R-:W-:-:S13]  /*06d0*/  ISETP.NE.AND.EX P0, PT, RZ, c[0x0][0x21c], PT, P0 ;  /* 0x00008700ff007a0c */ /* 0x000fda0003f05300 */
[----:B------:R-:W-:Y:S05]  /*06e0*/  @!P0 BRA `(.L_x_3260) ;  /* 0x0000003000008947 */ /* 0x000fea0003800000 */
[----:B0-----:R-:W-:-:S05]  /*06f0*/  IMAD.WIDE.U32 R2, R89, R174, c[0x0][0x218] ;  /* 0x0000860059027625 */ /* 0x001fca00078e00ae */
[----:B------:R0:W5:Y:S04]  /*0700*/  LDG.E.128 R16, [R2.64] ;  /* 0x0000000402107981 */ /* 0x000168000c1e1d00 */
[----:B------:R0:W5:Y:S02]  /*0710*/  LDG.E.128 R12, [R2.64+0x10] ;  /* 0x00001004020c7981 */ /* 0x000164000c1e1d00 */
.L_x_3260:
[----:B------:R-:W-:Y:S02]  /*0720*/  IADD3 R89, R89, 0x20, RZ ;  /* 0x0000002059597810 */ /* 0x000fe40007ffe0ff */
.L_x_3259:
[----:B------:R-:W-:Y:S05]  /*0730*/  BSYNC B2 ;  /* 0x0000000000027941 */ /* 0x000fea0003800000 */
.L_x_3258:
[----:B------:R-:W-:Y:S01]  /*0740*/  ISETP.NE.U32.AND P0, PT, RZ, c[0x0][0x218], PT ;  /* 0x00008600ff007a0c */ /* 0x000fe20003f05070 */
[----:B------:R-:W-:-:S03]  /*0750*/  CS2R R180, SRZ ;  /* 0x0000000000b47805 */ /* 0x000fc6000001ff00 */
[----:B------:R-:W-:-:S04]  /*0760*/  ISETP.NE.AND.EX P0, PT, RZ, c[0x0][0x21c], PT, P0 ;  /* 0x00008700ff007a0c */ /* 0x000fc80003f05300 */
[----:B------:R-:W-:-:S13]  /*0770*/  ISETP.LT.U32.OR P0, PT, R100, 0x60, !P0 ;  /* 0x000000606400780c */ /* 0x000fda0004701470 */
[----:B------:R-:W-:Y:S05]  /*0780*/  @P0 BRA `(.L_x_3261) ;  /* 0x00000fa000000947 */ /* 0x000fea0003800000 */
[----:B0-----:R-:W-:-:S05]  /*0790*/  IMAD.WIDE.U32 R2, R89, R174, c[0x0][0x218] ;  /* 0x0000860059027625 */ /* 0x001fca00078e00ae */
[----:B------:R0:W5:Y:S04]  /*07a0*/  LDG.E.128 R8, [R2.64] ;  /* 0x0000000402087981 */ /* 0x000168000c1e1d00 */
[----:B------:R0:W5:Y:S01]  /*07b0*/  LDG.E.128 R4, [R2.64+0x10] ;  /* 0x0000100402047981 */ /* 0x000162000c1e1d00 */
[----:B------:R-:W-:Y:S05]  /*07c0*/  BRA `(.L_x_3261) ;  /* 0x00000f6000007947 */ /* 0x000fea0003800000 */
.L_x_3254:
[----:B-1----:R-:W-:-:S06]  /*07d0*/  IMAD.WIDE R88, R117, R94, c[0x0][0x1a0] ;  /* 0x0000680075587625 */ /* 0x002fcc00078e025e */
[----:B------:R-:W2:Y:S01]  /*07e0*/  LDG.E R88, [R88.64] ;  /* 0x0000000458587981 */ /* 0x000ea2000c1e1900 */
[----:B------:R-:W-:Y:S01]  /*07f0*/  IADD3 R90, R95, -0x1, RZ ;  /* 0xffffffff5f5a7810 */ /* 0x000fe20007ffe0ff */
[----:B------:R-:W-:Y:S01]  /*0800*/  BSSY B2, `(.L_x_3262) ;  /* 0x0000056000027945 */ /* 0x000fe20003800000 */
[----:B------:R-:W-:Y:S01]  /*0810*/  ISETP.NE.AND P0, PT, R182, RZ, PT ;  /* 0x000000ffb600720c */ /* 0x000fe20003f05270 */
[----:B------:R-:W-:Y:S01]  /*0820*/  CS2R R180, SRZ ;  /* 0x0000000000b47805 */ /* 0x000fe2000001ff00 */
[----:B------:R-:W-:Y:S01]  /*0830*/  MOV R183, R127 ;  /* 0x0000007f00b77202 */ /* 0x000fe20000000f00 */
[----:B------:R-:W-:-:S05]  /*0840*/  IMAD R90, R90, c[0x0][0x168], RZ ;  /* 0x00005a005a5a7a24 */ /* 0x000fca00078e02ff */
[----:B------:R-:W-:-:S04]  /*0850*/  SHF.R.S32.HI R91, RZ, 0x1f, R90 ;  /* 0x0000001fff5b7819 */ /* 0x000fc8000001145a */
[----:B------:R-:W-:-:S04]  /*0860*/  LEA.HI R91, R91, R90, RZ, 0x3 ;  /* 0x0000005a5b5b7211 */ /* 0x000fc800078f18ff */
[----:B------:R-:W-:Y:S02]  /*0870*/  LEA.HI.SX32 R179, R91, R92, 0x1d ;  /* 0x0000005c5bb37211 */ /* 0x000fe400078feaff */
[----:B--2---:R-:W-:Y:S01]  /*0880*/  FSEL R176, R88, RZ, !P0 ;  /* 0x000000ff58b07208 */ /* 0x004fe20004000000 */
[----:B------:R-:W-:Y:S05]  /*0890*/  @!P1 BRA `(.L_x_3263) ;  /* 0x000004c000009947 */ /* 0x000fea0003800000 */
[----:B------:R-:W-:Y:S02]  /*08a0*/  IMAD.MOV.U32 R92, RZ, RZ, 0x10 ;  /* 0x00000010ff5c7424 */ /* 0x000fe400078e00ff */
[----:B------:R-:W-:-:S04]  /*08b0*/  IMAD.WIDE.U32 R128, R127, R174, c[0x0][0x188] ;  /* 0x000062007f807625 */ /* 0x000fc800078e00ae */
[----:B------:R-:W-:Y:S01]  /*08c0*/  IMAD.WIDE.U32 R92, R179, R92, c[0x0][0x208] ;  /* 0x00008200b35c7625 */ /* 0x000fe200078e005c */
[----:B------:R-:W2:Y:S04]  /*08d0*/  LDG.E.128 R88, [R128.64] ;  /* 0x0000000480587981 */ /* 0x000ea8000c1e1d00 */
[----:B------:R0:W3:Y:S04]  /*08e0*/  LDG.E.128 R96, [R128.64+0x10] ;  /* 0x0000100480607981 */ /* 0x0000e8000c1e1d00 */
[----:B------:R-:W4:Y:S01]  /*08f0*/  LDG.E.128 R92, [R92.64] ;  /* 0x000000045c5c7981 */ /* 0x000f22000c1e1d00 */
[----:B------:R-:W-:-:S04]  /*0900*/  ISETP.NE.U32.AND P0, PT, RZ, c[0x0][0x218], PT ;  /* 0x00008600ff007a0c */ /* 0x000fc80003f05070 */
[----:B------:R-:W-:-:S13]  /*0910*/  ISETP.NE.AND.EX P0, PT, RZ, c[0x0][0x21c], PT, P0 ;  /* 0x00008700ff007a0c */ /* 0x000fda0003f05300 */
[----:B------:R3:W5:Y:S04]  /*0920*/  @P0 LDG.E.128 R24, [R2.64] ;  /* 0x0000000402180981 */ /* 0x000768000c1e1d00 */
[----:B------:R3:W5:Y:S01]  /*0930*/  @P0 LDG.E.128 R20, [R2.64+0x10] ;  /* 0x0000100402140981 */ /* 0x000762000c1e1d00 */
[----:B------:R-:W-:Y:S02]  /*0940*/  IADD3 R183, R127, 0x20, RZ ;  /* 0x000000207fb77810 */ /* 0x000fe40007ffe0ff */
[----:B------:R-:W-:Y:S01]  /*0950*/  IADD3 R179, R179, 0x20, RZ ;  /* 0x00000020b3b37810 */ /* 0x000fe20007ffe0ff */
[----:B--2---:R-:W-:-:S04]  /*0960*/  FADD.FTZ R163, -R176, R88 ;  /* 0x00000058b0a37221 */ /* 0x004fc80000010100 */
[----:B0----5:R-:W-:Y:S01]  /*0970*/  FMUL.FTZ R129, R126, R163 ;  /* 0x000000a37e817220 */ /* 0x021fe20000410000 */
[----:B----4-:R-:W-:Y:S01]  /*0980*/  PRMT R168, RZ, 0x5410, R92 ;  /* 0x00005410ffa87816 */ /* 0x010fe2000000005c */
[C---:B------:R-:W-:Y:S01]  /*0990*/  FADD.FTZ R165, -R176.reuse, R90 ;  /* 0x0000005ab0a57221 */ /* 0x040fe20000010100 */
[----:B------:R-:W-:Y:S01]  /*09a0*/  PRMT R92, RZ, 0x7610, R92 ;  /* 0x00007610ff5c7816 */ /* 0x000fe2000000005c */
[----:B---3--:R-:W-:Y:S02]  /*09b0*/  FADD.FTZ R3, -R176, R96 ;  /* 0x00000060b0037221 */ /* 0x008fe40000010100 */
[----:B------:R-:W-:Y:S02]  /*09c0*/  FFMA.FTZ R72, R129, R168, R72 ;  /* 0x000000a881487223 */ /* 0x000fe40000010048 */
[----:B------:R-:W-:Y:S02]  /*09d0*/  FADD.FTZ R48, R48, R168 ;  /* 0x000000a830307221 */ /* 0x000fe40000010000 */
[----:B------:R-:W-:-:S02]  /*09e0*/  FADD.FTZ R89, -R176, R89 ;  /* 0x00000059b0597221 */ /* 0x000fc40000010100 */
[----:B------:R-:W-:Y:S01]  /*09f0*/  FMUL.FTZ R168, R101, R168 ;  /* 0x000000a865a87220 */ /* 0x000fe20000410000 */
[----:B------:R-:W-:Y:S01]  /*0a00*/  PRMT R170, RZ, 0x5410, R93 ;  /* 0x00005410ffaa7816 */ /* 0x000fe2000000005d */
[C---:B------:R-:W-:Y:S02]  /*0a10*/  FMUL.FTZ R163, R126.reuse, R165 ;  /* 0x000000a57ea37220 */ /* 0x040fe40000410000 */
[C---:B------:R-:W-:Y:S02]  /*0a20*/  FMUL.FTZ R165, R126.reuse, R3 ;  /* 0x000000037ea57220 */ /* 0x040fe40000410000 */
[----:B------:R-:W-:Y:S02]  /*0a30*/  FMUL.FTZ R128, R126, R89 ;  /* 0x000000597e807220 */ /* 0x000fe40000410000 */
[----:B------:R-:W-:Y:S02]  /*0a40*/  FMUL.FTZ R171, R102, R92 ;  /* 0x0000005c66ab7220 */ /* 0x000fe40000410000 */
[----:B------:R-:W-:-:S02]  /*0a50*/  FADD.FTZ R2, RZ, R168 ;  /* 0x000000a8ff027221 */ /* 0x000fc40000010000 */
[----:B------:R-:W-:Y:S01]  /*0a60*/  FFMA.FTZ R3, R129, R168, RZ ;  /* 0x000000a881037223 */ /* 0x000fe200000100ff */
[----:B------:R-:W-:Y:S01]  /*0a70*/  PRMT R93, RZ, 0x7610, R93 ;  /* 0x00007610ff5d7816 */ /* 0x000fe2000000005d */
[-C--:B------:R-:W-:Y:S02]  /*0a80*/  FFMA.FTZ R74, R163, R170.reuse, R74 ;  /* 0x000000aaa34a7223 */ /* 0x080fe4000001004a */
[----:B------:R-:W-:Y:S02]  /*0a90*/  FADD.FTZ R50, R50, R170 ;  /* 0x000000aa32327221 */ /* 0x000fe40000010000 */
[----:B------:R-:W-:Y:S02]  /*0aa0*/  FADD.FTZ R91, -R176, R91 ;  /* 0x0000005bb05b7221 */ /* 0x000fe40000010100 */
        /* <DEDUP_REMOVED lines=10> */
[----:B------:R-:W-:Y:S02]  /*0b50*/  FADD.FTZ R44, R44, R172 ;  /* 0x000000ac2c2c7221 */ /* 0x000fe40000010000 */
[-C--:B------:R-:W-:Y:S02]  /*0b60*/  FFMA.FTZ R68, R165, R172.reuse, R68 ;  /* 0x000000aca5447223 */ /* 0x080fe40000010044 */
        /* <DEDUP_REMOVED lines=25> */
[----:B------:R-:W-:Y:S02]  /*0d00*/  FADD.FTZ R45, R45, R94 ;  /* 0x0000005e2d2d7221 */ /* 0x000fe40000010000 */
[----:B------:R-:W-:Y:S02]  /*0d10*/  FFMA.FTZ R69, R164, R94, R69 ;  /* 0x0000005ea4457223 */ /* 0x000fe40000010045 */
[----:B------:R-:W-:Y:S02]  /*0d20*/  FADD.FTZ R47, R47, R95 ;  /* 0x0000005f2f2f7221 */ /* 0x000fe40000010000 */
[----:B------:R-:W-:Y:S02]  /*0d30*/  FFMA.FTZ R71, R166, R95, R71 ;  /* 0x0000005fa6477223 */ /* 0x000fe40000010047 */
[----:B------:R-:W-:Y:S02]  /*0d40*/  FADD.FTZ R181, R2, R177 ;  /* 0x000000b102b57221 */ /* 0x000fe40000010000 */
[----:B------:R-:W-:-:S02]  /*0d50*/  FFMA.FTZ R180, R166, R177, R3 ;  /* 0x000000b1a6b47223 */ /* 0x000fc40000010003 */
.L_x_3263:
[----:B------:R-:W-:Y:S05]  /*0d60*/  BSYNC B2 ;  /* 0x0000000000027941 */ /* 0x000fea0003800000 */
.L_x_3262:
[----:B------:R-:W-:Y:S01]  /*0d70*/  BSSY B2, `(.L_x_3264) ;  /* 0x000004f000027945 */ /* 0x000fe20003800000 */
[----:B------:R-:W-:Y:S05]  /*0d80*/  @!P2 BRA `(.L_x_3265) ;  /* 0x000004d00000a947 */ /* 0x000fea0003800000 */
[----:B------:R-:W-:Y:S01]  /*0d90*/  HFMA2.MMA R92, -RZ, RZ, 0, 9.5367431640625e-07 ;  /* 0x00000010ff5c7435 */ /* 0x000fe200000001ff */
[----:B------:R-:W-:-:S05]  /*0da0*/  IMAD.WIDE.U32 R130, R183, R174, c[0x0][0x188] ;  /* 0x00006200b7827625 */ /* 0x000fca00078e00ae */
[----:B------:R-:W2:Y:S04]  /*0db0*/  LDG.E.128 R88, [R130.64] ;  /* 0x0000000482587981 */ /* 0x000ea8000c1e1d00 */
[----:B------:R-:W-:Y:S01]  /*0dc0*/  IMAD.WIDE.U32 R92, R179, R92, c[0x0][0x208] ;  /* 0x00008200b35c7625 */ /* 0x000fe200078e005c */
[----:B------:R0:W3:Y:S05]  /*0dd0*/  LDG.E.128 R96, [R130.64+0x10] ;  /* 0x0000100482607981 */ /* 0x0000ea000c1e1d00 */
[----:B------:R-:W4:Y:S01]  /*0de0*/  LDG.E.128 R92, [R92.64] ;  /* 0x000000045c5c7981 */ /* 0x000f22000c1e1d00 */
[----:B------:R-:W-:-:S04]  /*0df0*/  ISETP.NE.U32.AND P0, PT, RZ, c[0x0][0x218], PT ;  /* 0x00008600ff007a0c */ /* 0x000fc80003f05070 */
[----:B------:R-:W-:-:S13]  /*0e00*/  ISETP.NE.AND.EX P0, PT, RZ, c[0x0][0x21c], PT, P0 ;  /* 0x00008700ff007a0c */ /* 0x000fda0003f05300 */
[----:B------:R-:W-:-:S05]  /*0e10*/  @P0 IMAD.WIDE.U32 R2, R183, R174, c[0x0][0x218] ;  /* 0x00008600b7020625 */ /* 0x000fca00078e00ae */
        /* <DEDUP_REMOVED lines=9> */
[----:B------:R-:W-:Y:S02]  /*0eb0*/  FADD.FTZ R89, -R176, R89 ;  /* 0x00000059b0597221 */ /* 0x000fe40000010100 */
[-C--:B------:R-:W-:Y:S02]  /*0ec0*/  FFMA.FTZ R64, R131, R138.reuse, R64 ;  /* 0x0000008a83407223 */ /* 0x080fe40000010040 */
[----:B------:R-:W-:Y:S02]  /*0ed0*/  FADD.FTZ R40, R40, R138 ;  /* 0x0000008a28287221 */ /* 0x000fe40000010000 */
[----:B------:R-:W-:Y:S01]  /*0ee0*/  FMUL.FTZ R138, R109, R138 ;  /* 0x0000008a6d8a7220 */ /* 0x000fe20000410000 */
[----:B------:R-:W-:Y:S01]  /*0ef0*/  PRMT R140, RZ, 0x5410, R93 ;  /* 0x00005410ff8c7816 */ /* 0x000fe2000000005d */
[----:B---3--:R-:W-:-:S02]  /*0f00*/  FADD.FTZ R3, -R176, R96 ;  /* 0x00000060b0037221 */ /* 0x008fc40000010100 */
[C---:B------:R-:W-:Y:S02]  /*0f10*/  FMUL.FTZ R133, R126.reuse, R135 ;  /* 0x000000877e857220 */ /* 0x040fe40000410000 */
[----:B------:R-:W-:Y:S02]  /*0f20*/  FMUL.FTZ R130, R126, R89 ;  /* 0x000000597e827220 */ /* 0x000fe40000410000 */
[----:B------:R-:W-:Y:S02]  /*0f30*/  FMUL.FTZ R139, R110, R92 ;  /* 0x0000005c6e8b7220 */ /* 0x000fe40000410000 */
[----:B------:R-:W-:Y:S02]  /*0f40*/  FADD.FTZ R2, R181, R138 ;  /* 0x0000008ab5027221 */ /* 0x000fe40000010000 */
[----:B------:R-:W-:Y:S01]  /*0f50*/  FFMA.FTZ R180, R131, R138, R180 ;  /* 0x0000008a83b47223 */ /* 0x000fe200000100b4 */
[----:B------:R-:W-:Y:S01]  /*0f60*/  PRMT R93, RZ, 0x7610, R93 ;  /* 0x00007610ff5d7816 */ /* 0x000fe2000000005d */
[----:B------:R-:W-:-:S02]  /*0f70*/  FMUL.FTZ R135, R126, R3 ;  /* 0x000000037e877220 */ /* 0x000fc40000410000 */
[-C--:B------:R-:W-:Y:S02]  /*0f80*/  FFMA.FTZ R66, R133, R140.reuse, R66 ;  /* 0x0000008c85427223 */ /* 0x080fe40000010042 */
[----:B------:R-:W-:Y:S02]  /*0f90*/  FADD.FTZ R42, R42, R140 ;  /* 0x0000008c2a2a7221 */ /* 0x000fe40000010000 */
[----:B------:R-:W-:Y:S02]  /*0fa0*/  FADD.FTZ R91, -R176, R91 ;  /* 0x0000005bb05b7221 */ /* 0x000fe40000010100 */
        /* <DEDUP_REMOVED lines=9> */
[----:B------:R-:W-:Y:S02]  /*1040*/  FADD.FTZ R137, -R176, R98 ;  /* 0x00000062b0897221 */ /* 0x000fe40000010100 */
[----:B------:R-:W-:Y:S02]  /*1050*/  FADD.FTZ R36, R36, R142 ;  /* 0x0000008e24247221 */ /* 0x000fe40000010000 */
        /* <DEDUP_REMOVED lines=24> */
[----:B------:R-:W-:Y:S02]  /*11e0*/  FFMA.FTZ R67, R132, R93, R67 ;  /* 0x0000005d84437223 */ /* 0x000fe40000010043 */
[----:B------:R-:W-:Y:S02]  /*11f0*/  FADD.FTZ R43, R43, R93 ;  /* 0x0000005d2b2b7221 */ /* 0x000fe40000010000 */
[----:B------:R-:W-:-:S02]  /*1200*/  FADD.FTZ R37, R37, R94 ;  /* 0x0000005e25257221 */ /* 0x000fc40000010000 */
[----:B------:R-:W-:Y:S02]  /*1210*/  FFMA.FTZ R61, R134, R94, R61 ;  /* 0x0000005e863d7223 */ /* 0x000fe4000001003d */
[----:B------:R-:W-:Y:S02]  /*1220*/  FADD.FTZ R39, R39, R95 ;  /* 0x0000005f27277221 */ /* 0x000fe40000010000 */
[----:B------:R-:W-:Y:S02]  /*1230*/  FFMA.FTZ R63, R136, R95, R63 ;  /* 0x0000005f883f7223 */ /* 0x000fe4000001003f */
[----:B------:R-:W-:Y:S02]  /*1240*/  FADD.FTZ R181, R2, R145 ;  /* 0x0000009102b57221 */ /* 0x000fe40000010000 */
[----:B------:R-:W-:Y:S02]  /*1250*/  FFMA.FTZ R180, R136, R145, R180 ;  /* 0x0000009188b47223 */ /* 0x000fe400000100b4 */
.L_x_3265:
[----:B------:R-:W-:Y:S05]  /*1260*/  BSYNC B2 ;  /* 0x0000000000027941 */ /* 0x000fea0003800000 */
.L_x_3264:
[----:B------:R-:W-:Y:S05]  /*1270*/  @!P3 BRA `(.L_x_3261) ;  /* 0x000004b00000b947 */ /* 0x000fea0003800000 */
[----:B------:R-:W-:Y:S01]  /*1280*/  MOV R92, 0x10 ;  /* 0x00000010005c7802 */ /* 0x000fe20000000f00 */
[----:B------:R-:W-:-:S04]  /*1290*/  IMAD.WIDE.U32 R146, R183, R174, c[0x0][0x188] ;  /* 0x00006200b7927625 */ /* 0x000fc800078e00ae */
[----:B------:R-:W-:Y:S01]  /*12a0*/  IMAD.WIDE.U32 R92, R179, R92, c[0x0][0x208] ;  /* 0x00008200b35c7625 */ /* 0x000fe200078e005c */
[----:B------:R-:W2:Y:S04]  /*12b0*/  LDG.E.128 R88, [R146.64] ;  /* 0x0000000492587981 */ /* 0x000ea8000c1e1d00 */
[----:B------:R0:W3:Y:S04]  /*12c0*/  LDG.E.128 R96, [R146.64+0x10] ;  /* 0x0000100492607981 */ /* 0x0000e8000c1e1d00 */
[----:B------:R-:W4:Y:S01]  /*12d0*/  LDG.E.128 R92, [R92.64] ;  /* 0x000000045c5c7981 */ /* 0x000f22000c1e1d00 */
[----:B------:R-:W-:-:S04]  /*12e0*/  ISETP.NE.U32.AND P0, PT, RZ, c[0x0][0x218], PT ;  /* 0x00008600ff007a0c */ /* 0x000fc80003f05070 */
[----:B------:R-:W-:-:S13]  /*12f0*/  ISETP.NE.AND.EX P0, PT, RZ, c[0x0][0x21c], PT, P0 ;  /* 0x00008700ff007a0c */ /* 0x000fda0003f05300 */
[----:B------:R-:W-:-:S05]  /*1300*/  @P0 IMAD.WIDE.U32 R2, R183, R174, c[0x0][0x218] ;  /* 0x00008600b7020625 */ /* 0x000fca00078e00ae */
[----:B------:R4:W5:Y:S04]  /*1310*/  @P0 LDG.E.128 R8, [R2.64] ;  /* 0x0000000402080981 */ /* 0x000968000c1e1d00 */
[----:B------:R4:W5:Y:S01]  /*1320*/  @P0 LDG.E.128 R4, [R2.64+0x10] ;  /* 0x0000100402040981 */ /* 0x000962000c1e1d00 */
[C---:B--2---:R-:W-:Y:S02]  /*1330*/  FADD.FTZ R149, -R176.reuse, R88 ;  /* 0x00000058b0957221 */ /* 0x044fe40000010100 */
[----:B------:R-:W-:Y:S01]  /*1340*/  FADD.FTZ R89, -R176, R89 ;  /* 0x00000059b0597221 */ /* 0x000fe20000010100 */
[--C-:B----4-:R-:W-:Y:S01]  /*1350*/  PRMT R3, RZ, 0x5410, R92.reuse ;  /* 0x00005410ff037816 */ /* 0x110fe2000000005c */
[----:B0----5:R-:W-:Y:S01]  /*1360*/  FMUL.FTZ R147, R126, R149 ;  /* 0x000000957e937220 */ /* 0x021fe20000410000 */
[----:B------:R-:W-:Y:S01]  /*1370*/  PRMT R92, RZ, 0x7610, R92 ;  /* 0x00007610ff5c7816 */ /* 0x000fe2000000005c */
[----:B------:R-:W-:-:S02]  /*1380*/  FADD.FTZ R153, -R176, R91 ;  /* 0x0000005bb0997221 */ /* 0x000fc40000010100 */
[----:B------:R-:W-:Y:S01]  /*1390*/  FMUL.FTZ R152, R118, R3 ;  /* 0x0000000376987220 */ /* 0x000fe20000410000 */
[--C-:B------:R-:W-:Y:S01]  /*13a0*/  PRMT R91, RZ, 0x5410, R93.reuse ;  /* 0x00005410ff5b7816 */ /* 0x100fe2000000005d */
[----:B------:R-:W-:Y:S02]  /*13b0*/  FADD.FTZ R151, -R176, R90 ;  /* 0x0000005ab0977221 */ /* 0x000fe40000010100 */
[----:B------:R-:W-:Y:S02]  /*13c0*/  FMUL.FTZ R146, R126, R89 ;  /* 0x000000597e927220 */ /* 0x000fe40000410000 */
[----:B------:R-:W-:Y:S02]  /*13d0*/  FMUL.FTZ R155, R119, R92 ;  /* 0x0000005c779b7220 */ /* 0x000fe40000410000 */
[----:B------:R-:W-:Y:S02]  /*13e0*/  FADD.FTZ R2, R181, R152 ;  /* 0x00000098b5027221 */ /* 0x000fe40000010000 */
[C---:B------:R-:W-:Y:S01]  /*13f0*/  FFMA.FTZ R180, R147.reuse, R152, R180 ;  /* 0x0000009893b47223 */ /* 0x040fe200000100b4 */
[----:B------:R-:W-:Y:S01]  /*1400*/  PRMT R88, RZ, 0x7610, R93 ;  /* 0x00007610ff587816 */ /* 0x000fe2000000005d */
[----:B------:R-:W-:-:S02]  /*1410*/  FFMA.FTZ R56, R147, R3, R56 ;  /* 0x0000000393387223 */ /* 0x000fc40000010038 */
[----:B------:R-:W-:Y:S02]  /*1420*/  FADD.FTZ R32, R32, R3 ;  /* 0x0000000320207221 */ /* 0x000fe40000010000 */
[----:B------:R-:W-:Y:S02]  /*1430*/  FMUL.FTZ R149, R126, R151 ;  /* 0x000000977e957220 */ /* 0x000fe40000410000 */
[----:B------:R-:W-:Y:S02]  /*1440*/  FMUL.FTZ R154, R120, R91 ;  /* 0x0000005b789a7220 */ /* 0x000fe40000410000 */
[----:B------:R-:W-:Y:S02]  /*1450*/  FADD.FTZ R3, R2, R155 ;  /* 0x0000009b02037221 */ /* 0x000fe40000010000 */
[----:B------:R-:W-:Y:S01]  /*1460*/  FFMA.FTZ R180, R146, R155, R180 ;  /* 0x0000009b92b47223 */ /* 0x000fe200000100b4 */
[----:B------:R-:W-:Y:S01]  /*1470*/  PRMT R159, RZ, 0x5410, R94 ;  /* 0x00005410ff9f7816 */ /* 0x000fe2000000005e */
[----:B---3--:R-:W-:-:S02]  /*1480*/  FADD.FTZ R93, -R176, R96 ;  /* 0x00000060b05d7221 */ /* 0x008fc40000010100 */
[C---:B------:R-:W-:Y:S02]  /*1490*/  FMUL.FTZ R148, R126.reuse, R153 ;  /* 0x000000997e947220 */ /* 0x040fe40000410000 */
[----:B------:R-:W-:Y:S02]  /*14a0*/  FMUL.FTZ R157, R121, R88 ;  /* 0x00000058799d7220 */ /* 0x000fe40000410000 */
[----:B------:R-:W-:Y:S02]  /*14b0*/  FADD.FTZ R2, R3, R154 ;  /* 0x0000009a03027221 */ /* 0x000fe40000010000 */
[----:B------:R-:W-:Y:S01]  /*14c0*/  FFMA.FTZ R180, R149, R154, R180 ;  /* 0x0000009a95b47223 */ /* 0x000fe200000100b4 */
[----:B------:R-:W-:Y:S01]  /*14d0*/  PRMT R94, RZ, 0x7610, R94 ;  /* 0x00007610ff5e7816 */ /* 0x000fe2000000005e */
[----:B------:R-:W-:Y:S02]  /*14e0*/  FMUL.FTZ R151, R126, R93 ;  /* 0x0000005d7e977220 */ /* 0x000fe40000410000 */
[----:B------:R-:W-:-:S02]  /*14f0*/  FADD.FTZ R97, -R176, R97 ;  /* 0x00000061b0617221 */ /* 0x000fc40000010100 */
[----:B------:R-:W-:Y:S02]  /*1500*/  FMUL.FTZ R156, R122, R159 ;  /* 0x0000009f7a9c7220 */ /* 0x000fe40000410000 */
[----:B------:R-:W-:Y:S02]  /*1510*/  FADD.FTZ R3, R2, R157 ;  /* 0x0000009d02037221 */ /* 0x000fe40000010000 */
[----:B------:R-:W-:Y:S01]  /*1520*/  FFMA.FTZ R180, R148, R157, R180 ;  /* 0x0000009d94b47223 */ /* 0x000fe200000100b4 */
[----:B------:R-:W-:Y:S01]  /*1530*/  PRMT R161, RZ, 0x5410, R95 ;  /* 0x00005410ffa17816 */ /* 0x000fe2000000005f */
[----:B------:R-:W-:Y:S01]  /*1540*/  FADD.FTZ R28, R28, R159 ;  /* 0x0000009f1c1c7221 */ /* 0x000fe20000010000 */
[----:B------:R-:W-:Y:S01]  /*1550*/  PRMT R90, RZ, 0x7610, R95 ;  /* 0x00007610ff5a7816 */ /* 0x000fe2000000005f */
[----:B------:R-:W-:Y:S02]  /*1560*/  FADD.FTZ R95, -R176, R98 ;  /* 0x00000062b05f7221 */ /* 0x000fe40000010100 */
[----:B------:R-:W-:-:S02]  /*1570*/  FFMA.FTZ R52, R151, R159, R52 ;  /* 0x0000009f97347223 */ /* 0x000fc40000010034 */
[C---:B------:R-:W-:Y:S02]  /*1580*/  FMUL.FTZ R150, R126.reuse, R97 ;  /* 0x000000617e967220 */ /* 0x040fe40000410000 */
[----:B------:R-:W-:Y:S02]  /*1590*/  FMUL.FTZ R159, R123, R94 ;  /* 0x0000005e7b9f7220 */ /* 0x000fe40000410000 */
        /* <DEDUP_REMOVED lines=21> */
[----:B------:R-:W-:-:S02]  /*16f0*/  FADD.FTZ R31, R31, R90 ;  /* 0x0000005a1f1f7221 */ /* 0x000fc40000010000 */
[----:B------:R-:W-:Y:S02]  /*1700*/  FFMA.FTZ R55, R160, R90, R55 ;  /* 0x0000005aa0377223 */ /* 0x000fe40000010037 */
[----:B------:R-:W-:Y:S02]  /*1710*/  FADD.FTZ R181, R2, R161 ;  /* 0x000000a102b57221 */ /* 0x000fe40000010000 */
[----:B------:R-:W-:Y:S02]  /*1720*/  FFMA.FTZ R180, R160, R161, R180 ;  /* 0x000000a1a0b47223 */ /* 0x000fe400000100b4 */
.L_x_3261:
[----:B------:R-:W-:Y:S05]  /*1730*/  BSYNC B1 ;  /* 0x0000000000017941 */ /* 0x000fea0003800000 */
.L_x_3253:
[----:B------:R-:W-:Y:S05]  /*1740*/  BRA.DIV ~URZ, `(.L_x_3266) ;  /* 0x000029527f007947 */ /* 0x000fea000b800000 */
[----:B------:R1:W2:Y:S02]  /*1750*/  SHFL.BFLY PT, R88, R181, 0x1, 0x1f ;  /* 0x0c201f00b5587f89 */ /* 0x0002a400000e0000 */
.L_x_3323:
[----:B------:R-:W-:Y:S05]  /*1760*/  BRA.DIV ~URZ, `(.L_x_3267) ;  /* 0x000029b27f007947 */ /* 0x000fea000b800000 */
[----:B0-----:R-:W0:Y:S01]  /*1770*/  SHFL.BFLY PT, R3, R180, 0x1, 0x1f ;  /* 0x0c201f00b4037f89 */ /* 0x001e2200000e0000 */
[----:B-12---:R-:W-:-:S05]  /*1780*/  FADD.FTZ R181, R88, R181 ;  /* 0x000000b558b57221 */ /* 0x006fca0000010000 */
        /* <DEDUP_REMOVED lines=15> */
.L_x_3324:
[----:B-----5:R-:W-:Y:S01]  /*1880*/  ISETP.GE.AND P5, PT, R169, 0x1, PT ;  /* 0x00000001a900780c */ /* 0x020fe20003fa6270 */
[----:B--2---:R-:W-:Y:S01]  /*1890*/  FADD.FTZ R93, R93, R90 ;  /* 0x0000005a5d5d7221 */ /* 0x004fe20000010000 */
[----:B------:R-:W-:Y:S01]  /*18a0*/  ISETP.NE.AND P0, PT, R182, RZ, PT ;  /* 0x000000ffb600720c */ /* 0x000fe20003f05270 */
[----:B01----:R-:W-:Y:S01]  /*18b0*/  FADD.FTZ R92, R3, R92 ;  /* 0x0000005c035c7221 */ /* 0x003fe20000010000 */
[----:B------:R-:W-:Y:S01]  /*18c0*/  BSSY B1, `(.L_x_3268) ;  /* 0x0000099000017945 */ /* 0x000fe20003800000 */
[----:B------:R-:W-:Y:S02]  /*18d0*/  FMUL.FTZ R91, R93, c[0x0][0x1e0] ;  /* 0x000078005d5b7a20 */ /* 0x000fe40000410000 */
[----:B------:R-:W-:Y:S02]  /*18e0*/  IMAD.MOV.U32 R90, RZ, RZ, RZ ;  /* 0x000000ffff5a7224 */ /* 0x000fe400078e00ff */
[----:B------:R-:W-:Y:S01]  /*18f0*/  FMUL.FTZ R92, R92, c[0x0][0x1e0] ;  /* 0x000078005c5c7a20 */ /* 0x000fe20000410000 */
[----:B------:R-:W-:-:S03]  /*1900*/  FSEL R91, R91, RZ, !P0 ;  /* 0x000000ff5b5b7208 */ /* 0x000fc60004000000 */
[----:B------:R-:W-:Y:S02]  /*1910*/  @P5 IADD3 R169, R169, -0x1, RZ ;  /* 0xffffffffa9a95810 */ /* 0x000fe40007ffe0ff */
[----:B------:R-:W-:-:S03]  /*1920*/  @P5 LOP3.LUT R3, R0, 0x1f, RZ, 0xc0, !PT ;  /* 0x0000001f00035812 */ /* 0x000fc600078ec0ff */
[----:B------:R-:W-:-:S05]  /*1930*/  @P5 IMAD R169, R169, c[0x0][0x168], RZ ;  /* 0x00005a00a9a95a24 */ /* 0x000fca00078e02ff */
[----:B------:R-:W-:-:S04]  /*1940*/  @P5 SHF.R.S32.HI R2, RZ, 0x1f, R169 ;  /* 0x0000001fff025819 */ /* 0x000fc800000114a9 */
[----:B------:R-:W-:-:S04]  /*1950*/  @P5 LEA.HI R2, R2, R169, RZ, 0x3 ;  /* 0x000000a902025211 */ /* 0x000fc800078f18ff */
[----:B------:R-:W-:Y:S01]  /*1960*/  @P5 LEA.HI.SX32 R90, R2, R3, 0x1d ;  /* 0x00000003025a5211 */ /* 0x000fe200078feaff */
[----:B------:R-:W-:Y:S05]  /*1970*/  @!P1 BRA `(.L_x_3269) ;  /* 0x000008d000009947 */ /* 0x000fea0003800000 */
[----:B------:R-:W-:Y:S01]  /*1980*/  @!P4 ISETP.NE.U32.AND P0, PT, RZ, c[0x0][0x218], PT ;  /* 0x00008600ff00ca0c */ /* 0x000fe20003f05070 */
[----:B------:R-:W-:Y:S01]  /*1990*/  BSSY B2, `(.L_x_3270) ;  /* 0x000001d000027945 */ /* 0x000fe20003800000 */
[----:B------:R-:W-:Y:S02]  /*19a0*/  @!P4 ISETP.NE.U32.AND P6, PT, RZ, c[0x0][0x218], PT ;  /* 0x00008600ff00ca0c */ /* 0x000fe40003fc5070 */
[----:B------:R-:W-:Y:S02]  /*19b0*/  @!P4 ISETP.NE.AND.EX P0, PT, RZ, c[0x0][0x21c], PT, P0 ;  /* 0x00008700ff00ca0c */ /* 0x000fe40003f05300 */
[----:B------:R-:W-:Y:S02]  /*19c0*/  @!P4 ISETP.NE.AND.EX P6, PT, RZ, c[0x0][0x21c], PT, P6 ;  /* 0x00008700ff00ca0c */ /* 0x000fe40003fc5360 */
[----:B------:R-:W-:Y:S02]  /*19d0*/  @!P4 FSEL R3, R24, RZ, P0 ;  /* 0x000000ff1803c208 */ /* 0x000fe40000000000 */
[----:B------:R-:W-:-:S02]  /*19e0*/  @!P4 ISETP.NE.U32.AND P0, PT, RZ, c[0x0][0x218], PT ;  /* 0x00008600ff00ca0c */ /* 0x000fc40003f05070 */
[----:B------:R-:W-:Y:S02]  /*19f0*/  @!P4 FSEL R88, R25, RZ, P6 ;  /* 0x000000ff1958c208 */ /* 0x000fe40003000000 */
[----:B------:R-:W-:Y:S02]  /*1a00*/  @!P4 ISETP.NE.AND.EX P0, PT, RZ, c[0x0][0x21c], PT, P0 ;  /* 0x00008700ff00ca0c */ /* 0x000fe40003f05300 */
[----:B------:R-:W-:Y:S02]  /*1a10*/  @!P4 ISETP.NE.U32.AND P6, PT, RZ, c[0x0][0x218], PT ;  /* 0x00008600ff00ca0c */ /* 0x000fe40003fc5070 */
[----:B------:R-:W-:Y:S02]  /*1a20*/  @!P4 FSEL R93, R26, RZ, P0 ;  /* 0x000000ff1a5dc208 */ /* 0x000fe40000000000 */
[----:B------:R-:W-:Y:S02]  /*1a30*/  @!P4 ISETP.NE.U32.AND P0, PT, RZ, c[0x0][0x218], PT ;  /* 0x00008600ff00ca0c */ /* 0x000fe40003f05070 */
[----:B------:R-:W-:-:S02]  /*1a40*/  @!P4 ISETP.NE.AND.EX P6, PT, RZ, c[0x0][0x21c], PT, P6 ;  /* 0x00008700ff00ca0c */ /* 0x000fc40003fc5360 */
[----:B------:R-:W-:Y:S02]  /*1a50*/  @!P4 ISETP.NE.AND.EX P0, PT, RZ, c[0x0][0x21c], PT, P0 ;  /* 0x00008700ff00ca0c */ /* 0x000fe40003f05300 */
[----:B------:R-:W-:Y:S02]  /*1a60*/  @!P4 FSEL R96, R27, RZ, P6 ;  /* 0x000000ff1b60c208 */ /* 0x000fe40003000000 */
[----:B------:R-:W-:Y:S02]  /*1a70*/  @!P4 ISETP.NE.U32.AND P6, PT, RZ, c[0x0][0x218], PT ;  /* 0x00008600ff00ca0c */ /* 0x000fe40003fc5070 */
[----:B------:R-:W-:Y:S02]  /*1a80*/  @!P4 FSEL R97, R20, RZ, P0 ;  /* 0x000000ff1461c208 */ /* 0x000fe40000000000 */
[----:B------:R-:W-:Y:S02]  /*1a90*/  @!P4 ISETP.NE.U32.AND P0, PT, RZ, c[0x0][0x218], PT ;  /* 0x00008600ff00ca0c */ /* 0x000fe40003f05070 */
[----:B------:R-:W-:-:S02]  /*1aa0*/  @!P4 ISETP.NE.AND.EX P6, PT, RZ, c[0x0][0x21c], PT, P6 ;  /* 0x00008700ff00ca0c */ /* 0x000fc40003fc5360 */
[----:B------:R-:W-:Y:S02]  /*1ab0*/  @!P4 ISETP.NE.AND.EX P0, PT, RZ, c[0x0][0x21c], PT, P0 ;  /* 0x00008700ff00ca0c */ /* 0x000fe40003f05300 */
[----:B------:R-:W-:Y:S02]  /*1ac0*/  @!P4 FSEL R174, R21, RZ, P6 ;  /* 0x000000ff15aec208 */ /* 0x000fe40003000000 */
[----:B------:R-:W-:Y:S02]  /*1ad0*/  ISETP.NE.U32.AND P6, PT, RZ, c[0x0][0x258], PT ;  /* 0x00009600ff007a0c */ /* 0x000fe40003fc5070 */
[----:B------:R-:W-:Y:S01]  /*1ae0*/  @!P4 FSEL R169, R22, RZ, P0 ;  /* 0x000000ff16a9c208 */ /* 0x000fe20000000000 */
[----:B------:R-:W-:Y:S05]  /*1af0*/  @!P4 BRA `(.L_x_3271) ;  /* 0x000000600000c947 */ /* 0x000fea0003800000 */
[----:B------:R-:W-:Y:S01]  /*1b00*/  ISETP.NE.U32.AND P0, PT, RZ, c[0x0][0x218], PT ;  /* 0x00008600ff007a0c */ /* 0x000fe20003f05070 */
[----:B------:R-:W-:-:S03]  /*1b10*/  FFMA.FTZ R3, R129, R92, R91 ;  /* 0x0000005c81037223 */ /* 0x000fc6000001005b */
[----:B------:R-:W-:Y:S01]  /*1b20*/  ISETP.NE.AND.EX P0, PT, RZ, c[0x0][0x21c], PT, P0 ;  /* 0x00008700ff007a0c */ /* 0x000fe20003f05300 */
[----:B------:R-:W-:-:S04]  /*1b30*/  FADD.FTZ R3, R168, -R3 ;  /* 0x80000003a8037221 */ /* 0x000fc80000010000 */
[----:B------:R-:W-:-:S08]  /*1b40*/  FMUL.FTZ R3, R126, R3 ;  /* 0x000000037e037220 */ /* 0x000fd00000410000 */
[----:B------:R-:W-:Y:S02]  /*1b50*/  @P0 FADD.FTZ R3, R24, R3 ;  /* 0x0000000318030221 */ /* 0x000fe40000010000 */
.L_x_3271:
[----:B------:R-:W-:Y:S05]  /*1b60*/  BSYNC B2 ;  /* 0x0000000000027941 */ /* 0x000fea0003800000 */
.L_x_3270:
[----:B------:R-:W-:Y:S01]  /*1b70*/  BSSY B2, `(.L_x_3272) ;  /* 0x0000009000027945 */ /* 0x000fe20003800000 */
[----:B------:R-:W-:Y:S01]  /*1b80*/  @P5 FMUL.FTZ R2, R3, c[0x0][0x1ec] ;  /* 0x00007b0003025a20 */ /* 0x000fe20000410000 */
[----:B------:R-:W-:Y:S05]  /*1b90*/  @!P4 BRA `(.L_x_3273) ;  /* 0x000000600000c947 */ /* 0x000fea0003800000 */
[----:B------:R-:W-:Y:S01]  /*1ba0*/  ISETP.NE.U32.AND P0, PT, RZ, c[0x0][0x218], PT ;  /* 0x00008600ff007a0c */ /* 0x000fe20003f05070 */
[----:B------:R-:W-:-:S03]  /*1bb0*/  FFMA.FTZ R88, R128, R92, R91 ;  /* 0x0000005c80587223 */ /* 0x000fc6000001005b */
[----:B------:R-:W-:Y:S01]  /*1bc0*/  ISETP.NE.AND.EX P0, PT, RZ, c[0x0][0x21c], PT, P0 ;  /* 0x00008700ff007a0c */ /* 0x000fe20003f05300 */
[----:B------:R-:W-:-:S04]  /*1bd0*/  FADD.FTZ R89, R171, -R88 ;  /* 0x80000058ab597221 */ /* 0x000fc80000010000 */
[----:B------:R-:W-:-:S08]  /*1be0*/  FMUL.FTZ R88, R126, R89 ;  /* 0x000000597e587220 */ /* 0x000fd00000410000 */
[----:B------:R-:W-:Y:S02]  /*1bf0*/  @P0 FADD.FTZ R88, R25, R88 ;  /* 0x0000005819580221 */ /* 0x000fe40000010000 */
.L_x_3273:
[----:B------:R-:W-:Y:S05]  /*1c00*/  BSYNC B2 ;  /* 0x0000000000027941 */ /* 0x000fea0003800000 */
.L_x_3272:
[----:B------:R-:W-:Y:S01]  /*1c10*/  BSSY B2, `(.L_x_3274) ;  /* 0x0000008000027945 */ /* 0x000fe20003800000 */
[----:B------:R-:W-:Y:S05]  /*1c20*/  @!P4 BRA `(.L_x_3275) ;  /* 0x000000600000c947 */ /* 0x000fea0003800000 */
[----:B------:R-:W-:Y:S01]  /*1c30*/  ISETP.NE.U32.AND P0, PT, RZ, c[0x0][0x218], PT ;  /* 0x00008600ff007a0c */ /* 0x000fe20003f05070 */
[----:B------:R-:W-:-:S03]  /*1c40*/  FFMA.FTZ R89, R163, R92, R91 ;  /* 0x0000005ca3597223 */ /* 0x000fc6000001005b */
[----:B------:R-:W-:Y:S01]  /*1c50*/  ISETP.NE.AND.EX P0, PT, RZ, c[0x0][0x21c], PT, P0 ;  /* 0x00008700ff007a0c */ /* 0x000fe20003f05300 */
[----:B------:R-:W-:-:S04]  /*1c60*/  FADD.FTZ R89, R170, -R89 ;  /* 0x80000059aa597221 */ /* 0x000fc80000010000 */
[----:B------:R-:W-:-:S08]  /*1c70*/  FMUL.FTZ R93, R126, R89 ;  /* 0x000000597e5d7220 */ /* 0x000fd00000410000 */
[----:B------:R-:W-:Y:S02]  /*1c80*/  @P0 FADD.FTZ R93, R26, R93 ;  /* 0x0000005d1a5d0221 */ /* 0x000fe40000010000 */
.L_x_3275:
[----:B------:R-:W-:Y:S05]  /*1c90*/  BSYNC B2 ;  /* 0x0000000000027941 */ /* 0x000fea0003800000 */
.L_x_3274:
        /* <DEDUP_REMOVED lines=8> */
.L_x_3277:
[----:B------:R-:W-:Y:S05]  /*1d20*/  BSYNC B2 ;  /* 0x0000000000027941 */ /* 0x000fea0003800000 */
.L_x_3276:
[----:B------:R-:W-:Y:S01]  /*1d30*/  @!P4 ISETP.NE.U32.AND P0, PT, RZ, c[0x0][0x218], PT ;  /* 0x00008600ff00ca0c */ /* 0x000fe20003f05070 */
[----:B------:R-:W-:Y:S01]  /*1d40*/  @P5 FMUL.FTZ R89, R88, c[0x0][0x1ec] ;  /* 0x00007b0058595a20 */ /* 0x000fe20000410000 */
[----:B------:R-:W-:Y:S01]  /*1d50*/  BSSY B2, `(.L_x_3278) ;  /* 0x0000010000027945 */ /* 0x000fe20003800000 */
[----:B------:R-:W-:Y:S01]  /*1d60*/  @P5 FMUL.FTZ R94, R93, c[0x0][0x1ec] ;  /* 0x00007b005d5e5a20 */ /* 0x000fe20000410000 */
[----:B------:R-:W-:Y:S01]  /*1d70*/  @!P4 ISETP.NE.AND.EX P0, PT, RZ, c[0x0][0x21c], PT, P0 ;  /* 0x00008700ff00ca0c */ /* 0x000fe20003f05300 */
[----:B------:R-:W-:Y:S01]  /*1d80*/  @P5 FMUL.FTZ R95, R96, c[0x0][0x1ec] ;  /* 0x00007b00605f5a20 */ /* 0x000fe20000410000 */
[----:B------:R-:W-:Y:S02]  /*1d90*/  @P5 F2FP.BF16.PACK_AB R2, RZ, R2 ;  /* 0x00000002ff02523e */ /* 0x000fe400000010ff */
[----:B------:R-:W-:Y:S02]  /*1da0*/  @P5 F2FP.BF16.PACK_AB R89, RZ, R89 ;  /* 0x00000059ff59523e */ /* 0x000fe400000010ff */
[----:B------:R-:W-:-:S02]  /*1db0*/  @P5 F2FP.BF16.PACK_AB R94, RZ, R94 ;  /* 0x0000005eff5e523e */ /* 0x000fc400000010ff */
[----:B------:R-:W-:Y:S02]  /*1dc0*/  @P5 F2FP.BF16.PACK_AB R95, RZ, R95 ;  /* 0x0000005fff5f523e */ /* 0x000fe400000010ff */
        /* <DEDUP_REMOVED lines=8> */
.L_x_3279:
[----:B------:R-:W-:Y:S05]  /*1e50*/  BSYNC B2 ;  /* 0x0000000000027941 */ /* 0x000fea0003800000 */
.L_x_3278:
        /* <DEDUP_REMOVED lines=9> */
.L_x_3281:
[----:B------:R-:W-:Y:S05]  /*1ef0*/  BSYNC B2 ;  /* 0x0000000000027941 */ /* 0x000fea0003800000 */
.L_x_3280:
        /* <DEDUP_REMOVED lines=9> */
.L_x_3283:
[----:B------:R-:W-:Y:S05]  /*1f90*/  BSYNC B2 ;  /* 0x0000000000027941 */ /* 0x000fea0003800000 */
.L_x_3282:
        /* <DEDUP_REMOVED lines=8> */
.L_x_3285:
[----:B------:R-:W-:Y:S05]  /*2020*/  BSYNC B2 ;  /* 0x0000000000027941 */ /* 0x000fea0003800000 */
.L_x_3284:
[----:B------:R-:W-:Y:S01]  /*2030*/  ISETP.NE.U32.AND P0, PT, RZ, c[0x0][0x258], PT ;  /* 0x00009600ff007a0c */ /* 0x000fe20003f05070 */
[----:B------:R-:W-:Y:S01]  /*2040*/  @P5 FMUL.FTZ R176, R169, c[0x0][0x1ec] ;  /* 0x00007b00a9b05a20 */ /* 0x000fe20000410000 */
[----:B------:R-:W-:Y:S02]  /*2050*/  ISETP.NE.AND.EX P6, PT, RZ, c[0x0][0x25c], PT, P6 ;  /* 0x00009700ff007a0c */ /* 0x000fe40003fc5360 */
[----:B------:R-:W-:Y:S02]  /*2060*/  ISETP.NE.AND.EX P0, PT, RZ, c[0x0][0x25c], PT, P0 ;  /* 0x00009700ff007a0c */ /* 0x000fe40003f05300 */
[----:B------:R-:W-:Y:S01]  /*2070*/  SEL R77, R88, R77, P6 ;  /* 0x0000004d584d7207 */ /* 0x000fe20003000000 */
[----:B------:R-:W-:Y:S01]  /*2080*/  @P5 FMUL.FTZ R88, R180, c[0x0][0x1ec] ;  /* 0x00007b00b4585a20 */ /* 0x000fe20000410000 */
[----:B------:R-:W-:Y:S02]  /*2090*/  @P5 PRMT R84, R2, 0x7610, R84 ;  /* 0x0000761002545816 */ /* 0x000fe40000000054 */
[----:B------:R-:W-:-:S02]  /*20a0*/  @P5 F2FP.BF16.PACK_AB R98, RZ, R98 ;  /* 0x00000062ff62523e */ /* 0x000fc400000010ff */
[----:B------:R-:W-:Y:S02]  /*20b0*/  @P5 F2FP.BF16.PACK_AB R176, RZ, R176 ;  /* 0x000000b0ffb0523e */ /* 0x000fe400000010ff */
[----:B------:R-:W-:Y:S02]  /*20c0*/  @P5 PRMT R84, R84, 0x5410, R89 ;  /* 0x0000541054545816 */ /* 0x000fe40000000059 */
[----:B------:R-:W-:Y:S02]  /*20d0*/  SEL R78, R93, R78, P6 ;  /* 0x0000004e5d4e7207 */ /* 0x000fe40003000000 */
[----:B------:R-:W-:Y:S02]  /*20e0*/  @P0 MOV R2, 0x20 ;  /* 0x0000002000020802 */ /* 0x000fe40000000f00 */
[----:B------:R-:W-:Y:S02]  /*20f0*/  @P5 MOV R89, 0x10 ;  /* 0x0000001000595802 */ /* 0x000fe40000000f00 */
[----:B------:R-:W-:-:S02]  /*2100*/  @P5 F2FP.BF16.PACK_AB R99, RZ, R99 ;  /* 0x00000063ff63523e */ /* 0x000fc400000010ff */
[----:B------:R-:W-:Y:S02]  /*2110*/  @P5 PRMT R85, R94, 0x7610, R85 ;  /* 0x000076105e555816 */ /* 0x000fe40000000055 */
[----:B------:R-:W-:Y:S02]  /*2120*/  @P5 PRMT R86, R98, 0x7610, R86 ;  /* 0x0000761062565816 */ /* 0x000fe40000000056 */
[----:B------:R-:W-:Y:S01]  /*2130*/  @P5 F2FP.BF16.PACK_AB R93, RZ, R88 ;  /* 0x00000058ff5d523e */ /* 0x000fe200000010ff */
[----:B------:R-:W-:Y:S01]  /*2140*/  @P5 IMAD.WIDE.U32 R88, R90, R89, c[0x0][0x248] ;  /* 0x000092005a585625 */ /* 0x000fe200078e0059 */
[----:B------:R-:W-:Y:S02]  /*2150*/  @P5 PRMT R87, R176, 0x7610, R87 ;  /* 0x00007610b0575816 */ /* 0x000fe40000000057 */
[----:B------:R-:W-:Y:S01]  /*2160*/  SEL R76, R3, R76, P6 ;  /* 0x0000004c034c7207 */ /* 0x000fe20003000000 */
[----:B------:R-:W-:Y:S01]  /*2170*/  @P0 IMAD.WIDE.U32 R2, R127, R2, c[0x0][0x258] ;  /* 0x000096007f020625 */ /* 0x000fe200078e0002 */
[----:B------:R-:W-:-:S02]  /*2180*/  SEL R79, R96, R79, P6 ;  /* 0x0000004f604f7207 */ /* 0x000fc40003000000 */
[----:B------:R-:W-:Y:S02]  /*2190*/  SEL R80, R97, R80, P6 ;  /* 0x0000005061507207 */ /* 0x000fe40003000000 */
[----:B------:R-:W-:Y:S01]  /*21a0*/  SEL R81, R174, R81, P6 ;  /* 0x00000051ae517207 */ /* 0x000fe20003000000 */
[----:B------:R0:W-:Y:S01]  /*21b0*/  @P0 STG.E.128 [R2.64], R76 ;  /* 0x0000004c02000986 */ /* 0x0001e2000c101d04 */
[----:B------:R-:W-:Y:S02]  /*21c0*/  SEL R82, R169, R82, P6 ;  /* 0x00000052a9527207 */ /* 0x000fe40003000000 */
[----:B------:R-:W-:Y:S02]  /*21d0*/  SEL R83, R180, R83, P6 ;  /* 0x00000053b4537207 */ /* 0x000fe40003000000 */
[----:B------:R-:W-:Y:S02]  /*21e0*/  @P5 PRMT R85, R85, 0x5410, R95 ;  /* 0x0000541055555816 */ /* 0x000fe4000000005f */
[----:B------:R-:W-:Y:S01]  /*21f0*/  @P5 PRMT R86, R86, 0x5410, R99 ;  /* 0x0000541056565816 */ /* 0x000fe20000000063 */
[----:B------:R0:W-:Y:S01]  /*2200*/  @P0 STG.E.128 [R2.64+0x10], R80 ;  /* 0x0000105002000986 */ /* 0x0001e2000c101d04 */
[----:B------:R-:W-:-:S02]  /*2210*/  @P5 PRMT R87, R87, 0x5410, R93 ;  /* 0x0000541057575816 */ /* 0x000fc4000000005d */
[----:B------:R-:W-:Y:S02]  /*2220*/  IADD3 R127, R127, 0x20, RZ ;  /* 0x000000207f7f7810 */ /* 0x000fe40007ffe0ff */
[----:B------:R-:W-:Y:S01]  /*2230*/  IADD3 R90, R90, 0x20, RZ ;  /* 0x000000205a5a7810 */ /* 0x000fe20007ffe0ff */
[----:B------:R0:W-:Y:S04]  /*2240*/  @P5 STG.E.128 [R88.64], R84 ;  /* 0x0000005458005986 */ /* 0x0001e8000c101d04 */
.L_x_3269:
[----:B------:R-:W-:Y:S05]  /*2250*/  BSYNC B1 ;  /* 0x0000000000017941 */ /* 0x000fea0003800000 */
.L_x_3268:
[----:B------:R-:W-:Y:S01]  /*2260*/  BSSY B1, `(.L_x_3286) ;  /* 0x000008f000017945 */ /* 0x000fe20003800000 */
[----:B------:R-:W-:Y:S05]  /*2270*/  @!P2 BRA `(.L_x_3287) ;  /* 0x000008d00000a947 */ /* 0x000fea0003800000 */
[----:B------:R-:W-:Y:S01]  /*2280*/  @!P4 ISETP.NE.U32.AND P0, PT, RZ, c[0x0][0x218], PT ;  /* 0x00008600ff00ca0c */ /* 0x000fe20003f05070 */
[----:B------:R-:W-:Y:S01]  /*2290*/  BSSY B2, `(.L_x_3288) ;  /* 0x000001d000027945 */ /* 0x000fe20003800000 */
[----:B------:R-:W-:Y:S02]  /*22a0*/  @!P4 ISETP.NE.U32.AND P6, PT, RZ, c[0x0][0x218], PT ;  /* 0x00008600ff00ca0c */ /* 0x000fe40003fc5070 */
[----:B------:R-:W-:Y:S02]  /*22b0*/  @!P4 ISETP.NE.AND.EX P0, PT, RZ, c[0x0][0x21c], PT, P0 ;  /* 0x00008700ff00ca0c */ /* 0x000fe40003f05300 */
[----:B------:R-:W-:-:S02]  /*22c0*/  @!P4 ISETP.NE.AND.EX P6, PT, RZ, c[0x0][0x21c], PT, P6 ;  /* 0x00008700ff00ca0c */ /* 0x000fc40003fc5360 */
[----:B0-----:R-:W-:Y:S02]  /*22d0*/  @!P4 FSEL R3, R16, RZ, P0 ;  /* 0x000000ff1003c208 */ /* 0x001fe40000000000 */
[----:B------:R-:W-:Y:S02]  /*22e0*/  @!P4 ISETP.NE.U32.AND P0, PT, RZ, c[0x0][0x218], PT ;  /* 0x00008600ff00ca0c */ /* 0x000fe40003f05070 */
[----:B------:R-:W-:Y:S02]  /*22f0*/  @!P4 FSEL R88, R17, RZ, P6 ;  /* 0x000000ff1158c208 */ /* 0x000fe40003000000 */
[----:B------:R-:W-:Y:S02]  /*2300*/  @!P4 ISETP.NE.AND.EX P0, PT, RZ, c[0x0][0x21c], PT, P0 ;  /* 0x00008700ff00ca0c */ /* 0x000fe40003f05300 */
[----:B------:R-:W-:Y:S02]  /*2310*/  @!P4 ISETP.NE.U32.AND P6, PT, RZ, c[0x0][0x218], PT ;  /* 0x00008600ff00ca0c */ /* 0x000fe40003fc5070 */
[----:B------:R-:W-:-:S02]  /*2320*/  @!P4 FSEL R93, R18, RZ, P0 ;  /* 0x000000ff125dc208 */ /* 0x000fc40000000000 */
[----:B------:R-:W-:Y:S02]  /*2330*/  @!P4 ISETP.NE.U32.AND P0, PT, RZ, c[0x0][0x218], PT ;  /* 0x00008600ff00ca0c */ /* 0x000fe40003f05070 */
[----:B------:R-:W-:Y:S02]  /*2340*/  @!P4 ISETP.NE.AND.EX P6, PT, RZ, c[0x0][0x21c], PT, P6 ;  /* 0x00008700ff00ca0c */ /* 0x000fe40003fc5360 */
[----:B------:R-:W-:Y:S02]  /*2350*/  @!P4 ISETP.NE.AND.EX P0, PT, RZ, c[0x0][0x21c], PT, P0 ;  /* 0x00008700ff00ca0c */ /* 0x000fe40003f05300 */
[----:B------:R-:W-:Y:S02]  /*2360*/  @!P4 FSEL R96, R19, RZ, P6 ;  /* 0x000000ff1360c208 */ /* 0x000fe40003000000 */
[----:B------:R-:W-:Y:S02]  /*2370*/  @!P4 ISETP.NE.U32.AND P6, PT, RZ, c[0x0][0x218], PT ;  /* 0x00008600ff00ca0c */ /* 0x000fe40003fc5070 */
[----:B------:R-:W-:-:S02]  /*2380*/  @!P4 FSEL R97, R12, RZ, P0 ;  /* 0x000000ff0c61c208 */ /* 0x000fc40000000000 */
[----:B------:R-:W-:Y:S02]  /*2390*/  @!P4 ISETP.NE.U32.AND P0, PT, RZ, c[0x0][0x218], PT ;  /* 0x00008600ff00ca0c */ /* 0x000fe40003f05070 */
[----:B------:R-:W-:Y:S02]  /*23a0*/  @!P4 ISETP.NE.AND.EX P6, PT, RZ, c[0x0][0x21c], PT, P6 ;  /* 0x00008700ff00ca0c */ /* 0x000fe40003fc5360 */
        /* <DEDUP_REMOVED lines=11> */
.L_x_3289:
[----:B------:R-:W-:Y:S05]  /*2460*/  BSYNC B2 ;  /* 0x0000000000027941 */ /* 0x000fea0003800000 */
.L_x_3288:
        /* <DEDUP_REMOVED lines=9> */
.L_x_3291:
[----:B------:R-:W-:Y:S05]  /*2500*/  BSYNC B2 ;  /* 0x0000000000027941 */ /* 0x000fea0003800000 */
.L_x_3290:
        /* <DEDUP_REMOVED lines=8> */
.L_x_3293:
[----:B------:R-:W-:Y:S05]  /*2590*/  BSYNC B2 ;  /* 0x0000000000027941 */ /* 0x000fea0003800000 */
.L_x_3292:
        /* <DEDUP_REMOVED lines=8> */
.L_x_3295:
[----:B------:R-:W-:Y:S05]  /*2620*/  BSYNC B2 ;  /* 0x0000000000027941 */ /* 0x000fea0003800000 */
.L_x_3294:
        /* <DEDUP_REMOVED lines=18> */
.L_x_3297:
[----:B------:R-:W-:Y:S05]  /*2750*/  BSYNC B2 ;  /* 0x0000000000027941 */ /* 0x000fea0003800000 */
.L_x_3296:
        /* <DEDUP_REMOVED lines=9> */
.L_x_3299:
[----:B------:R-:W-:Y:S05]  /*27f0*/  BSYNC B2 ;  /* 0x0000000000027941 */ /* 0x000fea0003800000 */
.L_x_3298:
        /* <DEDUP_REMOVED lines=9> */
.L_x_3301:
[----:B------:R-:W-:Y:S05]  /*2890*/  BSYNC B2 ;  /* 0x0000000000027941 */ /* 0x000fea0003800000 */
.L_x_3300:
        /* <DEDUP_REMOVED lines=8> */
.L_x_3303:
[----:B------:R-:W-:Y:S05]  /*2920*/  BSYNC B2 ;  /* 0x0000000000027941 */ /* 0x000fea0003800000 */
.L_x_3302:
        /* <DEDUP_REMOVED lines=10> */
[----:B------:R-:W-:Y:S01]  /*29d0*/  SEL R78, R93, R78, P6 ;  /* 0x0000004e5d4e7207 */ /* 0x000fe20003000000 */
[----:B------:R-:W-:Y:S01]  /*29e0*/  @P0 IMAD.MOV.U32 R2, RZ, RZ, 0x20 ;  /* 0x00000020ff020424 */ /* 0x000fe200078e00ff */
[----:B------:R-:W-:Y:S02]  /*29f0*/  @P5 MOV R89, 0x10 ;  /* 0x0000001000595802 */ /* 0x000fe40000000f00 */
[----:B------:R-:W-:Y:S02]  /*2a00*/  @P5 F2FP.BF16.PACK_AB R99, RZ, R99 ;  /* 0x00000063ff63523e */ /* 0x000fe400000010ff */
[----:B------:R-:W-:-:S02]  /*2a10*/  @P5 PRMT R85, R94, 0x7610, R85 ;  /* 0x000076105e555816 */ /* 0x000fc40000000055 */
[----:B------:R-:W-:Y:S02]  /*2a20*/  @P5 PRMT R86, R98, 0x7610, R86 ;  /* 0x0000761062565816 */ /* 0x000fe40000000056 */
[----:B------:R-:W-:Y:S01]  /*2a30*/  @P5 F2FP.BF16.PACK_AB R93, RZ, R88 ;  /* 0x00000058ff5d523e */ /* 0x000fe200000010ff */
[----:B------:R-:W-:Y:S01]  /*2a40*/  @P5 IMAD.WIDE.U32 R88, R90, R89, c[0x0][0x248] ;  /* 0x000092005a585625 */ /* 0x000fe200078e0059 */
[----:B------:R-:W-:Y:S02]  /*2a50*/  @P5 PRMT R87, R176, 0x7610, R87 ;  /* 0x00007610b0575816 */ /* 0x000fe40000000057 */
[----:B------:R-:W-:Y:S01]  /*2a60*/  SEL R76, R3, R76, P6 ;  /* 0x0000004c034c7207 */ /* 0x000fe20003000000 */
[----:B------:R-:W-:Y:S01]  /*2a70*/  @P0 IMAD.WIDE.U32 R2, R127, R2, c[0x0][0x258] ;  /* 0x000096007f020625 */ /* 0x000fe200078e0002 */
[----:B------:R-:W-:Y:S02]  /*2a80*/  SEL R79, R96, R79, P6 ;  /* 0x0000004f604f7207 */ /* 0x000fe40003000000 */
[----:B------:R-:W-:-:S02]  /*2a90*/  SEL R80, R97, R80, P6 ;  /* 0x0000005061507207 */ /* 0x000fc40003000000 */
        /* <DEDUP_REMOVED lines=11> */
.L_x_3287:
[----:B------:R-:W-:Y:S05]  /*2b50*/  BSYNC B1 ;  /* 0x0000000000017941 */ /* 0x000fea0003800000 */
.L_x_3286:
        /* <DEDUP_REMOVED lines=10> */
[----:B------:R-:W-:Y:S02]  /*2c00*/  @!P4 ISETP.NE.U32.AND P6, PT, RZ, c[0x0][0x218], PT ;  /* 0x00008600ff00ca0c */ /* 0x000fe40003fc5070 */
[----:B------:R-:W-:Y:S02]  /*2c10*/  @!P4 ISETP.NE.AND.EX P0, PT, RZ, c[0x0][0x21c], PT, P0 ;  /* 0x00008700ff00ca0c */ /* 0x000fe40003f05300 */
[----:B------:R-:W-:-:S02]  /*2c20*/  @!P4 ISETP.NE.AND.EX P6, PT, RZ, c[0x0][0x21c], PT, P6 ;  /* 0x00008700ff00ca0c */ /* 0x000fc40003fc5360 */
[----:B------:R-:W-:Y:S02]  /*2c30*/  @!P4 FSEL R96, R11, RZ, P0 ;  /* 0x000000ff0b60c208 */ /* 0x000fe40000000000 */
        /* <DEDUP_REMOVED lines=19> */
.L_x_3307:
[----:B------:R-:W-:Y:S05]  /*2d70*/  BSYNC B2 ;  /* 0x0000000000027941 */ /* 0x000fea0003800000 */
.L_x_3306:
        /* <DEDUP_REMOVED lines=9> */
.L_x_3309:
[----:B------:R-:W-:Y:S05]  /*2e10*/  BSYNC B2 ;  /* 0x0000000000027941 */ /* 0x000fea0003800000 */
.L_x_3308:
        /* <DEDUP_REMOVED lines=9> */
.L_x_3311:
[----:B------:R-:W-:Y:S05]  /*2eb0*/  BSYNC B2 ;  /* 0x0000000000027941 */ /* 0x000fea0003800000 */
.L_x_3310:
        /* <DEDUP_REMOVED lines=9> */
.L_x_3313:
[----:B------:R-:W-:Y:S05]  /*2f50*/  BSYNC B2 ;  /* 0x0000000000027941 */ /* 0x000fea0003800000 */
.L_x_3312:
[----:B------:R-:W-:Y:S01]  /*2f60*/  BSSY B2, `(.L_x_3314) ;  /* 0x000000a000027945 */ /* 0x000fe20003800000 */
[----:B------:R-:W-:Y:S01]  /*2f70*/  @P5 FMUL.FTZ R95, R96, c[0x0][0x1ec] ;  /* 0x00007b00605f5a20 */ /* 0x000fe20000410000 */
        /* <DEDUP_REMOVED lines=8> */
.L_x_3315:
[----:B------:R-:W-:Y:S05]  /*3000*/  BSYNC B2 ;  /* 0x0000000000027941 */ /* 0x000fea0003800000 */
.L_x_3314:
        /* <DEDUP_REMOVED lines=8> */
.L_x_3317:
[----:B------:R-:W-:Y:S05]  /*3090*/  BSYNC B2 ;  /* 0x0000000000027941 */ /* 0x000fea0003800000 */
.L_x_3316:
        /* <DEDUP_REMOVED lines=8> */
.L_x_3319:
[----:B------:R-:W-:Y:S05]  /*3120*/  BSYNC B2 ;  /* 0x0000000000027941 */ /* 0x000fea0003800000 */
.L_x_3318:
        /* <DEDUP_REMOVED lines=8> */
.L_x_3321:
[----:B------:R-:W-:Y:S05]  /*31b0*/  BSYNC B2 ;  /* 0x0000000000027941 */ /* 0x000fea0003800000 */
.L_x_3320:
[----:B------:R-:W-:Y:S01]  /*31c0*/  ISETP.NE.U32.AND P4, PT, RZ, c[0x0][0x258], PT ;  /* 0x00009600ff007a0c */ /* 0x000fe20003f85070 */
[----:B------:R-:W-:Y:S01]  /*31d0*/  @P5 FMUL.FTZ R91, R97, c[0x0][0x1ec] ;  /* 0x00007b00615b5a20 */ /* 0x000fe20000410000 */
[----:B------:R-:W-:Y:S01]  /*31e0*/  ISETP.NE.U32.AND P0, PT, RZ, c[0x0][0x258], PT ;  /* 0x00009600ff007a0c */ /* 0x000fe20003f05070 */
[----:B------:R-:W-:Y:S01]  /*31f0*/  @P5 FMUL.FTZ R99, R169, c[0x0][0x1ec] ;  /* 0x00007b00a9635a20 */ /* 0x000fe20000410000 */
[----:B------:R-:W-:Y:S01]  /*3200*/  ISETP.NE.AND.EX P4, PT, RZ, c[0x0][0x25c], PT, P4 ;  /* 0x00009700ff007a0c */ /* 0x000fe20003f85340 */
[----:B------:R-:W-:Y:S01]  /*3210*/  @P5 FMUL.FTZ R92, R98, c[0x0][0x1ec] ;  /* 0x00007b00625c5a20 */ /* 0x000fe20000410000 */
[----:B------:R-:W-:Y:S02]  /*3220*/  ISETP.NE.AND.EX P0, PT, RZ, c[0x0][0x25c], PT, P0 ;  /* 0x00009700ff007a0c */ /* 0x000fe40003f05300 */
[----:B------:R-:W-:Y:S02]  /*3230*/  @P5 F2FP.BF16.PACK_AB R2, RZ, R2 ;  /* 0x00000002ff02523e */ /* 0x000fe400000010ff */
[----:B------:R-:W-:Y:S01]  /*3240*/  SEL R77, R88, R77, P0 ;  /* 0x0000004d584d7207 */ /* 0x000fe20000000000 */
[----:B------:R-:W-:Y:S01]  /*3250*/  @P5 FMUL.FTZ R88, R174, c[0x0][0x1ec] ;  /* 0x00007b00ae585a20 */ /* 0x000fe20000410000 */
[----:B------:R-:W-:-:S02]  /*3260*/  @P5 F2FP.BF16.PACK_AB R91, RZ, R91 ;  /* 0x0000005bff5b523e */ /* 0x000fc400000010ff */
[----:B------:R-:W-:Y:S02]  /*3270*/  @P5 F2FP.BF16.PACK_AB R94, RZ, R94 ;  /* 0x0000005eff5e523e */ /* 0x000fe400000010ff */
[----:B------:R-:W-:Y:S02]  /*3280*/  @P5 F2FP.BF16.PACK_AB R99, RZ, R99 ;  /* 0x00000063ff63523e */ /* 0x000fe400000010ff */
[----:B------:R-:W-:Y:S02]  /*3290*/  @P5 PRMT R84, R2, 0x7610, R84 ;  /* 0x0000761002545816 */ /* 0x000fe40000000054 */
[----:B------:R-:W-:Y:S02]  /*32a0*/  @P4 MOV R2, 0x20 ;  /* 0x0000002000024802 */ /* 0x000fe40000000f00 */
[----:B------:R-:W-:Y:S01]  /*32b0*/  @P5 PRMT R86, R91, 0x7610, R86 ;  /* 0x000076105b565816 */ /* 0x000fe20000000056 */
[----:B------:R-:W-:Y:S01]  /*32c0*/  @P5 IMAD.MOV.U32 R91, RZ, RZ, 0x10 ;  /* 0x00000010ff5b5424 */ /* 0x000fe200078e00ff */
[----:B------:R-:W-:-:S02]  /*32d0*/  @P5 F2FP.BF16.PACK_AB R89, RZ, R89 ;  /* 0x00000059ff59523e */ /* 0x000fc400000010ff */
[----:B------:R-:W-:Y:S01]  /*32e0*/  @P5 F2FP.BF16.PACK_AB R95, RZ, R95 ;  /* 0x0000005fff5f523e */ /* 0x000fe200000010ff */
[----:B------:R-:W-:Y:S01]  /*32f0*/  @P5 IMAD.WIDE.U32 R90, R90, R91, c[0x0][0x248] ;  /* 0x000092005a5a5625 */ /* 0x000fe200078e005b */
[----:B------:R-:W-:Y:S02]  /*3300*/  @P5 F2FP.BF16.PACK_AB R92, RZ, R92 ;  /* 0x0000005cff5c523e */ /* 0x000fe400000010ff */
[----:B------:R-:W-:Y:S02]  /*3310*/  @P5 PRMT R85, R94, 0x7610, R85 ;  /* 0x000076105e555816 */ /* 0x000fe40000000055 */
[----:B------:R-:W-:Y:S02]  /*3320*/  @P5 F2FP.BF16.PACK_AB R88, RZ, R88 ;  /* 0x00000058ff58523e */ /* 0x000fe400000010ff */
[----:B------:R-:W-:Y:S02]  /*3330*/  @P5 PRMT R87, R99, 0x7610, R87 ;  /* 0x0000761063575816 */ /* 0x000fe40000000057 */
[----:B------:R-:W-:Y:S01]  /*3340*/  SEL R76, R3, R76, P0 ;  /* 0x0000004c034c7207 */ /* 0x000fe20000000000 */
[----:B------:R-:W-:Y:S01]  /*3350*/  @P4 IMAD.WIDE.U32 R2, R127, R2, c[0x0][0x258] ;  /* 0x000096007f024625 */ /* 0x000fe200078e0002 */
[----:B------:R-:W-:-:S02]  /*3360*/  SEL R78, R93, R78, P0 ;  /* 0x0000004e5d4e7207 */ /* 0x000fc40000000000 */
[----:B------:R-:W-:Y:S02]  /*3370*/  SEL R79, R96, R79, P0 ;  /* 0x0000004f604f7207 */ /* 0x000fe40000000000 */
[----:B------:R-:W-:Y:S02]  /*3380*/  SEL R80, R97, R80, P0 ;  /* 0x0000005061507207 */ /* 0x000fe40000000000 */
[----:B------:R-:W-:Y:S01]  /*3390*/  SEL R81, R98, R81, P0 ;  /* 0x0000005162517207 */ /* 0x000fe20000000000 */
[----:B------:R0:W-:Y:S01]  /*33a0*/  @P4 STG.E.128 [R2.64], R76 ;  /* 0x0000004c02004986 */ /* 0x0001e2000c101d04 */
[----:B------:R-:W-:Y:S02]  /*33b0*/  SEL R82, R169, R82, P0 ;  /* 0x00000052a9527207 */ /* 0x000fe40000000000 */
[----:B------:R-:W-:Y:S02]  /*33c0*/  SEL R83, R174, R83, P0 ;  /* 0x00000053ae537207 */ /* 0x000fe40000000000 */
[----:B------:R-:W-:-:S02]  /*33d0*/  @P5 PRMT R84, R84, 0x5410, R89 ;  /* 0x0000541054545816 */ /* 0x000fc40000000059 */
[----:B------:R-:W-:Y:S01]  /*33e0*/  @P5 PRMT R85, R85, 0x5410, R95 ;  /* 0x0000541055555816 */ /* 0x000fe2000000005f */
[----:B------:R0:W-:Y:S01]  /*33f0*/  @P4 STG.E.128 [R2.64+0x10], R80 ;  /* 0x0000105002004986 */ /* 0x0001e2000c101d04 */
[----:B------:R-:W-:Y:S02]  /*3400*/  @P5 PRMT R86, R86, 0x5410, R92 ;  /* 0x0000541056565816 */ /* 0x000fe4000000005c */
[----:B------:R-:W-:-:S05]  /*3410*/  @P5 PRMT R87, R87, 0x5410, R88 ;  /* 0x0000541057575816 */ /* 0x000fca0000000058 */
[----:B------:R0:W-:Y:S02]  /*3420*/  @P5 STG.E.128 [R90.64], R84 ;  /* 0x000000545a005986 */ /* 0x0001e4000c101d04 */
.L_x_3305:
[----:B------:R-:W-:Y:S05]  /*3430*/  BSYNC B1 ;  /* 0x0000000000017941 */ /* 0x000fea0003800000 */
.L_x_3304:
[----:B0-----:R-:W-:-:S04]  /*3440*/  MOV R2, c[0x0][0x160] ;  /* 0x0000580000027a02 */ /* 0x001fc80000000f00 */
[----:B------:R-:W-:-:S04]  /*3450*/  LEA R117, R2, R117, 0x2 ;  /* 0x0000007502757211 */ /* 0x000fc800078e10ff */
[----:B------:R-:W-:-:S13]  /*3460*/  ISETP.GE.AND P0, PT, R117, c[0x0][0x164], PT ;  /* 0x0000590075007a0c */ /* 0x000fda0003f06270 */
[----:B------:R-:W-:Y:S01]  /*3470*/  @P0 CALL.REL.NOINC `(.L_x_3252) ;  /* 0x0000001000000944 */ /* 0x000fe20003c00000 */
[----:B------:R-:W-:Y:S05]  /*3480*/  BRA `(.L_x_3322) ;  /* 0xffffd06000007947 */ /* 0x000fea000383ffff */
.L_x_3252:
[----:B0-----:R-:W-:Y:S05]  /*3490*/  BSYNC B0 ;  /* 0x0000000000007941 */ /* 0x001fea0003800000 */
.L_x_3251:
[----:B------:R-:W-:Y:S01]  /*34a0*/  SHF.R.U32.HI R2, RZ, 0x5, R0 ;  /* 0x00000005ff027819 */ /* 0x000fe20000011600 */
[----:B------:R-:W-:Y:S01]  /*34b0*/  WARPSYNC 0xffffffff ;  /* 0xffffffff00007948 */ /* 0x000fe20003800000 */
[C---:B------:R-:W-:Y:S01]  /*34c0*/  LOP3.LUT R3, R0.reuse, 0x1f, RZ, 0xc0, !PT ;  /* 0x0000001f00037812 */ /* 0x040fe200078ec0ff */
[----:B------:R-:W0:Y:S01]  /*34d0*/  S2R R23, SR_CTAID.X ;  /* 0x0000000000177919 */ /* 0x000e220000002500 */
        /* <DEDUP_REMOVED lines=74> */
[----:B------:R-:W-:-:S02]  /*3980*/  FADD.FTZ R19, R5, R10 ;  /* 0x0000000a05137221 */ /* 0x000fc40000010000 */
[----:B------:R-:W-:Y:S01]  /*3990*/  @P5 IMAD.MOV.U32 R5, RZ, RZ, R49 ;  /* 0x000000ffff055224 */ /* 0x000fe200078e0031 */
        /* <DEDUP_REMOVED lines=9> */
[----:B0-----:R-:W-:Y:S01]  /*3a30*/  @P5 IMAD.MOV.U32 R2, RZ, RZ, R32 ;  /* 0x000000ffff025224 */ /* 0x001fe200078e0020 */
[----:B------:R-:W-:-:S04]  /*3a40*/  @P5 IADD3 R32, P6, R32, 0x200, RZ ;  /* 0x0000020020205810 */ /* 0x000fc80007fde0ff */
[----:B------:R-:W-:Y:S01]  /*3a50*/  @P5 IADD3.X R51, RZ, R51, RZ, P6, !PT ;  /* 0x00000033ff335210 */ /* 0x000fe200037fe4ff */
[----:B------:R-:W-:Y:S01]  /*3a60*/  @P4 IMAD.MOV.U32 R6, RZ, RZ, R32 ;  /* 0x000000ffff064224 */ /* 0x000fe200078e0020 */
[----:B------:R-:W-:Y:S02]  /*3a70*/  @P5 IADD3 R30, P6, R30, 0x200, RZ ;  /* 0x000002001e1e5810 */ /* 0x000fe40007fde0ff */
[----:B------:R-:W-:Y:S02]  /*3a80*/  @P4 MOV R7, R51 ;  /* 0x0000003300074202 */ /* 0x000fe40000000f00 */
[----:B------:R-:W-:Y:S01]  /*3a90*/  @P5 IADD3.X R49, RZ, R49, RZ, P6, !PT ;  /* 0x00000031ff315210 */ /* 0x000fe200037fe4ff */
[----:B------:R-:W0:Y:S01]  /*3aa0*/  LDS R24, [R0.X4] ;  /* 0x0000000000187984 */ /* 0x000e220000004800 */
[----:B------:R-:W-:Y:S02]  /*3ab0*/  @P4 IADD3 R32, P6, R32, 0x200, RZ ;  /* 0x0000020020204810 */ /* 0x000fe40007fde0ff */
[----:B------:R-:W-:Y:S01]  /*3ac0*/  @P4 MOV R8, R30 ;  /* 0x0000001e00084202 */ /* 0x000fe20000000f00 */
[----:B------:R-:W1:Y:S01]  /*3ad0*/  LDS R27, [R0.X4+0xc00] ;  /* 0x000c0000001b7984 */ /* 0x000e620000004800 */
[----:B------:R-:W-:-:S02]  /*3ae0*/  @P4 IADD3.X R51, RZ, R51, RZ, P6, !PT ;  /* 0x00000033ff334210 */ /* 0x000fc400037fe4ff */
[----:B------:R-:W-:Y:S01]  /*3af0*/  @P4 IADD3 R30, P6, R30, 0x200, RZ ;  /* 0x000002001e1e4810 */ /* 0x000fe20007fde0ff */
        /* <DEDUP_REMOVED lines=29> */
[----:B------:R-:W-:Y:S01]  /*3cd0*/  @P4 IADD3.X R49, RZ, R49, RZ, P6, !PT ;  /* 0x00000031ff314210 */ /* 0x000fe200037fe4ff */
[----:B------:R-:W-:Y:S01]  /*3ce0*/  @P3 IMAD.MOV.U32 R10, RZ, RZ, R32 ;  /* 0x000000ffff0a3224 */ /* 0x000fe200078e0020 */
[----:B------:R-:W4:Y:S01]  /*3cf0*/  LDS R45, [R0.X4+0x2a00] ;  /* 0x002a0000002d7984 */ /* 0x000f220000004800 */
[----:B------:R-:W-:Y:S01]  /*3d00*/  FADD.FTZ R13, R13, R28 ;  /* 0x0000001c0d0d7221 */ /* 0x000fe20000010000 */
[----:B------:R-:W-:-:S02]  /*3d10*/  @P3 IADD3 R32, P6, R32, 0x200, RZ ;  /* 0x0000020020203810 */ /* 0x000fc40007fde0ff */
[----:B------:R-:W4:Y:S01]  /*3d20*/  LDS R47, [R0.X4+0x2c00] ;  /* 0x002c0000002f7984 */ /* 0x000f220000004800 */
[----:B0-----:R-:W-:Y:S01]  /*3d30*/  FADD.FTZ R24, R24, R33 ;  /* 0x0000002118187221 */ /* 0x001fe20000010000 */
[-C--:B------:R-:W-:Y:S02]  /*3d40*/  @P3 MOV R11, R51.reuse ;  /* 0x00000033000b3202 */ /* 0x080fe40000000f00 */
[----:B------:R-:W0:Y:S01]  /*3d50*/  LDS R27, [R0.X4+0x2200] ;  /* 0x00220000001b7984 */ /* 0x000e220000004800 */
[----:B-1----:R-:W-:Y:S01]  /*3d60*/  FADD.FTZ R22, R13, R12 ;  /* 0x0000000c0d167221 */ /* 0x002fe20000010000 */
[----:B------:R-:W-:Y:S01]  /*3d70*/  @P3 MOV R12, R30 ;  /* 0x0000001e000c3202 */ /* 0x000fe20000000f00 */
[----:B------:R-:W-:Y:S01]  /*3d80*/  @P3 IMAD.MOV.U32 R13, RZ, RZ, R49 ;  /* 0x000000ffff0d3224 */ /* 0x000fe200078e0031 */
[----:B------:R-:W1:Y:S01]  /*3d90*/  LDS R29, [R0.X4+0x2e00] ;  /* 0x002e0000001d7984 */ /* 0x000e620000004800 */
[----:B--2---:R-:W-:Y:S01]  /*3da0*/  FADD.FTZ R39, R24, R39 ;  /* 0x0000002718277221 */ /* 0x004fe20000010000 */
[----:B------:R-:W-:-:S02]  /*3db0*/  @P3 IADD3.X R51, RZ, R51, RZ, P6, !PT ;  /* 0x00000033ff333210 */ /* 0x000fc400037fe4ff */
[----:B------:R-:W-:Y:S01]  /*3dc0*/  @P3 IADD3 R30, P6, R30, 0x200, RZ ;  /* 0x000002001e1e3810 */ /* 0x000fe20007fde0ff */
[----:B---3--:R-:W-:Y:S01]  /*3dd0*/  FADD.FTZ R16, RZ, R16 ;  /* 0x00000010ff107221 */ /* 0x008fe20000010000 */
[----:B------:R2:W-:Y:S02]  /*3de0*/  @P5 STG.E [R2.64], R39 ;  /* 0x0000002702005986 */ /* 0x0005e4000c101904 */
[----:B------:R-:W-:Y:S01]  /*3df0*/  @P3 IADD3.X R49, RZ, R49, RZ, P6, !PT ;  /* 0x00000031ff313210 */ /* 0x000fe200037fe4ff */
[----:B----4-:R-:W-:Y:S01]  /*3e00*/  FADD.FTZ R16, R16, R31 ;  /* 0x0000001f10107221 */ /* 0x010fe20000010000 */
[----:B------:R3:W-:Y:S01]  /*3e10*/  @P5 STG.E [R4.64], R15 ;  /* 0x0000000f04005986 */ /* 0x0007e2000c101904 */
[----:B------:R-:W-:Y:S02]  /*3e20*/  FADD.FTZ R41, R20, R41 ;  /* 0x0000002914297221 */ /* 0x000fe40000010000 */
[----:B------:R-:W-:-:S03]  /*3e30*/  FADD.FTZ R14, R14, R35 ;  /* 0x000000230e0e7221 */ /* 0x000fc60000010000 */
[----:B------:R4:W-:Y:S01]  /*3e40*/  @P4 STG.E [R6.64], R41 ;  /* 0x0000002906004986 */ /* 0x0009e2000c101904 */
[----:B--2---:R-:W-:Y:S01]  /*3e50*/  @P2 IMAD.MOV.U32 R2, RZ, RZ, R32 ;  /* 0x000000ffff022224 */ /* 0x004fe200078e0020 */
[----:B------:R-:W-:Y:S01]  /*3e60*/  @P2 IADD3 R32, P5, R32, 0x200, RZ ;  /* 0x0000020020202810 */ /* 0x000fe20007fbe0ff */
[----:B------:R-:W-:Y:S01]  /*3e70*/  FADD.FTZ R43, R22, R43 ;  /* 0x0000002b162b7221 */ /* 0x000fe20000010000 */
[-C--:B------:R-:W-:Y:S01]  /*3e80*/  @P2 MOV R3, R51.reuse ;  /* 0x0000003300032202 */ /* 0x080fe20000000f00 */
[----:B---3--:R-:W-:Y:S01]  /*3e90*/  @P2 IMAD.MOV.U32 R5, RZ, RZ, R49 ;  /* 0x000000ffff052224 */ /* 0x008fe200078e0031 */
[----:B------:R-:W-:Y:S01]  /*3ea0*/  @P2 MOV R4, R30 ;  /* 0x0000001e00042202 */ /* 0x000fe20000000f00 */
[----:B------:R-:W-:Y:S01]  /*3eb0*/  FADD.FTZ R16, R16, R37 ;  /* 0x0000002510107221 */ /* 0x000fe20000010000 */
[----:B------:R-:W-:Y:S01]  /*3ec0*/  @P2 IADD3 R30, P6, R30, 0x200, RZ ;  /* 0x000002001e1e2810 */ /* 0x000fe20007fde0ff */
[----:B------:R2:W-:Y:S01]  /*3ed0*/  @P4 STG.E [R8.64], R17 ;  /* 0x0000001108004986 */ /* 0x0005e2000c101904 */
[----:B------:R-:W-:Y:S01]  /*3ee0*/  @P2 IADD3.X R51, RZ, R51, RZ, P5, !PT ;  /* 0x00000033ff332210 */ /* 0x000fe20002ffe4ff */
[----:B------:R-:W-:Y:S01]  /*3ef0*/  FADD.FTZ R45, R14, R45 ;  /* 0x0000002d0e2d7221 */ /* 0x000fe20000010000 */
[----:B------:R-:W-:Y:S01]  /*3f00*/  @P2 IADD3.X R49, RZ, R49, RZ, P6, !PT ;  /* 0x00000031ff312210 */ /* 0x000fe200037fe4ff */
[----:B------:R-:W-:Y:S01]  /*3f10*/  @P3 STG.E [R10.64], R43 ;  /* 0x0000002b0a003986 */ /* 0x000fe2000c101904 */
[----:B----4-:R-:W-:Y:S01]  /*3f20*/  @P1 IMAD.MOV.U32 R6, RZ, RZ, R32 ;  /* 0x000000ffff061224 */ /* 0x010fe200078e0020 */
[-C--:B------:R-:W-:Y:S01]  /*3f30*/  @P1 MOV R7, R51.reuse ;  /* 0x0000003300071202 */ /* 0x080fe20000000f00 */
[----:B------:R-:W-:Y:S01]  /*3f40*/  FADD.FTZ R47, R16, R47 ;  /* 0x0000002f102f7221 */ /* 0x000fe20000010000 */
[----:B------:R-:W-:Y:S01]  /*3f50*/  @P3 STG.E [R12.64], R19 ;  /* 0x000000130c003986 */ /* 0x000fe2000c101904 */
[----:B------:R-:W-:Y:S01]  /*3f60*/  @P1 IADD3 R32, P3, R32, 0x200, RZ ;  /* 0x0000020020201810 */ /* 0x000fe20007f7e0ff */
[----:B0-----:R-:W-:Y:S01]  /*3f70*/  FADD.FTZ R18, R18, R27 ;  /* 0x0000001b12127221 */ /* 0x001fe20000010000 */
[----:B--2---:R-:W-:Y:S01]  /*3f80*/  @P1 MOV R8, R30 ;  /* 0x0000001e00081202 */ /* 0x004fe20000000f00 */
[----:B------:R-:W-:Y:S01]  /*3f90*/  @P1 IMAD.MOV.U32 R9, RZ, RZ, R49 ;  /* 0x000000ffff091224 */ /* 0x000fe200078e0031 */
[----:B------:R-:W-:Y:S01]  /*3fa0*/  @P1 IADD3 R30, P4, R30, 0x200, RZ ;  /* 0x000002001e1e1810 */ /* 0x000fe20007f9e0ff */
[----:B------:R0:W-:Y:S01]  /*3fb0*/  @P2 STG.E [R2.64], R45 ;  /* 0x0000002d02002986 */ /* 0x0001e2000c101904 */
[----:B------:R-:W-:Y:S01]  /*3fc0*/  @P1 IADD3.X R51, RZ, R51, RZ, P3, !PT ;  /* 0x00000033ff331210 */ /* 0x000fe20001ffe4ff */
[----:B-1----:R-:W-:Y:S01]  /*3fd0*/  FADD.FTZ R29, R18, R29 ;  /* 0x0000001d121d7221 */ /* 0x002fe20000010000 */
[----:B------:R-:W-:Y:S01]  /*3fe0*/  @P1 IADD3.X R49, RZ, R49, RZ, P4, !PT ;  /* 0x00000031ff311210 */ /* 0x000fe200027fe4ff */
[----:B------:R1:W-:Y:S04]  /*3ff0*/  @P2 STG.E [R4.64], R21 ;  /* 0x0000001504002986 */ /* 0x0003e8000c101904 */
[----:B------:R2:W-:Y:S04]  /*4000*/  @P1 STG.E [R6.64], R47 ;  /* 0x0000002f06001986 */ /* 0x0005e8000c101904 */
[----:B------:R2:W-:Y:S01]  /*4010*/  @P1 STG.E [R8.64], R23 ;  /* 0x0000001708001986 */ /* 0x0005e2000c101904 */
[----:B0-----:R-:W-:Y:S01]  /*4020*/  IMAD.MOV.U32 R2, RZ, RZ, R32 ;  /* 0x000000ffff027224 */ /* 0x001fe200078e0020 */
[----:B------:R-:W-:-:S02]  /*4030*/  MOV R3, R51 ;  /* 0x0000003300037202 */ /* 0x000fc40000000f00 */
[----:B-1----:R-:W-:Y:S01]  /*4040*/  MOV R4, R30 ;  /* 0x0000001e00047202 */ /* 0x002fe20000000f00 */
[----:B------:R-:W-:Y:S01]  /*4050*/  IMAD.MOV.U32 R5, RZ, RZ, R49 ;  /* 0x000000ffff057224 */ /* 0x000fe200078e0031 */
[----:B------:R-:W-:Y:S06]  /*4060*/  @!P0 EXIT ;  /* 0x000000000000894d */ /* 0x000fec0003800000 */
[----:B------:R-:W-:Y:S04]  /*4070*/  STG.E [R2.64], R29 ;  /* 0x0000001d02007986 */ /* 0x000fe8000c101904 */
[----:B------:R-:W-:Y:S01]  /*4080*/  STG.E [R4.64], R25 ;  /* 0x0000001904007986 */ /* 0x000fe2000c101904 */
[----:B------:R-:W-:Y:S05]  /*4090*/  EXIT ;  /* 0x000000000000794d */ /* 0x000fea0003800000 */
.L_x_3266:
[----:B------:R-:W-:Y:S01]  /*40a0*/  HFMA2.MMA R94, -RZ, RZ, 0, 5.9604644775390625e-08 ;  /* 0x00000001ff5e7435 */ /* 0x000fe200000001ff */
[----:B------:R-:W-:Y:S01]  /*40b0*/  MOV R89, R181 ;  /* 0x000000b500597202 */ /* 0x000fe20000000f00 */
[----:B------:R-:W-:Y:S01]  /*40c0*/  IMAD.MOV.U32 R91, RZ, RZ, 0x1f ;  /* 0x0000001fff5b7424 */ /* 0x000fe200078e00ff */
[----:B------:R-:W-:-:S02]  /*40d0*/  MOV R96, 0xffffffff ;  /* 0xffffffff00607802 */ /* 0x000fc40000000f00 */
[----:B0-----:R-:W-:Y:S02]  /*40e0*/  MOV R2, 0x4100 ;  /* 0x0000410000027802 */ /* 0x001fe40000000f00 */
[----:B-----5:R-:W-:Y:S05]  /*40f0*/  CALL.REL.NOINC `($__internal_62_$__cuda_sm70_shflsync_bfly_p) ;  /* 0x0000046000007944 */ /* 0x020fea0003c00000 */
[----:B-1----:R-:W-:Y:S01]  /*4100*/  MOV R88, R89 ;  /* 0x0000005900587202 */ /* 0x002fe20000000f00 */
[----:B0-----:R-:W-:Y:S05]  /*4110*/  BRA `(.L_x_3323) ;  /* 0xffffd64000007947 */ /* 0x001fea000383ffff */
.L_x_3267:
[----:B------:R-:W-:Y:S01]  /*4120*/  HFMA2.MMA R94, -RZ, RZ, 0, 5.9604644775390625e-08 ;  /* 0x00000001ff5e7435 */ /* 0x000fe200000001ff */
[----:B------:R-:W-:Y:S01]  /*4130*/  IMAD.MOV.U32 R89, RZ, RZ, R180 ;  /* 0x000000ffff597224 */ /* 0x000fe200078e00b4 */
[----:B------:R-:W-:Y:S01]  /*4140*/  MOV R91, 0x1f ;  /* 0x0000001f005b7802 */ /* 0x000fe20000000f00 */
[----:B------:R-:W-:Y:S01]  /*4150*/  IMAD.MOV.U32 R96, RZ, RZ, -0x1 ;  /* 0xffffffffff607424 */ /* 0x000fe200078e00ff */
[----:B0-----:R-:W-:Y:S02]  /*4160*/  MOV R2, 0x4180 ;  /* 0x0000418000027802 */ /* 0x001fe40000000f00 */
[----:B-12--5:R-:W-:Y:S05]  /*4170*/  CALL.REL.NOINC `($__internal_62_$__cuda_sm70_shflsync_bfly_p) ;  /* 0x000003e000007944 */ /* 0x026fea0003c00000 */
[----:B------:R-:W-:Y:S01]  /*4180*/  FADD.FTZ R181, R88, R181 ;  /* 0x000000b558b57221 */ /* 0x000fe20000010000 */
[----:B0-----:R-:W-:Y:S01]  /*4190*/  HFMA2.MMA R94, -RZ, RZ, 0, 1.1920928955078125e-07 ;  /* 0x00000002ff5e7435 */ /* 0x001fe200000001ff */
[----:B-1----:R-:W-:Y:S01]  /*41a0*/  FADD.FTZ R180, R180, R89 ;  /* 0x00000059b4b47221 */ /* 0x002fe20000010000 */
[----:B------:R-:W-:Y:S01]  /*41b0*/  MOV R91, 0x1f ;  /* 0x0000001f005b7802 */ /* 0x000fe20000000f00 */
[----:B------:R-:W-:Y:S01]  /*41c0*/  IMAD.MOV.U32 R96, RZ, RZ, -0x1 ;  /* 0xffffffffff607424 */ /* 0x000fe200078e00ff */
[----:B------:R-:W-:-:S02]  /*41d0*/  MOV R89, R181 ;  /* 0x000000b500597202 */ /* 0x000fc40000000f00 */
[----:B------:R-:W-:Y:S02]  /*41e0*/  MOV R2, 0x4200 ;  /* 0x0000420000027802 */ /* 0x000fe40000000f00 */
[----:B------:R-:W-:Y:S05]  /*41f0*/  CALL.REL.NOINC `($__internal_62_$__cuda_sm70_shflsync_bfly_p) ;  /* 0x0000036000007944 */ /* 0x000fea0003c00000 */
[----:B0-----:R-:W-:Y:S01]  /*4200*/  HFMA2.MMA R91, -RZ, RZ, 0, 1.847743988037109375e-06 ;  /* 0x0000001fff5b7435 */ /* 0x001fe200000001ff */
[----:B-1----:R-:W-:Y:S01]  /*4210*/  MOV R88, R89 ;  /* 0x0000005900587202 */ /* 0x002fe20000000f00 */
[----:B------:R-:W-:Y:S01]  /*4220*/  IMAD.MOV.U32 R94, RZ, RZ, 0x2 ;  /* 0x00000002ff5e7424 */ /* 0x000fe200078e00ff */
[----:B------:R-:W-:Y:S02]  /*4230*/  MOV R89, R180 ;  /* 0x000000b400597202 */ /* 0x000fe40000000f00 */
[----:B------:R-:W-:Y:S02]  /*4240*/  MOV R96, 0xffffffff ;  /* 0xffffffff00607802 */ /* 0x000fe40000000f00 */
[----:B------:R-:W-:Y:S02]  /*4250*/  MOV R2, 0x4270 ;  /* 0x0000427000027802 */ /* 0x000fe40000000f00 */
[----:B------:R-:W-:Y:S05]  /*4260*/  CALL.REL.NOINC `($__internal_62_$__cuda_sm70_shflsync_bfly_p) ;  /* 0x000002f000007944 */ /* 0x000fea0003c00000 */
[----:B------:R-:W-:Y:S01]  /*4270*/  FADD.FTZ R181, R88, R181 ;  /* 0x000000b558b57221 */ /* 0x000fe20000010000 */
[----:B0-----:R-:W-:Y:S01]  /*4280*/  HFMA2.MMA R94, -RZ, RZ, 0, 2.384185791015625e-07 ;  /* 0x00000004ff5e7435 */ /* 0x001fe200000001ff */
[----:B-1----:R-:W-:Y:S01]  /*4290*/  FADD.FTZ R180, R180, R89 ;  /* 0x00000059b4b47221 */ /* 0x002fe20000010000 */
[----:B------:R-:W-:Y:S01]  /*42a0*/  MOV R96, 0xffffffff ;  /* 0xffffffff00607802 */ /* 0x000fe20000000f00 */
[----:B------:R-:W-:Y:S01]  /*42b0*/  IMAD.MOV.U32 R91, RZ, RZ, 0x1f ;  /* 0x0000001fff5b7424 */ /* 0x000fe200078e00ff */
[----:B------:R-:W-:-:S02]  /*42c0*/  MOV R89, R181 ;  /* 0x000000b500597202 */ /* 0x000fc40000000f00 */
[----:B------:R-:W-:Y:S02]  /*42d0*/  MOV R2, 0x42f0 ;  /* 0x000042f000027802 */ /* 0x000fe40000000f00 */
[----:B------:R-:W-:Y:S05]  /*42e0*/  CALL.REL.NOINC `($__internal_62_$__cuda_sm70_shflsync_bfly_p) ;  /* 0x0000027000007944 */ /* 0x000fea0003c00000 */
[----:B0-----:R-:W-:Y:S01]  /*42f0*/  HFMA2.MMA R94, -RZ, RZ, 0, 2.384185791015625e-07 ;  /* 0x00000004ff5e7435 */ /* 0x001fe200000001ff */
[----:B-1----:R-:W-:Y:S01]  /*4300*/  MOV R88, R89 ;  /* 0x0000005900587202 */ /* 0x002fe20000000f00 */
[----:B------:R-:W-:Y:S01]  /*4310*/  IMAD.MOV.U32 R89, RZ, RZ, R180 ;  /* 0x000000ffff597224 */ /* 0x000fe200078e00b4 */
[----:B------:R-:W-:Y:S02]  /*4320*/  MOV R91, 0x1f ;  /* 0x0000001f005b7802 */ /* 0x000fe40000000f00 */
[----:B------:R-:W-:Y:S02]  /*4330*/  MOV R96, 0xffffffff ;  /* 0xffffffff00607802 */ /* 0x000fe40000000f00 */
[----:B------:R-:W-:Y:S02]  /*4340*/  MOV R2, 0x4360 ;  /* 0x0000436000027802 */ /* 0x000fe40000000f00 */
[----:B------:R-:W-:Y:S05]  /*4350*/  CALL.REL.NOINC `($__internal_62_$__cuda_sm70_shflsync_bfly_p) ;  /* 0x0000020000007944 */ /* 0x000fea0003c00000 */
[----:B------:R-:W-:Y:S01]  /*4360*/  FADD.FTZ R181, R88, R181 ;  /* 0x000000b558b57221 */ /* 0x000fe20000010000 */
[----:B0-----:R-:W-:Y:S01]  /*4370*/  HFMA2.MMA R91, -RZ, RZ, 0, 1.847743988037109375e-06 ;  /* 0x0000001fff5b7435 */ /* 0x001fe200000001ff */
[----:B-1----:R-:W-:Y:S01]  /*4380*/  FADD.FTZ R92, R180, R89 ;  /* 0x00000059b45c7221 */ /* 0x002fe20000010000 */
[----:B------:R-:W-:Y:S01]  /*4390*/  MOV R96, 0xffffffff ;  /* 0xffffffff00607802 */ /* 0x000fe20000000f00 */
[----:B------:R-:W-:Y:S01]  /*43a0*/  IMAD.MOV.U32 R94, RZ, RZ, 0x8 ;  /* 0x00000008ff5e7424 */ /* 0x000fe200078e00ff */
[----:B------:R-:W-:-:S02]  /*43b0*/  MOV R89, R181 ;  /* 0x000000b500597202 */ /* 0x000fc40000000f00 */
[----:B------:R-:W-:Y:S02]  /*43c0*/  MOV R2, 0x43e0 ;  /* 0x000043e000027802 */ /* 0x000fe40000000f00 */
[----:B------:R-:W-:Y:S05]  /*43d0*/  CALL.REL.NOINC `($__internal_62_$__cuda_sm70_shflsync_bfly_p) ;  /* 0x0000018000007944 */ /* 0x000fea0003c00000 */
[----:B0-----:R-:W-:Y:S01]  /*43e0*/  HFMA2.MMA R94, -RZ, RZ, 0, 4.76837158203125e-07 ;  /* 0x00000008ff5e7435 */ /* 0x001fe200000001ff */
[----:B-1----:R-:W-:Y:S01]  /*43f0*/  IMAD.MOV.U32 R88, RZ, RZ, R89 ;  /* 0x000000ffff587224 */ /* 0x002fe200078e0059 */
[----:B------:R-:W-:Y:S01]  /*4400*/  MOV R89, R92 ;  /* 0x0000005c00597202 */ /* 0x000fe20000000f00 */
[----:B------:R-:W-:Y:S01]  /*4410*/  IMAD.MOV.U32 R96, RZ, RZ, -0x1 ;  /* 0xffffffffff607424 */ /* 0x000fe200078e00ff */
[----:B------:R-:W-:Y:S02]  /*4420*/  MOV R91, 0x1f ;  /* 0x0000001f005b7802 */ /* 0x000fe40000000f00 */
[----:B------:R-:W-:Y:S02]  /*4430*/  MOV R2, 0x4450 ;  /* 0x0000445000027802 */ /* 0x000fe40000000f00 */
[----:B------:R-:W-:Y:S05]  /*4440*/  CALL.REL.NOINC `($__internal_62_$__cuda_sm70_shflsync_bfly_p) ;  /* 0x0000011000007944 */ /* 0x000fea0003c00000 */
[----:B------:R-:W-:Y:S01]  /*4450*/  FADD.FTZ R90, R88, R181 ;  /* 0x000000b5585a7221 */ /* 0x000fe20000010000 */
[----:B0-----:R-:W-:Y:S01]  /*4460*/  HFMA2.MMA R94, -RZ, RZ, 0, 9.5367431640625e-07 ;  /* 0x00000010ff5e7435 */ /* 0x001fe200000001ff */
[----:B-1----:R-:W-:Y:S01]  /*4470*/  FADD.FTZ R92, R92, R89 ;  /* 0x000000595c5c7221 */ /* 0x002fe20000010000 */
[----:B------:R-:W-:Y:S01]  /*4480*/  MOV R91, 0x1f ;  /* 0x0000001f005b7802 */ /* 0x000fe20000000f00 */
[----:B------:R-:W-:Y:S01]  /*4490*/  IMAD.MOV.U32 R89, RZ, RZ, R90 ;  /* 0x000000ffff597224 */ /* 0x000fe200078e005a */
[----:B------:R-:W-:-:S02]  /*44a0*/  MOV R96, 0xffffffff ;  /* 0xffffffff00607802 */ /* 0x000fc40000000f00 */
[----:B------:R-:W-:Y:S02]  /*44b0*/  MOV R2, 0x44d0 ;  /* 0x000044d000027802 */ /* 0x000fe40000000f00 */
[----:B------:R-:W-:Y:S05]  /*44c0*/  CALL.REL.NOINC `($__internal_62_$__cuda_sm70_shflsync_bfly_p) ;  /* 0x0000009000007944 */ /* 0x000fea0003c00000 */
[----:B0-----:R-:W-:Y:S01]  /*44d0*/  HFMA2.MMA R94, -RZ, RZ, 0, 9.5367431640625e-07 ;  /* 0x00000010ff5e7435 */ /* 0x001fe200000001ff */
[----:B-1----:R-:W-:Y:S01]  /*44e0*/  MOV R93, R89 ;  /* 0x00000059005d7202 */ /* 0x002fe20000000f00 */
[----:B------:R-:W-:Y:S01]  /*44f0*/  IMAD.MOV.U32 R91, RZ, RZ, 0x1f ;  /* 0x0000001fff5b7424 */ /* 0x000fe200078e00ff */
[----:B------:R-:W-:Y:S02]  /*4500*/  MOV R89, R92 ;  /* 0x0000005c00597202 */ /* 0x000fe40000000f00 */
[----:B------:R-:W-:Y:S02]  /*4510*/  MOV R96, 0xffffffff ;  /* 0xffffffff00607802 */ /* 0x000fe40000000f00 */
[----:B------:R-:W-:Y:S02]  /*4520*/  MOV R2, 0x4540 ;  /* 0x0000454000027802 */ /* 0x000fe40000000f00 */
[----:B------:R-:W-:Y:S05]  /*4530*/  CALL.REL.NOINC `($__internal_62_$__cuda_sm70_shflsync_bfly_p) ;  /* 0x0000002000007944 */ /* 0x000fea0003c00000 */
[----:B-1----:R-:W-:Y:S01]  /*4540*/  MOV R3, R89 ;  /* 0x0000005900037202 */ /* 0x002fe20000000f00 */
[----:B0-----:R-:W-:Y:S05]  /*4550*/  BRA `(.L_x_3324) ;  /* 0xffffd32000007947 */ /* 0x001fea000383ffff */
        .weak           $__internal_62_$__cuda_sm70_shflsync_bfly_p
        .type           $__internal_62_$__cuda_sm70_shflsync_bfly_p,@function
        .size           $__internal_62_$__cuda_sm70_shflsync_bfly_p,(.L_x_9792 - $__internal_62_$__cuda_sm70_shflsync_bfly_p)
$__internal_62_$__cuda_sm70_shflsync_bfly_p:
[----:B------:R-:W-:Y:S01]  /*4560*/  HFMA2.MMA R3, -RZ, RZ, 0, 0 ;  /* 0x00000000ff037435 */ /* 0x000fe200000001ff */
[----:B------:R-:W-:Y:S04]  /*4570*/  WARPSYNC R96 ;  /* 0x0000006000007348 */ /* 0x000fe80003800000 */
[----:B------:R0:W1:Y:S01]  /*4580*/  SHFL.BFLY PT, R89, R89, R94, R91 ;  /* 0x0c00005e59597389 */ /* 0x00006200000e005b */
[----:B------:R-:W-:Y:S05]  /*4590*/  RET.REL.NODEC R2 `(_ZN10layer_norm13ln_bwd_kernelINS_13Kernel_traitsI13__nv_bfloat16S2_fS2_fjLj768ELj1ELj4ELj1ELj16ENS_18Kernel_traits_baseILj768ES2_S2_fS2_fjLj128EEEEELb0ELb0ELb1ELb0EEEvNS_9BwdParamsE) ;  /* 0xffffba6002007950 */ /* 0x000fea0003c3ffff */
.L_x_3325:
        /* <DEDUP_REMOVED lines=14> */
.L_x_9792:


//--------------------- .text._ZN10layer_norm13ln_bwd_kernelINS_13Kernel_traitsI13__nv_bfloat16S2_fS2_fjLj768ELj1ELj4ELj1ELj16ENS_18Kernel_traits_baseILj768ES2_S2_fS2_fjLj128EEEEELb0ELb0ELb1ELb1EEEvNS_9BwdParamsE --------------------------
	.section	.text._ZN10layer_norm13ln_bwd_kernelINS_13Kernel_traitsI13__nv_bfloat16S2_fS2_fjLj768ELj1ELj4ELj1ELj16ENS_18Kernel_traits_baseILj768ES2_S2_fS2_fjLj128EEEEELb0ELb0ELb1ELb1EEEvNS_9BwdParamsE,"ax",@progbits
	.sectioninfo	@"SHI_REGISTERS=197"
	.align	128
        .global         _ZN10layer_norm13ln_bwd_kernelINS_13Kernel_traitsI13__nv_bfloat16S2_fS2_fjLj768ELj1ELj4ELj1ELj16ENS_18Kernel_traits_baseILj768ES2_S2_fS2_fjLj128EEEEELb0ELb0ELb1ELb1EEEvNS_9BwdParamsE
        .type           _ZN10layer_norm13ln_bwd_kernelINS_13Kernel_traitsI13__nv_bfloat16S2_fS2_fjLj768ELj1ELj4ELj1ELj16ENS_18Kernel_traits_baseILj768ES2_S2_fS2_fjLj128EEEEELb0ELb0ELb1ELb1EEEvNS_9BwdParamsE,@function
        .size           _ZN10layer_norm13ln_bwd_kernelINS_13Kernel_traitsI13__nv_bfloat16S2_fS2_fjLj768ELj1ELj4ELj1ELj16ENS_18Kernel_traits_baseILj768ES2_S2_fS2_fjLj128EEEEELb0ELb0ELb1ELb1EEEvNS_9BwdParamsE,(.L_x_9793 - _ZN10layer_norm13ln_bwd_kernelINS_13Kernel_traitsI13__nv_bfloat16S2_fS2_fjLj768ELj1ELj4ELj1ELj16ENS_18Kernel_traits_baseILj768ES2_S2_fS2_fjLj128EEEEELb0ELb0ELb1ELb1EEEvNS_9BwdParamsE)
        .other          _ZN10layer_norm13ln_bwd_kernelINS_13Kernel_traitsI13__nv_bfloat16S2_fS2_fjLj768ELj1ELj4ELj1ELj16ENS_18Kernel_traits_baseILj768ES2_S2_fS2_fjLj128EEEEELb0ELb0ELb1ELb1EEEvNS_9BwdParamsE,@"STO_CUDA_ENTRY STV_DEFAULT"
_ZN10layer_norm13ln_bwd_kernelINS_13Kernel_traitsI13__nv_bfloat16S2_fS2_fjLj768ELj1ELj4ELj1ELj16ENS_18Kernel_traits_baseILj768ES2_S2_fS2_fjLj128EEEEELb0ELb0ELb1ELb1EEEvNS_9BwdParamsE:
.text._ZN10layer_norm13ln_bwd_kernelINS_13Kernel_traitsI13__nv_bfloat16S2_fS2_fjLj768ELj1ELj4ELj1ELj16ENS_18Kernel_traits_baseILj768ES2_S2_fS2_fjLj128EEEEELb0ELb0ELb1ELb1EEEvNS_9BwdParamsE:
        /* <DEDUP_REMOVED lines=34> */
.L_x_3327:
        /* <DEDUP_REMOVED lines=56> */
.L_x_3382:
[----:B------:R-:W-:-:S10]  /*05a0*/  HFMA2.MMA R95, -RZ, RZ, 0, 2.384185791015625e-07 ;  /* 0x00000004ff5f7435 */ /* 0x000fd400000001ff */
[----:B------:R-:W-:-:S06]  /*05b0*/  IMAD.WIDE R88, R0, R95, c[0x0][0x1d8] ;  /* 0x0000760000587625 */ /* 0x000fcc00078e025f */
[----:B------:R-:W2:Y:S01]  /*05c0*/  LDG.E R88, [R88.64] ;  /* 0x0000000458587981 */ /* 0x000ea2000c1e1900 */
[----:B------:R-:W-:-:S04]  /*05d0*/  IMAD.WIDE R90, R0, R95, c[0x0][0x1d0] ;  /* 0x00007400005a7625 */ /* 0x000fc800078e025f */
[C---:B------:R-:W-:Y:S01]  /*05e0*/  IMAD R92, R0.reuse, c[0x0][0x168], RZ ;  /* 0x00005a00005c7a24 */ /* 0x040fe200078e02ff */
[----:B------:R0:W5:Y:S01]  /*05f0*/  LDG.E R156, [R90.64] ;  /* 0x000000045a9c7981 */ /* 0x000162000c1e1900 */
[----:B------:R-:W-:-:S03]  /*0600*/  IMAD.WIDE R2, R0, R95, c[0x0][0x1a8] ;  /* 0x00006a0000027625 */ /* 0x000fc600078e025f */
[----:B------:R-:W-:Y:S02]  /*0610*/  SHF.R.S32.HI R93, RZ, 0x1f, R92 ;  /* 0x0000001fff5d7819 */ /* 0x000fe4000001145c */
[----:B------:R-:W-:Y:S01]  /*0620*/  MOV R184, 0x20 ;  /* 0x0000002000b87802 */ /* 0x000fe20000000f00 */
[----:B------:R-:W-:Y:S01]  /*0630*/  BSSY B1, `(.L_x_3329) ;  /* 0x00000fb000017945 */ /* 0x000fe20003800000 */
[----:B------:R-:W-:Y:S01]  /*0640*/  LEA.HI R93, R93, R92, RZ, 0x3 ;  /* 0x0000005c5d5d7211 */ /* 0x000fe200078f18ff */
[----:B------:R1:W5:Y:S01]  /*0650*/  LDG.E R153, [R2.64] ;  /* 0x0000000402997981 */ /* 0x000362000c1e1900 */
[----:B------:R-:W-:-:S04]  /*0660*/  LOP3.LUT R92, R128, 0x1f, RZ, 0xc0, !PT ;  /* 0x0000001f805c7812 */ /* 0x000fc800078ec0ff */
        /* <DEDUP_REMOVED lines=13> */
[----:B------:R0:W5:Y:S04]  /*0740*/  LDG.E.128 R56, [R126.64+0x10] ;  /* 0x000010047e387981 */ /* 0x000168000c1e1d00 */
[----:B------:R0:W5:Y:S04]  /*0750*/  LDG.E.128 R60, [R124.64] ;  /* 0x000000047c3c7981 */ /* 0x000168000c1e1d00 */
[----:B------:R0:W5:Y:S04]  /*0760*/  LDG.E.128 R64, [R124.64+0x10] ;  /* 0x000010047c407981 */ /* 0x000168000c1e1d00 */
[----:B------:R0:W5:Y:S04]  /*0770*/  LDG.E.128 R68, [R2.64] ;  /* 0x0000000402447981 */ /* 0x000168000c1e1d00 */
[----:B------:R0:W5:Y:S01]  /*0780*/  LDG.E.128 R72, [R2.64+0x10] ;  /* 0x0000100402487981 */ /* 0x000162000c1e1d00 */
[----:B------:R-:W-:Y:S01]  /*0790*/  CS2R R88, SRZ ;  /* 0x0000000000587805 */ /* 0x000fe2000001ff00 */
[----:B------:R-:W-:Y:S05]  /*07a0*/  BRA `(.L_x_3331) ;  /* 0x00000e3000007947 */ /* 0x000fea0003800000 */
.L_x_3330:
[----:B0-----:R-:W-:Y:S01]  /*07b0*/  IADD3 R88, R88, -0x1, RZ ;  /* 0xffffffff58587810 */ /* 0x001fe20007ffe0ff */
[----:B------:R-:W-:Y:S01]  /*07c0*/  IMAD.WIDE R104, R0, R95, c[0x0][0x1a0] ;  /* 0x0000680000687625 */ /* 0x000fe200078e025f */
[----:B------:R-:W-:-:S03]  /*07d0*/  MOV R117, 0x10 ;  /* 0x0000001000757802 */ /* 0x000fc60000000f00 */
[----:B------:R-:W-:Y:S01]  /*07e0*/  IMAD R88, R88, c[0x0][0x168], RZ ;  /* 0x00005a0058587a24 */ /* 0x000fe200078e02ff */
[----:B------:R0:W2:Y:S04]  /*07f0*/  LDG.E R164, [R104.64] ;  /* 0x0000000468a47981 */ /* 0x0000a8000c1e1900 */
[----:B------:R-:W-:-:S04]  /*0800*/  SHF.R.S32.HI R89, RZ, 0x1f, R88 ;  /* 0x0000001fff597819 */ /* 0x000fc80000011458 */
[----:B------:R-:W-:-:S04]  /*0810*/  LEA.HI R89, R89, R88, RZ, 0x3 ;  /* 0x0000005859597211 */ /* 0x000fc800078f18ff */
[----:B------:R-:W-:Y:S01]  /*0820*/  LEA.HI.SX32 R116, R89, R92, 0x1d ;  /* 0x0000005c59747211 */ /* 0x000fe200078feaff */
[----:B------:R-:W-:-:S04]  /*0830*/  IMAD.WIDE.U32 R158, R157, R184, c[0x0][0x188] ;  /* 0x000062009d9e7625 */ /* 0x000fc800078e00b8 */
[----:B------:R-:W-:Y:S01]  /*0840*/  IMAD.WIDE.U32 R92, R116, R117, c[0x0][0x208] ;  /* 0x00008200745c7625 */ /* 0x000fe200078e0075 */
[----:B------:R-:W3:Y:S03]  /*0850*/  LDG.E.128 R88, [R158.64] ;  /* 0x000000049e587981 */ /* 0x000ee6000c1e1d00 */
[-C--:B------:R-:W-:Y:S01]  /*0860*/  IMAD.WIDE.U32 R162, R154, R184.reuse, c[0x0][0x188] ;  /* 0x000062009aa27625 */ /* 0x080fe200078e00b8 */
[----:B------:R1:W4:Y:S03]  /*0870*/  LDG.E.128 R96, [R158.64+0x10] ;  /* 0x000010049e607981 */ /* 0x000326000c1e1d00 */
[----:B------:R-:W-:Y:S01]  /*0880*/  IMAD.WIDE.U32 R160, R155, R184, c[0x0][0x188] ;  /* 0x000062009ba07625 */ /* 0x000fe200078e00b8 */
[----:B------:R-:W4:Y:S04]  /*0890*/  LDG.E.128 R92, [R92.64] ;  /* 0x000000045c5c7981 */ /* 0x000f28000c1e1d00 */
[----:B------:R-:W4:Y:S04]  /*08a0*/  LDG.E.128 R120, [R162.64+0x10] ;  /* 0x00001004a2787981 */ /* 0x000f28000c1e1d00 */
[----:B------:R0:W4:Y:S04]  /*08b0*/  LDG.E.128 R100, [R160.64] ;  /* 0x00000004a0647981 */ /* 0x000128000c1e1d00 */
[----:B------:R0:W4:Y:S04]  /*08c0*/  LDG.E.128 R108, [R160.64+0x10] ;  /* 0x00001004a06c7981 */ /* 0x000128000c1e1d00 */
[----:B------:R0:W4:Y:S01]  /*08d0*/  LDG.E.128 R112, [R162.64] ;  /* 0x00000004a2707981 */ /* 0x000122000c1e1d00 */
[----:B------:R-:W-:-:S05]  /*08e0*/  IADD3 R106, R116, 0x20, RZ ;  /* 0x00000020746a7810 */ /* 0x000fca0007ffe0ff */
[----:B------:R-:W-:-:S06]  /*08f0*/  IMAD.WIDE.U32 R106, R106, R117, c[0x0][0x208] ;  /* 0x000082006a6a7625 */ /* 0x000fcc00078e0075 */
[----:B0-----:R-:W4:Y:S01]  /*0900*/  LDG.E.128 R104, [R106.64] ;  /* 0x000000046a687981 */ /* 0x001f22000c1e1d00 */
[----:B------:R-:W-:-:S05]  /*0910*/  IADD3 R116, R116, 0x40, RZ ;  /* 0x0000004074747810 */ /* 0x000fca0007ffe0ff */
[----:B------:R-:W-:-:S06]  /*0920*/  IMAD.WIDE.U32 R116, R116, R117, c[0x0][0x208] ;  /* 0x0000820074747625 */ /* 0x000fcc00078e0075 */
[----:B------:R-:W4:Y:S01]  /*0930*/  LDG.E.128 R116, [R116.64] ;  /* 0x0000000474747981 */ /* 0x000f22000c1e1d00 */
[----:B------:R-:W-:-:S04]  /*0940*/  ISETP.NE.U32.AND P0, PT, RZ, c[0x0][0x218], PT ;  /* 0x00008600ff007a0c */ /* 0x000fc80003f05070 */
[----:B------:R-:W-:-:S13]  /*0950*/  ISETP.NE.AND.EX P0, PT, RZ, c[0x0][0x21c], PT, P0 ;  /* 0x00008700ff007a0c */ /* 0x000fda0003f05300 */
[----:B------:R0:W5:Y:S04]  /*0960*/  @P0 LDG.E.128 R52, [R126.64] ;  /* 0x000000047e340981 */ /* 0x000168000c1e1d00 */
[----:B------:R0:W5:Y:S04]  /*0970*/  @P0 LDG.E.128 R56, [R126.64+0x10] ;  /* 0x000010047e380981 */ /* 0x000168000c1e1d00 */
[----:B------:R0:W5:Y:S04]  /*0980*/  @P0 LDG.E.128 R60, [R124.64] ;  /* 0x000000047c3c0981 */ /* 0x000168000c1e1d00 */
[----:B------:R0:W5:Y:S04]  /*0990*/  @P0 LDG.E.128 R64, [R124.64+0x10] ;  /* 0x000010047c400981 */ /* 0x000168000c1e1d00 */
[----:B------:R4:W5:Y:S04]  /*09a0*/  @P0 LDG.E.128 R68, [R2.64] ;  /* 0x0000000402440981 */ /* 0x000968000c1e1d00 */
[----:B------:R4:W5:Y:S01]  /*09b0*/  @P0 LDG.E.128 R72, [R2.64+0x10] ;  /* 0x0000100402480981 */ /* 0x000962000c1e1d00 */
[----:B------:R-:W-:-:S04]  /*09c0*/  ISETP.NE.AND P0, PT, R182, RZ, PT ;  /* 0x000000ffb600720c */ /* 0x000fc80003f05270 */
[----:B--2---:R-:W-:-:S05]  /*09d0*/  FSEL R180, R164, RZ, !P0 ;  /* 0x000000ffa4b47208 */ /* 0x004fca0004000000 */
[C---:B---3--:R-:W-:Y:S02]  /*09e0*/  FADD.FTZ R88, -R180.reuse, R88 ;  /* 0x00000058b4587221 */ /* 0x048fe40000010100 */
[C---:B------:R-:W-:Y:S02]  /*09f0*/  FADD.FTZ R160, -R180.reuse, R91 ;  /* 0x0000005bb4a07221 */ /* 0x040fe40000010100 */
[C---:B-1----:R-:W-:Y:S02]  /*0a00*/  FADD.FTZ R158, -R180.reuse, R89 ;  /* 0x00000059b49e7221 */ /* 0x042fe40000010100 */
[C---:B------:R-:W-:Y:S01]  /*0a10*/  FADD.FTZ R90, -R180.reuse, R90 ;  /* 0x0000005ab45a7221 */ /* 0x040fe20000010100 */
[----:B----4-:R-:W-:Y:S01]  /*0a20*/  PRMT R3, RZ, 0x5410, R92 ;  /* 0x00005410ff037816 */ /* 0x010fe2000000005c */
[C---:B------:R-:W-:Y:S01]  /*0a30*/  FADD.FTZ R96, -R180.reuse, R96 ;  /* 0x00000060b4607221 */ /* 0x040fe20000010100 */
[----:B------:R-:W-:Y:S01]  /*0a40*/  PRMT R91, RZ, 0x5410, R94 ;  /* 0x00005410ff5b7816 */ /* 0x000fe2000000005e */
[C---:B------:R-:W-:Y:S01]  /*0a50*/  FADD.FTZ R122, -R180.reuse, R122 ;  /* 0x0000007ab47a7221 */ /* 0x040fe20000010100 */
[----:B------:R-:W-:Y:S01]  /*0a60*/  PRMT R163, RZ, 0x7610, R94 ;  /* 0x00007610ffa37816 */ /* 0x000fe2000000005e */
[----:B------:R-:W-:-:S02]  /*0a70*/  FADD.FTZ R94, -R180, R97 ;  /* 0x00000061b45e7221 */ /* 0x000fc40000010100 */
[C---:B------:R-:W-:Y:S02]  /*0a80*/  FADD.FTZ R98, -R180.reuse, R98 ;  /* 0x00000062b4627221 */ /* 0x040fe40000010100 */
[C---:B0-----:R-:W-:Y:S02]  /*0a90*/  FADD.FTZ R124, -R180.reuse, R99 ;  /* 0x00000063b47c7221 */ /* 0x041fe40000010100 */
        /* <DEDUP_REMOVED lines=13> */
[C---:B------:R-:W-:Y:S01]  /*0b70*/  FADD.FTZ R194, -R180.reuse, R121 ;  /* 0x00000079b4c27221 */ /* 0x040fe20000010100 */
[----:B------:R-:W-:Y:S01]  /*0b80*/  PRMT R92, RZ, 0x7610, R92 ;  /* 0x00007610ff5c7816 */ /* 0x000fe2000000005c */
[----:B------:R-:W-:Y:S02]  /*0b90*/  FADD.FTZ R180, -R180, R123 ;  /* 0x0000007bb4b47221 */ /* 0x000fe40000010100 */
[----:B-----5:R-:W-:-:S02]  /*0ba0*/  FMUL.FTZ R101, R153, R88 ;  /* 0x0000005899657220 */ /* 0x020fc40000410000 */
[----:B------:R-:W-:Y:S02]  /*0bb0*/  FMUL.FTZ R123, R153, R122 ;  /* 0x0000007a997b7220 */ /* 0x000fe40000410000 */
[-C--:B------:R-:W-:Y:S01]  /*0bc0*/  FMUL.FTZ R122, R129, R3.reuse ;  /* 0x00000003817a7220 */ /* 0x080fe20000410000 */
[----:B------:R-:W-:Y:S01]  /*0bd0*/  PRMT R89, RZ, 0x5410, R93 ;  /* 0x00005410ff597816 */ /* 0x000fe2000000005d */
[----:B------:R-:W-:Y:S02]  /*0be0*/  FMUL.FTZ R103, R153, R90 ;  /* 0x0000005a99677220 */ /* 0x000fe40000410000 */
[----:B------:R-:W-:Y:S02]  /*0bf0*/  FFMA.FTZ R4, R101, R3, R4 ;  /* 0x0000000365047223 */ /* 0x000fe40000010004 */
[----:B------:R-:W-:Y:S02]  /*0c00*/  FADD.FTZ R48, R48, R3 ;  /* 0x0000000330307221 */ /* 0x000fe40000010000 */
[----:B------:R-:W-:-:S02]  /*0c10*/  FMUL.FTZ R100, R153, R158 ;  /* 0x0000009e99647220 */ /* 0x000fc40000410000 */
[----:B------:R-:W-:Y:S02]  /*0c20*/  FMUL.FTZ R159, R130, R92 ;  /* 0x0000005c829f7220 */ /* 0x000fe40000410000 */
[----:B------:R-:W-:Y:S02]  /*0c30*/  FADD.FTZ R88, RZ, R122 ;  /* 0x0000007aff587221 */ /* 0x000fe40000010000 */
[----:B------:R-:W-:Y:S01]  /*0c40*/  FFMA.FTZ R3, R101, R122, RZ ;  /* 0x0000007a65037223 */ /* 0x000fe200000100ff */
[----:B------:R-:W-:Y:S01]  /*0c50*/  PRMT R93, RZ, 0x7610, R93 ;  /* 0x00007610ff5d7816 */ /* 0x000fe2000000005d */
[-C--:B------:R-:W-:Y:S02]  /*0c60*/  FFMA.FTZ R6, R103, R89.reuse, R6 ;  /* 0x0000005967067223 */ /* 0x080fe40000010006 */
[----:B------:R-:W-:Y:S02]  /*0c70*/  FADD.FTZ R50, R50, R89 ;  /* 0x0000005932327221 */ /* 0x000fe40000010000 */
[----:B------:R-:W-:-:S02]  /*0c80*/  FMUL.FTZ R158, R131, R89 ;  /* 0x00000059839e7220 */ /* 0x000fc40000410000 */
[----:B------:R-:W-:Y:S02]  /*0c90*/  FADD.FTZ R89, R88, R159 ;  /* 0x0000009f58597221 */ /* 0x000fe40000010000 */
[----:B------:R-:W-:Y:S02]  /*0ca0*/  FFMA.FTZ R3, R100, R159, R3 ;  /* 0x0000009f64037223 */ /* 0x000fe40000010003 */
[----:B------:R-:W-:Y:S02]  /*0cb0*/  FMUL.FTZ R102, R153, R160 ;  /* 0x000000a099667220 */ /* 0x000fe40000410000 */
[----:B------:R-:W-:Y:S02]  /*0cc0*/  FMUL.FTZ R161, R132, R93 ;  /* 0x0000005d84a17220 */ /* 0x000fe40000410000 */
[----:B------:R-:W-:Y:S02]  /*0cd0*/  FADD.FTZ R88, R89, R158 ;  /* 0x0000009e59587221 */ /* 0x000fe40000010000 */
[----:B------:R-:W-:Y:S01]  /*0ce0*/  FFMA.FTZ R3, R103, R158, R3 ;  /* 0x0000009e67037223 */ /* 0x000fe20000010003 */
[----:B------:R-:W-:-:S02]  /*0cf0*/  PRMT R164, RZ, 0x5410, R104 ;  /* 0x00005410ffa47816 */ /* 0x000fc40000000068 */
[----:B------:R-:W-:Y:S01]  /*0d00*/  PRMT R167, RZ, 0x7610, R104 ;  /* 0x00007610ffa77816 */ /* 0x000fe20000000068 */
[----:B------:R-:W-:Y:S01]  /*0d10*/  FMUL.FTZ R104, R153, R94 ;  /* 0x0000005e99687220 */ /* 0x000fe20000410000 */
[--C-:B------:R-:W-:Y:S01]  /*0d20*/  PRMT R97, RZ, 0x5410, R105.reuse ;  /* 0x00005410ff617816 */ /* 0x100fe20000000069 */
[----:B------:R-:W-:Y:S01]  /*0d30*/  FMUL.FTZ R160, R133, R91 ;  /* 0x0000005b85a07220 */ /* 0x000fe20000410000 */
[----:B------:R-:W-:Y:S01]  /*0d40*/  PRMT R169, RZ, 0x7610, R105 ;  /* 0x00007610ffa97816 */ /* 0x000fe20000000069 */
[----:B------:R-:W-:Y:S02]  /*0d50*/  FMUL.FTZ R105, R153, R96 ;  /* 0x0000006099697220 */ /* 0x000fe40000410000 */
[----:B------:R-:W-:Y:S02]  /*0d60*/  FADD.FTZ R89, R88, R161 ;  /* 0x000000a158597221 */ /* 0x000fe40000010000 */
[----:B------:R-:W-:Y:S01]  /*0d70*/  FFMA.FTZ R3, R102, R161, R3 ;  /* 0x000000a166037223 */ /* 0x000fe20000010003 */
[----:B------:R-:W-:Y:S01]  /*0d80*/  PRMT R162, RZ, 0x5410, R95 ;  /* 0x00005410ffa27816 */ /* 0x000fe2000000005f */
[----:B------:R-:W-:Y:S01]  /*0d90*/  FADD.FTZ R45, R45, R163 ;  /* 0x000000a32d2d7221 */ /* 0x000fe20000010000 */
[----:B------:R-:W-:Y:S01]  /*0da0*/  PRMT R125, RZ, 0x5410, R107 ;  /* 0x00005410ff7d7816 */ /* 0x000fe2000000006b */
        /* <DEDUP_REMOVED lines=12> */
[--C-:B------:R-:W-:Y:S01]  /*0e70*/  PRMT R99, RZ, 0x5410, R106.reuse ;  /* 0x00005410ff637816 */ /* 0x100fe2000000006a */
[C---:B------:R-:W-:Y:S01]  /*0e80*/  FMUL.FTZ R109, R153.reuse, R126 ;  /* 0x0000007e996d7220 */ /* 0x040fe20000410000 */
[----:B------:R-:W-:Y:S01]  /*0e90*/  PRMT R171, RZ, 0x7610, R106 ;  /* 0x00007610ffab7816 */ /* 0x000fe2000000006a */
[----:B------:R-:W-:Y:S02]  /*0ea0*/  FMUL.FTZ R106, R153, R124 ;  /* 0x0000007c996a7220 */ /* 0x000fe40000410000 */
        /* <DEDUP_REMOVED lines=44> */
[----:B------:R-:W-:Y:S01]  /*1170*/  FFMA.FTZ R3, R115, R170, R3 ;  /* 0x000000aa73037223 */ /* 0x000fe20000010003 */
[----:B------:R-:W-:Y:S01]  /*1180*/  PRMT R175, RZ, 0x7610, R116 ;  /* 0x00007610ffaf7816 */ /* 0x000fe20000000074 */
[----:B------:R-:W-:Y:S01]  /*1190*/  FMUL.FTZ R116, R153, R188 ;  /* 0x000000bc99747220 */ /* 0x000fe20000410000 */
[--C-:B------:R-:W-:Y:S01]  /*11a0*/  PRMT R177, RZ, 0x5410, R117.reuse ;  /* 0x00005410ffb17816 */ /* 0x100fe20000000075 */
[----:B------:R-:W-:Y:S01]  /*11b0*/  FMUL.FTZ R172, R145, R127 ;  /* 0x0000007f91ac7220 */ /* 0x000fe20000410000 */
[----:B------:R-:W-:Y:S01]  /*11c0*/  PRMT R181, RZ, 0x7610, R117 ;  /* 0x00007610ffb57816 */ /* 0x000fe20000000075 */
        /* <DEDUP_REMOVED lines=8> */
[--C-:B------:R-:W-:Y:S02]  /*1250*/  PRMT R178, RZ, 0x5410, R119.reuse ;  /* 0x00005410ffb27816 */ /* 0x100fe40000000077 */
[----:B------:R-:W-:Y:S01]  /*1260*/  PRMT R2, RZ, 0x7610, R119 ;  /* 0x00007610ff027816 */ /* 0x000fe20000000077 */
[----:B------:R-:W-:Y:S02]  /*1270*/  FMUL.FTZ R119, R153, R190 ;  /* 0x000000be99777220 */ /* 0x000fe40000410000 */
[----:B------:R-:W-:Y:S02]  /*1280*/  FMUL.FTZ R174, R147, R177 ;  /* 0x000000b193ae7220 */ /* 0x000fe40000410000 */
[----:B------:R-:W-:Y:S02]  /*1290*/  FADD.FTZ R89, R88, R175 ;  /* 0x000000af58597221 */ /* 0x000fe40000010000 */
[----:B------:R-:W-:Y:S01]  /*12a0*/  FFMA.FTZ R3, R116, R175, R3 ;  /* 0x000000af74037223 */ /* 0x000fe20000010003 */
[----:B------:R-:W-:Y:S01]  /*12b0*/  PRMT R183, RZ, 0x5410, R118 ;  /* 0x00005410ffb77816 */ /* 0x000fe20000000076 */
[----:B------:R-:W-:Y:S01]  /*12c0*/  FFMA.FTZ R22, R119, R177, R22 ;  /* 0x000000b177167223 */ /* 0x000fe20000010016 */
[----:B------:R-:W-:Y:S01]  /*12d0*/  PRMT R179, RZ, 0x7610, R118 ;  /* 0x00007610ffb37816 */ /* 0x000fe20000000076 */
[----:B------:R-:W-:-:S02]  /*12e0*/  FADD.FTZ R34, R34, R177 ;  /* 0x000000b122227221 */ /* 0x000fc40000010000 */
[----:B------:R-:W-:Y:S02]  /*12f0*/  FMUL.FTZ R118, R153, R192 ;  /* 0x000000c099767220 */ /* 0x000fe40000410000 */
        /* <DEDUP_REMOVED lines=18> */
[----:B------:R-:W-:Y:S02]  /*1420*/  FFMA.FTZ R23, R118, R181, R23 ;  /* 0x000000b576177223 */ /* 0x000fe40000010017 */
[----:B------:R-:W-:Y:S02]  /*1430*/  FADD.FTZ R35, R35, R181 ;  /* 0x000000b523237221 */ /* 0x000fe40000010000 */
        /* <DEDUP_REMOVED lines=26> */
.L_x_3331:
[----:B------:R-:W-:Y:S05]  /*15e0*/  BSYNC B1 ;  /* 0x0000000000017941 */ /* 0x000fea0003800000 */
.L_x_3329:
[----:B------:R-:W-:Y:S05]  /*15f0*/  BRA.DIV ~URZ, `(.L_x_3332) ;  /* 0x000024d27f007947 */ /* 0x000fea000b800000 */
[----:B------:R1:W2:Y:S02]  /*1600*/  SHFL.BFLY PT, R91, R88, 0x1, 0x1f ;  /* 0x0c201f00585b7f89 */ /* 0x0002a400000e0000 */
.L_x_3383:
        /* <DEDUP_REMOVED lines=18> */
.L_x_3384:
[----:B-----5:R-:W-:Y:S01]  /*1730*/  ISETP.GE.AND P4, PT, R156, 0x1, PT ;  /* 0x000000019c00780c */ /* 0x020fe20003f86270 */
[----:B--2---:R-:W-:Y:S01]  /*1740*/  FADD.FTZ R92, R92, R89 ;  /* 0x000000595c5c7221 */ /* 0x004fe20000010000 */
[----:B------:R-:W-:Y:S01]  /*1750*/  @!P5 ISETP.NE.U32.AND P6, PT, RZ, c[0x0][0x218], PT ;  /* 0x00008600ff00da0c */ /* 0x000fe20003fc5070 */
[----:B0-----:R-:W-:Y:S01]  /*1760*/  FADD.FTZ R2, R2, R93 ;  /* 0x0000005d02027221 */ /* 0x001fe20000010000 */
[----:B------:R-:W-:Y:S01]  /*1770*/  ISETP.NE.AND P3, PT, R182, RZ, PT ;  /* 0x000000ffb600720c */ /* 0x000fe20003f65270 */
[----:B------:R-:W-:Y:S01]  /*1780*/  FMUL.FTZ R92, R92, c[0x0][0x1e0] ;  /* 0x000078005c5c7a20 */ /* 0x000fe20000410000 */
[----:B------:R-:W-:Y:S01]  /*1790*/  ISETP.NE.U32.AND P0, PT, RZ, c[0x0][0x258], PT ;  /* 0x00009600ff007a0c */ /* 0x000fe20003f05070 */
[----:B------:R-:W-:Y:S01]  /*17a0*/  BSSY B1, `(.L_x_3334) ;  /* 0x0000014000017945 */ /* 0x000fe20003800000 */
[----:B------:R-:W-:Y:S01]  /*17b0*/  @!P5 ISETP.NE.AND.EX P6, PT, RZ, c[0x0][0x21c], PT, P6 ;  /* 0x00008700ff00da0c */ /* 0x000fe20003fc5360 */
[----:B------:R-:W-:Y:S01]  /*17c0*/  FMUL.FTZ R125, R2, c[0x0][0x1e0] ;  /* 0x00007800027d7a20 */ /* 0x000fe20000410000 */
[----:B------:R-:W-:-:S02]  /*17d0*/  FSEL R124, R92, RZ, !P3 ;  /* 0x000000ff5c7c7208 */ /* 0x000fc40005800000 */
[----:B------:R-:W-:Y:S02]  /*17e0*/  ISETP.NE.U32.AND P1, PT, RZ, c[0x0][0x258], PT ;  /* 0x00009600ff007a0c */ /* 0x000fe40003f25070 */
[----:B------:R-:W-:Y:S02]  /*17f0*/  @P4 IADD3 R156, R156, -0x1, RZ ;  /* 0xffffffff9c9c4810 */ /* 0x000fe40007ffe0ff */
[----:B------:R-:W-:Y:S02]  /*1800*/  @!P5 ISETP.NE.U32.AND P2, PT, RZ, c[0x0][0x218], PT ;  /* 0x00008600ff00da0c */ /* 0x000fe40003f45070 */
[----:B------:R-:W-:Y:S01]  /*1810*/  @!P5 ISETP.NE.U32.AND P3, PT, RZ, c[0x0][0x218], PT ;  /* 0x00008600ff00da0c */ /* 0x000fe20003f65070 */
[----:B------:R-:W-:Y:S01]  /*1820*/  @P4 IMAD R156, R156, c[0x0][0x168], RZ ;  /* 0x00005a009c9c4a24 */ /* 0x000fe200078e02ff */
[----:B------:R-:W-:Y:S02]  /*1830*/  ISETP.NE.AND.EX P0, PT, RZ, c[0x0][0x25c], PT, P0 ;  /* 0x00009700ff007a0c */ /* 0x000fe40003f05300 */
[----:B-1----:R-:W-:-:S02]  /*1840*/  @!P5 FSEL R93, R52, RZ, P6 ;  /* 0x000000ff345dd208 */ /* 0x002fc40003000000 */
[----:B------:R-:W-:-:S04]  /*1850*/  @P4 SHF.R.S32.HI R3, RZ, 0x1f, R156 ;  /* 0x0000001fff034819 */ /* 0x000fc8000001149c */
[----:B------:R-:W-:Y:S01]  /*1860*/  @P4 LEA.HI R156, R3, R156, RZ, 0x3 ;  /* 0x0000009c039c4211 */ /* 0x000fe200078f18ff */
[----:B------:R-:W-:Y:S05]  /*1870*/  @!P5 BRA `(.L_x_3335) ;  /* 0x000000600000d947 */ /* 0x000fea0003800000 */
[----:B------:R-:W-:Y:S01]  /*1880*/  ISETP.NE.U32.AND P6, PT, RZ, c[0x0][0x218], PT ;  /* 0x00008600ff007a0c */ /* 0x000fe20003fc5070 */
[----:B------:R-:W-:-:S03]  /*1890*/  FFMA.FTZ R3, R101, R125, R124 ;  /* 0x0000007d65037223 */ /* 0x000fc6000001007c */
[----:B------:R-:W-:Y:S01]  /*18a0*/  ISETP.NE.AND.EX P6, PT, RZ, c[0x0][0x21c], PT, P6 ;  /* 0x00008700ff007a0c */ /* 0x000fe20003fc5360 */
[----:B------:R-:W-:-:S04]  /*18b0*/  FADD.FTZ R2, R122, -R3 ;  /* 0x800000037a027221 */ /* 0x000fc80000010000 */
[----:B------:R-:W-:-:S08]  /*18c0*/  FMUL.FTZ R93, R153, R2 ;  /* 0x00000002995d7220 */ /* 0x000fd00000410000 */
[----:B------:R-:W-:Y:S02]  /*18d0*/  @P6 FADD.FTZ R93, R52, R93 ;  /* 0x0000005d345d6221 */ /* 0x000fe40000010000 */
.L_x_3335:
[----:B------:R-:W-:Y:S05]  /*18e0*/  BSYNC B1 ;  /* 0x0000000000017941 */ /* 0x000fea0003800000 */
.L_x_3334:
[----:B------:R-:W-:Y:S01]  /*18f0*/  @!P5 ISETP.NE.U32.AND P6, PT, RZ, c[0x0][0x218], PT ;  /* 0x00008600ff00da0c */ /* 0x000fe20003fc5070 */
[----:B------:R-:W-:Y:S01]  /*1900*/  BSSY B1, `(.L_x_3336) ;  /* 0x0000012000017945 */ /* 0x000fe20003800000 */
[----:B------:R-:W-:Y:S01]  /*1910*/  @P0 MOV R2, 0x20 ;  /* 0x0000002000020802 */ /* 0x000fe20000000f00 */
[----:B------:R-:W-:Y:S01]  /*1920*/  HFMA2.MMA R126, -RZ, RZ, 0, 0 ;  /* 0x00000000ff7e7435 */ /* 0x000fe200000001ff */
[----:B------:R-:W-:Y:S02]  /*1930*/  ISETP.NE.AND.EX P1, PT, RZ, c[0x0][0x25c], PT, P1 ;  /* 0x00009700ff007a0c */ /* 0x000fe40003f25310 */
[----:B------:R-:W-:Y:S01]  /*1940*/  @!P5 ISETP.NE.AND.EX P6, PT, RZ, c[0x0][0x21c], PT, P6 ;  /* 0x00008700ff00da0c */ /* 0x000fe20003fc5360 */
[----:B------:R-:W-:Y:S01]  /*1950*/  @P0 IMAD.WIDE.U32 R2, R157, R2, c[0x0][0x258] ;  /* 0x000096009d020625 */ /* 0x000fe200078e0002 */
[----:B------:R-:W-:Y:S02]  /*1960*/  @!P5 ISETP.NE.AND.EX P2, PT, RZ, c[0x0][0x21c], PT, P2 ;  /* 0x00008700ff00da0c */ /* 0x000fe40003f45320 */
[----:B------:R-:W-:-:S02]  /*1970*/  @!P5 ISETP.NE.AND.EX P3, PT, RZ, c[0x0][0x21c], PT, P3 ;  /* 0x00008700ff00da0c */ /* 0x000fc40003f65330 */
[----:B------:R-:W-:Y:S02]  /*1980*/  @P4 LOP3.LUT R97, R128, 0x1f, RZ, 0xc0, !PT ;  /* 0x0000001f80614812 */ /* 0x000fe400078ec0ff */
[----:B------:R-:W-:Y:S02]  /*1990*/  SEL R88, R93, R76, P1 ;  /* 0x0000004c5d587207 */ /* 0x000fe40000800000 */
        /* <DEDUP_REMOVED lines=8> */
.L_x_3337:
[----:B------:R-:W-:Y:S05]  /*1a20*/  BSYNC B1 ;  /* 0x0000000000017941 */ /* 0x000fea0003800000 */
.L_x_3336:
[----:B------:R-:W-:Y:S01]  /*1a30*/  BSSY B1, `(.L_x_3338) ;  /* 0x000000a000017945 */ /* 0x000fe20003800000 */
        /* <DEDUP_REMOVED lines=9> */
.L_x_3339:
[----:B------:R-:W-:Y:S05]  /*1ad0*/  BSYNC B1 ;  /* 0x0000000000017941 */ /* 0x000fea0003800000 */
.L_x_3338:
        /* <DEDUP_REMOVED lines=10> */
.L_x_3341:
[----:B------:R-:W-:Y:S05]  /*1b80*/  BSYNC B1 ;  /* 0x0000000000017941 */ /* 0x000fea0003800000 */
.L_x_3340:
[----:B------:R-:W-:Y:S01]  /*1b90*/  @P4 FMUL.FTZ R93, R93, c[0x0][0x1ec] ;  /* 0x00007b005d5d4a20 */ /* 0x000fe20000410000 */
[----:B------:R-:W-:Y:S01]  /*1ba0*/  @!P5 ISETP.NE.U32.AND P6, PT, RZ, c[0x0][0x218], PT ;  /* 0x00008600ff00da0c */ /* 0x000fe20003fc5070 */
[----:B------:R-:W-:Y:S01]  /*1bb0*/  @P4 FMUL.FTZ R92, R92, c[0x0][0x1ec] ;  /* 0x00007b005c5c4a20 */ /* 0x000fe20000410000 */
[----:B------:R-:W-:Y:S01]  /*1bc0*/  @!P5 ISETP.NE.U32.AND P3, PT, RZ, c[0x0][0x218], PT ;  /* 0x00008600ff00da0c */ /* 0x000fe20003f65070 */
[----:B------:R-:W-:Y:S01]  /*1bd0*/  @P4 FMUL.FTZ R95, R95, c[0x0][0x1ec] ;  /* 0x00007b005f5f4a20 */ /* 0x000fe20000410000 */
[----:B------:R-:W-:Y:S01]  /*1be0*/  @P4 F2FP.BF16.PACK_AB R93, RZ, R93 ;  /* 0x0000005dff5d423e */ /* 0x000fe200000010ff */
[----:B------:R-:W-:Y:S01]  /*1bf0*/  BSSY B1, `(.L_x_3342) ;  /* 0x0000019000017945 */ /* 0x000fe20003800000 */
[----:B------:R-:W-:Y:S02]  /*1c00*/  @!P5 ISETP.NE.U32.AND P2, PT, RZ, c[0x0][0x218], PT ;  /* 0x00008600ff00da0c */ /* 0x000fe40003f45070 */
[C---:B------:R-:W-:Y:S01]  /*1c10*/  SEL R91, R94.reuse, R79, P1 ;  /* 0x0000004f5e5b7207 */ /* 0x040fe20000800000 */
[----:B------:R-:W-:Y:S01]  /*1c20*/  @P4 FMUL.FTZ R94, R94, c[0x0][0x1ec] ;  /* 0x00007b005e5e4a20 */ /* 0x000fe20000410000 */
[----:B------:R-:W-:-:S02]  /*1c30*/  @!P5 ISETP.NE.AND.EX P6, PT, RZ, c[0x0][0x21c], PT, P6 ;  /* 0x00008700ff00da0c */ /* 0x000fc40003fc5360 */
[----:B------:R-:W-:Y:S01]  /*1c40*/  @!P5 ISETP.NE.AND.EX P3, PT, RZ, c[0x0][0x21c], PT, P3 ;  /* 0x00008700ff00da0c */ /* 0x000fe20003f65330 */
[----:B------:R0:W-:Y:S01]  /*1c50*/  @P0 STG.E.128 [R2.64], R88 ;  /* 0x0000005802000986 */ /* 0x0001e2000c101d04 */
[----:B------:R-:W-:Y:S02]  /*1c60*/  @!P5 ISETP.NE.AND.EX P2, PT, RZ, c[0x0][0x21c], PT, P2 ;  /* 0x00008700ff00da0c */ /* 0x000fe40003f45320 */
[----:B------:R-:W-:Y:S02]  /*1c70*/  @P4 F2FP.BF16.PACK_AB R92, RZ, R92 ;  /* 0x0000005cff5c423e */ /* 0x000fe400000010ff */
[----:B------:R-:W-:Y:S02]  /*1c80*/  @P4 PRMT R84, R93, 0x7610, R84 ;  /* 0x000076105d544816 */ /* 0x000fe40000000054 */
[----:B------:R-:W-:Y:S02]  /*1c90*/  @P4 LEA.HI.SX32 R126, R156, R97, 0x1d ;  /* 0x000000619c7e4211 */ /* 0x000fe400078feaff */
[----:B------:R-:W-:-:S02]  /*1ca0*/  @!P5 FSEL R127, R56, RZ, P6 ;  /* 0x000000ff387fd208 */ /* 0x000fc40003000000 */
[----:B------:R-:W-:Y:S02]  /*1cb0*/  @!P5 FSEL R156, R57, RZ, P3 ;  /* 0x000000ff399cd208 */ /* 0x000fe40001800000 */
[----:B------:R-:W-:Y:S02]  /*1cc0*/  @!P5 ISETP.NE.U32.AND P6, PT, RZ, c[0x0][0x218], PT ;  /* 0x00008600ff00da0c */ /* 0x000fe40003fc5070 */
[----:B------:R-:W-:Y:S02]  /*1cd0*/  @!P5 ISETP.NE.U32.AND P3, PT, RZ, c[0x0][0x218], PT ;  /* 0x00008600ff00da0c */ /* 0x000fe40003f65070 */
[----:B------:R-:W-:Y:S02]  /*1ce0*/  @P4 F2FP.BF16.PACK_AB R95, RZ, R95 ;  /* 0x0000005fff5f423e */ /* 0x000fe400000010ff */
[----:B0-----:R-:W-:Y:S02]  /*1cf0*/  @!P5 FSEL R91, R58, RZ, P2 ;  /* 0x000000ff3a5bd208 */ /* 0x001fe40001000000 */
[----:B------:R-:W-:Y:S01]  /*1d00*/  @P4 PRMT R84, R84, 0x5410, R92 ;  /* 0x0000541054544816 */ /* 0x000fe2000000005c */
[----:B------:R-:W-:Y:S05]  /*1d10*/  @!P5 BRA `(.L_x_3343) ;  /* 0x000000600000d947 */ /* 0x000fea0003800000 */
[----:B------:R-:W-:Y:S01]  /*1d20*/  ISETP.NE.U32.AND P2, PT, RZ, c[0x0][0x218], PT ;  /* 0x00008600ff007a0c */ /* 0x000fe20003f45070 */
[----:B------:R-:W-:-:S03]  /*1d30*/  FFMA.FTZ R89, R105, R125, R124 ;  /* 0x0000007d69597223 */ /* 0x000fc6000001007c */
[----:B------:R-:W-:Y:S01]  /*1d40*/  ISETP.NE.AND.EX P2, PT, RZ, c[0x0][0x21c], PT, P2 ;  /* 0x00008700ff007a0c */ /* 0x000fe20003f45320 */
[----:B------:R-:W-:-:S04]  /*1d50*/  FADD.FTZ R88, R160, -R89 ;  /* 0x80000059a0587221 */ /* 0x000fc80000010000 */
[----:B------:R-:W-:-:S08]  /*1d60*/  FMUL.FTZ R127, R153, R88 ;  /* 0x00000058997f7220 */ /* 0x000fd00000410000 */
[----:B------:R-:W-:Y:S02]  /*1d70*/  @P2 FADD.FTZ R127, R56, R127 ;  /* 0x0000007f387f2221 */ /* 0x000fe40000010000 */
.L_x_3343:
[----:B------:R-:W-:Y:S05]  /*1d80*/  BSYNC B1 ;  /* 0x0000000000017941 */ /* 0x000fea0003800000 */
.L_x_3342:
        /* <DEDUP_REMOVED lines=8> */
.L_x_3345:
[----:B------:R-:W-:Y:S05]  /*1e10*/  BSYNC B1 ;  /* 0x0000000000017941 */ /* 0x000fea0003800000 */
.L_x_3344:
[----:B------:R-:W-:Y:S01]  /*1e20*/  @P4 FMUL.FTZ R88, R127, c[0x0][0x1ec] ;  /* 0x00007b007f584a20 */ /* 0x000fe20000410000 */
[----:B------:R-:W-:Y:S01]  /*1e30*/  @P4 F2FP.BF16.PACK_AB R94, RZ, R94 ;  /* 0x0000005eff5e423e */ /* 0x000fe200000010ff */
[----:B------:R-:W-:Y:S01]  /*1e40*/  @P4 FMUL.FTZ R89, R156, c[0x0][0x1ec] ;  /* 0x00007b009c594a20 */ /* 0x000fe20000410000 */
[----:B------:R-:W-:Y:S01]  /*1e50*/  @!P5 ISETP.NE.AND.EX P6, PT, RZ, c[0x0][0x21c], PT, P6 ;  /* 0x00008700ff00da0c */ /* 0x000fe20003fc5360 */
[----:B------:R-:W-:Y:S01]  /*1e60*/  BSSY B1, `(.L_x_3346) ;  /* 0x000000e000017945 */ /* 0x000fe20003800000 */
[----:B------:R-:W-:Y:S02]  /*1e70*/  @P4 PRMT R85, R95, 0x7610, R85 ;  /* 0x000076105f554816 */ /* 0x000fe40000000055 */
[----:B------:R-:W-:Y:S02]  /*1e80*/  @!P5 ISETP.NE.U32.AND P2, PT, RZ, c[0x0][0x218], PT ;  /* 0x00008600ff00da0c */ /* 0x000fe40003f45070 */
[----:B------:R-:W-:Y:S02]  /*1e90*/  @P4 F2FP.BF16.PACK_AB R88, RZ, R88 ;  /* 0x00000058ff58423e */ /* 0x000fe400000010ff */
[----:B------:R-:W-:-:S02]  /*1ea0*/  @P4 F2FP.BF16.PACK_AB R89, RZ, R89 ;  /* 0x00000059ff59423e */ /* 0x000fc400000010ff */
[----:B------:R-:W-:Y:S02]  /*1eb0*/  @!P5 FSEL R92, R59, RZ, P6 ;  /* 0x000000ff3b5cd208 */ /* 0x000fe40003000000 */
        /* <DEDUP_REMOVED lines=8> */
.L_x_3347:
[----:B------:R-:W-:Y:S05]  /*1f40*/  BSYNC B1 ;  /* 0x0000000000017941 */ /* 0x000fea0003800000 */
.L_x_3346:
        /* <DEDUP_REMOVED lines=8> */
.L_x_3349:
[----:B------:R-:W-:Y:S05]  /*1fd0*/  BSYNC B1 ;  /* 0x0000000000017941 */ /* 0x000fea0003800000 */
.L_x_3348:
[----:B------:R-:W-:Y:S01]  /*1fe0*/  @P4 FMUL.FTZ R90, R91, c[0x0][0x1ec] ;  /* 0x00007b005b5a4a20 */ /* 0x000fe20000410000 */
[----:B------:R-:W-:Y:S01]  /*1ff0*/  @P4 PRMT R86, R88, 0x7610, R86 ;  /* 0x0000761058564816 */ /* 0x000fe20000000056 */
[----:B------:R-:W-:Y:S01]  /*2000*/  @P4 FMUL.FTZ R93, R92, c[0x0][0x1ec] ;  /* 0x00007b005c5d4a20 */ /* 0x000fe20000410000 */
[----:B------:R-:W-:Y:S01]  /*2010*/  @!P5 ISETP.NE.AND.EX P3, PT, RZ, c[0x0][0x21c], PT, P3 ;  /* 0x00008700ff00da0c */ /* 0x000fe20003f65330 */
[----:B------:R-:W-:Y:S01]  /*2020*/  BSSY B1, `(.L_x_3350) ;  /* 0x000000d000017945 */ /* 0x000fe20003800000 */
[----:B------:R-:W-:Y:S02]  /*2030*/  @!P5 ISETP.NE.U32.AND P6, PT, RZ, c[0x0][0x218], PT ;  /* 0x00008600ff00da0c */ /* 0x000fe40003fc5070 */
[----:B------:R-:W-:Y:S02]  /*2040*/  @P4 PRMT R86, R86, 0x5410, R89 ;  /* 0x0000541056564816 */ /* 0x000fe40000000059 */
[----:B------:R-:W-:Y:S02]  /*2050*/  @P4 F2FP.BF16.PACK_AB R157, RZ, R90 ;  /* 0x0000005aff9d423e */ /* 0x000fe400000010ff */
[----:B------:R-:W-:-:S02]  /*2060*/  @P4 F2FP.BF16.PACK_AB R183, RZ, R93 ;  /* 0x0000005dffb7423e */ /* 0x000fc400000010ff */
        /* <DEDUP_REMOVED lines=8> */
.L_x_3351:
[----:B------:R-:W-:Y:S05]  /*20f0*/  BSYNC B1 ;  /* 0x0000000000017941 */ /* 0x000fea0003800000 */
.L_x_3350:
[----:B------:R-:W-:Y:S01]  /*2100*/  @P0 MOV R96, 0x20 ;  /* 0x0000002000600802 */ /* 0x000fe20000000f00 */
[----:B------:R-:W-:Y:S01]  /*2110*/  BSSY B1, `(.L_x_3352) ;  /* 0x0000015000017945 */ /* 0x000fe20003800000 */
[----:B------:R-:W-:Y:S02]  /*2120*/  @P4 MOV R99, 0x10 ;  /* 0x0000001000634802 */ /* 0x000fe40000000f00 */
[----:B------:R-:W-:Y:S01]  /*2130*/  @!P5 ISETP.NE.U32.AND P3, PT, RZ, c[0x0][0x218], PT ;  /* 0x00008600ff00da0c */ /* 0x000fe20003f65070 */
[----:B------:R-:W-:Y:S01]  /*2140*/  @P0 IMAD.WIDE.U32 R96, R155, R96, c[0x0][0x258] ;  /* 0x000096009b600625 */ /* 0x000fe200078e0060 */
[----:B------:R-:W-:Y:S02]  /*2150*/  @!P5 ISETP.NE.AND.EX P2, PT, RZ, c[0x0][0x21c], PT, P2 ;  /* 0x00008700ff00da0c */ /* 0x000fe40003f45320 */
[----:B------:R-:W-:Y:S01]  /*2160*/  SEL R90, R91, R82, P1 ;  /* 0x000000525b5a7207 */ /* 0x000fe20000800000 */
[----:B------:R-:W-:Y:S01]  /*2170*/  @P4 IMAD.WIDE.U32 R98, R126, R99, c[0x0][0x248] ;  /* 0x000092007e624625 */ /* 0x000fe200078e0063 */
[----:B------:R-:W-:-:S02]  /*2180*/  SEL R89, R156, R81, P1 ;  /* 0x000000519c597207 */ /* 0x000fc40000800000 */
[----:B------:R-:W-:Y:S02]  /*2190*/  SEL R91, R92, R83, P1 ;  /* 0x000000535c5b7207 */ /* 0x000fe40000800000 */
[----:B------:R-:W-:Y:S02]  /*21a0*/  @!P5 ISETP.NE.AND.EX P6, PT, RZ, c[0x0][0x21c], PT, P6 ;  /* 0x00008700ff00da0c */ /* 0x000fe40003fc5360 */
[----:B------:R-:W-:Y:S02]  /*21b0*/  @!P5 ISETP.NE.AND.EX P3, PT, RZ, c[0x0][0x21c], PT, P3 ;  /* 0x00008700ff00da0c */ /* 0x000fe40003f65330 */
[----:B------:R-:W-:Y:S02]  /*21c0*/  SEL R88, R127, R80, P1 ;  /* 0x000000507f587207 */ /* 0x000fe40000800000 */
        /* <DEDUP_REMOVED lines=9> */
.L_x_3353:
[----:B------:R-:W-:Y:S05]  /*2260*/  BSYNC B1 ;  /* 0x0000000000017941 */ /* 0x000fea0003800000 */
.L_x_3352:
        /* <DEDUP_REMOVED lines=10> */
.L_x_3355:
[----:B------:R-:W-:Y:S05]  /*2310*/  BSYNC B1 ;  /* 0x0000000000017941 */ /* 0x000fea0003800000 */
.L_x_3354:
        /* <DEDUP_REMOVED lines=10> */
.L_x_3357:
[----:B------:R-:W-:Y:S05]  /*23c0*/  BSYNC B1 ;  /* 0x0000000000017941 */ /* 0x000fea0003800000 */
.L_x_3356:
[----:B------:R-:W-:Y:S01]  /*23d0*/  @P4 PRMT R87, R157, 0x7610, R87 ;  /* 0x000076109d574816 */ /* 0x000fe20000000057 */
[----:B------:R0:W-:Y:S01]  /*23e0*/  @P0 STG.E.128 [R2.64+0x10], R88 ;  /* 0x0000105802000986 */ /* 0x0001e2000c101d04 */
[----:B------:R-:W-:Y:S01]  /*23f0*/  SEL R95, R184, R79, P1 ;  /* 0x0000004fb85f7207 */ /* 0x000fe20000800000 */
[----:B------:R-:W-:Y:S01]  /*2400*/  @P4 FMUL.FTZ R185, R185, c[0x0][0x1ec] ;  /* 0x00007b00b9b94a20 */ /* 0x000fe20000410000 */
[----:B------:R-:W-:Y:S01]  /*2410*/  @P4 PRMT R87, R87, 0x5410, R183 ;  /* 0x0000541057574816 */ /* 0x000fe200000000b7 */
[----:B------:R-:W-:Y:S01]  /*2420*/  @P4 FMUL.FTZ R156, R156, c[0x0][0x1ec] ;  /* 0x00007b009c9c4a20 */ /* 0x000fe20000410000 */
[----:B------:R-:W-:Y:S01]  /*2430*/  @!P5 ISETP.NE.U32.AND P2, PT, RZ, c[0x0][0x218], PT ;  /* 0x00008600ff00da0c */ /* 0x000fe20003f45070 */
[----:B------:R-:W-:Y:S01]  /*2440*/  @P4 FMUL.FTZ R127, R127, c[0x0][0x1ec] ;  /* 0x00007b007f7f4a20 */ /* 0x000fe20000410000 */
[----:B------:R-:W-:Y:S01]  /*2450*/  @P4 F2FP.BF16.PACK_AB R185, RZ, R185 ;  /* 0x000000b9ffb9423e */ /* 0x000fe200000010ff */
[----:B------:R1:W-:Y:S01]  /*2460*/  @P4 STG.E.128 [R98.64], R84 ;  /* 0x0000005462004986 */ /* 0x0003e2000c101d04 */
[----:B------:R-:W-:Y:S01]  /*2470*/  @!P5 ISETP.NE.AND.EX P2, PT, RZ, c[0x0][0x21c], PT, P2 ;  /* 0x00008700ff00da0c */ /* 0x000fe20003f45320 */
[----:B------:R-:W-:Y:S01]  /*2480*/  BSSY B1, `(.L_x_3358) ;  /* 0x000000f000017945 */ /* 0x000fe20003800000 */
[----:B------:R-:W-:Y:S01]  /*2490*/  @!P5 ISETP.NE.U32.AND P3, PT, RZ, c[0x0][0x218], PT ;  /* 0x00008600ff00da0c */ /* 0x000fe20003f65070 */
[----:B------:R2:W-:Y:S01]  /*24a0*/  @P0 STG.E.128 [R96.64], R92 ;  /* 0x0000005c60000986 */ /* 0x0005e2000c101d04 */
[----:B------:R-:W-:-:S02]  /*24b0*/  @!P5 ISETP.NE.U32.AND P6, PT, RZ, c[0x0][0x218], PT ;  /* 0x00008600ff00da0c */ /* 0x000fc40003fc5070 */
[----:B------:R-:W-:Y:S02]  /*24c0*/  @P4 F2FP.BF16.PACK_AB R156, RZ, R156 ;  /* 0x0000009cff9c423e */ /* 0x000fe400000010ff */
[----:B------:R-:W-:Y:S02]  /*24d0*/  @P4 F2FP.BF16.PACK_AB R127, RZ, R127 ;  /* 0x0000007fff7f423e */ /* 0x000fe400000010ff */
[----:B0-----:R-:W-:Y:S02]  /*24e0*/  @!P5 FSEL R3, R64, RZ, P2 ;  /* 0x000000ff4003d208 */ /* 0x001fe40001000000 */
[----:B-1----:R-:W-:Y:S01]  /*24f0*/  @P4 PRMT R84, R185, 0x7610, R84 ;  /* 0x00007610b9544816 */ /* 0x002fe20000000054 */
[----:B------:R-:W-:Y:S05]  /*2500*/  @!P5 BRA `(.L_x_3359) ;  /* 0x000000600000d947 */ /* 0x000fea0003800000 */
[----:B------:R-:W-:Y:S01]  /*2510*/  ISETP.NE.U32.AND P2, PT, RZ, c[0x0][0x218], PT ;  /* 0x00008600ff007a0c */ /* 0x000fe20003f45070 */
[----:B------:R-:W-:-:S03]  /*2520*/  FFMA.FTZ R3, R113, R125, R124 ;  /* 0x0000007d71037223 */ /* 0x000fc6000001007c */
[----:B------:R-:W-:Y:S01]  /*2530*/  ISETP.NE.AND.EX P2, PT, RZ, c[0x0][0x21c], PT, P2 ;  /* 0x00008700ff007a0c */ /* 0x000fe20003f45320 */
[----:B------:R-:W-:-:S04]  /*2540*/  FADD.FTZ R2, R168, -R3 ;  /* 0x80000003a8027221 */ /* 0x000fc80000010000 */
[----:B------:R-:W-:-:S08]  /*2550*/  FMUL.FTZ R3, R153, R2 ;  /* 0x0000000299037220 */ /* 0x000fd00000410000 */
[----:B------:R-:W-:Y:S02]  /*2560*/  @P2 FADD.FTZ R3, R64, R3 ;  /* 0x0000000340032221 */ /* 0x000fe40000010000 */
.L_x_3359:
[----:B------:R-:W-:Y:S05]  /*2570*/  BSYNC B1 ;  /* 0x0000000000017941 */ /* 0x000fea0003800000 */
.L_x_3358:
[----:B------:R-:W-:Y:S01]  /*2580*/  @P4 FMUL.FTZ R184, R184, c[0x0][0x1ec] ;  /* 0x00007b00b8b84a20 */ /* 0x000fe20000410000 */
[----:B------:R-:W-:Y:S01]  /*2590*/  @!P5 ISETP.NE.AND.EX P3, PT, RZ, c[0x0][0x21c], PT, P3 ;  /* 0x00008700ff00da0c */ /* 0x000fe20003f65330 */
[----:B------:R-:W-:Y:S01]  /*25a0*/  @P4 FMUL.FTZ R2, R3, c[0x0][0x1ec] ;  /* 0x00007b0003024a20 */ /* 0x000fe20000410000 */
[----:B------:R-:W-:Y:S01]  /*25b0*/  BSSY B1, `(.L_x_3360) ;  /* 0x000000f000017945 */ /* 0x000fe20003800000 */
[----:B------:R-:W-:Y:S02]  /*25c0*/  @!P5 ISETP.NE.U32.AND P2, PT, RZ, c[0x0][0x218], PT ;  /* 0x00008600ff00da0c */ /* 0x000fe40003f45070 */
[----:B------:R-:W-:Y:S02]  /*25d0*/  @!P5 ISETP.NE.AND.EX P6, PT, RZ, c[0x0][0x21c], PT, P6 ;  /* 0x00008700ff00da0c */ /* 0x000fe40003fc5360 */
[----:B------:R-:W-:Y:S02]  /*25e0*/  @P4 PRMT R84, R84, 0x5410, R156 ;  /* 0x0000541054544816 */ /* 0x000fe4000000009c */
[----:B------:R-:W-:-:S02]  /*25f0*/  @P4 PRMT R85, R127, 0x7610, R85 ;  /* 0x000076107f554816 */ /* 0x000fc40000000055 */
[----:B------:R-:W-:Y:S02]  /*2600*/  @P4 F2FP.BF16.PACK_AB R184, RZ, R184 ;  /* 0x000000b8ffb8423e */ /* 0x000fe400000010ff */
        /* <DEDUP_REMOVED lines=9> */
.L_x_3361:
[----:B------:R-:W-:Y:S05]  /*26a0*/  BSYNC B1 ;  /* 0x0000000000017941 */ /* 0x000fea0003800000 */
.L_x_3360:
[----:B------:R-:W-:Y:S01]  /*26b0*/  BSSY B1, `(.L_x_3362) ;  /* 0x000000a000017945 */ /* 0x000fe20003800000 */
[----:B------:R-:W-:Y:S01]  /*26c0*/  @P4 FMUL.FTZ R88, R90, c[0x0][0x1ec] ;  /* 0x00007b005a584a20 */ /* 0x000fe20000410000 */
[----:B------:R-:W-:Y:S01]  /*26d0*/  @!P5 FSEL R91, R66, RZ, P6 ;  /* 0x000000ff425bd208 */ /* 0x000fe20003000000 */
[----:B------:R-:W-:Y:S05]  /*26e0*/  @!P5 BRA `(.L_x_3363) ;  /* 0x000000600000d947 */ /* 0x000fea0003800000 */
[----:B------:R-:W-:Y:S01]  /*26f0*/  ISETP.NE.U32.AND P3, PT, RZ, c[0x0][0x218], PT ;  /* 0x00008600ff007a0c */ /* 0x000fe20003f65070 */
[----:B------:R-:W-:-:S03]  /*2700*/  FFMA.FTZ R89, R115, R125, R124 ;  /* 0x0000007d73597223 */ /* 0x000fc6000001007c */
[----:B------:R-:W-:Y:S01]  /*2710*/  ISETP.NE.AND.EX P3, PT, RZ, c[0x0][0x21c], PT, P3 ;  /* 0x00008700ff007a0c */ /* 0x000fe20003f65330 */
[----:B--2---:R-:W-:-:S04]  /*2720*/  FADD.FTZ R92, R170, -R89 ;  /* 0x80000059aa5c7221 */ /* 0x004fc80000010000 */
[----:B------:R-:W-:-:S08]  /*2730*/  FMUL.FTZ R91, R153, R92 ;  /* 0x0000005c995b7220 */ /* 0x000fd00000410000 */
[----:B------:R-:W-:Y:S02]  /*2740*/  @P3 FADD.FTZ R91, R66, R91 ;  /* 0x0000005b425b3221 */ /* 0x000fe40000010000 */
.L_x_3363:
[----:B------:R-:W-:Y:S05]  /*2750*/  BSYNC B1 ;  /* 0x0000000000017941 */ /* 0x000fea0003800000 */
.L_x_3362:
[----:B------:R-:W-:Y:S01]  /*2760*/  @P4 FMUL.FTZ R89, R91, c[0x0][0x1ec] ;  /* 0x00007b005b594a20 */ /* 0x000fe20000410000 */
[----:B------:R-:W-:Y:S01]  /*2770*/  @!P5 ISETP.NE.AND.EX P2, PT, RZ, c[0x0][0x21c], PT, P2 ;  /* 0x00008700ff00da0c */ /* 0x000fe20003f45320 */
[----:B------:R-:W-:Y:S01]  /*2780*/  BSSY B1, `(.L_x_3364) ;  /* 0x000000f000017945 */ /* 0x000fe20003800000 */
[----:B------:R-:W-:Y:S02]  /*2790*/  @P4 PRMT R86, R2, 0x7610, R86 ;  /* 0x0000761002564816 */ /* 0x000fe40000000056 */
[----:B------:R-:W-:Y:S02]  /*27a0*/  @P4 PRMT R85, R85, 0x5410, R184 ;  /* 0x0000541055554816 */ /* 0x000fe400000000b8 */
[----:B------:R-:W-:Y:S02]  /*27b0*/  @P4 F2FP.BF16.PACK_AB R2, RZ, R88 ;  /* 0x00000058ff02423e */ /* 0x000fe400000010ff */
[----:B--2---:R-:W-:Y:S02]  /*27c0*/  @P4 F2FP.BF16.PACK_AB R92, RZ, R89 ;  /* 0x00000059ff5c423e */ /* 0x004fe400000010ff */
[----:B------:R-:W-:-:S02]  /*27d0*/  @P4 MOV R98, 0x10 ;  /* 0x0000001000624802 */ /* 0x000fc40000000f00 */
[----:B------:R-:W-:Y:S02]  /*27e0*/  @P4 IADD3 R95, R126, 0x20, RZ ;  /* 0x000000207e5f4810 */ /* 0x000fe40007ffe0ff */
        /* <DEDUP_REMOVED lines=8> */
.L_x_3365:
[----:B------:R-:W-:Y:S05]  /*2870*/  BSYNC B1 ;  /* 0x0000000000017941 */ /* 0x000fea0003800000 */
.L_x_3364:
[----:B------:R-:W-:Y:S01]  /*2880*/  @P4 FMUL.FTZ R93, R94, c[0x0][0x1ec] ;  /* 0x00007b005e5d4a20 */ /* 0x000fe20000410000 */
[----:B------:R-:W-:Y:S01]  /*2890*/  @P4 PRMT R87, R92, 0x7610, R87 ;  /* 0x000076105c574816 */ /* 0x000fe20000000057 */
[----:B------:R-:W-:Y:S01]  /*28a0*/  BSSY B1, `(.L_x_3366) ;  /* 0x0000020000017945 */ /* 0x000fe20003800000 */
[----:B------:R-:W-:Y:S02]  /*28b0*/  SEL R89, R90, R81, P1 ;  /* 0x000000515a597207 */ /* 0x000fe40000800000 */
[----:B------:R-:W-:Y:S02]  /*28c0*/  @P4 F2FP.BF16.PACK_AB R93, RZ, R93 ;  /* 0x0000005dff5d423e */ /* 0x000fe400000010ff */
[----:B------:R-:W-:Y:S02]  /*28d0*/  SEL R90, R91, R82, P1 ;  /* 0x000000525b5a7207 */ /* 0x000fe40000800000 */
[----:B------:R-:W-:Y:S02]  /*28e0*/  SEL R88, R3, R80, P1 ;  /* 0x0000005003587207 */ /* 0x000fe40000800000 */
[----:B------:R-:W-:-:S02]  /*28f0*/  SEL R91, R94, R83, P1 ;  /* 0x000000535e5b7207 */ /* 0x000fc40000800000 */
[----:B------:R-:W-:Y:S01]  /*2900*/  @P4 PRMT R86, R86, 0x5410, R2 ;  /* 0x0000541056564816 */ /* 0x000fe20000000002 */
[----:B------:R-:W-:Y:S01]  /*2910*/  @P4 IMAD.WIDE.U32 R2, R95, R98, c[0x0][0x248] ;  /* 0x000092005f024625 */ /* 0x000fe200078e0062 */
[----:B------:R-:W-:Y:S01]  /*2920*/  @P4 PRMT R87, R87, 0x5410, R93 ;  /* 0x0000541057574816 */ /* 0x000fe2000000005d */
[----:B------:R0:W-:Y:S01]  /*2930*/  @P0 STG.E.128 [R96.64+0x10], R88 ;  /* 0x0000105860000986 */ /* 0x0001e2000c101d04 */
[----:B------:R-:W-:Y:S02]  /*2940*/  @!P5 ISETP.NE.U32.AND P3, PT, RZ, c[0x0][0x218], PT ;  /* 0x00008600ff00da0c */ /* 0x000fe40003f65070 */
[----:B------:R-:W-:Y:S01]  /*2950*/  @!P5 ISETP.NE.U32.AND P6, PT, RZ, c[0x0][0x218], PT ;  /* 0x00008600ff00da0c */ /* 0x000fe20003fc5070 */
[----:B------:R1:W-:Y:S01]  /*2960*/  @P4 STG.E.128 [R2.64], R84 ;  /* 0x0000005402004986 */ /* 0x0003e2000c101d04 */
[----:B------:R-:W-:Y:S02]  /*2970*/  @!P5 ISETP.NE.AND.EX P3, PT, RZ, c[0x0][0x21c], PT, P3 ;  /* 0x00008700ff00da0c */ /* 0x000fe40003f65330 */
[----:B------:R-:W-:-:S02]  /*2980*/  @!P5 ISETP.NE.U32.AND P2, PT, RZ, c[0x0][0x218], PT ;  /* 0x00008600ff00da0c */ /* 0x000fc40003f45070 */
[----:B------:R-:W-:Y:S02]  /*2990*/  @!P5 FSEL R93, R68, RZ, P3 ;  /* 0x000000ff445dd208 */ /* 0x000fe40001800000 */
[----:B------:R-:W-:Y:S02]  /*29a0*/  @!P5 ISETP.NE.U32.AND P3, PT, RZ, c[0x0][0x218], PT ;  /* 0x00008600ff00da0c */ /* 0x000fe40003f65070 */
[----:B------:R-:W-:Y:S02]  /*29b0*/  @!P5 ISETP.NE.AND.EX P6, PT, RZ, c[0x0][0x21c], PT, P6 ;  /* 0x00008700ff00da0c */ /* 0x000fe40003fc5360 */
[----:B------:R-:W-:Y:S02]  /*29c0*/  @!P5 ISETP.NE.AND.EX P2, PT, RZ, c[0x0][0x21c], PT, P2 ;  /* 0x00008700ff00da0c */ /* 0x000fe40003f45320 */
[----:B------:R-:W-:Y:S02]  /*29d0*/  @!P5 ISETP.NE.AND.EX P3, PT, RZ, c[0x0][0x21c], PT, P3 ;  /* 0x00008700ff00da0c */ /* 0x000fe40003f65330 */
[----:B0-----:R-:W-:-:S02]  /*29e0*/  @!P5 FSEL R88, R69, RZ, P6 ;  /* 0x000000ff4558d208 */ /* 0x001fc40003000000 */
[----:B------:R-:W-:Y:S02]  /*29f0*/  @!P5 FSEL R89, R70, RZ, P2 ;  /* 0x000000ff4659d208 */ /* 0x000fe40001000000 */
[----:B------:R-:W-:Y:S02]  /*2a00*/  @!P5 ISETP.NE.U32.AND P6, PT, RZ, c[0x0][0x218], PT ;  /* 0x00008600ff00da0c */ /* 0x000fe40003fc5070 */
[----:B------:R-:W-:Y:S02]  /*2a10*/  @!P5 ISETP.NE.U32.AND P2, PT, RZ, c[0x0][0x218], PT ;  /* 0x00008600ff00da0c */ /* 0x000fe40003f45070 */
[----:B------:R-:W-:Y:S01]  /*2a20*/  @!P5 FSEL R92, R71, RZ, P3 ;  /* 0x000000ff475cd208 */ /* 0x000fe20001800000 */
[----:B------:R-:W-:Y:S05]  /*2a30*/  @!P5 BRA `(.L_x_3367) ;  /* 0x000000600000d947 */ /* 0x000fea0003800000 */
[----:B-1----:R-:W-:Y:S01]  /*2a40*/  ISETP.NE.U32.AND P3, PT, RZ, c[0x0][0x218], PT ;  /* 0x00008600ff007a0c */ /* 0x002fe20003f65070 */
[----:B------:R-:W-:-:S03]  /*2a50*/  FFMA.FTZ R3, R117, R125, R124 ;  /* 0x0000007d75037223 */ /* 0x000fc6000001007c */
[----:B------:R-:W-:Y:S01]  /*2a60*/  ISETP.NE.AND.EX P3, PT, RZ, c[0x0][0x21c], PT, P3 ;  /* 0x00008700ff007a0c */ /* 0x000fe20003f65330 */
[----:B------:R-:W-:-:S04]  /*2a70*/  FADD.FTZ R2, R172, -R3 ;  /* 0x80000003ac027221 */ /* 0x000fc80000010000 */
[----:B------:R-:W-:-:S08]  /*2a80*/  FMUL.FTZ R93, R153, R2 ;  /* 0x00000002995d7220 */ /* 0x000fd00000410000 */
[----:B------:R-:W-:Y:S02]  /*2a90*/  @P3 FADD.FTZ R93, R68, R93 ;  /* 0x0000005d445d3221 */ /* 0x000fe40000010000 */
.L_x_3367:
[----:B-1----:R-:W-:Y:S05]  /*2aa0*/  BSYNC B1 ;  /* 0x0000000000017941 */ /* 0x002fea0003800000 */
.L_x_3366:
        /* <DEDUP_REMOVED lines=8> */
.L_x_3369:
[----:B------:R-:W-:Y:S05]  /*2b30*/  BSYNC B1 ;  /* 0x0000000000017941 */ /* 0x000fea0003800000 */
.L_x_3368:
        /* <DEDUP_REMOVED lines=8> */
.L_x_3371:
[----:B------:R-:W-:Y:S05]  /*2bc0*/  BSYNC B1 ;  /* 0x0000000000017941 */ /* 0x000fea0003800000 */
.L_x_3370:
        /* <DEDUP_REMOVED lines=8> */
.L_x_3373:
[----:B------:R-:W-:Y:S05]  /*2c50*/  BSYNC B1 ;  /* 0x0000000000017941 */ /* 0x000fea0003800000 */
.L_x_3372:
[----:B------:R-:W-:Y:S01]  /*2c60*/  @P4 FMUL.FTZ R2, R93, c[0x0][0x1ec] ;  /* 0x00007b005d024a20 */ /* 0x000fe20000410000 */
[----:B------:R-:W-:Y:S01]  /*2c70*/  @!P5 ISETP.NE.U32.AND P3, PT, RZ, c[0x0][0x218], PT ;  /* 0x00008600ff00da0c */ /* 0x000fe20003f65070 */
[----:B------:R-:W-:Y:S01]  /*2c80*/  @P4 FMUL.FTZ R3, R88, c[0x0][0x1ec] ;  /* 0x00007b0058034a20 */ /* 0x000fe20000410000 */
[----:B------:R-:W-:Y:S01]  /*2c90*/  @!P5 ISETP.NE.AND.EX P6, PT, RZ, c[0x0][0x21c], PT, P6 ;  /* 0x00008700ff00da0c */ /* 0x000fe20003fc5360 */
[----:B------:R-:W-:Y:S01]  /*2ca0*/  BSSY B1, `(.L_x_3374) ;  /* 0x000000f000017945 */ /* 0x000fe20003800000 */
[----:B------:R-:W-:Y:S01]  /*2cb0*/  @!P5 ISETP.NE.AND.EX P2, PT, RZ, c[0x0][0x21c], PT, P2 ;  /* 0x00008700ff00da0c */ /* 0x000fe20003f45320 */
[----:B------:R-:W-:Y:S01]  /*2cc0*/  @P4 FMUL.FTZ R90, R89, c[0x0][0x1ec] ;  /* 0x00007b00595a4a20 */ /* 0x000fe20000410000 */
[----:B------:R-:W-:Y:S01]  /*2cd0*/  @!P5 ISETP.NE.AND.EX P3, PT, RZ, c[0x0][0x21c], PT, P3 ;  /* 0x00008700ff00da0c */ /* 0x000fe20003f65330 */
[----:B------:R-:W-:Y:S01]  /*2ce0*/  @P4 FMUL.FTZ R91, R92, c[0x0][0x1ec] ;  /* 0x00007b005c5b4a20 */ /* 0x000fe20000410000 */
        /* <DEDUP_REMOVED lines=10> */
.L_x_3375:
[----:B------:R-:W-:Y:S05]  /*2d90*/  BSYNC B1 ;  /* 0x0000000000017941 */ /* 0x000fea0003800000 */
.L_x_3374:
        /* <DEDUP_REMOVED lines=10> */
.L_x_3377:
[----:B------:R-:W-:Y:S05]  /*2e40*/  BSYNC B1 ;  /* 0x0000000000017941 */ /* 0x000fea0003800000 */
.L_x_3376:
        /* <DEDUP_REMOVED lines=10> */
.L_x_3379:
[----:B------:R-:W-:Y:S05]  /*2ef0*/  BSYNC B1 ;  /* 0x0000000000017941 */ /* 0x000fea0003800000 */
.L_x_3378:
[----:B------:R-:W-:Y:S01]  /*2f00*/  @P4 FMUL.FTZ R98, R99, c[0x0][0x1ec] ;  /* 0x00007b0063624a20 */ /* 0x000fe20000410000 */
[----:B------:R-:W-:Y:S01]  /*2f10*/  @P4 F2FP.BF16.PACK_AB R90, RZ, R90 ;  /* 0x0000005aff5a423e */ /* 0x000fe200000010ff */
[----:B------:R-:W-:Y:S01]  /*2f20*/  BSSY B1, `(.L_x_3380) ;  /* 0x000001d000017945 */ /* 0x000fe20003800000 */
[----:B------:R-:W-:Y:S02]  /*2f30*/  @P4 F2FP.BF16.PACK_AB R94, RZ, R94 ;  /* 0x0000005eff5e423e */ /* 0x000fe400000010ff */
[----:B------:R-:W-:Y:S02]  /*2f40*/  @!P5 ISETP.NE.U32.AND P2, PT, RZ, c[0x0][0x218], PT ;  /* 0x00008600ff00da0c */ /* 0x000fe40003f45070 */
[----:B------:R-:W-:Y:S02]  /*2f50*/  @P4 F2FP.BF16.PACK_AB R91, RZ, R91 ;  /* 0x0000005bff5b423e */ /* 0x000fe400000010ff */
[----:B------:R-:W-:Y:S02]  /*2f60*/  @P4 F2FP.BF16.PACK_AB R97, RZ, R97 ;  /* 0x00000061ff61423e */ /* 0x000fe400000010ff */
[----:B------:R-:W-:-:S02]  /*2f70*/  @P4 F2FP.BF16.PACK_AB R98, RZ, R98 ;  /* 0x00000062ff62423e */ /* 0x000fc400000010ff */
[----:B------:R-:W-:Y:S02]  /*2f80*/  @P4 PRMT R84, R2, 0x7610, R84 ;  /* 0x0000761002544816 */ /* 0x000fe40000000054 */
[----:B------:R-:W-:Y:S02]  /*2f90*/  @P4 PRMT R85, R90, 0x7610, R85 ;  /* 0x000076105a554816 */ /* 0x000fe40000000055 */
[----:B------:R-:W-:Y:S02]  /*2fa0*/  @!P5 ISETP.NE.AND.EX P2, PT, RZ, c[0x0][0x21c], PT, P2 ;  /* 0x00008700ff00da0c */ /* 0x000fe40003f45320 */
[----:B------:R-:W-:Y:S02]  /*2fb0*/  @P4 PRMT R86, R94, 0x7610, R86 ;  /* 0x000076105e564816 */ /* 0x000fe40000000056 */
[----:B------:R-:W-:Y:S02]  /*2fc0*/  SEL R76, R93, R76, P1 ;  /* 0x0000004c5d4c7207 */ /* 0x000fe40000800000 */
[----:B------:R-:W-:-:S02]  /*2fd0*/  SEL R77, R88, R77, P1 ;  /* 0x0000004d584d7207 */ /* 0x000fc40000800000 */
[----:B------:R-:W-:Y:S02]  /*2fe0*/  SEL R78, R89, R78, P1 ;  /* 0x0000004e594e7207 */ /* 0x000fe40000800000 */
[----:B------:R-:W-:Y:S02]  /*2ff0*/  @P4 PRMT R84, R84, 0x5410, R3 ;  /* 0x0000541054544816 */ /* 0x000fe40000000003 */
[----:B------:R-:W-:Y:S02]  /*3000*/  SEL R79, R92, R79, P1 ;  /* 0x0000004f5c4f7207 */ /* 0x000fe40000800000 */
[----:B------:R-:W-:Y:S02]  /*3010*/  SEL R80, R95, R80, P1 ;  /* 0x000000505f507207 */ /* 0x000fe40000800000 */
[----:B------:R-:W-:Y:S02]  /*3020*/  @P4 PRMT R85, R85, 0x5410, R91 ;  /* 0x0000541055554816 */ /* 0x000fe4000000005b */
[----:B------:R-:W-:-:S02]  /*3030*/  SEL R81, R96, R81, P1 ;  /* 0x0000005160517207 */ /* 0x000fc40000800000 */
[----:B------:R-:W-:Y:S02]  /*3040*/  SEL R82, R99, R82, P1 ;  /* 0x0000005263527207 */ /* 0x000fe40000800000 */
[----:B------:R-:W-:Y:S02]  /*3050*/  @!P5 FSEL R2, R75, RZ, P2 ;  /* 0x000000ff4b02d208 */ /* 0x000fe40001000000 */
[----:B------:R-:W-:Y:S02]  /*3060*/  @P4 PRMT R86, R86, 0x5410, R97 ;  /* 0x0000541056564816 */ /* 0x000fe40000000061 */
        /* <DEDUP_REMOVED lines=8> */
.L_x_3381:
[----:B------:R-:W-:Y:S05]  /*30f0*/  BSYNC B1 ;  /* 0x0000000000017941 */ /* 0x000fea0003800000 */
.L_x_3380:
[----:B------:R-:W-:Y:S01]  /*3100*/  @P4 FMUL.FTZ R3, R2, c[0x0][0x1ec] ;  /* 0x00007b0002034a20 */ /* 0x000fe20000410000 */
[----:B------:R-:W-:Y:S02]  /*3110*/  @P0 MOV R155, 0x20 ;  /* 0x00000020009b0802 */ /* 0x000fe40000000f00 */
[----:B------:R-:W-:Y:S02]  /*3120*/  @P4 IADD3 R126, R126, 0x40, RZ ;  /* 0x000000407e7e4810 */ /* 0x000fe40007ffe0ff */
[----:B------:R-:W-:Y:S01]  /*3130*/  @P4 MOV R89, 0x10 ;  /* 0x0000001000594802 */ /* 0x000fe20000000f00 */
[----:B------:R-:W-:Y:S01]  /*3140*/  @P0 IMAD.WIDE.U32 R154, R154, R155, c[0x0][0x258] ;  /* 0x000096009a9a0625 */ /* 0x000fe200078e009b */
[----:B------:R-:W-:Y:S02]  /*3150*/  @P4 F2FP.BF16.PACK_AB R88, RZ, R3 ;  /* 0x00000003ff58423e */ /* 0x000fe400000010ff */
[----:B------:R-:W-:Y:S01]  /*3160*/  SEL R83, R2, R83, P1 ;  /* 0x0000005302537207 */ /* 0x000fe20000800000 */
[----:B------:R-:W-:Y:S01]  /*3170*/  @P4 IMAD.WIDE.U32 R2, R126, R89, c[0x0][0x248] ;  /* 0x000092007e024625 */ /* 0x000fe200078e0059 */
[----:B------:R-:W-:Y:S01]  /*3180*/  @P4 PRMT R87, R87, 0x5410, R88 ;  /* 0x0000541057574816 */ /* 0x000fe20000000058 */
[----:B------:R0:W-:Y:S01]  /*3190*/  @P0 STG.E.128 [R154.64], R76 ;  /* 0x0000004c9a000986 */ /* 0x0001e2000c101d04 */
[----:B------:R-:W-:-:S03]  /*31a0*/  MOV R89, c[0x0][0x160] ;  /* 0x0000580000597a02 */ /* 0x000fc60000000f00 */
[----:B------:R0:W-:Y:S01]  /*31b0*/  @P0 STG.E.128 [R154.64+0x10], R80 ;  /* 0x000010509a000986 */ /* 0x0001e2000c101d04 */
[----:B------:R-:W-:-:S03]  /*31c0*/  LEA R0, R89, R0, 0x2 ;  /* 0x0000000059007211 */ /* 0x000fc600078e10ff */
[----:B------:R0:W-:Y:S01]  /*31d0*/  @P4 STG.E.128 [R2.64], R84 ;  /* 0x0000005402004986 */ /* 0x0001e2000c101d04 */
[----:B------:R-:W-:-:S13]  /*31e0*/  ISETP.GE.AND P0, PT, R0, c[0x0][0x164], PT ;  /* 0x0000590000007a0c */ /* 0x000fda0003f06270 */
[----:B0-----:R-:W-:Y:S01]  /*31f0*/  @P0 CALL.REL.NOINC `(.L_x_3328) ;  /* 0x0000001000000944 */ /* 0x001fe20003c00000 */
[----:B------:R-:W-:Y:S05]  /*3200*/  BRA `(.L_x_3382) ;  /* 0xffffd39000007947 */ /* 0x000fea000383ffff */
.L_x_3328:
[----:B------:R-:W-:Y:S05]  /*3210*/  BSYNC B0 ;  /* 0x0000000000007941 */ /* 0x000fea0003800000 */
.L_x_3326:
        /* <DEDUP_REMOVED lines=16> */
[----:B------:R-:W4:Y:S04]  /*3320*/  LDS R2, [R128.X4] ;  /* 0x0000000080027984 */ /* 0x000f280000004800 */
        /* <DEDUP_REMOVED lines=24> */
[----:B------:R-:W-:Y:S04]  /*34b0*/  LDS R38, [R128.X4+0x2600] ;  /* 0x0026000080267984 */ /* 0x000fe80000004800 */
        /* <DEDUP_REMOVED lines=10> */
[----:B-----5:R-:W-:-:S03]  /*3560*/  FADD.FTZ R29, R29, R34 ;  /* 0x000000221d1d7221 */ /* 0x020fc60000010000 */
[----:B------:R-:W3:Y:S01]  /*3570*/  S2R R48, SR_CTAID.X ;  /* 0x0000000000307919 */ /* 0x000ee20000002500 */
        /* <DEDUP_REMOVED lines=12> */
[----:B----4-:R-:W-:Y:S02]  /*3640*/  FADD.FTZ R7, R3, R38 ;  /* 0x0000002603077221 */ /* 0x010fe40000010000 */
[----:B---3--:R-:W-:Y:S01]  /*3650*/  IMAD R3, R48, c[0x0][0x168], RZ ;  /* 0x00005a0030037a24 */ /* 0x008fe200078e02ff */
        /* <DEDUP_REMOVED lines=71> */
.L_x_3332:
[----:B------:R-:W-:Y:S01]  /*3ad0*/  HFMA2.MMA R95, -RZ, RZ, 0, 5.9604644775390625e-08 ;  /* 0x00000001ff5f7435 */ /* 0x000fe200000001ff */
[----:B------:R-:W-:-:S02]  /*3ae0*/  MOV R90, R88 ;  /* 0x00000058005a7202 */ /* 0x000fc40000000f00 */
[----:B------:R-:W-:Y:S02]  /*3af0*/  MOV R94, 0x1f ;  /* 0x0000001f005e7802 */ /* 0x000fe40000000f00 */
[----:B------:R-:W-:Y:S02]  /*3b00*/  MOV R97, 0xffffffff ;  /* 0xffffffff00617802 */ /* 0x000fe40000000f00 */
[----:B0-----:R-:W-:Y:S02]  /*3b10*/  MOV R2, 0x3b30 ;  /* 0x00003b3000027802 */ /* 0x001fe40000000f00 */
[----:B-----5:R-:W-:Y:S05]  /*3b20*/  CALL.REL.NOINC `($__internal_63_$__cuda_sm70_shflsync_bfly_p) ;  /* 0x0000046000007944 */ /* 0x020fea0003c00000 */
[----:B-1----:R-:W-:Y:S01]  /*3b30*/  MOV R91, R90 ;  /* 0x0000005a005b7202 */ /* 0x002fe20000000f00 */
[----:B0-----:R-:W-:Y:S05]  /*3b40*/  BRA `(.L_x_3383) ;  /* 0xffffdac000007947 */ /* 0x001fea000383ffff */
.L_x_3333:
[----:B------:R-:W-:Y:S01]  /*3b50*/  HFMA2.MMA R95, -RZ, RZ, 0, 5.9604644775390625e-08 ;  /* 0x00000001ff5f7435 */ /* 0x000fe200000001ff */
[----:B------:R-:W-:Y:S02]  /*3b60*/  MOV R90, R89 ;  /* 0x00000059005a7202 */ /* 0x000fe40000000f00 */
[----:B------:R-:W-:Y:S02]  /*3b70*/  MOV R94, 0x1f ;  /* 0x0000001f005e7802 */ /* 0x000fe40000000f00 */
[----:B------:R-:W-:-:S02]  /*3b80*/  MOV R97, 0xffffffff ;  /* 0xffffffff00617802 */ /* 0x000fc40000000f00 */
[----:B0-----:R-:W-:Y:S02]  /*3b90*/  MOV R2, 0x3bb0 ;  /* 0x00003bb000027802 */ /* 0x001fe40000000f00 */
[----:B-12--5:R-:W-:Y:S05]  /*3ba0*/  CALL.REL.NOINC `($__internal_63_$__cuda_sm70_shflsync_bfly_p) ;  /* 0x000003e000007944 */ /* 0x026fea0003c00000 */
[----:B------:R-:W-:Y:S01]  /*3bb0*/  FADD.FTZ R91, R91, R88 ;  /* 0x000000585b5b7221 */ /* 0x000fe20000010000 */
[----:B0-----:R-:W-:Y:S01]  /*3bc0*/  HFMA2.MMA R95, -RZ, RZ, 0, 1.1920928955078125e-07 ;  /* 0x00000002ff5f7435 */ /* 0x001fe200000001ff */
[----:B-1----:R-:W-:Y:S01]  /*3bd0*/  FADD.FTZ R89, R89, R90 ;  /* 0x0000005a59597221 */ /* 0x002fe20000010000 */
[----:B------:R-:W-:Y:S02]  /*3be0*/  MOV R94, 0x1f ;  /* 0x0000001f005e7802 */ /* 0x000fe40000000f00 */
[----:B------:R-:W-:Y:S02]  /*3bf0*/  MOV R97, 0xffffffff ;  /* 0xffffffff00617802 */ /* 0x000fe40000000f00 */
[----:B------:R-:W-:Y:S02]  /*3c00*/  MOV R90, R91 ;  /* 0x0000005b005a7202 */ /* 0x000fe40000000f00 */
[----:B------:R-:W-:Y:S02]  /*3c10*/  MOV R2, 0x3c30 ;  /* 0x00003c3000027802 */ /* 0x000fe40000000f00 */
[----:B------:R-:W-:Y:S05]  /*3c20*/  CALL.REL.NOINC `($__internal_63_$__cuda_sm70_shflsync_bfly_p) ;  /* 0x0000036000007944 */ /* 0x000fea0003c00000 */
[----:B0-----:R-:W-:Y:S01]  /*3c30*/  HFMA2.MMA R95, -RZ, RZ, 0, 1.1920928955078125e-07 ;  /* 0x00000002ff5f7435 */ /* 0x001fe200000001ff */
[----:B-1----:R-:W-:-:S02]  /*3c40*/  MOV R88, R90 ;  /* 0x0000005a00587202 */ /* 0x002fc40000000f00 */
[----:B------:R-:W-:Y:S02]  /*3c50*/  MOV R90, R89 ;  /* 0x00000059005a7202 */ /* 0x000fe40000000f00 */
[----:B------:R-:W-:Y:S02]  /*3c60*/  MOV R94, 0x1f ;  /* 0x0000001f005e7802 */ /* 0x000fe40000000f00 */
[----:B------:R-:W-:Y:S02]  /*3c70*/  MOV R97, 0xffffffff ;  /* 0xffffffff00617802 */ /* 0x000fe40000000f00 */
[----:B------:R-:W-:Y:S02]  /*3c80*/  MOV R2, 0x3ca0 ;  /* 0x00003ca000027802 */ /* 0x000fe40000000f00 */
[----:B------:R-:W-:Y:S05]  /*3c90*/  CALL.REL.NOINC `($__internal_63_$__cuda_sm70_shflsync_bfly_p) ;  /* 0x000002f000007944 */ /* 0x000fea0003c00000 */
[----:B------:R-:W-:Y:S01]  /*3ca0*/  FADD.FTZ R91, R88, R91 ;  /* 0x0000005b585b7221 */ /* 0x000fe20000010000 */
[----:B0-----:R-:W-:Y:S01]  /*3cb0*/  HFMA2.MMA R95, -RZ, RZ, 0, 2.384185791015625e-07 ;  /* 0x00000004ff5f7435 */ /* 0x001fe200000001ff */
[----:B-1----:R-:W-:Y:S01]  /*3cc0*/  FADD.FTZ R89, R89, R90 ;  /* 0x0000005a59597221 */ /* 0x002fe20000010000 */
[----:B------:R-:W-:Y:S02]  /*3cd0*/  MOV R94, 0x1f ;  /* 0x0000001f005e7802 */ /* 0x000fe40000000f00 */
[----:B------:R-:W-:-:S02]  /*3ce0*/  MOV R97, 0xffffffff ;  /* 0xffffffff00617802 */ /* 0x000fc40000000f00 */
[----:B------:R-:W-:Y:S02]  /*3cf0*/  MOV R90, R91 ;  /* 0x0000005b005a7202 */ /* 0x000fe40000000f00 */
[----:B------:R-:W-:Y:S02]  /*3d00*/  MOV R2, 0x3d20 ;  /* 0x00003d2000027802 */ /* 0x000fe40000000f00 */
[----:B------:R-:W-:Y:S05]  /*3d10*/  CALL.REL.NOINC `($__internal_63_$__cuda_sm70_shflsync_bfly_p) ;  /* 0x0000027000007944 */ /* 0x000fea0003c00000 */
[----:B0-----:R-:W-:Y:S01]  /*3d20*/  HFMA2.MMA R95, -RZ, RZ, 0, 2.384185791015625e-07 ;  /* 0x00000004ff5f7435 */ /* 0x001fe200000001ff */
[----:B-1----:R-:W-:Y:S02]  /*3d30*/  MOV R88, R90 ;  /* 0x0000005a00587202 */ /* 0x002fe40000000f00 */
[----:B------:R-:W-:Y:S02]  /*3d40*/  MOV R90, R89 ;  /* 0x00000059005a7202 */ /* 0x000fe40000000f00 */
[----:B------:R-:W-:Y:S02]  /*3d50*/  MOV R94, 0x1f ;  /* 0x0000001f005e7802 */ /* 0x000fe40000000f00 */
[----:B------:R-:W-:Y:S02]  /*3d60*/  MOV R97, 0xffffffff ;  /* 0xffffffff00617802 */ /* 0x000fe40000000f00 */
[----:B------:R-:W-:-:S02]  /*3d70*/  MOV R2, 0x3d90 ;  /* 0x00003d9000027802 */ /* 0x000fc40000000f00 */
[----:B------:R-:W-:Y:S05]  /*3d80*/  CALL.REL.NOINC `($__internal_63_$__cuda_sm70_shflsync_bfly_p) ;  /* 0x0000020000007944 */ /* 0x000fea0003c00000 */
[----:B------:R-:W-:Y:S01]  /*3d90*/  FADD.FTZ R91, R88, R91 ;  /* 0x0000005b585b7221 */ /* 0x000fe20000010000 */
[----:B0-----:R-:W-:Y:S01]  /*3da0*/  HFMA2.MMA R95, -RZ, RZ, 0, 4.76837158203125e-07 ;  /* 0x00000008ff5f7435 */ /* 0x001fe200000001ff */
[----:B-1----:R-:W-:Y:S01]  /*3db0*/  FADD.FTZ R93, R89, R90 ;  /* 0x0000005a595d7221 */ /* 0x002fe20000010000 */
[----:B------:R-:W-:-:S02]  /*3dc0*/  MOV R94, 0x1f ;  /* 0x0000001f005e7802 */ /* 0x000fc40000000f00 */
[----:B------:R-:W-:Y:S02]  /*3dd0*/  MOV R97, 0xffffffff ;  /* 0xffffffff00617802 */ /* 0x000fe40000000f00 */
[----:B------:R-:W-:Y:S02]  /*3de0*/  MOV R90, R91 ;  /* 0x0000005b005a7202 */ /* 0x000fe40000000f00 */
[----:B------:R-:W-:Y:S02]  /*3df0*/  MOV R2, 0x3e10 ;  /* 0x00003e1000027802 */ /* 0x000fe40000000f00 */
[----:B------:R-:W-:Y:S05]  /*3e00*/  CALL.REL.NOINC `($__internal_63_$__cuda_sm70_shflsync_bfly_p) ;  /* 0x0000018000007944 */ /* 0x000fea0003c00000 */
[----:B0-----:R-:W-:Y:S01]  /*3e10*/  HFMA2.MMA R95, -RZ, RZ, 0, 4.76837158203125e-07 ;  /* 0x00000008ff5f7435 */ /* 0x001fe200000001ff */
[----:B-1----:R-:W-:Y:S02]  /*3e20*/  MOV R88, R90 ;  /* 0x0000005a00587202 */ /* 0x002fe40000000f00 */
[----:B------:R-:W-:Y:S02]  /*3e30*/  MOV R90, R93 ;  /* 0x0000005d005a7202 */ /* 0x000fe40000000f00 */
[----:B------:R-:W-:Y:S02]  /*3e40*/  MOV R94, 0x1f ;  /* 0x0000001f005e7802 */ /* 0x000fe40000000f00 */
[----:B------:R-:W-:-:S02]  /*3e50*/  MOV R97, 0xffffffff ;  /* 0xffffffff00617802 */ /* 0x000fc40000000f00 */
[----:B------:R-:W-:Y:S02]  /*3e60*/  MOV R2, 0x3e80 ;  /* 0x00003e8000027802 */ /* 0x000fe40000000f00 */
[----:B------:R-:W-:Y:S05]  /*3e70*/  CALL.REL.NOINC `($__internal_63_$__cuda_sm70_shflsync_bfly_p) ;  /* 0x0000011000007944 */ /* 0x000fea0003c00000 */
[----:B------:R-:W-:Y:S01]  /*3e80*/  FADD.FTZ R89, R88, R91 ;  /* 0x0000005b58597221 */ /* 0x000fe20000010000 */
[----:B0-----:R-:W-:Y:S01]  /*3e90*/  HFMA2.MMA R95, -RZ, RZ, 0, 9.5367431640625e-07 ;  /* 0x00000010ff5f7435 */ /* 0x001fe200000001ff */
[----:B-1----:R-:W-:Y:S01]  /*3ea0*/  FADD.FTZ R93, R93, R90 ;  /* 0x0000005a5d5d7221 */ /* 0x002fe20000010000 */
[----:B------:R-:W-:Y:S02]  /*3eb0*/  MOV R94, 0x1f ;  /* 0x0000001f005e7802 */ /* 0x000fe40000000f00 */
[----:B------:R-:W-:Y:S02]  /*3ec0*/  MOV R97, 0xffffffff ;  /* 0xffffffff00617802 */ /* 0x000fe40000000f00 */
[----:B------:R-:W-:Y:S02]  /*3ed0*/  MOV R90, R89 ;  /* 0x00000059005a7202 */ /* 0x000fe40000000f00 */
[----:B------:R-:W-:Y:S02]  /*3ee0*/  MOV R2, 0x3f00 ;  /* 0x00003f0000027802 */ /* 0x000fe40000000f00 */
[----:B------:R-:W-:Y:S05]  /*3ef0*/  CALL.REL.NOINC `($__internal_63_$__cuda_sm70_shflsync_bfly_p) ;  /* 0x0000009000007944 */ /* 0x000fea0003c00000 */
[----:B0-----:R-:W-:Y:S01]  /*3f00*/  HFMA2.MMA R95, -RZ, RZ, 0, 9.5367431640625e-07 ;  /* 0x00000010ff5f7435 */ /* 0x001fe200000001ff */
[----:B-1----:R-:W-:-:S02]  /*3f10*/  MOV R92, R90 ;  /* 0x0000005a005c7202 */ /* 0x002fc40000000f00 */
[----:B------:R-:W-:Y:S02]  /*3f20*/  MOV R90, R93 ;  /* 0x0000005d005a7202 */ /* 0x000fe40000000f00 */
[----:B------:R-:W-:Y:S02]  /*3f30*/  MOV R94, 0x1f ;  /* 0x0000001f005e7802 */ /* 0x000fe40000000f00 */
[----:B------:R-:W-:Y:S02]  /*3f40*/  MOV R97, 0xffffffff ;  /* 0xffffffff00617802 */ /* 0x000fe40000000f00 */
[----:B------:R-:W-:Y:S02]  /*3f50*/  MOV R2, 0x3f70 ;  /* 0x00003f7000027802 */ /* 0x000fe40000000f00 */
[----:B------:R-:W-:Y:S05]  /*3f60*/  CALL.REL.NOINC `($__internal_63_$__cuda_sm70_shflsync_bfly_p) ;  /* 0x0000002000007944 */ /* 0x000fea0003c00000 */
[----:B-1----:R-:W-:Y:S01]  /*3f70*/  MOV R2, R90 ;  /* 0x0000005a00027202 */ /* 0x002fe20000000f00 */
[----:B0-----:R-:W-:Y:S05]  /*3f80*/  BRA `(.L_x_3384) ;  /* 0xffffd7a000007947 */ /* 0x001fea000383ffff */
        .weak           $__internal_63_$__cuda_sm70_shflsync_bfly_p
        .type           $__internal_63_$__cuda_sm70_shflsync_bfly_p,@function
        .size           $__internal_63_$__cuda_sm70_shflsync_bfly_p,(.L_x_9793 - $__internal_63_$__cuda_sm70_shflsync_bfly_p)
$__internal_63_$__cuda_sm70_shflsync_bfly_p:
[----:B------:R-:W-:Y:S01]  /*3f90*/  HFMA2.MMA R3, -RZ, RZ, 0, 0 ;  /* 0x00000000ff037435 */ /* 0x000fe200000001ff */
[----:B------:R-:W-:Y:S04]  /*3fa0*/  WARPSYNC R97 ;  /* 0x0000006100007348 */ /* 0x000fe80003800000 */
[----:B------:R0:W1:Y:S01]  /*3fb0*/  SHFL.BFLY PT, R90, R90, R95, R94 ;  /* 0x0c00005f5a5a7389 */ /* 0x00006200000e005e */
[----:B------:R-:W-:Y:S05]  /*3fc0*/  RET.REL.NODEC R2 `(_ZN10layer_norm13ln_bwd_kernelINS_13Kernel_traitsI13__nv_bfloat16S2_fS2_fjLj768ELj1ELj4ELj1ELj16ENS_18Kernel_traits_baseILj768ES2_S2_fS2_fjLj128EEEEELb0ELb0ELb1ELb1EEEvNS_9BwdParamsE) ;  /* 0xffffc03002007950 */ /* 0x000fea0003c3ffff */
.L_x_3385:
        /* <DEDUP_REMOVED lines=11> */
.L_x_9793:


//--------------------- .text._ZN10layer_norm13ln_bwd_kernelINS_13Kernel_traitsI13__nv_bfloat16S2_fS2_fjLj768ELj1ELj4ELj1ELj16ENS_18Kernel_traits_baseILj768ES2_S2_fS2_fjLj128EEEEELb0ELb1ELb0ELb0EEEvNS_9BwdParamsE --------------------------
	.section	.text._ZN10layer_norm13ln_bwd_kernelINS_13Kernel_traitsI13__nv_bfloat16S2_fS2_fjLj768ELj1ELj4ELj1ELj16ENS_18Kernel_traits_baseILj768ES2_S2_fS2_fjLj128EEEEELb0ELb1ELb0ELb0EEEvNS_9BwdParamsE,"ax",@progbits
	.sectioninfo	@"SHI_REGISTERS=237"
	.align	128
        .global         _ZN10layer_norm13ln_bwd_kernelINS_13Kernel_traitsI13__nv_bfloat16S2_fS2_fjLj768ELj1ELj4ELj1ELj16ENS_18Kernel_traits_baseILj768ES2_S2_fS2_fjLj128EEEEELb0ELb1ELb0ELb0EEEvNS_9BwdParamsE
        .type           _ZN10layer_norm13ln_bwd_kernelINS_13Kernel_traitsI13__nv_bfloat16S2_fS2_fjLj768ELj1ELj4ELj1ELj16ENS_18Kernel_traits_baseILj768ES2_S2_fS2_fjLj128EEEEELb0ELb1ELb0ELb0EEEvNS_9BwdParamsE,@function
        .size           _ZN10layer_norm13ln_bwd_kernelINS_13Kernel_traitsI13__nv_bfloat16S2_fS2_fjLj768ELj1ELj4ELj1ELj16ENS_18Kernel_traits_baseILj768ES2_S2_fS2_fjLj128EEEEELb0ELb1ELb0ELb0EEEvNS_9BwdParamsE,(.L_x_9794 - _ZN10layer_norm13ln_bwd_kernelINS_13Kernel_traitsI13__nv_bfloat16S2_fS2_fjLj768ELj1ELj4ELj1ELj16ENS_18Kernel_traits_baseILj768ES2_S2_fS2_fjLj128EEEEELb0ELb1ELb0ELb0EEEvNS_9BwdParamsE)
        .other          _ZN10layer_norm13ln_bwd_kernelINS_13Kernel_traitsI13__nv_bfloat16S2_fS2_fjLj768ELj1ELj4ELj1ELj16ENS_18Kernel_traits_baseILj768ES2_S2_fS2_fjLj128EEEEELb0ELb1ELb0ELb0EEEvNS_9BwdParamsE,@"STO_CUDA_ENTRY STV_DEFAULT"
_ZN10layer_norm13ln_bwd_kernelINS_13Kernel_traitsI13__nv_bfloat16S2_fS2_fjLj768ELj1ELj4ELj1ELj16ENS_18Kernel_traits_baseILj768ES2_S2_fS2_fjLj128EEEEELb0ELb1ELb0ELb0EEEvNS_9BwdParamsE:
.text._ZN10layer_norm13ln_bwd_kernelINS_13Kernel_traitsI13__nv_bfloat16S2_fS2_fjLj768ELj1ELj4ELj1ELj16ENS_18Kernel_traits_baseILj768ES2_S2_fS2_fjLj128EEEEELb0ELb1ELb0ELb0EEEvNS_9BwdParamsE:
        /* <DEDUP_REMOVED lines=122> */
.L_x_3402:
        /* <DEDUP_REMOVED lines=39> */
[C---:B------:R-:W-:Y:S01]  /*0a10*/  FADD.FTZ R141, -R219.reuse, R141 ;  /* 0x0000008ddb8d7221 */ /* 0x040fe20000010100 */
[--C-:B---3--:R-:W-:Y:S01]  /*0a20*/  PRMT R220, RZ, 0x5410, R144.reuse ;  /* 0x00005410ffdc7816 */ /* 0x108fe20000000090 */
[----:B-1---5:R-:W-:Y:S01]  /*0a30*/  FMUL.FTZ R175, R170, R179 ;  /* 0x000000b3aaaf7220 */ /* 0x022fe20000410000 */
[----:B------:R-:W-:Y:S01]  /*0a40*/  PRMT R144, RZ, 0x7610, R144 ;  /* 0x00007610ff907816 */ /* 0x000fe20000000090 */
[----:B------:R-:W-:Y:S01]  /*0a50*/  FADD.FTZ R181, -R219, R142 ;  /* 0x0000008edbb57221 */ /* 0x000fe20000010100 */
[----:B0-----:R-:W-:Y:S01]  /*0a60*/  PRMT R176, RZ, 0x5410, R145 ;  /* 0x00005410ffb07816 */ /* 0x001fe20000000091 */
[----:B------:R-:W-:Y:S01]  /*0a70*/  FADD.FTZ R68, R68, R220 ;  /* 0x000000dc44447221 */ /* 0x000fe20000010000 */
[--C-:B------:R-:W-:Y:S01]  /*0a80*/  PRMT R182, RZ, 0x5410, R147.reuse ;  /* 0x00005410ffb67816 */ /* 0x100fe20000000093 */
[-C--:B------:R-:W-:Y:S01]  /*0a90*/  FFMA.FTZ R44, R175, R220.reuse, R44 ;  /* 0x000000dcaf2c7223 */ /* 0x080fe2000001002c */
[----:B------:R-:W-:Y:S01]  /*0aa0*/  PRMT R221, RZ, 0x7610, R147 ;  /* 0x00007610ffdd7816 */ /* 0x000fe20000000093 */
[----:B------:R-:W-:Y:S01]  /*0ab0*/  FMUL.FTZ R220, R159, R220 ;  /* 0x000000dc9fdc7220 */ /* 0x000fe20000410000 */
[----:B------:R-:W-:Y:S01]  /*0ac0*/  PRMT R145, RZ, 0x7610, R145 ;  /* 0x00007610ff917816 */ /* 0x000fe20000000091 */
[C---:B------:R-:W-:Y:S01]  /*0ad0*/  FMUL.FTZ R215, R170.reuse, R141 ;  /* 0x0000008daad77220 */ /* 0x040fe20000410000 */
[--C-:B------:R-:W-:Y:S01]  /*0ae0*/  PRMT R178, RZ, 0x5410, R146.reuse ;  /* 0x00005410ffb27816 */ /* 0x100fe20000000092 */
[----:B------:R-:W-:Y:S01]  /*0af0*/  FMUL.FTZ R177, R170, R181 ;  /* 0x000000b5aab17220 */ /* 0x000fe20000410000 */
[----:B------:R-:W-:Y:S01]  /*0b00*/  PRMT R146, RZ, 0x7610, R146 ;  /* 0x00007610ff927816 */ /* 0x000fe20000000092 */
[----:B------:R-:W-:-:S02]  /*0b10*/  FMUL.FTZ R172, R158, R144 ;  /* 0x000000909eac7220 */ /* 0x000fc40000410000 */
[----:B------:R-:W-:Y:S02]  /*0b20*/  FADD.FTZ R141, RZ, R220 ;  /* 0x000000dcff8d7221 */ /* 0x000fe40000010000 */
[----:B------:R-:W-:Y:S02]  /*0b30*/  FFMA.FTZ R140, R175, R220, RZ ;  /* 0x000000dcaf8c7223 */ /* 0x000fe400000100ff */
[----:B----4-:R-:W-:Y:S02]  /*0b40*/  FADD.FTZ R147, -R219, R148 ;  /* 0x00000094db937221 */ /* 0x010fe40000010100 */
[----:B------:R-:W-:Y:S02]  /*0b50*/  FADD.FTZ R70, R70, R176 ;  /* 0x000000b046467221 */ /* 0x000fe40000010000 */
[----:B------:R-:W-:Y:S02]  /*0b60*/  FFMA.FTZ R46, R177, R176, R46 ;  /* 0x000000b0b12e7223 */ /* 0x000fe4000001002e */
[----:B------:R-:W-:-:S02]  /*0b70*/  FADD.FTZ R143, -R219, R143 ;  /* 0x0000008fdb8f7221 */ /* 0x000fc40000010100 */
        /* <DEDUP_REMOVED lines=40> */
.L_x_3389:
[----:B0-----:R-:W-:Y:S05]  /*0e00*/  BSYNC B1 ;  /* 0x0000000000017941 */ /* 0x001fea0003800000 */
.L_x_3388:
[----:B------:R-:W-:Y:S01]  /*0e10*/  BSSY B1, `(.L_x_3390) ;  /* 0x0000050000017945 */ /* 0x000fe20003800000 */
[----:B------:R-:W-:Y:S05]  /*0e20*/  @!P3 BRA `(.L_x_3391) ;  /* 0x000004e00000b947 */ /* 0x000fea0003800000 */
[----:B------:R-:W-:Y:S01]  /*0e30*/  HFMA2.MMA R144, -RZ, RZ, 0, 9.5367431640625e-07 ;  /* 0x00000010ff907435 */ /* 0x000fe200000001ff */
[----:B------:R-:W-:-:S04]  /*0e40*/  LEA R190, P1, R223, c[0x0][0x188], 0x5 ;  /* 0x00006200dfbe7a11 */ /* 0x000fc800078228ff */
[----:B------:R-:W-:-:S05]  /*0e50*/  LEA.HI.X R191, R223, c[0x0][0x18c], RZ, 0x5, P1 ;  /* 0x00006300dfbf7a11 */ /* 0x000fca00008f2cff */
[----:B------:R-:W-:Y:S01]  /*0e60*/  IMAD.WIDE.U32 R144, R223, R144, c[0x0][0x208] ;  /* 0x00008200df907625 */ /* 0x000fe200078e0090 */
[----:B------:R-:W2:Y:S04]  /*0e70*/  LDG.E.128 R140, [R190.64] ;  /* 0x00000004be8c7981 */ /* 0x000ea8000c1e1d00 */
[----:B------:R0:W3:Y:S04]  /*0e80*/  LDG.E.128 R148, [R190.64+0x10] ;  /* 0x00001004be947981 */ /* 0x0000e8000c1e1d00 */
[----:B------:R-:W0:Y:S01]  /*0e90*/  LDG.E.128 R144, [R144.64] ;  /* 0x0000000490907981 */ /* 0x000e22000c1e1d00 */
[----:B------:R-:W-:-:S04]  /*0ea0*/  ISETP.NE.U32.AND P1, PT, RZ, c[0x0][0x218], PT ;  /* 0x00008600ff007a0c */ /* 0x000fc80003f25070 */
[----:B------:R-:W-:-:S13]  /*0eb0*/  ISETP.NE.AND.EX P1, PT, RZ, c[0x0][0x21c], PT, P1 ;  /* 0x00008700ff007a0c */ /* 0x000fda0003f25310 */
[----:B------:R-:W-:-:S04]  /*0ec0*/  @P1 LEA R188, P6, R223, c[0x0][0x218], 0x5 ;  /* 0x00008600dfbc1a11 */ /* 0x000fc800078c28ff */
[----:B------:R-:W-:-:S05]  /*0ed0*/  @P1 LEA.HI.X R189, R223, c[0x0][0x21c], RZ, 0x5, P6 ;  /* 0x00008700dfbd1a11 */ /* 0x000fca00030f2cff */
[----:B------:R1:W5:Y:S04]  /*0ee0*/  @P1 LDG.E.128 R40, [R188.64] ;  /* 0x00000004bc281981 */ /* 0x000368000c1e1d00 */
[----:B------:R1:W5:Y:S01]  /*0ef0*/  @P1 LDG.E.128 R36, [R188.64+0x10] ;  /* 0x00001004bc241981 */ /* 0x000362000c1e1d00 */
[----:B------:R-:W-:Y:S01]  /*0f00*/  IADD3 R223, R223, 0x20, RZ ;  /* 0x00000020dfdf7810 */ /* 0x000fe20007ffe0ff */
[----:B--2---:R-:W-:-:S04]  /*0f10*/  FADD.FTZ R173, -R219, R140 ;  /* 0x0000008cdbad7221 */ /* 0x004fc80000010100 */
[----:B-----5:R-:W-:Y:S01]  /*0f20*/  FMUL.FTZ R173, R170, R173 ;  /* 0x000000adaaad7220 */ /* 0x020fe20000410000 */
[----:B0-----:R-:W-:Y:S01]  /*0f30*/  PRMT R190, RZ, 0x5410, R144 ;  /* 0x00005410ffbe7816 */ /* 0x001fe20000000090 */
[C---:B------:R-:W-:Y:S01]  /*0f40*/  FADD.FTZ R187, -R219.reuse, R142 ;  /* 0x0000008edbbb7221 */ /* 0x040fe20000010100 */
[----:B------:R-:W-:Y:S01]  /*0f50*/  PRMT R144, RZ, 0x7610, R144 ;  /* 0x00007610ff907816 */ /* 0x000fe20000000090 */
[----:B------:R-:W-:Y:S02]  /*0f60*/  FADD.FTZ R141, -R219, R141 ;  /* 0x0000008ddb8d7221 */ /* 0x000fe40000010100 */
[----:B------:R-:W-:Y:S02]  /*0f70*/  FADD.FTZ R108, R108, R190 ;  /* 0x000000be6c6c7221 */ /* 0x000fe40000010000 */
[-C--:B------:R-:W-:Y:S02]  /*0f80*/  FFMA.FTZ R124, R173, R190.reuse, R124 ;  /* 0x000000bead7c7223 */ /* 0x080fe4000001007c */
[----:B------:R-:W-:Y:S01]  /*0f90*/  FMUL.FTZ R190, R35, R190 ;  /* 0x000000be23be7220 */ /* 0x000fe20000410000 */
[----:B------:R-:W-:Y:S01]  /*0fa0*/  PRMT R194, RZ, 0x5410, R145 ;  /* 0x00005410ffc27816 */ /* 0x000fe20000000091 */
[----:B------:R-:W-:-:S02]  /*0fb0*/  FMUL.FTZ R187, R170, R187 ;  /* 0x000000bbaabb7220 */ /* 0x000fc40000410000 */
[----:B-1----:R-:W-:Y:S02]  /*0fc0*/  FMUL.FTZ R188, R170, R141 ;  /* 0x0000008daabc7220 */ /* 0x002fe40000410000 */
[----:B------:R-:W-:Y:S02]  /*0fd0*/  FMUL.FTZ R189, R34, R144 ;  /* 0x0000009022bd7220 */ /* 0x000fe40000410000 */
[----:B------:R-:W-:Y:S02]  /*0fe0*/  FADD.FTZ R140, R221, R190 ;  /* 0x000000bedd8c7221 */ /* 0x000fe40000010000 */
[----:B------:R-:W-:Y:S01]  /*0ff0*/  FFMA.FTZ R222, R173, R190, R222 ;  /* 0x000000beadde7223 */ /* 0x000fe200000100de */
[----:B------:R-:W-:Y:S01]  /*1000*/  PRMT R145, RZ, 0x7610, R145 ;  /* 0x00007610ff917816 */ /* 0x000fe20000000091 */
[----:B---3--:R-:W-:Y:S02]  /*1010*/  FADD.FTZ R193, -R219, R148 ;  /* 0x00000094dbc17221 */ /* 0x008fe40000010100 */
[----:B------:R-:W-:-:S02]  /*1020*/  FADD.FTZ R110, R110, R194 ;  /* 0x000000c26e6e7221 */ /* 0x000fc40000010000 */
        /* <DEDUP_REMOVED lines=12> */
[----:B------:R-:W-:Y:S02]  /*10f0*/  FADD.FTZ R197, -R219, R150 ;  /* 0x00000096dbc57221 */ /* 0x000fe40000010100 */
        /* <DEDUP_REMOVED lines=33> */
.L_x_3391:
[----:B------:R-:W-:Y:S05]  /*1310*/  BSYNC B1 ;  /* 0x0000000000017941 */ /* 0x000fea0003800000 */
.L_x_3390:
        /* <DEDUP_REMOVED lines=28> */
[C---:B------:R-:W-:Y:S01]  /*14e0*/  FMUL.FTZ R201, R170.reuse, R201 ;  /* 0x000000c9aac97220 */ /* 0x040fe20000410000 */
[--C-:B------:R-:W-:Y:S01]  /*14f0*/  PRMT R216, RZ, 0x5410, R147.reuse ;  /* 0x00005410ffd87816 */ /* 0x100fe20000000093 */
[----:B0-----:R-:W-:Y:S01]  /*1500*/  FMUL.FTZ R204, R170, R141 ;  /* 0x0000008daacc7220 */ /* 0x001fe20000410000 */
[----:B------:R-:W-:Y:S01]  /*1510*/  PRMT R147, RZ, 0x7610, R147 ;  /* 0x00007610ff937816 */ /* 0x000fe20000000093 */
[----:B------:R-:W-:-:S02]  /*1520*/  FMUL.FTZ R203, R26, R144 ;  /* 0x000000901acb7220 */ /* 0x000fc40000410000 */
[----:B------:R-:W-:Y:S02]  /*1530*/  FADD.FTZ R140, R221, R206 ;  /* 0x000000cedd8c7221 */ /* 0x000fe40000010000 */
[----:B------:R-:W-:Y:S02]  /*1540*/  FFMA.FTZ R222, R171, R206, R222 ;  /* 0x000000ceabde7223 */ /* 0x000fe400000100de */
        /* <DEDUP_REMOVED lines=44> */
.L_x_3393:
[----:B------:R-:W-:Y:S05]  /*1810*/  BSYNC B1 ;  /* 0x0000000000017941 */ /* 0x000fea0003800000 */
.L_x_3392:
[----:B-----5:R-:W-:Y:S01]  /*1820*/  @P0 PRMT R169, RZ, 0x5410, R217 ;  /* 0x00005410ffa90816 */ /* 0x020fe200000000d9 */
[----:B------:R-:W-:Y:S05]  /*1830*/  BRA.DIV ~URZ, `(.L_x_3394) ;  /* 0x000025b27f007947 */ /* 0x000fea000b800000 */
[----:B------:R0:W1:Y:S02]  /*1840*/  SHFL.BFLY PT, R142, R221, 0x1, 0x1f ;  /* 0x0c201f00dd8e7f89 */ /* 0x00006400000e0000 */
.L_x_3413:
        /* <DEDUP_REMOVED lines=18> */
.L_x_3414:
        /* <DEDUP_REMOVED lines=17> */
[-CC-:B0-----:R-:W-:Y:S01]  /*1a80*/  FFMA.FTZ R144, R174, R222.reuse, R217.reuse ;  /* 0x000000deae907223 */ /* 0x181fe200000100d9 */
[----:B------:R-:W-:Y:S01]  /*1a90*/  ISETP.NE.U32.AND P0, PT, RZ, c[0x0][0x258], PT ;  /* 0x00009600ff007a0c */ /* 0x000fe20003f05070 */
[----:B------:R-:W-:-:S02]  /*1aa0*/  FFMA.FTZ R221, R181, R222, R217 ;  /* 0x000000deb5dd7223 */ /* 0x000fc400000100d9 */
[-CC-:B------:R-:W-:Y:S01]  /*1ab0*/  FFMA.FTZ R146, R180, R222.reuse, R217.reuse ;  /* 0x000000deb4927223 */ /* 0x180fe200000100d9 */
[----:B------:R-:W-:Y:S01]  /*1ac0*/  ISETP.NE.AND.EX P0, PT, RZ, c[0x0][0x25c], PT, P0 ;  /* 0x00009700ff007a0c */ /* 0x000fe20003f05300 */
        /* <DEDUP_REMOVED lines=17> */
[----:B------:R-:W-:Y:S01]  /*1be0*/  FMUL.FTZ R150, R170, R229 ;  /* 0x000000e5aa967220 */ /* 0x000fe20000410000 */
[----:B------:R-:W-:Y:S01]  /*1bf0*/  @P5 MOV R229, 0x20 ;  /* 0x0000002000e55802 */ /* 0x000fe20000000f00 */
        /* <DEDUP_REMOVED lines=40> */
[----:B------:R-:W-:Y:S04]  /*1e80*/  @P5 STG.E.128 [R150.64+0x10], R52 ;  /* 0x0000103496005986 */ /* 0x000fe8000c101d04 */
[----:B------:R2:W-:Y:S02]  /*1e90*/  STG.E.128 [R148.64], R144 ;  /* 0x0000009094007986 */ /* 0x0005e4000c101d04 */
[----:B--2---:R-:W-:Y:S02]  /*1ea0*/  PRMT R144, RZ, 0x5410, R140 ;  /* 0x00005410ff907816 */ /* 0x004fe4000000008c */
        /* <DEDUP_REMOVED lines=15> */
.L_x_3397:
[----:B------:R-:W-:Y:S05]  /*1fa0*/  BSYNC B1 ;  /* 0x0000000000017941 */ /* 0x000fea0003800000 */
.L_x_3396:
        /* <DEDUP_REMOVED lines=8> */
[-C--:B0-----:R-:W-:Y:S01]  /*2030*/  FFMA.FTZ R144, R188, R222.reuse, R217 ;  /* 0x000000debc907223 */ /* 0x081fe200000100d9 */
[----:B------:R-:W-:Y:S01]  /*2040*/  ISETP.NE.AND.EX P0, PT, RZ, c[0x0][0x21c], PT, P0 ;  /* 0x00008700ff007a0c */ /* 0x000fe20003f05300 */
[----:B------:R-:W-:Y:S01]  /*2050*/  FADD.FTZ R145, R190, -R145 ;  /* 0x80000091be917221 */ /* 0x000fe20000010000 */
[----:B------:R-:W-:Y:S01]  /*2060*/  ISETP.NE.AND.EX P1, PT, RZ, c[0x0][0x25c], PT, P1 ;  /* 0x00009700ff007a0c */ /* 0x000fe20003f25310 */
[----:B------:R-:W-:Y:S01]  /*2070*/  FADD.FTZ R147, R189, -R144 ;  /* 0x80000090bd937221 */ /* 0x000fe20000010000 */
[----:B------:R-:W-:Y:S01]  /*2080*/  ISETP.NE.U32.AND P5, PT, RZ, c[0x0][0x258], PT ;  /* 0x00009600ff007a0c */ /* 0x000fe20003fa5070 */
[----:B------:R-:W-:Y:S01]  /*2090*/  FMUL.FTZ R145, R170, R145 ;  /* 0x00000091aa917220 */ /* 0x000fe20000410000 */
[----:B------:R-:W-:Y:S01]  /*20a0*/  LEA R148, P6, R168, c[0x0][0x248], 0x4 ;  /* 0x00009200a8947a11 */ /* 0x000fe200078c20ff */
[----:B------:R-:W-:Y:S01]  /*20b0*/  FMUL.FTZ R146, R170, R147 ;  /* 0x00000093aa927220 */ /* 0x000fe20000410000 */
[----:B------:R-:W-:Y:S01]  /*20c0*/  ISETP.NE.AND.EX P5, PT, RZ, c[0x0][0x25c], PT, P5 ;  /* 0x00009700ff007a0c */ /* 0x000fe20003fa5350 */
[----:B------:R-:W-:-:S02]  /*20d0*/  FFMA.FTZ R150, R198, R222, R217 ;  /* 0x000000dec6967223 */ /* 0x000fc400000100d9 */
[----:B------:R-:W-:Y:S02]  /*20e0*/  FFMA.FTZ R149, R193, R222, R217 ;  /* 0x000000dec1957223 */ /* 0x000fe400000100d9 */
[----:B------:R-:W-:Y:S02]  /*20f0*/  @P0 FADD.FTZ R145, R40, R145 ;  /* 0x0000009128910221 */ /* 0x000fe40000010000 */
[----:B------:R-:W-:Y:S02]  /*2100*/  @P0 FADD.FTZ R146, R41, R146 ;  /* 0x0000009229920221 */ /* 0x000fe40000010000 */
[CC--:B------:R-:W-:Y:S01]  /*2110*/  FMUL.FTZ R219, R145.reuse, R169.reuse ;  /* 0x000000a991db7220 */ /* 0x0c0fe20000410000 */
[----:B------:R-:W-:Y:S01]  /*2120*/  SEL R120, R145, R120, P1 ;  /* 0x0000007891787207 */ /* 0x000fe20000800000 */
[C---:B------:R-:W-:Y:S01]  /*2130*/  FMUL.FTZ R224, R146.reuse, R169 ;  /* 0x000000a992e07220 */ /* 0x040fe20000410000 */
[----:B------:R-:W-:Y:S01]  /*2140*/  SEL R121, R146, R121, P1 ;  /* 0x0000007992797207 */ /* 0x000fe20000800000 */
[----:B------:R-:W-:-:S02]  /*2150*/  FMUL.FTZ R144, R10, R219 ;  /* 0x000000db0a907220 */ /* 0x000fc40000410000 */
[----:B------:R-:W-:Y:S02]  /*2160*/  FMUL.FTZ R147, R9, R224 ;  /* 0x000000e009937220 */ /* 0x000fe40000410000 */
[-CC-:B------:R-:W-:Y:S02]  /*2170*/  FFMA.FTZ R145, R187, R222.reuse, R217.reuse ;  /* 0x000000debb917223 */ /* 0x180fe400000100d9 */
[--C-:B------:R-:W-:Y:S01]  /*2180*/  FFMA.FTZ R146, R192, R222, R217.reuse ;  /* 0x000000dec0927223 */ /* 0x100fe200000100d9 */
[----:B------:R-:W-:Y:S01]  /*2190*/  F2FP.BF16.PACK_AB R144, R147, R144 ;  /* 0x000000909390723e */ /* 0x000fe200000010ff */
[-CC-:B------:R-:W-:Y:S02]  /*21a0*/  FFMA.FTZ R221, R197, R222.reuse, R217.reuse ;  /* 0x000000dec5dd7223 */ /* 0x180fe400000100d9 */
[----:B------:R-:W-:Y:S02]  /*21b0*/  FFMA.FTZ R226, R202, R222, R217 ;  /* 0x000000decae27223 */ /* 0x000fe400000100d9 */
        /* <DEDUP_REMOVED lines=11> */
[----:B------:R-:W-:Y:S02]  /*2270*/  FMUL.FTZ R230, R170, R223 ;  /* 0x000000dfaae67220 */ /* 0x000fe40000410000 */
[----:B------:R-:W-:-:S02]  /*2280*/  @P0 FADD.FTZ R228, R37, R228 ;  /* 0x000000e425e40221 */ /* 0x000fc40000010000 */
        /* <DEDUP_REMOVED lines=8> */
[----:B------:R-:W-:Y:S01]  /*2310*/  @P5 LEA R150, P0, R168, c[0x0][0x258], 0x5 ;  /* 0x00009600a8965a11 */ /* 0x000fe200078028ff */
[-C--:B------:R-:W-:Y:S01]  /*2320*/  FMUL.FTZ R221, R145, R169.reuse ;  /* 0x000000a991dd7220 */ /* 0x080fe20000410000 */
[----:B------:R-:W-:Y:S01]  /*2330*/  SEL R54, R147, R54, P1 ;  /* 0x0000003693367207 */ /* 0x000fe20000800000 */
[----:B------:R-:W-:Y:S01]  /*2340*/  FMUL.FTZ R226, R146, R169 ;  /* 0x000000a992e27220 */ /* 0x000fe20000410000 */
[----:B------:R-:W-:Y:S01]  /*2350*/  SEL R55, R230, R55, P1 ;  /* 0x00000037e6377207 */ /* 0x000fe20000800000 */
[CC--:B------:R-:W-:Y:S01]  /*2360*/  FMUL.FTZ R223, R149.reuse, R169.reuse ;  /* 0x000000a995df7220 */ /* 0x0c0fe20000410000 */
[----:B------:R-:W-:Y:S01]  /*2370*/  SEL R52, R149, R52, P1 ;  /* 0x0000003495347207 */ /* 0x000fe20000800000 */
[-C--:B------:R-:W-:Y:S01]  /*2380*/  FMUL.FTZ R228, R228, R169.reuse ;  /* 0x000000a9e4e47220 */ /* 0x080fe20000410000 */
[C---:B------:R-:W-:Y:S01]  /*2390*/  @P5 LEA.HI.X R151, R168.reuse, c[0x0][0x25c], RZ, 0x5, P0 ;  /* 0x00009700a8975a11 */ /* 0x040fe200000f2cff */
[-C--:B------:R-:W-:Y:S01]  /*23a0*/  FMUL.FTZ R225, R147, R169.reuse ;  /* 0x000000a993e17220 */ /* 0x080fe20000410000 */
[----:B------:R-:W-:Y:S01]  /*23b0*/  LEA.HI.X R149, R168, c[0x0][0x24c], RZ, 0x4, P6 ;  /* 0x00009300a8957a11 */ /* 0x000fe200030f24ff */
[----:B------:R-:W-:Y:S01]  /*23c0*/  FMUL.FTZ R232, R230, R169 ;  /* 0x000000a9e6e87220 */ /* 0x000fe20000410000 */
[----:B------:R-:W-:Y:S01]  /*23d0*/  IADD3 R168, R168, 0x20, RZ ;  /* 0x00000020a8a87810 */ /* 0x000fe20007ffe0ff */
[----:B------:R-:W-:Y:S01]  /*23e0*/  FMUL.FTZ R145, R8, R221 ;  /* 0x000000dd08917220 */ /* 0x000fe20000410000 */
[----:B------:R-:W-:Y:S01]  /*23f0*/  @P5 STG.E.128 [R150.64], R120 ;  /* 0x0000007896005986 */ /* 0x000fe2000c101d04 */
[----:B------:R-:W-:-:S02]  /*2400*/  FMUL.FTZ R146, R7, R226 ;  /* 0x000000e207927220 */ /* 0x000fc40000410000 */
[----:B------:R-:W-:Y:S01]  /*2410*/  FMUL.FTZ R147, R6, R223 ;  /* 0x000000df06937220 */ /* 0x000fe20000410000 */
[----:B------:R-:W-:Y:S01]  /*2420*/  @P5 STG.E.128 [R150.64+0x10], R52 ;  /* 0x0000103496005986 */ /* 0x000fe2000c101d04 */
[----:B------:R-:W-:Y:S01]  /*2430*/  FMUL.FTZ R230, R5, R228 ;  /* 0x000000e405e67220 */ /* 0x000fe20000410000 */
[----:B------:R-:W-:Y:S01]  /*2440*/  F2FP.BF16.PACK_AB R145, R146, R145 ;  /* 0x000000919291723e */ /* 0x000fe200000010ff */
[----:B------:R-:W-:Y:S02]  /*2450*/  FMUL.FTZ R227, R4, R225 ;  /* 0x000000e104e37220 */ /* 0x000fe40000410000 */
[----:B------:R-:W-:Y:S01]  /*2460*/  FMUL.FTZ R234, R3, R232 ;  /* 0x000000e803ea7220 */ /* 0x000fe20000410000 */
[----:B------:R-:W-:-:S04]  /*2470*/  F2FP.BF16.PACK_AB R146, R230, R147 ;  /* 0x00000093e692723e */ /* 0x000fc800000010ff */
[----:B------:R-:W-:-:S05]  /*2480*/  F2FP.BF16.PACK_AB R147, R234, R227 ;  /* 0x000000e3ea93723e */ /* 0x000fca00000010ff */
        /* <DEDUP_REMOVED lines=17> */
.L_x_3399:
[----:B------:R-:W-:Y:S05]  /*25a0*/  BSYNC B1 ;  /* 0x0000000000017941 */ /* 0x000fea0003800000 */
.L_x_3398:
        /* <DEDUP_REMOVED lines=11> */
[----:B------:R-:W-:Y:S01]  /*2660*/  ISETP.NE.U32.AND P1, PT, RZ, c[0x0][0x258], PT ;  /* 0x00009600ff007a0c */ /* 0x000fe20003f25070 */
[----:B------:R-:W-:Y:S01]  /*2670*/  FADD.FTZ R147, R203, -R144 ;  /* 0x80000090cb937221 */ /* 0x000fe20000010000 */
[----:B------:R-:W-:Y:S01]  /*2680*/  ISETP.NE.AND.EX P5, PT, RZ, c[0x0][0x25c], PT, P5 ;  /* 0x00009700ff007a0c */ /* 0x000fe20003fa5350 */
[-CC-:B------:R-:W-:Y:S01]  /*2690*/  FFMA.FTZ R149, R201, R222.reuse, R217.reuse ;  /* 0x000000dec9957223 */ /* 0x180fe200000100d9 */
[----:B------:R-:W-:Y:S01]  /*26a0*/  ISETP.NE.AND.EX P1, PT, RZ, c[0x0][0x25c], PT, P1 ;  /* 0x00009700ff007a0c */ /* 0x000fe20003f25310 */
[----:B------:R-:W-:-:S02]  /*26b0*/  FFMA.FTZ R146, R208, R222, R217 ;  /* 0x000000ded0927223 */ /* 0x000fc400000100d9 */
[-CC-:B------:R-:W-:Y:S02]  /*26c0*/  FFMA.FTZ R219, R207, R222.reuse, R217.reuse ;  /* 0x000000decfdb7223 */ /* 0x180fe400000100d9 */
[-CC-:B------:R-:W-:Y:S02]  /*26d0*/  FFMA.FTZ R148, R214, R222.reuse, R217.reuse ;  /* 0x000000ded6947223 */ /* 0x180fe400000100d9 */
[-CC-:B------:R-:W-:Y:S02]  /*26e0*/  FFMA.FTZ R221, R211, R222.reuse, R217.reuse ;  /* 0x000000ded3dd7223 */ /* 0x180fe400000100d9 */
[----:B------:R-:W-:Y:S02]  /*26f0*/  FFMA.FTZ R222, R218, R222, R217 ;  /* 0x000000dedade7223 */ /* 0x000fe400000100d9 */
[C---:B------:R-:W-:Y:S02]  /*2700*/  FMUL.FTZ R145, R170.reuse, R145 ;  /* 0x00000091aa917220 */ /* 0x040fe40000410000 */
[----:B------:R-:W-:-:S02]  /*2710*/  FMUL.FTZ R144, R170, R147 ;  /* 0x00000093aa907220 */ /* 0x000fc40000410000 */
[----:B------:R-:W-:Y:S02]  /*2720*/  FADD.FTZ R149, R210, -R149 ;  /* 0x80000095d2957221 */ /* 0x000fe40000010000 */
[----:B------:R-:W-:Y:S02]  /*2730*/  FADD.FTZ R151, R205, -R146 ;  /* 0x80000092cd977221 */ /* 0x000fe40000010000 */
[----:B------:R-:W-:Y:S02]  /*2740*/  FADD.FTZ R219, R212, -R219 ;  /* 0x800000dbd4db7221 */ /* 0x000fe40000010000 */
[----:B------:R-:W-:Y:S02]  /*2750*/  FADD.FTZ R217, R209, -R148 ;  /* 0x80000094d1d97221 */ /* 0x000fe40000010000 */
[----:B------:R-:W-:Y:S02]  /*2760*/  FADD.FTZ R221, R216, -R221 ;  /* 0x800000ddd8dd7221 */ /* 0x000fe40000010000 */
[----:B------:R-:W-:-:S02]  /*2770*/  FADD.FTZ R223, R213, -R222 ;  /* 0x800000ded5df7221 */ /* 0x000fc40000010000 */
[----:B------:R-:W-:Y:S02]  /*2780*/  @P0 FADD.FTZ R145, R132, R145 ;  /* 0x0000009184910221 */ /* 0x000fe40000010000 */
[----:B------:R-:W-:Y:S02]  /*2790*/  @P0 FADD.FTZ R144, R133, R144 ;  /* 0x0000009085900221 */ /* 0x000fe40000010000 */
[C---:B------:R-:W-:Y:S01]  /*27a0*/  FMUL.FTZ R149, R170.reuse, R149 ;  /* 0x00000095aa957220 */ /* 0x040fe20000410000 */
[----:B------:R-:W-:Y:S01]  /*27b0*/  SEL R120, R145, R120, P5 ;  /* 0x0000007891787207 */ /* 0x000fe20002800000 */
[----:B------:R-:W-:Y:S01]  /*27c0*/  FMUL.FTZ R146, R170, R151 ;  /* 0x00000097aa927220 */ /* 0x000fe20000410000 */
[----:B------:R-:W-:Y:S01]  /*27d0*/  SEL R121, R144, R121, P5 ;  /* 0x0000007990797207 */ /* 0x000fe20002800000 */
[C---:B------:R-:W-:Y:S02]  /*27e0*/  FMUL.FTZ R147, R170.reuse, R219 ;  /* 0x000000dbaa937220 */ /* 0x040fe40000410000 */
[----:B------:R-:W-:-:S02]  /*27f0*/  FMUL.FTZ R148, R170, R217 ;  /* 0x000000d9aa947220 */ /* 0x000fc40000410000 */
[C---:B------:R-:W-:Y:S02]  /*2800*/  FMUL.FTZ R151, R170.reuse, R221 ;  /* 0x000000ddaa977220 */ /* 0x040fe40000410000 */
[----:B------:R-:W-:Y:S02]  /*2810*/  FMUL.FTZ R150, R170, R223 ;  /* 0x000000dfaa967220 */ /* 0x000fe40000410000 */
[-C--:B------:R-:W-:Y:S02]  /*2820*/  FMUL.FTZ R217, R145, R169.reuse ;  /* 0x000000a991d97220 */ /* 0x080fe40000410000 */
[----:B------:R-:W-:Y:S02]  /*2830*/  FMUL.FTZ R170, R144, R169 ;  /* 0x000000a990aa7220 */ /* 0x000fe40000410000 */
[----:B------:R-:W-:Y:S02]  /*2840*/  @P0 FADD.FTZ R149, R134, R149 ;  /* 0x0000009586950221 */ /* 0x000fe40000010000 */
[----:B------:R-:W-:-:S02]  /*2850*/  @P0 FADD.FTZ R146, R135, R146 ;  /* 0x0000009287920221 */ /* 0x000fc40000010000 */
        /* <DEDUP_REMOVED lines=10> */
[----:B------:R-:W-:Y:S01]  /*2900*/  FMUL.FTZ R145, R162, R170 ;  /* 0x000000aaa2917220 */ /* 0x000fe20000410000 */
[----:B------:R-:W-:Y:S01]  /*2910*/  SEL R55, R150, R55, P5 ;  /* 0x0000003796377207 */ /* 0x000fe20002800000 */
[----:B------:R-:W-:-:S02]  /*2920*/  FMUL.FTZ R219, R149, R169 ;  /* 0x000000a995db7220 */ /* 0x000fc40000410000 */
[-C--:B------:R-:W-:Y:S01]  /*2930*/  FMUL.FTZ R221, R146, R169.reuse ;  /* 0x000000a992dd7220 */ /* 0x080fe20000410000 */
[----:B------:R-:W-:Y:S01]  /*2940*/  F2FP.BF16.PACK_AB R144, R145, R144 ;  /* 0x000000909190723e */ /* 0x000fe200000010ff */
[-C--:B------:R-:W-:Y:S02]  /*2950*/  FMUL.FTZ R222, R147, R169.reuse ;  /* 0x000000a993de7220 */ /* 0x080fe40000410000 */
[-C--:B------:R-:W-:Y:S01]  /*2960*/  FMUL.FTZ R223, R148, R169.reuse ;  /* 0x000000a994df7220 */ /* 0x080fe20000410000 */
[----:B------:R-:W-:Y:S01]  /*2970*/  LEA R148, P5, R168, c[0x0][0x248], 0x4 ;  /* 0x00009200a8947a11 */ /* 0x000fe200078a20ff */
[-C--:B------:R-:W-:Y:S02]  /*2980*/  FMUL.FTZ R225, R151, R169.reuse ;  /* 0x000000a997e17220 */ /* 0x080fe40000410000 */
[----:B------:R-:W-:Y:S01]  /*2990*/  FMUL.FTZ R226, R150, R169 ;  /* 0x000000a996e27220 */ /* 0x000fe20000410000 */
[C---:B------:R-:W-:Y:S01]  /*29a0*/  @P1 LEA R150, P0, R168.reuse, c[0x0][0x258], 0x5 ;  /* 0x00009600a8961a11 */ /* 0x040fe200078028ff */
[----:B------:R-:W-:Y:S01]  /*29b0*/  FMUL.FTZ R145, R161, R219 ;  /* 0x000000dba1917220 */ /* 0x000fe20000410000 */
[----:B------:R-:W-:Y:S01]  /*29c0*/  LEA.HI.X R149, R168, c[0x0][0x24c], RZ, 0x4, P5 ;  /* 0x00009300a8957a11 */ /* 0x000fe200028f24ff */
[----:B------:R-:W-:Y:S01]  /*29d0*/  FMUL.FTZ R146, R164, R221 ;  /* 0x000000dda4927220 */ /* 0x000fe20000410000 */
[----:B------:R-:W-:Y:S01]  /*29e0*/  @P1 LEA.HI.X R151, R168, c[0x0][0x25c], RZ, 0x5, P0 ;  /* 0x00009700a8971a11 */ /* 0x000fe200000f2cff */
[----:B------:R-:W-:-:S02]  /*29f0*/  FMUL.FTZ R147, R163, R222 ;  /* 0x000000dea3937220 */ /* 0x000fc40000410000 */
[----:B------:R-:W-:Y:S01]  /*2a00*/  FMUL.FTZ R224, R166, R223 ;  /* 0x000000dfa6e07220 */ /* 0x000fe20000410000 */
[----:B------:R-:W-:Y:S01]  /*2a10*/  F2FP.BF16.PACK_AB R145, R146, R145 ;  /* 0x000000919291723e */ /* 0x000fe200000010ff */
[----:B------:R-:W-:Y:S01]  /*2a20*/  FMUL.FTZ R169, R165, R225 ;  /* 0x000000e1a5a97220 */ /* 0x000fe20000410000 */
[----:B------:R-:W-:Y:S01]  /*2a30*/  @P1 STG.E.128 [R150.64], R120 ;  /* 0x0000007896001986 */ /* 0x000fe2000c101d04 */
[----:B------:R-:W-:Y:S01]  /*2a40*/  FMUL.FTZ R228, R167, R226 ;  /* 0x000000e2a7e47220 */ /* 0x000fe20000410000 */
[----:B------:R-:W-:Y:S02]  /*2a50*/  F2FP.BF16.PACK_AB R146, R224, R147 ;  /* 0x00000093e092723e */ /* 0x000fe400000010ff */
[----:B------:R-:W-:Y:S02]  /*2a60*/  @P1 STG.E.128 [R150.64+0x10], R52 ;  /* 0x0000103496001986 */ /* 0x000fe4000c101d04 */
[----:B------:R-:W-:-:S05]  /*2a70*/  F2FP.BF16.PACK_AB R147, R228, R169 ;  /* 0x000000a9e493723e */ /* 0x000fca00000010ff */
[----:B------:R2:W-:Y:S02]  /*2a80*/  STG.E.128 [R148.64], R144 ;  /* 0x0000009094007986 */ /* 0x0005e4000c101d04 */
[--C-:B--2---:R-:W-:Y:S02]  /*2a90*/  PRMT R145, RZ, 0x5410, R141.reuse ;  /* 0x00005410ff917816 */ /* 0x104fe4000000008d */
[----:B------:R-:W-:Y:S02]  /*2aa0*/  PRMT R146, RZ, 0x7610, R141 ;  /* 0x00007610ff927816 */ /* 0x000fe4000000008d */
[----:B------:R-:W-:Y:S01]  /*2ab0*/  PRMT R144, RZ, 0x5410, R140 ;  /* 0x00005410ff907816 */ /* 0x000fe2000000008c */
[----:B------:R-:W-:Y:S01]  /*2ac0*/  FFMA.FTZ R102, R219, R145, R102 ;  /* 0x00000091db667223 */ /* 0x000fe20000010066 */
[----:B------:R-:W-:Y:S01]  /*2ad0*/  PRMT R141, RZ, 0x5410, R142 ;  /* 0x00005410ff8d7816 */ /* 0x000fe2000000008e */
[----:B------:R-:W-:Y:S01]  /*2ae0*/  FFMA.FTZ R103, R221, R146, R103 ;  /* 0x00000092dd677223 */ /* 0x000fe20000010067 */
[--C-:B------:R-:W-:Y:S01]  /*2af0*/  PRMT R147, RZ, 0x5410, R143.reuse ;  /* 0x00005410ff937816 */ /* 0x100fe2000000008f */
        /* <DEDUP_REMOVED lines=9> */
.L_x_3401:
[----:B------:R-:W-:Y:S05]  /*2b90*/  BSYNC B1 ;  /* 0x0000000000017941 */ /* 0x000fea0003800000 */
.L_x_3400:
[----:B------:R-:W-:-:S04]  /*2ba0*/  MOV R141, c[0x0][0x160] ;  /* 0x00005800008d7a02 */ /* 0x000fc80000000f00 */
[----:B------:R-:W-:-:S04]  /*2bb0*/  LEA R2, R141, R2, 0x2 ;  /* 0x000000028d027211 */ /* 0x000fc800078e10ff */
[----:B------:R-:W-:-:S13]  /*2bc0*/  ISETP.GE.AND P0, PT, R2, c[0x0][0x164], PT ;  /* 0x0000590002007a0c */ /* 0x000fda0003f06270 */
[----:B0-----:R-:W-:Y:S01]  /*2bd0*/  @P0 CALL.REL.NOINC `(.L_x_3387) ;  /* 0x0000001000000944 */ /* 0x001fe20003c00000 */
[----:B------:R-:W-:Y:S05]  /*2be0*/  BRA `(.L_x_3402) ;  /* 0xffffdbb000007947 */ /* 0x000fea000383ffff */
.L_x_3387:
[----:B0-----:R-:W-:Y:S05]  /*2bf0*/  BSYNC B0 ;  /* 0x0000000000007941 */ /* 0x001fea0003800000 */
.L_x_3386:
        /* <DEDUP_REMOVED lines=203> */
.L_x_3404:
[----:B-12---:R-:W-:Y:S05]  /*38b0*/  BSYNC B0 ;  /* 0x0000000000007941 */ /* 0x006fea0003800000 */
.L_x_3403:
        /* <DEDUP_REMOVED lines=17> */
.L_x_3406:
[----:B------:R-:W-:Y:S05]  /*39d0*/  BSYNC B0 ;  /* 0x0000000000007941 */ /* 0x000fea0003800000 */
.L_x_3405:
        /* <DEDUP_REMOVED lines=17> */
.L_x_3408:
[----:B------:R-:W-:Y:S05]  /*3af0*/  BSYNC B0 ;  /* 0x0000000000007941 */ /* 0x000fea0003800000 */
.L_x_3407:
        /* <DEDUP_REMOVED lines=17> */
.L_x_3410:
[----:B------:R-:W-:Y:S05]  /*3c10*/  BSYNC B0 ;  /* 0x0000000000007941 */ /* 0x000fea0003800000 */
.L_x_3409:
        /* <DEDUP_REMOVED lines=17> */
.L_x_3412:
[----:B------:R-:W-:Y:S05]  /*3d30*/  BSYNC B0 ;  /* 0x0000000000007941 */ /* 0x000fea0003800000 */
.L_x_3411:
        /* <DEDUP_REMOVED lines=11> */
.L_x_3394:
[----:B------:R-:W-:Y:S01]  /*3df0*/  HFMA2.MMA R148, -RZ, RZ, 0, 5.9604644775390625e-08 ;  /* 0x00000001ff947435 */ /* 0x000fe200000001ff */
[----:B------:R-:W-:Y:S02]  /*3e00*/  MOV R143, R221 ;  /* 0x000000dd008f7202 */ /* 0x000fe40000000f00 */
[----:B------:R-:W-:Y:S02]  /*3e10*/  MOV R145, 0x1f ;  /* 0x0000001f00917802 */ /* 0x000fe40000000f00 */
[----:B------:R-:W-:-:S02]  /*3e20*/  MOV R150, 0xffffffff ;  /* 0xffffffff00967802 */ /* 0x000fc40000000f00 */
[----:B------:R-:W-:Y:S02]  /*3e30*/  MOV R140, 0x3e50 ;  /* 0x00003e50008c7802 */ /* 0x000fe40000000f00 */
[----:B------:R-:W-:Y:S05]  /*3e40*/  CALL.REL.NOINC `($__internal_64_$__cuda_sm70_shflsync_bfly_p) ;  /* 0x0000046000007944 */ /* 0x000fea0003c00000 */
[----:B-1----:R-:W-:Y:S01]  /*3e50*/  MOV R142, R143 ;  /* 0x0000008f008e7202 */ /* 0x002fe20000000f00 */
[----:B0-----:R-:W-:Y:S05]  /*3e60*/  BRA `(.L_x_3413) ;  /* 0xffffd9e000007947 */ /* 0x001fea000383ffff */
.L_x_3395:
[----:B------:R-:W-:Y:S01]  /*3e70*/  HFMA2.MMA R148, -RZ, RZ, 0, 5.9604644775390625e-08 ;  /* 0x00000001ff947435 */ /* 0x000fe200000001ff */
[----:B------:R-:W-:Y:S02]  /*3e80*/  MOV R143, R222 ;  /* 0x000000de008f7202 */ /* 0x000fe40000000f00 */
[----:B------:R-:W-:Y:S02]  /*3e90*/  MOV R145, 0x1f ;  /* 0x0000001f00917802 */ /* 0x000fe40000000f00 */
[----:B------:R-:W-:Y:S02]  /*3ea0*/  MOV R150, 0xffffffff ;  /* 0xffffffff00967802 */ /* 0x000fe40000000f00 */
[----:B------:R-:W-:Y:S02]  /*3eb0*/  MOV R140, 0x3ed0 ;  /* 0x00003ed0008c7802 */ /* 0x000fe40000000f00 */
[----:B01----:R-:W-:Y:S05]  /*3ec0*/  CALL.REL.NOINC `($__internal_64_$__cuda_sm70_shflsync_bfly_p) ;  /* 0x000003e000007944 */ /* 0x003fea0003c00000 */
[----:B------:R-:W-:Y:S01]  /*3ed0*/  FADD.FTZ R221, R142, R221 ;  /* 0x000000dd8edd7221 */ /* 0x000fe20000010000 */
[----:B0-----:R-:W-:Y:S01]  /*3ee0*/  HFMA2.MMA R148, -RZ, RZ, 0, 1.1920928955078125e-07 ;  /* 0x00000002ff947435 */ /* 0x001fe200000001ff */
[----:B-1----:R-:W-:Y:S01]  /*3ef0*/  FADD.FTZ R222, R222, R143 ;  /* 0x0000008fdede7221 */ /* 0x002fe20000010000 */
[----:B------:R-:W-:-:S02]  /*3f00*/  MOV R145, 0x1f ;  /* 0x0000001f00917802 */ /* 0x000fc40000000f00 */
[----:B------:R-:W-:Y:S02]  /*3f10*/  MOV R150, 0xffffffff ;  /* 0xffffffff00967802 */ /* 0x000fe40000000f00 */
[----:B------:R-:W-:Y:S02]  /*3f20*/  MOV R143, R221 ;  /* 0x000000dd008f7202 */ /* 0x000fe40000000f00 */
[----:B------:R-:W-:Y:S02]  /*3f30*/  MOV R140, 0x3f50 ;  /* 0x00003f50008c7802 */ /* 0x000fe40000000f00 */
[----:B------:R-:W-:Y:S05]  /*3f40*/  CALL.REL.NOINC `($__internal_64_$__cuda_sm70_shflsync_bfly_p) ;  /* 0x0000036000007944 */ /* 0x000fea0003c00000 */
[----:B0-----:R-:W-:Y:S01]  /*3f50*/  HFMA2.MMA R148, -RZ, RZ, 0, 1.1920928955078125e-07 ;  /* 0x00000002ff947435 */ /* 0x001fe200000001ff */
[----:B-1----:R-:W-:Y:S02]  /*3f60*/  MOV R142, R143 ;  /* 0x0000008f008e7202 */ /* 0x002fe40000000f00 */
[----:B------:R-:W-:Y:S02]  /*3f70*/  MOV R143, R222 ;  /* 0x000000de008f7202 */ /* 0x000fe40000000f00 */
[----:B------:R-:W-:Y:S02]  /*3f80*/  MOV R145, 0x1f ;  /* 0x0000001f00917802 */ /* 0x000fe40000000f00 */
[----:B------:R-:W-:-:S02]  /*3f90*/  MOV R150, 0xffffffff ;  /* 0xffffffff00967802 */ /* 0x000fc40000000f00 */
[----:B------:R-:W-:Y:S02]  /*3fa0*/  MOV R140, 0x3fc0 ;  /* 0x00003fc0008c7802 */ /* 0x000fe40000000f00 */
[----:B------:R-:W-:Y:S05]  /*3fb0*/  CALL.REL.NOINC `($__internal_64_$__cuda_sm70_shflsync_bfly_p) ;  /* 0x000002f000007944 */ /* 0x000fea0003c00000 */
[----:B------:R-:W-:Y:S01]  /*3fc0*/  FADD.FTZ R221, R142, R221 ;  /* 0x000000dd8edd7221 */ /* 0x000fe20000010000 */
[----:B0-----:R-:W-:Y:S01]  /*3fd0*/  HFMA2.MMA R148, -RZ, RZ, 0, 2.384185791015625e-07 ;  /* 0x00000004ff947435 */ /* 0x001fe200000001ff */
[----:B-1----:R-:W-:Y:S01]  /*3fe0*/  FADD.FTZ R222, R222, R143 ;  /* 0x0000008fdede7221 */ /* 0x002fe20000010000 */
[----:B------:R-:W-:Y:S02]  /*3ff0*/  MOV R145, 0x1f ;  /* 0x0000001f00917802 */ /* 0x000fe40000000f00 */
[----:B------:R-:W-:Y:S02]  /*4000*/  MOV R150, 0xffffffff ;  /* 0xffffffff00967802 */ /* 0x000fe40000000f00 */
[----:B------:R-:W-:Y:S02]  /*4010*/  MOV R143, R221 ;  /* 0x000000dd008f7202 */ /* 0x000fe40000000f00 */
[----:B------:R-:W-:Y:S02]  /*4020*/  MOV R140, 0x4040 ;  /* 0x00004040008c7802 */ /* 0x000fe40000000f00 */
[----:B------:R-:W-:Y:S05]  /*4030*/  CALL.REL.NOINC `($__internal_64_$__cuda_sm70_shflsync_bfly_p) ;  /* 0x0000027000007944 */ /* 0x000fea0003c00000 */
[----:B0-----:R-:W-:Y:S01]  /*4040*/  HFMA2.MMA R148, -RZ, RZ, 0, 2.384185791015625e-07 ;  /* 0x00000004ff947435 */ /* 0x001fe200000001ff */
[----:B-1----:R-:W-:-:S02]  /*4050*/  MOV R142, R143 ;  /* 0x0000008f008e7202 */ /* 0x002fc40000000f00 */
[----:B------:R-:W-:Y:S02]  /*4060*/  MOV R143, R222 ;  /* 0x000000de008f7202 */ /* 0x000fe40000000f00 */
[----:B------:R-:W-:Y:S02]  /*4070*/  MOV R145, 0x1f ;  /* 0x0000001f00917802 */ /* 0x000fe40000000f00 */
[----:B------:R-:W-:Y:S02]  /*4080*/  MOV R150, 0xffffffff ;  /* 0xffffffff00967802 */ /* 0x000fe40000000f00 */
[----:B------:R-:W-:Y:S02]  /*4090*/  MOV R140, 0x40b0 ;  /* 0x000040b0008c7802 */ /* 0x000fe40000000f00 */
[----:B------:R-:W-:Y:S05]  /*40a0*/  CALL.REL.NOINC `($__internal_64_$__cuda_sm70_shflsync_bfly_p) ;  /* 0x0000020000007944 */ /* 0x000fea0003c00000 */
[----:B------:R-:W-:Y:S01]  /*40b0*/  FADD.FTZ R221, R142, R221 ;  /* 0x000000dd8edd7221 */ /* 0x000fe20000010000 */
[----:B0-----:R-:W-:Y:S01]  /*40c0*/  HFMA2.MMA R148, -RZ, RZ, 0, 4.76837158203125e-07 ;  /* 0x00000008ff947435 */ /* 0x001fe200000001ff */
[----:B-1----:R-:W-:Y:S01]  /*40d0*/  FADD.FTZ R146, R222, R143 ;  /* 0x0000008fde927221 */ /* 0x002fe20000010000 */
[----:B------:R-:W-:Y:S02]  /*40e0*/  MOV R145, 0x1f ;  /* 0x0000001f00917802 */ /* 0x000fe40000000f00 */
[----:B------:R-:W-:-:S02]  /*40f0*/  MOV R150, 0xffffffff ;  /* 0xffffffff00967802 */ /* 0x000fc40000000f00 */
[----:B------:R-:W-:Y:S02]  /*4100*/  MOV R143, R221 ;  /* 0x000000dd008f7202 */ /* 0x000fe40000000f00 */
[----:B------:R-:W-:Y:S02]  /*4110*/  MOV R140, 0x4130 ;  /* 0x00004130008c7802 */ /* 0x000fe40000000f00 */
[----:B------:R-:W-:Y:S05]  /*4120*/  CALL.REL.NOINC `($__internal_64_$__cuda_sm70_shflsync_bfly_p) ;  /* 0x0000018000007944 */ /* 0x000fea0003c00000 */
[----:B0-----:R-:W-:Y:S01]  /*4130*/  HFMA2.MMA R148, -RZ, RZ, 0, 4.76837158203125e-07 ;  /* 0x00000008ff947435 */ /* 0x001fe200000001ff */
[----:B-1----:R-:W-:Y:S02]  /*4140*/  MOV R142, R143 ;  /* 0x0000008f008e7202 */ /* 0x002fe40000000f00 */
[----:B------:R-:W-:Y:S02]  /*4150*/  MOV R143, R146 ;  /* 0x00000092008f7202 */ /* 0x000fe40000000f00 */
[----:B------:R-:W-:Y:S02]  /*4160*/  MOV R145, 0x1f ;  /* 0x0000001f00917802 */ /* 0x000fe40000000f00 */
[----:B------:R-:W-:Y:S02]  /*4170*/  MOV R150, 0xffffffff ;  /* 0xffffffff00967802 */ /* 0x000fe40000000f00 */
[----:B------:R-:W-:-:S02]  /*4180*/  MOV R140, 0x41a0 ;  /* 0x000041a0008c7802 */ /* 0x000fc40000000f00 */
[----:B------:R-:W-:Y:S05]  /*4190*/  CALL.REL.NOINC `($__internal_64_$__cuda_sm70_shflsync_bfly_p) ;  /* 0x0000011000007944 */ /* 0x000fea0003c00000 */
[----:B------:R-:W-:Y:S01]  /*41a0*/  FADD.FTZ R144, R142, R221 ;  /* 0x000000dd8e907221 */ /* 0x000fe20000010000 */
[----:B0-----:R-:W-:Y:S01]  /*41b0*/  HFMA2.MMA R148, -RZ, RZ, 0, 9.5367431640625e-07 ;  /* 0x00000010ff947435 */ /* 0x001fe200000001ff */
[----:B-1----:R-:W-:Y:S01]  /*41c0*/  FADD.FTZ R146, R146, R143 ;  /* 0x0000008f92927221 */ /* 0x002fe20000010000 */
[----:B------:R-:W-:-:S02]  /*41d0*/  MOV R145, 0x1f ;  /* 0x0000001f00917802 */ /* 0x000fc40000000f00 */
[----:B------:R-:W-:Y:S02]  /*41e0*/  MOV R150, 0xffffffff ;  /* 0xffffffff00967802 */ /* 0x000fe40000000f00 */
[----:B------:R-:W-:Y:S02]  /*41f0*/  MOV R143, R144 ;  /* 0x00000090008f7202 */ /* 0x000fe40000000f00 */
[----:B------:R-:W-:Y:S02]  /*4200*/  MOV R140, 0x4220 ;  /* 0x00004220008c7802 */ /* 0x000fe40000000f00 */
[----:B------:R-:W-:Y:S05]  /*4210*/  CALL.REL.NOINC `($__internal_64_$__cuda_sm70_shflsync_bfly_p) ;  /* 0x0000009000007944 */ /* 0x000fea0003c00000 */
[----:B0-----:R-:W-:Y:S01]  /*4220*/  HFMA2.MMA R148, -RZ, RZ, 0, 9.5367431640625e-07 ;  /* 0x00000010ff947435 */ /* 0x001fe200000001ff */
[----:B-1----:R-:W-:Y:S02]  /*4230*/  MOV R147, R143 ;  /* 0x0000008f00937202 */ /* 0x002fe40000000f00 */
[----:B------:R-:W-:Y:S02]  /*4240*/  MOV R143, R146 ;  /* 0x00000092008f7202 */ /* 0x000fe40000000f00 */
[----:B------:R-:W-:Y:S02]  /*4250*/  MOV R145, 0x1f ;  /* 0x0000001f00917802 */ /* 0x000fe40000000f00 */
[----:B------:R-:W-:-:S02]  /*4260*/  MOV R150, 0xffffffff ;  /* 0xffffffff00967802 */ /* 0x000fc40000000f00 */
[----:B------:R-:W-:Y:S02]  /*4270*/  MOV R140, 0x4290 ;  /* 0x00004290008c7802 */ /* 0x000fe40000000f00 */
[----:B------:R-:W-:Y:S05]  /*4280*/  CALL.REL.NOINC `($__internal_64_$__cuda_sm70_shflsync_bfly_p) ;  /* 0x0000002000007944 */ /* 0x000fea0003c00000 */
[----:B-1----:R-:W-:Y:S01]  /*4290*/  MOV R141, R143 ;  /* 0x0000008f008d7202 */ /* 0x002fe20000000f00 */
[----:B0-----:R-:W-:Y:S05]  /*42a0*/  BRA `(.L_x_3414) ;  /* 0xffffd6c000007947 */ /* 0x001fea000383ffff */
        .weak           $__internal_64_$__cuda_sm70_shflsync_bfly_p
        .type           $__internal_64_$__cuda_sm70_shflsync_bfly_p,@function
        .size           $__internal_64_$__cuda_sm70_shflsync_bfly_p,(.L_x_9794 - $__internal_64_$__cuda_sm70_shflsync_bfly_p)
$__internal_64_$__cuda_sm70_shflsync_bfly_p:
[----:B------:R-:W-:Y:S01]  /*42b0*/  HFMA2.MMA R141, -RZ, RZ, 0, 0 ;  /* 0x00000000ff8d7435 */ /* 0x000fe200000001ff */
[----:B------:R-:W-:Y:S04]  /*42c0*/  WARPSYNC R150 ;  /* 0x0000009600007348 */ /* 0x000fe80003800000 */
[----:B------:R0:W1:Y:S01]  /*42d0*/  SHFL.BFLY PT, R143, R143, R148, R145 ;  /* 0x0c0000948f8f7389 */ /* 0x00006200000e0091 */
[----:B------:R-:W-:Y:S05]  /*42e0*/  RET.REL.NODEC R140 `(_ZN10layer_norm13ln_bwd_kernelINS_13Kernel_traitsI13__nv_bfloat16S2_fS2_fjLj768ELj1ELj4ELj1ELj16ENS_18Kernel_traits_baseILj768ES2_S2_fS2_fjLj128EEEEELb0ELb1ELb0ELb0EEEvNS_9BwdParamsE) ;  /* 0xffffbd108c007950 */ /* 0x000fea0003c3ffff */
.L_x_3415:
        /* <DEDUP_REMOVED lines=9> */
.L_x_9794:


//--------------------- .text._ZN10layer_norm13ln_bwd_kernelINS_13Kernel_traitsI13__nv_bfloat16S2_fS2_fjLj768ELj1ELj4ELj1ELj16ENS_18Kernel_traits_baseILj768ES2_S2_fS2_fjLj128EEEEELb0ELb1ELb0ELb1EEEvNS_9BwdParamsE --------------------------
	.section	.text._ZN10layer_norm13ln_bwd_kernelINS_13Kernel_traitsI13__nv_bfloat16S2_fS2_fjLj768ELj1ELj4ELj1ELj16ENS_18Kernel_traits_baseILj768ES2_S2_fS2_fjLj128EEEEELb0ELb1ELb0ELb1EEEvNS_9BwdParamsE,"ax",@progbits
	.sectioninfo	@"SHI_REGISTERS=248"
	.align	128
        .global         _ZN10layer_norm13ln_bwd_kernelINS_13Kernel_traitsI13__nv_bfloat16S2_fS2_fjLj768ELj1ELj4ELj1ELj16ENS_18Kernel_traits_baseILj768ES2_S2_fS2_fjLj128EEEEELb0ELb1ELb0ELb1EEEvNS_9BwdParamsE
        .type           _ZN10layer_norm13ln_bwd_kernelINS_13Kernel_traitsI13__nv_bfloat16S2_fS2_fjLj768ELj1ELj4ELj1ELj16ENS_18Kernel_traits_baseILj768ES2_S2_fS2_fjLj128EEEEELb0ELb1ELb0ELb1EEEvNS_9BwdParamsE,@function
        .size           _ZN10layer_norm13ln_bwd_kernelINS_13Kernel_traitsI13__nv_bfloat16S2_fS2_fjLj768ELj1ELj4ELj1ELj16ENS_18Kernel_traits_baseILj768ES2_S2_fS2_fjLj128EEEEELb0ELb1ELb0ELb1EEEvNS_9BwdParamsE,(.L_x_9795 - _ZN10layer_norm13ln_bwd_kernelINS_13Kernel_traitsI13__nv_bfloat16S2_fS2_fjLj768ELj1ELj4ELj1ELj16ENS_18Kernel_traits_baseILj768ES2_S2_fS2_fjLj128EEEEELb0ELb1ELb0ELb1EEEvNS_9BwdParamsE)
        .other          _ZN10layer_norm13ln_bwd_kernelINS_13Kernel_traitsI13__nv_bfloat16S2_fS2_fjLj768ELj1ELj4ELj1ELj16ENS_18Kernel_traits_baseILj768ES2_S2_fS2_fjLj128EEEEELb0ELb1ELb0ELb1EEEvNS_9BwdParamsE,@"STO_CUDA_ENTRY STV_DEFAULT"
_ZN10layer_norm13ln_bwd_kernelINS_13Kernel_traitsI13__nv_bfloat16S2_fS2_fjLj768ELj1ELj4ELj1ELj16ENS_18Kernel_traits_baseILj768ES2_S2_fS2_fjLj128EEEEELb0ELb1ELb0ELb1EEEvNS_9BwdParamsE:
.text._ZN10layer_norm13ln_bwd_kernelINS_13Kernel_traitsI13__nv_bfloat16S2_fS2_fjLj768ELj1ELj4ELj1ELj16ENS_18Kernel_traits_baseILj768ES2_S2_fS2_fjLj128EEEEELb0ELb1ELb0ELb1EEEvNS_9BwdParamsE:
        /* <DEDUP_REMOVED lines=46> */
.L_x_3417:
[----:B------:R-:W-:-:S04]  /*02e0*/  SHF.L.U32 R2, R0, 0x4, RZ ;  /* 0x0000000400027819 */ /* 0x000fc800000006ff */
[----:B------:R-:W-:-:S04]  /*02f0*/  LOP3.LUT R4, R2, 0x1f0, RZ, 0xc0, !PT ;  /* 0x000001f002047812 */ /* 0x000fc800078ec0ff */
[----:B------:R-:W-:-:S04]  /*0300*/  IADD3 R2, P0, R4, c[0x0][0x1b0], RZ ;  /* 0x00006c0004027a10 */ /* 0x000fc80007f1e0ff */
[----:B------:R-:W-:Y:S02]  /*0310*/  IADD3.X R3, RZ, c[0x0][0x1b4], RZ, P0, !PT ;  /* 0x00006d00ff037a10 */ /* 0x000fe400007fe4ff */
[----:B------:R-:W-:-:S03]  /*0320*/  IADD3 R4, P0, R4, c[0x0][0x1c8], RZ ;  /* 0x0000720004047a10 */ /* 0x000fc60007f1e0ff */
[----:B------:R0:W2:Y:S01]  /*0330*/  LDG.E.128 R8, [R2.64] ;  /* 0x0000000402087981 */ /* 0x0000a2000c1e1d00 */
[----:B------:R-:W-:-:S03]  /*0340*/  IADD3.X R5, RZ, c[0x0][0x1cc], RZ, P0, !PT ;  /* 0x00007300ff057a10 */ /* 0x000fc600007fe4ff */
[----:B------:R0:W3:Y:S04]  /*0350*/  LDG.E.128 R16, [R2.64+0x200] ;  /* 0x0002000402107981 */ /* 0x0000e8000c1e1d00 */
[----:B------:R0:W4:Y:S04]  /*0360*/  LDG.E.128 R24, [R2.64+0x400] ;  /* 0x0004000402187981 */ /* 0x000128000c1e1d00 */
[----:B------:R1:W5:Y:S04]  /*0370*/  LDG.E.128 R12, [R4.64] ;  /* 0x00000004040c7981 */ /* 0x000368000c1e1d00 */
[----:B------:R1:W3:Y:S04]  /*0380*/  LDG.E.128 R20, [R4.64+0x200] ;  /* 0x0002000404147981 */ /* 0x0002e8000c1e1d00 */
[----:B------:R1:W4:Y:S01]  /*0390*/  LDG.E.128 R48, [R4.64+0x400] ;  /* 0x0004000404307981 */ /* 0x000322000c1e1d00 */
[----:B------:R-:W2:Y:S01]  /*03a0*/  LDC.U8 R143, c[0x0][0x1f0] ;  /* 0x00007c00ff8f7b82 */ /* 0x000ea20000000000 */
[----:B------:R-:W-:Y:S01]  /*03b0*/  HFMA2.MMA R140, -RZ, RZ, 0, 0 ;  /* 0x00000000ff8c7435 */ /* 0x000fe200000001ff */
[----:B------:R-:W-:Y:S01]  /*03c0*/  BSSY B1, `(.L_x_3419) ;  /* 0x000026a000017945 */ /* 0x000fe20003800000 */
[----:B0-----:R-:W-:Y:S01]  /*03d0*/  CS2R R2, SRZ ;  /* 0x0000000000027805 */ /* 0x001fe2000001ff00 */
[----:B------:R-:W-:Y:S01]  /*03e0*/  CS2R R6, SRZ ;  /* 0x0000000000067805 */ /* 0x000fe2000001ff00 */
[----:B------:R-:W-:Y:S01]  /*03f0*/  CS2R R28, SRZ ;  /* 0x00000000001c7805 */ /* 0x000fe2000001ff00 */
[----:B------:R-:W-:Y:S01]  /*0400*/  CS2R R30, SRZ ;  /* 0x00000000001e7805 */ /* 0x000fe2000001ff00 */
[----:B------:R-:W-:Y:S01]  /*0410*/  CS2R R32, SRZ ;  /* 0x0000000000207805 */ /* 0x000fe2000001ff00 */
[----:B------:R-:W-:Y:S01]  /*0420*/  CS2R R34, SRZ ;  /* 0x0000000000227805 */ /* 0x000fe2000001ff00 */
[----:B-1----:R-:W-:Y:S01]  /*0430*/  CS2R R4, SRZ ;  /* 0x0000000000047805 */ /* 0x002fe2000001ff00 */
        /* <DEDUP_REMOVED lines=38> */
[--C-:B----4-:R-:W-:Y:S01]  /*06a0*/  PRMT R177, RZ, 0x5410, R24.reuse ;  /* 0x00005410ffb17816 */ /* 0x110fe20000000018 */
[----:B------:R-:W-:Y:S01]  /*06b0*/  CS2R R18, SRZ ;  /* 0x0000000000127805 */ /* 0x000fe2000001ff00 */
[----:B------:R-:W-:-:S02]  /*06c0*/  PRMT R176, RZ, 0x7610, R24 ;  /* 0x00007610ffb07816 */ /* 0x000fc40000000018 */
[--C-:B------:R-:W-:Y:S02]  /*06d0*/  PRMT R175, RZ, 0x5410, R25.reuse ;  /* 0x00005410ffaf7816 */ /* 0x100fe40000000019 */
[----:B------:R-:W-:Y:S02]  /*06e0*/  PRMT R174, RZ, 0x7610, R25 ;  /* 0x00007610ffae7816 */ /* 0x000fe40000000019 */
[--C-:B------:R-:W-:Y:S01]  /*06f0*/  PRMT R173, RZ, 0x5410, R26.reuse ;  /* 0x00005410ffad7816 */ /* 0x100fe2000000001a */
[----:B------:R-:W-:Y:S01]  /*0700*/  CS2R R24, SRZ ;  /* 0x0000000000187805 */ /* 0x000fe2000001ff00 */
[----:B------:R-:W-:Y:S02]  /*0710*/  PRMT R172, RZ, 0x7610, R26 ;  /* 0x00007610ffac7816 */ /* 0x000fe4000000001a */
[--C-:B------:R-:W-:Y:S02]  /*0720*/  PRMT R171, RZ, 0x5410, R27.reuse ;  /* 0x00005410ffab7816 */ /* 0x100fe4000000001b */
[----:B------:R-:W-:-:S02]  /*0730*/  PRMT R170, RZ, 0x7610, R27 ;  /* 0x00007610ffaa7816 */ /* 0x000fc4000000001b */
[--C-:B-----5:R-:W-:Y:S01]  /*0740*/  PRMT R167, RZ, 0x5410, R12.reuse ;  /* 0x00005410ffa77816 */ /* 0x120fe2000000000c */
        /* <DEDUP_REMOVED lines=28> */
.L_x_3423:
[----:B------:R-:W-:Y:S01]  /*0910*/  IMAD R80, R194, c[0x0][0x168], RZ ;  /* 0x00005a00c2507a24 */ /* 0x000fe200078e02ff */
[----:B------:R-:W-:-:S02]  /*0920*/  LOP3.LUT R82, R0, 0x1f, RZ, 0xc0, !PT ;  /* 0x0000001f00527812 */ /* 0x000fc400078ec0ff */
[----:B------:R-:W-:Y:S02]  /*0930*/  MOV R165, 0x4 ;  /* 0x0000000400a57802 */ /* 0x000fe40000000f00 */
[----:B------:R-:W-:Y:S02]  /*0940*/  SHF.R.S32.HI R81, RZ, 0x1f, R80 ;  /* 0x0000001fff517819 */ /* 0x000fe40000011450 */
[----:B------:R-:W-:Y:S01]  /*0950*/  MOV R108, 0x10 ;  /* 0x00000010006c7802 */ /* 0x000fe20000000f00 */
[----:B------:R-:W-:Y:S01]  /*0960*/  IMAD.WIDE R98, R194, R165, c[0x0][0x1a0] ;  /* 0x00006800c2627625 */ /* 0x000fe200078e02a5 */
[----:B------:R-:W-:Y:S02]  /*0970*/  LEA.HI R81, R81, R80, RZ, 0x3 ;  /* 0x0000005051517211 */ /* 0x000fe400078f18ff */
[----:B------:R-:W-:Y:S02]  /*0980*/  MOV R206, 0x20 ;  /* 0x0000002000ce7802 */ /* 0x000fe40000000f00 */
[----:B------:R-:W-:Y:S01]  /*0990*/  LEA.HI.SX32 R205, R81, R82, 0x1d ;  /* 0x0000005251cd7211 */ /* 0x000fe200078feaff */
[----:B------:R0:W2:Y:S03]  /*09a0*/  LDG.E R207, [R98.64] ;  /* 0x0000000462cf7981 */ /* 0x0000a6000c1e1900 */
[C---:B------:R-:W-:Y:S01]  /*09b0*/  IADD3 R203, R205.reuse, 0x20, RZ ;  /* 0x00000020cdcb7810 */ /* 0x040fe20007ffe0ff */
[C---:B------:R-:W-:Y:S01]  /*09c0*/  IMAD.WIDE.U32 R84, R205.reuse, R108, c[0x0][0x208] ;  /* 0x00008200cd547625 */ /* 0x040fe200078e006c */
[----:B------:R-:W-:-:S03]  /*09d0*/  IADD3 R202, R205, 0x40, RZ ;  /* 0x00000040cdca7810 */ /* 0x000fc60007ffe0ff */
[----:B------:R-:W-:Y:S02]  /*09e0*/  IMAD.WIDE.U32 R112, R205, R206, c[0x0][0x188] ;  /* 0x00006200cd707625 */ /* 0x000fe400078e00ce */
[----:B------:R-:W3:Y:S02]  /*09f0*/  LDG.E.128 R84, [R84.64] ;  /* 0x0000000454547981 */ /* 0x000ee4000c1e1d00 */
[----:B------:R-:W-:Y:S02]  /*0a00*/  IMAD.WIDE.U32 R96, R203, R108, c[0x0][0x208] ;  /* 0x00008200cb607625 */ /* 0x000fe400078e006c */
[----:B------:R1:W4:Y:S02]  /*0a10*/  LDG.E.128 R80, [R112.64] ;  /* 0x0000000470507981 */ /* 0x000324000c1e1d00 */
[----:B------:R-:W-:Y:S02]  /*0a20*/  IMAD.WIDE R164, R194, R165, c[0x0][0x1a8] ;  /* 0x00006a00c2a47625 */ /* 0x000fe400078e02a5 */
[----:B0-----:R-:W4:Y:S02]  /*0a30*/  LDG.E.128 R96, [R96.64] ;  /* 0x0000000460607981 */ /* 0x001f24000c1e1d00 */
[----:B------:R-:W-:-:S02]  /*0a40*/  IMAD.WIDE.U32 R168, R202, R206, c[0x0][0x188] ;  /* 0x00006200caa87625 */ /* 0x000fc400078e00ce */
[----:B------:R0:W4:Y:S02]  /*0a50*/  LDG.E R204, [R164.64] ;  /* 0x00000004a4cc7981 */ /* 0x000124000c1e1900 */
[----:B------:R-:W-:Y:S02]  /*0a60*/  IMAD.WIDE.U32 R158, R206, R203, c[0x0][0x188] ;  /* 0x00006200ce9e7625 */ /* 0x000fe400078e00cb */
[----:B------:R1:W4:Y:S02]  /*0a70*/  LDG.E.128 R88, [R112.64+0x10] ;  /* 0x0000100470587981 */ /* 0x000324000c1e1d00 */
[----:B------:R-:W-:Y:S02]  /*0a80*/  IMAD.WIDE.U32 R108, R202, R108, c[0x0][0x208] ;  /* 0x00008200ca6c7625 */ /* 0x000fe400078e006c */
[----:B------:R0:W4:Y:S04]  /*0a90*/  LDG.E.128 R104, [R168.64] ;  /* 0x00000004a8687981 */ /* 0x000128000c1e1d00 */
[----:B------:R0:W4:Y:S04]  /*0aa0*/  LDG.E.128 R92, [R158.64] ;  /* 0x000000049e5c7981 */ /* 0x000128000c1e1d00 */
[----:B------:R-:W4:Y:S04]  /*0ab0*/  LDG.E.128 R108, [R108.64] ;  /* 0x000000046c6c7981 */ /* 0x000f28000c1e1d00 */
[----:B------:R0:W4:Y:S04]  /*0ac0*/  LDG.E.128 R100, [R158.64+0x10] ;  /* 0x000010049e647981 */ /* 0x000128000c1e1d00 */
[----:B-1----:R1:W4:Y:S01]  /*0ad0*/  LDG.E.128 R112, [R168.64+0x10] ;  /* 0x00001004a8707981 */ /* 0x002322000c1e1d00 */
[----:B------:R-:W-:-:S04]  /*0ae0*/  ISETP.NE.U32.AND P0, PT, RZ, c[0x0][0x1c0], PT ;  /* 0x00007000ff007a0c */ /* 0x000fc80003f05070 */
[----:B------:R-:W-:Y:S02]  /*0af0*/  ISETP.NE.AND.EX P0, PT, RZ, c[0x0][0x1c4], PT, P0 ;  /* 0x00007100ff007a0c */ /* 0x000fe40003f05300 */
[----:B0-----:R-:W-:-:S11]  /*0b00*/  SHF.R.S32.HI R159, RZ, 0x1f, R194 ;  /* 0x0000001fff9f7819 */ /* 0x001fd600000114c2 */
[----:B------:R-:W-:-:S04]  /*0b10*/  @P0 LEA R162, P2, R194, c[0x0][0x1c0], 0x1 ;  /* 0x00007000c2a20a11 */ /* 0x000fc800078408ff */
[----:B------:R-:W-:-:S05]  /*0b20*/  @P0 LEA.HI.X R163, R194, c[0x0][0x1c4], R159, 0x1, P2 ;  /* 0x00007100c2a30a11 */ /* 0x000fca00010f0c9f */
[----:B-1----:R0:W4:Y:S01]  /*0b30*/  @P0 LDG.E.U16 R169, [R162.64] ;  /* 0x00000004a2a90981 */ /* 0x002122000c1e1500 */
[----:B------:R-:W-:-:S04]  /*0b40*/  ISETP.NE.U32.AND P1, PT, RZ, c[0x0][0x218], PT ;  /* 0x00008600ff007a0c */ /* 0x000fc80003f25070 */
[----:B------:R-:W-:-:S13]  /*0b50*/  ISETP.NE.AND.EX P1, PT, RZ, c[0x0][0x21c], PT, P1 ;  /* 0x00008700ff007a0c */ /* 0x000fda0003f25310 */
[----:B------:R-:W-:-:S04]  /*0b60*/  @P1 IMAD.WIDE.U32 R160, R205, R206, c[0x0][0x218] ;  /* 0x00008600cda01625 */ /* 0x000fc800078e00ce */
[C---:B------:R-:W-:Y:S01]  /*0b70*/  @P1 IMAD.WIDE.U32 R158, R206.reuse, R203, c[0x0][0x218] ;  /* 0x00008600ce9e1625 */ /* 0x040fe200078e00cb */
[----:B------:R1:W5:Y:S03]  /*0b80*/  @P1 LDG.E.128 R48, [R160.64] ;  /* 0x00000004a0301981 */ /* 0x000366000c1e1d00 */
[----:B------:R-:W-:Y:S01]  /*0b90*/  @P1 IMAD.WIDE.U32 R164, R206, R202, c[0x0][0x218] ;  /* 0x00008600cea41625 */ /* 0x000fe200078e00ca */
[----:B------:R1:W5:Y:S04]  /*0ba0*/  @P1 LDG.E.128 R52, [R160.64+0x10] ;  /* 0x00001004a0341981 */ /* 0x000368000c1e1d00 */
[----:B------:R0:W5:Y:S04]  /*0bb0*/  @P1 LDG.E.128 R56, [R158.64] ;  /* 0x000000049e381981 */ /* 0x000168000c1e1d00 */
[----:B------:R0:W5:Y:S04]  /*0bc0*/  @P1 LDG.E.128 R60, [R158.64+0x10] ;  /* 0x000010049e3c1981 */ /* 0x000168000c1e1d00 */
[----:B------:R0:W5:Y:S04]  /*0bd0*/  @P1 LDG.E.128 R64, [R164.64] ;  /* 0x00000004a4401981 */ /* 0x000168000c1e1d00 */
[----:B------:R0:W5:Y:S01]  /*0be0*/  @P1 LDG.E.128 R68, [R164.64+0x10] ;  /* 0x00001004a4441981 */ /* 0x000162000c1e1d00 */
[----:B------:R-:W-:-:S04]  /*0bf0*/  ISETP.NE.AND P1, PT, R143, RZ, PT ;  /* 0x000000ff8f00720c */ /* 0x000fc80003f25270 */
[----:B--2---:R-:W-:Y:S02]  /*0c00*/  FSEL R222, R207, RZ, !P1 ;  /* 0x000000ffcfde7208 */ /* 0x004fe40004800000 */
[--C-:B---3--:R-:W-:Y:S02]  /*0c10*/  PRMT R212, RZ, 0x5410, R84.reuse ;  /* 0x00005410ffd47816 */ /* 0x108fe40000000054 */
[----:B------:R-:W-:Y:S01]  /*0c20*/  PRMT R215, RZ, 0x7610, R84 ;  /* 0x00007610ffd77816 */ /* 0x000fe20000000054 */
[C---:B----4-:R-:W-:Y:S02]  /*0c30*/  FADD.FTZ R207, -R222.reuse, R80 ;  /* 0x00000050decf7221 */ /* 0x050fe40000010100 */
[----:B------:R-:W-:Y:S01]  /*0c40*/  FADD.FTZ R229, -R222, R83 ;  /* 0x00000053dee57221 */ /* 0x000fe20000010100 */
[--C-:B------:R-:W-:Y:S02]  /*0c50*/  PRMT R218, RZ, 0x5410, R96.reuse ;  /* 0x00005410ffda7816 */ /* 0x100fe40000000060 */
[----:B------:R-:W-:Y:S01]  /*0c60*/  PRMT R220, RZ, 0x7610, R96 ;  /* 0x00007610ffdc7816 */ /* 0x000fe20000000060 */
[----:B------:R-:W-:-:S02]  /*0c70*/  FMUL.FTZ R96, R193, R212 ;  /* 0x000000d4c1607220 */ /* 0x000fc40000410000 */
[----:B------:R-:W-:Y:S02]  /*0c80*/  FADD.FTZ R213, -R222, R81 ;  /* 0x00000051ded57221 */ /* 0x000fe40000010100 */
[----:B------:R-:W-:Y:S01]  /*0c90*/  FMUL.FTZ R83, R204, R207 ;  /* 0x000000cfcc537220 */ /* 0x000fe20000410000 */
[----:B------:R-:W-:Y:S01]  /*0ca0*/  PRMT R214, RZ, 0x5410, R85 ;  /* 0x00005410ffd67816 */ /* 0x000fe20000000055 */
[C---:B------:R-:W-:Y:S02]  /*0cb0*/  FADD.FTZ R237, -R222.reuse, R91 ;  /* 0x0000005bdeed7221 */ /* 0x040fe40000010100 */
[C---:B------:R-:W-:Y:S02]  /*0cc0*/  FADD.FTZ R227, -R222.reuse, R82 ;  /* 0x00000052dee37221 */ /* 0x040fe40000010100 */
[C---:B------:R-:W-:Y:S02]  /*0cd0*/  FADD.FTZ R221, -R222.reuse, R106 ;  /* 0x0000006adedd7221 */ /* 0x040fe40000010100 */
[----:B------:R-:W-:-:S02]  /*0ce0*/  FADD.FTZ R223, -R222, R107 ;  /* 0x0000006bdedf7221 */ /* 0x000fc40000010100 */
[----:B------:R-:W-:Y:S02]  /*0cf0*/  FMUL.FTZ R91, R192, R215 ;  /* 0x000000d7c05b7220 */ /* 0x000fe40000410000 */
[----:B------:R-:W-:Y:S02]  /*0d00*/  FADD.FTZ R106, RZ, R96 ;  /* 0x00000060ff6a7221 */ /* 0x000fe40000010000 */
[----:B------:R-:W-:Y:S02]  /*0d10*/  FMUL.FTZ R82, R204, R213 ;  /* 0x000000d5cc527220 */ /* 0x000fe40000410000 */
[----:B------:R-:W-:Y:S01]  /*0d20*/  FFMA.FTZ R107, R83, R96, RZ ;  /* 0x00000060536b7223 */ /* 0x000fe200000100ff */
[----:B------:R-:W-:Y:S01]  /*0d30*/  PRMT R85, RZ, 0x7610, R85 ;  /* 0x00007610ff557816 */ /* 0x000fe20000000055 */
[C---:B------:R-:W-:Y:S02]  /*0d40*/  FADD.FTZ R243, -R222.reuse, R95 ;  /* 0x0000005fdef37221 */ /* 0x040fe40000010100 */
[----:B------:R-:W-:-:S02]  /*0d50*/  FADD.FTZ R231, -R222, R88 ;  /* 0x00000058dee77221 */ /* 0x000fc40000010100 */
[----:B------:R-:W-:Y:S02]  /*0d60*/  FMUL.FTZ R95, R191, R214 ;  /* 0x000000d6bf5f7220 */ /* 0x000fe40000410000 */
[----:B------:R-:W-:Y:S02]  /*0d70*/  FADD.FTZ R106, R106, R91 ;  /* 0x0000005b6a6a7221 */ /* 0x000fe40000010000 */
[----:B------:R-:W-:Y:S02]  /*0d80*/  FMUL.FTZ R88, R204, R227 ;  /* 0x000000e3cc587220 */ /* 0x000fe40000410000 */
[----:B------:R-:W-:Y:S01]  /*0d90*/  FFMA.FTZ R107, R82, R91, R107 ;  /* 0x0000005b526b7223 */ /* 0x000fe2000001006b */
[----:B------:R-:W-:Y:S01]  /*0da0*/  PRMT R216, RZ, 0x5410, R86 ;  /* 0x00005410ffd87816 */ /* 0x000fe20000000056 */
[----:B------:R-:W-:Y:S01]  /*0db0*/  FADD.FTZ R235, -R222, R90 ;  /* 0x0000005adeeb7221 */ /* 0x000fe20000010100 */
[--C-:B0-----:R-:W-:Y:S01]  /*0dc0*/  PRMT R158, RZ, 0x5410, R108.reuse ;  /* 0x00005410ff9e7816 */ /* 0x101fe2000000006c */
[----:B------:R-:W-:Y:S01]  /*0dd0*/  FMUL.FTZ R207, R190, R85 ;  /* 0x00000055becf7220 */ /* 0x000fe20000410000 */
[----:B------:R-:W-:Y:S01]  /*0de0*/  PRMT R165, RZ, 0x7610, R108 ;  /* 0x00007610ffa57816 */ /* 0x000fe2000000006c */
[----:B------:R-:W-:-:S02]  /*0df0*/  FADD.FTZ R108, R106, R95 ;  /* 0x0000005f6a6c7221 */ /* 0x000fc40000010000 */
[----:B------:R-:W-:Y:S02]  /*0e00*/  FMUL.FTZ R90, R204, R229 ;  /* 0x000000e5cc5a7220 */ /* 0x000fe40000410000 */
[----:B------:R-:W-:Y:S01]  /*0e10*/  FFMA.FTZ R107, R88, R95, R107 ;  /* 0x0000005f586b7223 */ /* 0x000fe2000001006b */
[----:B------:R-:W-:Y:S01]  /*0e20*/  PRMT R233, RZ, 0x7610, R86 ;  /* 0x00007610ffe97816 */ /* 0x000fe20000000056 */
[C---:B------:R-:W-:Y:S02]  /*0e30*/  FADD.FTZ R211, -R222.reuse, R101 ;  /* 0x00000065ded37221 */ /* 0x040fe40000010100 */
[----:B------:R-:W-:Y:S02]  /*0e40*/  FADD.FTZ R245, -R222, R100 ;  /* 0x00000064def57221 */ /* 0x000fe40000010100 */
[----:B------:R-:W-:Y:S02]  /*0e50*/  FMUL.FTZ R101, R189, R216 ;  /* 0x000000d8bd657220 */ /* 0x000fe40000410000 */
[----:B------:R-:W-:-:S02]  /*0e60*/  FADD.FTZ R108, R108, R207 ;  /* 0x000000cf6c6c7221 */ /* 0x000fc40000010000 */
[----:B------:R-:W-:Y:S02]  /*0e70*/  FADD.FTZ R89, -R222, R89 ;  /* 0x00000059de597221 */ /* 0x000fe40000010100 */
[----:B------:R-:W-:Y:S02]  /*0e80*/  FMUL.FTZ R100, R204, R231 ;  /* 0x000000e7cc647220 */ /* 0x000fe40000410000 */
[----:B------:R-:W-:Y:S01]  /*0e90*/  FFMA.FTZ R107, R90, R207, R107 ;  /* 0x000000cf5a6b7223 */ /* 0x000fe2000001006b */
[----:B------:R-:W-:Y:S01]  /*0ea0*/  PRMT R84, RZ, 0x5410, R87 ;  /* 0x00005410ff547816 */ /* 0x000fe20000000057 */
[C---:B------:R-:W-:Y:S01]  /*0eb0*/  FADD.FTZ R93, -R222.reuse, R93 ;  /* 0x0000005dde5d7221 */ /* 0x040fe20000010100 */
[----:B------:R-:W-:Y:S01]  /*0ec0*/  PRMT R206, RZ, 0x5410, R98 ;  /* 0x00005410ffce7816 */ /* 0x000fe20000000062 */
[C---:B------:R-:W-:Y:S01]  /*0ed0*/  FADD.FTZ R241, -R222.reuse, R94 ;  /* 0x0000005edef17221 */ /* 0x040fe20000010100 */
[----:B-1----:R-:W-:Y:S01]  /*0ee0*/  PRMT R160, RZ, 0x7610, R98 ;  /* 0x00007610ffa07816 */ /* 0x002fe20000000062 */
[----:B------:R-:W-:Y:S01]  /*0ef0*/  FADD.FTZ R209, -R222, R103 ;  /* 0x00000067ded17221 */ /* 0x000fe20000010100 */
[--C-:B------:R-:W-:Y:S01]  /*0f00*/  PRMT R168, RZ, 0x5410, R109.reuse ;  /* 0x00005410ffa87816 */ /* 0x100fe2000000006d */
[----:B------:R-:W-:Y:S01]  /*0f10*/  FMUL.FTZ R103, R188, R233 ;  /* 0x000000e9bc677220 */ /* 0x000fe20000410000 */
[----:B------:R-:W-:Y:S01]  /*0f20*/  PRMT R163, RZ, 0x7610, R109 ;  /* 0x00007610ffa37816 */ /* 0x000fe2000000006d */
[----:B------:R-:W-:Y:S01]  /*0f30*/  FADD.FTZ R108, R108, R101 ;  /* 0x000000656c6c7221 */ /* 0x000fe20000010000 */
[----:B------:R-:W-:Y:S01]  /*0f40*/  PRMT R210, RZ, 0x5410, R97 ;  /* 0x00005410ffd27816 */ /* 0x000fe20000000061 */
[----:B------:R-:W-:-:S02]  /*0f50*/  FADD.FTZ R239, -R222, R92 ;  /* 0x0000005cdeef7221 */ /* 0x000fc40000010100 */
[----:B------:R-:W-:Y:S02]  /*0f60*/  FADD.FTZ R225, -R222, R102 ;  /* 0x00000066dee17221 */ /* 0x000fe40000010100 */
[----:B------:R-:W-:Y:S02]  /*0f70*/  FMUL.FTZ R98, R204, R89 ;  /* 0x00000059cc627220 */ /* 0x000fe40000410000 */
[----:B------:R-:W-:Y:S01]  /*0f80*/  FFMA.FTZ R109, R100, R101, R107 ;  /* 0x00000065646d7223 */ /* 0x000fe2000001006b */
[----:B------:R-:W-:Y:S01]  /*0f90*/  PRMT R87, RZ, 0x7610, R87 ;  /* 0x00007610ff577816 */ /* 0x000fe20000000057 */
[C---:B------:R-:W-:Y:S02]  /*0fa0*/  FMUL.FTZ R102, R204.reuse, R235 ;  /* 0x000000ebcc667220 */ /* 0x040fe40000410000 */
[C---:B------:R-:W-:Y:S02]  /*0fb0*/  FMUL.FTZ R92, R204.reuse, R93 ;  /* 0x0000005dcc5c7220 */ /* 0x040fe40000410000 */
[----:B------:R-:W-:Y:S01]  /*0fc0*/  FMUL.FTZ R93, R204, R241 ;  /* 0x000000f1cc5d7220 */ /* 0x000fe20000410000 */
[----:B------:R-:W-:Y:S01]  /*0fd0*/  PRMT R208, RZ, 0x7610, R97 ;  /* 0x00007610ffd07816 */ /* 0x000fe20000000061 */
[----:B------:R-:W-:-:S02]  /*0fe0*/  FMUL.FTZ R89, R187, R84 ;  /* 0x00000054bb597220 */ /* 0x000fc40000410000 */
[----:B------:R-:W-:Y:S01]  /*0ff0*/  FADD.FTZ R108, R108, R103 ;  /* 0x000000676c6c7221 */ /* 0x000fe20000010000 */
[----:B------:R-:W-:Y:S01]  /*1000*/  PRMT R97, RZ, 0x5410, R99 ;  /* 0x00005410ff617816 */ /* 0x000fe20000000063 */
[----:B------:R-:W-:Y:S01]  /*1010*/  FFMA.FTZ R109, R98, R103, R109 ;  /* 0x00000067626d7223 */ /* 0x000fe2000001006d */
[----:B------:R-:W-:Y:S01]  /*1020*/  PRMT R99, RZ, 0x7610, R99 ;  /* 0x00007610ff637816 */ /* 0x000fe20000000063 */
        /* <DEDUP_REMOVED lines=9> */
[----:B------:R-:W-:-:S02]  /*10c0*/  FMUL.FTZ R210, R204, R209 ;  /* 0x000000d1ccd27220 */ /* 0x000fc40000410000 */
[----:B------:R-:W-:Y:S02]  /*10d0*/  FADD.FTZ R108, R108, R89 ;  /* 0x000000596c6c7221 */ /* 0x000fe40000010000 */
[----:B------:R-:W-:Y:S02]  /*10e0*/  FMUL.FTZ R94, R204, R237 ;  /* 0x000000edcc5e7220 */ /* 0x000fe40000410000 */
[----:B------:R-:W-:Y:S02]  /*10f0*/  FFMA.FTZ R109, R102, R89, R109 ;  /* 0x00000059666d7223 */ /* 0x000fe4000001006d */
        /* <DEDUP_REMOVED lines=9> */
[-C--:B------:R-:W-:Y:S02]  /*1190*/  FFMA.FTZ R119, R210, R99.reuse, R119 ;  /* 0x00000063d2777223 */ /* 0x080fe40000010077 */
[----:B------:R-:W-:Y:S02]  /*11a0*/  FMUL.FTZ R209, R178, R99 ;  /* 0x00000063b2d17220 */ /* 0x000fe40000410000 */
[----:B------:R-:W-:Y:S02]  /*11b0*/  FADD.FTZ R97, R108, R213 ;  /* 0x000000d56c617221 */ /* 0x000fe40000010000 */
[----:B------:R-:W-:Y:S02]  /*11c0*/  FMUL.FTZ R215, R204, R239 ;  /* 0x000000efccd77220 */ /* 0x000fe40000410000 */
[----:B------:R-:W-:Y:S01]  /*11d0*/  FFMA.FTZ R99, R94, R213, R109 ;  /* 0x000000d55e637223 */ /* 0x000fe2000001006d */
[----:B------:R-:W-:Y:S01]  /*11e0*/  PRMT R164, RZ, 0x5410, R110 ;  /* 0x00005410ffa47816 */ /* 0x000fe2000000006e */
[----:B------:R-:W-:Y:S01]  /*11f0*/  FADD.FTZ R134, R85, R134 ;  /* 0x0000008655867221 */ /* 0x000fe20000010000 */
[----:B------:R-:W-:Y:S01]  /*1200*/  PRMT R161, RZ, 0x7610, R110 ;  /* 0x00007610ffa17816 */ /* 0x000fe2000000006e */
        /* <DEDUP_REMOVED lines=8> */
[C---:B------:R-:W-:Y:S02]  /*1290*/  FMUL.FTZ R211, R204.reuse, R211 ;  /* 0x000000d3ccd37220 */ /* 0x040fe40000410000 */
[----:B------:R-:W-:Y:S02]  /*12a0*/  FADD.FTZ R99, R99, R84 ;  /* 0x0000005463637221 */ /* 0x000fe40000010000 */
[----:B------:R-:W-:Y:S02]  /*12b0*/  FMUL.FTZ R86, R204, R243 ;  /* 0x000000f3cc567220 */ /* 0x000fe40000410000 */
[----:B------:R-:W-:Y:S02]  /*12c0*/  FFMA.FTZ R97, R93, R84, R97 ;  /* 0x000000545d617223 */ /* 0x000fe40000010061 */
[----:B------:R-:W-:-:S02]  /*12d0*/  FADD.FTZ R219, -R222, R105 ;  /* 0x00000069dedb7221 */ /* 0x000fc40000010100 */
[----:B------:R-:W-:Y:S02]  /*12e0*/  FADD.FTZ R126, R87, R126 ;  /* 0x0000007e577e7221 */ /* 0x000fe40000010000 */
[----:B------:R-:W-:Y:S02]  /*12f0*/  FFMA.FTZ R127, R94, R87, R127 ;  /* 0x000000575e7f7223 */ /* 0x000fe4000001007f */
[----:B------:R-:W-:Y:S02]  /*1300*/  FMUL.FTZ R105, R181, R206 ;  /* 0x000000ceb5697220 */ /* 0x000fe40000410000 */
[----:B------:R-:W-:Y:S02]  /*1310*/  FADD.FTZ R37, R160, R37 ;  /* 0x00000025a0257221 */ /* 0x000fe40000010000 */
[-C--:B------:R-:W-:Y:S02]  /*1320*/  FFMA.FTZ R121, R211, R160.reuse, R121 ;  /* 0x000000a0d3797223 */ /* 0x080fe40000010079 */
[----:B------:R-:W-:-:S02]  /*1330*/  FMUL.FTZ R106, R180, R160 ;  /* 0x000000a0b46a7220 */ /* 0x000fc40000410000 */
[----:B------:R-:W-:Y:S02]  /*1340*/  FADD.FTZ R110, R99, R104 ;  /* 0x00000068636e7221 */ /* 0x000fe40000010000 */
[----:B------:R-:W-:Y:S02]  /*1350*/  FMUL.FTZ R87, R204, R245 ;  /* 0x000000f5cc577220 */ /* 0x000fe40000410000 */
[----:B------:R-:W-:Y:S02]  /*1360*/  FFMA.FTZ R160, R86, R104, R97 ;  /* 0x0000006856a07223 */ /* 0x000fe40000010061 */
[----:B------:R-:W-:Y:S02]  /*1370*/  FADD.FTZ R97, R110, R105 ;  /* 0x000000696e617221 */ /* 0x000fe40000010000 */
[----:B------:R-:W-:Y:S02]  /*1380*/  FFMA.FTZ R160, R87, R105, R160 ;  /* 0x0000006957a07223 */ /* 0x000fe400000100a0 */
[----:B------:R-:W-:-:S02]  /*1390*/  FADD.FTZ R110, R97, R106 ;  /* 0x0000006a616e7221 */ /* 0x000fc40000010000 */
[----:B------:R-:W-:Y:S02]  /*13a0*/  FFMA.FTZ R160, R211, R106, R160 ;  /* 0x0000006ad3a07223 */ /* 0x000fe400000100a0 */
[----:B------:R-:W-:Y:S02]  /*13b0*/  FMUL.FTZ R109, R204, R217 ;  /* 0x000000d9cc6d7220 */ /* 0x000fe40000410000 */
[----:B------:R-:W-:Y:S01]  /*13c0*/  FADD.FTZ R110, R110, R107 ;  /* 0x0000006b6e6e7221 */ /* 0x000fe20000010000 */
[--C-:B------:R-:W-:Y:S01]  /*13d0*/  PRMT R162, RZ, 0x5410, R111.reuse ;  /* 0x00005410ffa27816 */ /* 0x100fe2000000006f */
        /* <DEDUP_REMOVED lines=8> */
[----:B------:R-:W-:Y:S02]  /*1460*/  FFMA.FTZ R160, R210, R209, R160 ;  /* 0x000000d1d2a07223 */ /* 0x000fe400000100a0 */
[----:B------:R-:W-:-:S02]  /*1470*/  FADD.FTZ R81, -R222, R115 ;  /* 0x00000073de517221 */ /* 0x000fc40000010100 */
[----:B------:R-:W-:Y:S02]  /*1480*/  FMUL.FTZ R115, R204, R221 ;  /* 0x000000ddcc737220 */ /* 0x000fe40000410000 */
[----:B------:R-:W-:Y:S02]  /*1490*/  FADD.FTZ R33, R165, R33 ;  /* 0x00000021a5217221 */ /* 0x000fe40000010000 */
[-C--:B------:R-:W-:Y:S02]  /*14a0*/  FFMA.FTZ R117, R112, R165.reuse, R117 ;  /* 0x000000a570757223 */ /* 0x080fe40000010075 */
        /* <DEDUP_REMOVED lines=16> */
[----:B------:R-:W-:Y:S02]  /*15b0*/  FADD.FTZ R113, -R222, R114 ;  /* 0x00000072de717221 */ /* 0x000fe40000010100 */
[----:B------:R-:W-:Y:S02]  /*15c0*/  FADD.FTZ R28, R164, R28 ;  /* 0x0000001ca41c7221 */ /* 0x000fe40000010000 */
[-C--:B------:R-:W-:Y:S02]  /*15d0*/  FFMA.FTZ R44, R111, R164.reuse, R44 ;  /* 0x000000a46f2c7223 */ /* 0x080fe4000001002c */
[----:B------:R-:W-:Y:S02]  /*15e0*/  FMUL.FTZ R110, R204, R159 ;  /* 0x0000009fcc6e7220 */ /* 0x000fe40000410000 */
        /* <DEDUP_REMOVED lines=20> */
[----:B------:R-:W-:Y:S01]  /*1730*/  MOV R114, 0x3f800000 ;  /* 0x3f80000000727802 */ /* 0x000fe20000000f00 */
[----:B------:R-:W-:Y:S01]  /*1740*/  FADD.FTZ R132, R216, R132 ;  /* 0x00000084d8847221 */ /* 0x000fe20000010000 */
[----:B------:R-:W-:Y:S01]  /*1750*/  @P0 PRMT R114, RZ, 0x5410, R169 ;  /* 0x00005410ff720816 */ /* 0x000fe200000000a9 */
        /* <DEDUP_REMOVED lines=15> */
.L_x_3424:
        /* <DEDUP_REMOVED lines=18> */
.L_x_3425:
[----:B--2---:R-:W-:Y:S01]  /*1970*/  FADD.FTZ R216, R216, R99 ;  /* 0x00000063d8d87221 */ /* 0x004fe20000010000 */
[----:B------:R-:W-:Y:S01]  /*1980*/  ISETP.NE.U32.AND P0, PT, RZ, c[0x0][0x218], PT ;  /* 0x00008600ff007a0c */ /* 0x000fe20003f05070 */
[----:B-1----:R-:W-:Y:S01]  /*1990*/  FADD.FTZ R80, R80, R169 ;  /* 0x000000a950507221 */ /* 0x002fe20000010000 */
[----:B------:R-:W-:Y:S01]  /*19a0*/  HFMA2.MMA R220, -RZ, RZ, 0, 9.5367431640625e-07 ;  /* 0x00000010ffdc7435 */ /* 0x000fe200000001ff */
[----:B------:R-:W-:Y:S01]  /*19b0*/  FMUL.FTZ R216, R216, c[0x0][0x1e0] ;  /* 0x00007800d8d87a20 */ /* 0x000fe20000410000 */
[----:B------:R-:W-:Y:S01]  /*19c0*/  ISETP.NE.AND.EX P0, PT, RZ, c[0x0][0x21c], PT, P0 ;  /* 0x00008700ff007a0c */ /* 0x000fe20003f05300 */
[----:B------:R-:W-:Y:S01]  /*19d0*/  FMUL.FTZ R206, R80, c[0x0][0x1e0] ;  /* 0x0000780050ce7a20 */ /* 0x000fe20000410000 */
[----:B------:R-:W-:Y:S02]  /*19e0*/  ISETP.NE.U32.AND P2, PT, RZ, c[0x0][0x258], PT ;  /* 0x00009600ff007a0c */ /* 0x000fe40003f45070 */
[----:B0-----:R-:W-:Y:S02]  /*19f0*/  FSEL R169, R216, RZ, !P1 ;  /* 0x000000ffd8a97208 */ /* 0x001fe40004800000 */
[----:B------:R-:W-:-:S02]  /*1a00*/  ISETP.NE.U32.AND P1, PT, RZ, c[0x0][0x258], PT ;  /* 0x00009600ff007a0c */ /* 0x000fc40003f25070 */
[----:B------:R-:W-:Y:S01]  /*1a10*/  ISETP.NE.AND.EX P2, PT, RZ, c[0x0][0x25c], PT, P2 ;  /* 0x00009700ff007a0c */ /* 0x000fe20003f45320 */
[-CC-:B------:R-:W-:Y:S01]  /*1a20*/  FFMA.FTZ R83, R83, R206.reuse, R169.reuse ;  /* 0x000000ce53537223 */ /* 0x180fe200000100a9 */
[----:B------:R-:W-:Y:S01]  /*1a30*/  ISETP.NE.AND.EX P1, PT, RZ, c[0x0][0x25c], PT, P1 ;  /* 0x00009700ff007a0c */ /* 0x000fe20003f25310 */
[-CC-:B------:R-:W-:Y:S02]  /*1a40*/  FFMA.FTZ R82, R82, R206.reuse, R169.reuse ;  /* 0x000000ce52527223 */ /* 0x180fe400000100a9 */
[-CC-:B------:R-:W-:Y:S02]  /*1a50*/  FFMA.FTZ R88, R88, R206.reuse, R169.reuse ;  /* 0x000000ce58587223 */ /* 0x180fe400000100a9 */
[-CC-:B------:R-:W-:Y:S02]  /*1a60*/  FFMA.FTZ R90, R90, R206.reuse, R169.reuse ;  /* 0x000000ce5a5a7223 */ /* 0x180fe400000100a9 */
[----:B------:R-:W-:Y:S02]  /*1a70*/  FFMA.FTZ R98, R98, R206, R169 ;  /* 0x000000ce62627223 */ /* 0x000fe400000100a9 */
[----:B------:R-:W-:-:S02]  /*1a80*/  FADD.FTZ R83, R96, -R83 ;  /* 0x8000005360537221 */ /* 0x000fc40000010000 */
[----:B------:R-:W-:Y:S02]  /*1a90*/  FADD.FTZ R91, R91, -R82 ;  /* 0x800000525b5b7221 */ /* 0x000fe40000010000 */
[----:B------:R-:W-:Y:S02]  /*1aa0*/  FADD.FTZ R97, R95, -R88 ;  /* 0x800000585f617221 */ /* 0x000fe40000010000 */
[----:B------:R-:W-:Y:S02]  /*1ab0*/  FADD.FTZ R99, R207, -R90 ;  /* 0x8000005acf637221 */ /* 0x000fe40000010000 */
[-CC-:B------:R-:W-:Y:S02]  /*1ac0*/  FFMA.FTZ R100, R100, R206.reuse, R169.reuse ;  /* 0x000000ce64647223 */ /* 0x180fe400000100a9 */
[-CC-:B------:R-:W-:Y:S02]  /*1ad0*/  FFMA.FTZ R102, R102, R206.reuse, R169.reuse ;  /* 0x000000ce66667223 */ /* 0x180fe400000100a9 */
[----:B------:R-:W-:-:S02]  /*1ae0*/  FFMA.FTZ R94, R94, R206, R169 ;  /* 0x000000ce5e5e7223 */ /* 0x000fc400000100a9 */
[----:B------:R-:W-:Y:S02]  /*1af0*/  FADD.FTZ R103, R103, -R98 ;  /* 0x8000006267677221 */ /* 0x000fe40000010000 */
[C---:B------:R-:W-:Y:S02]  /*1b00*/  FMUL.FTZ R95, R204.reuse, R83 ;  /* 0x00000053cc5f7220 */ /* 0x040fe40000410000 */
[----:B------:R-:W-:Y:S02]  /*1b10*/  FMUL.FTZ R96, R204, R91 ;  /* 0x0000005bcc607220 */ /* 0x000fe40000410000 */
[----:B------:R-:W-:Y:S02]  /*1b20*/  FADD.FTZ R101, R101, -R100 ;  /* 0x8000006465657221 */ /* 0x000fe40000010000 */
[----:B------:R-:W-:Y:S01]  /*1b30*/  FADD.FTZ R89, R89, -R102 ;  /* 0x8000006659597221 */ /* 0x000fe20000010000 */
[----:B------:R-:W-:Y:S01]  /*1b40*/  @P1 MOV R102, 0x20 ;  /* 0x0000002000661802 */ /* 0x000fe20000000f00 */
[----:B------:R-:W-:-:S02]  /*1b50*/  FADD.FTZ R213, R213, -R94 ;  /* 0x8000005ed5d57221 */ /* 0x000fc40000010000 */
[C---:B------:R-:W-:Y:S02]  /*1b60*/  FMUL.FTZ R97, R204.reuse, R97 ;  /* 0x00000061cc617220 */ /* 0x040fe40000410000 */
[----:B------:R-:W-:Y:S02]  /*1b70*/  FMUL.FTZ R98, R204, R99 ;  /* 0x00000063cc627220 */ /* 0x000fe40000410000 */
[----:B-----5:R-:W-:Y:S02]  /*1b80*/  @P0 FADD.FTZ R95, R48, R95 ;  /* 0x0000005f305f0221 */ /* 0x020fe40000010000 */
[----:B------:R-:W-:Y:S02]  /*1b90*/  @P0 FADD.FTZ R96, R49, R96 ;  /* 0x0000006031600221 */ /* 0x000fe40000010000 */
[C---:B------:R-:W-:Y:S02]  /*1ba0*/  FMUL.FTZ R101, R204.reuse, R101 ;  /* 0x00000065cc657220 */ /* 0x040fe40000410000 */
[----:B------:R-:W-:-:S02]  /*1bb0*/  FMUL.FTZ R100, R204, R103 ;  /* 0x00000067cc647220 */ /* 0x000fc40000410000 */
[C---:B------:R-:W-:Y:S02]  /*1bc0*/  FMUL.FTZ R99, R204.reuse, R89 ;  /* 0x00000059cc637220 */ /* 0x040fe40000410000 */
[----:B------:R-:W-:Y:S02]  /*1bd0*/  FMUL.FTZ R222, R204, R213 ;  /* 0x000000d5ccde7220 */ /* 0x000fe40000410000 */
[----:B------:R-:W-:Y:S02]  /*1be0*/  @P0 FADD.FTZ R97, R50, R97 ;  /* 0x0000006132610221 */ /* 0x000fe40000010000 */
[----:B------:R-:W-:Y:S02]  /*1bf0*/  @P0 FADD.FTZ R98, R51, R98 ;  /* 0x0000006233620221 */ /* 0x000fe40000010000 */
[----:B------:R-:W-:Y:S02]  /*1c00*/  FFMA.FTZ R219, R215, R206, R169 ;  /* 0x000000ced7db7223 */ /* 0x000fe400000100a9 */
[----:B------:R-:W-:-:S02]  /*1c10*/  FMUL.FTZ R207, R95, R114 ;  /* 0x000000725fcf7220 */ /* 0x000fc40000410000 */
[-C--:B------:R-:W-:Y:S02]  /*1c20*/  FMUL.FTZ R208, R96, R114.reuse ;  /* 0x0000007260d07220 */ /* 0x080fe40000410000 */
[----:B------:R-:W-:Y:S02]  /*1c30*/  @P0 FADD.FTZ R101, R52, R101 ;  /* 0x0000006534650221 */ /* 0x000fe40000010000 */
[----:B------:R-:W-:Y:S02]  /*1c40*/  @P0 FADD.FTZ R100, R53, R100 ;  /* 0x0000006435640221 */ /* 0x000fe40000010000 */
[----:B------:R-:W-:Y:S02]  /*1c50*/  @P0 FADD.FTZ R99, R54, R99 ;  /* 0x0000006336630221 */ /* 0x000fe40000010000 */
[----:B------:R-:W-:Y:S02]  /*1c60*/  @P0 FADD.FTZ R222, R55, R222 ;  /* 0x000000de37de0221 */ /* 0x000fe40000010000 */
[----:B------:R-:W-:-:S02]  /*1c70*/  FMUL.FTZ R218, R97, R114 ;  /* 0x0000007261da7220 */ /* 0x000fc40000410000 */
[----:B------:R-:W-:Y:S02]  /*1c80*/  FMUL.FTZ R217, R98, R114 ;  /* 0x0000007262d97220 */ /* 0x000fe40000410000 */
[----:B------:R-:W-:Y:S02]  /*1c90*/  FADD.FTZ R219, R214, -R219 ;  /* 0x800000dbd6db7221 */ /* 0x000fe40000010000 */
[----:B------:R-:W-:Y:S02]  /*1ca0*/  FMUL.FTZ R88, R167, R207 ;  /* 0x000000cfa7587220 */ /* 0x000fe40000410000 */
[----:B------:R-:W-:Y:S02]  /*1cb0*/  FMUL.FTZ R81, R166, R208 ;  /* 0x000000d0a6517220 */ /* 0x000fe40000410000 */
[-C--:B------:R-:W-:Y:S02]  /*1cc0*/  FMUL.FTZ R216, R101, R114.reuse ;  /* 0x0000007265d87220 */ /* 0x080fe40000410000 */
[----:B------:R-:W-:Y:S01]  /*1cd0*/  FMUL.FTZ R215, R100, R114 ;  /* 0x0000007264d77220 */ /* 0x000fe20000410000 */
[----:B------:R-:W-:Y:S01]  /*1ce0*/  F2FP.BF16.PACK_AB R88, R81, R88 ;  /* 0x000000585158723e */ /* 0x000fe200000010ff */
[----:B------:R-:W-:-:S02]  /*1cf0*/  FMUL.FTZ R214, R99, R114 ;  /* 0x0000007263d67220 */ /* 0x000fc40000410000 */
[----:B------:R-:W-:Y:S02]  /*1d00*/  FMUL.FTZ R213, R222, R114 ;  /* 0x00000072ded57220 */ /* 0x000fe40000410000 */
[----:B------:R-:W-:Y:S02]  /*1d10*/  FMUL.FTZ R89, R157, R218 ;  /* 0x000000da9d597220 */ /* 0x000fe40000410000 */
[----:B------:R-:W-:Y:S02]  /*1d20*/  FMUL.FTZ R80, R156, R217 ;  /* 0x000000d99c507220 */ /* 0x000fe40000410000 */
[----:B------:R-:W-:Y:S02]  /*1d30*/  FMUL.FTZ R90, R155, R216 ;  /* 0x000000d89b5a7220 */ /* 0x000fe40000410000 */
[----:B------:R-:W-:Y:S01]  /*1d40*/  FMUL.FTZ R83, R154, R215 ;  /* 0x000000d79a537220 */ /* 0x000fe20000410000 */
[----:B------:R-:W-:Y:S01]  /*1d50*/  F2FP.BF16.PACK_AB R89, R80, R89 ;  /* 0x000000595059723e */ /* 0x000fe200000010ff */
[----:B------:R-:W-:-:S02]  /*1d60*/  FMUL.FTZ R91, R153, R214 ;  /* 0x000000d6995b7220 */ /* 0x000fc40000410000 */
[----:B------:R-:W-:Y:S02]  /*1d70*/  FMUL.FTZ R82, R152, R213 ;  /* 0x000000d598527220 */ /* 0x000fe40000410000 */
[--C-:B------:R-:W-:Y:S01]  /*1d80*/  FFMA.FTZ R224, R92, R206, R169.reuse ;  /* 0x000000ce5ce07223 */ /* 0x100fe200000100a9 */
[----:B------:R-:W-:Y:S01]  /*1d90*/  SEL R92, R95, R72, P2 ;  /* 0x000000485f5c7207 */ /* 0x000fe20001000000 */
[----:B------:R-:W-:Y:S01]  /*1da0*/  IMAD.WIDE.U32 R80, R205, R220, c[0x0][0x170] ;  /* 0x00005c00cd507625 */ /* 0x000fe200078e00dc */
[----:B------:R-:W-:Y:S02]  /*1db0*/  SEL R95, R98, R75, P2 ;  /* 0x0000004b625f7207 */ /* 0x000fe40001000000 */
[----:B------:R-:W-:Y:S01]  /*1dc0*/  SEL R94, R97, R74, P2 ;  /* 0x0000004a615e7207 */ /* 0x000fe20001000000 */
[----:B------:R-:W-:Y:S01]  /*1dd0*/  FFMA.FTZ R221, R93, R206, R169 ;  /* 0x000000ce5ddd7223 */ /* 0x000fe200000100a9 */
[----:B------:R-:W-:Y:S01]  /*1de0*/  SEL R93, R96, R73, P2 ;  /* 0x00000049605d7207 */ /* 0x000fe20001000000 */
[----:B------:R-:W-:Y:S01]  /*1df0*/  @P1 IMAD.WIDE.U32 R102, R205, R102, c[0x0][0x258] ;  /* 0x00009600cd661625 */ /* 0x000fe200078e0066 */
[----:B------:R-:W-:-:S02]  /*1e00*/  SEL R98, R99, R78, P2 ;  /* 0x0000004e63627207 */ /* 0x000fc40001000000 */
[----:B------:R-:W-:Y:S01]  /*1e10*/  SEL R96, R101, R76, P2 ;  /* 0x0000004c65607207 */ /* 0x000fe20001000000 */
[----:B------:R-:W-:Y:S01]  /*1e20*/  FFMA.FTZ R223, R86, R206, R169 ;  /* 0x000000ce56df7223 */ /* 0x000fe200000100a9 */
[----:B------:R-:W-:Y:S01]  /*1e30*/  SEL R97, R100, R77, P2 ;  /* 0x0000004d64617207 */ /* 0x000fe20001000000 */
[----:B------:R-:W-:Y:S01]  /*1e40*/  IMAD.WIDE.U32 R100, R205, R220, c[0x0][0x248] ;  /* 0x00009200cd647625 */ /* 0x000fe200078e00dc */
[----:B------:R-:W-:Y:S02]  /*1e50*/  SEL R99, R222, R79, P2 ;  /* 0x0000004fde637207 */ /* 0x000fe40001000000 */
[----:B------:R-:W-:Y:S02]  /*1e60*/  F2FP.BF16.PACK_AB R90, R83, R90 ;  /* 0x0000005a535a723e */ /* 0x000fe400000010ff */
[----:B------:R-:W-:Y:S01]  /*1e70*/  F2FP.BF16.PACK_AB R91, R82, R91 ;  /* 0x0000005b525b723e */ /* 0x000fe200000010ff */
[----:B------:R-:W-:Y:S01]  /*1e80*/  FADD.FTZ R205, R85, -R224 ;  /* 0x800000e055cd7221 */ /* 0x000fe20000010000 */
[----:B------:R-:W2:Y:S01]  /*1e90*/  LDG.E.128 R80, [R80.64] ;  /* 0x0000000450507981 */ /* 0x000ea2000c1e1d00 */
[----:B------:R-:W-:-:S02]  /*1ea0*/  FADD.FTZ R221, R84, -R221 ;  /* 0x800000dd54dd7221 */ /* 0x000fc40000010000 */
[-CC-:B------:R-:W-:Y:S01]  /*1eb0*/  FFMA.FTZ R222, R87, R206.reuse, R169.reuse ;  /* 0x000000ce57de7223 */ /* 0x180fe200000100a9 */
[----:B------:R0:W-:Y:S01]  /*1ec0*/  @P1 STG.E.128 [R102.64], R92 ;  /* 0x0000005c66001986 */ /* 0x0001e2000c101d04 */
[----:B------:R-:W-:Y:S02]  /*1ed0*/  FFMA.FTZ R211, R211, R206, R169 ;  /* 0x000000ced3d37223 */ /* 0x000fe400000100a9 */
[----:B------:R-:W-:Y:S01]  /*1ee0*/  FADD.FTZ R223, R104, -R223 ;  /* 0x800000df68df7221 */ /* 0x000fe20000010000 */
[----:B------:R1:W-:Y:S01]  /*1ef0*/  @P1 STG.E.128 [R102.64+0x10], R96 ;  /* 0x0000106066001986 */ /* 0x0003e2000c101d04 */
[----:B------:R-:W-:-:S03]  /*1f00*/  IMAD.WIDE.U32 R84, R203, R220, c[0x0][0x170] ;  /* 0x00005c00cb547625 */ /* 0x000fc600078e00dc */
[----:B------:R3:W-:Y:S01]  /*1f10*/  STG.E.128 [R100.64], R88 ;  /* 0x0000005864007986 */ /* 0x0007e2000c101d04 */
[----:B------:R-:W-:Y:S02]  /*1f20*/  FFMA.FTZ R212, R212, R206, R169 ;  /* 0x000000ced4d47223 */ /* 0x000fe400000100a9 */
[----:B------:R-:W-:Y:S01]  /*1f30*/  FADD.FTZ R105, R105, -R222 ;  /* 0x800000de69697221 */ /* 0x000fe20000010000 */
[----:B------:R-:W4:Y:S01]  /*1f40*/  LDG.E.128 R84, [R84.64] ;  /* 0x0000000454547981 */ /* 0x000f22000c1e1d00 */
[----:B------:R-:W-:Y:S01]  /*1f50*/  FADD.FTZ R211, R106, -R211 ;  /* 0x800000d36ad37221 */ /* 0x000fe20000010000 */
[----:B------:R-:W-:Y:S01]  /*1f60*/  @P1 MOV R106, 0x20 ;  /* 0x00000020006a1802 */ /* 0x000fe20000000f00 */
[----:B------:R-:W-:Y:S01]  /*1f70*/  FADD.FTZ R107, R107, -R212 ;  /* 0x800000d46b6b7221 */ /* 0x000fe20000010000 */
[----:B------:R-:W-:Y:S01]  /*1f80*/  LEA R104, P3, R203, c[0x0][0x248], 0x4 ;  /* 0x00009200cb687a11 */ /* 0x000fe200078620ff */
[C---:B------:R-:W-:Y:S02]  /*1f90*/  FMUL.FTZ R105, R204.reuse, R105 ;  /* 0x00000069cc697220 */ /* 0x040fe40000410000 */
[----:B0-----:R-:W-:-:S02]  /*1fa0*/  FMUL.FTZ R93, R204, R221 ;  /* 0x000000ddcc5d7220 */ /* 0x001fc40000410000 */
[----:B------:R-:W-:Y:S02]  /*1fb0*/  FMUL.FTZ R92, R204, R223 ;  /* 0x000000dfcc5c7220 */ /* 0x000fe40000410000 */
[----:B-1----:R-:W-:Y:S02]  /*1fc0*/  FFMA.FTZ R98, R210, R206, R169 ;  /* 0x000000ced2627223 */ /* 0x002fe400000100a9 */
[C---:B------:R-:W-:Y:S02]  /*1fd0*/  FMUL.FTZ R94, R204.reuse, R211 ;  /* 0x000000d3cc5e7220 */ /* 0x040fe40000410000 */
[C---:B---3--:R-:W-:Y:S02]  /*1fe0*/  FMUL.FTZ R89, R204.reuse, R219 ;  /* 0x000000dbcc597220 */ /* 0x048fe40000410000 */
[----:B------:R-:W-:Y:S02]  /*1ff0*/  FMUL.FTZ R90, R204, R205 ;  /* 0x000000cdcc5a7220 */ /* 0x000fe40000410000 */
[----:B------:R-:W-:-:S02]  /*2000*/  @P0 FADD.FTZ R89, R56, R89 ;  /* 0x0000005938590221 */ /* 0x000fc40000010000 */
[----:B------:R-:W-:Y:S02]  /*2010*/  @P0 FADD.FTZ R90, R57, R90 ;  /* 0x0000005a395a0221 */ /* 0x000fe40000010000 */
[----:B------:R-:W-:Y:S02]  /*2020*/  FADD.FTZ R209, R209, -R98 ;  /* 0x80000062d1d17221 */ /* 0x000fe40000010000 */
[----:B------:R-:W-:Y:S02]  /*2030*/  @P0 FADD.FTZ R93, R58, R93 ;  /* 0x0000005d3a5d0221 */ /* 0x000fe40000010000 */
[----:B------:R-:W-:Y:S02]  /*2040*/  @P0 FADD.FTZ R92, R59, R92 ;  /* 0x0000005c3b5c0221 */ /* 0x000fe40000010000 */
[-C--:B------:R-:W-:Y:S02]  /*2050*/  FMUL.FTZ R219, R89, R114.reuse ;  /* 0x0000007259db7220 */ /* 0x080fe40000410000 */
[----:B------:R-:W-:-:S02]  /*2060*/  FMUL.FTZ R205, R90, R114 ;  /* 0x000000725acd7220 */ /* 0x000fc40000410000 */
[C---:B------:R-:W-:Y:S02]  /*2070*/  FMUL.FTZ R95, R204.reuse, R107 ;  /* 0x0000006bcc5f7220 */ /* 0x040fe40000410000 */
[----:B------:R-:W-:Y:S02]  /*2080*/  FMUL.FTZ R100, R204, R209 ;  /* 0x000000d1cc647220 */ /* 0x000fe40000410000 */
[----:B------:R-:W-:Y:S02]  /*2090*/  @P0 FADD.FTZ R105, R60, R105 ;  /* 0x000000693c690221 */ /* 0x000fe40000010000 */
[----:B------:R-:W-:Y:S02]  /*20a0*/  @P0 FADD.FTZ R94, R61, R94 ;  /* 0x0000005e3d5e0221 */ /* 0x000fe40000010000 */
[-C--:B------:R-:W-:Y:S02]  /*20b0*/  FMUL.FTZ R221, R93, R114.reuse ;  /* 0x000000725ddd7220 */ /* 0x080fe40000410000 */
[----:B------:R-:W-:-:S02]  /*20c0*/  FMUL.FTZ R212, R92, R114 ;  /* 0x000000725cd47220 */ /* 0x000fc40000410000 */
[----:B------:R-:W-:Y:S02]  /*20d0*/  FMUL.FTZ R96, R151, R219 ;  /* 0x000000db97607220 */ /* 0x000fe40000410000 */
[----:B------:R-:W-:Y:S02]  /*20e0*/  FMUL.FTZ R91, R150, R205 ;  /* 0x000000cd965b7220 */ /* 0x000fe40000410000 */
[----:B------:R-:W-:Y:S02]  /*20f0*/  @P0 FADD.FTZ R95, R62, R95 ;  /* 0x0000005f3e5f0221 */ /* 0x000fe40000010000 */
[----:B------:R-:W-:Y:S01]  /*2100*/  @P0 FADD.FTZ R100, R63, R100 ;  /* 0x000000643f640221 */ /* 0x000fe20000010000 */
[----:B------:R-:W-:Y:S01]  /*2110*/  F2FP.BF16.PACK_AB R96, R91, R96 ;  /* 0x000000605b60723e */ /* 0x000fe200000010ff */
[-C--:B------:R-:W-:Y:S02]  /*2120*/  FMUL.FTZ R211, R105, R114.reuse ;  /* 0x0000007269d37220 */ /* 0x080fe40000410000 */
[----:B------:R-:W-:-:S02]  /*2130*/  FMUL.FTZ R210, R94, R114 ;  /* 0x000000725ed27220 */ /* 0x000fc40000410000 */
[----:B------:R-:W-:Y:S02]  /*2140*/  FMUL.FTZ R97, R149, R221 ;  /* 0x000000dd95617220 */ /* 0x000fe40000410000 */
[----:B------:R-:W-:Y:S02]  /*2150*/  FMUL.FTZ R88, R148, R212 ;  /* 0x000000d494587220 */ /* 0x000fe40000410000 */
[-C--:B------:R-:W-:Y:S02]  /*2160*/  FMUL.FTZ R222, R95, R114.reuse ;  /* 0x000000725fde7220 */ /* 0x080fe40000410000 */
[----:B------:R-:W-:Y:S01]  /*2170*/  FMUL.FTZ R209, R100, R114 ;  /* 0x0000007264d17220 */ /* 0x000fe20000410000 */
[----:B------:R-:W-:Y:S01]  /*2180*/  F2FP.BF16.PACK_AB R97, R88, R97 ;  /* 0x000000615861723e */ /* 0x000fe200000010ff */
[----:B------:R-:W-:Y:S01]  /*2190*/  FMUL.FTZ R98, R147, R211 ;  /* 0x000000d393627220 */ /* 0x000fe20000410000 */
[----:B------:R-:W-:Y:S01]  /*21a0*/  SEL R88, R89, R72, P2 ;  /* 0x0000004859587207 */ /* 0x000fe20001000000 */
[----:B------:R-:W-:Y:S01]  /*21b0*/  FMUL.FTZ R91, R146, R210 ;  /* 0x000000d2925b7220 */ /* 0x000fe20000410000 */
[----:B------:R-:W-:Y:S01]  /*21c0*/  SEL R89, R90, R73, P2 ;  /* 0x000000495a597207 */ /* 0x000fe20001000000 */
[----:B------:R-:W-:Y:S01]  /*21d0*/  FMUL.FTZ R99, R145, R222 ;  /* 0x000000de91637220 */ /* 0x000fe20000410000 */
[----:B------:R-:W-:Y:S01]  /*21e0*/  SEL R90, R93, R74, P2 ;  /* 0x0000004a5d5a7207 */ /* 0x000fe20001000000 */
[----:B------:R-:W-:Y:S01]  /*21f0*/  FMUL.FTZ R102, R144, R209 ;  /* 0x000000d190667220 */ /* 0x000fe20000410000 */
[----:B------:R-:W-:Y:S01]  /*2200*/  F2FP.BF16.PACK_AB R98, R91, R98 ;  /* 0x000000625b62723e */ /* 0x000fe200000010ff */
[----:B------:R-:W-:Y:S01]  /*2210*/  @P1 IMAD.WIDE.U32 R106, R203, R106, c[0x0][0x258] ;  /* 0x00009600cb6a1625 */ /* 0x000fe200078e006a */
[----:B------:R-:W-:-:S02]  /*2220*/  SEL R93, R94, R77, P2 ;  /* 0x0000004d5e5d7207 */ /* 0x000fc40001000000 */
[----:B------:R-:W-:Y:S02]  /*2230*/  SEL R91, R92, R75, P2 ;  /* 0x0000004b5c5b7207 */ /* 0x000fe40001000000 */
[----:B------:R-:W-:Y:S02]  /*2240*/  SEL R94, R95, R78, P2 ;  /* 0x0000004e5f5e7207 */ /* 0x000fe40001000000 */
[----:B------:R-:W-:Y:S01]  /*2250*/  SEL R92, R105, R76, P2 ;  /* 0x0000004c695c7207 */ /* 0x000fe20001000000 */
[----:B------:R-:W-:Y:S01]  /*2260*/  @P1 STG.E.128 [R106.64], R88 ;  /* 0x000000586a001986 */ /* 0x000fe2000c101d04 */
[----:B------:R-:W-:Y:S01]  /*2270*/  SEL R95, R100, R79, P2 ;  /* 0x0000004f645f7207 */ /* 0x000fe20001000000 */
[----:B------:R-:W-:Y:S01]  /*2280*/  IMAD.WIDE.U32 R100, R202, R220, c[0x0][0x170] ;  /* 0x00005c00ca647625 */ /* 0x000fe200078e00dc */
[----:B------:R-:W-:Y:S02]  /*2290*/  LEA.HI.X R105, R203, c[0x0][0x24c], RZ, 0x4, P3 ;  /* 0x00009300cb697a11 */ /* 0x000fe400018f24ff */
[----:B------:R-:W-:Y:S01]  /*22a0*/  F2FP.BF16.PACK_AB R99, R102, R99 ;  /* 0x000000636663723e */ /* 0x000fe200000010ff */
[----:B------:R0:W-:Y:S04]  /*22b0*/  @P1 STG.E.128 [R106.64+0x10], R92 ;  /* 0x0000105c6a001986 */ /* 0x0001e8000c101d04 */
[----:B------:R1:W-:Y:S04]  /*22c0*/  STG.E.128 [R104.64], R96 ;  /* 0x0000006068007986 */ /* 0x0003e8000c101d04 */
[----:B------:R-:W3:Y:S01]  /*22d0*/  LDG.E.128 R100, [R100.64] ;  /* 0x0000000464647981 */ /* 0x000ee2000c1e1d00 */
[-CC-:B------:R-:W-:Y:S01]  /*22e0*/  FFMA.FTZ R109, R109, R206.reuse, R169.reuse ;  /* 0x000000ce6d6d7223 */ /* 0x180fe200000100a9 */
[----:B------:R-:W-:Y:S01]  /*22f0*/  MOV R203, c[0x0][0x160] ;  /* 0x0000580000cb7a02 */ /* 0x000fe20000000f00 */
[----:B------:R-:W-:-:S02]  /*2300*/  FFMA.FTZ R112, R112, R206, R169 ;  /* 0x000000ce70707223 */ /* 0x000fc400000100a9 */
[----:B------:R-:W-:Y:S01]  /*2310*/  FADD.FTZ R109, R158, -R109 ;  /* 0x8000006d9e6d7221 */ /* 0x000fe20000010000 */
[----:B------:R-:W-:Y:S01]  /*2320*/  LEA R194, R203, R194, 0x2 ;  /* 0x000000c2cbc27211 */ /* 0x000fe200078e10ff */
[----:B------:R-:W-:Y:S02]  /*2330*/  FADD.FTZ R165, R165, -R112 ;  /* 0x80000070a5a57221 */ /* 0x000fe40000010000 */
[-CC-:B------:R-:W-:Y:S02]  /*2340*/  FFMA.FTZ R115, R115, R206.reuse, R169.reuse ;  /* 0x000000ce73737223 */ /* 0x180fe400000100a9 */
[-CC-:B------:R-:W-:Y:S02]  /*2350*/  FFMA.FTZ R108, R108, R206.reuse, R169.reuse ;  /* 0x000000ce6c6c7223 */ /* 0x180fe400000100a9 */
[-CC-:B------:R-:W-:Y:S02]  /*2360*/  FFMA.FTZ R111, R111, R206.reuse, R169.reuse ;  /* 0x000000ce6f6f7223 */ /* 0x180fe400000100a9 */
[----:B------:R-:W-:-:S02]  /*2370*/  FFMA.FTZ R110, R110, R206, R169 ;  /* 0x000000ce6e6e7223 */ /* 0x000fc400000100a9 */
[-CC-:B------:R-:W-:Y:S02]  /*2380*/  FFMA.FTZ R113, R113, R206.reuse, R169.reuse ;  /* 0x000000ce71717223 */ /* 0x180fe400000100a9 */
[C---:B------:R-:W-:Y:S02]  /*2390*/  FMUL.FTZ R109, R204.reuse, R109 ;  /* 0x0000006dcc6d7220 */ /* 0x040fe40000410000 */
[----:B0-----:R-:W-:Y:S02]  /*23a0*/  FMUL.FTZ R94, R204, R165 ;  /* 0x000000a5cc5e7220 */ /* 0x001fe40000410000 */
[----:B------:R-:W-:Y:S02]  /*23b0*/  FFMA.FTZ R160, R160, R206, R169 ;  /* 0x000000cea0a07223 */ /* 0x000fe400000100a9 */
[----:B------:R-:W-:Y:S02]  /*23c0*/  FADD.FTZ R115, R168, -R115 ;  /* 0x80000073a8737221 */ /* 0x000fe40000010000 */
[----:B------:R-:W-:-:S02]  /*23d0*/  FADD.FTZ R163, R163, -R108 ;  /* 0x8000006ca3a37221 */ /* 0x000fc40000010000 */
[----:B------:R-:W-:Y:S02]  /*23e0*/  FADD.FTZ R111, R164, -R111 ;  /* 0x8000006fa46f7221 */ /* 0x000fe40000010000 */
[----:B------:R-:W-:Y:S02]  /*23f0*/  FADD.FTZ R161, R161, -R110 ;  /* 0x8000006ea1a17221 */ /* 0x000fe40000010000 */
[----:B------:R-:W-:Y:S02]  /*2400*/  FADD.FTZ R113, R162, -R113 ;  /* 0x80000071a2717221 */ /* 0x000fe40000010000 */
[----:B------:R-:W-:Y:S02]  /*2410*/  @P0 FADD.FTZ R109, R64, R109 ;  /* 0x0000006d406d0221 */ /* 0x000fe40000010000 */
[----:B------:R-:W-:Y:S02]  /*2420*/  @P0 FADD.FTZ R94, R65, R94 ;  /* 0x0000005e415e0221 */ /* 0x000fe40000010000 */
[----:B------:R-:W-:Y:S01]  /*2430*/  FADD.FTZ R159, R159, -R160 ;  /* 0x800000a09f9f7221 */ /* 0x000fe20000010000 */
[----:B------:R-:W-:Y:S01]  /*2440*/  SEL R72, R109, R72, P2 ;  /* 0x000000486d487207 */ /* 0x000fe20001000000 */
[----:B------:R-:W-:Y:S01]  /*2450*/  FMUL.FTZ R115, R204, R115 ;  /* 0x00000073cc737220 */ /* 0x000fe20000410000 */
[----:B------:R-:W-:Y:S01]  /*2460*/  SEL R73, R94, R73, P2 ;  /* 0x000000495e497207 */ /* 0x000fe20001000000 */
[----:B-1----:R-:W-:-:S02]  /*2470*/  FMUL.FTZ R96, R204, R163 ;  /* 0x000000a3cc607220 */ /* 0x002fc40000410000 */
[C---:B------:R-:W-:Y:S02]  /*2480*/  FMUL.FTZ R111, R204.reuse, R111 ;  /* 0x0000006fcc6f7220 */ /* 0x040fe40000410000 */
[C---:B------:R-:W-:Y:S02]  /*2490*/  FMUL.FTZ R98, R204.reuse, R161 ;  /* 0x000000a1cc627220 */ /* 0x040fe40000410000 */
[C---:B------:R-:W-:Y:S02]  /*24a0*/  FMUL.FTZ R113, R204.reuse, R113 ;  /* 0x00000071cc717220 */ /* 0x040fe40000410000 */
[----:B------:R-:W-:Y:S02]  /*24b0*/  FMUL.FTZ R204, R204, R159 ;  /* 0x0000009fcccc7220 */ /* 0x000fe40000410000 */
[----:B------:R-:W-:Y:S02]  /*24c0*/  @P0 FADD.FTZ R115, R66, R115 ;  /* 0x0000007342730221 */ /* 0x000fe40000010000 */
[----:B------:R-:W-:-:S02]  /*24d0*/  @P0 FADD.FTZ R96, R67, R96 ;  /* 0x0000006043600221 */ /* 0x000fc40000010000 */
[----:B------:R-:W-:Y:S01]  /*24e0*/  FMUL.FTZ R109, R109, R114 ;  /* 0x000000726d6d7220 */ /* 0x000fe20000410000 */
[----:B------:R-:W-:Y:S01]  /*24f0*/  SEL R74, R115, R74, P2 ;  /* 0x0000004a734a7207 */ /* 0x000fe20001000000 */
[----:B------:R-:W-:Y:S01]  /*2500*/  FMUL.FTZ R94, R94, R114 ;  /* 0x000000725e5e7220 */ /* 0x000fe20000410000 */
[----:B------:R-:W-:Y:S01]  /*2510*/  SEL R75, R96, R75, P2 ;  /* 0x0000004b604b7207 */ /* 0x000fe20001000000 */
[----:B------:R-:W-:Y:S02]  /*2520*/  @P0 FADD.FTZ R111, R68, R111 ;  /* 0x0000006f446f0221 */ /* 0x000fe40000010000 */
[----:B------:R-:W-:Y:S02]  /*2530*/  @P0 FADD.FTZ R98, R69, R98 ;  /* 0x0000006245620221 */ /* 0x000fe40000010000 */
        /* <DEDUP_REMOVED lines=9> */
[-C--:B------:R-:W-:Y:S02]  /*25d0*/  FMUL.FTZ R98, R98, R114.reuse ;  /* 0x0000007262627220 */ /* 0x080fe40000410000 */
[-C--:B------:R-:W-:Y:S02]  /*25e0*/  FMUL.FTZ R113, R113, R114.reuse ;  /* 0x0000007271717220 */ /* 0x080fe40000410000 */
[----:B------:R-:W-:Y:S01]  /*25f0*/  FMUL.FTZ R114, R204, R114 ;  /* 0x00000072cc727220 */ /* 0x000fe20000410000 */
[----:B--2---:R-:W-:Y:S02]  /*2600*/  PRMT R88, RZ, 0x5410, R80 ;  /* 0x00005410ff587816 */ /* 0x004fe40000000050 */
[--C-:B------:R-:W-:Y:S02]  /*2610*/  PRMT R89, RZ, 0x5410, R81.reuse ;  /* 0x00005410ff597816 */ /* 0x100fe40000000051 */
        /* <DEDUP_REMOVED lines=8> */
[--C-:B------:R-:W-:Y:S01]  /*26a0*/  PRMT R91, RZ, 0x5410, R83.reuse ;  /* 0x00005410ff5b7816 */ /* 0x100fe20000000053 */
[----:B------:R-:W-:Y:S01]  /*26b0*/  FFMA.FTZ R20, R216, R81, R20 ;  /* 0x00000051d8147223 */ /* 0x000fe20000010014 */
[----:B------:R-:W-:Y:S01]  /*26c0*/  PRMT R92, RZ, 0x7610, R83 ;  /* 0x00007610ff5c7816 */ /* 0x000fe20000000053 */
[----:B------:R-:W-:Y:S01]  /*26d0*/  FFMA.FTZ R21, R215, R82, R21 ;  /* 0x00000052d7157223 */ /* 0x000fe20000010015 */
[--C-:B----4-:R-:W-:Y:S01]  /*26e0*/  PRMT R80, RZ, 0x5410, R84.reuse ;  /* 0x00005410ff507816 */ /* 0x110fe20000000054 */
[----:B------:R-:W-:Y:S01]  /*26f0*/  FMUL.FTZ R90, R200, R98 ;  /* 0x00000062c85a7220 */ /* 0x000fe20000410000 */
[----:B------:R-:W-:Y:S01]  /*2700*/  PRMT R81, RZ, 0x5410, R85 ;  /* 0x00005410ff517816 */ /* 0x000fe20000000055 */
[----:B------:R-:W-:Y:S01]  /*2710*/  FFMA.FTZ R19, R213, R92, R19 ;  /* 0x0000005cd5137223 */ /* 0x000fe20000010013 */
[----:B------:R-:W-:Y:S01]  /*2720*/  PRMT R84, RZ, 0x7610, R84 ;  /* 0x00007610ff547816 */ /* 0x000fe20000000054 */
[----:B------:R-:W-:Y:S01]  /*2730*/  FFMA.FTZ R16, R219, R80, R16 ;  /* 0x00000050db107223 */ /* 0x000fe20000010010 */
[----:B------:R-:W-:Y:S01]  /*2740*/  PRMT R82, RZ, 0x5410, R86 ;  /* 0x00005410ff527816 */ /* 0x000fe20000000056 */
[----:B------:R-:W-:Y:S01]  /*2750*/  FFMA.FTZ R14, R221, R81, R14 ;  /* 0x00000051dd0e7223 */ /* 0x000fe2000001000e */
[----:B------:R-:W-:Y:S01]  /*2760*/  PRMT R83, RZ, 0x5410, R87 ;  /* 0x00005410ff537816 */ /* 0x000fe20000000057 */
[----:B------:R-:W-:Y:S01]  /*2770*/  FMUL.FTZ R80, R141, R109 ;  /* 0x0000006d8d507220 */ /* 0x000fe20000410000 */
[----:B------:R-:W-:Y:S01]  /*2780*/  PRMT R85, RZ, 0x7610, R85 ;  /* 0x00007610ff557816 */ /* 0x000fe20000000055 */
[----:B------:R-:W-:Y:S01]  /*2790*/  FMUL.FTZ R81, R196, R94 ;  /* 0x0000005ec4517220 */ /* 0x000fe20000410000 */
[----:B------:R-:W-:Y:S01]  /*27a0*/  PRMT R86, RZ, 0x7610, R86 ;  /* 0x00007610ff567816 */ /* 0x000fe20000000056 */
[----:B------:R-:W-:Y:S01]  /*27b0*/  FFMA.FTZ R17, R205, R84, R17 ;  /* 0x00000054cd117223 */ /* 0x000fe20000010011 */
[----:B------:R-:W-:Y:S01]  /*27c0*/  LEA R84, P0, R202, c[0x0][0x248], 0x4 ;  /* 0x00009200ca547a11 */ /* 0x000fe200078020ff */
[----:B------:R-:W-:Y:S01]  /*27d0*/  FFMA.FTZ R12, R211, R82, R12 ;  /* 0x00000052d30c7223 */ /* 0x000fe2000001000c */
[----:B------:R-:W-:Y:S01]  /*27e0*/  F2FP.BF16.PACK_AB R80, R81, R80 ;  /* 0x000000505150723e */ /* 0x000fe200000010ff */
[----:B------:R-:W-:Y:S01]  /*27f0*/  FFMA.FTZ R10, R222, R83, R10 ;  /* 0x00000053de0a7223 */ /* 0x000fe2000001000a */
[----:B------:R-:W-:Y:S01]  /*2800*/  PRMT R88, RZ, 0x7610, R87 ;  /* 0x00007610ff587816 */ /* 0x000fe20000000057 */
[----:B------:R-:W-:Y:S01]  /*2810*/  FMUL.FTZ R81, R195, R115 ;  /* 0x00000073c3517220 */ /* 0x000fe20000410000 */
[----:B------:R-:W-:Y:S01]  /*2820*/  @P1 MOV R87, 0x20 ;  /* 0x0000002000571802 */ /* 0x000fe20000000f00 */
[----:B------:R-:W-:-:S02]  /*2830*/  FMUL.FTZ R82, R198, R96 ;  /* 0x00000060c6527220 */ /* 0x000fc40000410000 */
[----:B------:R-:W-:Y:S02]  /*2840*/  FMUL.FTZ R83, R197, R111 ;  /* 0x0000006fc5537220 */ /* 0x000fe40000410000 */
[----:B------:R-:W-:Y:S01]  /*2850*/  FFMA.FTZ R15, R212, R85, R15 ;  /* 0x00000055d40f7223 */ /* 0x000fe2000001000f */
[----:B------:R-:W-:Y:S01]  /*2860*/  LEA.HI.X R85, R202, c[0x0][0x24c], RZ, 0x4, P0 ;  /* 0x00009300ca557a11 */ /* 0x000fe200000f24ff */
[----:B------:R-:W-:Y:S01]  /*2870*/  FMUL.FTZ R89, R199, R113 ;  /* 0x00000071c7597220 */ /* 0x000fe20000410000 */
[----:B------:R-:W-:Y:S01]  /*2880*/  ISETP.GE.AND P0, PT, R194, c[0x0][0x164], PT ;  /* 0x00005900c2007a0c */ /* 0x000fe20003f06270 */
[----:B------:R-:W-:Y:S01]  /*2890*/  FMUL.FTZ R92, R201, R114 ;  /* 0x00000072c95c7220 */ /* 0x000fe20000410000 */
[----:B------:R-:W-:Y:S01]  /*28a0*/  F2FP.BF16.PACK_AB R81, R82, R81 ;  /* 0x000000515251723e */ /* 0x000fe200000010ff */
[----:B------:R-:W-:Y:S01]  /*28b0*/  FFMA.FTZ R13, R210, R86, R13 ;  /* 0x00000056d20d7223 */ /* 0x000fe2000001000d */
[----:B------:R-:W-:Y:S01]  /*28c0*/  F2FP.BF16.PACK_AB R82, R90, R83 ;  /* 0x000000535a52723e */ /* 0x000fe200000010ff */
[----:B------:R-:W-:Y:S01]  /*28d0*/  @P1 IMAD.WIDE.U32 R86, R202, R87, c[0x0][0x258] ;  /* 0x00009600ca561625 */ /* 0x000fe200078e0057 */
[----:B------:R-:W-:-:S03]  /*28e0*/  F2FP.BF16.PACK_AB R83, R92, R89 ;  /* 0x000000595c53723e */ /* 0x000fc600000010ff */
[----:B------:R-:W-:Y:S01]  /*28f0*/  FFMA.FTZ R18, R214, R91, R18 ;  /* 0x0000005bd6127223 */ /* 0x000fe20000010012 */
[----:B------:R-:W-:Y:S01]  /*2900*/  @P1 STG.E.128 [R86.64], R72 ;  /* 0x0000004856001986 */ /* 0x000fe2000c101d04 */
[----:B------:R-:W-:-:S03]  /*2910*/  FFMA.FTZ R11, R209, R88, R11 ;  /* 0x00000058d10b7223 */ /* 0x000fc6000001000b */
[----:B------:R-:W-:Y:S04]  /*2920*/  @P1 STG.E.128 [R86.64+0x10], R76 ;  /* 0x0000104c56001986 */ /* 0x000fe8000c101d04 */
[----:B------:R3:W-:Y:S02]  /*2930*/  STG.E.128 [R84.64], R80 ;  /* 0x0000005054007986 */ /* 0x0007e4000c101d04 */
[----:B---3--:R-:W-:Y:S02]  /*2940*/  PRMT R80, RZ, 0x5410, R100 ;  /* 0x00005410ff507816 */ /* 0x008fe40000000064 */
        /* <DEDUP_REMOVED lines=14> */
[----:B------:R-:W-:Y:S01]  /*2a30*/  FFMA.FTZ R3, R114, R103, R3 ;  /* 0x0000006772037223 */ /* 0x000fe20000010003 */
[----:B------:R-:W-:Y:S01]  /*2a40*/  @P0 CALL.REL.NOINC `(.L_x_3422) ;  /* 0x0000001000000944 */ /* 0x000fe20003c00000 */
[----:B------:R-:W-:Y:S05]  /*2a50*/  BRA `(.L_x_3423) ;  /* 0xffffdeb000007947 */ /* 0x000fea000383ffff */
.L_x_3422:
[----:B------:R-:W-:Y:S05]  /*2a60*/  BSYNC B1 ;  /* 0x0000000000017941 */ /* 0x000fea0003800000 */
.L_x_3419:
        /* <DEDUP_REMOVED lines=46> */
.L_x_3418:
[----:B------:R-:W-:Y:S05]  /*2d50*/  BSYNC B0 ;  /* 0x0000000000007941 */ /* 0x000fea0003800000 */
.L_x_3416:
        /* <DEDUP_REMOVED lines=100> */
[----:B------:R-:W-:Y:S01]  /*33a0*/  LDS R52, [R0.X4+0x2a00] ;  /* 0x002a000000347984 */ /* 0x000fe20000004800 */
        /* <DEDUP_REMOVED lines=14> */
[----:B------:R-:W-:Y:S04]  /*3490*/  STS.128 [R2+0x10], R20 ;  /* 0x0000101402007388 */ /* 0x000fe80000000c00 */
[----:B------:R-:W-:Y:S01]  /*34a0*/  STS.128 [R2+0x400], R16 ;  /* 0x0004001002007388 */ /* 0x000fe20000000c00 */
[----:B0-----:R-:W-:-:S03]  /*34b0*/  FADD.FTZ R39, R39, R54 ;  /* 0x0000003627277221 */ /* 0x001fc60000010000 */
[----:B------:R-:W-:Y:S01]  /*34c0*/  STS.128 [R2+0x410], R12 ;  /* 0x0004100c02007388 */ /* 0x000fe20000000c00 */
[----:B-1----:R-:W-:-:S03]  /*34d0*/  FADD.FTZ R65, R40, R65 ;  /* 0x0000004128417221 */ /* 0x002fc60000010000 */
[----:B------:R0:W-:Y:S04]  /*34e0*/  STS.128 [R2+0x800], R8 ;  /* 0x0008000802007388 */ /* 0x0001e80000000c00 */
[----:B------:R1:W-:Y:S04]  /*34f0*/  STS.128 [R2+0x810], R4 ;  /* 0x0008100402007388 */ /* 0x0003e80000000c00 */
[----:B------:R-:W-:Y:S01]  /*3500*/  BAR.SYNC.DEFER_BLOCKING 0x0 ;  /* 0x0000000000007b1d */ /* 0x000fe20000010000 */
[----:B0-----:R-:W-:-:S05]  /*3510*/  FADD.FTZ R9, R3, R52 ;  /* 0x0000003403097221 */ /* 0x001fca0000010000 */
[----:B-1----:R-:W0:Y:S04]  /*3520*/  S2R R4, SR_CTAID.X ;  /* 0x0000000000047919 */ /* 0x002e280000002500 */
[----:B------:R-:W1:Y:S04]  /*3530*/  LDS R56, [R0.X4] ;  /* 0x0000000000387984 */ /* 0x000e680000004800 */
[----:B------:R-:W2:Y:S04]  /*3540*/  LDS R25, [R0.X4+0xc00] ;  /* 0x000c000000197984 */ /* 0x000ea80000004800 */
[----:B------:R-:W3:Y:S04]  /*3550*/  LDS R2, [R0.X4+0x1800] ;  /* 0x0018000000027984 */ /* 0x000ee80000004800 */
[----:B------:R-:W4:Y:S01]  /*3560*/  LDS R7, [R0.X4+0x200] ;  /* 0x0002000000077984 */ /* 0x000f220000004800 */
[----:B0-----:R-:W-:-:S03]  /*3570*/  IMAD R3, R4, c[0x0][0x168], RZ ;  /* 0x00005a0004037a24 */ /* 0x001fc600078e02ff */
[----:B------:R-:W0:Y:S02]  /*3580*/  LDS R8, [R0.X4+0x400] ;  /* 0x0004000000087984 */ /* 0x000e240000004800 */
[----:B------:R-:W-:Y:S02]  /*3590*/  IADD3 R6, P0, R3, R0, RZ ;  /* 0x0000000003067210 */ /* 0x000fe40007f1e0ff */
[----:B------:R-:W5:Y:S02]  /*35a0*/  LDS R14, [R0.X4+0xe00] ;  /* 0x000e0000000e7984 */ /* 0x000f640000004800 */
[----:B------:R-:W-:Y:S02]  /*35b0*/  IADD3.X R3, RZ, RZ, RZ, P0, !PT ;  /* 0x000000ffff037210 */ /* 0x000fe400007fe4ff */
[----:B------:R-:W5:Y:S02]  /*35c0*/  LDS R10, [R0.X4+0x600] ;  /* 0x00060000000a7984 */ /* 0x000f640000004800 */
[----:B------:R-:W-:-:S02]  /*35d0*/  SHF.L.U64.HI R24, R6, 0x2, R3 ;  /* 0x0000000206187819 */ /* 0x000fc40000010203 */
[----:B------:R-:W5:Y:S01]  /*35e0*/  LDS R13, [R0.X4+0x1000] ;  /* 0x00100000000d7984 */ /* 0x000f620000004800 */
[----:B------:R-:W-:-:S03]  /*35f0*/  SHF.L.U32 R6, R6, 0x2, RZ ;  /* 0x0000000206067819 */ /* 0x000fc600000006ff */
[----:B------:R-:W5:Y:S01]  /*3600*/  LDS R19, [R0.X4+0x1a00] ;  /* 0x001a000000137984 */ /* 0x000f620000004800 */
[----:B------:R-:W-:-:S03]  /*3610*/  IADD3 R4, P1, R6, c[0x0][0x220], RZ ;  /* 0x0000880006047a10 */ /* 0x000fc60007f3e0ff */
[----:B------:R-:W5:Y:S01]  /*3620*/  LDS R20, [R0.X4+0x2400] ;  /* 0x0024000000147984 */ /* 0x000f620000004800 */
[----:B------:R-:W-:-:S03]  /*3630*/  IADD3.X R5, R24, c[0x0][0x224], RZ, P1, !PT ;  /* 0x0000890018057a10 */ /* 0x000fc60000ffe4ff */
[----:B------:R-:W5:Y:S01]  /*3640*/  LDS R11, [R0.X4+0x800] ;  /* 0x00080000000b7984 */ /* 0x000f620000004800 */
[----:B-1----:R-:W-:-:S03]  /*3650*/  FADD.FTZ R56, RZ, R56 ;  /* 0x00000038ff387221 */ /* 0x002fc60000010000 */
[----:B------:R-:W1:Y:S01]  /*3660*/  LDS R15, [R0.X4+0x1200] ;  /* 0x00120000000f7984 */ /* 0x000e620000004800 */
[----:B--2---:R-:W-:-:S03]  /*3670*/  FADD.FTZ R25, R56, R25 ;  /* 0x0000001938197221 */ /* 0x004fc60000010000 */
[----:B------:R-:W2:Y:S01]  /*3680*/  LDS R21, [R0.X4+0x1c00] ;  /* 0x001c000000157984 */ /* 0x000ea20000004800 */
[----:B---3--:R-:W-:Y:S01]  /*3690*/  FADD.FTZ R25, R25, R2 ;  /* 0x0000000219197221 */ /* 0x008fe20000010000 */
[----:B------:R-:W-:Y:S02]  /*36a0*/  IADD3 R2, P0, R6, c[0x0][0x228], RZ ;  /* 0x00008a0006027a10 */ /* 0x000fe40007f1e0ff */
[----:B------:R-:W3:Y:S01]  /*36b0*/  LDS R41, [R0.X4+0x2600] ;  /* 0x0026000000297984 */ /* 0x000ee20000004800 */
[----:B----4-:R-:W-:Y:S01]  /*36c0*/  FADD.FTZ R7, RZ, R7 ;  /* 0x00000007ff077221 */ /* 0x010fe20000010000 */
[----:B------:R-:W-:Y:S02]  /*36d0*/  IADD3.X R3, R24, c[0x0][0x22c], RZ, P0, !PT ;  /* 0x00008b0018037a10 */ /* 0x000fe400007fe4ff */
[----:B------:R-:W4:Y:S01]  /*36e0*/  LDS R12, [R0.X4+0xa00] ;  /* 0x000a0000000c7984 */ /* 0x000f220000004800 */
[----:B0-----:R-:W-:Y:S01]  /*36f0*/  FADD.FTZ R8, RZ, R8 ;  /* 0x00000008ff087221 */ /* 0x001fe20000010000 */
[----:B------:R-:W-:-:S02]  /*3700*/  IADD3 R6, P0, R6, c[0x0][0x240], RZ ;  /* 0x0000900006067a10 */ /* 0x000fc40007f1e0ff */
[----:B------:R-:W0:Y:S01]  /*3710*/  LDS R16, [R0.X4+0x1400] ;  /* 0x0014000000107984 */ /* 0x000e220000004800 */
        /* <DEDUP_REMOVED lines=21> */
[----:B0-----:R-:W-:-:S03]  /*3870*/  FADD.FTZ R11, R11, R16 ;  /* 0x000000100b0b7221 */ /* 0x001fc60000010000 */
        /* <DEDUP_REMOVED lines=25> */
.L_x_3420:
[----:B------:R-:W-:Y:S01]  /*3a10*/  HFMA2.MMA R217, -RZ, RZ, 0, 5.9604644775390625e-08 ;  /* 0x00000001ffd97435 */ /* 0x000fe200000001ff */
[----:B------:R-:W-:-:S02]  /*3a20*/  MOV R206, R216 ;  /* 0x000000d800ce7202 */ /* 0x000fc40000000f00 */
[----:B------:R-:W-:Y:S02]  /*3a30*/  MOV R208, 0x1f ;  /* 0x0000001f00d07802 */ /* 0x000fe40000000f00 */
[----:B------:R-:W-:Y:S02]  /*3a40*/  MOV R219, 0xffffffff ;  /* 0xffffffff00db7802 */ /* 0x000fe40000000f00 */
[----:B------:R-:W-:Y:S02]  /*3a50*/  MOV R80, 0x3a70 ;  /* 0x00003a7000507802 */ /* 0x000fe40000000f00 */
[----:B-----5:R-:W-:Y:S05]  /*3a60*/  CALL.REL.NOINC `($__internal_65_$__cuda_sm70_shflsync_bfly_p) ;  /* 0x0000046000007944 */ /* 0x020fea0003c00000 */
[----:B-1----:R-:W-:Y:S01]  /*3a70*/  MOV R97, R206 ;  /* 0x000000ce00617202 */ /* 0x002fe20000000f00 */
[----:B0-----:R-:W-:Y:S05]  /*3a80*/  BRA `(.L_x_3424) ;  /* 0xffffddc000007947 */ /* 0x001fea000383ffff */
.L_x_3421:
[----:B------:R-:W-:Y:S01]  /*3a90*/  HFMA2.MMA R217, -RZ, RZ, 0, 5.9604644775390625e-08 ;  /* 0x00000001ffd97435 */ /* 0x000fe200000001ff */
[----:B------:R-:W-:Y:S02]  /*3aa0*/  MOV R206, R99 ;  /* 0x0000006300ce7202 */ /* 0x000fe40000000f00 */
[----:B------:R-:W-:Y:S02]  /*3ab0*/  MOV R208, 0x1f ;  /* 0x0000001f00d07802 */ /* 0x000fe40000000f00 */
[----:B------:R-:W-:-:S02]  /*3ac0*/  MOV R219, 0xffffffff ;  /* 0xffffffff00db7802 */ /* 0x000fc40000000f00 */
[----:B------:R-:W-:Y:S02]  /*3ad0*/  MOV R80, 0x3af0 ;  /* 0x00003af000507802 */ /* 0x000fe40000000f00 */
[----:B01---5:R-:W-:Y:S05]  /*3ae0*/  CALL.REL.NOINC `($__internal_65_$__cuda_sm70_shflsync_bfly_p) ;  /* 0x000003e000007944 */ /* 0x023fea0003c00000 */
[----:B------:R-:W-:Y:S01]  /*3af0*/  FADD.FTZ R216, R216, R97 ;  /* 0x00000061d8d87221 */ /* 0x000fe20000010000 */
[----:B0-----:R-:W-:Y:S01]  /*3b00*/  HFMA2.MMA R217, -RZ, RZ, 0, 1.1920928955078125e-07 ;  /* 0x00000002ffd97435 */ /* 0x001fe200000001ff */
[----:B-1----:R-:W-:Y:S01]  /*3b10*/  FADD.FTZ R99, R99, R206 ;  /* 0x000000ce63637221 */ /* 0x002fe20000010000 */
[----:B------:R-:W-:Y:S02]  /*3b20*/  MOV R208, 0x1f ;  /* 0x0000001f00d07802 */ /* 0x000fe40000000f00 */
[----:B------:R-:W-:Y:S02]  /*3b30*/  MOV R219, 0xffffffff ;  /* 0xffffffff00db7802 */ /* 0x000fe40000000f00 */
[----:B------:R-:W-:Y:S02]  /*3b40*/  MOV R206, R216 ;  /* 0x000000d800ce7202 */ /* 0x000fe40000000f00 */
[----:B------:R-:W-:Y:S02]  /*3b50*/  MOV R80, 0x3b70 ;  /* 0x00003b7000507802 */ /* 0x000fe40000000f00 */
[----:B------:R-:W-:Y:S05]  /*3b60*/  CALL.REL.NOINC `($__internal_65_$__cuda_sm70_shflsync_bfly_p) ;  /* 0x0000036000007944 */ /* 0x000fea0003c00000 */
[----:B0-----:R-:W-:Y:S01]  /*3b70*/  HFMA2.MMA R217, -RZ, RZ, 0, 1.1920928955078125e-07 ;  /* 0x00000002ffd97435 */ /* 0x001fe200000001ff */
[----:B-1----:R-:W-:-:S02]  /*3b80*/  MOV R97, R206 ;  /* 0x000000ce00617202 */ /* 0x002fc40000000f00 */
[----:B------:R-:W-:Y:S02]  /*3b90*/  MOV R206, R99 ;  /* 0x0000006300ce7202 */ /* 0x000fe40000000f00 */
[----:B------:R-:W-:Y:S02]  /*3ba0*/  MOV R208, 0x1f ;  /* 0x0000001f00d07802 */ /* 0x000fe40000000f00 */
[----:B------:R-:W-:Y:S02]  /*3bb0*/  MOV R219, 0xffffffff ;  /* 0xffffffff00db7802 */ /* 0x000fe40000000f00 */
[----:B------:R-:W-:Y:S02]  /*3bc0*/  MOV R80, 0x3be0 ;  /* 0x00003be000507802 */ /* 0x000fe40000000f00 */
[----:B------:R-:W-:Y:S05]  /*3bd0*/  CALL.REL.NOINC `($__internal_65_$__cuda_sm70_shflsync_bfly_p) ;  /* 0x000002f000007944 */ /* 0x000fea0003c00000 */
[----:B------:R-:W-:Y:S01]  /*3be0*/  FADD.FTZ R216, R97, R216 ;  /* 0x000000d861d87221 */ /* 0x000fe20000010000 */
[----:B0-----:R-:W-:Y:S01]  /*3bf0*/  HFMA2.MMA R217, -RZ, RZ, 0, 2.384185791015625e-07 ;  /* 0x00000004ffd97435 */ /* 0x001fe200000001ff */
[----:B-1----:R-:W-:Y:S01]  /*3c00*/  FADD.FTZ R99, R99, R206 ;  /* 0x000000ce63637221 */ /* 0x002fe20000010000 */
[----:B------:R-:W-:Y:S02]  /*3c10*/  MOV R208, 0x1f ;  /* 0x0000001f00d07802 */ /* 0x000fe40000000f00 */
[----:B------:R-:W-:-:S02]  /*3c20*/  MOV R219, 0xffffffff ;  /* 0xffffffff00db7802 */ /* 0x000fc40000000f00 */
[----:B------:R-:W-:Y:S02]  /*3c30*/  MOV R206, R216 ;  /* 0x000000d800ce7202 */ /* 0x000fe40000000f00 */
[----:B------:R-:W-:Y:S02]  /*3c40*/  MOV R80, 0x3c60 ;  /* 0x00003c6000507802 */ /* 0x000fe40000000f00 */
[----:B------:R-:W-:Y:S05]  /*3c50*/  CALL.REL.NOINC `($__internal_65_$__cuda_sm70_shflsync_bfly_p) ;  /* 0x0000027000007944 */ /* 0x000fea0003c00000 */
[----:B0-----:R-:W-:Y:S01]  /*3c60*/  HFMA2.MMA R217, -RZ, RZ, 0, 2.384185791015625e-07 ;  /* 0x00000004ffd97435 */ /* 0x001fe200000001ff */
[----:B-1----:R-:W-:Y:S02]  /*3c70*/  MOV R97, R206 ;  /* 0x000000ce00617202 */ /* 0x002fe40000000f00 */
[----:B------:R-:W-:Y:S02]  /*3c80*/  MOV R206, R99 ;  /* 0x0000006300ce7202 */ /* 0x000fe40000000f00 */
[----:B------:R-:W-:Y:S02]  /*3c90*/  MOV R208, 0x1f ;  /* 0x0000001f00d07802 */ /* 0x000fe40000000f00 */
[----:B------:R-:W-:Y:S02]  /*3ca0*/  MOV R219, 0xffffffff ;  /* 0xffffffff00db7802 */ /* 0x000fe40000000f00 */
[----:B------:R-:W-:-:S02]  /*3cb0*/  MOV R80, 0x3cd0 ;  /* 0x00003cd000507802 */ /* 0x000fc40000000f00 */
[----:B------:R-:W-:Y:S05]  /*3cc0*/  CALL.REL.NOINC `($__internal_65_$__cuda_sm70_shflsync_bfly_p) ;  /* 0x0000020000007944 */ /* 0x000fea0003c00000 */
[----:B------:R-:W-:Y:S01]  /*3cd0*/  FADD.FTZ R216, R97, R216 ;  /* 0x000000d861d87221 */ /* 0x000fe20000010000 */
[----:B0-----:R-:W-:Y:S01]  /*3ce0*/  HFMA2.MMA R217, -RZ, RZ, 0, 4.76837158203125e-07 ;  /* 0x00000008ffd97435 */ /* 0x001fe200000001ff */
[----:B-1----:R-:W-:Y:S01]  /*3cf0*/  FADD.FTZ R169, R99, R206 ;  /* 0x000000ce63a97221 */ /* 0x002fe20000010000 */
[----:B------:R-:W-:-:S02]  /*3d00*/  MOV R208, 0x1f ;  /* 0x0000001f00d07802 */ /* 0x000fc40000000f00 */
[----:B------:R-:W-:Y:S02]  /*3d10*/  MOV R219, 0xffffffff ;  /* 0xffffffff00db7802 */ /* 0x000fe40000000f00 */
[----:B------:R-:W-:Y:S02]  /*3d20*/  MOV R206, R216 ;  /* 0x000000d800ce7202 */ /* 0x000fe40000000f00 */
[----:B------:R-:W-:Y:S02]  /*3d30*/  MOV R80, 0x3d50 ;  /* 0x00003d5000507802 */ /* 0x000fe40000000f00 */
[----:B------:R-:W-:Y:S05]  /*3d40*/  CALL.REL.NOINC `($__internal_65_$__cuda_sm70_shflsync_bfly_p) ;  /* 0x0000018000007944 */ /* 0x000fea0003c00000 */
[----:B0-----:R-:W-:Y:S01]  /*3d50*/  HFMA2.MMA R217, -RZ, RZ, 0, 4.76837158203125e-07 ;  /* 0x00000008ffd97435 */ /* 0x001fe200000001ff */
[----:B-1----:R-:W-:Y:S02]  /*3d60*/  MOV R97, R206 ;  /* 0x000000ce00617202 */ /* 0x002fe40000000f00 */
[----:B------:R-:W-:Y:S02]  /*3d70*/  MOV R206, R169 ;  /* 0x000000a900ce7202 */ /* 0x000fe40000000f00 */
[----:B------:R-:W-:Y:S02]  /*3d80*/  MOV R208, 0x1f ;  /* 0x0000001f00d07802 */ /* 0x000fe40000000f00 */
[----:B------:R-:W-:-:S02]  /*3d90*/  MOV R219, 0xffffffff ;  /* 0xffffffff00db7802 */ /* 0x000fc40000000f00 */
[----:B------:R-:W-:Y:S02]  /*3da0*/  MOV R80, 0x3dc0 ;  /* 0x00003dc000507802 */ /* 0x000fe40000000f00 */
[----:B------:R-:W-:Y:S05]  /*3db0*/  CALL.REL.NOINC `($__internal_65_$__cuda_sm70_shflsync_bfly_p) ;  /* 0x0000011000007944 */ /* 0x000fea0003c00000 */
[----:B------:R-:W-:Y:S01]  /*3dc0*/  FADD.FTZ R99, R97, R216 ;  /* 0x000000d861637221 */ /* 0x000fe20000010000 */
[----:B0-----:R-:W-:Y:S01]  /*3dd0*/  HFMA2.MMA R217, -RZ, RZ, 0, 9.5367431640625e-07 ;  /* 0x00000010ffd97435 */ /* 0x001fe200000001ff */
[----:B-1----:R-:W-:Y:S01]  /*3de0*/  FADD.FTZ R169, R169, R206 ;  /* 0x000000cea9a97221 */ /* 0x002fe20000010000 */
[----:B------:R-:W-:Y:S02]  /*3df0*/  MOV R208, 0x1f ;  /* 0x0000001f00d07802 */ /* 0x000fe40000000f00 */
[----:B------:R-:W-:Y:S02]  /*3e00*/  MOV R219, 0xffffffff ;  /* 0xffffffff00db7802 */ /* 0x000fe40000000f00 */
[----:B------:R-:W-:Y:S02]  /*3e10*/  MOV R206, R99 ;  /* 0x0000006300ce7202 */ /* 0x000fe40000000f00 */
[----:B------:R-:W-:Y:S02]  /*3e20*/  MOV R80, 0x3e40 ;  /* 0x00003e4000507802 */ /* 0x000fe40000000f00 */
[----:B------:R-:W-:Y:S05]  /*3e30*/  CALL.REL.NOINC `($__internal_65_$__cuda_sm70_shflsync_bfly_p) ;  /* 0x0000009000007944 */ /* 0x000fea0003c00000 */
[----:B0-----:R-:W-:Y:S01]  /*3e40*/  HFMA2.MMA R217, -RZ, RZ, 0, 9.5367431640625e-07 ;  /* 0x00000010ffd97435 */ /* 0x001fe200000001ff */
[----:B-1----:R-:W-:-:S02]  /*3e50*/  MOV R216, R206 ;  /* 0x000000ce00d87202 */ /* 0x002fc40000000f00 */
[----:B------:R-:W-:Y:S02]  /*3e60*/  MOV R206, R169 ;  /* 0x000000a900ce7202 */ /* 0x000fe40000000f00 */
[----:B------:R-:W-:Y:S02]  /*3e70*/  MOV R208, 0x1f ;  /* 0x0000001f00d07802 */ /* 0x000fe40000000f00 */
[----:B------:R-:W-:Y:S02]  /*3e80*/  MOV R219, 0xffffffff ;  /* 0xffffffff00db7802 */ /* 0x000fe40000000f00 */
[----:B------:R-:W-:Y:S02]  /*3e90*/  MOV R80, 0x3eb0 ;  /* 0x00003eb000507802 */ /* 0x000fe40000000f00 */
[----:B------:R-:W-:Y:S05]  /*3ea0*/  CALL.REL.NOINC `($__internal_65_$__cuda_sm70_shflsync_bfly_p) ;  /* 0x0000002000007944 */ /* 0x000fea0003c00000 */
[----:B-1----:R-:W-:Y:S01]  /*3eb0*/  MOV R80, R206 ;  /* 0x000000ce00507202 */ /* 0x002fe20000000f00 */
[----:B0-----:R-:W-:Y:S05]  /*3ec0*/  BRA `(.L_x_3425) ;  /* 0xffffdaa000007947 */ /* 0x001fea000383ffff */
        .weak           $__internal_65_$__cuda_sm70_shflsync_bfly_p
        .type           $__internal_65_$__cuda_sm70_shflsync_bfly_p,@function
        .size           $__internal_65_$__cuda_sm70_shflsync_bfly_p,(.L_x_9795 - $__internal_65_$__cuda_sm70_shflsync_bfly_p)
$__internal_65_$__cuda_sm70_shflsync_bfly_p:
[----:B------:R-:W-:Y:S01]  /*3ed0*/  HFMA2.MMA R81, -RZ, RZ, 0, 0 ;  /* 0x00000000ff517435 */ /* 0x000fe200000001ff */
[----:B------:R-:W-:Y:S04]  /*3ee0*/  WARPSYNC R219 ;  /* 0x000000db00007348 */ /* 0x000fe80003800000 */
[----:B------:R0:W1:Y:S01]  /*3ef0*/  SHFL.BFLY PT, R206, R206, R217, R208 ;  /* 0x0c0000d9cece7389 */ /* 0x00006200000e00d0 */
[----:B------:R-:W-:Y:S05]  /*3f00*/  RET.REL.NODEC R80 `(_ZN10layer_norm13ln_bwd_kernelINS_13Kernel_traitsI13__nv_bfloat16S2_fS2_fjLj768ELj1ELj4ELj1ELj16ENS_18Kernel_traits_baseILj768ES2_S2_fS2_fjLj128EEEEELb0ELb1ELb0ELb1EEEvNS_9BwdParamsE) ;  /* 0xffffc0f050007950 */ /* 0x000fea0003c3ffff */
.L_x_3426:
        /* <DEDUP_REMOVED lines=15> */
.L_x_9795:


//--------------------- .text._ZN10layer_norm13ln_bwd_kernelINS_13Kernel_traitsI13__nv_bfloat16S2_fS2_fjLj768ELj1ELj4ELj1ELj16ENS_18Kernel_traits_baseILj768ES2_S2_fS2_fjLj128EEEEELb0ELb1ELb1ELb0EEEvNS_9BwdParamsE --------------------------
	.section	.text._ZN10layer_norm13ln_bwd_kernelINS_13Kernel_traitsI13__nv_bfloat16S2_fS2_fjLj768ELj1ELj4ELj1ELj16ENS_18Kernel_traits_baseILj768ES2_S2_fS2_fjLj128EEEEELb0ELb1ELb1ELb0EEEvNS_9BwdParamsE,"ax",@progbits
	.sectioninfo	@"SHI_REGISTERS=240"
	.align	128
        .global         _ZN10layer_norm13ln_bwd_kernelINS_13Kernel_traitsI13__nv_bfloat16S2_fS2_fjLj768ELj1ELj4ELj1ELj16ENS_18Kernel_traits_baseILj768ES2_S2_fS2_fjLj128EEEEELb0ELb1ELb1ELb0EEEvNS_9BwdParamsE
        .type           _ZN10layer_norm13ln_bwd_kernelINS_13Kernel_traitsI13__nv_bfloat16S2_fS2_fjLj768ELj1ELj4ELj1ELj16ENS_18Kernel_traits_baseILj768ES2_S2_fS2_fjLj128EEEEELb0ELb1ELb1ELb0EEEvNS_9BwdParamsE,@function
        .size           _ZN10layer_norm13ln_bwd_kernelINS_13Kernel_traitsI13__nv_bfloat16S2_fS2_fjLj768ELj1ELj4ELj1ELj16ENS_18Kernel_traits_baseILj768ES2_S2_fS2_fjLj128EEEEELb0ELb1ELb1ELb0EEEvNS_9BwdParamsE,(.L_x_9796 - _ZN10layer_norm13ln_bwd_kernelINS_13Kernel_traitsI13__nv_bfloat16S2_fS2_fjLj768ELj1ELj4ELj1ELj16ENS_18Kernel_traits_baseILj768ES2_S2_fS2_fjLj128EEEEELb0ELb1ELb1ELb0EEEvNS_9BwdParamsE)
        .other          _ZN10layer_norm13ln_bwd_kernelINS_13Kernel_traitsI13__nv_bfloat16S2_fS2_fjLj768ELj1ELj4ELj1ELj16ENS_18Kernel_traits_baseILj768ES2_S2_fS2_fjLj128EEEEELb0ELb1ELb1ELb0EEEvNS_9BwdParamsE,@"STO_CUDA_ENTRY STV_DEFAULT"
_ZN10layer_norm13ln_bwd_kernelINS_13Kernel_traitsI13__nv_bfloat16S2_fS2_fjLj768ELj1ELj4ELj1ELj16ENS_18Kernel_traits_baseILj768ES2_S2_fS2_fjLj128EEEEELb0ELb1ELb1ELb0EEEvNS_9BwdParamsE:
.text._ZN10layer_norm13ln_bwd_kernelINS_13Kernel_traitsI13__nv_bfloat16S2_fS2_fjLj768ELj1ELj4ELj1ELj16ENS_18Kernel_traits_baseILj768ES2_S2_fS2_fjLj128EEEEELb0ELb1ELb1ELb0EEEvNS_9BwdParamsE:
        /* <DEDUP_REMOVED lines=122> */
.L_x_3504:
        /* <DEDUP_REMOVED lines=23> */
[----:B------:R0:W5:Y:S04]  /*0910*/  LDG.E.128 R108, [R186.64] ;  /* 0x00000004ba6c7981 */ /* 0x000168000c1e1d00 */
[----:B------:R0:W5:Y:S02]  /*0920*/  LDG.E.128 R112, [R186.64+0x10] ;  /* 0x00001004ba707981 */ /* 0x000164000c1e1d00 */
.L_x_3433:
[----:B------:R-:W-:Y:S02]  /*0930*/  IADD3 R147, R178, 0x20, RZ ;  /* 0x00000020b2937810 */ /* 0x000fe40007ffe0ff */
.L_x_3432:
[----:B------:R-:W-:Y:S05]  /*0940*/  BSYNC B2 ;  /* 0x0000000000027941 */ /* 0x000fea0003800000 */
.L_x_3431:
[----:B------:R-:W-:Y:S01]  /*0950*/  BSSY B2, `(.L_x_3434) ;  /* 0x0000009000027945 */ /* 0x000fe20003800000 */
[----:B------:R-:W-:Y:S05]  /*0960*/  @!P3 BRA `(.L_x_3435) ;  /* 0x000000700000b947 */ /* 0x000fea0003800000 */
[----:B------:R-:W-:-:S04]  /*0970*/  ISETP.NE.U32.AND P0, PT, RZ, c[0x0][0x218], PT ;  /* 0x00008600ff007a0c */ /* 0x000fc80003f05070 */
[----:B------:R-:W-:-:S13]  /*0980*/  ISETP.NE.AND.EX P0, PT, RZ, c[0x0][0x21c], PT, P0 ;  /* 0x00008700ff007a0c */ /* 0x000fda0003f05300 */
[----:B------:R-:W-:Y:S05]  /*0990*/  @!P0 BRA `(.L_x_3436) ;  /* 0x0000003000008947 */ /* 0x000fea0003800000 */
[----:B------:R-:W-:-:S05]  /*09a0*/  IMAD.WIDE.U32 R144, R147, R180, c[0x0][0x218] ;  /* 0x0000860093907625 */ /* 0x000fca00078e00b4 */
[----:B------:R1:W5:Y:S04]  /*09b0*/  LDG.E.128 R36, [R144.64] ;  /* 0x0000000490247981 */ /* 0x000368000c1e1d00 */
[----:B------:R1:W5:Y:S02]  /*09c0*/  LDG.E.128 R32, [R144.64+0x10] ;  /* 0x0000100490207981 */ /* 0x000364000c1e1d00 */
.L_x_3436:
[----:B------:R-:W-:Y:S02]  /*09d0*/  IADD3 R147, R147, 0x20, RZ ;  /* 0x0000002093937810 */ /* 0x000fe40007ffe0ff */
.L_x_3435:
[----:B------:R-:W-:Y:S05]  /*09e0*/  BSYNC B2 ;  /* 0x0000000000027941 */ /* 0x000fea0003800000 */
.L_x_3434:
[----:B------:R-:W-:Y:S01]  /*09f0*/  ISETP.NE.U32.AND P0, PT, RZ, c[0x0][0x218], PT ;  /* 0x00008600ff007a0c */ /* 0x000fe20003f05070 */
[----:B------:R-:W-:-:S03]  /*0a00*/  CS2R R232, SRZ ;  /* 0x0000000000e87805 */ /* 0x000fc6000001ff00 */
[----:B------:R-:W-:-:S04]  /*0a10*/  ISETP.NE.AND.EX P0, PT, RZ, c[0x0][0x21c], PT, P0 ;  /* 0x00008700ff007a0c */ /* 0x000fc80003f05300 */
[----:B------:R-:W-:-:S13]  /*0a20*/  ISETP.LT.U32.OR P0, PT, R168, 0x60, !P0 ;  /* 0x00000060a800780c */ /* 0x000fda0004701470 */
[----:B------:R-:W-:Y:S05]  /*0a30*/  @P0 BRA `(.L_x_3437) ;  /* 0x00000fa000000947 */ /* 0x000fea0003800000 */
[----:B------:R-:W-:-:S05]  /*0a40*/  IMAD.WIDE.U32 R180, R147, R180, c[0x0][0x218] ;  /* 0x0000860093b47625 */ /* 0x000fca00078e00b4 */
[----:B------:R2:W5:Y:S04]  /*0a50*/  LDG.E.128 R116, [R180.64] ;  /* 0x00000004b4747981 */ /* 0x000568000c1e1d00 */
[----:B------:R2:W5:Y:S01]  /*0a60*/  LDG.E.128 R120, [R180.64+0x10] ;  /* 0x00001004b4787981 */ /* 0x000562000c1e1d00 */
[----:B------:R-:W-:Y:S05]  /*0a70*/  BRA `(.L_x_3437) ;  /* 0x00000f6000007947 */ /* 0x000fea0003800000 */
.L_x_3430:
[----:B0-----:R-:W-:-:S06]  /*0a80*/  IMAD.WIDE R144, R2, R153, c[0x0][0x1a0] ;  /* 0x0000680002907625 */ /* 0x001fcc00078e0299 */
[----:B------:R-:W2:Y:S01]  /*0a90*/  LDG.E R144, [R144.64] ;  /* 0x0000000490907981 */ /* 0x000ea2000c1e1900 */
[----:B------:R-:W-:Y:S01]  /*0aa0*/  IADD3 R146, R148, -0x1, RZ ;  /* 0xffffffff94927810 */ /* 0x000fe20007ffe0ff */
[----:B------:R-:W-:Y:S01]  /*0ab0*/  BSSY B2, `(.L_x_3438) ;  /* 0x0000056000027945 */ /* 0x000fe20003800000 */
[----:B------:R-:W-:Y:S01]  /*0ac0*/  ISETP.NE.AND P0, PT, R17, RZ, PT ;  /* 0x000000ff1100720c */ /* 0x000fe20003f05270 */
[----:B------:R-:W-:Y:S01]  /*0ad0*/  CS2R R232, SRZ ;  /* 0x0000000000e87805 */ /* 0x000fe2000001ff00 */
[----:B------:R-:W-:Y:S02]  /*0ae0*/  IMAD.MOV.U32 R235, RZ, RZ, R178 ;  /* 0x000000ffffeb7224 */ /* 0x000fe400078e00b2 */
[----:B------:R-:W-:-:S05]  /*0af0*/  IMAD R146, R146, c[0x0][0x168], RZ ;  /* 0x00005a0092927a24 */ /* 0x000fca00078e02ff */
[----:B------:R-:W-:-:S04]  /*0b00*/  SHF.R.S32.HI R147, RZ, 0x1f, R146 ;  /* 0x0000001fff937819 */ /* 0x000fc80000011492 */
[----:B------:R-:W-:-:S04]  /*0b10*/  LEA.HI R147, R147, R146, RZ, 0x3 ;  /* 0x0000009293937211 */ /* 0x000fc800078f18ff */
[----:B------:R-:W-:Y:S02]  /*0b20*/  LEA.HI.SX32 R234, R147, R234, 0x1d ;  /* 0x000000ea93ea7211 */ /* 0x000fe400078feaff */
[----:B--2---:R-:W-:Y:S01]  /*0b30*/  FSEL R181, R144, RZ, !P0 ;  /* 0x000000ff90b57208 */ /* 0x004fe20004000000 */
        /* <DEDUP_REMOVED lines=15> */
[--C-:B----4-:R-:W-:Y:S01]  /*0c30*/  PRMT R192, RZ, 0x5410, R148.reuse ;  /* 0x00005410ffc07816 */ /* 0x110fe20000000094 */
[C---:B------:R-:W-:Y:S01]  /*0c40*/  FADD.FTZ R145, -R181.reuse, R145 ;  /* 0x00000091b5917221 */ /* 0x040fe20000010100 */
[----:B------:R-:W-:Y:S01]  /*0c50*/  PRMT R148, RZ, 0x7610, R148 ;  /* 0x00007610ff947816 */ /* 0x000fe20000000094 */
[----:B------:R-:W-:Y:S02]  /*0c60*/  FADD.FTZ R189, -R181, R146 ;  /* 0x00000092b5bd7221 */ /* 0x000fe40000010100 */
[-C--:B------:R-:W-:Y:S02]  /*0c70*/  FFMA.FTZ R40, R183, R192.reuse, R40 ;  /* 0x000000c0b7287223 */ /* 0x080fe40000010028 */
[----:B------:R-:W-:Y:S02]  /*0c80*/  FADD.FTZ R60, R60, R192 ;  /* 0x000000c03c3c7221 */ /* 0x000fe40000010000 */
[----:B------:R-:W-:Y:S01]  /*0c90*/  FMUL.FTZ R192, R167, R192 ;  /* 0x000000c0a7c07220 */ /* 0x000fe20000410000 */
[----:B------:R-:W-:Y:S01]  /*0ca0*/  PRMT R194, RZ, 0x5410, R149 ;  /* 0x00005410ffc27816 */ /* 0x000fe20000000095 */
[----:B------:R-:W-:-:S02]  /*0cb0*/  FADD.FTZ R147, -R181, R147 ;  /* 0x00000093b5937221 */ /* 0x000fc40000010100 */
[C---:B------:R-:W-:Y:S02]  /*0cc0*/  FMUL.FTZ R182, R176.reuse, R145 ;  /* 0x00000091b0b67220 */ /* 0x040fe40000410000 */
[----:B------:R-:W-:Y:S02]  /*0cd0*/  FMUL.FTZ R185, R176, R189 ;  /* 0x000000bdb0b97220 */ /* 0x000fe40000410000 */
[----:B------:R-:W-:Y:S02]  /*0ce0*/  FMUL.FTZ R193, R166, R148 ;  /* 0x00000094a6c17220 */ /* 0x000fe40000410000 */
[----:B------:R-:W-:Y:S02]  /*0cf0*/  FADD.FTZ R144, RZ, R192 ;  /* 0x000000c0ff907221 */ /* 0x000fe40000010000 */
[----:B------:R-:W-:Y:S01]  /*0d00*/  FFMA.FTZ R145, R183, R192, RZ ;  /* 0x000000c0b7917223 */ /* 0x000fe200000100ff */
[--C-:B------:R-:W-:Y:S01]  /*0d10*/  PRMT R198, RZ, 0x5410, R151.reuse ;  /* 0x00005410ffc67816 */ /* 0x100fe20000000097 */
[----:B------:R-:W-:Y:S01]  /*0d20*/  FMUL.FTZ R184, R176, R147 ;  /* 0x00000093b0b87220 */ /* 0x000fe20000410000 */
[----:B------:R-:W-:Y:S01]  /*0d30*/  PRMT R199, RZ, 0x7610, R151 ;  /* 0x00007610ffc77816 */ /* 0x000fe20000000097 */
[----:B---3--:R-:W-:Y:S01]  /*0d40*/  FADD.FTZ R151, -R181, R152 ;  /* 0x00000098b5977221 */ /* 0x008fe20000010100 */
        /* <DEDUP_REMOVED lines=12> */
[----:B------:R-:W-:Y:S02]  /*0e10*/  FADD.FTZ R191, -R181, R154 ;  /* 0x0000009ab5bf7221 */ /* 0x000fe40000010100 */
[----:B------:R-:W-:Y:S02]  /*0e20*/  FADD.FTZ R64, R64, R196 ;  /* 0x000000c440407221 */ /* 0x000fe40000010000 */
[----:B------:R-:W-:Y:S02]  /*0e30*/  FFMA.FTZ R44, R189, R196, R44 ;  /* 0x000000c4bd2c7223 */ /* 0x000fe4000001002c */
[----:B------:R-:W-:-:S02]  /*0e40*/  FADD.FTZ R153, -R181, R153 ;  /* 0x00000099b5997221 */ /* 0x000fc40000010100 */
[----:B------:R-:W-:Y:S02]  /*0e50*/  FMUL.FTZ R196, R163, R196 ;  /* 0x000000c4a3c47220 */ /* 0x000fe40000410000 */
[----:B------:R-:W-:Y:S02]  /*0e60*/  FADD.FTZ R147, R144, R195 ;  /* 0x000000c390937221 */ /* 0x000fe40000010000 */
[----:B------:R-:W-:Y:S02]  /*0e70*/  FFMA.FTZ R145, R184, R195, R145 ;  /* 0x000000c3b8917223 */ /* 0x000fe40000010091 */
[----:B------:R-:W-:Y:S02]  /*0e80*/  FADD.FTZ R155, -R181, R155 ;  /* 0x0000009bb59b7221 */ /* 0x000fe40000010100 */
[C---:B------:R-:W-:Y:S02]  /*0e90*/  FMUL.FTZ R191, R176.reuse, R191 ;  /* 0x000000bfb0bf7220 */ /* 0x040fe40000410000 */
        /* <DEDUP_REMOVED lines=23> */
.L_x_3439:
[----:B-1----:R-:W-:Y:S05]  /*1010*/  BSYNC B2 ;  /* 0x0000000000027941 */ /* 0x002fea0003800000 */
.L_x_3438:
[----:B------:R-:W-:Y:S01]  /*1020*/  BSSY B2, `(.L_x_3440) ;  /* 0x000004f000027945 */ /* 0x000fe20003800000 */
        /* <DEDUP_REMOVED lines=24> */
[----:B------:R-:W-:-:S02]  /*11b0*/  FMUL.FTZ R203, R176, R205 ;  /* 0x000000cdb0cb7220 */ /* 0x000fc40000410000 */
[----:B------:R-:W-:Y:S02]  /*11c0*/  FMUL.FTZ R200, R176, R145 ;  /* 0x00000091b0c87220 */ /* 0x000fe40000410000 */
[----:B------:R-:W-:Y:S02]  /*11d0*/  FMUL.FTZ R209, R158, R148 ;  /* 0x000000949ed17220 */ /* 0x000fe40000410000 */
[----:B------:R-:W-:Y:S02]  /*11e0*/  FADD.FTZ R144, R233, R208 ;  /* 0x000000d0e9907221 */ /* 0x000fe40000010000 */
[----:B------:R-:W-:Y:S01]  /*11f0*/  FFMA.FTZ R232, R201, R208, R232 ;  /* 0x000000d0c9e87223 */ /* 0x000fe200000100e8 */
[----:B------:R-:W-:Y:S01]  /*1200*/  PRMT R149, RZ, 0x7610, R149 ;  /* 0x00007610ff957816 */ /* 0x000fe20000000095 */
[----:B---3--:R-:W-:Y:S02]  /*1210*/  FADD.FTZ R187, -R181, R152 ;  /* 0x00000098b5bb7221 */ /* 0x008fe40000010100 */
[----:B------:R-:W-:-:S02]  /*1220*/  FFMA.FTZ R130, R203, R210, R130 ;  /* 0x000000d2cb827223 */ /* 0x000fc40000010082 */
        /* <DEDUP_REMOVED lines=46> */
.L_x_3441:
[----:B------:R-:W-:Y:S05]  /*1510*/  BSYNC B2 ;  /* 0x0000000000027941 */ /* 0x000fea0003800000 */
.L_x_3440:
[----:B------:R-:W-:Y:S05]  /*1520*/  @!P4 BRA `(.L_x_3437) ;  /* 0x000004b00000c947 */ /* 0x000fea0003800000 */
[----:B------:R-:W-:Y:S01]  /*1530*/  HFMA2.MMA R149, -RZ, RZ, 0, 9.5367431640625e-07 ;  /* 0x00000010ff957435 */ /* 0x000fe200000001ff */
[----:B------:R-:W-:-:S05]  /*1540*/  IMAD.WIDE.U32 R186, R235, R180, c[0x0][0x188] ;  /* 0x00006200ebba7625 */ /* 0x000fca00078e00b4 */
[----:B------:R-:W2:Y:S04]  /*1550*/  LDG.E.128 R144, [R186.64] ;  /* 0x00000004ba907981 */ /* 0x000ea8000c1e1d00 */
[----:B------:R-:W-:Y:S01]  /*1560*/  IMAD.WIDE.U32 R148, R234, R149, c[0x0][0x208] ;  /* 0x00008200ea947625 */ /* 0x000fe200078e0095 */
[----:B------:R-:W3:Y:S05]  /*1570*/  LDG.E.128 R152, [R186.64+0x10] ;  /* 0x00001004ba987981 */ /* 0x000eea000c1e1d00 */
[----:B------:R-:W4:Y:S01]  /*1580*/  LDG.E.128 R148, [R148.64] ;  /* 0x0000000494947981 */ /* 0x000f22000c1e1d00 */
[----:B------:R-:W-:-:S04]  /*1590*/  ISETP.NE.U32.AND P0, PT, RZ, c[0x0][0x218], PT ;  /* 0x00008600ff007a0c */ /* 0x000fc80003f05070 */
[----:B------:R-:W-:-:S13]  /*15a0*/  ISETP.NE.AND.EX P0, PT, RZ, c[0x0][0x21c], PT, P0 ;  /* 0x00008700ff007a0c */ /* 0x000fda0003f05300 */
[----:B------:R-:W-:-:S05]  /*15b0*/  @P0 IMAD.WIDE.U32 R216, R235, R180, c[0x0][0x218] ;  /* 0x00008600ebd80625 */ /* 0x000fca00078e00b4 */
[----:B------:R0:W5:Y:S04]  /*15c0*/  @P0 LDG.E.128 R116, [R216.64] ;  /* 0x00000004d8740981 */ /* 0x000168000c1e1d00 */
[----:B------:R0:W5:Y:S01]  /*15d0*/  @P0 LDG.E.128 R120, [R216.64+0x10] ;  /* 0x00001004d8780981 */ /* 0x000162000c1e1d00 */
        /* <DEDUP_REMOVED lines=64> */
.L_x_3437:
[----:B------:R-:W-:Y:S05]  /*19e0*/  BSYNC B1 ;  /* 0x0000000000017941 */ /* 0x000fea0003800000 */
.L_x_3429:
[----:B------:R-:W-:Y:S05]  /*19f0*/  BRA.DIV ~URZ, `(.L_x_3442) ;  /* 0x000037c27f007947 */ /* 0x000fea000b800000 */
[----:B------:R3:W4:Y:S02]  /*1a00*/  SHFL.BFLY PT, R146, R233, 0x1, 0x1f ;  /* 0x0c201f00e9927f89 */ /* 0x00072400000e0000 */
.L_x_3515:
[----:B------:R-:W-:Y:S05]  /*1a10*/  BRA.DIV ~URZ, `(.L_x_3443) ;  /* 0x000038227f007947 */ /* 0x000fea000b800000 */
[----:B-1----:R-:W1:Y:S01]  /*1a20*/  SHFL.BFLY PT, R145, R232, 0x1, 0x1f ;  /* 0x0c201f00e8917f89 */ /* 0x002e6200000e0000 */
[----:B---34-:R-:W-:-:S05]  /*1a30*/  FADD.FTZ R233, R146, R233 ;  /* 0x000000e992e97221 */ /* 0x018fca0000010000 */
        /* <DEDUP_REMOVED lines=15> */
.L_x_3516:
[----:B-----5:R-:W-:Y:S01]  /*1b30*/  ISETP.GE.AND P6, PT, R179, 0x1, PT ;  /* 0x00000001b300780c */ /* 0x020fe20003fc6270 */
[----:B----4-:R-:W-:Y:S01]  /*1b40*/  FADD.FTZ R151, R151, R148 ;  /* 0x0000009497977221 */ /* 0x010fe20000010000 */
[----:B------:R-:W-:Y:S01]  /*1b50*/  BSSY B1, `(.L_x_3444) ;  /* 0x00000c7000017945 */ /* 0x000fe20003800000 */
[----:B-1----:R-:W-:Y:S02]  /*1b60*/  FADD.FTZ R145, R145, R150 ;  /* 0x0000009691917221 */ /* 0x002fe40000010000 */
[----:B---3--:R-:W-:Y:S02]  /*1b70*/  IMAD.MOV.U32 R148, RZ, RZ, RZ ;  /* 0x000000ffff947224 */ /* 0x008fe400078e00ff */
        /* <DEDUP_REMOVED lines=10> */
[----:B------:R-:W-:Y:S03]  /*1c20*/  BSSY B2, `(.L_x_3446) ;  /* 0x0000006000027945 */ /* 0x000fe60003800000 */
[----:B------:R-:W-:Y:S01]  /*1c30*/  @!P5 ISETP.NE.AND.EX P0, PT, RZ, c[0x0][0x21c], PT, P0 ;  /* 0x00008700ff00da0c */ /* 0x000fe20003f05300 */
[----:B------:R-:W-:Y:S07]  /*1c40*/  @!P6 BRA `(.L_x_3447) ;  /* 0x000000300000e947 */ /* 0x000fee0003800000 */
[----:B------:R-:W-:-:S05]  /*1c50*/  MOV R137, 0x10 ;  /* 0x0000001000897802 */ /* 0x000fca0000000f00 */
[----:B------:R-:W-:-:S06]  /*1c60*/  IMAD.WIDE.U32 R136, R148, R137, c[0x0][0x170] ;  /* 0x00005c0094887625 */ /* 0x000fcc00078e0089 */
[----:B------:R-:W5:Y:S02]  /*1c70*/  LDG.E.128 R136, [R136.64] ;  /* 0x0000000488887981 */ /* 0x000f64000c1e1d00 */
.L_x_3447:
[----:B------:R-:W-:Y:S05]  /*1c80*/  BSYNC B2 ;  /* 0x0000000000027941 */ /* 0x000fea0003800000 */
.L_x_3446:
[----:B------:R-:W-:Y:S01]  /*1c90*/  BSSY B2, `(.L_x_3448) ;  /* 0x000000b000027945 */ /* 0x000fe20003800000 */
[----:B------:R-:W-:Y:S01]  /*1ca0*/  @!P5 FSEL R155, R108, RZ, P0 ;  /* 0x000000ff6c9bd208 */ /* 0x000fe20000000000 */
[----:B------:R-:W-:Y:S05]  /*1cb0*/  @!P5 BRA `(.L_x_3449) ;  /* 0x000000800000d947 */ /* 0x000fea0003800000 */
[----:B------:R-:W-:Y:S02]  /*1cc0*/  ISETP.NE.AND P1, PT, R17, RZ, PT ;  /* 0x000000ff1100720c */ /* 0x000fe40003f25270 */
[----:B------:R-:W-:Y:S02]  /*1cd0*/  ISETP.NE.U32.AND P0, PT, RZ, c[0x0][0x218], PT ;  /* 0x00008600ff007a0c */ /* 0x000fe40003f05070 */
[----:B------:R-:W-:Y:S02]  /*1ce0*/  FSEL R144, R150, RZ, !P1 ;  /* 0x000000ff96907208 */ /* 0x000fe40004800000 */
[----:B------:R-:W-:-:S03]  /*1cf0*/  ISETP.NE.AND.EX P0, PT, RZ, c[0x0][0x21c], PT, P0 ;  /* 0x00008700ff007a0c */ /* 0x000fc60003f05300 */
[----:B------:R-:W-:-:S04]  /*1d00*/  FFMA.FTZ R145, R183, R149, R144 ;  /* 0x00000095b7917223 */ /* 0x000fc80000010090 */
[----:B------:R-:W-:-:S04]  /*1d10*/  FADD.FTZ R145, R192, -R145 ;  /* 0x80000091c0917221 */ /* 0x000fc80000010000 */
[----:B------:R-:W-:-:S04]  /*1d20*/  FMUL.FTZ R155, R176, R145 ;  /* 0x00000091b09b7220 */ /* 0x000fc80000410000 */
[----:B------:R-:W-:Y:S02]  /*1d30*/  @P0 FADD.FTZ R155, R108, R155 ;  /* 0x0000009b6c9b0221 */ /* 0x000fe40000010000 */
.L_x_3449:
[----:B------:R-:W-:Y:S05]  /*1d40*/  BSYNC B2 ;  /* 0x0000000000027941 */ /* 0x000fea0003800000 */
.L_x_3448:
[----:B------:R-:W-:Y:S01]  /*1d50*/  @!P5 ISETP.NE.U32.AND P1, PT, RZ, c[0x0][0x218], PT ;  /* 0x00008600ff00da0c */ /* 0x000fe20003f25070 */
[----:B------:R-:W-:Y:S01]  /*1d60*/  BSSY B2, `(.L_x_3450) ;  /* 0x000001a000027945 */ /* 0x000fe20003800000 */
[----:B------:R-:W-:Y:S01]  /*1d70*/  @!P5 ISETP.NE.U32.AND P0, PT, RZ, c[0x0][0x218], PT ;  /* 0x00008600ff00da0c */ /* 0x000fe20003f05070 */
[----:B------:R-:W-:Y:S01]  /*1d80*/  @P6 FMUL.FTZ R151, R155, c[0x0][0x1ec] ;  /* 0x00007b009b976a20 */ /* 0x000fe20000410000 */
[----:B------:R-:W-:Y:S02]  /*1d90*/  @!P5 ISETP.NE.AND.EX P1, PT, RZ, c[0x0][0x21c], PT, P1 ;  /* 0x00008700ff00da0c */ /* 0x000fe40003f25310 */
[----:B------:R-:W-:Y:S02]  /*1da0*/  @!P5 ISETP.NE.AND.EX P0, PT, RZ, c[0x0][0x21c], PT, P0 ;  /* 0x00008700ff00da0c */ /* 0x000fe40003f05300 */
[----:B0-----:R-:W-:Y:S02]  /*1db0*/  @!P5 FSEL R186, R109, RZ, P1 ;  /* 0x000000ff6dbad208 */ /* 0x001fe40000800000 */
        /* <DEDUP_REMOVED lines=10> */
[----:B------:R-:W-:Y:S01]  /*1e60*/  @!P5 FSEL R146, R113, RZ, P1 ;  /* 0x000000ff7192d208 */ /* 0x000fe20000800000 */
[----:B------:R-:W-:Y:S05]  /*1e70*/  @!P5 BRA `(.L_x_3451) ;  /* 0x000000800000d947 */ /* 0x000fea0003800000 */
[----:B------:R-:W-:-:S04]  /*1e80*/  ISETP.NE.AND P1, PT, R17, RZ, PT ;  /* 0x000000ff1100720c */ /* 0x000fc80003f25270 */
[----:B------:R-:W-:Y:S02]  /*1e90*/  FSEL R152, R150, RZ, !P1 ;  /* 0x000000ff96987208 */ /* 0x000fe40004800000 */
[----:B------:R-:W-:-:S03]  /*1ea0*/  ISETP.NE.U32.AND P1, PT, RZ, c[0x0][0x218], PT ;  /* 0x00008600ff007a0c */ /* 0x000fc60003f25070 */
[----:B------:R-:W-:Y:S01]  /*1eb0*/  FFMA.FTZ R152, R182, R149, R152 ;  /* 0x00000095b6987223 */ /* 0x000fe20000010098 */
[----:B------:R-:W-:-:S03]  /*1ec0*/  ISETP.NE.AND.EX P1, PT, RZ, c[0x0][0x21c], PT, P1 ;  /* 0x00008700ff007a0c */ /* 0x000fc60003f25310 */
[----:B------:R-:W-:-:S04]  /*1ed0*/  FADD.FTZ R153, R193, -R152 ;  /* 0x80000098c1997221 */ /* 0x000fc80000010000 */
[----:B------:R-:W-:-:S06]  /*1ee0*/  FMUL.FTZ R186, R176, R153 ;  /* 0x00000099b0ba7220 */ /* 0x000fcc0000410000 */
[----:B------:R-:W-:Y:S02]  /*1ef0*/  @P1 FADD.FTZ R186, R109, R186 ;  /* 0x000000ba6dba1221 */ /* 0x000fe40000010000 */
.L_x_3451:
[----:B------:R-:W-:Y:S05]  /*1f00*/  BSYNC B2 ;  /* 0x0000000000027941 */ /* 0x000fea0003800000 */
.L_x_3450:
[----:B------:R-:W-:Y:S01]  /*1f10*/  BSSY B2, `(.L_x_3452) ;  /* 0x000000a000027945 */ /* 0x000fe20003800000 */
        /* <DEDUP_REMOVED lines=9> */
.L_x_3453:
[----:B------:R-:W-:Y:S05]  /*1fb0*/  BSYNC B2 ;  /* 0x0000000000027941 */ /* 0x000fea0003800000 */
.L_x_3452:
[----:B------:R-:W-:Y:S01]  /*1fc0*/  @!P5 ISETP.NE.AND.EX P0, PT, RZ, c[0x0][0x21c], PT, P0 ;  /* 0x00008700ff00da0c */ /* 0x000fe20003f05300 */
[----:B------:R-:W-:Y:S01]  /*1fd0*/  @P6 FMUL.FTZ R152, R186, c[0x0][0x1ec] ;  /* 0x00007b00ba986a20 */ /* 0x000fe20000410000 */
[----:B------:R-:W-:Y:S01]  /*1fe0*/  ISETP.NE.U32.AND P1, PT, RZ, c[0x0][0x258], PT ;  /* 0x00009600ff007a0c */ /* 0x000fe20003f25070 */
[----:B------:R-:W-:Y:S01]  /*1ff0*/  @P6 FMUL.FTZ R153, R145, c[0x0][0x1ec] ;  /* 0x00007b0091996a20 */ /* 0x000fe20000410000 */
[----:B--2---:R-:W-:Y:S01]  /*2000*/  @!P5 FSEL R181, R114, RZ, P0 ;  /* 0x000000ff72b5d208 */ /* 0x004fe20000000000 */
[----:B------:R-:W-:Y:S01]  /*2010*/  @P6 FMUL.FTZ R154, R19, R151 ;  /* 0x00000097139a6220 */ /* 0x000fe20000410000 */
[----:B------:R-:W-:Y:S01]  /*2020*/  @!P5 ISETP.NE.U32.AND P0, PT, RZ, c[0x0][0x218], PT ;  /* 0x00008600ff00da0c */ /* 0x000fe20003f05070 */
[----:B------:R-:W-:Y:S01]  /*2030*/  @P6 FMUL.FTZ R179, R18, R152 ;  /* 0x0000009812b36220 */ /* 0x000fe20000410000 */
[----:B------:R-:W-:Y:S01]  /*2040*/  ISETP.NE.AND.EX P1, PT, RZ, c[0x0][0x25c], PT, P1 ;  /* 0x00009700ff007a0c */ /* 0x000fe20003f25310 */
[----:B------:R-:W-:Y:S01]  /*2050*/  @P6 FMUL.FTZ R187, R16, R153 ;  /* 0x0000009910bb6220 */ /* 0x000fe20000410000 */
[----:B------:R-:W-:Y:S01]  /*2060*/  @!P5 ISETP.NE.AND.EX P0, PT, RZ, c[0x0][0x21c], PT, P0 ;  /* 0x00008700ff00da0c */ /* 0x000fe20003f05300 */
[----:B------:R-:W-:Y:S01]  /*2070*/  BSSY B2, `(.L_x_3454) ;  /* 0x0000010000027945 */ /* 0x000fe20003800000 */
[----:B------:R-:W-:-:S02]  /*2080*/  SEL R141, R186, R141, P1 ;  /* 0x0000008dba8d7207 */ /* 0x000fc40000800000 */
[----:B------:R-:W-:Y:S02]  /*2090*/  @P6 F2FP.BF16.PACK_AB R180, RZ, R154 ;  /* 0x0000009affb4623e */ /* 0x000fe400000010ff */
[----:B------:R-:W-:Y:S02]  /*20a0*/  @P6 F2FP.BF16.PACK_AB R179, RZ, R179 ;  /* 0x000000b3ffb3623e */ /* 0x000fe400000010ff */
[----:B------:R-:W-:Y:S02]  /*20b0*/  @P6 F2FP.BF16.PACK_AB R187, RZ, R187 ;  /* 0x000000bbffbb623e */ /* 0x000fe400000010ff */
[----:B------:R-:W-:Y:S02]  /*20c0*/  SEL R140, R155, R140, P1 ;  /* 0x0000008c9b8c7207 */ /* 0x000fe40000800000 */
        /* <DEDUP_REMOVED lines=10> */
.L_x_3455:
[----:B------:R-:W-:Y:S05]  /*2170*/  BSYNC B2 ;  /* 0x0000000000027941 */ /* 0x000fea0003800000 */
.L_x_3454:
[----:B------:R-:W-:Y:S01]  /*2180*/  BSSY B2, `(.L_x_3456) ;  /* 0x000000b000027945 */ /* 0x000fe20003800000 */
[----:B------:R-:W-:Y:S01]  /*2190*/  @P6 FMUL.FTZ R154, R144, c[0x0][0x1ec] ;  /* 0x00007b00909a6a20 */ /* 0x000fe20000410000 */
        /* <DEDUP_REMOVED lines=9> */
.L_x_3457:
[----:B------:R-:W-:Y:S05]  /*2230*/  BSYNC B2 ;  /* 0x0000000000027941 */ /* 0x000fea0003800000 */
.L_x_3456:
[----:B------:R-:W-:Y:S01]  /*2240*/  BSSY B2, `(.L_x_3458) ;  /* 0x000000d000027945 */ /* 0x000fe20003800000 */
[----:B------:R-:W-:Y:S01]  /*2250*/  @P6 FMUL.FTZ R232, R15, R154 ;  /* 0x0000009a0fe86220 */ /* 0x000fe20000410000 */
[----:B------:R-:W-:Y:S01]  /*2260*/  @P6 PRMT R132, R180, 0x7610, R132 ;  /* 0x00007610b4846816 */ /* 0x000fe20000000084 */
        /* <DEDUP_REMOVED lines=10> */
.L_x_3459:
[----:B------:R-:W-:Y:S05]  /*2310*/  BSYNC B2 ;  /* 0x0000000000027941 */ /* 0x000fea0003800000 */
.L_x_3458:
[----:B------:R-:W-:Y:S01]  /*2320*/  BSSY B2, `(.L_x_3460) ;  /* 0x000000c000027945 */ /* 0x000fe20003800000 */
[----:B------:R-:W-:Y:S02]  /*2330*/  @P6 FMUL.FTZ R233, R14, R155 ;  /* 0x0000009b0ee96220 */ /* 0x000fe40000410000 */
        /* <DEDUP_REMOVED lines=10> */
.L_x_3461:
[----:B------:R-:W-:Y:S05]  /*23e0*/  BSYNC B2 ;  /* 0x0000000000027941 */ /* 0x000fea0003800000 */
.L_x_3460:
        /* <DEDUP_REMOVED lines=10> */
.L_x_3463:
[----:B------:R-:W-:Y:S05]  /*2490*/  BSYNC B2 ;  /* 0x0000000000027941 */ /* 0x000fea0003800000 */
.L_x_3462:
[----:B------:R-:W-:Y:S01]  /*24a0*/  ISETP.NE.U32.AND P0, PT, RZ, c[0x0][0x258], PT ;  /* 0x00009600ff007a0c */ /* 0x000fe20003f05070 */
[----:B------:R-:W-:Y:S01]  /*24b0*/  @P6 FMUL.FTZ R234, R13, R180 ;  /* 0x000000b40dea6220 */ /* 0x000fe20000410000 */
[----:B------:R-:W-:Y:S02]  /*24c0*/  @P6 F2FP.BF16.PACK_AB R232, RZ, R232 ;  /* 0x000000e8ffe8623e */ /* 0x000fe400000010ff */
[----:B------:R-:W-:Y:S02]  /*24d0*/  ISETP.NE.AND.EX P0, PT, RZ, c[0x0][0x25c], PT, P0 ;  /* 0x00009700ff007a0c */ /* 0x000fe40003f05300 */
[----:B------:R-:W-:Y:S02]  /*24e0*/  @P6 PRMT R133, R187, 0x7610, R133 ;  /* 0x00007610bb856816 */ /* 0x000fe40000000085 */
[C---:B------:R-:W-:Y:S01]  /*24f0*/  SEL R126, R181.reuse, R126, P1 ;  /* 0x0000007eb57e7207 */ /* 0x040fe20000800000 */
[----:B------:R-:W-:Y:S01]  /*2500*/  @P6 FMUL.FTZ R181, R181, c[0x0][0x1ec] ;  /* 0x00007b00b5b56a20 */ /* 0x000fe20000410000 */
[----:B------:R-:W-:-:S02]  /*2510*/  SEL R143, R144, R143, P1 ;  /* 0x0000008f908f7207 */ /* 0x000fc40000800000 */
[----:B------:R-:W-:Y:S01]  /*2520*/  @P6 PRMT R133, R133, 0x5410, R232 ;  /* 0x0000541085856816 */ /* 0x000fe200000000e8 */
[----:B------:R-:W-:Y:S01]  /*2530*/  @P6 FMUL.FTZ R232, R186, c[0x0][0x1ec] ;  /* 0x00007b00bae86a20 */ /* 0x000fe20000410000 */
[----:B------:R-:W-:Y:S01]  /*2540*/  SEL R142, R145, R142, P1 ;  /* 0x0000008e918e7207 */ /* 0x000fe20000800000 */
[----:B------:R-:W-:Y:S01]  /*2550*/  @P6 FMUL.FTZ R144, R12, R181 ;  /* 0x000000b50c906220 */ /* 0x000fe20000410000 */
[----:B------:R-:W-:Y:S01]  /*2560*/  @P6 PRMT R132, R132, 0x5410, R179 ;  /* 0x0000541084846816 */ /* 0x000fe200000000b3 */
[----:B------:R-:W-:Y:S01]  /*2570*/  @P6 FMUL.FTZ R145, R11, R232 ;  /* 0x000000e80b916220 */ /* 0x000fe20000410000 */
[----:B------:R-:W-:Y:S02]  /*2580*/  @P6 F2FP.BF16.PACK_AB R233, RZ, R233 ;  /* 0x000000e9ffe9623e */ /* 0x000fe400000010ff */
[----:B------:R-:W-:Y:S02]  /*2590*/  @P6 F2FP.BF16.PACK_AB R179, RZ, R144 ;  /* 0x00000090ffb3623e */ /* 0x000fe400000010ff */
[----:B------:R-:W-:Y:S01]  /*25a0*/  SEL R124, R147, R124, P1 ;  /* 0x0000007c937c7207 */ /* 0x000fe20000800000 */
[----:B------:R-:W-:Y:S01]  /*25b0*/  @P0 IMAD.MOV.U32 R147, RZ, RZ, 0x20 ;  /* 0x00000020ff930424 */ /* 0x000fe200078e00ff */
[----:B------:R-:W-:-:S02]  /*25c0*/  @P6 MOV R187, 0x10 ;  /* 0x0000001000bb6802 */ /* 0x000fc40000000f00 */
[----:B------:R-:W-:Y:S02]  /*25d0*/  SEL R127, R186, R127, P1 ;  /* 0x0000007fba7f7207 */ /* 0x000fe40000800000 */
[----:B------:R-:W-:Y:S02]  /*25e0*/  @P6 F2FP.BF16.PACK_AB R234, RZ, R234 ;  /* 0x000000eaffea623e */ /* 0x000fe400000010ff */
[----:B------:R-:W-:Y:S02]  /*25f0*/  @P6 PRMT R134, R233, 0x7610, R134 ;  /* 0x00007610e9866816 */ /* 0x000fe40000000086 */
[----:B------:R-:W-:Y:S01]  /*2600*/  @P6 F2FP.BF16.PACK_AB R186, RZ, R145 ;  /* 0x00000091ffba623e */ /* 0x000fe200000010ff */
[----:B------:R-:W-:Y:S01]  /*2610*/  @P6 IMAD.WIDE.U32 R144, R148, R187, c[0x0][0x248] ;  /* 0x0000920094906625 */ /* 0x000fe200078e00bb */
[----:B------:R-:W-:Y:S02]  /*2620*/  @P6 PRMT R135, R179, 0x7610, R135 ;  /* 0x00007610b3876816 */ /* 0x000fe40000000087 */
[----:B------:R-:W-:Y:S01]  /*2630*/  SEL R125, R146, R125, P1 ;  /* 0x0000007d927d7207 */ /* 0x000fe20000800000 */
[----:B------:R-:W-:Y:S01]  /*2640*/  @P0 IMAD.WIDE.U32 R146, R178, R147, c[0x0][0x258] ;  /* 0x00009600b2920625 */ /* 0x000fe200078e0093 */
[----:B------:R-:W-:-:S02]  /*2650*/  @P6 PRMT R134, R134, 0x5410, R234 ;  /* 0x0000541086866816 */ /* 0x000fc400000000ea */
[----:B------:R-:W-:Y:S02]  /*2660*/  @P6 PRMT R135, R135, 0x5410, R186 ;  /* 0x0000541087876816 */ /* 0x000fe400000000ba */
[----:B------:R-:W-:Y:S01]  /*2670*/  @P0 STG.E.128 [R146.64], R140 ;  /* 0x0000008c92000986 */ /* 0x000fe2000c101d04 */
[----:B------:R-:W-:Y:S02]  /*2680*/  IADD3 R178, R178, 0x20, RZ ;  /* 0x00000020b2b27810 */ /* 0x000fe40007ffe0ff */
[----:B------:R-:W-:Y:S01]  /*2690*/  IADD3 R148, R148, 0x20, RZ ;  /* 0x0000002094947810 */ /* 0x000fe20007ffe0ff */
[----:B------:R0:W-:Y:S04]  /*26a0*/  @P0 STG.E.128 [R146.64+0x10], R124 ;  /* 0x0000107c92000986 */ /* 0x0001e8000c101d04 */
[----:B------:R1:W-:Y:S01]  /*26b0*/  @P6 STG.E.128 [R144.64], R132 ;  /* 0x0000008490006986 */ /* 0x0003e2000c101d04 */
[----:B0----5:R-:W-:-:S02]  /*26c0*/  @P6 PRMT R146, RZ, 0x5410, R136 ;  /* 0x00005410ff926816 */ /* 0x021fc40000000088 */
[----:B-1----:R-:W-:-:S03]  /*26d0*/  @P6 PRMT R144, RZ, 0x7610, R136 ;  /* 0x00007610ff906816 */ /* 0x002fc60000000088 */
[----:B------:R-:W-:Y:S02]  /*26e0*/  @P6 FFMA.FTZ R84, R151, R146, R84 ;  /* 0x0000009297546223 */ /* 0x000fe40000010054 */
[----:B------:R-:W-:Y:S01]  /*26f0*/  @P6 FFMA.FTZ R85, R152, R144, R85 ;  /* 0x0000009098556223 */ /* 0x000fe20000010055 */
[----:B------:R-:W-:-:S05]  /*2700*/  @P6 PRMT R144, RZ, 0x5410, R137 ;  /* 0x00005410ff906816 */ /* 0x000fca0000000089 */
        /* <DEDUP_REMOVED lines=10> */
[----:B------:R-:W-:Y:S02]  /*27b0*/  @P6 FFMA.FTZ R91, R232, R144, R91 ;  /* 0x00000090e85b6223 */ /* 0x000fe4000001005b */
.L_x_3445:
[----:B------:R-:W-:Y:S05]  /*27c0*/  BSYNC B1 ;  /* 0x0000000000017941 */ /* 0x000fea0003800000 */
.L_x_3444:
[----:B------:R-:W-:Y:S01]  /*27d0*/  BSSY B1, `(.L_x_3464) ;  /* 0x00000bd000017945 */ /* 0x000fe20003800000 */
[----:B------:R-:W-:Y:S05]  /*27e0*/  @!P3 BRA `(.L_x_3465) ;  /* 0x00000bb00000b947 */ /* 0x000fea0003800000 */
[----:B------:R-:W-:Y:S01]  /*27f0*/  @!P5 ISETP.NE.U32.AND P0, PT, RZ, c[0x0][0x218], PT ;  /* 0x00008600ff00da0c */ /* 0x000fe20003f05070 */
[----:B------:R-:W-:Y:S03]  /*2800*/  BSSY B2, `(.L_x_3466) ;  /* 0x0000006000027945 */ /* 0x000fe60003800000 */
[----:B------:R-:W-:Y:S01]  /*2810*/  @!P5 ISETP.NE.AND.EX P0, PT, RZ, c[0x0][0x21c], PT, P0 ;  /* 0x00008700ff00da0c */ /* 0x000fe20003f05300 */
[----:B------:R-:W-:Y:S07]  /*2820*/  @!P6 BRA `(.L_x_3467) ;  /* 0x000000300000e947 */ /* 0x000fee0003800000 */
[----:B------:R-:W-:-:S04]  /*2830*/  IMAD.MOV.U32 R137, RZ, RZ, 0x10 ;  /* 0x00000010ff897424 */ /* 0x000fc800078e00ff */
[----:B------:R-:W-:-:S06]  /*2840*/  IMAD.WIDE.U32 R136, R148, R137, c[0x0][0x170] ;  /* 0x00005c0094887625 */ /* 0x000fcc00078e0089 */
[----:B------:R-:W5:Y:S02]  /*2850*/  LDG.E.128 R136, [R136.64] ;  /* 0x0000000488887981 */ /* 0x000f64000c1e1d00 */
.L_x_3467:
[----:B------:R-:W-:Y:S05]  /*2860*/  BSYNC B2 ;  /* 0x0000000000027941 */ /* 0x000fea0003800000 */
.L_x_3466:
        /* <DEDUP_REMOVED lines=11> */
.L_x_3469:
[----:B------:R-:W-:Y:S05]  /*2920*/  BSYNC B2 ;  /* 0x0000000000027941 */ /* 0x000fea0003800000 */
.L_x_3468:
[----:B------:R-:W-:Y:S01]  /*2930*/  @!P5 ISETP.NE.U32.AND P0, PT, RZ, c[0x0][0x218], PT ;  /* 0x00008600ff00da0c */ /* 0x000fe20003f05070 */
[----:B------:R-:W-:Y:S01]  /*2940*/  BSSY B2, `(.L_x_3470) ;  /* 0x000001a000027945 */ /* 0x000fe20003800000 */
[----:B------:R-:W-:Y:S01]  /*2950*/  @!P5 ISETP.NE.U32.AND P1, PT, RZ, c[0x0][0x218], PT ;  /* 0x00008600ff00da0c */ /* 0x000fe20003f25070 */
[----:B------:R-:W-:Y:S01]  /*2960*/  @P6 FMUL.FTZ R151, R179, c[0x0][0x1ec] ;  /* 0x00007b00b3976a20 */ /* 0x000fe20000410000 */
        /* <DEDUP_REMOVED lines=12> */
[----:B------:R-:W-:Y:S02]  /*2a30*/  ISETP.NE.U32.AND P1, PT, RZ, c[0x0][0x258], PT ;  /* 0x00009600ff007a0c */ /* 0x000fe40003f25070 */
[----:B--2---:R-:W-:Y:S01]  /*2a40*/  @!P5 FSEL R180, R33, RZ, P0 ;  /* 0x000000ff21b4d208 */ /* 0x004fe20000000000 */
        /* <DEDUP_REMOVED lines=9> */
.L_x_3471:
[----:B------:R-:W-:Y:S05]  /*2ae0*/  BSYNC B2 ;  /* 0x0000000000027941 */ /* 0x000fea0003800000 */
.L_x_3470:
        /* <DEDUP_REMOVED lines=12> */
.L_x_3473:
[----:B------:R-:W-:Y:S05]  /*2bb0*/  BSYNC B2 ;  /* 0x0000000000027941 */ /* 0x000fea0003800000 */
.L_x_3472:
        /* <DEDUP_REMOVED lines=11> */
.L_x_3475:
[----:B------:R-:W-:Y:S05]  /*2c70*/  BSYNC B2 ;  /* 0x0000000000027941 */ /* 0x000fea0003800000 */
.L_x_3474:
[----:B------:R-:W-:Y:S01]  /*2c80*/  @P6 FMUL.FTZ R154, R146, c[0x0][0x1ec] ;  /* 0x00007b00929a6a20 */ /* 0x000fe20000410000 */
[----:B------:R-:W-:Y:S01]  /*2c90*/  @!P5 ISETP.NE.U32.AND P0, PT, RZ, c[0x0][0x218], PT ;  /* 0x00008600ff00da0c */ /* 0x000fe20003f05070 */
[----:B0-----:R-:W-:Y:S01]  /*2ca0*/  @P6 FMUL.FTZ R187, R9, R152 ;  /* 0x0000009809bb6220 */ /* 0x001fe20000410000 */
[----:B------:R-:W-:Y:S01]  /*2cb0*/  BSSY B2, `(.L_x_3476) ;  /* 0x0000012000027945 */ /* 0x000fe20003800000 */
[----:B------:R-:W-:Y:S01]  /*2cc0*/  @P6 FMUL.FTZ R232, R8, R153 ;  /* 0x0000009908e86220 */ /* 0x000fe20000410000 */
[----:B------:R-:W-:Y:S01]  /*2cd0*/  @!P5 ISETP.NE.AND.EX P0, PT, RZ, c[0x0][0x21c], PT, P0 ;  /* 0x00008700ff00da0c */ /* 0x000fe20003f05300 */
[----:B------:R-:W-:Y:S01]  /*2ce0*/  @P6 FMUL.FTZ R155, R7, R154 ;  /* 0x0000009a079b6220 */ /* 0x000fe20000410000 */
[----:B------:R-:W-:Y:S02]  /*2cf0*/  @P6 F2FP.BF16.PACK_AB R181, RZ, R181 ;  /* 0x000000b5ffb5623e */ /* 0x000fe400000010ff */
[----:B------:R-:W-:Y:S02]  /*2d00*/  @P6 F2FP.BF16.PACK_AB R187, RZ, R187 ;  /* 0x000000bbffbb623e */ /* 0x000fe400000010ff */
[----:B------:R-:W-:-:S02]  /*2d10*/  @P6 F2FP.BF16.PACK_AB R232, RZ, R232 ;  /* 0x000000e8ffe8623e */ /* 0x000fc400000010ff */
[----:B------:R-:W-:Y:S02]  /*2d20*/  @P6 F2FP.BF16.PACK_AB R233, RZ, R155 ;  /* 0x0000009bffe9623e */ /* 0x000fe400000010ff */
        /* <DEDUP_REMOVED lines=10> */
.L_x_3477:
[----:B------:R-:W-:Y:S05]  /*2dd0*/  BSYNC B2 ;  /* 0x0000000000027941 */ /* 0x000fea0003800000 */
.L_x_3476:
        /* <DEDUP_REMOVED lines=10> */
.L_x_3479:
[----:B------:R-:W-:Y:S05]  /*2e80*/  BSYNC B2 ;  /* 0x0000000000027941 */ /* 0x000fea0003800000 */
.L_x_3478:
        /* <DEDUP_REMOVED lines=10> */
.L_x_3481:
[----:B------:R-:W-:Y:S05]  /*2f30*/  BSYNC B2 ;  /* 0x0000000000027941 */ /* 0x000fea0003800000 */
.L_x_3480:
[----:B------:R-:W-:Y:S01]  /*2f40*/  @!P5 ISETP.NE.U32.AND P0, PT, RZ, c[0x0][0x218], PT ;  /* 0x00008600ff00da0c */ /* 0x000fe20003f05070 */
[----:B------:R-:W-:Y:S01]  /*2f50*/  @P6 FMUL.FTZ R155, R147, c[0x0][0x1ec] ;  /* 0x00007b00939b6a20 */ /* 0x000fe20000410000 */
[----:B------:R-:W-:Y:S01]  /*2f60*/  ISETP.NE.AND.EX P1, PT, RZ, c[0x0][0x25c], PT, P1 ;  /* 0x00009700ff007a0c */ /* 0x000fe20003f25310 */
[----:B------:R-:W-:Y:S01]  /*2f70*/  @P6 FMUL.FTZ R186, R180, c[0x0][0x1ec] ;  /* 0x00007b00b4ba6a20 */ /* 0x000fe20000410000 */
[----:B------:R-:W-:Y:S01]  /*2f80*/  @!P5 ISETP.NE.AND.EX P0, PT, RZ, c[0x0][0x21c], PT, P0 ;  /* 0x00008700ff00da0c */ /* 0x000fe20003f05300 */
[----:B------:R-:W-:Y:S01]  /*2f90*/  BSSY B2, `(.L_x_3482) ;  /* 0x000000e000027945 */ /* 0x000fe20003800000 */
[----:B------:R-:W-:Y:S01]  /*2fa0*/  SEL R140, R179, R140, P1 ;  /* 0x0000008cb38c7207 */ /* 0x000fe20000800000 */
[----:B------:R-:W-:Y:S01]  /*2fb0*/  @P6 FMUL.FTZ R179, R6, R155 ;  /* 0x0000009b06b36220 */ /* 0x000fe20000410000 */
[----:B------:R-:W-:Y:S01]  /*2fc0*/  @!P5 FSEL R236, R35, RZ, P0 ;  /* 0x000000ff23ecd208 */ /* 0x000fe20000000000 */
[----:B------:R-:W-:Y:S01]  /*2fd0*/  @P6 FMUL.FTZ R234, R5, R186 ;  /* 0x000000ba05ea6220 */ /* 0x000fe20000410000 */
        /* <DEDUP_REMOVED lines=9> */
.L_x_3483:
[----:B------:R-:W-:Y:S05]  /*3070*/  BSYNC B2 ;  /* 0x0000000000027941 */ /* 0x000fea0003800000 */
.L_x_3482:
[----:B------:R-:W-:Y:S02]  /*3080*/  ISETP.NE.U32.AND P0, PT, RZ, c[0x0][0x258], PT ;  /* 0x00009600ff007a0c */ /* 0x000fe40003f05070 */
[C---:B------:R-:W-:Y:S01]  /*3090*/  SEL R126, R235.reuse, R126, P1 ;  /* 0x0000007eeb7e7207 */ /* 0x040fe20000800000 */
[----:B------:R-:W-:Y:S01]  /*30a0*/  @P6 FMUL.FTZ R235, R235, c[0x0][0x1ec] ;  /* 0x00007b00ebeb6a20 */ /* 0x000fe20000410000 */
[----:B------:R-:W-:Y:S02]  /*30b0*/  ISETP.NE.AND.EX P0, PT, RZ, c[0x0][0x25c], PT, P0 ;  /* 0x00009700ff007a0c */ /* 0x000fe40003f05300 */
[----:B------:R-:W-:Y:S01]  /*30c0*/  SEL R141, R144, R141, P1 ;  /* 0x0000008d908d7207 */ /* 0x000fe20000800000 */
[----:B------:R-:W-:Y:S01]  /*30d0*/  @P6 FMUL.FTZ R144, R4, R235 ;  /* 0x000000eb04906220 */ /* 0x000fe20000410000 */
[----:B------:R-:W-:Y:S01]  /*30e0*/  SEL R125, R180, R125, P1 ;  /* 0x0000007db47d7207 */ /* 0x000fe20000800000 */
[----:B------:R-:W-:Y:S01]  /*30f0*/  @P6 FMUL.FTZ R180, R236, c[0x0][0x1ec] ;  /* 0x00007b00ecb46a20 */ /* 0x000fe20000410000 */
[----:B------:R-:W-:-:S02]  /*3100*/  @P6 F2FP.BF16.PACK_AB R179, RZ, R179 ;  /* 0x000000b3ffb3623e */ /* 0x000fc400000010ff */
[----:B------:R-:W-:Y:S01]  /*3110*/  SEL R142, R145, R142, P1 ;  /* 0x0000008e918e7207 */ /* 0x000fe20000800000 */
[----:B------:R-:W-:Y:S01]  /*3120*/  @P6 FMUL.FTZ R145, R3, R180 ;  /* 0x000000b403916220 */ /* 0x000fe20000410000 */
[----:B------:R-:W-:Y:S02]  /*3130*/  @P6 PRMT R132, R181, 0x7610, R132 ;  /* 0x00007610b5846816 */ /* 0x000fe40000000084 */
[----:B------:R-:W-:Y:S02]  /*3140*/  @P6 PRMT R134, R179, 0x7610, R134 ;  /* 0x00007610b3866816 */ /* 0x000fe40000000086 */
[----:B------:R-:W-:Y:S02]  /*3150*/  @P6 F2FP.BF16.PACK_AB R179, RZ, R144 ;  /* 0x00000090ffb3623e */ /* 0x000fe400000010ff */
[----:B------:R-:W-:Y:S02]  /*3160*/  SEL R124, R147, R124, P1 ;  /* 0x0000007c937c7207 */ /* 0x000fe40000800000 */
[----:B------:R-:W-:-:S02]  /*3170*/  @P0 MOV R147, 0x20 ;  /* 0x0000002000930802 */ /* 0x000fc40000000f00 */
[----:B------:R-:W-:Y:S01]  /*3180*/  @P6 PRMT R132, R132, 0x5410, R187 ;  /* 0x0000541084846816 */ /* 0x000fe200000000bb */
[----:B------:R-:W-:Y:S01]  /*3190*/  @P6 IMAD.MOV.U32 R187, RZ, RZ, 0x10 ;  /* 0x00000010ffbb6424 */ /* 0x000fe200078e00ff */
[----:B------:R-:W-:Y:S02]  /*31a0*/  @P6 F2FP.BF16.PACK_AB R234, RZ, R234 ;  /* 0x000000eaffea623e */ /* 0x000fe400000010ff */
[----:B------:R-:W-:Y:S02]  /*31b0*/  @P6 PRMT R133, R232, 0x7610, R133 ;  /* 0x00007610e8856816 */ /* 0x000fe40000000085 */
[----:B------:R-:W-:Y:S01]  /*31c0*/  @P6 F2FP.BF16.PACK_AB R181, RZ, R145 ;  /* 0x00000091ffb5623e */ /* 0x000fe200000010ff */
[----:B------:R-:W-:Y:S01]  /*31d0*/  @P6 IMAD.WIDE.U32 R144, R148, R187, c[0x0][0x248] ;  /* 0x0000920094906625 */ /* 0x000fe200078e00bb */
[----:B------:R-:W-:Y:S02]  /*31e0*/  @P6 PRMT R135, R179, 0x7610, R135 ;  /* 0x00007610b3876816 */ /* 0x000fe40000000087 */
[----:B------:R-:W-:Y:S01]  /*31f0*/  SEL R143, R146, R143, P1 ;  /* 0x0000008f928f7207 */ /* 0x000fe20000800000 */
[----:B------:R-:W-:Y:S01]  /*3200*/  @P0 IMAD.WIDE.U32 R146, R178, R147, c[0x0][0x258] ;  /* 0x00009600b2920625 */ /* 0x000fe200078e0093 */
[----:B------:R-:W-:-:S02]  /*3210*/  SEL R127, R236, R127, P1 ;  /* 0x0000007fec7f7207 */ /* 0x000fc40000800000 */
[----:B------:R-:W-:Y:S02]  /*3220*/  @P6 PRMT R133, R133, 0x5410, R233 ;  /* 0x0000541085856816 */ /* 0x000fe400000000e9 */
[----:B------:R-:W-:Y:S01]  /*3230*/  @P6 PRMT R134, R134, 0x5410, R234 ;  /* 0x0000541086866816 */ /* 0x000fe200000000ea */
[----:B------:R-:W-:Y:S01]  /*3240*/  @P0 STG.E.128 [R146.64], R140 ;  /* 0x0000008c92000986 */ /* 0x000fe2000c101d04 */
[----:B------:R-:W-:Y:S02]  /*3250*/  @P6 PRMT R135, R135, 0x5410, R181 ;  /* 0x0000541087876816 */ /* 0x000fe400000000b5 */
[----:B------:R-:W-:Y:S01]  /*3260*/  IADD3 R148, R148, 0x20, RZ ;  /* 0x0000002094947810 */ /* 0x000fe20007ffe0ff */
[----:B------:R0:W-:Y:S01]  /*3270*/  @P0 STG.E.128 [R146.64+0x10], R124 ;  /* 0x0000107c92000986 */ /* 0x0001e2000c101d04 */
[----:B------:R-:W-:-:S03]  /*3280*/  IADD3 R178, R178, 0x20, RZ ;  /* 0x00000020b2b27810 */ /* 0x000fc60007ffe0ff */
[----:B------:R1:W-:Y:S01]  /*3290*/  @P6 STG.E.128 [R144.64], R132 ;  /* 0x0000008490006986 */ /* 0x0003e2000c101d04 */
[--C-:B0----5:R-:W-:Y:S02]  /*32a0*/  @P6 PRMT R146, RZ, 0x5410, R136.reuse ;  /* 0x00005410ff926816 */ /* 0x121fe40000000088 */
        /* <DEDUP_REMOVED lines=15> */
.L_x_3465:
[----:B------:R-:W-:Y:S05]  /*33a0*/  BSYNC B1 ;  /* 0x0000000000017941 */ /* 0x000fea0003800000 */
.L_x_3464:
[----:B------:R-:W-:Y:S01]  /*33b0*/  BSSY B1, `(.L_x_3484) ;  /* 0x00000bb000017945 */ /* 0x000fe20003800000 */
[----:B------:R-:W-:Y:S05]  /*33c0*/  @!P4 BRA `(.L_x_3485) ;  /* 0x00000b900000c947 */ /* 0x000fea0003800000 */
[----:B------:R-:W-:Y:S01]  /*33d0*/  @!P5 ISETP.NE.U32.AND P0, PT, RZ, c[0x0][0x218], PT ;  /* 0x00008600ff00da0c */ /* 0x000fe20003f05070 */
[----:B------:R-:W-:Y:S03]  /*33e0*/  BSSY B2, `(.L_x_3486) ;  /* 0x0000006000027945 */ /* 0x000fe60003800000 */
[----:B------:R-:W-:Y:S01]  /*33f0*/  @!P5 ISETP.NE.AND.EX P0, PT, RZ, c[0x0][0x21c], PT, P0 ;  /* 0x00008700ff00da0c */ /* 0x000fe20003f05300 */
[----:B------:R-:W-:Y:S07]  /*3400*/  @!P6 BRA `(.L_x_3487) ;  /* 0x000000300000e947 */ /* 0x000fee0003800000 */
[----:B------:R-:W-:-:S10]  /*3410*/  HFMA2.MMA R137, -RZ, RZ, 0, 9.5367431640625e-07 ;  /* 0x00000010ff897435 */ /* 0x000fd400000001ff */
[----:B------:R-:W-:-:S06]  /*3420*/  IMAD.WIDE.U32 R136, R148, R137, c[0x0][0x170] ;  /* 0x00005c0094887625 */ /* 0x000fcc00078e0089 */
[----:B------:R-:W5:Y:S02]  /*3430*/  LDG.E.128 R136, [R136.64] ;  /* 0x0000000488887981 */ /* 0x000f64000c1e1d00 */
.L_x_3487:
[----:B------:R-:W-:Y:S05]  /*3440*/  BSYNC B2 ;  /* 0x0000000000027941 */ /* 0x000fea0003800000 */
.L_x_3486:
        /* <DEDUP_REMOVED lines=11> */
.L_x_3489:
[----:B------:R-:W-:Y:S05]  /*3500*/  BSYNC B2 ;  /* 0x0000000000027941 */ /* 0x000fea0003800000 */
.L_x_3488:
        /* <DEDUP_REMOVED lines=14> */
[----:B--2---:R-:W-:Y:S02]  /*35f0*/  @!P5 FSEL R180, R121, RZ, P1 ;  /* 0x000000ff79b4d208 */ /* 0x004fe40000800000 */
        /* <DEDUP_REMOVED lines=11> */
.L_x_3491:
[----:B------:R-:W-:Y:S05]  /*36b0*/  BSYNC B2 ;  /* 0x0000000000027941 */ /* 0x000fea0003800000 */
.L_x_3490:
[----:B------:R-:W-:Y:S01]  /*36c0*/  @!P5 ISETP.NE.U32.AND P0, PT, RZ, c[0x0][0x218], PT ;  /* 0x00008600ff00da0c */ /* 0x000fe20003f05070 */
[----:B------:R-:W-:Y:S01]  /*36d0*/  @P6 FMUL.FTZ R147, R151, c[0x0][0x1ec] ;  /* 0x00007b0097936a20 */ /* 0x000fe20000410000 */
[----:B------:R-:W-:Y:S01]  /*36e0*/  @!P5 ISETP.NE.AND.EX P1, PT, RZ, c[0x0][0x21c], PT, P1 ;  /* 0x00008700ff00da0c */ /* 0x000fe20003f25310 */
[----:B------:R-:W-:Y:S01]  /*36f0*/  @P6 FMUL.FTZ R146, R152, c[0x0][0x1ec] ;  /* 0x00007b0098926a20 */ /* 0x000fe20000410000 */
[----:B------:R-:W-:Y:S01]  /*3700*/  @!P5 ISETP.NE.AND.EX P0, PT, RZ, c[0x0][0x21c], PT, P0 ;  /* 0x00008700ff00da0c */ /* 0x000fe20003f05300 */
[----:B------:R-:W-:Y:S01]  /*3710*/  BSSY B2, `(.L_x_3492) ;  /* 0x000000e000027945 */ /* 0x000fe20003800000 */
[----:B------:R-:W-:Y:S01]  /*3720*/  @!P5 FSEL R144, R123, RZ, P1 ;  /* 0x000000ff7b90d208 */ /* 0x000fe20000800000 */
[----:B------:R-:W-:Y:S01]  /*3730*/  @P6 FMUL.FTZ R179, R0, R147 ;  /* 0x0000009300b36220 */ /* 0x000fe20000410000 */
[----:B------:R-:W-:Y:S01]  /*3740*/  @!P5 FSEL R155, R118, RZ, P0 ;  /* 0x000000ff769bd208 */ /* 0x000fe20000000000 */
[----:B------:R-:W-:Y:S01]  /*3750*/  @P6 FMUL.FTZ R181, R171, R146 ;  /* 0x00000092abb56220 */ /* 0x000fe20000410000 */
[----:B------:R-:W-:Y:S05]  /*3760*/  @!P5 BRA `(.L_x_3493) ;  /* 0x000000800000d947 */ /* 0x000fea0003800000 */
[----:B------:R-:W-:Y:S02]  /*3770*/  ISETP.NE.AND P1, PT, R17, RZ, PT ;  /* 0x000000ff1100720c */ /* 0x000fe40003f25270 */
[----:B------:R-:W-:-:S02]  /*3780*/  ISETP.NE.U32.AND P0, PT, RZ, c[0x0][0x218], PT ;  /* 0x00008600ff007a0c */ /* 0x000fc40003f05070 */
[----:B0-----:R-:W-:Y:S02]  /*3790*/  FSEL R186, R150, RZ, !P1 ;  /* 0x000000ff96ba7208 */ /* 0x001fe40004800000 */
[----:B------:R-:W-:-:S03]  /*37a0*/  ISETP.NE.AND.EX P0, PT, RZ, c[0x0][0x21c], PT, P0 ;  /* 0x00008700ff007a0c */ /* 0x000fc60003f05300 */
[----:B------:R-:W-:-:S04]  /*37b0*/  FFMA.FTZ R155, R219, R149, R186 ;  /* 0x00000095db9b7223 */ /* 0x000fc800000100ba */
[----:B------:R-:W-:-:S04]  /*37c0*/  FADD.FTZ R155, R224, -R155 ;  /* 0x8000009be09b7221 */ /* 0x000fc80000010000 */
[----:B------:R-:W-:-:S04]  /*37d0*/  FMUL.FTZ R155, R176, R155 ;  /* 0x0000009bb09b7220 */ /* 0x000fc80000410000 */
[----:B------:R-:W-:Y:S02]  /*37e0*/  @P0 FADD.FTZ R155, R118, R155 ;  /* 0x0000009b769b0221 */ /* 0x000fe40000010000 */
.L_x_3493:
[----:B------:R-:W-:Y:S05]  /*37f0*/  BSYNC B2 ;  /* 0x0000000000027941 */ /* 0x000fea0003800000 */
.L_x_3492:
[----:B------:R-:W-:Y:S01]  /*3800*/  BSSY B2, `(.L_x_3494) ;  /* 0x000000a000027945 */ /* 0x000fe20003800000 */
[----:B------:R-:W-:Y:S05]  /*3810*/  @!P5 BRA `(.L_x_3495) ;  /* 0x000000800000d947 */ /* 0x000fea0003800000 */
[----:B------:R-:W-:Y:S02]  /*3820*/  ISETP.NE.AND P1, PT, R17, RZ, PT ;  /* 0x000000ff1100720c */ /* 0x000fe40003f25270 */
[----:B------:R-:W-:Y:S02]  /*3830*/  ISETP.NE.U32.AND P0, PT, RZ, c[0x0][0x218], PT ;  /* 0x00008600ff007a0c */ /* 0x000fe40003f05070 */
[----:B------:R-:W-:Y:S02]  /*3840*/  FSEL R154, R150, RZ, !P1 ;  /* 0x000000ff969a7208 */ /* 0x000fe40004800000 */
[----:B------:R-:W-:-:S03]  /*3850*/  ISETP.NE.AND.EX P0, PT, RZ, c[0x0][0x21c], PT, P0 ;  /* 0x00008700ff007a0c */ /* 0x000fc60003f05300 */
[----:B------:R-:W-:-:S04]  /*3860*/  FFMA.FTZ R154, R218, R149, R154 ;  /* 0x00000095da9a7223 */ /* 0x000fc8000001009a */
[----:B0-----:R-:W-:-:S04]  /*3870*/  FADD.FTZ R187, R227, -R154 ;  /* 0x8000009ae3bb7221 */ /* 0x001fc80000010000 */
[----:B------:R-:W-:-:S04]  /*3880*/  FMUL.FTZ R154, R176, R187 ;  /* 0x000000bbb09a7220 */ /* 0x000fc80000410000 */
[----:B------:R-:W-:Y:S02]  /*3890*/  @P0 FADD.FTZ R154, R119, R154 ;  /* 0x0000009a779a0221 */ /* 0x000fe40000010000 */
.L_x_3495:
[----:B------:R-:W-:Y:S05]  /*38a0*/  BSYNC B2 ;  /* 0x0000000000027941 */ /* 0x000fea0003800000 */
.L_x_3494:
[----:B------:R-:W-:Y:S01]  /*38b0*/  BSSY B2, `(.L_x_3496) ;  /* 0x000000a000027945 */ /* 0x000fe20003800000 */
[----:B------:R-:W-:Y:S05]  /*38c0*/  @!P5 BRA `(.L_x_3497) ;  /* 0x000000800000d947 */ /* 0x000fea0003800000 */
[----:B------:R-:W-:Y:S02]  /*38d0*/  ISETP.NE.AND P1, PT, R17, RZ, PT ;  /* 0x000000ff1100720c */ /* 0x000fe40003f25270 */
[----:B------:R-:W-:Y:S02]  /*38e0*/  ISETP.NE.U32.AND P0, PT, RZ, c[0x0][0x218], PT ;  /* 0x00008600ff007a0c */ /* 0x000fe40003f05070 */
[----:B0-----:R-:W-:Y:S02]  /*38f0*/  FSEL R186, R150, RZ, !P1 ;  /* 0x000000ff96ba7208 */ /* 0x001fe40004800000 */
[----:B------:R-:W-:-:S03]  /*3900*/  ISETP.NE.AND.EX P0, PT, RZ, c[0x0][0x21c], PT, P0 ;  /* 0x00008700ff007a0c */ /* 0x000fc60003f05300 */
[----:B------:R-:W-:-:S04]  /*3910*/  FFMA.FTZ R153, R221, R149, R186 ;  /* 0x00000095dd997223 */ /* 0x000fc800000100ba */
[----:B------:R-:W-:-:S04]  /*3920*/  FADD.FTZ R153, R226, -R153 ;  /* 0x80000099e2997221 */ /* 0x000fc80000010000 */
[----:B------:R-:W-:-:S04]  /*3930*/  FMUL.FTZ R153, R176, R153 ;  /* 0x00000099b0997220 */ /* 0x000fc80000410000 */
[----:B------:R-:W-:Y:S02]  /*3940*/  @P0 FADD.FTZ R153, R120, R153 ;  /* 0x0000009978990221 */ /* 0x000fe40000010000 */
.L_x_3497:
[----:B------:R-:W-:Y:S05]  /*3950*/  BSYNC B2 ;  /* 0x0000000000027941 */ /* 0x000fea0003800000 */
.L_x_3496:
        /* <DEDUP_REMOVED lines=10> */
.L_x_3499:
[----:B------:R-:W-:Y:S05]  /*3a00*/  BSYNC B2 ;  /* 0x0000000000027941 */ /* 0x000fea0003800000 */
.L_x_3498:
        /* <DEDUP_REMOVED lines=10> */
.L_x_3501:
[----:B------:R-:W-:Y:S05]  /*3ab0*/  BSYNC B2 ;  /* 0x0000000000027941 */ /* 0x000fea0003800000 */
.L_x_3500:
[----:B------:R-:W-:Y:S01]  /*3ac0*/  BSSY B2, `(.L_x_3502) ;  /* 0x000000a000027945 */ /* 0x000fe20003800000 */
        /* <DEDUP_REMOVED lines=9> */
.L_x_3503:
[----:B------:R-:W-:Y:S05]  /*3b60*/  BSYNC B2 ;  /* 0x0000000000027941 */ /* 0x000fea0003800000 */
.L_x_3502:
[----:B------:R-:W-:Y:S01]  /*3b70*/  ISETP.NE.U32.AND P0, PT, RZ, c[0x0][0x258], PT ;  /* 0x00009600ff007a0c */ /* 0x000fe20003f05070 */
[----:B------:R-:W-:Y:S01]  /*3b80*/  @P6 FMUL.FTZ R149, R155, c[0x0][0x1ec] ;  /* 0x00007b009b956a20 */ /* 0x000fe20000410000 */
[----:B------:R-:W-:Y:S01]  /*3b90*/  ISETP.NE.U32.AND P1, PT, RZ, c[0x0][0x258], PT ;  /* 0x00009600ff007a0c */ /* 0x000fe20003f25070 */
[----:B------:R-:W-:Y:S01]  /*3ba0*/  @P6 FMUL.FTZ R150, R154, c[0x0][0x1ec] ;  /* 0x00007b009a966a20 */ /* 0x000fe20000410000 */
[----:B------:R-:W-:Y:S01]  /*3bb0*/  ISETP.NE.AND.EX P0, PT, RZ, c[0x0][0x25c], PT, P0 ;  /* 0x00009700ff007a0c */ /* 0x000fe20003f05300 */
[----:B0-----:R-:W-:Y:S01]  /*3bc0*/  @P6 FMUL.FTZ R187, R170, R149 ;  /* 0x00000095aabb6220 */ /* 0x001fe20000410000 */
[----:B------:R-:W-:Y:S01]  /*3bd0*/  @P6 F2FP.BF16.PACK_AB R186, RZ, R181 ;  /* 0x000000b5ffba623e */ /* 0x000fe200000010ff */
[----:B------:R-:W-:Y:S01]  /*3be0*/  @P6 FMUL.FTZ R181, R153, c[0x0][0x1ec] ;  /* 0x00007b0099b56a20 */ /* 0x000fe20000410000 */
[----:B------:R-:W-:Y:S01]  /*3bf0*/  SEL R140, R151, R140, P0 ;  /* 0x0000008c978c7207 */ /* 0x000fe20000000000 */
[C---:B------:R-:W-:Y:S01]  /*3c00*/  @P6 FMUL.FTZ R151, R145.reuse, c[0x0][0x1ec] ;  /* 0x00007b0091976a20 */ /* 0x040fe20000410000 */
[----:B------:R-:W-:Y:S01]  /*3c10*/  ISETP.NE.AND.EX P1, PT, RZ, c[0x0][0x25c], PT, P1 ;  /* 0x00009700ff007a0c */ /* 0x000fe20003f25310 */
[----:B------:R-:W-:Y:S01]  /*3c20*/  @P6 FMUL.FTZ R176, R180, c[0x0][0x1ec] ;  /* 0x00007b00b4b06a20 */ /* 0x000fe20000410000 */
[----:B------:R-:W-:Y:S01]  /*3c30*/  SEL R143, R154, R143, P0 ;  /* 0x0000008f9a8f7207 */ /* 0x000fe20000000000 */
[----:B------:R-:W-:Y:S01]  /*3c40*/  @P6 FMUL.FTZ R233, R172, R181 ;  /* 0x000000b5ace96220 */ /* 0x000fe20000410000 */
[----:B------:R-:W-:Y:S01]  /*3c50*/  SEL R126, R145, R126, P0 ;  /* 0x0000007e917e7207 */ /* 0x000fe20000000000 */
[----:B------:R-:W-:Y:S01]  /*3c60*/  @P6 FMUL.FTZ R154, R144, c[0x0][0x1ec] ;  /* 0x00007b00909a6a20 */ /* 0x000fe20000410000 */
[----:B------:R-:W-:Y:S01]  /*3c70*/  @P6 F2FP.BF16.PACK_AB R179, RZ, R179 ;  /* 0x000000b3ffb3623e */ /* 0x000fe200000010ff */
[----:B------:R-:W-:Y:S01]  /*3c80*/  @P6 FMUL.FTZ R145, R174, R151 ;  /* 0x00000097ae916220 */ /* 0x000fe20000410000 */
[----:B------:R-:W-:Y:S01]  /*3c90*/  SEL R124, R153, R124, P0 ;  /* 0x0000007c997c7207 */ /* 0x000fe20000000000 */
[----:B------:R-:W-:Y:S01]  /*3ca0*/  @P6 FMUL.FTZ R232, R173, R150 ;  /* 0x00000096ade86220 */ /* 0x000fe20000410000 */
[----:B------:R-:W-:Y:S01]  /*3cb0*/  SEL R141, R152, R141, P0 ;  /* 0x0000008d988d7207 */ /* 0x000fe20000000000 */
[----:B------:R-:W-:Y:S01]  /*3cc0*/  @P6 FMUL.FTZ R234, R175, R176 ;  /* 0x000000b0afea6220 */ /* 0x000fe20000410000 */
[----:B------:R-:W-:Y:S01]  /*3cd0*/  @P6 F2FP.BF16.PACK_AB R187, RZ, R187 ;  /* 0x000000bbffbb623e */ /* 0x000fe200000010ff */
[----:B------:R-:W-:Y:S01]  /*3ce0*/  @P6 FMUL.FTZ R153, R177, R154 ;  /* 0x0000009ab1996220 */ /* 0x000fe20000410000 */
[----:B------:R-:W-:-:S02]  /*3cf0*/  @P6 F2FP.BF16.PACK_AB R233, RZ, R233 ;  /* 0x000000e9ffe9623e */ /* 0x000fc400000010ff */
[----:B------:R-:W-:Y:S02]  /*3d00*/  @P6 F2FP.BF16.PACK_AB R152, RZ, R145 ;  /* 0x00000091ff98623e */ /* 0x000fe400000010ff */
[----:B------:R-:W-:Y:S01]  /*3d10*/  @P6 PRMT R132, R179, 0x7610, R132 ;  /* 0x00007610b3846816 */ /* 0x000fe20000000084 */
[----:B------:R-:W-:Y:S01]  /*3d20*/  @P1 IMAD.MOV.U32 R179, RZ, RZ, 0x20 ;  /* 0x00000020ffb31424 */ /* 0x000fe200078e00ff */
[----:B------:R-:W-:Y:S02]  /*3d30*/  SEL R142, R155, R142, P0 ;  /* 0x0000008e9b8e7207 */ /* 0x000fe40000000000 */
[----:B------:R-:W-:Y:S01]  /*3d40*/  @P6 MOV R155, 0x10 ;  /* 0x00000010009b6802 */ /* 0x000fe20000000f00 */
[----:B------:R-:W-:Y:S01]  /*3d50*/  @P1 IMAD.WIDE.U32 R178, R178, R179, c[0x0][0x258] ;  /* 0x00009600b2b21625 */ /* 0x000fe200078e00b3 */
[----:B------:R-:W-:Y:S02]  /*3d60*/  @P6 F2FP.BF16.PACK_AB R232, RZ, R232 ;  /* 0x000000e8ffe8623e */ /* 0x000fe400000010ff */
[----:B------:R-:W-:-:S02]  /*3d70*/  @P6 F2FP.BF16.PACK_AB R234, RZ, R234 ;  /* 0x000000eaffea623e */ /* 0x000fc400000010ff */
[----:B------:R-:W-:Y:S01]  /*3d80*/  @P6 PRMT R133, R187, 0x7610, R133 ;  /* 0x00007610bb856816 */ /* 0x000fe20000000085 */
[----:B------:R-:W-:Y:S01]  /*3d90*/  @P1 STG.E.128 [R178.64], R140 ;  /* 0x0000008cb2001986 */ /* 0x000fe2000c101d04 */
[----:B------:R-:W-:Y:S02]  /*3da0*/  @P6 PRMT R134, R233, 0x7610, R134 ;  /* 0x00007610e9866816 */ /* 0x000fe40000000086 */
[----:B------:R-:W-:Y:S02]  /*3db0*/  @P6 F2FP.BF16.PACK_AB R153, RZ, R153 ;  /* 0x00000099ff99623e */ /* 0x000fe400000010ff */
[----:B------:R-:W-:Y:S02]  /*3dc0*/  @P6 PRMT R135, R152, 0x7610, R135 ;  /* 0x0000761098876816 */ /* 0x000fe40000000087 */
[----:B------:R-:W-:Y:S02]  /*3dd0*/  SEL R125, R180, R125, P0 ;  /* 0x0000007db47d7207 */ /* 0x000fe40000000000 */
[----:B------:R-:W-:Y:S01]  /*3de0*/  SEL R127, R144, R127, P0 ;  /* 0x0000007f907f7207 */ /* 0x000fe20000000000 */
[----:B------:R-:W-:Y:S01]  /*3df0*/  @P6 IMAD.WIDE.U32 R144, R148, R155, c[0x0][0x248] ;  /* 0x0000920094906625 */ /* 0x000fe200078e009b */
[----:B------:R-:W-:-:S02]  /*3e00*/  @P6 PRMT R132, R132, 0x5410, R186 ;  /* 0x0000541084846816 */ /* 0x000fc400000000ba */
[----:B------:R-:W-:Y:S01]  /*3e10*/  @P6 PRMT R133, R133, 0x5410, R232 ;  /* 0x0000541085856816 */ /* 0x000fe200000000e8 */
[----:B------:R-:W-:Y:S01]  /*3e20*/  @P1 STG.E.128 [R178.64+0x10], R124 ;  /* 0x0000107cb2001986 */ /* 0x000fe2000c101d04 */
[----:B------:R-:W-:Y:S02]  /*3e30*/  @P6 PRMT R134, R134, 0x5410, R234 ;  /* 0x0000541086866816 */ /* 0x000fe400000000ea */
[----:B------:R-:W-:-:S05]  /*3e40*/  @P6 PRMT R135, R135, 0x5410, R153 ;  /* 0x0000541087876816 */ /* 0x000fca0000000099 */
[----:B------:R0:W-:Y:S02]  /*3e50*/  @P6 STG.E.128 [R144.64], R132 ;  /* 0x0000008490006986 */ /* 0x0001e4000c101d04 */
[----:B0----5:R-:W-:-:S05]  /*3e60*/  @P6 PRMT R144, RZ, 0x5410, R136 ;  /* 0x00005410ff906816 */ /* 0x021fca0000000088 */
        /* <DEDUP_REMOVED lines=15> */
.L_x_3485:
[----:B------:R-:W-:Y:S05]  /*3f60*/  BSYNC B1 ;  /* 0x0000000000017941 */ /* 0x000fea0003800000 */
.L_x_3484:
[----:B------:R-:W-:-:S05]  /*3f70*/  IMAD.MOV.U32 R145, RZ, RZ, c[0x0][0x160] ;  /* 0x00005800ff917624 */ /* 0x000fca00078e00ff */
[----:B------:R-:W-:-:S04]  /*3f80*/  LEA R2, R145, R2, 0x2 ;  /* 0x0000000291027211 */ /* 0x000fc800078e10ff */
[----:B------:R-:W-:-:S13]  /*3f90*/  ISETP.GE.AND P0, PT, R2, c[0x0][0x164], PT ;  /* 0x0000590002007a0c */ /* 0x000fda0003f06270 */
[----:B0-2---:R-:W-:Y:S01]  /*3fa0*/  @P0 CALL.REL.NOINC `(.L_x_3428) ;  /* 0x0000001000000944 */ /* 0x005fe20003c00000 */
[----:B------:R-:W-:Y:S05]  /*3fb0*/  BRA `(.L_x_3504) ;  /* 0xffffc7e000007947 */ /* 0x000fea000383ffff */
.L_x_3428:
[----:B0-----:R-:W-:Y:S05]  /*3fc0*/  BSYNC B0 ;  /* 0x0000000000007941 */ /* 0x001fea0003800000 */
.L_x_3427:
[----:B------:R-:W-:Y:S01]  /*3fd0*/  SHF.R.U32.HI R0, RZ, 0x5, R169 ;  /* 0x00000005ff007819 */ /* 0x000fe200000116a9 */
[----:B------:R-:W-:Y:S01]  /*3fe0*/  WARPSYNC 0xffffffff ;  /* 0xffffffff00007948 */ /* 0x000fe20003800000 */
[C---:B------:R-:W-:Y:S01]  /*3ff0*/  LOP3.LUT R3, R169.reuse, 0x1f, RZ, 0xc0, !PT ;  /* 0x0000001fa9037812 */ /* 0x040fe200078ec0ff */
[----:B------:R-:W-:Y:S01]  /*4000*/  BSSY B0, `(.L_x_3505) ;  /* 0x00000c8000007945 */ /* 0x000fe20003800000 */
[----:B-----5:R-:W-:-:S03]  /*4010*/  IADD3 R26, -R169, 0x7f, RZ ;  /* 0x0000007fa91a7810 */ /* 0x020fc60007ffe1ff */
        /* <DEDUP_REMOVED lines=186> */
[----:B------:R-:W-:Y:S01]  /*4bc0*/  MOV R5, R35 ;  /* 0x0000002300057202 */ /* 0x000fe20000000f00 */
[----:B------:R-:W-:Y:S01]  /*4bd0*/  IMAD.MOV.U32 R6, RZ, RZ, R8 ;  /* 0x000000ffff067224 */ /* 0x000fe200078e0008 */
[----:B------:R-:W-:Y:S01]  /*4be0*/  MOV R7, R29 ;  /* 0x0000001d00077202 */ /* 0x000fe20000000f00 */
[----:B------:R1:W-:Y:S01]  /*4bf0*/  STG.E [R2.64], R17 ;  /* 0x0000001102007986 */ /* 0x0003e2000c101904 */
[----:B------:R-:W-:-:S03]  /*4c00*/  IADD3 R10, P5, R10, 0x200, RZ ;  /* 0x000002000a0a7810 */ /* 0x000fc60007fbe0ff */
[----:B------:R2:W-:Y:S01]  /*4c10*/  STG.E [R4.64], R21 ;  /* 0x0000001504007986 */ /* 0x0005e2000c101904 */
[----:B------:R-:W-:-:S03]  /*4c20*/  IADD3.X R35, RZ, R35, RZ, P5, !PT ;  /* 0x00000023ff237210 */ /* 0x000fc60002ffe4ff */
[----:B------:R2:W-:Y:S01]  /*4c30*/  STG.E [R6.64], R53 ;  /* 0x0000003506007986 */ /* 0x0005e2000c101904 */
[----:B-1----:R-:W-:-:S05]  /*4c40*/  IADD3 R2, P6, R2, 0x200, RZ ;  /* 0x0000020002027810 */ /* 0x002fca0007fde0ff */
[----:B------:R-:W-:Y:S01]  /*4c50*/  IMAD.X R37, RZ, RZ, R37, P6 ;  /* 0x000000ffff257224 */ /* 0x000fe200030e0625 */
[----:B------:R-:W-:-:S05]  /*4c60*/  IADD3 R8, P6, R8, 0x200, RZ ;  /* 0x0000020008087810 */ /* 0x000fca0007fde0ff */
[----:B------:R-:W-:-:S03]  /*4c70*/  IMAD.X R29, RZ, RZ, R29, P6 ;  /* 0x000000ffff1d7224 */ /* 0x000fc600030e061d */
.L_x_3506:
[----:B-12---:R-:W-:Y:S05]  /*4c80*/  BSYNC B0 ;  /* 0x0000000000007941 */ /* 0x006fea0003800000 */
.L_x_3505:
[----:B------:R-:W-:Y:S01]  /*4c90*/  BSSY B0, `(.L_x_3507) ;  /* 0x0000011000007945 */ /* 0x000fe20003800000 */
[----:B------:R-:W-:Y:S01]  /*4ca0*/  FADD.FTZ R55, R16, R55 ;  /* 0x0000003710377221 */ /* 0x000fe20000010000 */
[----:B------:R-:W-:Y:S05]  /*4cb0*/  @!P0 BRA `(.L_x_3508) ;  /* 0x000000e000008947 */ /* 0x000fea0003800000 */
[----:B------:R-:W-:Y:S01]  /*4cc0*/  MOV R3, R37 ;  /* 0x0000002500037202 */ /* 0x000fe20000000f00 */
[----:B------:R-:W-:Y:S01]  /*4cd0*/  IMAD.MOV.U32 R4, RZ, RZ, R10 ;  /* 0x000000ffff047224 */ /* 0x000fe200078e000a */
[----:B------:R-:W-:Y:S01]  /*4ce0*/  MOV R5, R35 ;  /* 0x0000002300057202 */ /* 0x000fe20000000f00 */
[----:B------:R-:W-:Y:S01]  /*4cf0*/  IMAD.MOV.U32 R6, RZ, RZ, R8 ;  /* 0x000000ffff067224 */ /* 0x000fe200078e0008 */
        /* <DEDUP_REMOVED lines=8> */
[----:B-1----:R-:W-:-:S05]  /*4d80*/  IADD3 R2, P0, R2, 0x200, RZ ;  /* 0x0000020002027810 */ /* 0x002fca0007f1e0ff */
[----:B------:R-:W-:-:S03]  /*4d90*/  IMAD.X R37, RZ, RZ, R37, P0 ;  /* 0x000000ffff257224 */ /* 0x000fc600000e0625 */
.L_x_3508:
[----:B------:R-:W-:Y:S05]  /*4da0*/  BSYNC B0 ;  /* 0x0000000000007941 */ /* 0x000fea0003800000 */
.L_x_3507:
[----:B------:R-:W-:Y:S01]  /*4db0*/  BSSY B0, `(.L_x_3509) ;  /* 0x0000011000007945 */ /* 0x000fe20003800000 */
[----:B------:R-:W-:Y:S01]  /*4dc0*/  FADD.FTZ R57, R18, R57 ;  /* 0x0000003912397221 */ /* 0x000fe20000010000 */
[----:B------:R-:W-:Y:S05]  /*4dd0*/  @!P1 BRA `(.L_x_3510) ;  /* 0x000000e000009947 */ /* 0x000fea0003800000 */
[----:B------:R-:W-:Y:S01]  /*4de0*/  MOV R3, R37 ;  /* 0x0000002500037202 */ /* 0x000fe20000000f00 */
[----:B--2---:R-:W-:Y:S01]  /*4df0*/  IMAD.MOV.U32 R4, RZ, RZ, R10 ;  /* 0x000000ffff047224 */ /* 0x004fe200078e000a */
        /* <DEDUP_REMOVED lines=12> */
.L_x_3510:
[----:B------:R-:W-:Y:S05]  /*4ec0*/  BSYNC B0 ;  /* 0x0000000000007941 */ /* 0x000fea0003800000 */
.L_x_3509:
        /* <DEDUP_REMOVED lines=17> */
.L_x_3512:
[----:B------:R-:W-:Y:S05]  /*4fe0*/  BSYNC B0 ;  /* 0x0000000000007941 */ /* 0x000fea0003800000 */
.L_x_3511:
[----:B------:R-:W-:Y:S01]  /*4ff0*/  BSSY B0, `(.L_x_3513) ;  /* 0x0000011000007945 */ /* 0x000fe20003800000 */
[----:B0-----:R-:W-:Y:S01]  /*5000*/  FADD.FTZ R61, R24, R61 ;  /* 0x0000003d183d7221 */ /* 0x001fe20000010000 */
[----:B------:R-:W-:Y:S05]  /*5010*/  @!P3 BRA `(.L_x_3514) ;  /* 0x000000e00000b947 */ /* 0x000fea0003800000 */
[----:B------:R-:W-:Y:S01]  /*5020*/  MOV R3, R37 ;  /* 0x0000002500037202 */ /* 0x000fe20000000f00 */
[----:B--2---:R-:W-:Y:S01]  /*5030*/  IMAD.MOV.U32 R4, RZ, RZ, R10 ;  /* 0x000000ffff047224 */ /* 0x004fe200078e000a */
[----:B------:R-:W-:Y:S01]  /*5040*/  MOV R5, R35 ;  /* 0x0000002300057202 */ /* 0x000fe20000000f00 */
[----:B------:R-:W-:Y:S01]  /*5050*/  IMAD.MOV.U32 R6, RZ, RZ, R8 ;  /* 0x000000ffff067224 */ /* 0x000fe200078e0008 */
        /* <DEDUP_REMOVED lines=10> */
.L_x_3514:
[----:B------:R-:W-:Y:S05]  /*5100*/  BSYNC B0 ;  /* 0x0000000000007941 */ /* 0x000fea0003800000 */
.L_x_3513:
        /* <DEDUP_REMOVED lines=11> */
.L_x_3442:
[----:B------:R-:W-:Y:S01]  /*51c0*/  HFMA2.MMA R152, -RZ, RZ, 0, 5.9604644775390625e-08 ;  /* 0x00000001ff987435 */ /* 0x000fe200000001ff */
[----:B------:R-:W-:Y:S01]  /*51d0*/  MOV R147, R233 ;  /* 0x000000e900937202 */ /* 0x000fe20000000f00 */
[----:B------:R-:W-:Y:S01]  /*51e0*/  IMAD.MOV.U32 R149, RZ, RZ, 0x1f ;  /* 0x0000001fff957424 */ /* 0x000fe200078e00ff */
[----:B------:R-:W-:Y:S02]  /*51f0*/  MOV R154, 0xffffffff ;  /* 0xffffffff009a7802 */ /* 0x000fe40000000f00 */
[----:B-1----:R-:W-:-:S02]  /*5200*/  MOV R144, 0x5220 ;  /* 0x0000522000907802 */ /* 0x002fc40000000f00 */
[----:B0-2--5:R-:W-:Y:S05]  /*5210*/  CALL.REL.NOINC `($__internal_66_$__cuda_sm70_shflsync_bfly_p) ;  /* 0x0000046000007944 */ /* 0x025fea0003c00000 */
[----:B-1----:R-:W-:Y:S01]  /*5220*/  MOV R146, R147 ;  /* 0x0000009300927202 */ /* 0x002fe20000000f00 */
[----:B0-----:R-:W-:Y:S05]  /*5230*/  BRA `(.L_x_3515) ;  /* 0xffffc7d000007947 */ /* 0x001fea000383ffff */
.L_x_3443:
[----:B------:R-:W-:Y:S01]  /*5240*/  HFMA2.MMA R152, -RZ, RZ, 0, 5.9604644775390625e-08 ;  /* 0x00000001ff987435 */ /* 0x000fe200000001ff */
[----:B------:R-:W-:Y:S01]  /*5250*/  IMAD.MOV.U32 R147, RZ, RZ, R232 ;  /* 0x000000ffff937224 */ /* 0x000fe200078e00e8 */
[----:B------:R-:W-:Y:S01]  /*5260*/  MOV R149, 0x1f ;  /* 0x0000001f00957802 */ /* 0x000fe20000000f00 */
[----:B------:R-:W-:Y:S01]  /*5270*/  IMAD.MOV.U32 R154, RZ, RZ, -0x1 ;  /* 0xffffffffff9a7424 */ /* 0x000fe200078e00ff */
[----:B-1----:R-:W-:-:S02]  /*5280*/  MOV R144, 0x52a0 ;  /* 0x000052a000907802 */ /* 0x002fc40000000f00 */
[----:B0-2345:R-:W-:Y:S05]  /*5290*/  CALL.REL.NOINC `($__internal_66_$__cuda_sm70_shflsync_bfly_p) ;  /* 0x000003e000007944 */ /* 0x03dfea0003c00000 */
[----:B------:R-:W-:Y:S01]  /*52a0*/  FADD.FTZ R233, R146, R233 ;  /* 0x000000e992e97221 */ /* 0x000fe20000010000 */
[----:B0-----:R-:W-:Y:S01]  /*52b0*/  HFMA2.MMA R152, -RZ, RZ, 0, 1.1920928955078125e-07 ;  /* 0x00000002ff987435 */ /* 0x001fe200000001ff */
[----:B-1----:R-:W-:Y:S01]  /*52c0*/  FADD.FTZ R232, R232, R147 ;  /* 0x00000093e8e87221 */ /* 0x002fe20000010000 */
[----:B------:R-:W-:Y:S01]  /*52d0*/  MOV R149, 0x1f ;  /* 0x0000001f00957802 */ /* 0x000fe20000000f00 */
[----:B------:R-:W-:Y:S01]  /*52e0*/  IMAD.MOV.U32 R154, RZ, RZ, -0x1 ;  /* 0xffffffffff9a7424 */ /* 0x000fe200078e00ff */
[----:B------:R-:W-:-:S02]  /*52f0*/  MOV R147, R233 ;  /* 0x000000e900937202 */ /* 0x000fc40000000f00 */
[----:B------:R-:W-:Y:S02]  /*5300*/  MOV R144, 0x5320 ;  /* 0x0000532000907802 */ /* 0x000fe40000000f00 */
[----:B------:R-:W-:Y:S05]  /*5310*/  CALL.REL.NOINC `($__internal_66_$__cuda_sm70_shflsync_bfly_p) ;  /* 0x0000036000007944 */ /* 0x000fea0003c00000 */
[----:B0-----:R-:W-:Y:S01]  /*5320*/  HFMA2.MMA R152, -RZ, RZ, 0, 1.1920928955078125e-07 ;  /* 0x00000002ff987435 */ /* 0x001fe200000001ff */
[----:B-1----:R-:W-:Y:S01]  /*5330*/  MOV R146, R147 ;  /* 0x0000009300927202 */ /* 0x002fe20000000f00 */
[----:B------:R-:W-:Y:S01]  /*5340*/  IMAD.MOV.U32 R147, RZ, RZ, R232 ;  /* 0x000000ffff937224 */ /* 0x000fe200078e00e8 */
[----:B------:R-:W-:Y:S01]  /*5350*/  MOV R149, 0x1f ;  /* 0x0000001f00957802 */ /* 0x000fe20000000f00 */
[----:B------:R-:W-:Y:S01]  /*5360*/  IMAD.MOV.U32 R154, RZ, RZ, -0x1 ;  /* 0xffffffffff9a7424 */ /* 0x000fe200078e00ff */
[----:B------:R-:W-:Y:S02]  /*5370*/  MOV R144, 0x5390 ;  /* 0x0000539000907802 */ /* 0x000fe40000000f00 */
[----:B------:R-:W-:Y:S05]  /*5380*/  CALL.REL.NOINC `($__internal_66_$__cuda_sm70_shflsync_bfly_p) ;  /* 0x000002f000007944 */ /* 0x000fea0003c00000 */
[----:B------:R-:W-:Y:S01]  /*5390*/  FADD.FTZ R233, R146, R233 ;  /* 0x000000e992e97221 */ /* 0x000fe20000010000 */
[----:B0-----:R-:W-:Y:S01]  /*53a0*/  HFMA2.MMA R152, -RZ, RZ, 0, 2.384185791015625e-07 ;  /* 0x00000004ff987435 */ /* 0x001fe200000001ff */
[----:B-1----:R-:W-:Y:S01]  /*53b0*/  FADD.FTZ R232, R232, R147 ;  /* 0x00000093e8e87221 */ /* 0x002fe20000010000 */
[----:B------:R-:W-:Y:S01]  /*53c0*/  MOV R149, 0x1f ;  /* 0x0000001f00957802 */ /* 0x000fe20000000f00 */
[----:B------:R-:W-:Y:S01]  /*53d0*/  IMAD.MOV.U32 R154, RZ, RZ, -0x1 ;  /* 0xffffffffff9a7424 */ /* 0x000fe200078e00ff */
[----:B------:R-:W-:-:S02]  /*53e0*/  MOV R147, R233 ;  /* 0x000000e900937202 */ /* 0x000fc40000000f00 */
[----:B------:R-:W-:Y:S02]  /*53f0*/  MOV R144, 0x5410 ;  /* 0x0000541000907802 */ /* 0x000fe40000000f00 */
[----:B------:R-:W-:Y:S05]  /*5400*/  CALL.REL.NOINC `($__internal_66_$__cuda_sm70_shflsync_bfly_p) ;  /* 0x0000027000007944 */ /* 0x000fea0003c00000 */
[----:B0-----:R-:W-:Y:S01]  /*5410*/  HFMA2.MMA R152, -RZ, RZ, 0, 2.384185791015625e-07 ;  /* 0x00000004ff987435 */ /* 0x001fe200000001ff */
[----:B-1----:R-:W-:Y:S01]  /*5420*/  MOV R146, R147 ;  /* 0x0000009300927202 */ /* 0x002fe20000000f00 */
[----:B------:R-:W-:Y:S01]  /*5430*/  IMAD.MOV.U32 R147, RZ, RZ, R232 ;  /* 0x000000ffff937224 */ /* 0x000fe200078e00e8 */
[----:B------:R-:W-:Y:S01]  /*5440*/  MOV R149, 0x1f ;  /* 0x0000001f00957802 */ /* 0x000fe20000000f00 */
[----:B------:R-:W-:Y:S01]  /*5450*/  IMAD.MOV.U32 R154, RZ, RZ, -0x1 ;  /* 0xffffffffff9a7424 */ /* 0x000fe200078e00ff */
[----:B------:R-:W-:Y:S02]  /*5460*/  MOV R144, 0x5480 ;  /* 0x0000548000907802 */ /* 0x000fe40000000f00 */
[----:B------:R-:W-:Y:S05]  /*5470*/  CALL.REL.NOINC `($__internal_66_$__cuda_sm70_shflsync_bfly_p) ;  /* 0x0000020000007944 */ /* 0x000fea0003c00000 */
[----:B------:R-:W-:Y:S01]  /*5480*/  FADD.FTZ R233, R146, R233 ;  /* 0x000000e992e97221 */ /* 0x000fe20000010000 */
[----:B0-----:R-:W-:Y:S01]  /*5490*/  HFMA2.MMA R152, -RZ, RZ, 0, 4.76837158203125e-07 ;  /* 0x00000008ff987435 */ /* 0x001fe200000001ff */
[----:B-1----:R-:W-:Y:S01]  /*54a0*/  FADD.FTZ R150, R232, R147 ;  /* 0x00000093e8967221 */ /* 0x002fe20000010000 */
[----:B------:R-:W-:Y:S01]  /*54b0*/  MOV R149, 0x1f ;  /* 0x0000001f00957802 */ /* 0x000fe20000000f00 */
[----:B------:R-:W-:Y:S01]  /*54c0*/  IMAD.MOV.U32 R154, RZ, RZ, -0x1 ;  /* 0xffffffffff9a7424 */ /* 0x000fe200078e00ff */
[----:B------:R-:W-:-:S02]  /*54d0*/  MOV R147, R233 ;  /* 0x000000e900937202 */ /* 0x000fc40000000f00 */
[----:B------:R-:W-:Y:S02]  /*54e0*/  MOV R144, 0x5500 ;  /* 0x0000550000907802 */ /* 0x000fe40000000f00 */
[----:B------:R-:W-:Y:S05]  /*54f0*/  CALL.REL.NOINC `($__internal_66_$__cuda_sm70_shflsync_bfly_p) ;  /* 0x0000018000007944 */ /* 0x000fea0003c00000 */
[----:B0-----:R-:W-:Y:S01]  /*5500*/  HFMA2.MMA R152, -RZ, RZ, 0, 4.76837158203125e-07 ;  /* 0x00000008ff987435 */ /* 0x001fe200000001ff */
[----:B-1----:R-:W-:Y:S01]  /*5510*/  MOV R146, R147 ;  /* 0x0000009300927202 */ /* 0x002fe20000000f00 */
[----:B------:R-:W-:Y:S01]  /*5520*/  IMAD.MOV.U32 R147, RZ, RZ, R150 ;  /* 0x000000ffff937224 */ /* 0x000fe200078e0096 */
[----:B------:R-:W-:Y:S01]  /*5530*/  MOV R149, 0x1f ;  /* 0x0000001f00957802 */ /* 0x000fe20000000f00 */
[----:B------:R-:W-:Y:S01]  /*5540*/  IMAD.MOV.U32 R154, RZ, RZ, -0x1 ;  /* 0xffffffffff9a7424 */ /* 0x000fe200078e00ff */
[----:B------:R-:W-:Y:S02]  /*5550*/  MOV R144, 0x5570 ;  /* 0x0000557000907802 */ /* 0x000fe40000000f00 */
[----:B------:R-:W-:Y:S05]  /*5560*/  CALL.REL.NOINC `($__internal_66_$__cuda_sm70_shflsync_bfly_p) ;  /* 0x0000011000007944 */ /* 0x000fea0003c00000 */
[----:B------:R-:W-:Y:S01]  /*5570*/  FADD.FTZ R148, R146, R233 ;  /* 0x000000e992947221 */ /* 0x000fe20000010000 */
[----:B0-----:R-:W-:Y:S01]  /*5580*/  HFMA2.MMA R152, -RZ, RZ, 0, 9.5367431640625e-07 ;  /* 0x00000010ff987435 */ /* 0x001fe200000001ff */
[----:B-1----:R-:W-:Y:S01]  /*5590*/  FADD.FTZ R150, R150, R147 ;  /* 0x0000009396967221 */ /* 0x002fe20000010000 */
[----:B------:R-:W-:Y:S01]  /*55a0*/  MOV R149, 0x1f ;  /* 0x0000001f00957802 */ /* 0x000fe20000000f00 */
[----:B------:R-:W-:Y:S01]  /*55b0*/  IMAD.MOV.U32 R154, RZ, RZ, -0x1 ;  /* 0xffffffffff9a7424 */ /* 0x000fe200078e00ff */
[----:B------:R-:W-:-:S02]  /*55c0*/  MOV R147, R148 ;  /* 0x0000009400937202 */ /* 0x000fc40000000f00 */
[----:B------:R-:W-:Y:S02]  /*55d0*/  MOV R144, 0x55f0 ;  /* 0x000055f000907802 */ /* 0x000fe40000000f00 */
[----:B------:R-:W-:Y:S05]  /*55e0*/  CALL.REL.NOINC `($__internal_66_$__cuda_sm70_shflsync_bfly_p) ;  /* 0x0000009000007944 */ /* 0x000fea0003c00000 */
[----:B0-----:R-:W-:Y:S01]  /*55f0*/  HFMA2.MMA R152, -RZ, RZ, 0, 9.5367431640625e-07 ;  /* 0x00000010ff987435 */ /* 0x001fe200000001ff */
[----:B-1----:R-:W-:Y:S01]  /*5600*/  MOV R151, R147 ;  /* 0x0000009300977202 */ /* 0x002fe20000000f00 */
[----:B------:R-:W-:Y:S01]  /*5610*/  IMAD.MOV.U32 R147, RZ, RZ, R150 ;  /* 0x000000ffff937224 */ /* 0x000fe200078e0096 */
[----:B------:R-:W-:Y:S01]  /*5620*/  MOV R149, 0x1f ;  /* 0x0000001f00957802 */ /* 0x000fe20000000f00 */
[----:B------:R-:W-:Y:S01]  /*5630*/  IMAD.MOV.U32 R154, RZ, RZ, -0x1 ;  /* 0xffffffffff9a7424 */ /* 0x000fe200078e00ff */
[----:B------:R-:W-:Y:S02]  /*5640*/  MOV R144, 0x5660 ;  /* 0x0000566000907802 */ /* 0x000fe40000000f00 */
[----:B------:R-:W-:Y:S05]  /*5650*/  CALL.REL.NOINC `($__internal_66_$__cuda_sm70_shflsync_bfly_p) ;  /* 0x0000002000007944 */ /* 0x000fea0003c00000 */
[----:B-1----:R-:W-:Y:S01]  /*5660*/  MOV R145, R147 ;  /* 0x0000009300917202 */ /* 0x002fe20000000f00 */
[----:B0-----:R-:W-:Y:S05]  /*5670*/  BRA `(.L_x_3516) ;  /* 0xffffc4b000007947 */ /* 0x001fea000383ffff */
        .weak           $__internal_66_$__cuda_sm70_shflsync_bfly_p
        .type           $__internal_66_$__cuda_sm70_shflsync_bfly_p,@function
        .size           $__internal_66_$__cuda_sm70_shflsync_bfly_p,(.L_x_9796 - $__internal_66_$__cuda_sm70_shflsync_bfly_p)
$__internal_66_$__cuda_sm70_shflsync_bfly_p:
[----:B------:R-:W-:Y:S01]  /*5680*/  HFMA2.MMA R145, -RZ, RZ, 0, 0 ;  /* 0x00000000ff917435 */ /* 0x000fe200000001ff */
[----:B------:R-:W-:Y:S04]  /*5690*/  WARPSYNC R154 ;  /* 0x0000009a00007348 */ /* 0x000fe80003800000 */
[----:B------:R0:W1:Y:S01]  /*56a0*/  SHFL.BFLY PT, R147, R147, R152, R149 ;  /* 0x0c00009893937389 */ /* 0x00006200000e0095 */
[----:B------:R-:W-:Y:S05]  /*56b0*/  RET.REL.NODEC R144 `(_ZN10layer_norm13ln_bwd_kernelINS_13Kernel_traitsI13__nv_bfloat16S2_fS2_fjLj768ELj1ELj4ELj1ELj16ENS_18Kernel_traits_baseILj768ES2_S2_fS2_fjLj128EEEEELb0ELb1ELb1ELb0EEEvNS_9BwdParamsE) ;  /* 0xffffa94090007950 */ /* 0x000fea0003c3ffff */
.L_x_3517:
        /* <DEDUP_REMOVED lines=12> */
.L_x_9796:


//--------------------- .text._ZN10layer_norm13ln_bwd_kernelINS_13Kernel_traitsI13__nv_bfloat16S2_fS2_fjLj768ELj1ELj4ELj1ELj16ENS_18Kernel_traits_baseILj768ES2_S2_fS2_fjLj128EEEEELb0ELb1ELb1ELb1EEEvNS_9BwdParamsE --------------------------
	.section	.text._ZN10layer_norm13ln_bwd_kernelINS_13Kernel_traitsI13__nv_bfloat16S2_fS2_fjLj768ELj1ELj4ELj1ELj16ENS_18Kernel_traits_baseILj768ES2_S2_fS2_fjLj128EEEEELb0ELb1ELb1ELb1EEEvNS_9BwdParamsE,"ax",@progbits
	.sectioninfo	@"SHI_REGISTERS=251"
	.align	128
        .global         _ZN10layer_norm13ln_bwd_kernelINS_13Kernel_traitsI13__nv_bfloat16S2_fS2_fjLj768ELj1ELj4ELj1ELj16ENS_18Kernel_traits_baseILj768ES2_S2_fS2_fjLj128EEEEELb0ELb1ELb1ELb1EEEvNS_9BwdParamsE
        .type           _ZN10layer_norm13ln_bwd_kernelINS_13Kernel_traitsI13__nv_bfloat16S2_fS2_fjLj768ELj1ELj4ELj1ELj16ENS_18Kernel_traits_baseILj768ES2_S2_fS2_fjLj128EEEEELb0ELb1ELb1ELb1EEEvNS_9BwdParamsE,@function
        .size           _ZN10layer_norm13ln_bwd_kernelINS_13Kernel_traitsI13__nv_bfloat16S2_fS2_fjLj768ELj1ELj4ELj1ELj16ENS_18Kernel_traits_baseILj768ES2_S2_fS2_fjLj128EEEEELb0ELb1ELb1ELb1EEEvNS_9BwdParamsE,(.L_x_9797 - _ZN10layer_norm13ln_bwd_kernelINS_13Kernel_traitsI13__nv_bfloat16S2_fS2_fjLj768ELj1ELj4ELj1ELj16ENS_18Kernel_traits_baseILj768ES2_S2_fS2_fjLj128EEEEELb0ELb1ELb1ELb1EEEvNS_9BwdParamsE)
        .other          _ZN10layer_norm13ln_bwd_kernelINS_13Kernel_traitsI13__nv_bfloat16S2_fS2_fjLj768ELj1ELj4ELj1ELj16ENS_18Kernel_traits_baseILj768ES2_S2_fS2_fjLj128EEEEELb0ELb1ELb1ELb1EEEvNS_9BwdParamsE,@"STO_CUDA_ENTRY STV_DEFAULT"
_ZN10layer_norm13ln_bwd_kernelINS_13Kernel_traitsI13__nv_bfloat16S2_fS2_fjLj768ELj1ELj4ELj1ELj16ENS_18Kernel_traits_baseILj768ES2_S2_fS2_fjLj128EEEEELb0ELb1ELb1ELb1EEEvNS_9BwdParamsE:
.text._ZN10layer_norm13ln_bwd_kernelINS_13Kernel_traitsI13__nv_bfloat16S2_fS2_fjLj768ELj1ELj4ELj1ELj16ENS_18Kernel_traits_baseILj768ES2_S2_fS2_fjLj128EEEEELb0ELb1ELb1ELb1EEEvNS_9BwdParamsE:
        /* <DEDUP_REMOVED lines=54> */
.L_x_3519:
        /* <DEDUP_REMOVED lines=66> */
.L_x_3574:
        /* <DEDUP_REMOVED lines=32> */
.L_x_3522:
        /* <DEDUP_REMOVED lines=8> */
[----:B------:R-:W-:-:S03]  /*0a00*/  IMAD.WIDE.U32 R198, R221, R224, c[0x0][0x188] ;  /* 0x00006200ddc67625 */ /* 0x000fc600078e00e0 */
[C---:B------:R-:W-:Y:S01]  /*0a10*/  IADD3 R142, R152.reuse, 0x20, RZ ;  /* 0x00000020988e7810 */ /* 0x040fe20007ffe0ff */
[-C--:B------:R-:W-:Y:S01]  /*0a20*/  IMAD.WIDE.U32 R128, R152, R153.reuse, c[0x0][0x208] ;  /* 0x0000820098807625 */ /* 0x080fe200078e0099 */
[----:B------:R-:W3:Y:S03]  /*0a30*/  LDG.E.128 R124, [R198.64] ;  /* 0x00000004c67c7981 */ /* 0x000ee6000c1e1d00 */
[-C--:B------:R-:W-:Y:S01]  /*0a40*/  IMAD.WIDE.U32 R202, R194, R224.reuse, c[0x0][0x188] ;  /* 0x00006200c2ca7625 */ /* 0x080fe200078e00e0 */
[----:B------:R-:W4:Y:S03]  /*0a50*/  LDG.E.128 R132, [R198.64+0x10] ;  /* 0x00001004c6847981 */ /* 0x000f26000c1e1d00 */
[----:B------:R-:W-:Y:S01]  /*0a60*/  IMAD.WIDE.U32 R200, R195, R224, c[0x0][0x188] ;  /* 0x00006200c3c87625 */ /* 0x000fe200078e00e0 */
[----:B------:R-:W4:Y:S03]  /*0a70*/  LDG.E.128 R128, [R128.64] ;  /* 0x0000000480807981 */ /* 0x000f26000c1e1d00 */
[----:B------:R-:W-:Y:S01]  /*0a80*/  IMAD.WIDE.U32 R142, R142, R153, c[0x0][0x208] ;  /* 0x000082008e8e7625 */ /* 0x000fe200078e0099 */
[----:B------:R3:W4:Y:S04]  /*0a90*/  LDG.E.128 R156, [R202.64+0x10] ;  /* 0x00001004ca9c7981 */ /* 0x000728000c1e1d00 */
[----:B------:R-:W4:Y:S04]  /*0aa0*/  LDG.E.128 R136, [R200.64] ;  /* 0x00000004c8887981 */ /* 0x000f28000c1e1d00 */
[----:B------:R-:W4:Y:S04]  /*0ab0*/  LDG.E.128 R144, [R200.64+0x10] ;  /* 0x00001004c8907981 */ /* 0x000f28000c1e1d00 */
[----:B------:R3:W4:Y:S04]  /*0ac0*/  LDG.E.128 R148, [R202.64] ;  /* 0x00000004ca947981 */ /* 0x000728000c1e1d00 */
        /* <DEDUP_REMOVED lines=16> */
[C---:B----4-:R-:W-:Y:S02]  /*0bd0*/  FADD.FTZ R218, -R220.reuse, R135 ;  /* 0x00000087dcda7221 */ /* 0x050fe40000010100 */
[C---:B------:R-:W-:Y:S01]  /*0be0*/  FADD.FTZ R216, -R220.reuse, R134 ;  /* 0x00000086dcd87221 */ /* 0x040fe20000010100 */
[----:B------:R-:W-:Y:S01]  /*0bf0*/  PRMT R197, RZ, 0x5410, R128 ;  /* 0x00005410ffc57816 */ /* 0x000fe20000000080 */
[C---:B------:R-:W-:Y:S02]  /*0c00*/  FADD.FTZ R208, -R220.reuse, R126 ;  /* 0x0000007edcd07221 */ /* 0x040fe40000010100 */
[C---:B------:R-:W-:Y:S01]  /*0c10*/  FADD.FTZ R158, -R220.reuse, R158 ;  /* 0x0000009edc9e7221 */ /* 0x040fe20000010100 */
[----:B-1----:R-:W-:Y:S01]  /*0c20*/  PRMT R160, RZ, 0x7610, R131 ;  /* 0x00007610ffa07816 */ /* 0x002fe20000000083 */
        /* <DEDUP_REMOVED lines=8> */
[--C-:B------:R-:W-:Y:S01]  /*0cb0*/  PRMT R125, RZ, 0x5410, R142.reuse ;  /* 0x00005410ff7d7816 */ /* 0x100fe2000000008e */
[C---:B------:R-:W-:Y:S01]  /*0cc0*/  FADD.FTZ R234, -R220.reuse, R145 ;  /* 0x00000091dcea7221 */ /* 0x040fe20000010100 */
[----:B------:R-:W-:Y:S01]  /*0cd0*/  PRMT R124, RZ, 0x7610, R142 ;  /* 0x00007610ff7c7816 */ /* 0x000fe2000000008e */
        /* <DEDUP_REMOVED lines=9> */
[----:B------:R-:W-:Y:S01]  /*0d70*/  FADD.FTZ R220, -R220, R159 ;  /* 0x0000009fdcdc7221 */ /* 0x000fe20000010100 */
[----:B------:R-:W-:Y:S01]  /*0d80*/  PRMT R161, RZ, 0x5410, R131 ;  /* 0x00005410ffa17816 */ /* 0x000fe20000000083 */
[C---:B-----5:R-:W-:Y:S01]  /*0d90*/  FMUL.FTZ R137, R193.reuse, R202 ;  /* 0x000000cac1897220 */ /* 0x060fe20000410000 */
[--C-:B0-----:R-:W-:Y:S01]  /*0da0*/  PRMT R3, RZ, 0x5410, R143.reuse ;  /* 0x00005410ff037816 */ /* 0x101fe2000000008f */
[C---:B------:R-:W-:Y:S01]  /*0db0*/  FMUL.FTZ R142, R193.reuse, R218 ;  /* 0x000000dac18e7220 */ /* 0x040fe20000410000 */
[----:B------:R-:W-:Y:S01]  /*0dc0*/  PRMT R2, RZ, 0x7610, R143 ;  /* 0x00007610ff027816 */ /* 0x000fe2000000008f */
[C---:B------:R-:W-:Y:S01]  /*0dd0*/  FMUL.FTZ R159, R193.reuse, R158 ;  /* 0x0000009ec19f7220 */ /* 0x040fe20000410000 */
[--C-:B------:R-:W-:Y:S01]  /*0de0*/  PRMT R199, RZ, 0x5410, R129.reuse ;  /* 0x00005410ffc77816 */ /* 0x100fe20000000081 */
[C---:B------:R-:W-:Y:S01]  /*0df0*/  FMUL.FTZ R136, R193.reuse, R204 ;  /* 0x000000ccc1887220 */ /* 0x040fe20000410000 */
[----:B------:R-:W-:Y:S01]  /*0e00*/  PRMT R200, RZ, 0x7610, R129 ;  /* 0x00007610ffc87816 */ /* 0x000fe20000000081 */
[----:B------:R-:W-:-:S02]  /*0e10*/  FMUL.FTZ R143, R193, R216 ;  /* 0x000000d8c18f7220 */ /* 0x000fc40000410000 */
[-C--:B------:R-:W-:Y:S01]  /*0e20*/  FMUL.FTZ R158, R190, R197.reuse ;  /* 0x000000c5be9e7220 */ /* 0x080fe20000410000 */
[----:B------:R-:W-:Y:S01]  /*0e30*/  PRMT R163, RZ, 0x5410, R130 ;  /* 0x00005410ffa37816 */ /* 0x000fe20000000082 */
[C---:B------:R-:W-:Y:S01]  /*0e40*/  FMUL.FTZ R139, R193.reuse, R208 ;  /* 0x000000d0c18b7220 */ /* 0x040fe20000410000 */
[--C-:B------:R-:W-:Y:S01]  /*0e50*/  PRMT R135, RZ, 0x5410, R141.reuse ;  /* 0x00005410ff877816 */ /* 0x100fe2000000008d */
[C---:B------:R-:W-:Y:S01]  /*0e60*/  FMUL.FTZ R138, R193.reuse, R210 ;  /* 0x000000d2c18a7220 */ /* 0x040fe20000410000 */
[----:B------:R-:W-:Y:S01]  /*0e70*/  PRMT R134, RZ, 0x7610, R141 ;  /* 0x00007610ff867816 */ /* 0x000fe2000000008d */
[----:B------:R-:W-:Y:S02]  /*0e80*/  FMUL.FTZ R141, R193, R212 ;  /* 0x000000d4c18d7220 */ /* 0x000fe40000410000 */
[----:B------:R-:W-:Y:S02]  /*0e90*/  FFMA.FTZ R4, R137, R197, R4 ;  /* 0x000000c589047223 */ /* 0x000fe40000010004 */
[----:B------:R-:W-:-:S02]  /*0ea0*/  FADD.FTZ R28, R28, R197 ;  /* 0x000000c51c1c7221 */ /* 0x000fc40000010000 */
[----:B------:R-:W-:Y:S02]  /*0eb0*/  FADD.FTZ R35, R35, R160 ;  /* 0x000000a023237221 */ /* 0x000fe40000010000 */
[-C--:B------:R-:W-:Y:S02]  /*0ec0*/  FFMA.FTZ R11, R142, R160.reuse, R11 ;  /* 0x000000a08e0b7223 */ /* 0x080fe4000001000b */
[----:B------:R-:W-:Y:S02]  /*0ed0*/  FMUL.FTZ R203, R179, R160 ;  /* 0x000000a0b3cb7220 */ /* 0x000fe40000410000 */
[-C--:B------:R-:W-:Y:S02]  /*0ee0*/  FFMA.FTZ R5, R136, R198.reuse, R5 ;  /* 0x000000c688057223 */ /* 0x080fe40000010005 */
[----:B------:R-:W-:Y:S02]  /*0ef0*/  FADD.FTZ R29, R29, R198 ;  /* 0x000000c61d1d7221 */ /* 0x000fe40000010000 */
[----:B------:R-:W-:-:S02]  /*0f00*/  FMUL.FTZ R197, R189, R198 ;  /* 0x000000c6bdc57220 */ /* 0x000fc40000410000 */
[----:B------:R-:W-:Y:S02]  /*0f10*/  FADD.FTZ R34, R34, R161 ;  /* 0x000000a122227221 */ /* 0x000fe40000010000 */
[-C--:B------:R-:W-:Y:S02]  /*0f20*/  FFMA.FTZ R10, R143, R161.reuse, R10 ;  /* 0x000000a18f0a7223 */ /* 0x080fe4000001000a */
[----:B------:R-:W-:Y:S02]  /*0f30*/  FMUL.FTZ R202, R184, R161 ;  /* 0x000000a1b8ca7220 */ /* 0x000fe40000410000 */
[----:B------:R-:W-:Y:S02]  /*0f40*/  FADD.FTZ R160, RZ, R158 ;  /* 0x0000009effa07221 */ /* 0x000fe40000010000 */
[----:B------:R-:W-:Y:S02]  /*0f50*/  FFMA.FTZ R6, R139, R199, R6 ;  /* 0x000000c78b067223 */ /* 0x000fe40000010006 */
[----:B------:R-:W-:-:S02]  /*0f60*/  FADD.FTZ R30, R30, R199 ;  /* 0x000000c71e1e7221 */ /* 0x000fc40000010000 */
[----:B------:R-:W-:Y:S02]  /*0f70*/  FMUL.FTZ R198, R188, R199 ;  /* 0x000000c7bcc67220 */ /* 0x000fe40000410000 */
[----:B------:R-:W-:Y:S02]  /*0f80*/  FFMA.FTZ R161, R137, R158, RZ ;  /* 0x0000009e89a17223 */ /* 0x000fe400000100ff */
[-C--:B------:R-:W-:Y:S02]  /*0f90*/  FFMA.FTZ R7, R138, R200.reuse, R7 ;  /* 0x000000c88a077223 */ /* 0x080fe40000010007 */
[----:B------:R-:W-:Y:S02]  /*0fa0*/  FADD.FTZ R31, R31, R200 ;  /* 0x000000c81f1f7221 */ /* 0x000fe40000010000 */
[----:B------:R-:W-:Y:S01]  /*0fb0*/  FMUL.FTZ R199, R187, R200 ;  /* 0x000000c8bbc77220 */ /* 0x000fe20000410000 */
[----:B------:R-:W-:Y:S01]  /*0fc0*/  PRMT R205, RZ, 0x5410, R140 ;  /* 0x00005410ffcd7816 */ /* 0x000fe2000000008c */
[----:B------:R-:W-:-:S02]  /*0fd0*/  FADD.FTZ R32, R32, R163 ;  /* 0x000000a320207221 */ /* 0x000fc40000010000 */
[-C--:B------:R-:W-:Y:S02]  /*0fe0*/  FFMA.FTZ R8, R141, R163.reuse, R8 ;  /* 0x000000a38d087223 */ /* 0x080fe40000010008 */
[----:B------:R-:W-:Y:S01]  /*0ff0*/  FMUL.FTZ R200, R186, R163 ;  /* 0x000000a3bac87220 */ /* 0x000fe20000410000 */
[----:B------:R-:W-:Y:S01]  /*1000*/  PRMT R206, RZ, 0x7610, R140 ;  /* 0x00007610ffce7816 */ /* 0x000fe2000000008c */
[----:B------:R-:W-:Y:S02]  /*1010*/  FADD.FTZ R163, R160, R197 ;  /* 0x000000c5a0a37221 */ /* 0x000fe40000010000 */
[C---:B------:R-:W-:Y:S02]  /*1020*/  FMUL.FTZ R145, R193.reuse, R224 ;  /* 0x000000e0c1917220 */ /* 0x040fe40000410000 */
[----:B------:R-:W-:Y:S02]  /*1030*/  FFMA.FTZ R161, R136, R197, R161 ;  /* 0x000000c588a17223 */ /* 0x000fe400000100a1 */
[----:B------:R-:W-:-:S02]  /*1040*/  FMUL.FTZ R144, R193, R226 ;  /* 0x000000e2c1907220 */ /* 0x000fc40000410000 */
[----:B------:R-:W-:Y:S02]  /*1050*/  FMUL.FTZ R147, R193, R228 ;  /* 0x000000e4c1937220 */ /* 0x000fe40000410000 */
[----:B------:R-:W-:Y:S02]  /*1060*/  FADD.FTZ R160, R163, R198 ;  /* 0x000000c6a3a07221 */ /* 0x000fe40000010000 */
[-C--:B------:R-:W-:Y:S02]  /*1070*/  FFMA.FTZ R12, R145, R205.reuse, R12 ;  /* 0x000000cd910c7223 */ /* 0x080fe4000001000c */
[----:B------:R-:W-:Y:S02]  /*1080*/  FADD.FTZ R36, R36, R205 ;  /* 0x000000cd24247221 */ /* 0x000fe40000010000 */
[----:B------:R-:W-:Y:S02]  /*1090*/  FMUL.FTZ R204, R178, R205 ;  /* 0x000000cdb2cc7220 */ /* 0x000fe40000410000 */
[----:B------:R-:W-:Y:S01]  /*10a0*/  FFMA.FTZ R161, R139, R198, R161 ;  /* 0x000000c68ba17223 */ /* 0x000fe200000100a1 */
[----:B------:R-:W-:Y:S01]  /*10b0*/  PRMT R162, RZ, 0x7610, R130 ;  /* 0x00007610ffa27816 */ /* 0x000fe20000000082 */
[----:B------:R-:W-:-:S02]  /*10c0*/  FFMA.FTZ R13, R144, R206, R13 ;  /* 0x000000ce900d7223 */ /* 0x000fc4000001000d */
[----:B------:R-:W-:Y:S02]  /*10d0*/  FADD.FTZ R37, R37, R206 ;  /* 0x000000ce25257221 */ /* 0x000fe40000010000 */
[----:B------:R-:W-:Y:S02]  /*10e0*/  FMUL.FTZ R205, R177, R206 ;  /* 0x000000ceb1cd7220 */ /* 0x000fe40000410000 */
[-C--:B------:R-:W-:Y:S02]  /*10f0*/  FFMA.FTZ R14, R147, R135.reuse, R14 ;  /* 0x00000087930e7223 */ /* 0x080fe4000001000e */
[----:B------:R-:W-:Y:S02]  /*1100*/  FADD.FTZ R38, R38, R135 ;  /* 0x0000008726267221 */ /* 0x000fe40000010000 */
        /* <DEDUP_REMOVED lines=18> */
[-C--:B------:R-:W-:Y:S02]  /*1230*/  FFMA.FTZ R16, R149, R125.reuse, R16 ;  /* 0x0000007d95107223 */ /* 0x080fe40000010010 */
        /* <DEDUP_REMOVED lines=25> */
[----:B------:R-:W-:Y:S01]  /*13d0*/  FFMA.FTZ R125, R148, R209, R125 ;  /* 0x000000d1947d7223 */ /* 0x000fe2000001007d */
[----:B------:R-:W-:Y:S01]  /*13e0*/  PRMT R133, RZ, 0x5410, R152 ;  /* 0x00005410ff857816 */ /* 0x000fe20000000098 */
[----:B------:R-:W-:Y:S02]  /*13f0*/  FADD.FTZ R2, R3, R210 ;  /* 0x000000d203027221 */ /* 0x000fe40000010000 */
[----:B------:R-:W-:Y:S01]  /*1400*/  FFMA.FTZ R125, R151, R210, R125 ;  /* 0x000000d2977d7223 */ /* 0x000fe2000001007d */
[----:B------:R-:W-:Y:S01]  /*1410*/  PRMT R132, RZ, 0x7610, R152 ;  /* 0x00007610ff847816 */ /* 0x000fe20000000098 */
[----:B------:R-:W-:Y:S01]  /*1420*/  FMUL.FTZ R212, R170, R133 ;  /* 0x00000085aad47220 */ /* 0x000fe20000410000 */
[----:B------:R-:W-:Y:S01]  /*1430*/  PRMT R131, RZ, 0x5410, R153 ;  /* 0x00005410ff837816 */ /* 0x000fe20000000099 */
[----:B------:R-:W-:Y:S01]  /*1440*/  FADD.FTZ R3, R2, R211 ;  /* 0x000000d302037221 */ /* 0x000fe20000010000 */
[----:B------:R-:W-:Y:S01]  /*1450*/  PRMT R130, RZ, 0x7610, R153 ;  /* 0x00007610ff827816 */ /* 0x000fe20000000099 */
[----:B------:R-:W-:-:S02]  /*1460*/  FMUL.FTZ R153, R193, R240 ;  /* 0x000000f0c1997220 */ /* 0x000fc40000410000 */
[----:B------:R-:W-:Y:S02]  /*1470*/  FFMA.FTZ R125, R150, R211, R125 ;  /* 0x000000d3967d7223 */ /* 0x000fe4000001007d */
[----:B------:R-:W-:Y:S02]  /*1480*/  FADD.FTZ R2, R3, R212 ;  /* 0x000000d403027221 */ /* 0x000fe40000010000 */
[----:B------:R-:W-:Y:S02]  /*1490*/  FMUL.FTZ R152, R193, R242 ;  /* 0x000000f2c1987220 */ /* 0x000fe40000410000 */
[----:B------:R-:W-:Y:S02]  /*14a0*/  FMUL.FTZ R213, R169, R132 ;  /* 0x00000084a9d57220 */ /* 0x000fe40000410000 */
[----:B------:R-:W-:Y:S01]  /*14b0*/  FFMA.FTZ R3, R153, R212, R125 ;  /* 0x000000d499037223 */ /* 0x000fe2000001007d */
[--C-:B------:R-:W-:Y:S01]  /*14c0*/  PRMT R127, RZ, 0x5410, R155.reuse ;  /* 0x00005410ff7f7816 */ /* 0x100fe2000000009b */
[----:B------:R-:W-:Y:S01]  /*14d0*/  FMUL.FTZ R214, R168, R131 ;  /* 0x00000083a8d67220 */ /* 0x000fe20000410000 */
[----:B------:R-:W-:Y:S01]  /*14e0*/  PRMT R126, RZ, 0x7610, R155 ;  /* 0x00007610ff7e7816 */ /* 0x000fe2000000009b */
[----:B------:R-:W-:-:S02]  /*14f0*/  FMUL.FTZ R155, R193, R244 ;  /* 0x000000f4c19b7220 */ /* 0x000fc40000410000 */
[----:B------:R-:W-:Y:S02]  /*1500*/  FADD.FTZ R125, R2, R213 ;  /* 0x000000d5027d7221 */ /* 0x000fe40000010000 */
[----:B------:R-:W-:Y:S01]  /*1510*/  FFMA.FTZ R3, R152, R213, R3 ;  /* 0x000000d598037223 */ /* 0x000fe20000010003 */
[--C-:B------:R-:W-:Y:S01]  /*1520*/  PRMT R129, RZ, 0x5410, R154.reuse ;  /* 0x00005410ff817816 */ /* 0x100fe2000000009a */
[----:B------:R-:W-:Y:S01]  /*1530*/  FMUL.FTZ R215, R167, R130 ;  /* 0x00000082a7d77220 */ /* 0x000fe20000410000 */
[----:B------:R-:W-:Y:S01]  /*1540*/  PRMT R128, RZ, 0x7610, R154 ;  /* 0x00007610ff807816 */ /* 0x000fe2000000009a */
        /* <DEDUP_REMOVED lines=38> */
.L_x_3523:
[----:B------:R-:W-:Y:S05]  /*17b0*/  BSYNC B1 ;  /* 0x0000000000017941 */ /* 0x000fea0003800000 */
.L_x_3521:
[----:B------:R-:W-:Y:S05]  /*17c0*/  BRA.DIV ~URZ, `(.L_x_3524) ;  /* 0x000032427f007947 */ /* 0x000fea000b800000 */
[----:B------:R1:W2:Y:S02]  /*17d0*/  SHFL.BFLY PT, R127, R124, 0x1, 0x1f ;  /* 0x0c201f007c7f7f89 */ /* 0x0002a400000e0000 */
.L_x_3575:
        /* <DEDUP_REMOVED lines=18> */
.L_x_3576:
[----:B-----5:R-:W-:Y:S01]  /*1900*/  ISETP.GE.AND P5, PT, R222, 0x1, PT ;  /* 0x00000001de00780c */ /* 0x020fe20003fa6270 */
[----:B------:R-:W-:-:S12]  /*1910*/  HFMA2.MMA R228, -RZ, RZ, 0, 0 ;  /* 0x00000000ffe47435 */ /* 0x000fd800000001ff */
[----:B------:R-:W-:-:S05]  /*1920*/  @P5 IADD3 R222, R222, -0x1, RZ ;  /* 0xffffffffdede5810 */ /* 0x000fca0007ffe0ff */
[----:B------:R-:W-:-:S05]  /*1930*/  @P5 IMAD R222, R222, c[0x0][0x168], RZ ;  /* 0x00005a00dede5a24 */ /* 0x000fca00078e02ff */
[----:B------:R-:W-:-:S04]  /*1940*/  @P5 SHF.R.S32.HI R3, RZ, 0x1f, R222 ;  /* 0x0000001fff035819 */ /* 0x000fc800000114de */
[----:B------:R-:W-:Y:S02]  /*1950*/  @P5 LEA.HI R222, R3, R222, RZ, 0x3 ;  /* 0x000000de03de5211 */ /* 0x000fe400078f18ff */
[----:B------:R-:W-:Y:S02]  /*1960*/  @P5 MOV R3, 0x10 ;  /* 0x0000001000035802 */ /* 0x000fe40000000f00 */
[----:B------:R-:W-:Y:S02]  /*1970*/  @P5 LEA.HI.SX32 R228, R222, R191, 0x1d ;  /* 0x000000bfdee45211 */ /* 0x000fe400078feaff */
[----:B------:R-:W-:Y:S02]  /*1980*/  @!P6 ISETP.NE.U32.AND P1, PT, RZ, c[0x0][0x218], PT ;  /* 0x00008600ff00ea0c */ /* 0x000fe40003f25070 */
[----:B------:R-:W-:Y:S01]  /*1990*/  @!P6 ISETP.NE.U32.AND P0, PT, RZ, c[0x0][0x218], PT ;  /* 0x00008600ff00ea0c */ /* 0x000fe20003f05070 */
[----:B------:R-:W-:Y:S01]  /*19a0*/  @P5 IMAD.WIDE.U32 R2, R228, R3, c[0x0][0x170] ;  /* 0x00005c00e4025625 */ /* 0x000fe200078e0003 */
[----:B------:R-:W-:Y:S01]  /*19b0*/  @!P6 ISETP.NE.AND.EX P1, PT, RZ, c[0x0][0x21c], PT, P1 ;  /* 0x00008700ff00ea0c */ /* 0x000fe20003f25310 */
[----:B------:R-:W-:Y:S01]  /*19c0*/  BSSY B1, `(.L_x_3526) ;  /* 0x0000015000017945 */ /* 0x000fe20003800000 */
[----:B------:R-:W-:Y:S01]  /*19d0*/  @!P6 ISETP.NE.AND.EX P0, PT, RZ, c[0x0][0x21c], PT, P0 ;  /* 0x00008700ff00ea0c */ /* 0x000fe20003f05300 */
[----:B--2---:R-:W-:Y:S01]  /*19e0*/  FADD.FTZ R128, R128, R125 ;  /* 0x0000007d80807221 */ /* 0x004fe20000010000 */
[----:B------:R2:W5:Y:S01]  /*19f0*/  @P5 LDG.E.128 R108, [R2.64] ;  /* 0x00000004026c5981 */ /* 0x000562000c1e1d00 */
[----:B0-----:R-:W-:Y:S01]  /*1a00*/  FADD.FTZ R130, R130, R129 ;  /* 0x0000008182827221 */ /* 0x001fe20000010000 */
[----:B------:R-:W-:Y:S01]  /*1a10*/  @!P6 ISETP.NE.U32.AND P2, PT, RZ, c[0x0][0x218], PT ;  /* 0x00008600ff00ea0c */ /* 0x000fe20003f45070 */
[----:B------:R-:W-:Y:S01]  /*1a20*/  FMUL.FTZ R227, R128, c[0x0][0x1e0] ;  /* 0x0000780080e37a20 */ /* 0x000fe20000410000 */
[----:B------:R-:W-:Y:S01]  /*1a30*/  @!P6 ISETP.NE.U32.AND P3, PT, RZ, c[0x0][0x218], PT ;  /* 0x00008600ff00ea0c */ /* 0x000fe20003f65070 */
[----:B------:R-:W-:Y:S01]  /*1a40*/  FMUL.FTZ R226, R130, c[0x0][0x1e0] ;  /* 0x0000780082e27a20 */ /* 0x000fe20000410000 */
[----:B------:R-:W-:-:S02]  /*1a50*/  @!P6 ISETP.NE.U32.AND P4, PT, RZ, c[0x0][0x218], PT ;  /* 0x00008600ff00ea0c */ /* 0x000fc40003f85070 */
[----:B--2---:R-:W-:Y:S02]  /*1a60*/  @!P6 FSEL R2, R85, RZ, P0 ;  /* 0x000000ff5502e208 */ /* 0x004fe40000000000 */
        /* <DEDUP_REMOVED lines=10> */
.L_x_3527:
[----:B------:R-:W-:Y:S05]  /*1b10*/  BSYNC B1 ;  /* 0x0000000000017941 */ /* 0x000fea0003800000 */
.L_x_3526:
[----:B------:R-:W-:Y:S01]  /*1b20*/  BSSY B1, `(.L_x_3528) ;  /* 0x000000a000017945 */ /* 0x000fe20003800000 */
[----:B------:R-:W-:Y:S05]  /*1b30*/  @!P6 BRA `(.L_x_3529) ;  /* 0x000000800000e947 */ /* 0x000fea0003800000 */
[----:B------:R-:W-:Y:S02]  /*1b40*/  ISETP.NE.AND P1, PT, R196, RZ, PT ;  /* 0x000000ffc400720c */ /* 0x000fe40003f25270 */
[----:B------:R-:W-:Y:S02]  /*1b50*/  ISETP.NE.U32.AND P0, PT, RZ, c[0x0][0x218], PT ;  /* 0x00008600ff007a0c */ /* 0x000fe40003f05070 */
[----:B-1----:R-:W-:Y:S02]  /*1b60*/  FSEL R125, R227, RZ, !P1 ;  /* 0x000000ffe37d7208 */ /* 0x002fe40004800000 */
[----:B------:R-:W-:-:S03]  /*1b70*/  ISETP.NE.AND.EX P0, PT, RZ, c[0x0][0x21c], PT, P0 ;  /* 0x00008700ff007a0c */ /* 0x000fc60003f05300 */
[----:B------:R-:W-:-:S04]  /*1b80*/  FFMA.FTZ R2, R136, R226, R125 ;  /* 0x000000e288027223 */ /* 0x000fc8000001007d */
[----:B------:R-:W-:-:S04]  /*1b90*/  FADD.FTZ R2, R197, -R2 ;  /* 0x80000002c5027221 */ /* 0x000fc80000010000 */
[----:B------:R-:W-:-:S04]  /*1ba0*/  FMUL.FTZ R2, R193, R2 ;  /* 0x00000002c1027220 */ /* 0x000fc80000410000 */
[----:B------:R-:W-:Y:S02]  /*1bb0*/  @P0 FADD.FTZ R2, R85, R2 ;  /* 0x0000000255020221 */ /* 0x000fe40000010000 */
.L_x_3529:
[----:B------:R-:W-:Y:S05]  /*1bc0*/  BSYNC B1 ;  /* 0x0000000000017941 */ /* 0x000fea0003800000 */
.L_x_3528:
[--C-:B------:R-:W-:Y:S01]  /*1bd0*/  @P5 PRMT R124, RZ, 0x5410, R180.reuse ;  /* 0x00005410ff7c5816 */ /* 0x100fe200000000b4 */
[----:B------:R-:W-:Y:S01]  /*1be0*/  @P5 FMUL.FTZ R225, R3, c[0x0][0x1ec] ;  /* 0x00007b0003e15a20 */ /* 0x000fe20000410000 */
[----:B-1----:R-:W-:Y:S01]  /*1bf0*/  @P5 PRMT R125, RZ, 0x7610, R180 ;  /* 0x00007610ff7d5816 */ /* 0x002fe200000000b4 */
[----:B------:R-:W-:Y:S01]  /*1c00*/  @P5 FMUL.FTZ R224, R2, c[0x0][0x1ec] ;  /* 0x00007b0002e05a20 */ /* 0x000fe20000410000 */
[----:B------:R-:W-:Y:S01]  /*1c10*/  @!P6 ISETP.NE.AND.EX P3, PT, RZ, c[0x0][0x21c], PT, P3 ;  /* 0x00008700ff00ea0c */ /* 0x000fe20003f65330 */
[----:B------:R-:W-:Y:S01]  /*1c20*/  @P5 FMUL.FTZ R124, R225, R124 ;  /* 0x0000007ce17c5220 */ /* 0x000fe20000410000 */
[----:B------:R-:W-:Y:S01]  /*1c30*/  @!P6 ISETP.NE.AND.EX P2, PT, RZ, c[0x0][0x21c], PT, P2 ;  /* 0x00008700ff00ea0c */ /* 0x000fe20003f45320 */
[----:B------:R-:W-:Y:S01]  /*1c40*/  @P5 FMUL.FTZ R125, R224, R125 ;  /* 0x0000007de07d5220 */ /* 0x000fe20000410000 */
[----:B------:R-:W-:Y:S01]  /*1c50*/  BSSY B1, `(.L_x_3530) ;  /* 0x0000010000017945 */ /* 0x000fe20003800000 */
[----:B------:R-:W-:Y:S02]  /*1c60*/  @!P6 ISETP.NE.U32.AND P1, PT, RZ, c[0x0][0x218], PT ;  /* 0x00008600ff00ea0c */ /* 0x000fe40003f25070 */
[----:B------:R-:W-:-:S02]  /*1c70*/  @!P6 ISETP.NE.U32.AND P0, PT, RZ, c[0x0][0x218], PT ;  /* 0x00008600ff00ea0c */ /* 0x000fc40003f05070 */
[----:B------:R-:W-:Y:S02]  /*1c80*/  @P5 F2FP.BF16.PACK_AB R124, RZ, R124 ;  /* 0x0000007cff7c523e */ /* 0x000fe400000010ff */
[----:B------:R-:W-:Y:S02]  /*1c90*/  @P5 F2FP.BF16.PACK_AB R125, RZ, R125 ;  /* 0x0000007dff7d523e */ /* 0x000fe400000010ff */
[----:B------:R-:W-:Y:S02]  /*1ca0*/  @!P6 FSEL R128, R87, RZ, P3 ;  /* 0x000000ff5780e208 */ /* 0x000fe40001800000 */
[----:B------:R-:W-:Y:S01]  /*1cb0*/  @!P6 FSEL R127, R86, RZ, P2 ;  /* 0x000000ff567fe208 */ /* 0x000fe20001000000 */
[----:B------:R-:W-:Y:S05]  /*1cc0*/  @!P6 BRA `(.L_x_3531) ;  /* 0x000000800000e947 */ /* 0x000fea0003800000 */
[----:B------:R-:W-:Y:S02]  /*1cd0*/  ISETP.NE.AND P3, PT, R196, RZ, PT ;  /* 0x000000ffc400720c */ /* 0x000fe40003f65270 */
[----:B------:R-:W-:Y:S02]  /*1ce0*/  ISETP.NE.U32.AND P2, PT, RZ, c[0x0][0x218], PT ;  /* 0x00008600ff007a0c */ /* 0x000fe40003f45070 */
[----:B------:R-:W-:-:S02]  /*1cf0*/  FSEL R127, R227, RZ, !P3 ;  /* 0x000000ffe37f7208 */ /* 0x000fc40005800000 */
[----:B------:R-:W-:-:S03]  /*1d00*/  ISETP.NE.AND.EX P2, PT, RZ, c[0x0][0x21c], PT, P2 ;  /* 0x00008700ff007a0c */ /* 0x000fc60003f45320 */
[----:B------:R-:W-:-:S04]  /*1d10*/  FFMA.FTZ R127, R139, R226, R127 ;  /* 0x000000e28b7f7223 */ /* 0x000fc8000001007f */
[----:B------:R-:W-:-:S04]  /*1d20*/  FADD.FTZ R126, R198, -R127 ;  /* 0x8000007fc67e7221 */ /* 0x000fc80000010000 */
[----:B------:R-:W-:-:S04]  /*1d30*/  FMUL.FTZ R127, R193, R126 ;  /* 0x0000007ec17f7220 */ /* 0x000fc80000410000 */
[----:B------:R-:W-:Y:S02]  /*1d40*/  @P2 FADD.FTZ R127, R86, R127 ;  /* 0x0000007f567f2221 */ /* 0x000fe40000010000 */
.L_x_3531:
[----:B------:R-:W-:Y:S05]  /*1d50*/  BSYNC B1 ;  /* 0x0000000000017941 */ /* 0x000fea0003800000 */
.L_x_3530:
        /* <DEDUP_REMOVED lines=10> */
.L_x_3533:
[----:B------:R-:W-:Y:S05]  /*1e00*/  BSYNC B1 ;  /* 0x0000000000017941 */ /* 0x000fea0003800000 */
.L_x_3532:
[--C-:B------:R-:W-:Y:S01]  /*1e10*/  @P5 PRMT R129, RZ, 0x7610, R181.reuse ;  /* 0x00007610ff815816 */ /* 0x100fe200000000b5 */
[----:B------:R-:W-:Y:S01]  /*1e20*/  @P5 FMUL.FTZ R222, R128, c[0x0][0x1ec] ;  /* 0x00007b0080de5a20 */ /* 0x000fe20000410000 */
[----:B------:R-:W-:Y:S01]  /*1e30*/  @P5 PRMT R126, RZ, 0x5410, R181 ;  /* 0x00005410ff7e5816 */ /* 0x000fe200000000b5 */
[----:B------:R-:W-:Y:S01]  /*1e40*/  @P5 FMUL.FTZ R223, R127, c[0x0][0x1ec] ;  /* 0x00007b007fdf5a20 */ /* 0x000fe20000410000 */
[----:B------:R-:W-:Y:S01]  /*1e50*/  @P5 PRMT R112, R124, 0x7610, R112 ;  /* 0x000076107c705816 */ /* 0x000fe20000000070 */
[----:B------:R-:W-:Y:S01]  /*1e60*/  @P5 FMUL.FTZ R129, R222, R129 ;  /* 0x00000081de815220 */ /* 0x000fe20000410000 */
[----:B------:R-:W-:Y:S01]  /*1e70*/  @!P6 ISETP.NE.AND.EX P4, PT, RZ, c[0x0][0x21c], PT, P4 ;  /* 0x00008700ff00ea0c */ /* 0x000fe20003f85340 */
[----:B------:R-:W-:Y:S01]  /*1e80*/  @P5 FMUL.FTZ R126, R223, R126 ;  /* 0x0000007edf7e5220 */ /* 0x000fe20000410000 */
[----:B------:R-:W-:Y:S01]  /*1e90*/  BSSY B1, `(.L_x_3534) ;  /* 0x000000f000017945 */ /* 0x000fe20003800000 */
[----:B------:R-:W-:Y:S02]  /*1ea0*/  ISETP.NE.U32.AND P2, PT, RZ, c[0x0][0x258], PT ;  /* 0x00009600ff007a0c */ /* 0x000fe40003f45070 */
[----:B------:R-:W-:-:S02]  /*1eb0*/  @P5 F2FP.BF16.PACK_AB R124, RZ, R129 ;  /* 0x00000081ff7c523e */ /* 0x000fc400000010ff */
[----:B------:R-:W-:Y:S02]  /*1ec0*/  @P5 PRMT R112, R112, 0x5410, R125 ;  /* 0x0000541070705816 */ /* 0x000fe4000000007d */
[----:B------:R-:W-:Y:S02]  /*1ed0*/  @P5 F2FP.BF16.PACK_AB R126, RZ, R126 ;  /* 0x0000007eff7e523e */ /* 0x000fe400000010ff */
        /* <DEDUP_REMOVED lines=10> */
.L_x_3535:
[----:B------:R-:W-:Y:S05]  /*1f80*/  BSYNC B1 ;  /* 0x0000000000017941 */ /* 0x000fea0003800000 */
.L_x_3534:
[----:B------:R-:W-:Y:S01]  /*1f90*/  @P5 PRMT R113, R126, 0x7610, R113 ;  /* 0x000076107e715816 */ /* 0x000fe20000000071 */
[----:B------:R-:W-:Y:S01]  /*1fa0*/  @P5 FMUL.FTZ R163, R129, c[0x0][0x1ec] ;  /* 0x00007b0081a35a20 */ /* 0x000fe20000410000 */
[----:B------:R-:W-:Y:S01]  /*1fb0*/  @!P6 ISETP.NE.AND.EX P1, PT, RZ, c[0x0][0x21c], PT, P1 ;  /* 0x00008700ff00ea0c */ /* 0x000fe20003f25310 */
[----:B------:R-:W-:Y:S01]  /*1fc0*/  BSSY B1, `(.L_x_3536) ;  /* 0x0000010000017945 */ /* 0x000fe20003800000 */
[----:B------:R-:W-:Y:S02]  /*1fd0*/  @P5 PRMT R113, R113, 0x5410, R124 ;  /* 0x0000541071715816 */ /* 0x000fe4000000007c */
[----:B------:R-:W-:Y:S02]  /*1fe0*/  @P5 PRMT R124, RZ, 0x5410, R182 ;  /* 0x00005410ff7c5816 */ /* 0x000fe400000000b6 */
[----:B------:R-:W-:Y:S02]  /*1ff0*/  @!P6 ISETP.NE.U32.AND P3, PT, RZ, c[0x0][0x218], PT ;  /* 0x00008600ff00ea0c */ /* 0x000fe40003f65070 */
[----:B------:R-:W-:Y:S01]  /*2000*/  ISETP.NE.AND.EX P2, PT, RZ, c[0x0][0x25c], PT, P2 ;  /* 0x00009700ff007a0c */ /* 0x000fe20003f45320 */
[----:B------:R-:W-:Y:S01]  /*2010*/  @P5 FMUL.FTZ R124, R163, R124 ;  /* 0x0000007ca37c5220 */ /* 0x000fe20000410000 */
[----:B------:R-:W-:Y:S01]  /*2020*/  @!P6 FSEL R130, R89, RZ, P1 ;  /* 0x000000ff5982e208 */ /* 0x000fe20000800000 */
[----:B------:R-:W-:Y:S05]  /*2030*/  @!P6 BRA `(.L_x_3537) ;  /* 0x000000800000e947 */ /* 0x000fea0003800000 */
[----:B------:R-:W-:Y:S02]  /*2040*/  ISETP.NE.AND P4, PT, R196, RZ, PT ;  /* 0x000000ffc400720c */ /* 0x000fe40003f85270 */
[----:B------:R-:W-:-:S02]  /*2050*/  ISETP.NE.U32.AND P1, PT, RZ, c[0x0][0x218], PT ;  /* 0x00008600ff007a0c */ /* 0x000fc40003f25070 */
[----:B------:R-:W-:Y:S02]  /*2060*/  FSEL R125, R227, RZ, !P4 ;  /* 0x000000ffe37d7208 */ /* 0x000fe40006000000 */
[----:B------:R-:W-:-:S03]  /*2070*/  ISETP.NE.AND.EX P1, PT, RZ, c[0x0][0x21c], PT, P1 ;  /* 0x00008700ff007a0c */ /* 0x000fc60003f25310 */
[----:B------:R-:W-:-:S04]  /*2080*/  FFMA.FTZ R126, R140, R226, R125 ;  /* 0x000000e28c7e7223 */ /* 0x000fc8000001007d */
[----:B------:R-:W-:-:S04]  /*2090*/  FADD.FTZ R126, R201, -R126 ;  /* 0x8000007ec97e7221 */ /* 0x000fc80000010000 */
[----:B------:R-:W-:-:S04]  /*20a0*/  FMUL.FTZ R130, R193, R126 ;  /* 0x0000007ec1827220 */ /* 0x000fc80000410000 */
[----:B------:R-:W-:Y:S02]  /*20b0*/  @P1 FADD.FTZ R130, R89, R130 ;  /* 0x0000008259821221 */ /* 0x000fe40000010000 */
.L_x_3537:
[----:B------:R-:W-:Y:S05]  /*20c0*/  BSYNC B1 ;  /* 0x0000000000017941 */ /* 0x000fea0003800000 */
.L_x_3536:
[----:B------:R-:W-:Y:S01]  /*20d0*/  @P5 PRMT R125, RZ, 0x7610, R182 ;  /* 0x00007610ff7d5816 */ /* 0x000fe200000000b6 */
[----:B------:R-:W-:Y:S01]  /*20e0*/  @P5 FMUL.FTZ R162, R130, c[0x0][0x1ec] ;  /* 0x00007b0082a25a20 */ /* 0x000fe20000410000 */
[----:B------:R-:W-:Y:S01]  /*20f0*/  @!P6 ISETP.NE.AND.EX P0, PT, RZ, c[0x0][0x21c], PT, P0 ;  /* 0x00008700ff00ea0c */ /* 0x000fe20003f05300 */
[----:B------:R-:W-:Y:S01]  /*2100*/  BSSY B1, `(.L_x_3538) ;  /* 0x000000d000017945 */ /* 0x000fe20003800000 */
[----:B------:R-:W-:Y:S01]  /*2110*/  @P5 F2FP.BF16.PACK_AB R124, RZ, R124 ;  /* 0x0000007cff7c523e */ /* 0x000fe200000010ff */
[----:B------:R-:W-:Y:S01]  /*2120*/  @P5 FMUL.FTZ R125, R162, R125 ;  /* 0x0000007da27d5220 */ /* 0x000fe20000410000 */
        /* <DEDUP_REMOVED lines=10> */
.L_x_3539:
[----:B------:R-:W-:Y:S05]  /*21d0*/  BSYNC B1 ;  /* 0x0000000000017941 */ /* 0x000fea0003800000 */
.L_x_3538:
        /* <DEDUP_REMOVED lines=16> */
.L_x_3541:
[----:B------:R-:W-:Y:S05]  /*22e0*/  BSYNC B1 ;  /* 0x0000000000017941 */ /* 0x000fea0003800000 */
.L_x_3540:
[----:B------:R-:W-:Y:S01]  /*22f0*/  ISETP.NE.U32.AND P0, PT, RZ, c[0x0][0x258], PT ;  /* 0x00009600ff007a0c */ /* 0x000fe20003f05070 */
[----:B------:R-:W-:Y:S01]  /*2300*/  @P5 FMUL.FTZ R160, R134, c[0x0][0x1ec] ;  /* 0x00007b0086a05a20 */ /* 0x000fe20000410000 */
[----:B------:R-:W-:Y:S02]  /*2310*/  @P5 F2FP.BF16.PACK_AB R126, RZ, R126 ;  /* 0x0000007eff7e523e */ /* 0x000fe400000010ff */
[----:B------:R-:W-:Y:S02]  /*2320*/  @P5 PRMT R133, RZ, 0x7610, R183 ;  /* 0x00007610ff855816 */ /* 0x000fe400000000b7 */
[----:B------:R-:W-:Y:S02]  /*2330*/  ISETP.NE.AND.EX P0, PT, RZ, c[0x0][0x25c], PT, P0 ;  /* 0x00009700ff007a0c */ /* 0x000fe40003f05300 */
[----:B------:R-:W-:Y:S01]  /*2340*/  @P5 PRMT R115, R126, 0x7610, R115 ;  /* 0x000076107e735816 */ /* 0x000fe20000000073 */
[----:B------:R-:W-:Y:S01]  /*2350*/  @P5 FMUL.FTZ R133, R160, R133 ;  /* 0x00000085a0855220 */ /* 0x000fe20000410000 */
[----:B------:R-:W-:-:S02]  /*2360*/  SEL R126, R127, R118, P0 ;  /* 0x000000767f7e7207 */ /* 0x000fc40000000000 */
[----:B------:R-:W-:Y:S02]  /*2370*/  SEL R127, R128, R119, P0 ;  /* 0x00000077807f7207 */ /* 0x000fe40000000000 */
[----:B------:R-:W-:Y:S02]  /*2380*/  SEL R128, R129, R120, P0 ;  /* 0x0000007881807207 */ /* 0x000fe40000000000 */
[----:B------:R-:W-:Y:S02]  /*2390*/  SEL R129, R130, R121, P0 ;  /* 0x0000007982817207 */ /* 0x000fe40000000000 */
[----:B------:R-:W-:Y:S02]  /*23a0*/  @P5 PRMT R114, R124, 0x7610, R114 ;  /* 0x000076107c725816 */ /* 0x000fe40000000072 */
[----:B------:R-:W-:Y:S02]  /*23b0*/  @P2 MOV R132, 0x20 ;  /* 0x0000002000842802 */ /* 0x000fe40000000f00 */
[----:B------:R-:W-:-:S02]  /*23c0*/  SEL R130, R131, R122, P0 ;  /* 0x0000007a83827207 */ /* 0x000fc40000000000 */
[----:B------:R-:W-:Y:S02]  /*23d0*/  @P5 MOV R229, 0x10 ;  /* 0x0000001000e55802 */ /* 0x000fe40000000f00 */
[----:B------:R-:W-:Y:S02]  /*23e0*/  SEL R131, R134, R123, P0 ;  /* 0x0000007b86837207 */ /* 0x000fe40000000000 */
[----:B------:R-:W-:Y:S01]  /*23f0*/  @P5 F2FP.BF16.PACK_AB R135, RZ, R133 ;  /* 0x00000085ff87523e */ /* 0x000fe200000010ff */
[----:B------:R-:W-:Y:S01]  /*2400*/  @P2 IMAD.WIDE.U32 R132, R221, R132, c[0x0][0x258] ;  /* 0x00009600dd842625 */ /* 0x000fe200078e0084 */
[----:B------:R-:W-:Y:S02]  /*2410*/  @P5 MOV R231, 0x10 ;  /* 0x0000001000e75802 */ /* 0x000fe40000000f00 */
[----:B------:R-:W-:Y:S02]  /*2420*/  @P5 IADD3 R134, R228, 0x20, RZ ;  /* 0x00000020e4865810 */ /* 0x000fe40007ffe0ff */
[----:B------:R-:W-:Y:S01]  /*2430*/  @P5 PRMT R114, R114, 0x5410, R125 ;  /* 0x0000541072725816 */ /* 0x000fe2000000007d */
[----:B------:R0:W-:Y:S01]  /*2440*/  @P2 STG.E.128 [R132.64+0x10], R128 ;  /* 0x0000108084002986 */ /* 0x0001e2000c101d04 */
[----:B------:R-:W-:-:S02]  /*2450*/  SEL R124, R3, R116, P0 ;  /* 0x00000074037c7207 */ /* 0x000fc40000000000 */
[----:B------:R-:W-:Y:S01]  /*2460*/  SEL R125, R2, R117, P0 ;  /* 0x00000075027d7207 */ /* 0x000fe20000000000 */
[----:B------:R-:W-:Y:S01]  /*2470*/  @P5 IMAD.WIDE.U32 R2, R228, R229, c[0x0][0x248] ;  /* 0x00009200e4025625 */ /* 0x000fe200078e00e5 */
[----:B------:R-:W-:Y:S02]  /*2480*/  @P5 PRMT R115, R115, 0x5410, R135 ;  /* 0x0000541073735816 */ /* 0x000fe40000000087 */
[----:B-----5:R-:W-:Y:S01]  /*2490*/  @P5 PRMT R229, RZ, 0x7610, R108 ;  /* 0x00007610ffe55816 */ /* 0x020fe2000000006c */
[----:B------:R-:W-:Y:S01]  /*24a0*/  @P5 IMAD.WIDE.U32 R134, R134, R231, c[0x0][0x170] ;  /* 0x00005c0086865625 */ /* 0x000fe200078e00e7 */
[----:B------:R1:W-:Y:S01]  /*24b0*/  @P2 STG.E.128 [R132.64], R124 ;  /* 0x0000007c84002986 */ /* 0x0003e2000c101d04 */
[----:B------:R-:W-:-:S03]  /*24c0*/  @P5 PRMT R221, RZ, 0x5410, R109 ;  /* 0x00005410ffdd5816 */ /* 0x000fc6000000006d */
[----:B------:R2:W-:Y:S01]  /*24d0*/  @P5 STG.E.128 [R2.64], R112 ;  /* 0x0000007002005986 */ /* 0x0005e2000c101d04 */
[----:B0-----:R-:W-:Y:S02]  /*24e0*/  @P5 PRMT R128, RZ, 0x5410, R108 ;  /* 0x00005410ff805816 */ /* 0x001fe4000000006c */
[--C-:B------:R-:W-:Y:S02]  /*24f0*/  @P5 PRMT R131, RZ, 0x7610, R110.reuse ;  /* 0x00007610ff835816 */ /* 0x100fe4000000006e */
[--C-:B------:R-:W-:Y:S02]  /*2500*/  @P5 PRMT R130, RZ, 0x5410, R111.reuse ;  /* 0x00005410ff825816 */ /* 0x100fe4000000006f */
[----:B------:R-:W-:Y:S02]  /*2510*/  @P5 PRMT R129, RZ, 0x7610, R111 ;  /* 0x00007610ff815816 */ /* 0x000fe4000000006f */
[----:B-1----:R-:W-:Y:S02]  /*2520*/  @P5 PRMT R133, RZ, 0x7610, R109 ;  /* 0x00007610ff855816 */ /* 0x002fe4000000006d */
[----:B------:R-:W-:-:S02]  /*2530*/  @P5 PRMT R132, RZ, 0x5410, R110 ;  /* 0x00005410ff845816 */ /* 0x000fc4000000006e */
[----:B------:R2:W5:Y:S01]  /*2540*/  @P5 LDG.E.128 R108, [R134.64] ;  /* 0x00000004866c5981 */ /* 0x000562000c1e1d00 */
[----:B------:R-:W-:Y:S01]  /*2550*/  @!P6 ISETP.NE.U32.AND P3, PT, RZ, c[0x0][0x218], PT ;  /* 0x00008600ff00ea0c */ /* 0x000fe20003f65070 */
[----:B------:R-:W-:Y:S01]  /*2560*/  BSSY B1, `(.L_x_3542) ;  /* 0x0000010000017945 */ /* 0x000fe20003800000 */
[----:B------:R-:W-:Y:S02]  /*2570*/  @!P6 ISETP.NE.U32.AND P4, PT, RZ, c[0x0][0x218], PT ;  /* 0x00008600ff00ea0c */ /* 0x000fe40003f85070 */
[----:B------:R-:W-:Y:S02]  /*2580*/  @!P6 ISETP.NE.AND.EX P3, PT, RZ, c[0x0][0x21c], PT, P3 ;  /* 0x00008700ff00ea0c */ /* 0x000fe40003f65330 */
[----:B------:R-:W-:Y:S02]  /*2590*/  @!P6 ISETP.NE.AND.EX P4, PT, RZ, c[0x0][0x21c], PT, P4 ;  /* 0x00008700ff00ea0c */ /* 0x000fe40003f85340 */
[----:B------:R-:W-:Y:S02]  /*25a0*/  @!P6 ISETP.NE.U32.AND P1, PT, RZ, c[0x0][0x218], PT ;  /* 0x00008600ff00ea0c */ /* 0x000fe40003f25070 */
[----:B------:R-:W-:-:S02]  /*25b0*/  @!P6 FSEL R230, R93, RZ, P3 ;  /* 0x000000ff5de6e208 */ /* 0x000fc40001800000 */
[----:B------:R-:W-:Y:S01]  /*25c0*/  @!P6 FSEL R233, R92, RZ, P4 ;  /* 0x000000ff5ce9e208 */ /* 0x000fe20002000000 */
[----:B------:R-:W-:Y:S05]  /*25d0*/  @!P6 BRA `(.L_x_3543) ;  /* 0x000000800000e947 */ /* 0x000fea0003800000 */
[----:B--2---:R-:W-:Y:S02]  /*25e0*/  ISETP.NE.AND P4, PT, R196, RZ, PT ;  /* 0x000000ffc400720c */ /* 0x004fe40003f85270 */
[----:B------:R-:W-:Y:S02]  /*25f0*/  ISETP.NE.U32.AND P3, PT, RZ, c[0x0][0x218], PT ;  /* 0x00008600ff007a0c */ /* 0x000fe40003f65070 */
[----:B------:R-:W-:Y:S02]  /*2600*/  FSEL R3, R227, RZ, !P4 ;  /* 0x000000ffe3037208 */ /* 0x000fe40006000000 */
[----:B------:R-:W-:-:S03]  /*2610*/  ISETP.NE.AND.EX P3, PT, RZ, c[0x0][0x21c], PT, P3 ;  /* 0x00008700ff007a0c */ /* 0x000fc60003f65330 */
[----:B------:R-:W-:-:S04]  /*2620*/  FFMA.FTZ R3, R145, R226, R3 ;  /* 0x000000e291037223 */ /* 0x000fc80000010003 */
[----:B------:R-:W-:-:S04]  /*2630*/  FADD.FTZ R2, R204, -R3 ;  /* 0x80000003cc027221 */ /* 0x000fc80000010000 */
[----:B------:R-:W-:-:S04]  /*2640*/  FMUL.FTZ R233, R193, R2 ;  /* 0x00000002c1e97220 */ /* 0x000fc80000410000 */
[----:B------:R-:W-:Y:S02]  /*2650*/  @P3 FADD.FTZ R233, R92, R233 ;  /* 0x000000e95ce93221 */ /* 0x000fe40000010000 */
.L_x_3543:
[----:B--2---:R-:W-:Y:S05]  /*2660*/  BSYNC B1 ;  /* 0x0000000000017941 */ /* 0x004fea0003800000 */
.L_x_3542:
        /* <DEDUP_REMOVED lines=10> */
.L_x_3545:
[----:B------:R-:W-:Y:S05]  /*2710*/  BSYNC B1 ;  /* 0x0000000000017941 */ /* 0x000fea0003800000 */
.L_x_3544:
[----:B------:R-:W-:Y:S01]  /*2720*/  @!P6 ISETP.NE.U32.AND P3, PT, RZ, c[0x0][0x218], PT ;  /* 0x00008600ff00ea0c */ /* 0x000fe20003f65070 */
[----:B------:R-:W-:Y:S01]  /*2730*/  BSSY B1, `(.L_x_3546) ;  /* 0x0000011000017945 */ /* 0x000fe20003800000 */
[----:B------:R-:W-:Y:S02]  /*2740*/  @P2 MOV R2, 0x20 ;  /* 0x0000002000022802 */ /* 0x000fe40000000f00 */
[----:B------:R-:W-:Y:S02]  /*2750*/  @!P6 ISETP.NE.AND.EX P3, PT, RZ, c[0x0][0x21c], PT, P3 ;  /* 0x00008700ff00ea0c */ /* 0x000fe40003f65330 */
[----:B------:R-:W-:Y:S01]  /*2760*/  @!P6 ISETP.NE.AND.EX P1, PT, RZ, c[0x0][0x21c], PT, P1 ;  /* 0x00008700ff00ea0c */ /* 0x000fe20003f25310 */
[----:B------:R-:W-:Y:S01]  /*2770*/  @P2 IMAD.WIDE.U32 R2, R195, R2, c[0x0][0x258] ;  /* 0x00009600c3022625 */ /* 0x000fe200078e0002 */
[----:B------:R-:W-:Y:S02]  /*2780*/  SEL R124, R233, R116, P0 ;  /* 0x00000074e97c7207 */ /* 0x000fe40000000000 */
[----:B------:R-:W-:-:S02]  /*2790*/  SEL R125, R230, R117, P0 ;  /* 0x00000075e67d7207 */ /* 0x000fc40000000000 */
        /* <DEDUP_REMOVED lines=10> */
.L_x_3547:
[----:B------:R-:W-:Y:S05]  /*2840*/  BSYNC B1 ;  /* 0x0000000000017941 */ /* 0x000fea0003800000 */
.L_x_3546:
[----:B------:R-:W-:Y:S01]  /*2850*/  BSSY B1, `(.L_x_3548) ;  /* 0x000000c000017945 */ /* 0x000fe20003800000 */
[----:B------:R-:W-:Y:S02]  /*2860*/  SEL R126, R195, R118, P0 ;  /* 0x00000076c37e7207 */ /* 0x000fe40000000000 */
        /* <DEDUP_REMOVED lines=10> */
.L_x_3549:
[----:B------:R-:W-:Y:S05]  /*2910*/  BSYNC B1 ;  /* 0x0000000000017941 */ /* 0x000fea0003800000 */
.L_x_3548:
[----:B------:R-:W-:Y:S01]  /*2920*/  SEL R127, R236, R119, P0 ;  /* 0x00000077ec7f7207 */ /* 0x000fe20000000000 */
[----:B------:R-:W-:Y:S01]  /*2930*/  BSSY B1, `(.L_x_3550) ;  /* 0x0000012000017945 */ /* 0x000fe20003800000 */
[----:B------:R-:W-:Y:S02]  /*2940*/  @!P6 ISETP.NE.U32.AND P3, PT, RZ, c[0x0][0x218], PT ;  /* 0x00008600ff00ea0c */ /* 0x000fe40003f65070 */
[----:B------:R-:W-:Y:S01]  /*2950*/  @!P6 ISETP.NE.U32.AND P4, PT, RZ, c[0x0][0x218], PT ;  /* 0x00008600ff00ea0c */ /* 0x000fe20003f85070 */
[----:B------:R0:W-:Y:S01]  /*2960*/  @P2 STG.E.128 [R2.64], R124 ;  /* 0x0000007c02002986 */ /* 0x0001e2000c101d04 */
[----:B------:R-:W-:Y:S02]  /*2970*/  @!P6 ISETP.NE.AND.EX P3, PT, RZ, c[0x0][0x21c], PT, P3 ;  /* 0x00008700ff00ea0c */ /* 0x000fe40003f65330 */
[----:B------:R-:W-:Y:S02]  /*2980*/  @!P6 ISETP.NE.AND.EX P4, PT, RZ, c[0x0][0x21c], PT, P4 ;  /* 0x00008700ff00ea0c */ /* 0x000fe40003f85340 */
[----:B------:R-:W-:-:S02]  /*2990*/  @!P6 ISETP.NE.U32.AND P1, PT, RZ, c[0x0][0x218], PT ;  /* 0x00008600ff00ea0c */ /* 0x000fc40003f25070 */
[----:B------:R-:W-:Y:S02]  /*29a0*/  @!P6 FSEL R234, R97, RZ, P3 ;  /* 0x000000ff61eae208 */ /* 0x000fe40001800000 */
[----:B------:R-:W-:Y:S01]  /*29b0*/  @!P6 FSEL R235, R96, RZ, P4 ;  /* 0x000000ff60ebe208 */ /* 0x000fe20002000000 */
        /* <DEDUP_REMOVED lines=9> */
.L_x_3551:
[----:B------:R-:W-:Y:S05]  /*2a50*/  BSYNC B1 ;  /* 0x0000000000017941 */ /* 0x000fea0003800000 */
.L_x_3550:
        /* <DEDUP_REMOVED lines=10> */
.L_x_3553:
[----:B------:R-:W-:Y:S05]  /*2b00*/  BSYNC B1 ;  /* 0x0000000000017941 */ /* 0x000fea0003800000 */
.L_x_3552:
[----:B------:R-:W-:Y:S01]  /*2b10*/  @!P6 ISETP.NE.U32.AND P3, PT, RZ, c[0x0][0x218], PT ;  /* 0x00008600ff00ea0c */ /* 0x000fe20003f65070 */
[----:B------:R-:W-:Y:S01]  /*2b20*/  BSSY B1, `(.L_x_3554) ;  /* 0x000000f000017945 */ /* 0x000fe20003800000 */
[----:B------:R-:W-:Y:S02]  /*2b30*/  @!P6 ISETP.NE.AND.EX P1, PT, RZ, c[0x0][0x21c], PT, P1 ;  /* 0x00008700ff00ea0c */ /* 0x000fe40003f25310 */
[----:B------:R-:W-:Y:S02]  /*2b40*/  @!P6 ISETP.NE.AND.EX P3, PT, RZ, c[0x0][0x21c], PT, P3 ;  /* 0x00008700ff00ea0c */ /* 0x000fe40003f65330 */
[----:B0-----:R-:W-:Y:S02]  /*2b50*/  SEL R124, R235, R120, P0 ;  /* 0x00000078eb7c7207 */ /* 0x001fe40000000000 */
[----:B------:R-:W-:Y:S02]  /*2b60*/  SEL R125, R234, R121, P0 ;  /* 0x00000079ea7d7207 */ /* 0x000fe40000000000 */
        /* <DEDUP_REMOVED lines=10> */
.L_x_3555:
[----:B------:R-:W-:Y:S05]  /*2c10*/  BSYNC B1 ;  /* 0x0000000000017941 */ /* 0x000fea0003800000 */
.L_x_3554:
        /* <DEDUP_REMOVED lines=12> */
.L_x_3557:
[----:B------:R-:W-:Y:S05]  /*2ce0*/  BSYNC B1 ;  /* 0x0000000000017941 */ /* 0x000fea0003800000 */
.L_x_3556:
[----:B------:R-:W-:Y:S01]  /*2cf0*/  SEL R127, R232, R123, P0 ;  /* 0x0000007be87f7207 */ /* 0x000fe20000000000 */
[----:B------:R-:W-:Y:S01]  /*2d00*/  @P5 FMUL.FTZ R135, R233, c[0x0][0x1ec] ;  /* 0x00007b00e9875a20 */ /* 0x000fe20000410000 */
[----:B------:R-:W-:Y:S01]  /*2d10*/  @P5 PRMT R238, RZ, 0x5410, R83 ;  /* 0x00005410ffee5816 */ /* 0x000fe20000000053 */
[----:B------:R-:W-:Y:S01]  /*2d20*/  @P5 FMUL.FTZ R195, R195, c[0x0][0x1ec] ;  /* 0x00007b00c3c35a20 */ /* 0x000fe20000410000 */
[----:B-----5:R-:W-:Y:S01]  /*2d30*/  @P5 PRMT R237, RZ, 0x5410, R111 ;  /* 0x00005410ffed5816 */ /* 0x020fe2000000006f */
[----:B------:R0:W-:Y:S01]  /*2d40*/  @P2 STG.E.128 [R2.64+0x10], R124 ;  /* 0x0000107c02002986 */ /* 0x0001e2000c101d04 */
[----:B------:R-:W-:Y:S02]  /*2d50*/  @P5 FMUL.FTZ R134, R230, c[0x0][0x1ec] ;  /* 0x00007b00e6865a20 */ /* 0x000fe40000410000 */
[----:B------:R-:W-:Y:S02]  /*2d60*/  @P5 FMUL.FTZ R230, R236, c[0x0][0x1ec] ;  /* 0x00007b00ece65a20 */ /* 0x000fe40000410000 */
[----:B------:R-:W-:-:S02]  /*2d70*/  @P5 FMUL.FTZ R231, R231, c[0x0][0x1ec] ;  /* 0x00007b00e7e75a20 */ /* 0x000fc40000410000 */
[----:B------:R-:W-:Y:S02]  /*2d80*/  @P5 FMUL.FTZ R232, R232, c[0x0][0x1ec] ;  /* 0x00007b00e8e85a20 */ /* 0x000fe40000410000 */
[----:B------:R-:W-:-:S05]  /*2d90*/  @P5 FMUL.FTZ R238, R231, R238 ;  /* 0x000000eee7ee5220 */ /* 0x000fca0000410000 */
[----:B------:R-:W-:Y:S02]  /*2da0*/  @P5 F2FP.BF16.PACK_AB R238, RZ, R238 ;  /* 0x000000eeffee523e */ /* 0x000fe400000010ff */
[--C-:B0-----:R-:W-:Y:S01]  /*2db0*/  @P5 PRMT R2, RZ, 0x5410, R80.reuse ;  /* 0x00005410ff025816 */ /* 0x101fe20000000050 */
[----:B------:R-:W-:Y:S01]  /*2dc0*/  @P5 FMUL.FTZ R127, R235, c[0x0][0x1ec] ;  /* 0x00007b00eb7f5a20 */ /* 0x000fe20000410000 */
[--C-:B------:R-:W-:Y:S01]  /*2dd0*/  @P5 PRMT R124, RZ, 0x5410, R81.reuse ;  /* 0x00005410ff7c5816 */ /* 0x100fe20000000051 */
[----:B------:R-:W-:Y:S01]  /*2de0*/  @P5 FMUL.FTZ R126, R234, c[0x0][0x1ec] ;  /* 0x00007b00ea7e5a20 */ /* 0x000fe20000410000 */
[----:B------:R-:W-:Y:S01]  /*2df0*/  @P5 PRMT R3, RZ, 0x7610, R80 ;  /* 0x00007610ff035816 */ /* 0x000fe20000000050 */
[----:B------:R-:W-:Y:S01]  /*2e00*/  @P5 FMUL.FTZ R233, R135, R2 ;  /* 0x0000000287e95220 */ /* 0x000fe20000410000 */
[----:B------:R-:W-:Y:S01]  /*2e10*/  @P5 PRMT R125, RZ, 0x7610, R81 ;  /* 0x00007610ff7d5816 */ /* 0x000fe20000000051 */
[----:B------:R-:W-:Y:S01]  /*2e20*/  @P5 FMUL.FTZ R124, R195, R124 ;  /* 0x0000007cc37c5220 */ /* 0x000fe20000410000 */
[--C-:B------:R-:W-:Y:S01]  /*2e30*/  @P5 PRMT R2, RZ, 0x5410, R82.reuse ;  /* 0x00005410ff025816 */ /* 0x100fe20000000052 */
[----:B------:R-:W-:Y:S01]  /*2e40*/  @P5 FMUL.FTZ R236, R134, R3 ;  /* 0x0000000386ec5220 */ /* 0x000fe20000410000 */
[----:B------:R-:W-:Y:S01]  /*2e50*/  @P5 PRMT R3, RZ, 0x7610, R82 ;  /* 0x00007610ff035816 */ /* 0x000fe20000000052 */
[----:B------:R-:W-:Y:S01]  /*2e60*/  @P5 FMUL.FTZ R125, R230, R125 ;  /* 0x0000007de67d5220 */ /* 0x000fe20000410000 */
[----:B------:R-:W-:Y:S01]  /*2e70*/  @P5 F2FP.BF16.PACK_AB R124, RZ, R124 ;  /* 0x0000007cff7c523e */ /* 0x000fe200000010ff */
[----:B------:R-:W-:Y:S01]  /*2e80*/  @P5 FMUL.FTZ R2, R127, R2 ;  /* 0x000000027f025220 */ /* 0x000fe20000410000 */
[----:B------:R-:W-:Y:S01]  /*2e90*/  @P5 PRMT R235, RZ, 0x7610, R83 ;  /* 0x00007610ffeb5816 */ /* 0x000fe20000000053 */
[----:B------:R-:W-:Y:S01]  /*2ea0*/  @P5 FMUL.FTZ R3, R126, R3 ;  /* 0x000000037e035220 */ /* 0x000fe20000410000 */
[----:B------:R-:W-:-:S02]  /*2eb0*/  @P5 F2FP.BF16.PACK_AB R125, RZ, R125 ;  /* 0x0000007dff7d523e */ /* 0x000fc400000010ff */
[----:B------:R-:W-:Y:S01]  /*2ec0*/  @P5 PRMT R113, R124, 0x7610, R113 ;  /* 0x000076107c715816 */ /* 0x000fe20000000071 */
[----:B------:R-:W-:Y:S01]  /*2ed0*/  @P5 FMUL.FTZ R235, R232, R235 ;  /* 0x000000ebe8eb5220 */ /* 0x000fe20000410000 */
[----:B------:R-:W-:Y:S02]  /*2ee0*/  @P5 F2FP.BF16.PACK_AB R2, RZ, R2 ;  /* 0x00000002ff02523e */ /* 0x000fe400000010ff */
[----:B------:R-:W-:Y:S02]  /*2ef0*/  @P5 F2FP.BF16.PACK_AB R233, RZ, R233 ;  /* 0x000000e9ffe9523e */ /* 0x000fe400000010ff */
[----:B------:R-:W-:Y:S02]  /*2f00*/  @P5 PRMT R113, R113, 0x5410, R125 ;  /* 0x0000541071715816 */ /* 0x000fe4000000007d */
[----:B------:R-:W-:Y:S02]  /*2f10*/  @P5 F2FP.BF16.PACK_AB R3, RZ, R3 ;  /* 0x00000003ff03523e */ /* 0x000fe400000010ff */
[----:B------:R-:W-:-:S02]  /*2f20*/  @P5 MOV R125, 0x10 ;  /* 0x00000010007d5802 */ /* 0x000fc40000000f00 */
[----:B------:R-:W-:Y:S02]  /*2f30*/  @P5 IADD3 R124, R228, 0x20, RZ ;  /* 0x00000020e47c5810 */ /* 0x000fe40007ffe0ff */
[----:B------:R-:W-:Y:S02]  /*2f40*/  @P5 PRMT R114, R2, 0x7610, R114 ;  /* 0x0000761002725816 */ /* 0x000fe40000000072 */
[----:B------:R-:W-:Y:S02]  /*2f50*/  @P5 F2FP.BF16.PACK_AB R236, RZ, R236 ;  /* 0x000000ecffec523e */ /* 0x000fe400000010ff */
[----:B------:R-:W-:Y:S02]  /*2f60*/  @P5 F2FP.BF16.PACK_AB R235, RZ, R235 ;  /* 0x000000ebffeb523e */ /* 0x000fe400000010ff */
[----:B------:R-:W-:Y:S02]  /*2f70*/  @P5 PRMT R112, R233, 0x7610, R112 ;  /* 0x00007610e9705816 */ /* 0x000fe40000000070 */
[----:B------:R-:W-:-:S02]  /*2f80*/  @P5 PRMT R115, R238, 0x7610, R115 ;  /* 0x00007610ee735816 */ /* 0x000fc40000000073 */
[----:B------:R-:W-:Y:S02]  /*2f90*/  @P5 MOV R233, 0x10 ;  /* 0x0000001000e95802 */ /* 0x000fe40000000f00 */
[----:B------:R-:W-:Y:S02]  /*2fa0*/  IADD3 R228, R228, 0x40, RZ ;  /* 0x00000040e4e47810 */ /* 0x000fe40007ffe0ff */
[----:B------:R-:W-:Y:S01]  /*2fb0*/  @P5 PRMT R114, R114, 0x5410, R3 ;  /* 0x0000541072725816 */ /* 0x000fe20000000003 */
[----:B------:R-:W-:Y:S01]  /*2fc0*/  @P5 IMAD.WIDE.U32 R2, R124, R125, c[0x0][0x248] ;  /* 0x000092007c025625 */ /* 0x000fe200078e007d */
[----:B------:R-:W-:Y:S02]  /*2fd0*/  @P5 PRMT R112, R112, 0x5410, R236 ;  /* 0x0000541070705816 */ /* 0x000fe400000000ec */
[----:B------:R-:W-:Y:S01]  /*2fe0*/  @P5 PRMT R115, R115, 0x5410, R235 ;  /* 0x0000541073735816 */ /* 0x000fe200000000eb */
[----:B------:R-:W-:Y:S01]  /*2ff0*/  @P5 IMAD.WIDE.U32 R124, R228, R233, c[0x0][0x170] ;  /* 0x00005c00e47c5625 */ /* 0x000fe200078e00e9 */
[----:B------:R-:W-:-:S02]  /*3000*/  @P5 PRMT R233, RZ, 0x5410, R108 ;  /* 0x00005410ffe95816 */ /* 0x000fc4000000006c */
[----:B------:R-:W-:Y:S01]  /*3010*/  @P5 PRMT R234, RZ, 0x7610, R109 ;  /* 0x00007610ffea5816 */ /* 0x000fe2000000006d */
[----:B------:R0:W-:Y:S01]  /*3020*/  @P5 STG.E.128 [R2.64], R112 ;  /* 0x0000007002005986 */ /* 0x0001e2000c101d04 */
[--C-:B------:R-:W-:Y:S02]  /*3030*/  @P5 PRMT R235, RZ, 0x5410, R110.reuse ;  /* 0x00005410ffeb5816 */ /* 0x100fe4000000006e */
[----:B------:R-:W-:Y:S02]  /*3040*/  @P5 PRMT R236, RZ, 0x7610, R110 ;  /* 0x00007610ffec5816 */ /* 0x000fe4000000006e */
[----:B------:R-:W-:Y:S02]  /*3050*/  @P5 PRMT R238, RZ, 0x7610, R111 ;  /* 0x00007610ffee5816 */ /* 0x000fe4000000006f */
[----:B0-----:R-:W-:Y:S02]  /*3060*/  @P5 PRMT R2, RZ, 0x7610, R108 ;  /* 0x00007610ff025816 */ /* 0x001fe4000000006c */
[----:B------:R-:W-:-:S02]  /*3070*/  @P5 PRMT R3, RZ, 0x5410, R109 ;  /* 0x00005410ff035816 */ /* 0x000fc4000000006d */
[----:B------:R0:W5:Y:S01]  /*3080*/  @P5 LDG.E.128 R108, [R124.64] ;  /* 0x000000047c6c5981 */ /* 0x000162000c1e1d00 */
[----:B------:R-:W-:Y:S01]  /*3090*/  @!P6 ISETP.NE.U32.AND P3, PT, RZ, c[0x0][0x218], PT ;  /* 0x00008600ff00ea0c */ /* 0x000fe20003f65070 */
[----:B------:R-:W-:Y:S01]  /*30a0*/  BSSY B1, `(.L_x_3558) ;  /* 0x0000012000017945 */ /* 0x000fe20003800000 */
[----:B------:R-:W-:Y:S01]  /*30b0*/  @!P6 ISETP.NE.U32.AND P1, PT, RZ, c[0x0][0x218], PT ;  /* 0x00008600ff00ea0c */ /* 0x000fe20003f25070 */
[----:B------:R-:W-:Y:S01]  /*30c0*/  @P5 FFMA.FTZ R67, R222, R133, R67 ;  /* 0x00000085de435223 */ /* 0x000fe20000010043 */
[----:B------:R-:W-:Y:S01]  /*30d0*/  @!P6 ISETP.NE.AND.EX P3, PT, RZ, c[0x0][0x21c], PT, P3 ;  /* 0x00008700ff00ea0c */ /* 0x000fe20003f65330 */
[----:B------:R-:W-:Y:S01]  /*30e0*/  @P5 FFMA.FTZ R64, R225, R128, R64 ;  /* 0x00000080e1405223 */ /* 0x000fe20000010040 */
[----:B------:R-:W-:Y:S01]  /*30f0*/  @!P6 ISETP.NE.AND.EX P1, PT, RZ, c[0x0][0x21c], PT, P1 ;  /* 0x00008700ff00ea0c */ /* 0x000fe20003f25310 */
[----:B------:R-:W-:Y:S01]  /*3100*/  @P5 FFMA.FTZ R65, R224, R229, R65 ;  /* 0x000000e5e0415223 */ /* 0x000fe20000010041 */
[----:B------:R-:W-:Y:S01]  /*3110*/  @!P6 FSEL R133, R100, RZ, P3 ;  /* 0x000000ff6485e208 */ /* 0x000fe20001800000 */
[----:B------:R-:W-:Y:S01]  /*3120*/  @P5 FFMA.FTZ R66, R223, R221, R66 ;  /* 0x000000dddf425223 */ /* 0x000fe20000010042 */
[----:B------:R-:W-:Y:S05]  /*3130*/  @!P6 BRA `(.L_x_3559) ;  /* 0x000000800000e947 */ /* 0x000fea0003800000 */
[----:B0-----:R-:W-:Y:S02]  /*3140*/  ISETP.NE.AND P4, PT, R196, RZ, PT ;  /* 0x000000ffc400720c */ /* 0x001fe40003f85270 */
[----:B------:R-:W-:-:S02]  /*3150*/  ISETP.NE.U32.AND P3, PT, RZ, c[0x0][0x218], PT ;  /* 0x00008600ff007a0c */ /* 0x000fc40003f65070 */
[----:B------:R-:W-:Y:S02]  /*3160*/  FSEL R125, R227, RZ, !P4 ;  /* 0x000000ffe37d7208 */ /* 0x000fe40006000000 */
[----:B------:R-:W-:-:S03]  /*3170*/  ISETP.NE.AND.EX P3, PT, RZ, c[0x0][0x21c], PT, P3 ;  /* 0x00008700ff007a0c */ /* 0x000fc60003f65330 */
[----:B------:R-:W-:-:S04]  /*3180*/  FFMA.FTZ R125, R153, R226, R125 ;  /* 0x000000e2997d7223 */ /* 0x000fc8000001007d */
[----:B------:R-:W-:-:S04]  /*3190*/  FADD.FTZ R124, R212, -R125 ;  /* 0x8000007dd47c7221 */ /* 0x000fc80000010000 */
[----:B------:R-:W-:-:S04]  /*31a0*/  FMUL.FTZ R133, R193, R124 ;  /* 0x0000007cc1857220 */ /* 0x000fc80000410000 */
[----:B------:R-:W-:Y:S02]  /*31b0*/  @P3 FADD.FTZ R133, R100, R133 ;  /* 0x0000008564853221 */ /* 0x000fe40000010000 */
.L_x_3559:
[----:B0-----:R-:W-:Y:S05]  /*31c0*/  BSYNC B1 ;  /* 0x0000000000017941 */ /* 0x001fea0003800000 */
.L_x_3558:
[----:B------:R-:W-:Y:S01]  /*31d0*/  BSSY B1, `(.L_x_3560) ;  /* 0x000000c000017945 */ /* 0x000fe20003800000 */
[----:B------:R-:W-:Y:S01]  /*31e0*/  @P5 FMUL.FTZ R125, R133, c[0x0][0x1ec] ;  /* 0x00007b00857d5a20 */ /* 0x000fe20000410000 */
        /* <DEDUP_REMOVED lines=10> */
.L_x_3561:
[----:B------:R-:W-:Y:S05]  /*3290*/  BSYNC B1 ;  /* 0x0000000000017941 */ /* 0x000fea0003800000 */
.L_x_3560:
[--C-:B------:R-:W-:Y:S01]  /*32a0*/  @P5 PRMT R222, RZ, 0x5410, R76.reuse ;  /* 0x00005410ffde5816 */ /* 0x100fe2000000004c */
[----:B------:R-:W-:Y:S01]  /*32b0*/  @P5 FMUL.FTZ R128, R124, c[0x0][0x1ec] ;  /* 0x00007b007c805a20 */ /* 0x000fe20000410000 */
[----:B------:R-:W-:Y:S01]  /*32c0*/  @P5 PRMT R223, RZ, 0x7610, R76 ;  /* 0x00007610ffdf5816 */ /* 0x000fe2000000004c */
[----:B------:R-:W-:Y:S01]  /*32d0*/  BSSY B1, `(.L_x_3562) ;  /* 0x0000016000017945 */ /* 0x000fe20003800000 */
[----:B------:R-:W-:Y:S01]  /*32e0*/  @!P6 ISETP.NE.U32.AND P3, PT, RZ, c[0x0][0x218], PT ;  /* 0x00008600ff00ea0c */ /* 0x000fe20003f65070 */
[----:B------:R-:W-:Y:S01]  /*32f0*/  @P5 FMUL.FTZ R221, R125, R222 ;  /* 0x000000de7ddd5220 */ /* 0x000fe20000410000 */
[----:B------:R-:W-:Y:S01]  /*3300*/  @!P6 ISETP.NE.U32.AND P4, PT, RZ, c[0x0][0x218], PT ;  /* 0x00008600ff00ea0c */ /* 0x000fe20003f85070 */
[----:B------:R-:W-:Y:S01]  /*3310*/  @P5 FMUL.FTZ R222, R128, R223 ;  /* 0x000000df80de5220 */ /* 0x000fe20000410000 */
[----:B------:R-:W-:Y:S01]  /*3320*/  @!P6 ISETP.NE.AND.EX P3, PT, RZ, c[0x0][0x21c], PT, P3 ;  /* 0x00008700ff00ea0c */ /* 0x000fe20003f65330 */
[----:B------:R-:W-:Y:S01]  /*3330*/  @P5 FFMA.FTZ R60, R163, R132, R60 ;  /* 0x00000084a33c5223 */ /* 0x000fe2000001003c */
[----:B------:R-:W-:-:S02]  /*3340*/  @!P6 ISETP.NE.AND.EX P4, PT, RZ, c[0x0][0x21c], PT, P4 ;  /* 0x00008700ff00ea0c */ /* 0x000fc40003f85340 */
[----:B------:R-:W-:Y:S02]  /*3350*/  @P5 F2FP.BF16.PACK_AB R221, RZ, R221 ;  /* 0x000000ddffdd523e */ /* 0x000fe400000010ff */
[----:B------:R-:W-:Y:S02]  /*3360*/  @P5 F2FP.BF16.PACK_AB R222, RZ, R222 ;  /* 0x000000deffde523e */ /* 0x000fe400000010ff */
[----:B------:R-:W-:Y:S02]  /*3370*/  @!P6 ISETP.NE.U32.AND P1, PT, RZ, c[0x0][0x218], PT ;  /* 0x00008600ff00ea0c */ /* 0x000fe40003f25070 */
[----:B------:R-:W-:Y:S02]  /*3380*/  @!P6 FSEL R132, R103, RZ, P3 ;  /* 0x000000ff6784e208 */ /* 0x000fe40001800000 */
        /* <DEDUP_REMOVED lines=10> */
.L_x_3563:
[----:B------:R-:W-:Y:S05]  /*3430*/  BSYNC B1 ;  /* 0x0000000000017941 */ /* 0x000fea0003800000 */
.L_x_3562:
        /* <DEDUP_REMOVED lines=10> */
.L_x_3565:
[----:B------:R-:W-:Y:S05]  /*34e0*/  BSYNC B1 ;  /* 0x0000000000017941 */ /* 0x000fea0003800000 */
.L_x_3564:
[----:B------:R-:W-:Y:S01]  /*34f0*/  @P5 FFMA.FTZ R61, R162, R131, R61 ;  /* 0x00000083a23d5223 */ /* 0x000fe2000001003d */
[--C-:B------:R-:W-:Y:S01]  /*3500*/  @P5 PRMT R162, RZ, 0x5410, R77.reuse ;  /* 0x00005410ffa25816 */ /* 0x100fe2000000004d */
[----:B------:R-:W-:Y:S01]  /*3510*/  @P5 FFMA.FTZ R62, R161, R130, R62 ;  /* 0x00000082a13e5223 */ /* 0x000fe2000001003e */
[----:B------:R-:W-:Y:S01]  /*3520*/  @P5 PRMT R161, RZ, 0x7610, R77 ;  /* 0x00007610ffa15816 */ /* 0x000fe2000000004d */
[----:B------:R-:W-:Y:S01]  /*3530*/  @P5 FMUL.FTZ R131, R163, c[0x0][0x1ec] ;  /* 0x00007b00a3835a20 */ /* 0x000fe20000410000 */
[----:B------:R-:W-:Y:S01]  /*3540*/  @!P6 ISETP.NE.U32.AND P4, PT, RZ, c[0x0][0x218], PT ;  /* 0x00008600ff00ea0c */ /* 0x000fe20003f85070 */
[----:B------:R-:W-:Y:S01]  /*3550*/  @P5 FMUL.FTZ R130, R132, c[0x0][0x1ec] ;  /* 0x00007b0084825a20 */ /* 0x000fe20000410000 */
[----:B------:R-:W-:Y:S01]  /*3560*/  @!P6 ISETP.NE.AND.EX P3, PT, RZ, c[0x0][0x21c], PT, P1 ;  /* 0x00008700ff00ea0c */ /* 0x000fe20003f65310 */
[----:B------:R-:W-:Y:S01]  /*3570*/  BSSY B1, `(.L_x_3566) ;  /* 0x000000e000017945 */ /* 0x000fe20003800000 */
[----:B------:R-:W-:Y:S01]  /*3580*/  @!P6 ISETP.NE.AND.EX P1, PT, RZ, c[0x0][0x21c], PT, P4 ;  /* 0x00008700ff00ea0c */ /* 0x000fe20003f25340 */
[----:B------:R-:W-:Y:S01]  /*3590*/  @P5 FMUL.FTZ R223, R131, R162 ;  /* 0x000000a283df5220 */ /* 0x000fe20000410000 */
[----:B------:R-:W-:Y:S01]  /*35a0*/  @!P6 FSEL R239, R104, RZ, P3 ;  /* 0x000000ff68efe208 */ /* 0x000fe20001800000 */
[----:B------:R-:W-:Y:S01]  /*35b0*/  @P5 FMUL.FTZ R229, R130, R161 ;  /* 0x000000a182e55220 */ /* 0x000fe20000410000 */
        /* <DEDUP_REMOVED lines=9> */
.L_x_3567:
[----:B------:R-:W-:Y:S05]  /*3650*/  BSYNC B1 ;  /* 0x0000000000017941 */ /* 0x000fea0003800000 */
.L_x_3566:
        /* <DEDUP_REMOVED lines=11> */
.L_x_3569:
[----:B------:R-:W-:Y:S05]  /*3710*/  BSYNC B1 ;  /* 0x0000000000017941 */ /* 0x000fea0003800000 */
.L_x_3568:
[--C-:B------:R-:W-:Y:S01]  /*3720*/  @P5 PRMT R240, RZ, 0x5410, R78.reuse ;  /* 0x00005410fff05816 */ /* 0x100fe2000000004e */
[----:B------:R-:W-:Y:S01]  /*3730*/  @P5 FMUL.FTZ R161, R239, c[0x0][0x1ec] ;  /* 0x00007b00efa15a20 */ /* 0x000fe20000410000 */
[----:B------:R-:W-:Y:S01]  /*3740*/  @P5 PRMT R225, RZ, 0x7610, R78 ;  /* 0x00007610ffe15816 */ /* 0x000fe2000000004e */
[----:B------:R-:W-:Y:S01]  /*3750*/  @P5 FMUL.FTZ R162, R224, c[0x0][0x1ec] ;  /* 0x00007b00e0a25a20 */ /* 0x000fe20000410000 */
[----:B------:R-:W-:Y:S01]  /*3760*/  @!P6 ISETP.NE.U32.AND P1, PT, RZ, c[0x0][0x218], PT ;  /* 0x00008600ff00ea0c */ /* 0x000fe20003f25070 */
[----:B------:R-:W-:Y:S01]  /*3770*/  @P5 FMUL.FTZ R240, R161, R240 ;  /* 0x000000f0a1f05220 */ /* 0x000fe20000410000 */
[----:B------:R-:W-:Y:S01]  /*3780*/  BSSY B1, `(.L_x_3570) ;  /* 0x0000016000017945 */ /* 0x000fe20003800000 */
[----:B------:R-:W-:Y:S01]  /*3790*/  @P5 FMUL.FTZ R241, R162, R225 ;  /* 0x000000e1a2f15220 */ /* 0x000fe20000410000 */
[----:B------:R-:W-:Y:S02]  /*37a0*/  @!P6 ISETP.NE.AND.EX P1, PT, RZ, c[0x0][0x21c], PT, P1 ;  /* 0x00008700ff00ea0c */ /* 0x000fe40003f25310 */
[----:B------:R-:W-:-:S02]  /*37b0*/  @P5 F2FP.BF16.PACK_AB R225, RZ, R223 ;  /* 0x000000dfffe1523e */ /* 0x000fc400000010ff */
[----:B------:R-:W-:Y:S02]  /*37c0*/  SEL R116, R133, R116, P0 ;  /* 0x0000007485747207 */ /* 0x000fe40000000000 */
[----:B------:R-:W-:Y:S02]  /*37d0*/  @P5 F2FP.BF16.PACK_AB R229, RZ, R229 ;  /* 0x000000e5ffe5523e */ /* 0x000fe400000010ff */
[----:B------:R-:W-:Y:S02]  /*37e0*/  @P5 F2FP.BF16.PACK_AB R240, RZ, R240 ;  /* 0x000000f0fff0523e */ /* 0x000fe400000010ff */
[----:B------:R-:W-:Y:S02]  /*37f0*/  @P5 F2FP.BF16.PACK_AB R223, RZ, R241 ;  /* 0x000000f1ffdf523e */ /* 0x000fe400000010ff */
[----:B------:R-:W-:Y:S02]  /*3800*/  SEL R117, R124, R117, P0 ;  /* 0x000000757c757207 */ /* 0x000fe40000000000 */
[----:B------:R-:W-:-:S02]  /*3810*/  SEL R118, R163, R118, P0 ;  /* 0x00000076a3767207 */ /* 0x000fc40000000000 */
[----:B------:R-:W-:Y:S02]  /*3820*/  SEL R119, R132, R119, P0 ;  /* 0x0000007784777207 */ /* 0x000fe40000000000 */
        /* <DEDUP_REMOVED lines=11> */
.L_x_3571:
[----:B------:R-:W-:Y:S05]  /*38e0*/  BSYNC B1 ;  /* 0x0000000000017941 */ /* 0x000fea0003800000 */
.L_x_3570:
[----:B------:R-:W-:Y:S01]  /*38f0*/  @P5 FFMA.FTZ R57, R2, R134, R57 ;  /* 0x0000008602395223 */ /* 0x000fe20000010039 */
[----:B-----5:R-:W-:Y:S01]  /*3900*/  @P5 PRMT R2, RZ, 0x5410, R108 ;  /* 0x00005410ff025816 */ /* 0x020fe2000000006c */
[----:B------:R-:W-:Y:S01]  /*3910*/  @P5 FMUL.FTZ R163, R133, c[0x0][0x1ec] ;  /* 0x00007b0085a35a20 */ /* 0x000fe20000410000 */
[----:B------:R-:W-:Y:S01]  /*3920*/  @P5 PRMT R124, RZ, 0x5410, R79 ;  /* 0x00005410ff7c5816 */ /* 0x000fe2000000004f */
[----:B------:R-:W-:Y:S01]  /*3930*/  BSSY B1, `(.L_x_3572) ;  /* 0x000002d000017945 */ /* 0x000fe20003800000 */
[----:B------:R-:W-:Y:S01]  /*3940*/  @!P6 ISETP.NE.U32.AND P1, PT, RZ, c[0x0][0x218], PT ;  /* 0x00008600ff00ea0c */ /* 0x000fe20003f25070 */
[----:B------:R-:W-:Y:S01]  /*3950*/  @P5 FFMA.FTZ R48, R2, R125, R48 ;  /* 0x0000007d02305223 */ /* 0x000fe20000010030 */
[----:B------:R-:W-:Y:S01]  /*3960*/  @P5 PRMT R2, RZ, 0x7610, R108 ;  /* 0x00007610ff025816 */ /* 0x000fe2000000006c */
[----:B------:R-:W-:Y:S01]  /*3970*/  @P5 FMUL.FTZ R124, R163, R124 ;  /* 0x0000007ca37c5220 */ /* 0x000fe20000410000 */
[----:B------:R-:W-:Y:S01]  /*3980*/  @P5 PRMT R112, R221, 0x7610, R112 ;  /* 0x00007610dd705816 */ /* 0x000fe20000000070 */
[----:B------:R-:W-:Y:S01]  /*3990*/  @P5 FFMA.FTZ R63, R160, R129, R63 ;  /* 0x00000081a03f5223 */ /* 0x000fe2000001003f */
[----:B------:R-:W-:Y:S01]  /*39a0*/  @P5 PRMT R113, R225, 0x7610, R113 ;  /* 0x00007610e1715816 */ /* 0x000fe20000000071 */
[----:B------:R-:W-:Y:S01]  /*39b0*/  @P5 FFMA.FTZ R49, R2, R128, R49 ;  /* 0x0000008002315223 */ /* 0x000fe20000010031 */
[--C-:B------:R-:W-:Y:S01]  /*39c0*/  @P5 PRMT R2, RZ, 0x5410, R109.reuse ;  /* 0x00005410ff025816 */ /* 0x100fe2000000006d */
[----:B------:R-:W-:Y:S01]  /*39d0*/  @P5 FFMA.FTZ R56, R233, R135, R56 ;  /* 0x00000087e9385223 */ /* 0x000fe20000010038 */
[----:B------:R-:W-:Y:S01]  /*39e0*/  @P5 F2FP.BF16.PACK_AB R124, RZ, R124 ;  /* 0x0000007cff7c523e */ /* 0x000fe200000010ff */
[----:B------:R-:W-:Y:S01]  /*39f0*/  @P5 FFMA.FTZ R58, R3, R195, R58 ;  /* 0x000000c3033a5223 */ /* 0x000fe2000001003a */
[----:B------:R-:W-:Y:S01]  /*3a00*/  @P5 PRMT R114, R240, 0x7610, R114 ;  /* 0x00007610f0725816 */ /* 0x000fe20000000072 */
[----:B------:R-:W-:Y:S01]  /*3a10*/  @P5 FFMA.FTZ R50, R2, R131, R50 ;  /* 0x0000008302325223 */ /* 0x000fe20000010032 */
[----:B------:R-:W-:Y:S01]  /*3a20*/  @P5 PRMT R2, RZ, 0x7610, R109 ;  /* 0x00007610ff025816 */ /* 0x000fe2000000006d */
[----:B------:R-:W-:Y:S01]  /*3a30*/  @P5 FFMA.FTZ R59, R234, R230, R59 ;  /* 0x000000e6ea3b5223 */ /* 0x000fe2000001003b */
[----:B------:R-:W-:Y:S01]  /*3a40*/  @!P6 ISETP.NE.AND.EX P1, PT, RZ, c[0x0][0x21c], PT, P1 ;  /* 0x00008700ff00ea0c */ /* 0x000fe20003f25310 */
[----:B------:R-:W-:Y:S01]  /*3a50*/  @P5 FFMA.FTZ R52, R235, R127, R52 ;  /* 0x0000007feb345223 */ /* 0x000fe20000010034 */
[----:B------:R-:W-:Y:S01]  /*3a60*/  SEL R121, R224, R121, P0 ;  /* 0x00000079e0797207 */ /* 0x000fe20000000000 */
[----:B------:R-:W-:Y:S01]  /*3a70*/  @P5 FFMA.FTZ R51, R2, R130, R51 ;  /* 0x0000008202335223 */ /* 0x000fe20000010033 */
[----:B------:R-:W-:Y:S01]  /*3a80*/  @P5 PRMT R2, RZ, 0x5410, R110 ;  /* 0x00005410ff025816 */ /* 0x000fe2000000006e */
[----:B------:R-:W-:Y:S01]  /*3a90*/  @P5 FFMA.FTZ R53, R236, R126, R53 ;  /* 0x0000007eec355223 */ /* 0x000fe20000010035 */
[----:B------:R-:W-:Y:S01]  /*3aa0*/  SEL R122, R133, R122, P0 ;  /* 0x0000007a857a7207 */ /* 0x000fe20000000000 */
[----:B------:R-:W-:Y:S01]  /*3ab0*/  @P5 FFMA.FTZ R54, R237, R231, R54 ;  /* 0x000000e7ed365223 */ /* 0x000fe20000010036 */
[----:B------:R-:W-:Y:S01]  /*3ac0*/  @P5 PRMT R112, R112, 0x5410, R222 ;  /* 0x0000541070705816 */ /* 0x000fe200000000de */
[----:B------:R-:W-:Y:S01]  /*3ad0*/  @P5 FFMA.FTZ R44, R2, R161, R44 ;  /* 0x000000a1022c5223 */ /* 0x000fe2000001002c */
[----:B------:R-:W-:Y:S01]  /*3ae0*/  @P5 PRMT R2, RZ, 0x7610, R110 ;  /* 0x00007610ff025816 */ /* 0x000fe2000000006e */
[----:B------:R-:W-:Y:S01]  /*3af0*/  @P5 FFMA.FTZ R55, R238, R232, R55 ;  /* 0x000000e8ee375223 */ /* 0x000fe20000010037 */
[----:B------:R-:W-:-:S02]  /*3b00*/  @P5 PRMT R113, R113, 0x5410, R229 ;  /* 0x0000541071715816 */ /* 0x000fc400000000e5 */
[----:B------:R-:W-:Y:S01]  /*3b10*/  @P5 PRMT R114, R114, 0x5410, R223 ;  /* 0x0000541072725816 */ /* 0x000fe200000000df */
[----:B------:R-:W-:Y:S01]  /*3b20*/  @P5 FFMA.FTZ R45, R2, R162, R45 ;  /* 0x000000a2022d5223 */ /* 0x000fe2000001002d */
[----:B------:R-:W-:Y:S02]  /*3b30*/  @P5 PRMT R2, RZ, 0x5410, R111 ;  /* 0x00005410ff025816 */ /* 0x000fe4000000006f */
[----:B------:R-:W-:-:S03]  /*3b40*/  @P5 PRMT R115, R124, 0x7610, R115 ;  /* 0x000076107c735816 */ /* 0x000fc60000000073 */
[----:B------:R-:W-:Y:S01]  /*3b50*/  @P5 FFMA.FTZ R46, R2, R163, R46 ;  /* 0x000000a3022e5223 */ /* 0x000fe2000001002e */
        /* <DEDUP_REMOVED lines=10> */
.L_x_3573:
[----:B------:R-:W-:Y:S05]  /*3c00*/  BSYNC B1 ;  /* 0x0000000000017941 */ /* 0x000fea0003800000 */
.L_x_3572:
[----:B------:R-:W-:Y:S01]  /*3c10*/  @P5 PRMT R3, RZ, 0x7610, R79 ;  /* 0x00007610ff035816 */ /* 0x000fe2000000004f */
[----:B------:R-:W-:Y:S01]  /*3c20*/  @P5 FMUL.FTZ R124, R2, c[0x0][0x1ec] ;  /* 0x00007b00027c5a20 */ /* 0x000fe20000410000 */
[----:B------:R-:W-:Y:S02]  /*3c30*/  @P2 MOV R195, 0x20 ;  /* 0x0000002000c32802 */ /* 0x000fe40000000f00 */
[----:B------:R-:W-:Y:S01]  /*3c40*/  @P5 MOV R127, 0x10 ;  /* 0x00000010007f5802 */ /* 0x000fe20000000f00 */
[----:B------:R-:W-:Y:S01]  /*3c50*/  @P5 FMUL.FTZ R3, R124, R3 ;  /* 0x000000037c035220 */ /* 0x000fe20000410000 */
[----:B------:R-:W-:Y:S01]  /*3c60*/  SEL R123, R2, R123, P0 ;  /* 0x0000007b027b7207 */ /* 0x000fe20000000000 */
[----:B------:R-:W-:-:S03]  /*3c70*/  @P2 IMAD.WIDE.U32 R194, R194, R195, c[0x0][0x258] ;  /* 0x00009600c2c22625 */ /* 0x000fc600078e00c3 */
[----:B------:R-:W-:Y:S01]  /*3c80*/  @P5 F2FP.BF16.PACK_AB R125, RZ, R3 ;  /* 0x00000003ff7d523e */ /* 0x000fe200000010ff */
[----:B------:R-:W-:Y:S01]  /*3c90*/  @P5 IMAD.WIDE.U32 R2, R228, R127, c[0x0][0x248] ;  /* 0x00009200e4025625 */ /* 0x000fe200078e007f */
[----:B------:R-:W-:Y:S02]  /*3ca0*/  @P2 STG.E.128 [R194.64], R116 ;  /* 0x00000074c2002986 */ /* 0x000fe4000c101d04 */
[----:B------:R-:W-:Y:S02]  /*3cb0*/  @P5 PRMT R115, R115, 0x5410, R125 ;  /* 0x0000541073735816 */ /* 0x000fe4000000007d */
[----:B------:R-:W-:Y:S01]  /*3cc0*/  MOV R125, c[0x0][0x160] ;  /* 0x00005800007d7a02 */ /* 0x000fe20000000f00 */
[----:B------:R-:W-:Y:S03]  /*3cd0*/  @P2 STG.E.128 [R194.64+0x10], R120 ;  /* 0x00001078c2002986 */ /* 0x000fe6000c101d04 */
[----:B------:R-:W-:Y:S01]  /*3ce0*/  LEA R192, R125, R192, 0x2 ;  /* 0x000000c07dc07211 */ /* 0x000fe200078e10ff */
[----:B------:R0:W-:Y:S03]  /*3cf0*/  @P5 STG.E.128 [R2.64], R112 ;  /* 0x0000007002005986 */ /* 0x0001e6000c101d04 */
[----:B------:R-:W-:-:S02]  /*3d00*/  ISETP.GE.AND P0, PT, R192, c[0x0][0x164], PT ;  /* 0x00005900c0007a0c */ /* 0x000fc40003f06270 */
[----:B0-----:R-:W-:-:S05]  /*3d10*/  @P5 PRMT R2, RZ, 0x7610, R111 ;  /* 0x00007610ff025816 */ /* 0x001fca000000006f */
[----:B------:R-:W-:-:S06]  /*3d20*/  @P5 FFMA.FTZ R47, R2, R124, R47 ;  /* 0x0000007c022f5223 */ /* 0x000fcc000001002f */
[----:B------:R-:W-:Y:S01]  /*3d30*/  @P0 CALL.REL.NOINC `(.L_x_3520) ;  /* 0x0000001000000944 */ /* 0x000fe20003c00000 */
[----:B------:R-:W-:Y:S05]  /*3d40*/  BRA `(.L_x_3574) ;  /* 0xffffca3000007947 */ /* 0x000fea000383ffff */
.L_x_3520:
[----:B------:R-:W-:Y:S05]  /*3d50*/  BSYNC B0 ;  /* 0x0000000000007941 */ /* 0x000fea0003800000 */
.L_x_3518:
        /* <DEDUP_REMOVED lines=127> */
[C---:B------:R-:W-:Y:S01]  /*4550*/  SHF.L.U64.HI R22, R6.reuse, 0x2, R5 ;  /* 0x0000000206167819 */ /* 0x040fe20000010205 */
[----:B------:R-:W-:Y:S01]  /*4560*/  IMAD.SHL.U32 R6, R6, 0x4, RZ ;  /* 0x0000000406067824 */ /* 0x000fe200078e00ff */
[----:B------:R-:W-:Y:S04]  /*4570*/  BAR.SYNC.DEFER_BLOCKING 0x0 ;  /* 0x0000000000007b1d */ /* 0x000fe80000010000 */
[----:B------:R-:W-:-:S02]  /*4580*/  IADD3 R2, P0, R6, c[0x0][0x228], RZ ;  /* 0x00008a0006027a10 */ /* 0x000fc40007f1e0ff */
        /* <DEDUP_REMOVED lines=72> */
.L_x_3524:
[----:B------:R-:W-:Y:S01]  /*4a10*/  HFMA2.MMA R131, -RZ, RZ, 0, 5.9604644775390625e-08 ;  /* 0x00000001ff837435 */ /* 0x000fe200000001ff */
[----:B------:R-:W-:-:S02]  /*4a20*/  MOV R126, R124 ;  /* 0x0000007c007e7202 */ /* 0x000fc40000000f00 */
[----:B------:R-:W-:Y:S02]  /*4a30*/  MOV R130, 0x1f ;  /* 0x0000001f00827802 */ /* 0x000fe40000000f00 */
[----:B------:R-:W-:Y:S02]  /*4a40*/  MOV R133, 0xffffffff ;  /* 0xffffffff00857802 */ /* 0x000fe40000000f00 */
[----:B0-----:R-:W-:Y:S02]  /*4a50*/  MOV R2, 0x4a70 ;  /* 0x00004a7000027802 */ /* 0x001fe40000000f00 */
[----:B-----5:R-:W-:Y:S05]  /*4a60*/  CALL.REL.NOINC `($__internal_67_$__cuda_sm70_shflsync_bfly_p) ;  /* 0x0000045000007944 */ /* 0x020fea0003c00000 */
[----:B-1----:R-:W-:Y:S01]  /*4a70*/  MOV R127, R130 ;  /* 0x00000082007f7202 */ /* 0x002fe20000000f00 */
[----:B0-----:R-:W-:Y:S05]  /*4a80*/  BRA `(.L_x_3575) ;  /* 0xffffcd5000007947 */ /* 0x001fea000383ffff */
.L_x_3525:
[----:B------:R-:W-:Y:S01]  /*4a90*/  HFMA2.MMA R131, -RZ, RZ, 0, 5.9604644775390625e-08 ;  /* 0x00000001ff837435 */ /* 0x000fe200000001ff */
[----:B------:R-:W-:Y:S02]  /*4aa0*/  MOV R126, R125 ;  /* 0x0000007d007e7202 */ /* 0x000fe40000000f00 */
[----:B------:R-:W-:Y:S02]  /*4ab0*/  MOV R130, 0x1f ;  /* 0x0000001f00827802 */ /* 0x000fe40000000f00 */
[----:B------:R-:W-:-:S02]  /*4ac0*/  MOV R133, 0xffffffff ;  /* 0xffffffff00857802 */ /* 0x000fc40000000f00 */
[----:B0-----:R-:W-:Y:S02]  /*4ad0*/  MOV R2, 0x4af0 ;  /* 0x00004af000027802 */ /* 0x001fe40000000f00 */
[----:B-12--5:R-:W-:Y:S05]  /*4ae0*/  CALL.REL.NOINC `($__internal_67_$__cuda_sm70_shflsync_bfly_p) ;  /* 0x000003d000007944 */ /* 0x026fea0003c00000 */
[----:B------:R-:W-:Y:S01]  /*4af0*/  FADD.FTZ R127, R127, R124 ;  /* 0x0000007c7f7f7221 */ /* 0x000fe20000010000 */
[----:B0-----:R-:W-:Y:S01]  /*4b00*/  HFMA2.MMA R131, -RZ, RZ, 0, 1.1920928955078125e-07 ;  /* 0x00000002ff837435 */ /* 0x001fe200000001ff */
[----:B-1----:R-:W-:Y:S01]  /*4b10*/  FADD.FTZ R125, R125, R130 ;  /* 0x000000827d7d7221 */ /* 0x002fe20000010000 */
[----:B------:R-:W-:Y:S02]  /*4b20*/  MOV R130, 0x1f ;  /* 0x0000001f00827802 */ /* 0x000fe40000000f00 */
[----:B------:R-:W-:Y:S02]  /*4b30*/  MOV R133, 0xffffffff ;  /* 0xffffffff00857802 */ /* 0x000fe40000000f00 */
[----:B------:R-:W-:Y:S02]  /*4b40*/  MOV R126, R127 ;  /* 0x0000007f007e7202 */ /* 0x000fe40000000f00 */
[----:B------:R-:W-:Y:S02]  /*4b50*/  MOV R2, 0x4b70 ;  /* 0x00004b7000027802 */ /* 0x000fe40000000f00 */
[----:B------:R-:W-:Y:S05]  /*4b60*/  CALL.REL.NOINC `($__internal_67_$__cuda_sm70_shflsync_bfly_p) ;  /* 0x0000035000007944 */ /* 0x000fea0003c00000 */
[----:B0-----:R-:W-:Y:S01]  /*4b70*/  HFMA2.MMA R131, -RZ, RZ, 0, 1.1920928955078125e-07 ;  /* 0x00000002ff837435 */ /* 0x001fe200000001ff */
[----:B-1----:R-:W-:Y:S01]  /*4b80*/  MOV R124, R130 ;  /* 0x00000082007c7202 */ /* 0x002fe20000000f00 */
[----:B------:R-:W-:Y:S01]  /*4b90*/  IMAD.MOV.U32 R126, RZ, RZ, R125 ;  /* 0x000000ffff7e7224 */ /* 0x000fe200078e007d */
[----:B------:R-:W-:-:S02]  /*4ba0*/  MOV R130, 0x1f ;  /* 0x0000001f00827802 */ /* 0x000fc40000000f00 */
[----:B------:R-:W-:Y:S02]  /*4bb0*/  MOV R133, 0xffffffff ;  /* 0xffffffff00857802 */ /* 0x000fe40000000f00 */
[----:B------:R-:W-:Y:S02]  /*4bc0*/  MOV R2, 0x4be0 ;  /* 0x00004be000027802 */ /* 0x000fe40000000f00 */
[----:B------:R-:W-:Y:S05]  /*4bd0*/  CALL.REL.NOINC `($__internal_67_$__cuda_sm70_shflsync_bfly_p) ;  /* 0x000002e000007944 */ /* 0x000fea0003c00000 */
[----:B------:R-:W-:Y:S01]  /*4be0*/  FADD.FTZ R127, R124, R127 ;  /* 0x0000007f7c7f7221 */ /* 0x000fe20000010000 */
[----:B0-----:R-:W-:Y:S01]  /*4bf0*/  HFMA2.MMA R131, -RZ, RZ, 0, 2.384185791015625e-07 ;  /* 0x00000004ff837435 */ /* 0x001fe200000001ff */
[----:B-1----:R-:W-:Y:S01]  /*4c00*/  FADD.FTZ R125, R125, R130 ;  /* 0x000000827d7d7221 */ /* 0x002fe20000010000 */
[----:B------:R-:W-:Y:S02]  /*4c10*/  MOV R130, 0x1f ;  /* 0x0000001f00827802 */ /* 0x000fe40000000f00 */
[----:B------:R-:W-:Y:S02]  /*4c20*/  MOV R133, 0xffffffff ;  /* 0xffffffff00857802 */ /* 0x000fe40000000f00 */
[----:B------:R-:W-:Y:S02]  /*4c30*/  MOV R126, R127 ;  /* 0x0000007f007e7202 */ /* 0x000fe40000000f00 */
[----:B------:R-:W-:-:S02]  /*4c40*/  MOV R2, 0x4c60 ;  /* 0x00004c6000027802 */ /* 0x000fc40000000f00 */
[----:B------:R-:W-:Y:S05]  /*4c50*/  CALL.REL.NOINC `($__internal_67_$__cuda_sm70_shflsync_bfly_p) ;  /* 0x0000026000007944 */ /* 0x000fea0003c00000 */
[----:B0-----:R-:W-:Y:S01]  /*4c60*/  HFMA2.MMA R131, -RZ, RZ, 0, 2.384185791015625e-07 ;  /* 0x00000004ff837435 */ /* 0x001fe200000001ff */
[----:B-1----:R-:W-:-:S02]  /*4c70*/  MOV R124, R130 ;  /* 0x00000082007c7202 */ /* 0x002fc40000000f00 */
[----:B------:R-:W-:Y:S02]  /*4c80*/  MOV R126, R125 ;  /* 0x0000007d007e7202 */ /* 0x000fe40000000f00 */
[----:B------:R-:W-:Y:S02]  /*4c90*/  MOV R130, 0x1f ;  /* 0x0000001f00827802 */ /* 0x000fe40000000f00 */
[----:B------:R-:W-:Y:S02]  /*4ca0*/  MOV R133, 0xffffffff ;  /* 0xffffffff00857802 */ /* 0x000fe40000000f00 */
[----:B------:R-:W-:Y:S02]  /*4cb0*/  MOV R2, 0x4cd0 ;  /* 0x00004cd000027802 */ /* 0x000fe40000000f00 */
[----:B------:R-:W-:Y:S05]  /*4cc0*/  CALL.REL.NOINC `($__internal_67_$__cuda_sm70_shflsync_bfly_p) ;  /* 0x000001f000007944 */ /* 0x000fea0003c00000 */
[----:B------:R-:W-:Y:S01]  /*4cd0*/  FADD.FTZ R127, R124, R127 ;  /* 0x0000007f7c7f7221 */ /* 0x000fe20000010000 */
[----:B0-----:R-:W-:Y:S01]  /*4ce0*/  HFMA2.MMA R131, -RZ, RZ, 0, 4.76837158203125e-07 ;  /* 0x00000008ff837435 */ /* 0x001fe200000001ff */
[----:B-1----:R-:W-:Y:S01]  /*4cf0*/  FADD.FTZ R129, R125, R130 ;  /* 0x000000827d817221 */ /* 0x002fe20000010000 */
[----:B------:R-:W-:Y:S01]  /*4d00*/  MOV R130, 0x1f ;  /* 0x0000001f00827802 */ /* 0x000fe20000000f00 */
[----:B------:R-:W-:Y:S01]  /*4d10*/  IMAD.MOV.U32 R126, RZ, RZ, R127 ;  /* 0x000000ffff7e7224 */ /* 0x000fe200078e007f */
[----:B------:R-:W-:-:S02]  /*4d20*/  MOV R133, 0xffffffff ;  /* 0xffffffff00857802 */ /* 0x000fc40000000f00 */
[----:B------:R-:W-:Y:S02]  /*4d30*/  MOV R2, 0x4d50 ;  /* 0x00004d5000027802 */ /* 0x000fe40000000f00 */
[----:B------:R-:W-:Y:S05]  /*4d40*/  CALL.REL.NOINC `($__internal_67_$__cuda_sm70_shflsync_bfly_p) ;  /* 0x0000017000007944 */ /* 0x000fea0003c00000 */
[----:B0-----:R-:W-:Y:S01]  /*4d50*/  HFMA2.MMA R131, -RZ, RZ, 0, 4.76837158203125e-07 ;  /* 0x00000008ff837435 */ /* 0x001fe200000001ff */
[----:B-1----:R-:W-:Y:S02]  /*4d60*/  MOV R124, R130 ;  /* 0x00000082007c7202 */ /* 0x002fe40000000f00 */
[----:B------:R-:W-:Y:S02]  /*4d70*/  MOV R126, R129 ;  /* 0x00000081007e7202 */ /* 0x000fe40000000f00 */
[----:B------:R-:W-:Y:S02]  /*4d80*/  MOV R130, 0x1f ;  /* 0x0000001f00827802 */ /* 0x000fe40000000f00 */
[----:B------:R-:W-:Y:S02]  /*4d90*/  MOV R133, 0xffffffff ;  /* 0xffffffff00857802 */ /* 0x000fe40000000f00 */
[----:B------:R-:W-:Y:S02]  /*4da0*/  MOV R2, 0x4dc0 ;  /* 0x00004dc000027802 */ /* 0x000fe40000000f00 */
[----:B------:R-:W-:Y:S05]  /*4db0*/  CALL.REL.NOINC `($__internal_67_$__cuda_sm70_shflsync_bfly_p) ;  /* 0x0000010000007944 */ /* 0x000fea0003c00000 */
[----:B------:R-:W-:Y:S01]  /*4dc0*/  FADD.FTZ R125, R124, R127 ;  /* 0x0000007f7c7d7221 */ /* 0x000fe20000010000 */
[----:B0-----:R-:W-:Y:S01]  /*4dd0*/  HFMA2.MMA R131, -RZ, RZ, 0, 9.5367431640625e-07 ;  /* 0x00000010ff837435 */ /* 0x001fe200000001ff */
[----:B-1----:R-:W-:Y:S01]  /*4de0*/  FADD.FTZ R129, R129, R130 ;  /* 0x0000008281817221 */ /* 0x002fe20000010000 */
[----:B------:R-:W-:-:S02]  /*4df0*/  MOV R130, 0x1f ;  /* 0x0000001f00827802 */ /* 0x000fc40000000f00 */
[----:B------:R-:W-:Y:S02]  /*4e00*/  MOV R133, 0xffffffff ;  /* 0xffffffff00857802 */ /* 0x000fe40000000f00 */
[----:B------:R-:W-:Y:S02]  /*4e10*/  MOV R126, R125 ;  /* 0x0000007d007e7202 */ /* 0x000fe40000000f00 */
[----:B------:R-:W-:Y:S02]  /*4e20*/  MOV R2, 0x4e40 ;  /* 0x00004e4000027802 */ /* 0x000fe40000000f00 */
[----:B------:R-:W-:Y:S05]  /*4e30*/  CALL.REL.NOINC `($__internal_67_$__cuda_sm70_shflsync_bfly_p) ;  /* 0x0000008000007944 */ /* 0x000fea0003c00000 */
[----:B0-----:R-:W-:Y:S01]  /*4e40*/  HFMA2.MMA R131, -RZ, RZ, 0, 9.5367431640625e-07 ;  /* 0x00000010ff837435 */ /* 0x001fe200000001ff */
[----:B-1----:R-:W-:Y:S02]  /*4e50*/  MOV R128, R130 ;  /* 0x0000008200807202 */ /* 0x002fe40000000f00 */
[----:B------:R-:W-:Y:S02]  /*4e60*/  MOV R126, R129 ;  /* 0x00000081007e7202 */ /* 0x000fe40000000f00 */
[----:B------:R-:W-:Y:S02]  /*4e70*/  MOV R130, 0x1f ;  /* 0x0000001f00827802 */ /* 0x000fe40000000f00 */
[----:B------:R-:W-:-:S02]  /*4e80*/  MOV R133, 0xffffffff ;  /* 0xffffffff00857802 */ /* 0x000fc40000000f00 */
[----:B------:R-:W-:Y:S02]  /*4e90*/  MOV R2, 0x4eb0 ;  /* 0x00004eb000027802 */ /* 0x000fe40000000f00 */
[----:B------:R-:W-:Y:S05]  /*4ea0*/  CALL.REL.NOINC `($__internal_67_$__cuda_sm70_shflsync_bfly_p) ;  /* 0x0000001000007944 */ /* 0x000fea0003c00000 */
[----:B01----:R-:W-:Y:S05]  /*4eb0*/  BRA `(.L_x_3576) ;  /* 0xffffca4000007947 */ /* 0x003fea000383ffff */
        .weak           $__internal_67_$__cuda_sm70_shflsync_bfly_p
        .type           $__internal_67_$__cuda_sm70_shflsync_bfly_p,@function
        .size           $__internal_67_$__cuda_sm70_shflsync_bfly_p,(.L_x_9797 - $__internal_67_$__cuda_sm70_shflsync_bfly_p)
$__internal_67_$__cuda_sm70_shflsync_bfly_p:
[----:B------:R-:W-:Y:S01]  /*4ec0*/  HFMA2.MMA R3, -RZ, RZ, 0, 0 ;  /* 0x00000000ff037435 */ /* 0x000fe200000001ff */
[----:B------:R-:W-:Y:S04]  /*4ed0*/  WARPSYNC R133 ;  /* 0x0000008500007348 */ /* 0x000fe80003800000 */
[----:B------:R0:W1:Y:S01]  /*4ee0*/  SHFL.BFLY PT, R130, R126, R131, R130 ;  /* 0x0c0000837e827389 */ /* 0x00006200000e0082 */
[----:B------:R-:W-:Y:S05]  /*4ef0*/  RET.REL.NODEC R2 `(_ZN10layer_norm13ln_bwd_kernelINS_13Kernel_traitsI13__nv_bfloat16S2_fS2_fjLj768ELj1ELj4ELj1ELj16ENS_18Kernel_traits_baseILj768ES2_S2_fS2_fjLj128EEEEELb0ELb1ELb1ELb1EEEvNS_9BwdParamsE) ;  /* 0xffffb10002007950 */ /* 0x000fea0003c3ffff */
.L_x_3577:
        /* <DEDUP_REMOVED lines=16> */
.L_x_9797:


//--------------------- .text._ZN10layer_norm13ln_bwd_kernelINS_13Kernel_traitsI13__nv_bfloat16S2_fS2_fjLj768ELj1ELj4ELj1ELj16ENS_18Kernel_traits_baseILj768ES2_S2_fS2_fjLj128EEEEELb1ELb0ELb0ELb0EEEvNS_9BwdParamsE --------------------------
	.section	.text._ZN10layer_norm13ln_bwd_kernelINS_13Kernel_traitsI13__nv_bfloat16S2_fS2_fjLj768ELj1ELj4ELj1ELj16ENS_18Kernel_traits_baseILj768ES2_S2_fS2_fjLj128EEEEELb1ELb0ELb0ELb0EEEvNS_9BwdParamsE,"ax",@progbits
	.sectioninfo	@"SHI_REGISTERS=186"
	.align	128
        .global         _ZN10layer_norm13ln_bwd_kernelINS_13Kernel_traitsI13__nv_bfloat16S2_fS2_fjLj768ELj1ELj4ELj1ELj16ENS_18Kernel_traits_baseILj768ES2_S2_fS2_fjLj128EEEEELb1ELb0ELb0ELb0EEEvNS_9BwdParamsE
        .type           _ZN10layer_norm13ln_bwd_kernelINS_13Kernel_traitsI13__nv_bfloat16S2_fS2_fjLj768ELj1ELj4ELj1ELj16ENS_18Kernel_traits_baseILj768ES2_S2_fS2_fjLj128EEEEELb1ELb0ELb0ELb0EEEvNS_9BwdParamsE,@function
        .size           _ZN10layer_norm13ln_bwd_kernelINS_13Kernel_traitsI13__nv_bfloat16S2_fS2_fjLj768ELj1ELj4ELj1ELj16ENS_18Kernel_traits_baseILj768ES2_S2_fS2_fjLj128EEEEELb1ELb0ELb0ELb0EEEvNS_9BwdParamsE,(.L_x_9798 - _ZN10layer_norm13ln_bwd_kernelINS_13Kernel_traitsI13__nv_bfloat16S2_fS2_fjLj768ELj1ELj4ELj1ELj16ENS_18Kernel_traits_baseILj768ES2_S2_fS2_fjLj128EEEEELb1ELb0ELb0ELb0EEEvNS_9BwdParamsE)
        .other          _ZN10layer_norm13ln_bwd_kernelINS_13Kernel_traitsI13__nv_bfloat16S2_fS2_fjLj768ELj1ELj4ELj1ELj16ENS_18Kernel_traits_baseILj768ES2_S2_fS2_fjLj128EEEEELb1ELb0ELb0ELb0EEEvNS_9BwdParamsE,@"STO_CUDA_ENTRY STV_DEFAULT"
_ZN10layer_norm13ln_bwd_kernelINS_13Kernel_traitsI13__nv_bfloat16S2_fS2_fjLj768ELj1ELj4ELj1ELj16ENS_18Kernel_traits_baseILj768ES2_S2_fS2_fjLj128EEEEELb1ELb0ELb0ELb0EEEvNS_9BwdParamsE:
.text._ZN10layer_norm13ln_bwd_kernelINS_13Kernel_traitsI13__nv_bfloat16S2_fS2_fjLj768ELj1ELj4ELj1ELj16ENS_18Kernel_traits_baseILj768ES2_S2_fS2_fjLj128EEEEELb1ELb0ELb0ELb0EEEvNS_9BwdParamsE:
        /* <DEDUP_REMOVED lines=12> */
[----:B------:R-:W-:Y:S01]  /*00c0*/  @P2 MOV R3, 0x10 ;  /* 0x0000001000032802 */ /* 0x000fe20000000f00 */
[----:B------:R-:W0:Y:S01]  /*00d0*/  S2R R9, SR_CTAID.X ;  /* 0x0000000000097919 */ /* 0x000e220000002500 */
[----:B------:R-:W-:Y:S02]  /*00e0*/  SHF.R.U32.HI R8, RZ, 0x5, R0 ;  /* 0x00000005ff087819 */ /* 0x000fe40000011600 */
[----:B------:R-:W-:Y:S01]  /*00f0*/  @P3 MOV R7, 0x10 ;  /* 0x0000001000073802 */ /* 0x000fe20000000f00 */
[C---:B------:R-:W-:Y:S01]  /*0100*/  @P2 IMAD.WIDE.U32 R2, R4.reuse, R3, c[0x0][0x1b0] ;  /* 0x00006c0004022625 */ /* 0x040fe200078e0003 */
[----:B------:R-:W-:Y:S02]  /*0110*/  @P2 LOP3.LUT R4, R4, 0x20, RZ, 0xfc, !PT ;  /* 0x0000002004042812 */ /* 0x000fe400078efcff */
[----:B------:R-:W-:Y:S02]  /*0120*/  @P4 MOV R5, 0x10 ;  /* 0x0000001000054802 */ /* 0x000fe40000000f00 */
[----:B------:R1:W5:Y:S01]  /*0130*/  @P2 LDG.E.128 R104, [R2.64] ;  /* 0x0000000402682981 */ /* 0x000362000c1e1d00 */
[C---:B------:R-:W-:Y:S01]  /*0140*/  @P3 IMAD.WIDE.U32 R6, R4.reuse, R7, c[0x0][0x1b0] ;  /* 0x00006c0004063625 */ /* 0x040fe200078e0007 */
[----:B------:R-:W-:Y:S01]  /*0150*/  @P3 IADD3 R4, R4, 0x20, RZ ;  /* 0x0000002004043810 */ /* 0x000fe20007ffe0ff */
[----:B------:R-:W-:Y:S01]  /*0160*/  BSSY B0, `(.L_x_3578) ;  /* 0x000027c000007945 */ /* 0x000fe20003800000 */
[----:B------:R-:W-:Y:S01]  /*0170*/  CS2R R48, SRZ ;  /* 0x0000000000307805 */ /* 0x000fe2000001ff00 */
[----:B------:R-:W-:Y:S01]  /*0180*/  CS2R R50, SRZ ;  /* 0x0000000000327805 */ /* 0x000fe2000001ff00 */
[----:B------:R2:W5:Y:S01]  /*0190*/  @P3 LDG.E.128 R112, [R6.64] ;  /* 0x0000000406703981 */ /* 0x000562000c1e1d00 */
[----:B------:R-:W-:Y:S01]  /*01a0*/  @P4 IMAD.WIDE.U32 R4, R4, R5, c[0x0][0x1b0] ;  /* 0x00006c0004044625 */ /* 0x000fe200078e0005 */
[----:B------:R-:W-:Y:S01]  /*01b0*/  CS2R R44, SRZ ;  /* 0x00000000002c7805 */ /* 0x000fe2000001ff00 */
[----:B------:R-:W-:Y:S01]  /*01c0*/  CS2R R46, SRZ ;  /* 0x00000000002e7805 */ /* 0x000fe2000001ff00 */
[----:B------:R-:W-:Y:S01]  /*01d0*/  CS2R R40, SRZ ;  /* 0x0000000000287805 */ /* 0x000fe2000001ff00 */
[----:B------:R-:W-:Y:S01]  /*01e0*/  CS2R R42, SRZ ;  /* 0x00000000002a7805 */ /* 0x000fe2000001ff00 */
[----:B------:R3:W5:Y:S01]  /*01f0*/  @P4 LDG.E.128 R52, [R4.64] ;  /* 0x0000000404344981 */ /* 0x000762000c1e1d00 */
        /* <DEDUP_REMOVED lines=18> */
[----:B---3--:R-:W-:Y:S01]  /*0320*/  CS2R R4, SRZ ;  /* 0x0000000000047805 */ /* 0x008fe2000001ff00 */
[----:B--2---:R-:W-:Y:S01]  /*0330*/  CS2R R6, SRZ ;  /* 0x0000000000067805 */ /* 0x004fe2000001ff00 */
[----:B------:R-:W-:Y:S05]  /*0340*/  @P0 BRA `(.L_x_3579) ;  /* 0x000025d000000947 */ /* 0x000fea0003800000 */
[----:B-1----:R-:W0:Y:S01]  /*0350*/  LDC.U8 R180, c[0x0][0x1f0] ;  /* 0x00007c00ffb47b82 */ /* 0x002e220000000000 */
        /* <DEDUP_REMOVED lines=25> */
.L_x_3594:
        /* <DEDUP_REMOVED lines=29> */
[----:B------:R-:W3:Y:S01]  /*06c0*/  LDG.E.128 R92, [R92.64] ;  /* 0x000000045c5c7981 */ /* 0x000ee2000c1e1d00 */
[----:B------:R-:W-:-:S03]  /*06d0*/  ISETP.NE.U32.AND P1, PT, RZ, c[0x0][0x218], PT ;  /* 0x00008600ff007a0c */ /* 0x000fc60003f25070 */
[----:B------:R0:W4:Y:S01]  /*06e0*/  LDG.E.128 R84, [R164.64+0x10] ;  /* 0x00001004a4547981 */ /* 0x000122000c1e1d00 */
[----:B------:R-:W-:-:S13]  /*06f0*/  ISETP.NE.AND.EX P1, PT, RZ, c[0x0][0x21c], PT, P1 ;  /* 0x00008700ff007a0c */ /* 0x000fda0003f25310 */
[----:B------:R-:W-:-:S04]  /*0700*/  @P1 LEA R162, P6, R125, c[0x0][0x218], 0x5 ;  /* 0x000086007da21a11 */ /* 0x000fc800078c28ff */
[C---:B------:R-:W-:Y:S02]  /*0710*/  @P1 LEA.HI.X R163, R125.reuse, c[0x0][0x21c], RZ, 0x5, P6 ;  /* 0x000087007da31a11 */ /* 0x040fe400030f2cff */
[----:B------:R-:W-:-:S03]  /*0720*/  LEA R98, P6, R125, c[0x0][0x190], 0x3 ;  /* 0x000064007d627a11 */ /* 0x000fc600078c18ff */
[----:B------:R1:W5:Y:S01]  /*0730*/  @P1 LDG.E.128 R52, [R162.64] ;  /* 0x00000004a2341981 */ /* 0x000362000c1e1d00 */
[----:B------:R-:W-:-:S03]  /*0740*/  LEA.HI.X R99, R125, c[0x0][0x194], RZ, 0x3, P6 ;  /* 0x000065007d637a11 */ /* 0x000fc600030f1cff */
[----:B------:R1:W5:Y:S04]  /*0750*/  @P1 LDG.E.128 R56, [R162.64+0x10] ;  /* 0x00001004a2381981 */ /* 0x000368000c1e1d00 */
[----:B------:R-:W5:Y:S01]  /*0760*/  LDG.E.64 R98, [R98.64] ;  /* 0x0000000462627981 */ /* 0x000f62000c1e1b00 */
[----:B------:R-:W-:Y:S01]  /*0770*/  IADD3 R181, R125, 0x20, RZ ;  /* 0x000000207db57810 */ /* 0x000fe20007ffe0ff */
[C---:B--2---:R-:W-:Y:S02]  /*0780*/  FADD.FTZ R161, -R174.reuse, R89 ;  /* 0x00000059aea17221 */ /* 0x044fe40000010100 */
[----:B------:R-:W-:Y:S01]  /*0790*/  FADD.FTZ R133, -R174, R88 ;  /* 0x00000058ae857221 */ /* 0x000fe20000010100 */
[--C-:B---3--:R-:W-:Y:S02]  /*07a0*/  PRMT R89, RZ, 0x5410, R92.reuse ;  /* 0x00005410ff597816 */ /* 0x108fe4000000005c */
[----:B------:R-:W-:Y:S01]  /*07b0*/  PRMT R92, RZ, 0x7610, R92 ;  /* 0x00007610ff5c7816 */ /* 0x000fe2000000005c */
[----:B-----5:R-:W-:-:S02]  /*07c0*/  FMUL.FTZ R133, R126, R133 ;  /* 0x000000857e857220 */ /* 0x020fc40000410000 */
[----:B0-----:R-:W-:Y:S01]  /*07d0*/  FMUL.FTZ R164, R100, R89 ;  /* 0x0000005964a47220 */ /* 0x001fe20000410000 */
[----:B------:R-:W-:Y:S01]  /*07e0*/  PRMT R88, RZ, 0x7610, R93 ;  /* 0x00007610ff587816 */ /* 0x000fe2000000005d */
[C---:B------:R-:W-:Y:S01]  /*07f0*/  FADD.FTZ R165, -R174.reuse, R90 ;  /* 0x0000005aaea57221 */ /* 0x040fe20000010100 */
[----:B------:R-:W-:Y:S01]  /*0800*/  PRMT R175, RZ, 0x5410, R95 ;  /* 0x00005410ffaf7816 */ /* 0x000fe2000000005f */
[C---:B------:R-:W-:Y:S01]  /*0810*/  FADD.FTZ R167, -R174.reuse, R91 ;  /* 0x0000005baea77221 */ /* 0x040fe20000010100 */
[----:B------:R-:W-:Y:S01]  /*0820*/  PRMT R91, RZ, 0x5410, R93 ;  /* 0x00005410ff5b7816 */ /* 0x000fe2000000005d */
[C---:B----4-:R-:W-:Y:S01]  /*0830*/  FADD.FTZ R93, -R174.reuse, R84 ;  /* 0x00000054ae5d7221 */ /* 0x050fe20000010100 */
[----:B------:R-:W-:Y:S01]  /*0840*/  PRMT R90, RZ, 0x7610, R95 ;  /* 0x00007610ff5a7816 */ /* 0x000fe2000000005f */
[----:B------:R-:W-:Y:S02]  /*0850*/  FADD.FTZ R95, -R174, R85 ;  /* 0x00000055ae5f7221 */ /* 0x000fe40000010100 */
[----:B-1----:R-:W-:-:S02]  /*0860*/  FMUL.FTZ R162, R126, R161 ;  /* 0x000000a17ea27220 */ /* 0x002fc40000410000 */
[----:B------:R-:W-:Y:S02]  /*0870*/  FMUL.FTZ R163, R101, R92 ;  /* 0x0000005c65a37220 */ /* 0x000fe40000410000 */
[----:B------:R-:W-:Y:S02]  /*0880*/  FADD.FTZ R84, RZ, R164 ;  /* 0x000000a4ff547221 */ /* 0x000fe40000010000 */
[----:B------:R-:W-:Y:S02]  /*0890*/  FFMA.FTZ R85, R133, R164, RZ ;  /* 0x000000a485557223 */ /* 0x000fe400000100ff */
[----:B------:R-:W-:Y:S02]  /*08a0*/  FADD.FTZ R177, -R174, R87 ;  /* 0x00000057aeb17221 */ /* 0x000fe40000010100 */
        /* <DEDUP_REMOVED lines=13> */
[----:B------:R-:W-:Y:S02]  /*0980*/  FFMA.FTZ R85, R166, R165, R85 ;  /* 0x000000a5a6557223 */ /* 0x000fe40000010055 */
[----:B------:R-:W-:Y:S02]  /*0990*/  FADD.FTZ R173, -R174, R86 ;  /* 0x00000056aead7221 */ /* 0x000fe40000010100 */
        /* <DEDUP_REMOVED lines=30> */
.L_x_3581:
[----:B0-----:R-:W-:Y:S05]  /*0b80*/  BSYNC B1 ;  /* 0x0000000000017941 */ /* 0x001fea0003800000 */
.L_x_3580:
[----:B------:R-:W-:Y:S01]  /*0b90*/  BSSY B1, `(.L_x_3582) ;  /* 0x0000053000017945 */ /* 0x000fe20003800000 */
[----:B------:R-:W-:Y:S05]  /*0ba0*/  @!P3 BRA `(.L_x_3583) ;  /* 0x000005100000b947 */ /* 0x000fea0003800000 */
[----:B------:R-:W-:Y:S01]  /*0bb0*/  HFMA2.MMA R92, -RZ, RZ, 0, 9.5367431640625e-07 ;  /* 0x00000010ff5c7435 */ /* 0x000fe200000001ff */
[----:B------:R-:W-:-:S04]  /*0bc0*/  LEA R134, P1, R181, c[0x0][0x188], 0x5 ;  /* 0x00006200b5867a11 */ /* 0x000fc800078228ff */
[----:B------:R-:W-:-:S05]  /*0bd0*/  LEA.HI.X R135, R181, c[0x0][0x18c], RZ, 0x5, P1 ;  /* 0x00006300b5877a11 */ /* 0x000fca00008f2cff */
[----:B------:R-:W-:Y:S01]  /*0be0*/  IMAD.WIDE.U32 R92, R181, R92, c[0x0][0x208] ;  /* 0x00008200b55c7625 */ /* 0x000fe200078e005c */
[----:B------:R-:W2:Y:S01]  /*0bf0*/  LDG.E.128 R88, [R134.64] ;  /* 0x0000000486587981 */ /* 0x000ea2000c1e1d00 */
[----:B------:R-:W-:-:S03]  /*0c00*/  ISETP.NE.U32.AND P1, PT, RZ, c[0x0][0x218], PT ;  /* 0x00008600ff007a0c */ /* 0x000fc60003f25070 */
[----:B------:R2:W3:Y:S04]  /*0c10*/  LDG.E.128 R84, [R134.64+0x10] ;  /* 0x0000100486547981 */ /* 0x0004e8000c1e1d00 */
[----:B------:R-:W4:Y:S01]  /*0c20*/  LDG.E.128 R92, [R92.64] ;  /* 0x000000045c5c7981 */ /* 0x000f22000c1e1d00 */
        /* <DEDUP_REMOVED lines=11> */
[----:B----4-:R-:W-:-:S03]  /*0ce0*/  PRMT R89, RZ, 0x5410, R92 ;  /* 0x00005410ff597816 */ /* 0x010fc6000000005c */
[----:B0----5:R-:W-:Y:S01]  /*0cf0*/  FMUL.FTZ R129, R126, R137 ;  /* 0x000000897e817220 */ /* 0x021fe20000410000 */
[----:B------:R-:W-:Y:S01]  /*0d00*/  PRMT R92, RZ, 0x7610, R92 ;  /* 0x00007610ff5c7816 */ /* 0x000fe2000000005c */
[----:B------:R-:W-:Y:S02]  /*0d10*/  FADD.FTZ R141, -R174, R91 ;  /* 0x0000005bae8d7221 */ /* 0x000fe40000010100 */
        /* <DEDUP_REMOVED lines=28> */
[C---:B------:R-:W-:Y:S02]  /*0ee0*/  FADD.FTZ R145, -R174.reuse, R86 ;  /* 0x00000056ae917221 */ /* 0x040fe40000010100 */
[----:B------:R-:W-:Y:S02]  /*0ef0*/  FMUL.FTZ R143, R113, R94 ;  /* 0x0000005e718f7220 */ /* 0x000fe40000410000 */
[----:B------:R-:W-:Y:S02]  /*0f00*/  FADD.FTZ R84, R85, R136 ;  /* 0x0000008855547221 */ /* 0x000fe40000010000 */
[----:B------:R-:W-:Y:S01]  /*0f10*/  FFMA.FTZ R179, R141, R136, R179 ;  /* 0x000000888db37223 */ /* 0x000fe200000100b3 */
[----:B------:R-:W-:Y:S01]  /*0f20*/  PRMT R90, RZ, 0x7610, R95 ;  /* 0x00007610ff5a7816 */ /* 0x000fe2000000005f */
        /* <DEDUP_REMOVED lines=25> */
.L_x_3583:
[----:B------:R-:W-:Y:S05]  /*10c0*/  BSYNC B1 ;  /* 0x0000000000017941 */ /* 0x000fea0003800000 */
.L_x_3582:
[----:B------:R-:W-:Y:S01]  /*10d0*/  BSSY B1, `(.L_x_3584) ;  /* 0x0000052000017945 */ /* 0x000fe20003800000 */
[----:B------:R-:W-:Y:S05]  /*10e0*/  @!P4 BRA `(.L_x_3585) ;  /* 0x000005000000c947 */ /* 0x000fea0003800000 */
[----:B------:R-:W-:Y:S02]  /*10f0*/  LEA R148, P1, R181, c[0x0][0x188], 0x5 ;  /* 0x00006200b5947a11 */ /* 0x000fe400078228ff */
[----:B------:R-:W-:-:S02]  /*1100*/  MOV R92, 0x10 ;  /* 0x00000010005c7802 */ /* 0x000fc40000000f00 */
[----:B------:R-:W-:-:S03]  /*1110*/  LEA.HI.X R149, R181, c[0x0][0x18c], RZ, 0x5, P1 ;  /* 0x00006300b5957a11 */ /* 0x000fc600008f2cff */
[----:B------:R-:W-:Y:S02]  /*1120*/  IMAD.WIDE.U32 R92, R181, R92, c[0x0][0x208] ;  /* 0x00008200b55c7625 */ /* 0x000fe400078e005c */
        /* <DEDUP_REMOVED lines=12> */
[----:B--2---:R-:W-:Y:S01]  /*11f0*/  FADD.FTZ R131, -R174, R88 ;  /* 0x00000058ae837221 */ /* 0x004fe20000010100 */
[----:B---3--:R-:W-:-:S03]  /*1200*/  PRMT R148, RZ, 0x5410, R92 ;  /* 0x00005410ff947816 */ /* 0x008fc6000000005c */
[----:B-----5:R-:W-:Y:S01]  /*1210*/  FMUL.FTZ R131, R126, R131 ;  /* 0x000000837e837220 */ /* 0x020fe20000410000 */
[----:B------:R-:W-:Y:S01]  /*1220*/  PRMT R92, RZ, 0x7610, R92 ;  /* 0x00007610ff5c7816 */ /* 0x000fe2000000005c */
[----:B------:R-:W-:Y:S02]  /*1230*/  FADD.FTZ R149, -R174, R90 ;  /* 0x0000005aae957221 */ /* 0x000fe40000010100 */
[----:B------:R-:W-:Y:S02]  /*1240*/  FADD.FTZ R8, R8, R148 ;  /* 0x0000009408087221 */ /* 0x000fe40000010000 */
[-C--:B------:R-:W-:Y:S02]  /*1250*/  FFMA.FTZ R32, R131, R148.reuse, R32 ;  /* 0x0000009483207223 */ /* 0x080fe40000010020 */
[C---:B------:R-:W-:Y:S02]  /*1260*/  FADD.FTZ R89, -R174.reuse, R89 ;  /* 0x00000059ae597221 */ /* 0x040fe40000010100 */
[----:B------:R-:W-:Y:S01]  /*1270*/  FMUL.FTZ R148, R117, R148 ;  /* 0x0000009475947220 */ /* 0x000fe20000410000 */
[----:B------:R-:W-:Y:S01]  /*1280*/  PRMT R152, RZ, 0x5410, R93 ;  /* 0x00005410ff987816 */ /* 0x000fe2000000005d */
[----:B----4-:R-:W-:-:S02]  /*1290*/  FADD.FTZ R153, -R174, R84 ;  /* 0x00000054ae997221 */ /* 0x010fc40000010100 */
[C---:B0-----:R-:W-:Y:S02]  /*12a0*/  FMUL.FTZ R147, R126.reuse, R149 ;  /* 0x000000957e937220 */ /* 0x041fe40000410000 */
[----:B------:R-:W-:Y:S02]  /*12b0*/  FMUL.FTZ R146, R126, R89 ;  /* 0x000000597e927220 */ /* 0x000fe40000410000 */
[----:B------:R-:W-:Y:S02]  /*12c0*/  FMUL.FTZ R149, R118, R92 ;  /* 0x0000005c76957220 */ /* 0x000fe40000410000 */
[----:B------:R-:W-:Y:S02]  /*12d0*/  FADD.FTZ R84, R177, R148 ;  /* 0x00000094b1547221 */ /* 0x000fe40000010000 */
        /* <DEDUP_REMOVED lines=49> */
.L_x_3585:
[----:B------:R-:W-:Y:S05]  /*15f0*/  BSYNC B1 ;  /* 0x0000000000017941 */ /* 0x000fea0003800000 */
.L_x_3584:
[----:B-----5:R-:W-:Y:S01]  /*1600*/  @P0 PRMT R127, RZ, 0x5410, R169 ;  /* 0x00005410ff7f0816 */ /* 0x020fe200000000a9 */
[----:B------:R-:W-:Y:S05]  /*1610*/  BRA.DIV ~URZ, `(.L_x_3586) ;  /* 0x00001f127f007947 */ /* 0x000fea000b800000 */
[----:B------:R0:W1:Y:S02]  /*1620*/  SHFL.BFLY PT, R86, R177, 0x1, 0x1f ;  /* 0x0c201f00b1567f89 */ /* 0x00006400000e0000 */
.L_x_3595:
        /* <DEDUP_REMOVED lines=18> */
.L_x_3596:
[----:B---3--:R-:W-:Y:S01]  /*1750*/  FADD.FTZ R90, R90, R89 ;  /* 0x000000595a5a7221 */ /* 0x008fe20000010000 */
[----:B------:R-:W-:Y:S01]  /*1760*/  BSSY B1, `(.L_x_3588) ;  /* 0x000005f000017945 */ /* 0x000fe20003800000 */
[----:B--2---:R-:W-:Y:S02]  /*1770*/  FADD.FTZ R84, R84, R91 ;  /* 0x0000005b54547221 */ /* 0x004fe40000010000 */
        /* <DEDUP_REMOVED lines=12> */
[----:B------:R-:W-:Y:S01]  /*1840*/  MOV R84, R98 ;  /* 0x0000006200547202 */ /* 0x000fe20000000f00 */
[----:B------:R-:W-:Y:S01]  /*1850*/  FMUL.FTZ R85, R126, R85 ;  /* 0x000000557e557220 */ /* 0x000fe20000410000 */
[----:B------:R-:W-:Y:S01]  /*1860*/  LOP3.LUT P6, RZ, R98, 0xff00, RZ, 0xc0, !PT ;  /* 0x0000ff0062ff7812 */ /* 0x000fe200078cc0ff */
[----:B------:R-:W-:Y:S01]  /*1870*/  FMUL.FTZ R86, R126, R87 ;  /* 0x000000577e567220 */ /* 0x000fe20000410000 */
[----:B------:R-:W-:Y:S01]  /*1880*/  LOP3.LUT P5, RZ, R84, 0xff, RZ, 0xc0, !PT ;  /* 0x000000ff54ff7812 */ /* 0x000fe200078ac0ff */
[-CC-:B-1----:R-:W-:Y:S01]  /*1890*/  FFMA.FTZ R89, R161, R92.reuse, R93.reuse ;  /* 0x0000005ca1597223 */ /* 0x182fe2000001005d */
[----:B------:R-:W-:Y:S01]  /*18a0*/  HFMA2.MMA R174, -RZ, RZ, 0, 9.5367431640625e-07 ;  /* 0x00000010ffae7435 */ /* 0x000fe200000001ff */
[----:B------:R-:W-:-:S02]  /*18b0*/  FFMA.FTZ R88, R166, R92, R93 ;  /* 0x0000005ca6587223 */ /* 0x000fc4000001005d */
[----:B------:R-:W-:Y:S02]  /*18c0*/  @P0 FADD.FTZ R85, R52, R85 ;  /* 0x0000005534550221 */ /* 0x000fe40000010000 */
[----:B------:R-:W-:Y:S01]  /*18d0*/  @P0 FADD.FTZ R86, R53, R86 ;  /* 0x0000005635560221 */ /* 0x000fe20000010000 */
[----:B------:R-:W-:Y:S01]  /*18e0*/  @P1 MOV R94, 0x20 ;  /* 0x00000020005e1802 */ /* 0x000fe20000000f00 */
[----:B------:R-:W-:Y:S01]  /*18f0*/  FADD.FTZ R89, R168, -R89 ;  /* 0x80000059a8597221 */ /* 0x000fe20000010000 */
[C---:B------:R-:W-:Y:S01]  /*1900*/  SEL R76, R85.reuse, R76, P1 ;  /* 0x0000004c554c7207 */ /* 0x040fe20000800000 */
[----:B------:R-:W-:Y:S01]  /*1910*/  FMUL.FTZ R85, R85, R127 ;  /* 0x0000007f55557220 */ /* 0x000fe20000410000 */
[----:B------:R-:W-:Y:S01]  /*1920*/  SEL R77, R86, R77, P1 ;  /* 0x0000004d564d7207 */ /* 0x000fe20000800000 */
[----:B------:R-:W-:Y:S02]  /*1930*/  FMUL.FTZ R89, R126, R89 ;  /* 0x000000597e597220 */ /* 0x000fe40000410000 */
[----:B------:R-:W-:-:S02]  /*1940*/  FMUL.FTZ R86, R86, R127 ;  /* 0x0000007f56567220 */ /* 0x000fc40000410000 */
[----:B------:R-:W-:Y:S02]  /*1950*/  @P0 FADD.FTZ R89, R54, R89 ;  /* 0x0000005936590221 */ /* 0x000fe40000010000 */
[----:B------:R-:W-:Y:S02]  /*1960*/  FMUL.FTZ R85, R85, c[0x0][0x1e8] ;  /* 0x00007a0055557a20 */ /* 0x000fe40000410000 */
[----:B------:R-:W-:Y:S01]  /*1970*/  FMUL.FTZ R86, R86, c[0x0][0x1e8] ;  /* 0x00007a0056567a20 */ /* 0x000fe20000410000 */
[----:B------:R-:W-:Y:S01]  /*1980*/  SEL R78, R89, R78, P1 ;  /* 0x0000004e594e7207 */ /* 0x000fe20000800000 */
[----:B------:R-:W-:Y:S01]  /*1990*/  FADD.FTZ R87, R165, -R88 ;  /* 0x80000058a5577221 */ /* 0x000fe20000010000 */
[----:B------:R-:W-:Y:S01]  /*19a0*/  FSEL R84, R85, RZ, P5 ;  /* 0x000000ff55547208 */ /* 0x000fe20002800000 */
[----:B------:R-:W-:Y:S01]  /*19b0*/  FMUL.FTZ R89, R89, R127 ;  /* 0x0000007f59597220 */ /* 0x000fe20000410000 */
[----:B------:R-:W-:Y:S01]  /*19c0*/  FSEL R85, R86, RZ, P6 ;  /* 0x000000ff56557208 */ /* 0x000fe20003000000 */
[----:B------:R-:W-:Y:S01]  /*19d0*/  FMUL.FTZ R86, R126, R87 ;  /* 0x000000577e567220 */ /* 0x000fe20000410000 */
[C---:B------:R-:W-:Y:S01]  /*19e0*/  LOP3.LUT P5, RZ, R98.reuse, 0xff0000, RZ, 0xc0, !PT ;  /* 0x00ff000062ff7812 */ /* 0x040fe200078ac0ff */
[--C-:B------:R-:W-:Y:S01]  /*19f0*/  FFMA.FTZ R87, R167, R92, R93.reuse ;  /* 0x0000005ca7577223 */ /* 0x100fe2000001005d */
[----:B------:R-:W-:Y:S01]  /*1a00*/  F2FP.BF16.PACK_AB R84, R85, R84 ;  /* 0x000000545554723e */ /* 0x000fe200000010ff */
[----:B------:R-:W-:Y:S01]  /*1a10*/  FMUL.FTZ R89, R89, c[0x0][0x1e8] ;  /* 0x00007a0059597a20 */ /* 0x000fe20000410000 */
[----:B------:R-:W-:Y:S01]  /*1a20*/  LOP3.LUT P6, RZ, R98, 0xff000000, RZ, 0xc0, !PT ;  /* 0xff00000062ff7812 */ /* 0x000fe200078cc0ff */
[----:B------:R-:W-:-:S02]  /*1a30*/  FFMA.FTZ R88, R172, R92, R93 ;  /* 0x0000005cac587223 */ /* 0x000fc4000001005d */
[----:B------:R-:W-:Y:S01]  /*1a40*/  FADD.FTZ R87, R170, -R87 ;  /* 0x80000057aa577221 */ /* 0x000fe20000010000 */
[----:B------:R-:W-:Y:S01]  /*1a50*/  FSEL R85, R89, RZ, P5 ;  /* 0x000000ff59557208 */ /* 0x000fe20002800000 */
[-CC-:B------:R-:W-:Y:S01]  /*1a60*/  FFMA.FTZ R91, R173, R92.reuse, R93.reuse ;  /* 0x0000005cad5b7223 */ /* 0x180fe2000001005d */
[----:B------:R-:W-:Y:S01]  /*1a70*/  LOP3.LUT P5, RZ, R99, 0xff, RZ, 0xc0, !PT ;  /* 0x000000ff63ff7812 */ /* 0x000fe200078ac0ff */
[----:B------:R-:W-:Y:S02]  /*1a80*/  FFMA.FTZ R90, R178, R92, R93 ;  /* 0x0000005cb25a7223 */ /* 0x000fe4000001005d */
[----:B------:R-:W-:Y:S02]  /*1a90*/  FADD.FTZ R89, R171, -R88 ;  /* 0x80000058ab597221 */ /* 0x000fe40000010000 */
[----:B------:R-:W-:Y:S02]  /*1aa0*/  FMUL.FTZ R87, R126, R87 ;  /* 0x000000577e577220 */ /* 0x000fe40000410000 */
[----:B------:R-:W-:-:S02]  /*1ab0*/  FADD.FTZ R91, R176, -R91 ;  /* 0x8000005bb05b7221 */ /* 0x000fc40000010000 */
[----:B------:R-:W-:Y:S02]  /*1ac0*/  FADD.FTZ R95, R175, -R90 ;  /* 0x8000005aaf5f7221 */ /* 0x000fe40000010000 */
[----:B------:R-:W-:Y:S02]  /*1ad0*/  @P0 FADD.FTZ R86, R55, R86 ;  /* 0x0000005637560221 */ /* 0x000fe40000010000 */
[----:B------:R-:W-:Y:S02]  /*1ae0*/  FMUL.FTZ R88, R126, R89 ;  /* 0x000000597e587220 */ /* 0x000fe40000410000 */
[----:B------:R-:W-:Y:S01]  /*1af0*/  @P0 FADD.FTZ R87, R56, R87 ;  /* 0x0000005738570221 */ /* 0x000fe20000010000 */
[----:B------:R-:W-:Y:S01]  /*1b00*/  SEL R79, R86, R79, P1 ;  /* 0x0000004f564f7207 */ /* 0x000fe20000800000 */
[C---:B------:R-:W-:Y:S02]  /*1b10*/  FMUL.FTZ R91, R126.reuse, R91 ;  /* 0x0000005b7e5b7220 */ /* 0x040fe40000410000 */
[----:B------:R-:W-:Y:S01]  /*1b20*/  FMUL.FTZ R90, R126, R95 ;  /* 0x0000005f7e5a7220 */ /* 0x000fe20000410000 */
[----:B------:R-:W-:Y:S01]  /*1b30*/  SEL R80, R87, R80, P1 ;  /* 0x0000005057507207 */ /* 0x000fe20000800000 */
[----:B------:R-:W-:-:S02]  /*1b40*/  @P0 FADD.FTZ R88, R57, R88 ;  /* 0x0000005839580221 */ /* 0x000fc40000010000 */
[----:B------:R-:W-:Y:S02]  /*1b50*/  FMUL.FTZ R86, R86, R127 ;  /* 0x0000007f56567220 */ /* 0x000fe40000410000 */
[----:B------:R-:W-:Y:S01]  /*1b60*/  @P0 FADD.FTZ R91, R58, R91 ;  /* 0x0000005b3a5b0221 */ /* 0x000fe20000010000 */
[----:B------:R-:W-:Y:S01]  /*1b70*/  SEL R81, R88, R81, P1 ;  /* 0x0000005158517207 */ /* 0x000fe20000800000 */
[----:B------:R-:W-:Y:S01]  /*1b80*/  @P0 FADD.FTZ R90, R59, R90 ;  /* 0x0000005a3b5a0221 */ /* 0x000fe20000010000 */
[----:B------:R-:W-:Y:S01]  /*1b90*/  LOP3.LUT P0, RZ, R99, 0xff0000, RZ, 0xc0, !PT ;  /* 0x00ff000063ff7812 */ /* 0x000fe2000780c0ff */
[----:B------:R-:W-:Y:S01]  /*1ba0*/  FMUL.FTZ R87, R87, R127 ;  /* 0x0000007f57577220 */ /* 0x000fe20000410000 */
[----:B------:R-:W-:Y:S01]  /*1bb0*/  SEL R82, R91, R82, P1 ;  /* 0x000000525b527207 */ /* 0x000fe20000800000 */
[----:B------:R-:W-:Y:S01]  /*1bc0*/  FMUL.FTZ R86, R86, c[0x0][0x1e8] ;  /* 0x00007a0056567a20 */ /* 0x000fe20000410000 */
[----:B------:R-:W-:Y:S01]  /*1bd0*/  SEL R83, R90, R83, P1 ;  /* 0x000000535a537207 */ /* 0x000fe20000800000 */
[----:B------:R-:W-:-:S02]  /*1be0*/  FMUL.FTZ R88, R88, R127 ;  /* 0x0000007f58587220 */ /* 0x000fc40000410000 */
[----:B------:R-:W-:Y:S01]  /*1bf0*/  FMUL.FTZ R87, R87, c[0x0][0x1e8] ;  /* 0x00007a0057577a20 */ /* 0x000fe20000410000 */
[----:B------:R-:W-:Y:S01]  /*1c00*/  FSEL R86, R86, RZ, P6 ;  /* 0x000000ff56567208 */ /* 0x000fe20003000000 */
[-C--:B------:R-:W-:Y:S01]  /*1c10*/  FMUL.FTZ R91, R91, R127.reuse ;  /* 0x0000007f5b5b7220 */ /* 0x080fe20000410000 */
[----:B------:R-:W-:Y:S01]  /*1c20*/  LOP3.LUT P6, RZ, R99, 0xff00, RZ, 0xc0, !PT ;  /* 0x0000ff0063ff7812 */ /* 0x000fe200078cc0ff */
[----:B------:R-:W-:Y:S01]  /*1c30*/  FMUL.FTZ R90, R90, R127 ;  /* 0x0000007f5a5a7220 */ /* 0x000fe20000410000 */
[----:B------:R-:W-:Y:S01]  /*1c40*/  FSEL R87, R87, RZ, P5 ;  /* 0x000000ff57577208 */ /* 0x000fe20002800000 */
[----:B------:R-:W-:Y:S01]  /*1c50*/  FMUL.FTZ R88, R88, c[0x0][0x1e8] ;  /* 0x00007a0058587a20 */ /* 0x000fe20000410000 */
[----:B------:R-:W-:Y:S01]  /*1c60*/  LOP3.LUT P5, RZ, R99, 0xff000000, RZ, 0xc0, !PT ;  /* 0xff00000063ff7812 */ /* 0x000fe200078ac0ff */
[----:B------:R-:W-:Y:S01]  /*1c70*/  FMUL.FTZ R91, R91, c[0x0][0x1e8] ;  /* 0x00007a005b5b7a20 */ /* 0x000fe20000410000 */
[----:B------:R-:W-:Y:S01]  /*1c80*/  F2FP.BF16.PACK_AB R85, R86, R85 ;  /* 0x000000555655723e */ /* 0x000fe200000010ff */
[----:B------:R-:W-:Y:S01]  /*1c90*/  FMUL.FTZ R90, R90, c[0x0][0x1e8] ;  /* 0x00007a005a5a7a20 */ /* 0x000fe20000410000 */
[----:B------:R-:W-:-:S02]  /*1ca0*/  FSEL R88, R88, RZ, P6 ;  /* 0x000000ff58587208 */ /* 0x000fc40003000000 */
[----:B------:R-:W-:Y:S02]  /*1cb0*/  FSEL R91, R91, RZ, P0 ;  /* 0x000000ff5b5b7208 */ /* 0x000fe40000000000 */
[----:B------:R-:W-:Y:S02]  /*1cc0*/  FSEL R90, R90, RZ, P5 ;  /* 0x000000ff5a5a7208 */ /* 0x000fe40002800000 */
[----:B------:R-:W-:Y:S01]  /*1cd0*/  F2FP.BF16.PACK_AB R86, R88, R87 ;  /* 0x000000575856723e */ /* 0x000fe200000010ff */
[----:B------:R-:W-:Y:S01]  /*1ce0*/  @P1 IMAD.WIDE.U32 R88, R125, R94, c[0x0][0x258] ;  /* 0x000096007d581625 */ /* 0x000fe200078e005e */
[----:B------:R-:W-:-:S03]  /*1cf0*/  F2FP.BF16.PACK_AB R87, R90, R91 ;  /* 0x0000005b5a57723e */ /* 0x000fc600000010ff */
[C---:B------:R-:W-:Y:S01]  /*1d00*/  IMAD.WIDE.U32 R90, R125.reuse, R174, c[0x0][0x248] ;  /* 0x000092007d5a7625 */ /* 0x040fe200078e00ae */
[----:B------:R1:W-:Y:S01]  /*1d10*/  @P1 STG.E.128 [R88.64], R76 ;  /* 0x0000004c58001986 */ /* 0x0003e2000c101d04 */
[----:B------:R-:W-:-:S03]  /*1d20*/  IADD3 R125, R125, 0x20, RZ ;  /* 0x000000207d7d7810 */ /* 0x000fc60007ffe0ff */
[----:B------:R1:W-:Y:S04]  /*1d30*/  @P1 STG.E.128 [R88.64+0x10], R80 ;  /* 0x0000105058001986 */ /* 0x0003e8000c101d04 */
[----:B------:R1:W-:Y:S02]  /*1d40*/  STG.E.128 [R90.64], R84 ;  /* 0x000000545a007986 */ /* 0x0003e4000c101d04 */
.L_x_3589:
[----:B------:R-:W-:Y:S05]  /*1d50*/  BSYNC B1 ;  /* 0x0000000000017941 */ /* 0x000fea0003800000 */
.L_x_3588:
        /* <DEDUP_REMOVED lines=15> */
[-CC-:B------:R-:W-:Y:S01]  /*1e50*/  FFMA.FTZ R89, R135, R92.reuse, R93.reuse ;  /* 0x0000005c87597223 */ /* 0x180fe2000001005d */
        /* <DEDUP_REMOVED lines=75> */
.L_x_3591:
[----:B------:R-:W-:Y:S05]  /*2310*/  BSYNC B1 ;  /* 0x0000000000017941 */ /* 0x000fea0003800000 */
.L_x_3590:
[----:B------:R-:W-:Y:S01]  /*2320*/  BSSY B1, `(.L_x_3592) ;  /* 0x000005a000017945 */ /* 0x000fe20003800000 */
[----:B------:R-:W-:Y:S05]  /*2330*/  @!P4 BRA `(.L_x_3593) ;  /* 0x000005800000c947 */ /* 0x000fea0003800000 */
[----:B------:R-:W-:Y:S01]  /*2340*/  ISETP.NE.U32.AND P0, PT, RZ, c[0x0][0x218], PT ;  /* 0x00008600ff007a0c */ /* 0x000fe20003f05070 */
[--C-:B-1----:R-:W-:Y:S01]  /*2350*/  FFMA.FTZ R85, R131, R92, R93.reuse ;  /* 0x0000005c83557223 */ /* 0x102fe2000001005d */
[----:B------:R-:W-:Y:S01]  /*2360*/  MOV R84, R2 ;  /* 0x0000000200547202 */ /* 0x000fe20000000f00 */
[-C--:B------:R-:W-:Y:S01]  /*2370*/  FFMA.FTZ R86, R146, R92.reuse, R93 ;  /* 0x0000005c92567223 */ /* 0x080fe2000001005d */
[----:B------:R-:W-:Y:S01]  /*2380*/  ISETP.NE.AND.EX P0, PT, RZ, c[0x0][0x21c], PT, P0 ;  /* 0x00008700ff007a0c */ /* 0x000fe20003f05300 */
[----:B------:R-:W-:Y:S01]  /*2390*/  FADD.FTZ R85, R148, -R85 ;  /* 0x8000005594557221 */ /* 0x000fe20000010000 */
[----:B------:R-:W-:Y:S01]  /*23a0*/  LOP3.LUT P6, RZ, R84, 0xff, RZ, 0xc0, !PT ;  /* 0x000000ff54ff7812 */ /* 0x000fe200078cc0ff */
[-CC-:B------:R-:W-:Y:S01]  /*23b0*/  FFMA.FTZ R88, R150, R92.reuse, R93.reuse ;  /* 0x0000005c96587223 */ /* 0x180fe2000001005d */
[----:B------:R-:W-:Y:S01]  /*23c0*/  ISETP.NE.U32.AND P1, PT, RZ, c[0x0][0x258], PT ;  /* 0x00009600ff007a0c */ /* 0x000fe20003f25070 */
[----:B------:R-:W-:Y:S01]  /*23d0*/  FADD.FTZ R87, R149, -R86 ;  /* 0x8000005695577221 */ /* 0x000fe20000010000 */
[----:B------:R-:W-:Y:S01]  /*23e0*/  LOP3.LUT P5, RZ, R2, 0xff00, RZ, 0xc0, !PT ;  /* 0x0000ff0002ff7812 */ /* 0x000fe200078ac0ff */
[-CC-:B------:R-:W-:Y:S01]  /*23f0*/  FFMA.FTZ R89, R147, R92.reuse, R93.reuse ;  /* 0x0000005c93597223 */ /* 0x180fe2000001005d */
[----:B------:R-:W-:Y:S01]  /*2400*/  ISETP.NE.AND.EX P1, PT, RZ, c[0x0][0x25c], PT, P1 ;  /* 0x00009700ff007a0c */ /* 0x000fe20003f25310 */
[----:B------:R-:W-:Y:S01]  /*2410*/  FFMA.FTZ R95, R153, R92, R93 ;  /* 0x0000005c995f7223 */ /* 0x000fe2000001005d */
[----:B------:R-:W-:Y:S01]  /*2420*/  HFMA2.MMA R94, -RZ, RZ, 0, 9.5367431640625e-07 ;  /* 0x00000010ff5e7435 */ /* 0x000fe200000001ff */
[----:B------:R-:W-:-:S02]  /*2430*/  FMUL.FTZ R85, R126, R85 ;  /* 0x000000557e557220 */ /* 0x000fc40000410000 */
[----:B------:R-:W-:Y:S02]  /*2440*/  FADD.FTZ R91, R151, -R88 ;  /* 0x80000058975b7221 */ /* 0x000fe40000010000 */
[----:B------:R-:W-:Y:S02]  /*2450*/  FMUL.FTZ R84, R126, R87 ;  /* 0x000000577e547220 */ /* 0x000fe40000410000 */
[----:B------:R-:W-:Y:S02]  /*2460*/  FADD.FTZ R89, R152, -R89 ;  /* 0x8000005998597221 */ /* 0x000fe40000010000 */
[-CC-:B------:R-:W-:Y:S02]  /*2470*/  FFMA.FTZ R90, R156, R92.reuse, R93.reuse ;  /* 0x0000005c9c5a7223 */ /* 0x180fe4000001005d */
[----:B------:R-:W-:Y:S02]  /*2480*/  FFMA.FTZ R169, R157, R92, R93 ;  /* 0x0000005c9da97223 */ /* 0x000fe4000001005d */
[----:B------:R-:W-:-:S02]  /*2490*/  FADD.FTZ R95, R154, -R95 ;  /* 0x8000005f9a5f7221 */ /* 0x000fc40000010000 */
[----:B------:R-:W-:Y:S02]  /*24a0*/  @P0 FADD.FTZ R85, R68, R85 ;  /* 0x0000005544550221 */ /* 0x000fe40000010000 */
[----:B------:R-:W-:Y:S02]  /*24b0*/  FMUL.FTZ R86, R126, R91 ;  /* 0x0000005b7e567220 */ /* 0x000fe40000410000 */
[----:B------:R-:W-:Y:S01]  /*24c0*/  @P0 FADD.FTZ R84, R69, R84 ;  /* 0x0000005445540221 */ /* 0x000fe20000010000 */
[----:B------:R-:W-:Y:S01]  /*24d0*/  SEL R76, R85, R76, P1 ;  /* 0x0000004c554c7207 */ /* 0x000fe20000800000 */
[----:B------:R-:W-:Y:S02]  /*24e0*/  FFMA.FTZ R92, R160, R92, R93 ;  /* 0x0000005ca05c7223 */ /* 0x000fe4000001005d */
[----:B------:R-:W-:Y:S01]  /*24f0*/  FMUL.FTZ R89, R126, R89 ;  /* 0x000000597e597220 */ /* 0x000fe20000410000 */
[----:B------:R-:W-:Y:S01]  /*2500*/  SEL R77, R84, R77, P1 ;  /* 0x0000004d544d7207 */ /* 0x000fe20000800000 */
[----:B------:R-:W-:-:S02]  /*2510*/  FADD.FTZ R93, R155, -R90 ;  /* 0x8000005a9b5d7221 */ /* 0x000fc40000010000 */
[----:B------:R-:W-:Y:S02]  /*2520*/  FADD.FTZ R169, R158, -R169 ;  /* 0x800000a99ea97221 */ /* 0x000fe40000010000 */
[----:B------:R-:W-:Y:S02]  /*2530*/  FMUL.FTZ R95, R126, R95 ;  /* 0x0000005f7e5f7220 */ /* 0x000fe40000410000 */
[----:B------:R-:W-:Y:S02]  /*2540*/  @P0 FADD.FTZ R86, R71, R86 ;  /* 0x0000005647560221 */ /* 0x000fe40000010000 */
[----:B0-----:R-:W-:Y:S01]  /*2550*/  FADD.FTZ R177, R159, -R92 ;  /* 0x8000005c9fb17221 */ /* 0x001fe20000010000 */
[----:B------:R-:W-:Y:S01]  /*2560*/  @P1 MOV R92, 0x20 ;  /* 0x00000020005c1802 */ /* 0x000fe20000000f00 */
[----:B------:R-:W-:Y:S01]  /*2570*/  @P0 FADD.FTZ R89, R70, R89 ;  /* 0x0000005946590221 */ /* 0x000fe20000010000 */
[----:B------:R-:W-:Y:S01]  /*2580*/  SEL R79, R86, R79, P1 ;  /* 0x0000004f564f7207 */ /* 0x000fe20000800000 */
[----:B------:R-:W-:-:S02]  /*2590*/  FMUL.FTZ R85, R85, R127 ;  /* 0x0000007f55557220 */ /* 0x000fc40000410000 */
[C---:B------:R-:W-:Y:S01]  /*25a0*/  FMUL.FTZ R88, R126.reuse, R93 ;  /* 0x0000005d7e587220 */ /* 0x040fe20000410000 */
[----:B------:R-:W-:Y:S01]  /*25b0*/  SEL R78, R89, R78, P1 ;  /* 0x0000004e594e7207 */ /* 0x000fe20000800000 */
[----:B------:R-:W-:Y:S02]  /*25c0*/  FMUL.FTZ R169, R126, R169 ;  /* 0x000000a97ea97220 */ /* 0x000fe40000410000 */
[----:B------:R-:W-:Y:S02]  /*25d0*/  @P0 FADD.FTZ R95, R72, R95 ;  /* 0x0000005f485f0221 */ /* 0x000fe40000010000 */
[----:B------:R-:W-:Y:S02]  /*25e0*/  FMUL.FTZ R84, R84, R127 ;  /* 0x0000007f54547220 */ /* 0x000fe40000410000 */
[----:B------:R-:W-:Y:S01]  /*25f0*/  FMUL.FTZ R126, R126, R177 ;  /* 0x000000b17e7e7220 */ /* 0x000fe20000410000 */
[----:B------:R-:W-:Y:S01]  /*2600*/  SEL R80, R95, R80, P1 ;  /* 0x000000505f507207 */ /* 0x000fe20000800000 */
[----:B------:R-:W-:-:S02]  /*2610*/  FMUL.FTZ R87, R86, R127 ;  /* 0x0000007f56577220 */ /* 0x000fc40000410000 */
[----:B------:R-:W-:Y:S02]  /*2620*/  FMUL.FTZ R85, R85, c[0x0][0x1e8] ;  /* 0x00007a0055557a20 */ /* 0x000fe40000410000 */
[----:B------:R-:W-:Y:S02]  /*2630*/  @P0 FADD.FTZ R88, R73, R88 ;  /* 0x0000005849580221 */ /* 0x000fe40000010000 */
[----:B------:R-:W-:Y:S02]  /*2640*/  @P0 FADD.FTZ R169, R74, R169 ;  /* 0x000000a94aa90221 */ /* 0x000fe40000010000 */
[----:B------:R-:W-:Y:S01]  /*2650*/  FMUL.FTZ R86, R84, c[0x0][0x1e8] ;  /* 0x00007a0054567a20 */ /* 0x000fe20000410000 */
[----:B------:R-:W-:Y:S01]  /*2660*/  FSEL R84, R85, RZ, P6 ;  /* 0x000000ff55547208 */ /* 0x000fe20003000000 */
[----:B------:R-:W-:Y:S01]  /*2670*/  FMUL.FTZ R89, R89, R127 ;  /* 0x0000007f59597220 */ /* 0x000fe20000410000 */
[----:B------:R-:W-:Y:S01]  /*2680*/  SEL R81, R88, R81, P1 ;  /* 0x0000005158517207 */ /* 0x000fe20000800000 */
[-C--:B------:R-:W-:Y:S01]  /*2690*/  FMUL.FTZ R95, R95, R127.reuse ;  /* 0x0000007f5f5f7220 */ /* 0x080fe20000410000 */
[----:B------:R-:W-:Y:S01]  /*26a0*/  SEL R82, R169, R82, P1 ;  /* 0x00000052a9527207 */ /* 0x000fe20000800000 */
[----:B------:R-:W-:Y:S01]  /*26b0*/  @P0 FADD.FTZ R126, R75, R126 ;  /* 0x0000007e4b7e0221 */ /* 0x000fe20000010000 */
[----:B------:R-:W-:Y:S01]  /*26c0*/  FSEL R85, R86, RZ, P5 ;  /* 0x000000ff56557208 */ /* 0x000fe20002800000 */
[----:B------:R-:W-:Y:S01]  /*26d0*/  FMUL.FTZ R89, R89, c[0x0][0x1e8] ;  /* 0x00007a0059597a20 */ /* 0x000fe20000410000 */
[----:B------:R-:W-:Y:S01]  /*26e0*/  LOP3.LUT P0, RZ, R2, 0xff0000, RZ, 0xc0, !PT ;  /* 0x00ff000002ff7812 */ /* 0x000fe2000780c0ff */
[-C--:B------:R-:W-:Y:S01]  /*26f0*/  FMUL.FTZ R88, R88, R127.reuse ;  /* 0x0000007f58587220 */ /* 0x080fe20000410000 */
[----:B------:R-:W-:Y:S01]  /*2700*/  LOP3.LUT P6, RZ, R2, 0xff000000, RZ, 0xc0, !PT ;  /* 0xff00000002ff7812 */ /* 0x000fe200078cc0ff */
[-C--:B------:R-:W-:Y:S01]  /*2710*/  FMUL.FTZ R169, R169, R127.reuse ;  /* 0x0000007fa9a97220 */ /* 0x080fe20000410000 */
[----:B------:R-:W-:Y:S01]  /*2720*/  LOP3.LUT P5, RZ, R3, 0xff, RZ, 0xc0, !PT ;  /* 0x000000ff03ff7812 */ /* 0x000fe200078ac0ff */
[----:B------:R-:W-:Y:S01]  /*2730*/  FMUL.FTZ R87, R87, c[0x0][0x1e8] ;  /* 0x00007a0057577a20 */ /* 0x000fe20000410000 */
[----:B------:R-:W-:Y:S01]  /*2740*/  F2FP.BF16.PACK_AB R84, R85, R84 ;  /* 0x000000545554723e */ /* 0x000fe200000010ff */
[----:B------:R-:W-:Y:S01]  /*2750*/  FMUL.FTZ R95, R95, c[0x0][0x1e8] ;  /* 0x00007a005f5f7a20 */ /* 0x000fe20000410000 */
[----:B------:R-:W-:Y:S01]  /*2760*/  FSEL R85, R89, RZ, P0 ;  /* 0x000000ff59557208 */ /* 0x000fe20000000000 */
[----:B------:R-:W-:Y:S01]  /*2770*/  FMUL.FTZ R127, R126, R127 ;  /* 0x0000007f7e7f7220 */ /* 0x000fe20000410000 */
[----:B------:R-:W-:Y:S01]  /*2780*/  LOP3.LUT P0, RZ, R3, 0xff00, RZ, 0xc0, !PT ;  /* 0x0000ff0003ff7812 */ /* 0x000fe2000780c0ff */
[----:B------:R-:W-:Y:S01]  /*2790*/  FMUL.FTZ R88, R88, c[0x0][0x1e8] ;  /* 0x00007a0058587a20 */ /* 0x000fe20000410000 */
[----:B------:R-:W-:Y:S01]  /*27a0*/  FSEL R86, R87, RZ, P6 ;  /* 0x000000ff57567208 */ /* 0x000fe20003000000 */
[----:B------:R-:W-:Y:S01]  /*27b0*/  FMUL.FTZ R169, R169, c[0x0][0x1e8] ;  /* 0x00007a00a9a97a20 */ /* 0x000fe20000410000 */
[----:B------:R-:W-:Y:S01]  /*27c0*/  FSEL R95, R95, RZ, P5 ;  /* 0x000000ff5f5f7208 */ /* 0x000fe20002800000 */
[----:B------:R-:W-:Y:S01]  /*27d0*/  FMUL.FTZ R127, R127, c[0x0][0x1e8] ;  /* 0x00007a007f7f7a20 */ /* 0x000fe20000410000 */
[----:B------:R-:W-:-:S02]  /*27e0*/  LOP3.LUT P6, RZ, R3, 0xff0000, RZ, 0xc0, !PT ;  /* 0x00ff000003ff7812 */ /* 0x000fc400078cc0ff */
[----:B------:R-:W-:Y:S02]  /*27f0*/  LOP3.LUT P5, RZ, R3, 0xff000000, RZ, 0xc0, !PT ;  /* 0xff00000003ff7812 */ /* 0x000fe400078ac0ff */
[----:B------:R-:W-:Y:S02]  /*2800*/  FSEL R88, R88, RZ, P0 ;  /* 0x000000ff58587208 */ /* 0x000fe40000000000 */
[----:B------:R-:W-:Y:S02]  /*2810*/  FSEL R87, R169, RZ, P6 ;  /* 0x000000ffa9577208 */ /* 0x000fe40003000000 */
[----:B------:R-:W-:Y:S02]  /*2820*/  FSEL R90, R127, RZ, P5 ;  /* 0x000000ff7f5a7208 */ /* 0x000fe40002800000 */
[----:B------:R-:W-:Y:S02]  /*2830*/  F2FP.BF16.PACK_AB R85, R86, R85 ;  /* 0x000000555655723e */ /* 0x000fe400000010ff */
[----:B------:R-:W-:Y:S01]  /*2840*/  F2FP.BF16.PACK_AB R86, R88, R95 ;  /* 0x0000005f5856723e */ /* 0x000fe200000010ff */
[----:B------:R-:W-:Y:S01]  /*2850*/  @P1 IMAD.WIDE.U32 R88, R125, R92, c[0x0][0x258] ;  /* 0x000096007d581625 */ /* 0x000fe200078e005c */
[----:B------:R-:W-:-:S02]  /*2860*/  SEL R83, R126, R83, P1 ;  /* 0x000000537e537207 */ /* 0x000fc40000800000 */
[----:B------:R-:W-:Y:S01]  /*2870*/  F2FP.BF16.PACK_AB R87, R90, R87 ;  /* 0x000000575a57723e */ /* 0x000fe200000010ff */
[----:B------:R-:W-:Y:S01]  /*2880*/  IMAD.WIDE.U32 R90, R125, R94, c[0x0][0x248] ;  /* 0x000092007d5a7625 */ /* 0x000fe200078e005e */
[----:B------:R0:W-:Y:S04]  /*2890*/  @P1 STG.E.128 [R88.64], R76 ;  /* 0x0000004c58001986 */ /* 0x0001e8000c101d04 */
[----:B------:R0:W-:Y:S04]  /*28a0*/  @P1 STG.E.128 [R88.64+0x10], R80 ;  /* 0x0000105058001986 */ /* 0x0001e8000c101d04 */
[----:B------:R0:W-:Y:S02]  /*28b0*/  STG.E.128 [R90.64], R84 ;  /* 0x000000545a007986 */ /* 0x0001e4000c101d04 */
.L_x_3593:
[----:B------:R-:W-:Y:S05]  /*28c0*/  BSYNC B1 ;  /* 0x0000000000017941 */ /* 0x000fea0003800000 */
.L_x_3592:
[----:B01----:R-:W-:-:S04]  /*28d0*/  MOV R85, c[0x0][0x160] ;  /* 0x0000580000557a02 */ /* 0x003fc80000000f00 */
[----:B------:R-:W-:-:S04]  /*28e0*/  LEA R116, R85, R116, 0x2 ;  /* 0x0000007455747211 */ /* 0x000fc800078e10ff */
[----:B------:R-:W-:-:S13]  /*28f0*/  ISETP.GE.AND P0, PT, R116, c[0x0][0x164], PT ;  /* 0x0000590074007a0c */ /* 0x000fda0003f06270 */
[----:B------:R-:W-:Y:S01]  /*2900*/  @P0 CALL.REL.NOINC `(.L_x_3579) ;  /* 0x0000001000000944 */ /* 0x000fe20003c00000 */
[----:B------:R-:W-:Y:S05]  /*2910*/  BRA `(.L_x_3594) ;  /* 0xffffdbd000007947 */ /* 0x000fea000383ffff */
.L_x_3579:
[----:B-1----:R-:W-:Y:S05]  /*2920*/  BSYNC B0 ;  /* 0x0000000000007941 */ /* 0x002fea0003800000 */
.L_x_3578:
        /* <DEDUP_REMOVED lines=11> */
[----:B------:R-:W-:Y:S01]  /*29e0*/  BAR.SYNC.DEFER_BLOCKING 0x0 ;  /* 0x0000000000007b1d */ /* 0x000fe20000010000 */
[----:B0-----:R-:W-:-:S04]  /*29f0*/  IADD3 R12, -R0, 0x7f, RZ ;  /* 0x0000007f000c7810 */ /* 0x001fc80007ffe1ff */
[----:B------:R-:W-:-:S04]  /*2a00*/  IADD3 R15, R12, c[0x0][0x168], RZ ;  /* 0x00005a000c0f7a10 */ /* 0x000fc80007ffe0ff */
[C---:B------:R-:W-:Y:S02]  /*2a10*/  LOP3.LUT P5, RZ, R15.reuse, 0xffffff80, RZ, 0xc0, !PT ;  /* 0xffffff800fff7812 */ /* 0x040fe400078ac0ff */
[C---:B------:R-:W-:Y:S02]  /*2a20*/  ISETP.GE.U32.AND P4, PT, R15.reuse, 0x100, PT ;  /* 0x000001000f00780c */ /* 0x040fe40003f86070 */
[C---:B------:R-:W-:Y:S02]  /*2a30*/  ISETP.GE.U32.AND P3, PT, R15.reuse, 0x180, PT ;  /* 0x000001800f00780c */ /* 0x040fe40003f66070 */
[C---:B------:R-:W-:Y:S02]  /*2a40*/  ISETP.GE.U32.AND P2, PT, R15.reuse, 0x200, PT ;  /* 0x000002000f00780c */ /* 0x040fe40003f46070 */
[C---:B------:R-:W-:Y:S02]  /*2a50*/  ISETP.GE.U32.AND P1, PT, R15.reuse, 0x280, PT ;  /* 0x000002800f00780c */ /* 0x040fe40003f26070 */
[----:B------:R-:W-:Y:S01]  /*2a60*/  ISETP.GE.U32.AND P0, PT, R15, 0x300, PT ;  /* 0x000003000f00780c */ /* 0x000fe20003f06070 */
[----:B------:R-:W0:Y:S04]  /*2a70*/  LDS R3, [R0.X4] ;  /* 0x0000000000037984 */ /* 0x000e280000004800 */
[----:B------:R-:W1:Y:S04]  /*2a80*/  LDS R24, [R0.X4+0xc00] ;  /* 0x000c000000187984 */ /* 0x000e680000004800 */
[----:B-----5:R-:W2:Y:S04]  /*2a90*/  LDS R52, [R0.X4+0x200] ;  /* 0x0002000000347984 */ /* 0x020ea80000004800 */
        /* <DEDUP_REMOVED lines=24> */
[----:B------:R-:W-:Y:S01]  /*2c20*/  LDS R20, [R0.X4+0x2400] ;  /* 0x0024000000147984 */ /* 0x000fe20000004800 */
        /* <DEDUP_REMOVED lines=12> */
[----:B------:R-:W-:-:S03]  /*2cf0*/  FADD.FTZ R7, R7, R14 ;  /* 0x0000000e07077221 */ /* 0x000fc60000010000 */
[----:B------:R-:W3:Y:S01]  /*2d00*/  S2R R15, SR_CTAID.X ;  /* 0x00000000000f7919 */ /* 0x000ee20000002500 */
[----:B------:R-:W-:Y:S02]  /*2d10*/  FADD.FTZ R4, R4, R13 ;  /* 0x0000000d04047221 */ /* 0x000fe40000010000 */
[----:B------:R-:W-:Y:S02]  /*2d20*/  FADD.FTZ R5, R5, R18 ;  /* 0x0000001205057221 */ /* 0x000fe40000010000 */
[----:B------:R-:W-:Y:S01]  /*2d30*/  FADD.FTZ R17, R12, R17 ;  /* 0x000000110c117221 */ /* 0x000fe20000010000 */
[----:B------:R-:W-:Y:S01]  /*2d40*/  STS.128 [R2], R48 ;  /* 0x0000003002007388 */ /* 0x000fe20000000c00 */
[----:B------:R-:W-:-:S03]  /*2d50*/  FADD.FTZ R19, R11, R22 ;  /* 0x000000160b137221 */ /* 0x000fc60000010000 */
[----:B------:R-:W-:Y:S01]  /*2d60*/  STS.128 [R2+0x10], R44 ;  /* 0x0000102c02007388 */ /* 0x000fe20000000c00 */
[----:B0-----:R-:W-:Y:S02]  /*2d70*/  FADD.FTZ R21, R7, R24 ;  /* 0x0000001807157221 */ /* 0x001fe40000010000 */
[----:B---3--:R-:W-:Y:S01]  /*2d80*/  IMAD R13, R15, c[0x0][0x168], RZ ;  /* 0x00005a000f0d7a24 */ /* 0x008fe200078e02ff */
[----:B------:R-:W-:Y:S01]  /*2d90*/  STS.128 [R2+0x400], R40 ;  /* 0x0004002802007388 */ /* 0x000fe20000000c00 */
[----:B------:R-:W-:Y:S02]  /*2da0*/  FADD.FTZ R15, R3, R20 ;  /* 0x00000014030f7221 */ /* 0x000fe40000010000 */
[----:B-1----:R-:W-:Y:S01]  /*2db0*/  FADD.FTZ R23, R4, R23 ;  /* 0x0000001704177221 */ /* 0x002fe20000010000 */
[----:B------:R-:W-:Y:S01]  /*2dc0*/  STS.128 [R2+0x410], R36 ;  /* 0x0004102402007388 */ /* 0x000fe20000000c00 */
[----:B--2---:R-:W-:-:S03]  /*2dd0*/  FADD.FTZ R25, R5, R26 ;  /* 0x0000001a05197221 */ /* 0x004fc60000010000 */
        /* <DEDUP_REMOVED lines=12> */
[----:B------:R-:W-:-:S02]  /*2ea0*/  IADD3 R26, P6, R2, c[0x0][0x220], RZ ;  /* 0x00008800021a7a10 */ /* 0x000fc40007fde0ff */
[----:B------:R-:W-:Y:S01]  /*2eb0*/  @P5 MOV R2, R28 ;  /* 0x0000001c00025202 */ /* 0x000fe20000000f00 */
[----:B------:R-:W3:Y:S01]  /*2ec0*/  LDS R18, [R0.X4+0x1800] ;  /* 0x0018000000127984 */ /* 0x000ee20000004800 */
[----:B------:R-:W-:Y:S02]  /*2ed0*/  IADD3.X R47, R47, c[0x0][0x224], RZ, P6, !PT ;  /* 0x000089002f2f7a10 */ /* 0x000fe400037fe4ff */
[----:B------:R-:W-:Y:S01]  /*2ee0*/  @P5 IADD3 R28, P6, R28, 0x200, RZ ;  /* 0x000002001c1c5810 */ /* 0x000fe20007fde0ff */
[----:B------:R-:W4:Y:S01]  /*2ef0*/  LDS R29, [R0.X4+0xe00] ;  /* 0x000e0000001d7984 */ /* 0x000f220000004800 */
[-C--:B------:R-:W-:Y:S02]  /*2f00*/  @P5 MOV R3, R49.reuse ;  /* 0x0000003100035202 */ /* 0x080fe40000000f00 */
[----:B------:R-:W-:Y:S01]  /*2f10*/  @P5 MOV R4, R26 ;  /* 0x0000001a00045202 */ /* 0x000fe20000000f00 */
[----:B------:R-:W4:Y:S01]  /*2f20*/  LDS R8, [R0.X4+0x400] ;  /* 0x0004000000087984 */ /* 0x000f220000004800 */
[----:B------:R-:W-:-:S02]  /*2f30*/  @P5 IADD3.X R49, RZ, R49, RZ, P6, !PT ;  /* 0x00000031ff315210 */ /* 0x000fc400037fe4ff */
[----:B------:R-:W-:Y:S01]  /*2f40*/  @P5 IADD3 R26, P6, R26, 0x200, RZ ;  /* 0x000002001a1a5810 */ /* 0x000fe20007fde0ff */
[----:B------:R-:W4:Y:S01]  /*2f50*/  LDS R31, [R0.X4+0x1000] ;  /* 0x00100000001f7984 */ /* 0x000f220000004800 */
[-C--:B------:R-:W-:Y:S02]  /*2f60*/  @P5 MOV R5, R47.reuse ;  /* 0x0000002f00055202 */ /* 0x080fe40000000f00 */
[----:B------:R-:W-:Y:S01]  /*2f70*/  @P5 IADD3.X R47, RZ, R47, RZ, P6, !PT ;  /* 0x0000002fff2f5210 */ /* 0x000fe200037fe4ff */
[----:B------:R-:W4:Y:S01]  /*2f80*/  LDS R9, [R0.X4+0x600] ;  /* 0x0006000000097984 */ /* 0x000f220000004800 */
[----:B------:R-:W-:-:S03]  /*2f90*/  @P4 MOV R7, R49 ;  /* 0x0000003100074202 */ /* 0x000fc60000000f00 */
        /* <DEDUP_REMOVED lines=11> */
[----:B----4-:R-:W-:Y:S01]  /*3050*/  FADD.FTZ R29, R6, R29 ;  /* 0x0000001d061d7221 */ /* 0x010fe20000010000 */
[----:B------:R-:W-:Y:S02]  /*3060*/  @P4 MOV R6, R28 ;  /* 0x0000001c00064202 */ /* 0x000fe40000000f00 */
[----:B------:R-:W4:Y:S01]  /*3070*/  LDS R20, [R0.X4+0x1a00] ;  /* 0x001a000000147984 */ /* 0x000f220000004800 */
[----:B------:R-:W-:Y:S01]  /*3080*/  FADD.FTZ R8, RZ, R8 ;  /* 0x00000008ff087221 */ /* 0x000fe20000010000 */
[----:B------:R-:W-:Y:S02]  /*3090*/  @P4 IADD3 R28, P6, R28, 0x200, RZ ;  /* 0x000002001c1c4810 */ /* 0x000fe40007fde0ff */
[----:B------:R-:W4:Y:S01]  /*30a0*/  LDS R22, [R0.X4+0x1c00] ;  /* 0x001c000000167984 */ /* 0x000f220000004800 */
[----:B------:R-:W-:Y:S01]  /*30b0*/  FADD.FTZ R31, R8, R31 ;  /* 0x0000001f081f7221 */ /* 0x000fe20000010000 */
[----:B------:R-:W-:-:S02]  /*30c0*/  @P4 MOV R8, R26 ;  /* 0x0000001a00084202 */ /* 0x000fc40000000f00 */
[----:B------:R-:W4:Y:S01]  /*30d0*/  LDS R39, [R0.X4+0x2600] ;  /* 0x0026000000277984 */ /* 0x000f220000004800 */
[----:B------:R-:W-:Y:S01]  /*30e0*/  FADD.FTZ R9, RZ, R9 ;  /* 0x00000009ff097221 */ /* 0x000fe20000010000 */
[----:B------:R-:W-:Y:S02]  /*30f0*/  @P4 IADD3.X R49, RZ, R49, RZ, P6, !PT ;  /* 0x00000031ff314210 */ /* 0x000fe400037fe4ff */
[----:B------:R-:W4:Y:S01]  /*3100*/  LDS R41, [R0.X4+0x2800] ;  /* 0x0028000000297984 */ /* 0x000f220000004800 */
[----:B------:R-:W-:Y:S01]  /*3110*/  FADD.FTZ R10, RZ, R10 ;  /* 0x0000000aff0a7221 */ /* 0x000fe20000010000 */
[----:B------:R-:W-:Y:S02]  /*3120*/  @P4 IADD3 R26, P6, R26, 0x200, RZ ;  /* 0x000002001a1a4810 */ /* 0x000fe40007fde0ff */
[----:B------:R-:W4:Y:S01]  /*3130*/  LDS R24, [R0.X4+0x2000] ;  /* 0x0020000000187984 */ /* 0x000f220000004800 */
[----:B------:R-:W-:Y:S01]  /*3140*/  FADD.FTZ R14, R9, R14 ;  /* 0x0000000e090e7221 */ /* 0x000fe20000010000 */
[----:B------:R-:W-:-:S02]  /*3150*/  @P4 MOV R9, R47 ;  /* 0x0000002f00094202 */ /* 0x000fc40000000f00 */
[----:B------:R-:W4:Y:S01]  /*3160*/  LDS R43, [R0.X4+0x2a00] ;  /* 0x002a0000002b7984 */ /* 0x000f220000004800 */
[----:B------:R-:W-:Y:S01]  /*3170*/  FADD.FTZ R33, R10, R33 ;  /* 0x000000210a217221 */ /* 0x000fe20000010000 */
[----:B------:R-:W-:Y:S02]  /*3180*/  @P4 IADD3.X R47, RZ, R47, RZ, P6, !PT ;  /* 0x0000002fff2f4210 */ /* 0x000fe400037fe4ff */
[----:B------:R-:W4:Y:S01]  /*3190*/  LDS R45, [R0.X4+0x2c00] ;  /* 0x002c0000002d7984 */ /* 0x000f220000004800 */
[----:B0-----:R-:W-:Y:S01]  /*31a0*/  FADD.FTZ R13, RZ, R13 ;  /* 0x0000000dff0d7221 */ /* 0x001fe20000010000 */
[----:B------:R-:W-:Y:S02]  /*31b0*/  @P3 MOV R10, R28 ;  /* 0x0000001c000a3202 */ /* 0x000fe40000000f00 */
[----:B------:R-:W0:Y:S01]  /*31c0*/  LDS R35, [R0.X4+0x2200] ;  /* 0x0022000000237984 */ /* 0x000e220000004800 */
[----:B------:R-:W-:Y:S01]  /*31d0*/  @P3 IADD3 R28, P6, R28, 0x200, RZ ;  /* 0x000002001c1c3810 */ /* 0x000fe20007fde0ff */
[----:B-1----:R-:W-:Y:S01]  /*31e0*/  FADD.FTZ R14, R14, R11 ;  /* 0x0000000b0e0e7221 */ /* 0x002fe20000010000 */
[-C--:B------:R-:W-:Y:S01]  /*31f0*/  @P3 MOV R11, R49.reuse ;  /* 0x00000031000b3202 */ /* 0x080fe20000000f00 */
[----:B------:R-:W1:Y:S01]  /*3200*/  LDS R27, [R0.X4+0x2e00] ;  /* 0x002e0000001b7984 */ /* 0x000e620000004800 */
[----:B--2---:R-:W-:Y:S01]  /*3210*/  FADD.FTZ R37, R18, R37 ;  /* 0x0000002512257221 */ /* 0x004fe20000010000 */
[----:B------:R-:W-:Y:S01]  /*3220*/  @P3 IADD3.X R49, RZ, R49, RZ, P6, !PT ;  /* 0x00000031ff313210 */ /* 0x000fe200037fe4ff */
[----:B---3--:R-:W-:Y:S01]  /*3230*/  FADD.FTZ R16, R13, R12 ;  /* 0x0000000c0d107221 */ /* 0x008fe20000010000 */
[----:B------:R-:W-:-:S02]  /*3240*/  @P3 MOV R12, R26 ;  /* 0x0000001a000c3202 */ /* 0x000fc40000000f00 */
[----:B------:R2:W-:Y:S01]  /*3250*/  @P5 STG.E [R2.64], R37 ;  /* 0x0000002502005986 */ /* 0x0005e2000c101904 */
[----:B------:R-:W-:Y:S01]  /*3260*/  @P3 IADD3 R26, P6, R26, 0x200, RZ ;  /* 0x000002001a1a3810 */ /* 0x000fe20007fde0ff */
[----:B----4-:R-:W-:Y:S01]  /*3270*/  FADD.FTZ R20, R29, R20 ;  /* 0x000000141d147221 */ /* 0x010fe20000010000 */
[-C--:B------:R-:W-:Y:S01]  /*3280*/  @P3 MOV R13, R47.reuse ;  /* 0x0000002f000d3202 */ /* 0x080fe20000000f00 */
[----:B------:R3:W-:Y:S01]  /*3290*/  @P5 STG.E [R4.64], R15 ;  /* 0x0000000f04005986 */ /* 0x0007e2000c101904 */
[----:B------:R-:W-:Y:S01]  /*32a0*/  @P3 IADD3.X R47, RZ, R47, RZ, P6, !PT ;  /* 0x0000002fff2f3210 */ /* 0x000fe200037fe4ff */
[----:B------:R-:W-:Y:S02]  /*32b0*/  FADD.FTZ R22, R31, R22 ;  /* 0x000000161f167221 */ /* 0x000fe40000010000 */
[----:B------:R-:W-:Y:S01]  /*32c0*/  FADD.FTZ R39, R20, R39 ;  /* 0x0000002714277221 */ /* 0x000fe20000010000 */
[----:B--2---:R-:W-:Y:S02]  /*32d0*/  @P2 MOV R2, R28 ;  /* 0x0000001c00022202 */ /* 0x004fe40000000f00 */
[----:B------:R-:W-:Y:S01]  /*32e0*/  @P2 IADD3 R28, P5, R28, 0x200, RZ ;  /* 0x000002001c1c2810 */ /* 0x000fe20007fbe0ff */
[----:B------:R-:W-:Y:S01]  /*32f0*/  FADD.FTZ R41, R22, R41 ;  /* 0x0000002916297221 */ /* 0x000fe20000010000 */
[----:B---3--:R-:W-:Y:S01]  /*3300*/  @P2 MOV R4, R26 ;  /* 0x0000001a00042202 */ /* 0x008fe20000000f00 */
[----:B------:R2:W-:Y:S01]  /*3310*/  @P4 STG.E [R6.64], R39 ;  /* 0x0000002706004986 */ /* 0x0005e2000c101904 */
[----:B------:R-:W-:Y:S01]  /*3320*/  @P2 IADD3 R26, P6, R26, 0x200, RZ ;  /* 0x000002001a1a2810 */ /* 0x000fe20007fde0ff */
[----:B------:R-:W-:Y:S01]  /*3330*/  FADD.FTZ R24, R33, R24 ;  /* 0x0000001821187221 */ /* 0x000fe20000010000 */
[----:B------:R-:W-:Y:S01]  /*3340*/  @P2 MOV R3, R49 ;  /* 0x0000003100032202 */ /* 0x000fe20000000f00 */
[----:B------:R3:W-:Y:S01]  /*3350*/  @P4 STG.E [R8.64], R17 ;  /* 0x0000001108004986 */ /* 0x0007e2000c101904 */
[----:B------:R-:W-:Y:S01]  /*3360*/  @P2 MOV R5, R47 ;  /* 0x0000002f00052202 */ /* 0x000fe20000000f00 */
[----:B------:R-:W-:Y:S01]  /*3370*/  FADD.FTZ R43, R14, R43 ;  /* 0x0000002b0e2b7221 */ /* 0x000fe20000010000 */
[----:B------:R-:W-:Y:S01]  /*3380*/  @P2 IADD3.X R49, RZ, R49, RZ, P5, !PT ;  /* 0x00000031ff312210 */ /* 0x000fe20002ffe4ff */
[----:B------:R-:W-:Y:S01]  /*3390*/  @P3 STG.E [R10.64], R41 ;  /* 0x000000290a003986 */ /* 0x000fe2000c101904 */
[----:B------:R-:W-:Y:S01]  /*33a0*/  @P2 IADD3.X R47, RZ, R47, RZ, P6, !PT ;  /* 0x0000002fff2f2210 */ /* 0x000fe200037fe4ff */
[----:B------:R-:W-:-:S02]  /*33b0*/  FADD.FTZ R45, R24, R45 ;  /* 0x0000002d182d7221 */ /* 0x000fc40000010000 */
[----:B------:R-:W-:Y:S01]  /*33c0*/  @P3 STG.E [R12.64], R19 ;  /* 0x000000130c003986 */ /* 0x000fe2000c101904 */
[----:B--2---:R-:W-:Y:S01]  /*33d0*/  @P1 MOV R6, R28 ;  /* 0x0000001c00061202 */ /* 0x004fe20000000f00 */
[----:B0-----:R-:W-:Y:S01]  /*33e0*/  FADD.FTZ R16, R16, R35 ;  /* 0x0000002310107221 */ /* 0x001fe20000010000 */
[----:B------:R-:W-:Y:S01]  /*33f0*/  @P1 MOV R7, R49 ;  /* 0x0000003100071202 */ /* 0x000fe20000000f00 */
[----:B------:R0:W-:Y:S01]  /*3400*/  @P2 STG.E [R2.64], R43 ;  /* 0x0000002b02002986 */ /* 0x0001e2000c101904 */
[----:B---3--:R-:W-:Y:S01]  /*3410*/  @P1 MOV R8, R26 ;  /* 0x0000001a00081202 */ /* 0x008fe20000000f00 */
[----:B-1----:R-:W-:Y:S01]  /*3420*/  FADD.FTZ R27, R16, R27 ;  /* 0x0000001b101b7221 */ /* 0x002fe20000010000 */
[----:B------:R-:W-:Y:S01]  /*3430*/  @P1 MOV R9, R47 ;  /* 0x0000002f00091202 */ /* 0x000fe20000000f00 */
[----:B------:R1:W-:Y:S01]  /*3440*/  @P2 STG.E [R4.64], R21 ;  /* 0x0000001504002986 */ /* 0x0003e2000c101904 */
[----:B------:R-:W-:Y:S02]  /*3450*/  @P1 IADD3 R28, P3, R28, 0x200, RZ ;  /* 0x000002001c1c1810 */ /* 0x000fe40007f7e0ff */
[----:B------:R-:W-:Y:S01]  /*3460*/  @P1 IADD3 R26, P4, R26, 0x200, RZ ;  /* 0x000002001a1a1810 */ /* 0x000fe20007f9e0ff */
[----:B------:R2:W-:Y:S01]  /*3470*/  @P1 STG.E [R6.64], R45 ;  /* 0x0000002d06001986 */ /* 0x0005e2000c101904 */
[----:B------:R-:W-:-:S02]  /*3480*/  @P1 IADD3.X R49, RZ, R49, RZ, P3, !PT ;  /* 0x00000031ff311210 */ /* 0x000fc40001ffe4ff */
[----:B------:R-:W-:Y:S01]  /*3490*/  @P1 IADD3.X R47, RZ, R47, RZ, P4, !PT ;  /* 0x0000002fff2f1210 */ /* 0x000fe200027fe4ff */
[----:B------:R2:W-:Y:S01]  /*34a0*/  @P1 STG.E [R8.64], R23 ;  /* 0x0000001708001986 */ /* 0x0005e2000c101904 */
[----:B0-----:R-:W-:Y:S02]  /*34b0*/  MOV R2, R28 ;  /* 0x0000001c00027202 */ /* 0x001fe40000000f00 */
[----:B------:R-:W-:Y:S02]  /*34c0*/  MOV R3, R49 ;  /* 0x0000003100037202 */ /* 0x000fe40000000f00 */
[----:B-1----:R-:W-:Y:S02]  /*34d0*/  MOV R4, R26 ;  /* 0x0000001a00047202 */ /* 0x002fe40000000f00 */
[----:B------:R-:W-:Y:S01]  /*34e0*/  MOV R5, R47 ;  /* 0x0000002f00057202 */ /* 0x000fe20000000f00 */
[----:B------:R-:W-:Y:S06]  /*34f0*/  @!P0 EXIT ;  /* 0x000000000000894d */ /* 0x000fec0003800000 */
[----:B------:R-:W-:Y:S04]  /*3500*/  STG.E [R2.64], R27 ;  /* 0x0000001b02007986 */ /* 0x000fe8000c101904 */
[----:B------:R-:W-:Y:S01]  /*3510*/  STG.E [R4.64], R25 ;  /* 0x0000001904007986 */ /* 0x000fe2000c101904 */
[----:B------:R-:W-:Y:S05]  /*3520*/  EXIT ;  /* 0x000000000000794d */ /* 0x000fea0003800000 */
.L_x_3586:
[----:B------:R-:W-:Y:S01]  /*3530*/  HFMA2.MMA R88, -RZ, RZ, 0, 5.9604644775390625e-08 ;  /* 0x00000001ff587435 */ /* 0x000fe200000001ff */
[----:B------:R-:W-:-:S02]  /*3540*/  MOV R87, R177 ;  /* 0x000000b100577202 */ /* 0x000fc40000000f00 */
[----:B------:R-:W-:Y:S02]  /*3550*/  MOV R92, 0x1f ;  /* 0x0000001f005c7802 */ /* 0x000fe40000000f00 */
[----:B------:R-:W-:Y:S02]  /*3560*/  MOV R93, 0xffffffff ;  /* 0xffffffff005d7802 */ /* 0x000fe40000000f00 */
[----:B------:R-:W-:Y:S02]  /*3570*/  MOV R84, 0x3590 ;  /* 0x0000359000547802 */ /* 0x000fe40000000f00 */
[----:B------:R-:W-:Y:S05]  /*3580*/  CALL.REL.NOINC `($__internal_68_$__cuda_sm70_shflsync_bfly_p) ;  /* 0x0000046000007944 */ /* 0x000fea0003c00000 */
[----:B-1----:R-:W-:Y:S01]  /*3590*/  MOV R86, R88 ;  /* 0x0000005800567202 */ /* 0x002fe20000000f00 */
[----:B0-----:R-:W-:Y:S05]  /*35a0*/  BRA `(.L_x_3595) ;  /* 0xffffe08000007947 */ /* 0x001fea000383ffff */
.L_x_3587:
[----:B------:R-:W-:Y:S01]  /*35b0*/  HFMA2.MMA R88, -RZ, RZ, 0, 5.9604644775390625e-08 ;  /* 0x00000001ff587435 */ /* 0x000fe200000001ff */
[----:B------:R-:W-:Y:S02]  /*35c0*/  MOV R87, R179 ;  /* 0x000000b300577202 */ /* 0x000fe40000000f00 */
[----:B------:R-:W-:Y:S02]  /*35d0*/  MOV R92, 0x1f ;  /* 0x0000001f005c7802 */ /* 0x000fe40000000f00 */
[----:B------:R-:W-:-:S02]  /*35e0*/  MOV R93, 0xffffffff ;  /* 0xffffffff005d7802 */ /* 0x000fc40000000f00 */
[----:B------:R-:W-:Y:S02]  /*35f0*/  MOV R84, 0x3610 ;  /* 0x0000361000547802 */ /* 0x000fe40000000f00 */
[----:B01----:R-:W-:Y:S05]  /*3600*/  CALL.REL.NOINC `($__internal_68_$__cuda_sm70_shflsync_bfly_p) ;  /* 0x000003e000007944 */ /* 0x003fea0003c00000 */
[----:B------:R-:W-:Y:S01]  /*3610*/  FADD.FTZ R177, R86, R177 ;  /* 0x000000b156b17221 */ /* 0x000fe20000010000 */
[----:B0-----:R-:W-:Y:S01]  /*3620*/  MOV R92, 0x1f ;  /* 0x0000001f005c7802 */ /* 0x001fe20000000f00 */
[----:B-1----:R-:W-:Y:S01]  /*3630*/  FADD.FTZ R179, R179, R88 ;  /* 0x00000058b3b37221 */ /* 0x002fe20000010000 */
[----:B------:R-:W-:Y:S01]  /*3640*/  HFMA2.MMA R88, -RZ, RZ, 0, 1.1920928955078125e-07 ;  /* 0x00000002ff587435 */ /* 0x000fe200000001ff */
[----:B------:R-:W-:Y:S02]  /*3650*/  MOV R93, 0xffffffff ;  /* 0xffffffff005d7802 */ /* 0x000fe40000000f00 */
[----:B------:R-:W-:Y:S02]  /*3660*/  MOV R87, R177 ;  /* 0x000000b100577202 */ /* 0x000fe40000000f00 */
[----:B------:R-:W-:Y:S02]  /*3670*/  MOV R84, 0x3690 ;  /* 0x0000369000547802 */ /* 0x000fe40000000f00 */
[----:B------:R-:W-:Y:S05]  /*3680*/  CALL.REL.NOINC `($__internal_68_$__cuda_sm70_shflsync_bfly_p) ;  /* 0x0000036000007944 */ /* 0x000fea0003c00000 */
[----:B-1----:R-:W-:Y:S01]  /*3690*/  MOV R86, R88 ;  /* 0x0000005800567202 */ /* 0x002fe20000000f00 */
[----:B------:R-:W-:Y:S01]  /*36a0*/  HFMA2.MMA R88, -RZ, RZ, 0, 1.1920928955078125e-07 ;  /* 0x00000002ff587435 */ /* 0x000fe200000001ff */
[----:B0-----:R-:W-:-:S02]  /*36b0*/  MOV R87, R179 ;  /* 0x000000b300577202 */ /* 0x001fc40000000f00 */
[----:B------:R-:W-:Y:S02]  /*36c0*/  MOV R92, 0x1f ;  /* 0x0000001f005c7802 */ /* 0x000fe40000000f00 */
[----:B------:R-:W-:Y:S02]  /*36d0*/  MOV R93, 0xffffffff ;  /* 0xffffffff005d7802 */ /* 0x000fe40000000f00 */
[----:B------:R-:W-:Y:S02]  /*36e0*/  MOV R84, 0x3700 ;  /* 0x0000370000547802 */ /* 0x000fe40000000f00 */
[----:B------:R-:W-:Y:S05]  /*36f0*/  CALL.REL.NOINC `($__internal_68_$__cuda_sm70_shflsync_bfly_p) ;  /* 0x000002f000007944 */ /* 0x000fea0003c00000 */
[----:B------:R-:W-:Y:S01]  /*3700*/  FADD.FTZ R177, R86, R177 ;  /* 0x000000b156b17221 */ /* 0x000fe20000010000 */
[----:B0-----:R-:W-:Y:S01]  /*3710*/  MOV R92, 0x1f ;  /* 0x0000001f005c7802 */ /* 0x001fe20000000f00 */
[----:B-1----:R-:W-:Y:S01]  /*3720*/  FADD.FTZ R179, R179, R88 ;  /* 0x00000058b3b37221 */ /* 0x002fe20000010000 */
[----:B------:R-:W-:Y:S01]  /*3730*/  HFMA2.MMA R88, -RZ, RZ, 0, 2.384185791015625e-07 ;  /* 0x00000004ff587435 */ /* 0x000fe200000001ff */
[----:B------:R-:W-:Y:S02]  /*3740*/  MOV R93, 0xffffffff ;  /* 0xffffffff005d7802 */ /* 0x000fe40000000f00 */
[----:B------:R-:W-:-:S02]  /*3750*/  MOV R87, R177 ;  /* 0x000000b100577202 */ /* 0x000fc40000000f00 */
[----:B------:R-:W-:Y:S02]  /*3760*/  MOV R84, 0x3780 ;  /* 0x0000378000547802 */ /* 0x000fe40000000f00 */
[----:B------:R-:W-:Y:S05]  /*3770*/  CALL.REL.NOINC `($__internal_68_$__cuda_sm70_shflsync_bfly_p) ;  /* 0x0000027000007944 */ /* 0x000fea0003c00000 */
[----:B-1----:R-:W-:Y:S01]  /*3780*/  MOV R86, R88 ;  /* 0x0000005800567202 */ /* 0x002fe20000000f00 */
[----:B------:R-:W-:Y:S01]  /*3790*/  HFMA2.MMA R88, -RZ, RZ, 0, 2.384185791015625e-07 ;  /* 0x00000004ff587435 */ /* 0x000fe200000001ff */
[----:B0-----:R-:W-:Y:S02]  /*37a0*/  MOV R87, R179 ;  /* 0x000000b300577202 */ /* 0x001fe40000000f00 */
[----:B------:R-:W-:Y:S02]  /*37b0*/  MOV R92, 0x1f ;  /* 0x0000001f005c7802 */ /* 0x000fe40000000f00 */
[----:B------:R-:W-:Y:S02]  /*37c0*/  MOV R93, 0xffffffff ;  /* 0xffffffff005d7802 */ /* 0x000fe40000000f00 */
[----:B------:R-:W-:Y:S02]  /*37d0*/  MOV R84, 0x37f0 ;  /* 0x000037f000547802 */ /* 0x000fe40000000f00 */
[----:B------:R-:W-:Y:S05]  /*37e0*/  CALL.REL.NOINC `($__internal_68_$__cuda_sm70_shflsync_bfly_p) ;  /* 0x0000020000007944 */ /* 0x000fea0003c00000 */
[----:B------:R-:W-:Y:S01]  /*37f0*/  FADD.FTZ R89, R86, R177 ;  /* 0x000000b156597221 */ /* 0x000fe20000010000 */
[----:B0-----:R-:W-:Y:S01]  /*3800*/  MOV R92, 0x1f ;  /* 0x0000001f005c7802 */ /* 0x001fe20000000f00 */
[----:B-1----:R-:W-:Y:S01]  /*3810*/  FADD.FTZ R91, R179, R88 ;  /* 0x00000058b35b7221 */ /* 0x002fe20000010000 */
[----:B------:R-:W-:Y:S01]  /*3820*/  HFMA2.MMA R88, -RZ, RZ, 0, 4.76837158203125e-07 ;  /* 0x00000008ff587435 */ /* 0x000fe200000001ff */
[----:B------:R-:W-:-:S02]  /*3830*/  MOV R93, 0xffffffff ;  /* 0xffffffff005d7802 */ /* 0x000fc40000000f00 */
[----:B------:R-:W-:Y:S02]  /*3840*/  MOV R87, R89 ;  /* 0x0000005900577202 */ /* 0x000fe40000000f00 */
[----:B------:R-:W-:Y:S02]  /*3850*/  MOV R84, 0x3870 ;  /* 0x0000387000547802 */ /* 0x000fe40000000f00 */
[----:B------:R-:W-:Y:S05]  /*3860*/  CALL.REL.NOINC `($__internal_68_$__cuda_sm70_shflsync_bfly_p) ;  /* 0x0000018000007944 */ /* 0x000fea0003c00000 */
[----:B-1----:R-:W-:Y:S01]  /*3870*/  MOV R86, R88 ;  /* 0x0000005800567202 */ /* 0x002fe20000000f00 */
[----:B------:R-:W-:Y:S01]  /*3880*/  HFMA2.MMA R88, -RZ, RZ, 0, 4.76837158203125e-07 ;  /* 0x00000008ff587435 */ /* 0x000fe200000001ff */
[----:B0-----:R-:W-:Y:S02]  /*3890*/  MOV R87, R91 ;  /* 0x0000005b00577202 */ /* 0x001fe40000000f00 */
[----:B------:R-:W-:Y:S02]  /*38a0*/  MOV R92, 0x1f ;  /* 0x0000001f005c7802 */ /* 0x000fe40000000f00 */
[----:B------:R-:W-:Y:S02]  /*38b0*/  MOV R93, 0xffffffff ;  /* 0xffffffff005d7802 */ /* 0x000fe40000000f00 */
[----:B------:R-:W-:-:S02]  /*38c0*/  MOV R84, 0x38e0 ;  /* 0x000038e000547802 */ /* 0x000fc40000000f00 */
[----:B------:R-:W-:Y:S05]  /*38d0*/  CALL.REL.NOINC `($__internal_68_$__cuda_sm70_shflsync_bfly_p) ;  /* 0x0000011000007944 */ /* 0x000fea0003c00000 */
[----:B------:R-:W-:Y:S01]  /*38e0*/  FADD.FTZ R89, R86, R89 ;  /* 0x0000005956597221 */ /* 0x000fe20000010000 */
[----:B0-----:R-:W-:Y:S01]  /*38f0*/  MOV R92, 0x1f ;  /* 0x0000001f005c7802 */ /* 0x001fe20000000f00 */
[----:B-1----:R-:W-:Y:S01]  /*3900*/  FADD.FTZ R91, R91, R88 ;  /* 0x000000585b5b7221 */ /* 0x002fe20000010000 */
[----:B------:R-:W-:Y:S01]  /*3910*/  HFMA2.MMA R88, -RZ, RZ, 0, 9.5367431640625e-07 ;  /* 0x00000010ff587435 */ /* 0x000fe200000001ff */
[----:B------:R-:W-:-:S02]  /*3920*/  MOV R93, 0xffffffff ;  /* 0xffffffff005d7802 */ /* 0x000fc40000000f00 */
[----:B------:R-:W-:Y:S02]  /*3930*/  MOV R87, R89 ;  /* 0x0000005900577202 */ /* 0x000fe40000000f00 */
[----:B------:R-:W-:Y:S02]  /*3940*/  MOV R84, 0x3960 ;  /* 0x0000396000547802 */ /* 0x000fe40000000f00 */
[----:B------:R-:W-:Y:S05]  /*3950*/  CALL.REL.NOINC `($__internal_68_$__cuda_sm70_shflsync_bfly_p) ;  /* 0x0000009000007944 */ /* 0x000fea0003c00000 */
[----:B-1----:R-:W-:Y:S01]  /*3960*/  MOV R90, R88 ;  /* 0x00000058005a7202 */ /* 0x002fe20000000f00 */
[----:B------:R-:W-:Y:S01]  /*3970*/  HFMA2.MMA R88, -RZ, RZ, 0, 9.5367431640625e-07 ;  /* 0x00000010ff587435 */ /* 0x000fe200000001ff */
[----:B0-----:R-:W-:Y:S02]  /*3980*/  MOV R87, R91 ;  /* 0x0000005b00577202 */ /* 0x001fe40000000f00 */
[----:B------:R-:W-:Y:S02]  /*3990*/  MOV R92, 0x1f ;  /* 0x0000001f005c7802 */ /* 0x000fe40000000f00 */
[----:B------:R-:W-:Y:S02]  /*39a0*/  MOV R93, 0xffffffff ;  /* 0xffffffff005d7802 */ /* 0x000fe40000000f00 */
[----:B------:R-:W-:-:S02]  /*39b0*/  MOV R84, 0x39d0 ;  /* 0x000039d000547802 */ /* 0x000fc40000000f00 */
[----:B------:R-:W-:Y:S05]  /*39c0*/  CALL.REL.NOINC `($__internal_68_$__cuda_sm70_shflsync_bfly_p) ;  /* 0x0000002000007944 */ /* 0x000fea0003c00000 */
[----:B-1----:R-:W-:Y:S01]  /*39d0*/  MOV R84, R88 ;  /* 0x0000005800547202 */ /* 0x002fe20000000f00 */
[----:B0-----:R-:W-:Y:S05]  /*39e0*/  BRA `(.L_x_3596) ;  /* 0xffffdd6000007947 */ /* 0x001fea000383ffff */
        .weak           $__internal_68_$__cuda_sm70_shflsync_bfly_p
        .type           $__internal_68_$__cuda_sm70_shflsync_bfly_p,@function
        .size           $__internal_68_$__cuda_sm70_shflsync_bfly_p,(.L_x_9798 - $__internal_68_$__cuda_sm70_shflsync_bfly_p)
$__internal_68_$__cuda_sm70_shflsync_bfly_p:
[----:B------:R-:W-:Y:S01]  /*39f0*/  HFMA2.MMA R85, -RZ, RZ, 0, 0 ;  /* 0x00000000ff557435 */ /* 0x000fe200000001ff */
[----:B------:R-:W-:Y:S04]  /*3a00*/  WARPSYNC R93 ;  /* 0x0000005d00007348 */ /* 0x000fe80003800000 */
[----:B------:R0:W1:Y:S01]  /*3a10*/  SHFL.BFLY PT, R88, R87, R88, R92 ;  /* 0x0c00005857587389 */ /* 0x00006200000e005c */
[----:B------:R-:W-:Y:S05]  /*3a20*/  RET.REL.NODEC R84 `(_ZN10layer_norm13ln_bwd_kernelINS_13Kernel_traitsI13__nv_bfloat16S2_fS2_fjLj768ELj1ELj4ELj1ELj16ENS_18Kernel_traits_baseILj768ES2_S2_fS2_fjLj128EEEEELb1ELb0ELb0ELb0EEEvNS_9BwdParamsE) ;  /* 0xffffc5d054007950 */ /* 0x000fea0003c3ffff */
.L_x_3597:
        /* <DEDUP_REMOVED lines=13> */
.L_x_9798:


//--------------------- .text._ZN10layer_norm13ln_bwd_kernelINS_13Kernel_traitsI13__nv_bfloat16S2_fS2_fjLj768ELj1ELj4ELj1ELj16ENS_18Kernel_traits_baseILj768ES2_S2_fS2_fjLj128EEEEELb1ELb0ELb0ELb1EEEvNS_9BwdParamsE --------------------------
	.section	.text._ZN10layer_norm13ln_bwd_kernelINS_13Kernel_traitsI13__nv_bfloat16S2_fS2_fjLj768ELj1ELj4ELj1ELj16ENS_18Kernel_traits_baseILj768ES2_S2_fS2_fjLj128EEEEELb1ELb0ELb0ELb1EEEvNS_9BwdParamsE,"ax",@progbits
	.sectioninfo	@"SHI_REGISTERS=218"
	.align	128
        .global         _ZN10layer_norm13ln_bwd_kernelINS_13Kernel_traitsI13__nv_bfloat16S2_fS2_fjLj768ELj1ELj4ELj1ELj16ENS_18Kernel_traits_baseILj768ES2_S2_fS2_fjLj128EEEEELb1ELb0ELb0ELb1EEEvNS_9BwdParamsE
        .type           _ZN10layer_norm13ln_bwd_kernelINS_13Kernel_traitsI13__nv_bfloat16S2_fS2_fjLj768ELj1ELj4ELj1ELj16ENS_18Kernel_traits_baseILj768ES2_S2_fS2_fjLj128EEEEELb1ELb0ELb0ELb1EEEvNS_9BwdParamsE,@function
        .size           _ZN10layer_norm13ln_bwd_kernelINS_13Kernel_traitsI13__nv_bfloat16S2_fS2_fjLj768ELj1ELj4ELj1ELj16ENS_18Kernel_traits_baseILj768ES2_S2_fS2_fjLj128EEEEELb1ELb0ELb0ELb1EEEvNS_9BwdParamsE,(.L_x_9799 - _ZN10layer_norm13ln_bwd_kernelINS_13Kernel_traitsI13__nv_bfloat16S2_fS2_fjLj768ELj1ELj4ELj1ELj16ENS_18Kernel_traits_baseILj768ES2_S2_fS2_fjLj128EEEEELb1ELb0ELb0ELb1EEEvNS_9BwdParamsE)
        .other          _ZN10layer_norm13ln_bwd_kernelINS_13Kernel_traitsI13__nv_bfloat16S2_fS2_fjLj768ELj1ELj4ELj1ELj16ENS_18Kernel_traits_baseILj768ES2_S2_fS2_fjLj128EEEEELb1ELb0ELb0ELb1EEEvNS_9BwdParamsE,@"STO_CUDA_ENTRY STV_DEFAULT"
_ZN10layer_norm13ln_bwd_kernelINS_13Kernel_traitsI13__nv_bfloat16S2_fS2_fjLj768ELj1ELj4ELj1ELj16ENS_18Kernel_traits_baseILj768ES2_S2_fS2_fjLj128EEEEELb1ELb0ELb0ELb1EEEvNS_9BwdParamsE:
.text._ZN10layer_norm13ln_bwd_kernelINS_13Kernel_traitsI13__nv_bfloat16S2_fS2_fjLj768ELj1ELj4ELj1ELj16ENS_18Kernel_traits_baseILj768ES2_S2_fS2_fjLj128EEEEELb1ELb0ELb0ELb1EEEvNS_9BwdParamsE:
        /* <DEDUP_REMOVED lines=34> */
.L_x_3599:
        /* <DEDUP_REMOVED lines=37> */
[--C-:B---3--:R-:W-:Y:S02]  /*0470*/  PRMT R84, RZ, 0x5410, R88.reuse ;  /* 0x00005410ff547816 */ /* 0x108fe40000000058 */
        /* <DEDUP_REMOVED lines=19> */
.L_x_3605:
[----:B------:R-:W-:Y:S01]  /*05b0*/  IMAD R2, R141, c[0x0][0x168], RZ ;  /* 0x00005a008d027a24 */ /* 0x000fe200078e02ff */
[----:B------:R-:W-:Y:S01]  /*05c0*/  HFMA2.MMA R70, -RZ, RZ, 0, 2.384185791015625e-07 ;  /* 0x00000004ff467435 */ /* 0x000fe200000001ff */
[----:B------:R-:W-:-:S02]  /*05d0*/  LOP3.LUT R36, R0, 0x1f, RZ, 0xc0, !PT ;  /* 0x0000001f00247812 */ /* 0x000fc400078ec0ff */
[----:B------:R-:W-:Y:S02]  /*05e0*/  MOV R158, 0x20 ;  /* 0x00000020009e7802 */ /* 0x000fe40000000f00 */
[----:B------:R-:W-:Y:S01]  /*05f0*/  SHF.R.S32.HI R3, RZ, 0x1f, R2 ;  /* 0x0000001fff037819 */ /* 0x000fe20000011402 */
[----:B------:R-:W-:-:S03]  /*0600*/  HFMA2.MMA R64, -RZ, RZ, 0, 9.5367431640625e-07 ;  /* 0x00000010ff407435 */ /* 0x000fc600000001ff */
[----:B------:R-:W-:Y:S01]  /*0610*/  LEA.HI R151, R3, R2, RZ, 0x3 ;  /* 0x0000000203977211 */ /* 0x000fe200078f18ff */
[----:B------:R-:W-:-:S03]  /*0620*/  IMAD.WIDE R2, R141, R70, c[0x0][0x1a0] ;  /* 0x000068008d027625 */ /* 0x000fc600078e0246 */
[----:B------:R-:W-:Y:S02]  /*0630*/  LEA.HI.SX32 R151, R151, R36, 0x1d ;  /* 0x0000002497977211 */ /* 0x000fe400078feaff */
[----:B------:R0:W2:Y:S03]  /*0640*/  LDG.E R162, [R2.64] ;  /* 0x0000000402a27981 */ /* 0x0000a6000c1e1900 */
[C---:B------:R-:W-:Y:S01]  /*0650*/  IMAD.WIDE.U32 R40, R151.reuse, R64, c[0x0][0x208] ;  /* 0x0000820097287625 */ /* 0x040fe200078e0040 */
[C---:B------:R-:W-:Y:S02]  /*0660*/  IADD3 R150, R151.reuse, 0x20, RZ ;  /* 0x0000002097967810 */ /* 0x040fe40007ffe0ff */
[C---:B------:R-:W-:Y:S01]  /*0670*/  IADD3 R149, R151.reuse, 0x40, RZ ;  /* 0x0000004097957810 */ /* 0x040fe20007ffe0ff */
[----:B------:R-:W-:Y:S02]  /*0680*/  IMAD.WIDE.U32 R68, R151, R158, c[0x0][0x188] ;  /* 0x0000620097447625 */ /* 0x000fe400078e009e */
[----:B------:R-:W3:Y:S02]  /*0690*/  LDG.E.128 R40, [R40.64] ;  /* 0x0000000428287981 */ /* 0x000ee4000c1e1d00 */
[----:B0-----:R-:W-:-:S02]  /*06a0*/  IMAD.WIDE R2, R141, R70, c[0x0][0x1a8] ;  /* 0x00006a008d027625 */ /* 0x001fc400078e0246 */
[----:B------:R0:W4:Y:S02]  /*06b0*/  LDG.E.128 R36, [R68.64] ;  /* 0x0000000444247981 */ /* 0x000124000c1e1d00 */
[----:B------:R-:W-:Y:S02]  /*06c0*/  IMAD.WIDE.U32 R52, R150, R64, c[0x0][0x208] ;  /* 0x0000820096347625 */ /* 0x000fe400078e0040 */
[----:B------:R0:W4:Y:S02]  /*06d0*/  LDG.E.128 R44, [R68.64+0x10] ;  /* 0x00001004442c7981 */ /* 0x000124000c1e1d00 */
[C---:B------:R-:W-:Y:S02]  /*06e0*/  IMAD.WIDE.U32 R74, R149.reuse, R158, c[0x0][0x188] ;  /* 0x00006200954a7625 */ /* 0x040fe400078e009e */
[----:B------:R1:W4:Y:S02]  /*06f0*/  LDG.E R152, [R2.64] ;  /* 0x0000000402987981 */ /* 0x000324000c1e1900 */
[----:B------:R-:W-:-:S02]  /*0700*/  IMAD.WIDE.U32 R64, R149, R64, c[0x0][0x208] ;  /* 0x0000820095407625 */ /* 0x000fc400078e0040 */
[----:B------:R0:W4:Y:S02]  /*0710*/  LDG.E.128 R60, [R74.64] ;  /* 0x000000044a3c7981 */ /* 0x000124000c1e1d00 */
[----:B------:R-:W-:Y:S02]  /*0720*/  IMAD.WIDE.U32 R72, R150, R158, c[0x0][0x188] ;  /* 0x0000620096487625 */ /* 0x000fe400078e009e */
[----:B------:R-:W4:Y:S04]  /*0730*/  LDG.E.128 R64, [R64.64] ;  /* 0x0000000440407981 */ /* 0x000f28000c1e1d00 */
[----:B------:R1:W4:Y:S04]  /*0740*/  LDG.E.128 R48, [R72.64] ;  /* 0x0000000448307981 */ /* 0x000328000c1e1d00 */
[----:B0-----:R0:W4:Y:S04]  /*0750*/  LDG.E.128 R68, [R74.64+0x10] ;  /* 0x000010044a447981 */ /* 0x001128000c1e1d00 */
[----:B------:R1:W4:Y:S04]  /*0760*/  LDG.E.128 R56, [R72.64+0x10] ;  /* 0x0000100448387981 */ /* 0x000328000c1e1d00 */
[----:B------:R-:W4:Y:S01]  /*0770*/  LDG.E.128 R52, [R52.64] ;  /* 0x0000000434347981 */ /* 0x000f22000c1e1d00 */
[----:B------:R-:W-:-:S04]  /*0780*/  ISETP.NE.U32.AND P0, PT, RZ, c[0x0][0x1c0], PT ;  /* 0x00007000ff007a0c */ /* 0x000fc80003f05070 */
[----:B------:R-:W-:Y:S02]  /*0790*/  ISETP.NE.AND.EX P0, PT, RZ, c[0x0][0x1c4], PT, P0 ;  /* 0x00007100ff007a0c */ /* 0x000fe40003f05300 */
[----:B-1----:R-:W-:Y:S02]  /*07a0*/  SHF.R.S32.HI R72, RZ, 0x1f, R141 ;  /* 0x0000001fff487819 */ /* 0x002fe4000001148d */
[----:B------:R-:W-:-:S09]  /*07b0*/  MOV R2, 0x8 ;  /* 0x0000000800027802 */ /* 0x000fd20000000f00 */
[----:B------:R-:W-:Y:S01]  /*07c0*/  @P0 LEA R160, P2, R141, c[0x0][0x1c0], 0x1 ;  /* 0x000070008da00a11 */ /* 0x000fe200078408ff */
[----:B0-----:R-:W-:-:S03]  /*07d0*/  IMAD.WIDE.U32 R74, R151, R2, c[0x0][0x190] ;  /* 0x00006400974a7625 */ /* 0x001fc600078e0002 */
[----:B------:R-:W-:Y:S01]  /*07e0*/  @P0 LEA.HI.X R161, R141, c[0x0][0x1c4], R72, 0x1, P2 ;  /* 0x000071008da10a11 */ /* 0x000fe200010f0c48 */
[-C--:B------:R-:W-:Y:S02]  /*07f0*/  IMAD.WIDE.U32 R72, R150, R2.reuse, c[0x0][0x190] ;  /* 0x0000640096487625 */ /* 0x080fe400078e0002 */
[----:B------:R-:W5:Y:S02]  /*0800*/  LDG.E.64 R74, [R74.64] ;  /* 0x000000044a4a7981 */ /* 0x000f64000c1e1b00 */
[----:B------:R-:W-:Y:S02]  /*0810*/  IMAD.WIDE.U32 R2, R149, R2, c[0x0][0x190] ;  /* 0x0000640095027625 */ /* 0x000fe400078e0002 */
[----:B------:R0:W4:Y:S04]  /*0820*/  @P0 LDG.E.U16 R153, [R160.64] ;  /* 0x00000004a0990981 */ /* 0x000128000c1e1500 */
[----:B------:R-:W5:Y:S04]  /*0830*/  LDG.E.64 R72, [R72.64] ;  /* 0x0000000448487981 */ /* 0x000f68000c1e1b00 */
[----:B------:R-:W5:Y:S01]  /*0840*/  LDG.E.64 R2, [R2.64] ;  /* 0x0000000402027981 */ /* 0x000f62000c1e1b00 */
        /* <DEDUP_REMOVED lines=14> */
[----:B-1----:R-:W-:Y:S01]  /*0930*/  PRMT R154, RZ, 0x7610, R40 ;  /* 0x00007610ff9a7816 */ /* 0x002fe20000000028 */
[C---:B----4-:R-:W-:Y:S02]  /*0940*/  FADD.FTZ R155, -R178.reuse, R36 ;  /* 0x00000024b29b7221 */ /* 0x050fe40000010100 */
[C---:B------:R-:W-:Y:S02]  /*0950*/  FADD.FTZ R165, -R178.reuse, R39 ;  /* 0x00000027b2a57221 */ /* 0x040fe40000010100 */
[----:B------:R-:W-:Y:S02]  /*0960*/  FADD.FTZ R175, -R178, R46 ;  /* 0x0000002eb2af7221 */ /* 0x000fe40000010100 */
[----:B------:R-:W-:-:S02]  /*0970*/  FMUL.FTZ R46, R76, R157 ;  /* 0x0000009d4c2e7220 */ /* 0x000fc40000410000 */
[----:B0-----:R-:W-:Y:S02]  /*0980*/  FADD.FTZ R161, -R178, R37 ;  /* 0x00000025b2a17221 */ /* 0x001fe40000010100 */
[----:B------:R-:W-:Y:S01]  /*0990*/  FMUL.FTZ R39, R152, R155 ;  /* 0x0000009b98277220 */ /* 0x000fe20000410000 */
[----:B------:R-:W-:Y:S01]  /*09a0*/  PRMT R159, RZ, 0x5410, R41 ;  /* 0x00005410ff9f7816 */ /* 0x000fe20000000029 */
[C---:B------:R-:W-:Y:S02]  /*09b0*/  FADD.FTZ R179, -R178.reuse, R47 ;  /* 0x0000002fb2b37221 */ /* 0x040fe40000010100 */
[----:B------:R-:W-:Y:S01]  /*09c0*/  FADD.FTZ R203, -R178, R60 ;  /* 0x0000003cb2cb7221 */ /* 0x000fe20000010100 */
[--C-:B------:R-:W-:Y:S01]  /*09d0*/  PRMT R176, RZ, 0x5410, R66.reuse ;  /* 0x00005410ffb07816 */ /* 0x100fe20000000042 */
[----:B------:R-:W-:Y:S01]  /*09e0*/  FMUL.FTZ R47, R77, R154 ;  /* 0x0000009a4d2f7220 */ /* 0x000fe20000410000 */
[----:B------:R-:W-:Y:S01]  /*09f0*/  PRMT R167, RZ, 0x7610, R66 ;  /* 0x00007610ffa77816 */ /* 0x000fe20000000042 */
[----:B------:R-:W-:-:S02]  /*0a00*/  FADD.FTZ R60, RZ, R46 ;  /* 0x0000002eff3c7221 */ /* 0x000fc40000010000 */
[----:B------:R-:W-:Y:S02]  /*0a10*/  FADD.FTZ R163, -R178, R38 ;  /* 0x00000026b2a37221 */ /* 0x000fe40000010100 */
[----:B------:R-:W-:Y:S02]  /*0a20*/  FMUL.FTZ R40, R152, R161 ;  /* 0x000000a198287220 */ /* 0x000fe40000410000 */
[----:B------:R-:W-:Y:S01]  /*0a30*/  FFMA.FTZ R66, R39, R46, RZ ;  /* 0x0000002e27427223 */ /* 0x000fe200000100ff */
[----:B------:R-:W-:Y:S01]  /*0a40*/  PRMT R156, RZ, 0x7610, R41 ;  /* 0x00007610ff9c7816 */ /* 0x000fe20000000029 */
[----:B------:R-:W-:Y:S01]  /*0a50*/  FADD.FTZ R187, -R178, R50 ;  /* 0x00000032b2bb7221 */ /* 0x000fe20000010100 */
[--C-:B------:R-:W-:Y:S01]  /*0a60*/  PRMT R37, RZ, 0x5410, R67.reuse ;  /* 0x00005410ff257816 */ /* 0x100fe20000000043 */
[----:B------:R-:W-:Y:S01]  /*0a70*/  FMUL.FTZ R50, R78, R159 ;  /* 0x0000009f4e327220 */ /* 0x000fe20000410000 */
[----:B------:R-:W-:Y:S01]  /*0a80*/  PRMT R36, RZ, 0x7610, R67 ;  /* 0x00007610ff247816 */ /* 0x000fe20000000043 */
[----:B------:R-:W-:-:S02]  /*0a90*/  FADD.FTZ R67, R60, R47 ;  /* 0x0000002f3c437221 */ /* 0x000fc40000010000 */
[----:B------:R-:W-:Y:S02]  /*0aa0*/  FMUL.FTZ R41, R152, R163 ;  /* 0x000000a398297220 */ /* 0x000fe40000410000 */
[----:B------:R-:W-:Y:S01]  /*0ab0*/  FFMA.FTZ R66, R40, R47, R66 ;  /* 0x0000002f28427223 */ /* 0x000fe20000010042 */
[----:B------:R-:W-:Y:S01]  /*0ac0*/  PRMT R171, RZ, 0x5410, R42 ;  /* 0x00005410ffab7816 */ /* 0x000fe2000000002a */
[C---:B------:R-:W-:Y:S01]  /*0ad0*/  FADD.FTZ R173, -R178.reuse, R45 ;  /* 0x0000002db2ad7221 */ /* 0x040fe20000010100 */
[--C-:B------:R-:W-:Y:S01]  /*0ae0*/  PRMT R177, RZ, 0x5410, R43.reuse ;  /* 0x00005410ffb17816 */ /* 0x100fe2000000002b */
[----:B------:R-:W-:Y:S01]  /*0af0*/  FADD.FTZ R213, -R178, R68 ;  /* 0x00000044b2d57221 */ /* 0x000fe20000010100 */
[----:B------:R-:W-:Y:S01]  /*0b00*/  PRMT R158, RZ, 0x7610, R43 ;  /* 0x00007610ff9e7816 */ /* 0x000fe2000000002b */
[----:B------:R-:W-:Y:S02]  /*0b10*/  FMUL.FTZ R45, R79, R156 ;  /* 0x0000009c4f2d7220 */ /* 0x000fe40000410000 */
[----:B------:R-:W-:-:S02]  /*0b20*/  FADD.FTZ R68, R67, R50 ;  /* 0x0000003243447221 */ /* 0x000fc40000010000 */
[----:B------:R-:W-:Y:S02]  /*0b30*/  FADD.FTZ R43, -R178, R44 ;  /* 0x0000002cb22b7221 */ /* 0x000fe40000010100 */
[----:B------:R-:W-:Y:S02]  /*0b40*/  FMUL.FTZ R38, R152, R165 ;  /* 0x000000a598267220 */ /* 0x000fe40000410000 */
[----:B------:R-:W-:Y:S01]  /*0b50*/  FFMA.FTZ R66, R41, R50, R66 ;  /* 0x0000003229427223 */ /* 0x000fe20000010042 */
[----:B------:R-:W-:Y:S01]  /*0b60*/  PRMT R42, RZ, 0x7610, R42 ;  /* 0x00007610ff2a7816 */ /* 0x000fe2000000002a */
[----:B------:R-:W-:Y:S02]  /*0b70*/  FADD.FTZ R181, -R178, R48 ;  /* 0x00000030b2b57221 */ /* 0x000fe40000010100 */
[----:B------:R-:W-:Y:S02]  /*0b80*/  FMUL.FTZ R48, R80, R171 ;  /* 0x000000ab50307220 */ /* 0x000fe40000410000 */
[----:B------:R-:W-:-:S02]  /*0b90*/  FADD.FTZ R155, R68, R45 ;  /* 0x0000002d449b7221 */ /* 0x000fc40000010000 */
[----:B------:R-:W-:Y:S02]  /*0ba0*/  FMUL.FTZ R43, R152, R43 ;  /* 0x0000002b982b7220 */ /* 0x000fe40000410000 */
[----:B------:R-:W-:Y:S02]  /*0bb0*/  FFMA.FTZ R66, R38, R45, R66 ;  /* 0x0000002d26427223 */ /* 0x000fe40000010042 */
[C---:B------:R-:W-:Y:S02]  /*0bc0*/  FADD.FTZ R191, -R178.reuse, R51 ;  /* 0x00000033b2bf7221 */ /* 0x040fe40000010100 */
        /* <DEDUP_REMOVED lines=10> */
[----:B------:R-:W-:Y:S01]  /*0c70*/  FFMA.FTZ R70, R44, R51, R70 ;  /* 0x000000332c467223 */ /* 0x000fe20000010046 */
[--C-:B------:R-:W-:Y:S01]  /*0c80*/  PRMT R183, RZ, 0x5410, R52.reuse ;  /* 0x00005410ffb77816 */ /* 0x100fe20000000034 */
[----:B------:R-:W-:Y:S01]  /*0c90*/  FADD.FTZ R201, -R178, R59 ;  /* 0x0000003bb2c97221 */ /* 0x000fe20000010100 */
[----:B------:R-:W-:Y:S01]  /*0ca0*/  PRMT R160, RZ, 0x7610, R52 ;  /* 0x00007610ffa07816 */ /* 0x000fe20000000034 */
[----:B------:R-:W-:Y:S02]  /*0cb0*/  FADD.FTZ R115, R154, R115 ;  /* 0x000000739a737221 */ /* 0x000fe40000010000 */
[----:B------:R-:W-:Y:S02]  /*0cc0*/  FFMA.FTZ R139, R40, R154, R139 ;  /* 0x0000009a288b7223 */ /* 0x000fe4000001008b */
        /* <DEDUP_REMOVED lines=17> */
[----:B------:R-:W-:Y:S01]  /*0de0*/  FFMA.FTZ R137, R38, R156, R137 ;  /* 0x0000009c26897223 */ /* 0x000fe20000010089 */
[--C-:B------:R-:W-:Y:S01]  /*0df0*/  PRMT R172, RZ, 0x5410, R65.reuse ;  /* 0x00005410ffac7816 */ /* 0x100fe20000000041 */
[----:B------:R-:W-:Y:S01]  /*0e00*/  FADD.FTZ R53, -R178, R56 ;  /* 0x00000038b2357221 */ /* 0x000fe20000010100 */
[----:B------:R-:W-:Y:S01]  /*0e10*/  PRMT R174, RZ, 0x7610, R65 ;  /* 0x00007610ffae7816 */ /* 0x000fe20000000041 */
[----:B------:R-:W-:Y:S02]  /*0e20*/  FMUL.FTZ R65, R85, R160 ;  /* 0x000000a055417220 */ /* 0x000fe40000410000 */
[----:B------:R-:W-:-:S02]  /*0e30*/  FADD.FTZ R156, R159, R62 ;  /* 0x0000003e9f9c7221 */ /* 0x000fc40000010000 */
[----:B------:R-:W-:Y:S02]  /*0e40*/  FMUL.FTZ R56, R152, R185 ;  /* 0x000000b998387220 */ /* 0x000fe40000410000 */
[----:B------:R-:W-:Y:S01]  /*0e50*/  FFMA.FTZ R158, R63, R62, R158 ;  /* 0x0000003e3f9e7223 */ /* 0x000fe2000001009e */
[--C-:B------:R-:W-:Y:S01]  /*0e60*/  PRMT R205, RZ, 0x5410, R64.reuse ;  /* 0x00005410ffcd7816 */ /* 0x100fe20000000040 */
[----:B------:R-:W-:Y:S01]  /*0e70*/  FADD.FTZ R207, -R178, R61 ;  /* 0x0000003db2cf7221 */ /* 0x000fe20000010100 */
[----:B------:R-:W-:Y:S01]  /*0e80*/  PRMT R170, RZ, 0x7610, R64 ;  /* 0x00007610ffaa7816 */ /* 0x000fe20000000040 */
[----:B------:R-:W-:Y:S02]  /*0e90*/  FMUL.FTZ R64, R86, R189 ;  /* 0x000000bd56407220 */ /* 0x000fe40000410000 */
[----:B------:R-:W-:Y:S02]  /*0ea0*/  FADD.FTZ R161, R156, R65 ;  /* 0x000000419ca17221 */ /* 0x000fe40000010000 */
[----:B------:R-:W-:-:S02]  /*0eb0*/  FMUL.FTZ R61, R152, R187 ;  /* 0x000000bb983d7220 */ /* 0x000fc40000410000 */
[----:B------:R-:W-:Y:S01]  /*0ec0*/  FFMA.FTZ R158, R56, R65, R158 ;  /* 0x00000041389e7223 */ /* 0x000fe2000001009e */
[----:B------:R-:W-:Y:S01]  /*0ed0*/  PRMT R193, RZ, 0x5410, R54 ;  /* 0x00005410ffc17816 */ /* 0x000fe20000000036 */
[----:B------:R-:W-:Y:S02]  /*0ee0*/  FADD.FTZ R195, -R178, R57 ;  /* 0x00000039b2c37221 */ /* 0x000fe40000010100 */
[----:B------:R-:W-:Y:S02]  /*0ef0*/  FADD.FTZ R107, R160, R107 ;  /* 0x0000006ba06b7221 */ /* 0x000fe40000010000 */
[----:B------:R-:W-:Y:S02]  /*0f00*/  FFMA.FTZ R131, R56, R160, R131 ;  /* 0x000000a038837223 */ /* 0x000fe40000010083 */
[----:B------:R-:W-:Y:S02]  /*0f10*/  FADD.FTZ R111, R42, R111 ;  /* 0x0000006f2a6f7221 */ /* 0x000fe40000010000 */
[----:B------:R-:W-:-:S02]  /*0f20*/  FFMA.FTZ R135, R44, R42, R135 ;  /* 0x0000002a2c877223 */ /* 0x000fc40000010087 */
[----:B------:R-:W-:Y:S02]  /*0f30*/  FMUL.FTZ R57, R87, R162 ;  /* 0x000000a257397220 */ /* 0x000fe40000410000 */
[----:B------:R-:W-:Y:S02]  /*0f40*/  FADD.FTZ R160, R161, R64 ;  /* 0x00000040a1a07221 */ /* 0x000fe40000010000 */
[----:B------:R-:W-:Y:S02]  /*0f50*/  FMUL.FTZ R42, R152, R191 ;  /* 0x000000bf982a7220 */ /* 0x000fe40000410000 */
[----:B------:R-:W-:Y:S01]  /*0f60*/  FFMA.FTZ R158, R61, R64, R158 ;  /* 0x000000403d9e7223 */ /* 0x000fe2000001009e */
[----:B------:R-:W-:Y:S01]  /*0f70*/  PRMT R164, RZ, 0x7610, R54 ;  /* 0x00007610ffa47816 */ /* 0x000fe20000000036 */
[----:B------:R-:W-:Y:S02]  /*0f80*/  FMUL.FTZ R54, R88, R193 ;  /* 0x000000c158367220 */ /* 0x000fe40000410000 */
[----:B------:R-:W-:-:S02]  /*0f90*/  FADD.FTZ R163, R160, R57 ;  /* 0x00000039a0a37221 */ /* 0x000fc40000010000 */
[----:B------:R-:W-:Y:S02]  /*0fa0*/  FMUL.FTZ R53, R152, R53 ;  /* 0x0000003598357220 */ /* 0x000fe40000410000 */
[----:B------:R-:W-:Y:S01]  /*0fb0*/  FFMA.FTZ R158, R42, R57, R158 ;  /* 0x000000392a9e7223 */ /* 0x000fe2000001009e */
[--C-:B------:R-:W-:Y:S01]  /*0fc0*/  PRMT R199, RZ, 0x5410, R55.reuse ;  /* 0x00005410ffc77816 */ /* 0x100fe20000000037 */
[----:B------:R-:W-:Y:S02]  /*0fd0*/  FMUL.FTZ R67, R89, R164 ;  /* 0x000000a459437220 */ /* 0x000fe40000410000 */
[----:B------:R-:W-:Y:S02]  /*0fe0*/  FADD.FTZ R160, R163, R54 ;  /* 0x00000036a3a07221 */ /* 0x000fe40000010000 */
[----:B------:R-:W-:Y:S02]  /*0ff0*/  FMUL.FTZ R60, R152, R195 ;  /* 0x000000c3983c7220 */ /* 0x000fe40000410000 */
[----:B------:R-:W-:Y:S01]  /*1000*/  FFMA.FTZ R158, R53, R54, R158 ;  /* 0x00000036359e7223 */ /* 0x000fe2000001009e */
[----:B------:R-:W-:Y:S01]  /*1010*/  PRMT R166, RZ, 0x7610, R55 ;  /* 0x00007610ffa67816 */ /* 0x000fe20000000037 */
[----:B------:R-:W-:-:S02]  /*1020*/  FADD.FTZ R215, -R178, R69 ;  /* 0x00000045b2d77221 */ /* 0x000fc40000010100 */
[----:B------:R-:W-:Y:S02]  /*1030*/  FMUL.FTZ R66, R90, R199 ;  /* 0x000000c75a427220 */ /* 0x000fe40000410000 */
[----:B------:R-:W-:Y:S02]  /*1040*/  FADD.FTZ R163, R160, R67 ;  /* 0x00000043a0a37221 */ /* 0x000fe40000010000 */
[----:B------:R-:W-:Y:S02]  /*1050*/  FMUL.FTZ R69, R152, R197 ;  /* 0x000000c598457220 */ /* 0x000fe40000410000 */
[----:B------:R-:W-:Y:S02]  /*1060*/  FFMA.FTZ R160, R60, R67, R158 ;  /* 0x000000433ca07223 */ /* 0x000fe4000001009e */
[----:B------:R-:W-:Y:S02]  /*1070*/  FADD.FTZ R105, R162, R105 ;  /* 0x00000069a2697221 */ /* 0x000fe40000010000 */
[----:B------:R-:W-:-:S02]  /*1080*/  FFMA.FTZ R129, R42, R162, R129 ;  /* 0x000000a22a817223 */ /* 0x000fc40000010081 */
[----:B------:R-:W-:Y:S02]  /*1090*/  FMUL.FTZ R155, R91, R166 ;  /* 0x000000a65b9b7220 */ /* 0x000fe40000410000 */
[----:B------:R-:W-:Y:S02]  /*10a0*/  FADD.FTZ R162, R163, R66 ;  /* 0x00000042a3a27221 */ /* 0x000fe40000010000 */
[----:B------:R-:W-:Y:S02]  /*10b0*/  FMUL.FTZ R68, R152, R201 ;  /* 0x000000c998447220 */ /* 0x000fe40000410000 */
[----:B------:R-:W-:Y:S02]  /*10c0*/  FFMA.FTZ R160, R69, R66, R160 ;  /* 0x0000004245a07223 */ /* 0x000fe400000100a0 */
        /* <DEDUP_REMOVED lines=9> */
[----:B------:R-:W-:Y:S02]  /*1160*/  FFMA.FTZ R127, R60, R164, R127 ;  /* 0x000000a43c7f7223 */ /* 0x000fe4000001007f */
[----:B------:R-:W-:Y:S02]  /*1170*/  FMUL.FTZ R161, R142, R170 ;  /* 0x000000aa8ea17220 */ /* 0x000fe40000410000 */
[----:B------:R-:W-:Y:S02]  /*1180*/  FADD.FTZ R162, R171, R156 ;  /* 0x0000009caba27221 */ /* 0x000fe40000010000 */
[----:B------:R-:W-:Y:S02]  /*1190*/  FMUL.FTZ R70, R152, R207 ;  /* 0x000000cf98467220 */ /* 0x000fe40000410000 */
[----:B------:R-:W-:-:S02]  /*11a0*/  FFMA.FTZ R164, R157, R156, R160 ;  /* 0x0000009c9da47223 */ /* 0x000fc400000100a0 */
        /* <DEDUP_REMOVED lines=8> */
[C---:B------:R-:W-:Y:S02]  /*1230*/  FMUL.FTZ R154, R152.reuse, R211 ;  /* 0x000000d3989a7220 */ /* 0x040fe40000410000 */
[----:B------:R-:W-:Y:S02]  /*1240*/  FFMA.FTZ R164, R159, R158, R164 ;  /* 0x0000009e9fa47223 */ /* 0x000fe400000100a4 */
        /* <DEDUP_REMOVED lines=17> */
[----:B------:R-:W-:Y:S02]  /*1360*/  FADD.FTZ R71, -R178, R71 ;  /* 0x00000047b2477221 */ /* 0x000fe40000010100 */
[----:B------:R-:W-:Y:S01]  /*1370*/  FFMA.FTZ R37, R162, R167, R166 ;  /* 0x000000a7a2257223 */ /* 0x000fe200000100a6 */
[----:B------:R-:W-:Y:S01]  /*1380*/  HFMA2.MMA R55, -RZ, RZ, 1.875, 0 ;  /* 0x3f800000ff377435 */ /* 0x000fe200000001ff */
[----:B------:R-:W-:-:S02]  /*1390*/  FMUL.FTZ R166, R148, R36 ;  /* 0x0000002494a67220 */ /* 0x000fc40000410000 */
[----:B------:R-:W-:Y:S02]  /*13a0*/  FADD.FTZ R171, R170, R169 ;  /* 0x000000a9aaab7221 */ /* 0x000fe40000010000 */
[----:B------:R-:W-:Y:S02]  /*13b0*/  FMUL.FTZ R71, R152, R71 ;  /* 0x0000004798477220 */ /* 0x000fe40000410000 */
[----:B------:R-:W-:Y:S02]  /*13c0*/  FFMA.FTZ R37, R164, R169, R37 ;  /* 0x000000a9a4257223 */ /* 0x000fe40000010025 */
[----:B------:R-:W-:Y:S02]  /*13d0*/  FADD.FTZ R97, R174, R97 ;  /* 0x00000061ae617221 */ /* 0x000fe40000010000 */
[----:B------:R-:W-:Y:S01]  /*13e0*/  FFMA.FTZ R121, R154, R174, R121 ;  /* 0x000000ae9a797223 */ /* 0x000fe20000010079 */
[----:B------:R-:W-:Y:S01]  /*13f0*/  @P0 PRMT R55, RZ, 0x5410, R153 ;  /* 0x00005410ff370816 */ /* 0x000fe20000000099 */
[----:B------:R-:W-:-:S02]  /*1400*/  FADD.FTZ R174, R171, R166 ;  /* 0x000000a6abae7221 */ /* 0x000fc40000010000 */
        /* <DEDUP_REMOVED lines=18> */
[----:B------:R-:W-:Y:S01]  /*1530*/  FFMA.FTZ R171, R71, R166, R37 ;  /* 0x000000a647ab7223 */ /* 0x000fe20000010025 */
[----:B------:R-:W-:Y:S05]  /*1540*/  BRA.DIV ~URZ, `(.L_x_3602) ;  /* 0x00001da27f007947 */ /* 0x000fea000b800000 */
[----:B------:R0:W1:Y:S02]  /*1550*/  SHFL.BFLY PT, R153, R174, 0x1, 0x1f ;  /* 0x0c201f00ae997f89 */ /* 0x00006400000e0000 */
.L_x_3606:
        /* <DEDUP_REMOVED lines=18> */
.L_x_3607:
[----:B--2---:R-:W-:Y:S01]  /*1680*/  FADD.FTZ R174, R174, R171 ;  /* 0x000000abaeae7221 */ /* 0x004fe20000010000 */
[----:B------:R-:W-:Y:S01]  /*1690*/  ISETP.NE.U32.AND P0, PT, RZ, c[0x0][0x218], PT ;  /* 0x00008600ff007a0c */ /* 0x000fe20003f05070 */
[----:B-1----:R-:W-:Y:S01]  /*16a0*/  FADD.FTZ R36, R36, R173 ;  /* 0x000000ad24247221 */ /* 0x002fe20000010000 */
[----:B-----5:R-:W-:Y:S01]  /*16b0*/  LOP3.LUT P3, RZ, R74, 0xff0000, RZ, 0xc0, !PT ;  /* 0x00ff00004aff7812 */ /* 0x020fe2000786c0ff */
[----:B------:R-:W-:Y:S01]  /*16c0*/  FMUL.FTZ R174, R174, c[0x0][0x1e0] ;  /* 0x00007800aeae7a20 */ /* 0x000fe20000410000 */
[----:B------:R-:W-:Y:S01]  /*16d0*/  ISETP.NE.AND.EX P0, PT, RZ, c[0x0][0x21c], PT, P0 ;  /* 0x00008700ff007a0c */ /* 0x000fe20003f05300 */
[----:B------:R-:W-:Y:S01]  /*16e0*/  FMUL.FTZ R153, R36, c[0x0][0x1e0] ;  /* 0x0000780024997a20 */ /* 0x000fe20000410000 */
[----:B------:R-:W-:Y:S02]  /*16f0*/  MOV R36, R74 ;  /* 0x0000004a00247202 */ /* 0x000fe40000000f00 */
[----:B------:R-:W-:Y:S02]  /*1700*/  FSEL R174, R174, RZ, !P1 ;  /* 0x000000ffaeae7208 */ /* 0x000fe40004800000 */
[----:B------:R-:W-:-:S02]  /*1710*/  LOP3.LUT P2, RZ, R36, 0xff, RZ, 0xc0, !PT ;  /* 0x000000ff24ff7812 */ /* 0x000fc4000784c0ff */
[----:B------:R-:W-:Y:S01]  /*1720*/  LOP3.LUT P6, RZ, R74, 0xff00, RZ, 0xc0, !PT ;  /* 0x0000ff004aff7812 */ /* 0x000fe200078cc0ff */
[-CC-:B------:R-:W-:Y:S01]  /*1730*/  FFMA.FTZ R40, R40, R153.reuse, R174.reuse ;  /* 0x0000009928287223 */ /* 0x180fe200000100ae */
[----:B------:R-:W-:Y:S01]  /*1740*/  LOP3.LUT P4, RZ, R74, 0xff000000, RZ, 0xc0, !PT ;  /* 0xff0000004aff7812 */ /* 0x000fe2000788c0ff */
[-CC-:B------:R-:W-:Y:S01]  /*1750*/  FFMA.FTZ R37, R41, R153.reuse, R174.reuse ;  /* 0x0000009929257223 */ /* 0x180fe200000100ae */
[----:B------:R-:W-:Y:S01]  /*1760*/  LOP3.LUT P5, RZ, R75, 0xff, RZ, 0xc0, !PT ;  /* 0x000000ff4bff7812 */ /* 0x000fe200078ac0ff */
[----:B------:R-:W-:Y:S01]  /*1770*/  FFMA.FTZ R39, R39, R153, R174 ;  /* 0x0000009927277223 */ /* 0x000fe200000100ae */
[----:B------:R-:W-:Y:S01]  /*1780*/  LOP3.LUT P1, RZ, R75, 0xff00, RZ, 0xc0, !PT ;  /* 0x0000ff004bff7812 */ /* 0x000fe2000782c0ff */
[----:B------:R-:W-:Y:S02]  /*1790*/  FADD.FTZ R47, R47, -R40 ;  /* 0x800000282f2f7221 */ /* 0x000fe40000010000 */
[----:B------:R-:W-:Y:S01]  /*17a0*/  FADD.FTZ R37, R50, -R37 ;  /* 0x8000002532257221 */ /* 0x000fe20000010000 */
[----:B------:R-:W-:Y:S01]  /*17b0*/  MOV R50, R72 ;  /* 0x0000004800327202 */ /* 0x000fe20000000f00 */
[----:B------:R-:W-:-:S02]  /*17c0*/  FADD.FTZ R39, R46, -R39 ;  /* 0x800000272e277221 */ /* 0x000fc40000010000 */
[C---:B------:R-:W-:Y:S02]  /*17d0*/  FMUL.FTZ R46, R152.reuse, R47 ;  /* 0x0000002f982e7220 */ /* 0x040fe40000410000 */
[----:B------:R-:W-:Y:S02]  /*17e0*/  FMUL.FTZ R47, R152, R37 ;  /* 0x00000025982f7220 */ /* 0x000fe40000410000 */
[-CC-:B------:R-:W-:Y:S02]  /*17f0*/  FFMA.FTZ R40, R38, R153.reuse, R174.reuse ;  /* 0x0000009926287223 */ /* 0x180fe400000100ae */
[----:B------:R-:W-:Y:S02]  /*1800*/  @P0 FADD.FTZ R47, R6, R47 ;  /* 0x0000002f062f0221 */ /* 0x000fe40000010000 */
[-CC-:B------:R-:W-:Y:S02]  /*1810*/  FFMA.FTZ R44, R44, R153.reuse, R174.reuse ;  /* 0x000000992c2c7223 */ /* 0x180fe400000100ae */
[----:B------:R-:W-:-:S02]  /*1820*/  FFMA.FTZ R43, R43, R153, R174 ;  /* 0x000000992b2b7223 */ /* 0x000fc400000100ae */
[----:B------:R-:W-:Y:S02]  /*1830*/  FADD.FTZ R45, R45, -R40 ;  /* 0x800000282d2d7221 */ /* 0x000fe40000010000 */
[----:B------:R-:W-:Y:S02]  /*1840*/  FMUL.FTZ R41, R152, R39 ;  /* 0x0000002798297220 */ /* 0x000fe40000410000 */
[----:B------:R-:W-:Y:S02]  /*1850*/  FFMA.FTZ R63, R63, R153, R174 ;  /* 0x000000993f3f7223 */ /* 0x000fe400000100ae */
[----:B------:R-:W-:Y:S02]  /*1860*/  FMUL.FTZ R39, R47, R55 ;  /* 0x000000372f277220 */ /* 0x000fe40000410000 */
[----:B------:R-:W-:Y:S02]  /*1870*/  FADD.FTZ R51, R51, -R44 ;  /* 0x8000002c33337221 */ /* 0x000fe40000010000 */
[----:B------:R-:W-:-:S02]  /*1880*/  FADD.FTZ R43, R48, -R43 ;  /* 0x8000002b302b7221 */ /* 0x000fc40000010000 */
[----:B------:R-:W-:Y:S02]  /*1890*/  FMUL.FTZ R44, R152, R45 ;  /* 0x0000002d982c7220 */ /* 0x000fe40000410000 */
[-C--:B------:R-:W-:Y:S02]  /*18a0*/  FFMA.FTZ R49, R49, R153.reuse, R174 ;  /* 0x0000009931317223 */ /* 0x080fe400000100ae */
[----:B------:R-:W-:Y:S02]  /*18b0*/  FADD.FTZ R63, R62, -R63 ;  /* 0x8000003f3e3f7221 */ /* 0x000fe40000010000 */
[----:B------:R-:W-:Y:S02]  /*18c0*/  FMUL.FTZ R39, R39, c[0x0][0x1e8] ;  /* 0x00007a0027277a20 */ /* 0x000fe40000410000 */
[----:B------:R-:W-:Y:S02]  /*18d0*/  @P0 FADD.FTZ R41, R4, R41 ;  /* 0x0000002904290221 */ /* 0x000fe40000010000 */
[----:B------:R-:W-:Y:S01]  /*18e0*/  @P0 FADD.FTZ R46, R5, R46 ;  /* 0x0000002e052e0221 */ /* 0x000fe20000010000 */
[----:B------:R-:W-:Y:S01]  /*18f0*/  FSEL R38, R39, RZ, P3 ;  /* 0x000000ff27267208 */ /* 0x000fe20001800000 */
[----:B------:R-:W-:Y:S01]  /*1900*/  FFMA.FTZ R52, R52, R153, R174 ;  /* 0x0000009934347223 */ /* 0x000fe200000100ae */
[----:B------:R-:W-:Y:S01]  /*1910*/  LOP3.LUT P3, RZ, R50, 0xff, RZ, 0xc0, !PT ;  /* 0x000000ff32ff7812 */ /* 0x000fe2000786c0ff */
[----:B------:R-:W-:-:S02]  /*1920*/  FMUL.FTZ R45, R152, R43 ;  /* 0x0000002b982d7220 */ /* 0x000fc40000410000 */
[----:B------:R-:W-:Y:S02]  /*1930*/  FMUL.FTZ R48, R152, R51 ;  /* 0x0000003398307220 */ /* 0x000fe40000410000 */
[----:B------:R-:W-:Y:S02]  /*1940*/  @P0 FADD.FTZ R44, R7, R44 ;  /* 0x0000002c072c0221 */ /* 0x000fe40000010000 */
[----:B------:R-:W-:Y:S02]  /*1950*/  FADD.FTZ R49, R58, -R49 ;  /* 0x800000313a317221 */ /* 0x000fe40000010000 */
[----:B------:R-:W-:Y:S02]  /*1960*/  FMUL.FTZ R51, R152, R63 ;  /* 0x0000003f98337220 */ /* 0x000fe40000410000 */
[----:B------:R-:W-:Y:S02]  /*1970*/  FFMA.FTZ R53, R53, R153, R174 ;  /* 0x0000009935357223 */ /* 0x000fe400000100ae */
[----:B------:R-:W-:-:S02]  /*1980*/  FMUL.FTZ R36, R41, R55 ;  /* 0x0000003729247220 */ /* 0x000fc40000410000 */
[-C--:B------:R-:W-:Y:S02]  /*1990*/  FMUL.FTZ R37, R46, R55.reuse ;  /* 0x000000372e257220 */ /* 0x080fe40000410000 */
[----:B------:R-:W-:Y:S02]  /*19a0*/  FADD.FTZ R59, R59, -R52 ;  /* 0x800000343b3b7221 */ /* 0x000fe40000010000 */
[----:B------:R-:W-:Y:S02]  /*19b0*/  @P0 FADD.FTZ R45, R8, R45 ;  /* 0x0000002d082d0221 */ /* 0x000fe40000010000 */
[----:B------:R-:W-:Y:S02]  /*19c0*/  @P0 FADD.FTZ R48, R9, R48 ;  /* 0x0000003009300221 */ /* 0x000fe40000010000 */
[----:B------:R-:W-:Y:S02]  /*19d0*/  FMUL.FTZ R39, R44, R55 ;  /* 0x000000372c277220 */ /* 0x000fe40000410000 */
[----:B------:R-:W-:-:S02]  /*19e0*/  FMUL.FTZ R49, R152, R49 ;  /* 0x0000003198317220 */ /* 0x000fc40000410000 */
[----:B------:R-:W-:Y:S02]  /*19f0*/  @P0 FADD.FTZ R51, R12, R51 ;  /* 0x000000330c330221 */ /* 0x000fe40000010000 */
[----:B------:R-:W-:Y:S02]  /*1a00*/  FADD.FTZ R53, R54, -R53 ;  /* 0x8000003536357221 */ /* 0x000fe40000010000 */
[----:B------:R-:W-:Y:S02]  /*1a10*/  FMUL.FTZ R36, R36, c[0x0][0x1e8] ;  /* 0x00007a0024247a20 */ /* 0x000fe40000410000 */
[----:B------:R-:W-:Y:S02]  /*1a20*/  FMUL.FTZ R37, R37, c[0x0][0x1e8] ;  /* 0x00007a0025257a20 */ /* 0x000fe40000410000 */
[--C-:B------:R-:W-:Y:S01]  /*1a30*/  FFMA.FTZ R56, R56, R153, R174.reuse ;  /* 0x0000009938387223 */ /* 0x100fe200000100ae */
[----:B------:R-:W-:Y:S01]  /*1a40*/  FSEL R36, R36, RZ, P2 ;  /* 0x000000ff24247208 */ /* 0x000fe20001000000 */
[-C--:B------:R-:W-:Y:S01]  /*1a50*/  FMUL.FTZ R40, R45, R55.reuse ;  /* 0x000000372d287220 */ /* 0x080fe20000410000 */
[----:B------:R-:W-:Y:S01]  /*1a60*/  FSEL R37, R37, RZ, P6 ;  /* 0x000000ff25257208 */ /* 0x000fe20003000000 */
[----:B------:R-:W-:Y:S01]  /*1a70*/  FMUL.FTZ R43, R48, R55 ;  /* 0x00000037302b7220 */ /* 0x000fe20000410000 */
[----:B------:R-:W-:Y:S01]  /*1a80*/  LOP3.LUT P2, RZ, R75, 0xff0000, RZ, 0xc0, !PT ;  /* 0x00ff00004bff7812 */ /* 0x000fe2000784c0ff */
[----:B------:R-:W-:Y:S01]  /*1a90*/  FMUL.FTZ R39, R39, c[0x0][0x1e8] ;  /* 0x00007a0027277a20 */ /* 0x000fe20000410000 */
[----:B------:R-:W-:Y:S01]  /*1aa0*/  F2FP.BF16.PACK_AB R36, R37, R36 ;  /* 0x000000242524723e */ /* 0x000fe200000010ff */
[----:B------:R-:W-:Y:S01]  /*1ab0*/  FMUL.FTZ R50, R152, R59 ;  /* 0x0000003b98327220 */ /* 0x000fe20000410000 */
[----:B------:R-:W-:Y:S01]  /*1ac0*/  LOP3.LUT P6, RZ, R75, 0xff000000, RZ, 0xc0, !PT ;  /* 0xff0000004bff7812 */ /* 0x000fe200078cc0ff */
[----:B------:R-:W-:Y:S01]  /*1ad0*/  @P0 FADD.FTZ R49, R10, R49 ;  /* 0x000000310a310221 */ /* 0x000fe20000010000 */
[----:B------:R-:W-:Y:S01]  /*1ae0*/  FSEL R39, R39, RZ, P4 ;  /* 0x000000ff27277208 */ /* 0x000fe20002000000 */
[----:B------:R-:W-:Y:S01]  /*1af0*/  FMUL.FTZ R59, R51, R55 ;  /* 0x00000037333b7220 */ /* 0x000fe20000410000 */
[----:B------:R-:W-:Y:S01]  /*1b00*/  LOP3.LUT P4, RZ, R72, 0xff00, RZ, 0xc0, !PT ;  /* 0x0000ff0048ff7812 */ /* 0x000fe2000788c0ff */
[----:B------:R-:W-:Y:S01]  /*1b10*/  FMUL.FTZ R53, R152, R53 ;  /* 0x0000003598357220 */ /* 0x000fe20000410000 */
[----:B------:R-:W-:Y:S01]  /*1b20*/  F2FP.BF16.PACK_AB R37, R39, R38 ;  /* 0x000000262725723e */ /* 0x000fe200000010ff */
[----:B------:R-:W-:-:S02]  /*1b30*/  FFMA.FTZ R42, R42, R153, R174 ;  /* 0x000000992a2a7223 */ /* 0x000fc400000100ae */
[----:B------:R-:W-:Y:S02]  /*1b40*/  FADD.FTZ R65, R65, -R56 ;  /* 0x8000003841417221 */ /* 0x000fe40000010000 */
[----:B------:R-:W-:Y:S02]  /*1b50*/  FMUL.FTZ R40, R40, c[0x0][0x1e8] ;  /* 0x00007a0028287a20 */ /* 0x000fe40000410000 */
[----:B------:R-:W-:Y:S02]  /*1b60*/  FMUL.FTZ R43, R43, c[0x0][0x1e8] ;  /* 0x00007a002b2b7a20 */ /* 0x000fe40000410000 */
[--C-:B------:R-:W-:Y:S01]  /*1b70*/  FFMA.FTZ R69, R69, R153, R174.reuse ;  /* 0x0000009945457223 */ /* 0x100fe200000100ae */
[----:B------:R-:W-:Y:S01]  /*1b80*/  FSEL R40, R40, RZ, P5 ;  /* 0x000000ff28287208 */ /* 0x000fe20002800000 */
[----:B------:R-:W-:Y:S01]  /*1b90*/  FMUL.FTZ R56, R49, R55 ;  /* 0x0000003731387220 */ /* 0x000fe20000410000 */
[----:B------:R-:W-:Y:S01]  /*1ba0*/  FSEL R43, R43, RZ, P1 ;  /* 0x000000ff2b2b7208 */ /* 0x000fe20000800000 */
[----:B------:R-:W-:Y:S01]  /*1bb0*/  FMUL.FTZ R59, R59, c[0x0][0x1e8] ;  /* 0x00007a003b3b7a20 */ /* 0x000fe20000410000 */
[----:B------:R-:W-:Y:S01]  /*1bc0*/  LOP3.LUT P1, RZ, R72, 0xff000000, RZ, 0xc0, !PT ;  /* 0xff00000048ff7812 */ /* 0x000fe2000782c0ff */
[----:B------:R-:W-:Y:S01]  /*1bd0*/  @P0 FADD.FTZ R53, R16, R53 ;  /* 0x0000003510350221 */ /* 0x000fe20000010000 */
[----:B------:R-:W-:Y:S01]  /*1be0*/  F2FP.BF16.PACK_AB R38, R43, R40 ;  /* 0x000000282b26723e */ /* 0x000fe200000010ff */
[----:B------:R-:W-:Y:S01]  /*1bf0*/  FFMA.FTZ R71, R71, R153, R174 ;  /* 0x0000009947477223 */ /* 0x000fe200000100ae */
[----:B------:R-:W-:Y:S01]  /*1c00*/  FSEL R62, R59, RZ, P3 ;  /* 0x000000ff3b3e7208 */ /* 0x000fe20001800000 */
[----:B------:R-:W-:Y:S01]  /*1c10*/  FADD.FTZ R57, R57, -R42 ;  /* 0x8000002a39397221 */ /* 0x000fe20000010000 */
[----:B------:R-:W-:Y:S01]  /*1c20*/  LOP3.LUT P3, RZ, R73, 0xff0000, RZ, 0xc0, !PT ;  /* 0x00ff000049ff7812 */ /* 0x000fe2000786c0ff */
[----:B------:R-:W-:Y:S01]  /*1c30*/  FADD.FTZ R69, R66, -R69 ;  /* 0x8000004542457221 */ /* 0x000fe20000010000 */
[----:B------:R-:W-:Y:S01]  /*1c40*/  LOP3.LUT P5, RZ, R72, 0xff0000, RZ, 0xc0, !PT ;  /* 0x00ff000048ff7812 */ /* 0x000fe200078ac0ff */
[----:B------:R-:W-:-:S02]  /*1c50*/  FMUL.FTZ R52, R152, R65 ;  /* 0x0000004198347220 */ /* 0x000fc40000410000 */
[----:B------:R-:W-:Y:S02]  /*1c60*/  FMUL.FTZ R56, R56, c[0x0][0x1e8] ;  /* 0x00007a0038387a20 */ /* 0x000fe40000410000 */
[----:B------:R-:W-:Y:S02]  /*1c70*/  FFMA.FTZ R61, R61, R153, R174 ;  /* 0x000000993d3d7223 */ /* 0x000fe400000100ae */
[----:B------:R-:W-:Y:S01]  /*1c80*/  FMUL.FTZ R39, R53, R55 ;  /* 0x0000003735277220 */ /* 0x000fe20000410000 */
[----:B------:R-:W-:Y:S01]  /*1c90*/  FSEL R74, R56, RZ, P2 ;  /* 0x000000ff384a7208 */ /* 0x000fe20001000000 */
[----:B------:R-:W-:Y:S01]  /*1ca0*/  @P0 FADD.FTZ R50, R11, R50 ;  /* 0x000000320b320221 */ /* 0x000fe20000010000 */
[----:B------:R-:W-:Y:S01]  /*1cb0*/  LOP3.LUT P2, RZ, R73, 0xff, RZ, 0xc0, !PT ;  /* 0x000000ff49ff7812 */ /* 0x000fe2000784c0ff */
[----:B------:R-:W-:Y:S02]  /*1cc0*/  FFMA.FTZ R60, R60, R153, R174 ;  /* 0x000000993c3c7223 */ /* 0x000fe400000100ae */
[----:B------:R-:W-:-:S02]  /*1cd0*/  FADD.FTZ R59, R166, -R71 ;  /* 0x80000047a63b7221 */ /* 0x000fc40000010000 */
[C---:B------:R-:W-:Y:S02]  /*1ce0*/  FMUL.FTZ R54, R152.reuse, R57 ;  /* 0x0000003998367220 */ /* 0x040fe40000410000 */
[----:B------:R-:W-:Y:S02]  /*1cf0*/  FMUL.FTZ R71, R152, R69 ;  /* 0x0000004598477220 */ /* 0x000fe40000410000 */
[----:B------:R-:W-:Y:S02]  /*1d00*/  @P0 FADD.FTZ R52, R13, R52 ;  /* 0x000000340d340221 */ /* 0x000fe40000010000 */
[-CC-:B------:R-:W-:Y:S02]  /*1d10*/  FFMA.FTZ R68, R68, R153.reuse, R174.reuse ;  /* 0x0000009944447223 */ /* 0x180fe400000100ae */
[----:B------:R-:W-:Y:S02]  /*1d20*/  FADD.FTZ R61, R64, -R61 ;  /* 0x8000003d403d7221 */ /* 0x000fe40000010000 */
[----:B------:R-:W-:-:S02]  /*1d30*/  FFMA.FTZ R159, R159, R153, R174 ;  /* 0x000000999f9f7223 */ /* 0x000fc400000100ae */
[----:B------:R-:W-:Y:S02]  /*1d40*/  FMUL.FTZ R40, R39, c[0x0][0x1e8] ;  /* 0x00007a0027287a20 */ /* 0x000fe40000410000 */
[----:B------:R-:W-:Y:S02]  /*1d50*/  FMUL.FTZ R58, R50, R55 ;  /* 0x00000037323a7220 */ /* 0x000fe40000410000 */
[-C--:B------:R-:W-:Y:S01]  /*1d60*/  FFMA.FTZ R157, R157, R153.reuse, R174 ;  /* 0x000000999d9d7223 */ /* 0x080fe200000100ae */
[----:B------:R-:W-:Y:S01]  /*1d70*/  FSEL R66, R40, RZ, P2 ;  /* 0x000000ff28427208 */ /* 0x000fe20001000000 */
[----:B------:R-:W-:Y:S01]  /*1d80*/  FADD.FTZ R67, R67, -R60 ;  /* 0x8000003c43437221 */ /* 0x000fe20000010000 */
[----:B------:R-:W-:Y:S01]  /*1d90*/  ISETP.NE.U32.AND P2, PT, RZ, c[0x0][0x258], PT ;  /* 0x00009600ff007a0c */ /* 0x000fe20003f45070 */
[----:B------:R-:W-:Y:S02]  /*1da0*/  @P0 FADD.FTZ R54, R15, R54 ;  /* 0x000000360f360221 */ /* 0x000fe40000010000 */
[----:B------:R-:W-:Y:S01]  /*1db0*/  FFMA.FTZ R70, R70, R153, R174 ;  /* 0x0000009946467223 */ /* 0x000fe200000100ae */
[----:B------:R-:W-:Y:S01]  /*1dc0*/  ISETP.NE.AND.EX P2, PT, RZ, c[0x0][0x25c], PT, P2 ;  /* 0x00009700ff007a0c */ /* 0x000fe20003f45320 */
[----:B------:R-:W-:-:S02]  /*1dd0*/  @P0 FADD.FTZ R71, R18, R71 ;  /* 0x0000004712470221 */ /* 0x000fc40000010000 */
[----:B------:R-:W-:Y:S02]  /*1de0*/  FMUL.FTZ R56, R52, R55 ;  /* 0x0000003734387220 */ /* 0x000fe40000410000 */
[----:B------:R-:W-:Y:S02]  /*1df0*/  FADD.FTZ R155, R155, -R68 ;  /* 0x800000449b9b7221 */ /* 0x000fe40000010000 */
[----:B------:R-:W-:Y:S02]  /*1e00*/  FMUL.FTZ R65, R152, R61 ;  /* 0x0000003d98417220 */ /* 0x000fe40000410000 */
[----:B------:R-:W-:Y:S02]  /*1e10*/  FADD.FTZ R159, R158, -R159 ;  /* 0x8000009f9e9f7221 */ /* 0x000fe40000010000 */
[----:B------:R-:W-:Y:S02]  /*1e20*/  FMUL.FTZ R58, R58, c[0x0][0x1e8] ;  /* 0x00007a003a3a7a20 */ /* 0x000fe40000410000 */
[----:B------:R-:W-:Y:S01]  /*1e30*/  FADD.FTZ R157, R156, -R157 ;  /* 0x8000009d9c9d7221 */ /* 0x000fe20000010000 */
[----:B------:R-:W-:Y:S01]  /*1e40*/  @P2 MOV R60, 0x20 ;  /* 0x00000020003c2802 */ /* 0x000fe20000000f00 */
[----:B------:R-:W-:Y:S01]  /*1e50*/  FMUL.FTZ R68, R152, R67 ;  /* 0x0000004398447220 */ /* 0x000fe20000410000 */
[----:B------:R-:W-:Y:S01]  /*1e60*/  FSEL R75, R58, RZ, P6 ;  /* 0x000000ff3a4b7208 */ /* 0x000fe20003000000 */
[-C--:B------:R-:W-:Y:S01]  /*1e70*/  FMUL.FTZ R42, R54, R55.reuse ;  /* 0x00000037362a7220 */ /* 0x080fe20000410000 */
[----:B------:R-:W-:Y:S01]  /*1e80*/  LOP3.LUT P6, RZ, R73, 0xff00, RZ, 0xc0, !PT ;  /* 0x0000ff0049ff7812 */ /* 0x000fe200078cc0ff */
[----:B------:R-:W-:Y:S01]  /*1e90*/  FADD.FTZ R161, R161, -R70 ;  /* 0x80000046a1a17221 */ /* 0x000fe20000010000 */
[----:B------:R-:W-:Y:S01]  /*1ea0*/  F2FP.BF16.PACK_AB R39, R75, R74 ;  /* 0x0000004a4b27723e */ /* 0x000fe200000010ff */
[----:B------:R-:W-:Y:S01]  /*1eb0*/  FMUL.FTZ R40, R71, R55 ;  /* 0x0000003747287220 */ /* 0x000fe20000410000 */
[----:B------:R-:W-:Y:S01]  /*1ec0*/  MOV R58, R2 ;  /* 0x00000002003a7202 */ /* 0x000fe20000000f00 */
[----:B------:R-:W-:Y:S01]  /*1ed0*/  FMUL.FTZ R56, R56, c[0x0][0x1e8] ;  /* 0x00007a0038387a20 */ /* 0x000fe20000410000 */
[----:B------:R-:W-:Y:S01]  /*1ee0*/  @P2 MOV R57, 0x20 ;  /* 0x0000002000392802 */ /* 0x000fe20000000f00 */
[----:B------:R-:W-:-:S02]  /*1ef0*/  FMUL.FTZ R70, R152, R155 ;  /* 0x0000009b98467220 */ /* 0x000fc40000410000 */
[----:B------:R-:W-:Y:S01]  /*1f00*/  @P0 FADD.FTZ R65, R14, R65 ;  /* 0x000000410e410221 */ /* 0x000fe20000010000 */
[----:B------:R-:W-:Y:S01]  /*1f10*/  FSEL R63, R56, RZ, P4 ;  /* 0x000000ff383f7208 */ /* 0x000fe20002000000 */
[C---:B------:R-:W-:Y:S01]  /*1f20*/  FMUL.FTZ R159, R152.reuse, R159 ;  /* 0x0000009f989f7220 */ /* 0x040fe20000410000 */
[----:B------:R-:W-:Y:S01]  /*1f30*/  LOP3.LUT P4, RZ, R73, 0xff000000, RZ, 0xc0, !PT ;  /* 0xff00000049ff7812 */ /* 0x000fe2000788c0ff */
[----:B------:R-:W-:Y:S02]  /*1f40*/  FMUL.FTZ R157, R152, R157 ;  /* 0x0000009d989d7220 */ /* 0x000fe40000410000 */
[----:B------:R-:W-:Y:S02]  /*1f50*/  @P0 FADD.FTZ R68, R17, R68 ;  /* 0x0000004411440221 */ /* 0x000fe40000010000 */
[----:B------:R-:W-:Y:S02]  /*1f60*/  FMUL.FTZ R42, R42, c[0x0][0x1e8] ;  /* 0x00007a002a2a7a20 */ /* 0x000fe40000410000 */
[----:B------:R-:W-:-:S02]  /*1f70*/  FMUL.FTZ R40, R40, c[0x0][0x1e8] ;  /* 0x00007a0028287a20 */ /* 0x000fc40000410000 */
[----:B------:R-:W-:Y:S01]  /*1f80*/  @P0 FADD.FTZ R70, R19, R70 ;  /* 0x0000004613460221 */ /* 0x000fe20000010000 */
[----:B------:R-:W-:Y:S01]  /*1f90*/  FSEL R67, R42, RZ, P1 ;  /* 0x000000ff2a437208 */ /* 0x000fe20000800000 */
[-C--:B------:R-:W-:Y:S01]  /*1fa0*/  FMUL.FTZ R61, R65, R55.reuse ;  /* 0x00000037413d7220 */ /* 0x080fe20000410000 */
[----:B------:R-:W-:Y:S01]  /*1fb0*/  FSEL R75, R40, RZ, P3 ;  /* 0x000000ff284b7208 */ /* 0x000fe20001800000 */
[----:B------:R-:W-:Y:S01]  /*1fc0*/  @P0 FADD.FTZ R159, R22, R159 ;  /* 0x0000009f169f0221 */ /* 0x000fe20000010000 */
[----:B------:R-:W-:Y:S01]  /*1fd0*/  ISETP.NE.U32.AND P1, PT, RZ, c[0x0][0x258], PT ;  /* 0x00009600ff007a0c */ /* 0x000fe20003f25070 */
[----:B------:R-:W-:Y:S01]  /*1fe0*/  FMUL.FTZ R56, R68, R55 ;  /* 0x0000003744387220 */ /* 0x000fe20000410000 */
[----:B------:R-:W-:Y:S01]  /*1ff0*/  LOP3.LUT P3, RZ, R2, 0xff0000, RZ, 0xc0, !PT ;  /* 0x00ff000002ff7812 */ /* 0x000fe2000786c0ff */
[----:B------:R-:W-:Y:S01]  /*2000*/  @P0 FADD.FTZ R157, R20, R157 ;  /* 0x0000009d149d0221 */ /* 0x000fe20000010000 */
[----:B------:R-:W-:Y:S01]  /*2010*/  ISETP.NE.AND.EX P1, PT, RZ, c[0x0][0x25c], PT, P1 ;  /* 0x00009700ff007a0c */ /* 0x000fe20003f25310 */
[----:B------:R-:W-:-:S02]  /*2020*/  FFMA.FTZ R165, R165, R153, R174 ;  /* 0x00000099a5a57223 */ /* 0x000fc400000100ae */
[--C-:B------:R-:W-:Y:S02]  /*2030*/  FFMA.FTZ R162, R162, R153, R174.reuse ;  /* 0x00000099a2a27223 */ /* 0x100fe400000100ae */
[----:B------:R-:W-:Y:S02]  /*2040*/  FMUL.FTZ R72, R152, R161 ;  /* 0x000000a198487220 */ /* 0x000fe40000410000 */
[----:B------:R-:W-:Y:S02]  /*2050*/  FMUL.FTZ R42, R70, R55 ;  /* 0x00000037462a7220 */ /* 0x000fe40000410000 */
[----:B------:R-:W-:Y:S02]  /*2060*/  FMUL.FTZ R61, R61, c[0x0][0x1e8] ;  /* 0x00007a003d3d7a20 */ /* 0x000fe40000410000 */
[--C-:B------:R-:W-:Y:S02]  /*2070*/  FFMA.FTZ R164, R164, R153, R174.reuse ;  /* 0x00000099a4a47223 */ /* 0x100fe400000100ae */
[----:B------:R-:W-:Y:S01]  /*2080*/  FMUL.FTZ R40, R159, R55 ;  /* 0x000000379f287220 */ /* 0x000fe20000410000 */
[----:B------:R-:W-:Y:S01]  /*2090*/  FSEL R64, R61, RZ, P5 ;  /* 0x000000ff3d407208 */ /* 0x000fe20002800000 */
[----:B------:R-:W-:Y:S01]  /*20a0*/  FFMA.FTZ R154, R154, R153, R174 ;  /* 0x000000999a9a7223 */ /* 0x000fe200000100ae */
[----:B------:R-:W-:Y:S01]  /*20b0*/  LOP3.LUT P5, RZ, R58, 0xff, RZ, 0xc0, !PT ;  /* 0x000000ff3aff7812 */ /* 0x000fe200078ac0ff */
[----:B------:R-:W-:-:S02]  /*20c0*/  FMUL.FTZ R56, R56, c[0x0][0x1e8] ;  /* 0x00007a0038387a20 */ /* 0x000fc40000410000 */
[----:B------:R-:W-:Y:S02]  /*20d0*/  FMUL.FTZ R43, R157, R55 ;  /* 0x000000379d2b7220 */ /* 0x000fe40000410000 */
[----:B------:R-:W-:Y:S01]  /*20e0*/  FADD.FTZ R165, R160, -R165 ;  /* 0x800000a5a0a57221 */ /* 0x000fe20000010000 */
[----:B------:R-:W-:Y:S01]  /*20f0*/  FSEL R69, R56, RZ, P6 ;  /* 0x000000ff38457208 */ /* 0x000fe20003000000 */
[----:B------:R-:W-:Y:S01]  /*2100*/  FADD.FTZ R167, R167, -R162 ;  /* 0x800000a2a7a77221 */ /* 0x000fe20000010000 */
[----:B------:R-:W-:Y:S01]  /*2110*/  LOP3.LUT P6, RZ, R2, 0xff00, RZ, 0xc0, !PT ;  /* 0x0000ff0002ff7812 */ /* 0x000fe200078cc0ff */
[----:B------:R-:W-:Y:S01]  /*2120*/  @P0 FADD.FTZ R72, R21, R72 ;  /* 0x0000004815480221 */ /* 0x000fe20000010000 */
[----:B------:R-:W-:Y:S01]  /*2130*/  HFMA2.MMA R160, -RZ, RZ, 0, 9.5367431640625e-07 ;  /* 0x00000010ffa07435 */ /* 0x000fe200000001ff */
[----:B------:R-:W-:Y:S02]  /*2140*/  FMUL.FTZ R42, R42, c[0x0][0x1e8] ;  /* 0x00007a002a2a7a20 */ /* 0x000fe40000410000 */
[----:B------:R-:W-:-:S02]  /*2150*/  FADD.FTZ R169, R169, -R164 ;  /* 0x800000a4a9a97221 */ /* 0x000fc40000010000 */
[----:B------:R-:W-:Y:S01]  /*2160*/  FMUL.FTZ R40, R40, c[0x0][0x1e8] ;  /* 0x00007a0028287a20 */ /* 0x000fe20000410000 */
[----:B------:R-:W-:Y:S01]  /*2170*/  FSEL R158, R42, RZ, P4 ;  /* 0x000000ff2a9e7208 */ /* 0x000fe20002000000 */
[----:B------:R-:W-:Y:S01]  /*2180*/  FADD.FTZ R163, R163, -R154 ;  /* 0x8000009aa3a37221 */ /* 0x000fe20000010000 */
[----:B------:R-:W-:Y:S01]  /*2190*/  LOP3.LUT P4, RZ, R2, 0xff000000, RZ, 0xc0, !PT ;  /* 0xff00000002ff7812 */ /* 0x000fe2000788c0ff */
[----:B------:R-:W-:Y:S01]  /*21a0*/  FMUL.FTZ R43, R43, c[0x0][0x1e8] ;  /* 0x00007a002b2b7a20 */ /* 0x000fe20000410000 */
[----:B------:R-:W-:Y:S01]  /*21b0*/  FSEL R74, R40, RZ, P3 ;  /* 0x000000ff284a7208 */ /* 0x000fe20001800000 */
[C---:B------:R-:W-:Y:S01]  /*21c0*/  FMUL.FTZ R165, R152.reuse, R165 ;  /* 0x000000a598a57220 */ /* 0x040fe20000410000 */
[----:B------:R-:W-:Y:S01]  /*21d0*/  SEL R40, R41, R28, P1 ;  /* 0x0000001c29287207 */ /* 0x000fe20000800000 */
[----:B------:R-:W-:Y:S01]  /*21e0*/  FMUL.FTZ R156, R152, R167 ;  /* 0x000000a7989c7220 */ /* 0x000fe20000410000 */
[----:B------:R-:W-:Y:S01]  /*21f0*/  FSEL R2, R43, RZ, P5 ;  /* 0x000000ff2b027208 */ /* 0x000fe20002800000 */
[----:B------:R-:W-:Y:S01]  /*2200*/  FMUL.FTZ R56, R72, R55 ;  /* 0x0000003748387220 */ /* 0x000fe20000410000 */
[----:B------:R-:W-:Y:S01]  /*2210*/  SEL R41, R46, R29, P1 ;  /* 0x0000001d2e297207 */ /* 0x000fe20000800000 */
[----:B------:R-:W-:Y:S01]  /*2220*/  FMUL.FTZ R169, R152, R169 ;  /* 0x000000a998a97220 */ /* 0x000fe20000410000 */
[----:B------:R-:W-:Y:S01]  /*2230*/  SEL R43, R44, R31, P1 ;  /* 0x0000001f2c2b7207 */ /* 0x000fe20000800000 */
[C---:B------:R-:W-:Y:S01]  /*2240*/  FMUL.FTZ R154, R152.reuse, R163 ;  /* 0x000000a3989a7220 */ /* 0x040fe20000410000 */
[----:B------:R-:W-:Y:S01]  /*2250*/  SEL R44, R45, R32, P1 ;  /* 0x000000202d2c7207 */ /* 0x000fe20000800000 */
[----:B------:R-:W-:Y:S01]  /*2260*/  FMUL.FTZ R152, R152, R59 ;  /* 0x0000003b98987220 */ /* 0x000fe20000410000 */
[----:B------:R-:W-:Y:S01]  /*2270*/  SEL R46, R49, R34, P1 ;  /* 0x00000022312e7207 */ /* 0x000fe20000800000 */
[----:B------:R-:W-:Y:S01]  /*2280*/  FMUL.FTZ R56, R56, c[0x0][0x1e8] ;  /* 0x00007a0038387a20 */ /* 0x000fe20000410000 */
        /* <DEDUP_REMOVED lines=11> */
[----:B------:R-:W-:Y:S01]  /*2340*/  @P2 IMAD.WIDE.U32 R60, R151, R60, c[0x0][0x258] ;  /* 0x00009600973c2625 */ /* 0x000fe200078e003c */
[----:B------:R-:W-:-:S02]  /*2350*/  SEL R53, R68, R33, P1 ;  /* 0x0000002144357207 */ /* 0x000fc40000800000 */
[----:B------:R-:W-:Y:S01]  /*2360*/  FSEL R73, R56, RZ, P6 ;  /* 0x000000ff38497208 */ /* 0x000fe20003000000 */
[----:B------:R-:W-:Y:S01]  /*2370*/  IMAD.WIDE.U32 R58, R151, R160, c[0x0][0x248] ;  /* 0x00009200973a7625 */ /* 0x000fe200078e00a0 */
[C---:B------:R-:W-:Y:S01]  /*2380*/  SEL R32, R165.reuse, R32, P1 ;  /* 0x00000020a5207207 */ /* 0x040fe20000800000 */
[----:B------:R1:W-:Y:S01]  /*2390*/  @P2 STG.E.128 [R60.64], R40 ;  /* 0x000000283c002986 */ /* 0x0003e2000c101d04 */
[C---:B------:R-:W-:Y:S01]  /*23a0*/  SEL R33, R156.reuse, R33, P1 ;  /* 0x000000219c217207 */ /* 0x040fe20000800000 */
[-C--:B------:R-:W-:Y:S01]  /*23b0*/  FMUL.FTZ R165, R165, R55.reuse ;  /* 0x00000037a5a57220 */ /* 0x080fe20000410000 */
[----:B------:R-:W-:Y:S01]  /*23c0*/  SEL R54, R71, R34, P1 ;  /* 0x0000002247367207 */ /* 0x000fe20000800000 */
[----:B------:R-:W-:Y:S01]  /*23d0*/  FMUL.FTZ R156, R156, R55 ;  /* 0x000000379c9c7220 */ /* 0x000fe20000410000 */
[----:B------:R-:W-:Y:S01]  /*23e0*/  LOP3.LUT P5, RZ, R3, 0xff, RZ, 0xc0, !PT ;  /* 0x000000ff03ff7812 */ /* 0x000fe200078ac0ff */
[----:B------:R-:W-:Y:S01]  /*23f0*/  FMUL.FTZ R165, R165, c[0x0][0x1e8] ;  /* 0x00007a00a5a57a20 */ /* 0x000fe20000410000 */
[C---:B------:R-:W-:Y:S01]  /*2400*/  LOP3.LUT P6, RZ, R3.reuse, 0xff00, RZ, 0xc0, !PT ;  /* 0x0000ff0003ff7812 */ /* 0x040fe200078cc0ff */
[----:B------:R-:W-:Y:S01]  /*2410*/  FMUL.FTZ R156, R156, c[0x0][0x1e8] ;  /* 0x00007a009c9c7a20 */ /* 0x000fe20000410000 */
[C---:B------:R-:W-:Y:S01]  /*2420*/  LOP3.LUT P3, RZ, R3.reuse, 0xff0000, RZ, 0xc0, !PT ;  /* 0x00ff000003ff7812 */ /* 0x040fe2000786c0ff */
[----:B------:R-:W-:Y:S01]  /*2430*/  @P2 IMAD.WIDE.U32 R56, R150, R57, c[0x0][0x258] ;  /* 0x0000960096382625 */ /* 0x000fe200078e0039 */
[----:B------:R-:W-:-:S02]  /*2440*/  LOP3.LUT P0, RZ, R3, 0xff000000, RZ, 0xc0, !PT ;  /* 0xff00000003ff7812 */ /* 0x000fc4000780c0ff */
[C---:B------:R-:W-:Y:S01]  /*2450*/  SEL R34, R169.reuse, R34, P1 ;  /* 0x00000022a9227207 */ /* 0x040fe20000800000 */
[----:B------:R-:W-:Y:S01]  /*2460*/  FMUL.FTZ R169, R169, R55 ;  /* 0x00000037a9a97220 */ /* 0x000fe20000410000 */
[----:B------:R-:W-:Y:S01]  /*2470*/  SEL R31, R154, R31, P1 ;  /* 0x0000001f9a1f7207 */ /* 0x000fe20000800000 */
[----:B------:R-:W-:Y:S01]  /*2480*/  FMUL.FTZ R3, R152, R55 ;  /* 0x0000003798037220 */ /* 0x000fe20000410000 */
[----:B------:R-:W-:Y:S01]  /*2490*/  SEL R47, R50, R35, P1 ;  /* 0x00000023322f7207 */ /* 0x000fe20000800000 */
[----:B------:R-:W-:Y:S01]  /*24a0*/  FMUL.FTZ R154, R154, R55 ;  /* 0x000000379a9a7220 */ /* 0x000fe20000410000 */
[----:B-1----:R-:W-:Y:S01]  /*24b0*/  F2FP.BF16.PACK_AB R40, R73, R2 ;  /* 0x000000024928723e */ /* 0x002fe200000010ff */
[----:B------:R-:W-:Y:S01]  /*24c0*/  FMUL.FTZ R169, R169, c[0x0][0x1e8] ;  /* 0x00007a00a9a97a20 */ /* 0x000fe20000410000 */
[----:B------:R-:W-:Y:S01]  /*24d0*/  FSEL R42, R165, RZ, P5 ;  /* 0x000000ffa52a7208 */ /* 0x000fe20002800000 */
[----:B------:R-:W-:Y:S01]  /*24e0*/  FMUL.FTZ R2, R3, c[0x0][0x1e8] ;  /* 0x00007a0003027a20 */ /* 0x000fe20000410000 */
[----:B------:R1:W-:Y:S01]  /*24f0*/  @P2 STG.E.128 [R60.64+0x10], R44 ;  /* 0x0000102c3c002986 */ /* 0x0003e2000c101d04 */
[----:B------:R-:W-:Y:S01]  /*2500*/  FMUL.FTZ R154, R154, c[0x0][0x1e8] ;  /* 0x00007a009a9a7a20 */ /* 0x000fe20000410000 */
[----:B------:R-:W-:Y:S01]  /*2510*/  FSEL R3, R156, RZ, P6 ;  /* 0x000000ff9c037208 */ /* 0x000fe20003000000 */
[----:B------:R-:W-:Y:S01]  /*2520*/  IMAD.WIDE.U32 R150, R150, R160, c[0x0][0x248] ;  /* 0x0000920096967625 */ /* 0x000fe200078e00a0 */
[----:B------:R-:W-:Y:S01]  /*2530*/  FSEL R43, R169, RZ, P3 ;  /* 0x000000ffa92b7208 */ /* 0x000fe20001800000 */
[----:B------:R2:W-:Y:S01]  /*2540*/  STG.E.128 [R58.64], R36 ;  /* 0x000000243a007986 */ /* 0x0005e2000c101d04 */
[----:B------:R-:W-:-:S02]  /*2550*/  FSEL R41, R154, RZ, P4 ;  /* 0x000000ff9a297208 */ /* 0x000fc40002000000 */
[----:B------:R-:W-:Y:S02]  /*2560*/  SEL R50, R65, R30, P1 ;  /* 0x0000001e41327207 */ /* 0x000fe40000800000 */
[----:B------:R-:W-:Y:S02]  /*2570*/  SEL R55, R70, R35, P1 ;  /* 0x0000002346377207 */ /* 0x000fe40000800000 */
[----:B------:R-:W-:Y:S01]  /*2580*/  F2FP.BF16.PACK_AB R42, R3, R42 ;  /* 0x0000002a032a723e */ /* 0x000fe200000010ff */
[----:B------:R3:W-:Y:S01]  /*2590*/  @P2 STG.E.128 [R56.64], R48 ;  /* 0x0000003038002986 */ /* 0x0007e2000c101d04 */
[----:B------:R-:W-:Y:S02]  /*25a0*/  SEL R28, R157, R28, P1 ;  /* 0x0000001c9d1c7207 */ /* 0x000fe40000800000 */
[----:B------:R-:W-:Y:S01]  /*25b0*/  SEL R29, R72, R29, P1 ;  /* 0x0000001d481d7207 */ /* 0x000fe20000800000 */
[----:B------:R3:W-:Y:S01]  /*25c0*/  @P2 STG.E.128 [R56.64+0x10], R52 ;  /* 0x0000103438002986 */ /* 0x0007e2000c101d04 */
[----:B-1----:R-:W-:-:S02]  /*25d0*/  @P2 MOV R46, 0x20 ;  /* 0x00000020002e2802 */ /* 0x002fc40000000f00 */
[----:B------:R-:W-:Y:S02]  /*25e0*/  FSEL R44, R2, RZ, P0 ;  /* 0x000000ff022c7208 */ /* 0x000fe40000000000 */
[----:B------:R-:W-:Y:S01]  /*25f0*/  SEL R30, R159, R30, P1 ;  /* 0x0000001e9f1e7207 */ /* 0x000fe20000800000 */
[----:B------:R-:W-:Y:S01]  /*2600*/  @P2 IMAD.WIDE.U32 R2, R149, R46, c[0x0][0x258] ;  /* 0x0000960095022625 */ /* 0x000fe200078e002e */
[----:B--2---:R-:W-:Y:S02]  /*2610*/  F2FP.BF16.PACK_AB R36, R63, R62 ;  /* 0x0000003e3f24723e */ /* 0x004fe400000010ff */
[----:B------:R-:W-:Y:S02]  /*2620*/  F2FP.BF16.PACK_AB R37, R67, R64 ;  /* 0x000000404325723e */ /* 0x000fe400000010ff */
[----:B------:R-:W-:Y:S02]  /*2630*/  F2FP.BF16.PACK_AB R38, R69, R66 ;  /* 0x000000424526723e */ /* 0x000fe400000010ff */
[----:B------:R-:W-:-:S02]  /*2640*/  F2FP.BF16.PACK_AB R39, R158, R75 ;  /* 0x0000004b9e27723e */ /* 0x000fc400000010ff */
[----:B------:R-:W-:Y:S02]  /*2650*/  SEL R35, R152, R35, P1 ;  /* 0x0000002398237207 */ /* 0x000fe40000800000 */
[----:B------:R-:W-:Y:S01]  /*2660*/  F2FP.BF16.PACK_AB R43, R44, R43 ;  /* 0x0000002b2c2b723e */ /* 0x000fe200000010ff */
[----:B------:R-:W-:Y:S01]  /*2670*/  IMAD.WIDE.U32 R44, R149, R160, c[0x0][0x248] ;  /* 0x00009200952c7625 */ /* 0x000fe200078e00a0 */
[----:B------:R-:W-:Y:S01]  /*2680*/  F2FP.BF16.PACK_AB R41, R41, R74 ;  /* 0x0000004a2929723e */ /* 0x000fe200000010ff */
[----:B------:R3:W-:Y:S01]  /*2690*/  STG.E.128 [R150.64], R36 ;  /* 0x0000002496007986 */ /* 0x0007e2000c101d04 */
[----:B------:R-:W-:-:S03]  /*26a0*/  MOV R46, c[0x0][0x160] ;  /* 0x00005800002e7a02 */ /* 0x000fc60000000f00 */
[----:B------:R3:W-:Y:S01]  /*26b0*/  @P2 STG.E.128 [R2.64], R28 ;  /* 0x0000001c02002986 */ /* 0x0007e2000c101d04 */
[----:B------:R-:W-:-:S03]  /*26c0*/  LEA R141, R46, R141, 0x2 ;  /* 0x0000008d2e8d7211 */ /* 0x000fc600078e10ff */
[----:B------:R3:W-:Y:S01]  /*26d0*/  @P2 STG.E.128 [R2.64+0x10], R32 ;  /* 0x0000102002002986 */ /* 0x0007e2000c101d04 */
[----:B------:R-:W-:-:S03]  /*26e0*/  ISETP.GE.AND P0, PT, R141, c[0x0][0x164], PT ;  /* 0x000059008d007a0c */ /* 0x000fc60003f06270 */
[----:B------:R3:W-:Y:S10]  /*26f0*/  STG.E.128 [R44.64], R40 ;  /* 0x000000282c007986 */ /* 0x0007f4000c101d04 */
[----:B0--3--:R-:W-:Y:S01]  /*2700*/  @P0 CALL.REL.NOINC `(.L_x_3604) ;  /* 0x0000001000000944 */ /* 0x009fe20003c00000 */
[----:B------:R-:W-:Y:S05]  /*2710*/  BRA `(.L_x_3605) ;  /* 0xffffde9000007947 */ /* 0x000fea000383ffff */
.L_x_3604:
[----:B------:R-:W-:Y:S05]  /*2720*/  BSYNC B1 ;  /* 0x0000000000017941 */ /* 0x000fea0003800000 */
.L_x_3601:
        /* <DEDUP_REMOVED lines=48> */
.L_x_3600:
[----:B------:R-:W-:Y:S05]  /*2a30*/  BSYNC B0 ;  /* 0x0000000000007941 */ /* 0x000fea0003800000 */
.L_x_3598:
        /* <DEDUP_REMOVED lines=10> */
[----:B------:R0:W-:Y:S04]  /*2ae0*/  STS.128 [R2+0x810], R48 ;  /* 0x0008103002007388 */ /* 0x0001e80000000c00 */
[----:B------:R-:W-:Y:S06]  /*2af0*/  BAR.SYNC.DEFER_BLOCKING 0x0 ;  /* 0x0000000000007b1d */ /* 0x000fec0000010000 */
[----:B0-----:R-:W0:Y:S04]  /*2b00*/  S2R R48, SR_CTAID.X ;  /* 0x0000000000307919 */ /* 0x001e280000002500 */
[----:B------:R-:W1:Y:S04]  /*2b10*/  LDS R24, [R0.X4+0x400] ;  /* 0x0004000000187984 */ /* 0x000e680000004800 */
[----:B------:R-:W2:Y:S04]  /*2b20*/  LDS R25, [R0.X4+0x600] ;  /* 0x0006000000197984 */ /* 0x000ea80000004800 */
[----:B------:R-:W3:Y:S04]  /*2b30*/  LDS R26, [R0.X4+0x800] ;  /* 0x00080000001a7984 */ /* 0x000ee80000004800 */
[----:B------:R-:W4:Y:S04]  /*2b40*/  LDS R29, [R0.X4+0x1000] ;  /* 0x00100000001d7984 */ /* 0x000f280000004800 */
[----:B------:R-:W5:Y:S04]  /*2b50*/  LDS R28, [R0.X4+0x1200] ;  /* 0x00120000001c7984 */ /* 0x000f680000004800 */
[----:B------:R-:W0:Y:S04]  /*2b60*/  LDS R31, [R0.X4+0x1400] ;  /* 0x00140000001f7984 */ /* 0x000e280000004800 */
[----:B------:R-:W0:Y:S04]  /*2b70*/  LDS R3, [R0.X4] ;  /* 0x0000000000037984 */ /* 0x000e280000004800 */
        /* <DEDUP_REMOVED lines=13> */
[----:B0-----:R-:W-:-:S03]  /*2c50*/  FADD.FTZ R26, R26, R31 ;  /* 0x0000001f1a1a7221 */ /* 0x001fc60000010000 */
[----:B------:R-:W0:Y:S01]  /*2c60*/  LDS R28, [R0.X4+0x1e00] ;  /* 0x001e0000001c7984 */ /* 0x000e220000004800 */
[----:B------:R-:W-:-:S03]  /*2c70*/  FADD.FTZ R3, RZ, R3 ;  /* 0x00000003ff037221 */ /* 0x000fc60000010000 */
[----:B------:R-:W0:Y:S01]  /*2c80*/  LDS R31, [R0.X4+0x1c00] ;  /* 0x001c0000001f7984 */ /* 0x000e220000004800 */
[----:B------:R-:W-:-:S03]  /*2c90*/  FADD.FTZ R52, RZ, R52 ;  /* 0x00000034ff347221 */ /* 0x000fc60000010000 */
[----:B------:R-:W0:Y:S01]  /*2ca0*/  LDS R34, [R0.X4+0x2200] ;  /* 0x0022000000227984 */ /* 0x000e220000004800 */
[----:B------:R-:W-:-:S03]  /*2cb0*/  FADD.FTZ R3, R3, R54 ;  /* 0x0000003603037221 */ /* 0x000fc60000010000 */
[----:B------:R-:W-:Y:S01]  /*2cc0*/  LDS R36, [R0.X4+0x2400] ;  /* 0x0024000000247984 */ /* 0x000fe20000004800 */
        /* <DEDUP_REMOVED lines=98> */
.L_x_3602:
[----:B------:R-:W-:Y:S02]  /*32f0*/  MOV R170, R174 ;  /* 0x000000ae00aa7202 */ /* 0x000fe40000000f00 */
[----:B------:R-:W-:-:S02]  /*3300*/  MOV R175, 0x1 ;  /* 0x0000000100af7802 */ /* 0x000fc40000000f00 */
[----:B------:R-:W-:Y:S02]  /*3310*/  MOV R172, 0x1f ;  /* 0x0000001f00ac7802 */ /* 0x000fe40000000f00 */
[----:B------:R-:W-:Y:S02]  /*3320*/  MOV R177, 0xffffffff ;  /* 0xffffffff00b17802 */ /* 0x000fe40000000f00 */
[----:B------:R-:W-:Y:S02]  /*3330*/  MOV R36, 0x3350 ;  /* 0x0000335000247802 */ /* 0x000fe40000000f00 */
[----:B-----5:R-:W-:Y:S05]  /*3340*/  CALL.REL.NOINC `($__internal_69_$__cuda_sm70_shflsync_bfly_p) ;  /* 0x0000046000007944 */ /* 0x020fea0003c00000 */
[----:B-1----:R-:W-:Y:S01]  /*3350*/  MOV R153, R170 ;  /* 0x000000aa00997202 */ /* 0x002fe20000000f00 */
[----:B0-----:R-:W-:Y:S05]  /*3360*/  BRA `(.L_x_3606) ;  /* 0xffffe1f000007947 */ /* 0x001fea000383ffff */
.L_x_3603:
[----:B------:R-:W-:Y:S01]  /*3370*/  HFMA2.MMA R175, -RZ, RZ, 0, 5.9604644775390625e-08 ;  /* 0x00000001ffaf7435 */ /* 0x000fe200000001ff */
[----:B------:R-:W-:Y:S02]  /*3380*/  MOV R170, R171 ;  /* 0x000000ab00aa7202 */ /* 0x000fe40000000f00 */
[----:B------:R-:W-:Y:S02]  /*3390*/  MOV R172, 0x1f ;  /* 0x0000001f00ac7802 */ /* 0x000fe40000000f00 */
[----:B------:R-:W-:-:S02]  /*33a0*/  MOV R177, 0xffffffff ;  /* 0xffffffff00b17802 */ /* 0x000fc40000000f00 */
[----:B------:R-:W-:Y:S02]  /*33b0*/  MOV R36, 0x33d0 ;  /* 0x000033d000247802 */ /* 0x000fe40000000f00 */
[----:B01---5:R-:W-:Y:S05]  /*33c0*/  CALL.REL.NOINC `($__internal_69_$__cuda_sm70_shflsync_bfly_p) ;  /* 0x000003e000007944 */ /* 0x023fea0003c00000 */
[----:B------:R-:W-:Y:S01]  /*33d0*/  FADD.FTZ R174, R174, R153 ;  /* 0x00000099aeae7221 */ /* 0x000fe20000010000 */
[----:B0-----:R-:W-:Y:S01]  /*33e0*/  HFMA2.MMA R175, -RZ, RZ, 0, 1.1920928955078125e-07 ;  /* 0x00000002ffaf7435 */ /* 0x001fe200000001ff */
[----:B-1----:R-:W-:Y:S01]  /*33f0*/  FADD.FTZ R171, R171, R170 ;  /* 0x000000aaabab7221 */ /* 0x002fe20000010000 */
[----:B------:R-:W-:Y:S02]  /*3400*/  MOV R172, 0x1f ;  /* 0x0000001f00ac7802 */ /* 0x000fe40000000f00 */
[----:B------:R-:W-:Y:S02]  /*3410*/  MOV R177, 0xffffffff ;  /* 0xffffffff00b17802 */ /* 0x000fe40000000f00 */
[----:B------:R-:W-:Y:S02]  /*3420*/  MOV R170, R174 ;  /* 0x000000ae00aa7202 */ /* 0x000fe40000000f00 */
[----:B------:R-:W-:Y:S02]  /*3430*/  MOV R36, 0x3450 ;  /* 0x0000345000247802 */ /* 0x000fe40000000f00 */
[----:B------:R-:W-:Y:S05]  /*3440*/  CALL.REL.NOINC `($__internal_69_$__cuda_sm70_shflsync_bfly_p) ;  /* 0x0000036000007944 */ /* 0x000fea0003c00000 */
[----:B0-----:R-:W-:Y:S01]  /*3450*/  HFMA2.MMA R175, -RZ, RZ, 0, 1.1920928955078125e-07 ;  /* 0x00000002ffaf7435 */ /* 0x001fe200000001ff */
[----:B-1----:R-:W-:-:S02]  /*3460*/  MOV R153, R170 ;  /* 0x000000aa00997202 */ /* 0x002fc40000000f00 */
[----:B------:R-:W-:Y:S02]  /*3470*/  MOV R170, R171 ;  /* 0x000000ab00aa7202 */ /* 0x000fe40000000f00 */
[----:B------:R-:W-:Y:S02]  /*3480*/  MOV R172, 0x1f ;  /* 0x0000001f00ac7802 */ /* 0x000fe40000000f00 */
[----:B------:R-:W-:Y:S02]  /*3490*/  MOV R177, 0xffffffff ;  /* 0xffffffff00b17802 */ /* 0x000fe40000000f00 */
[----:B------:R-:W-:Y:S02]  /*34a0*/  MOV R36, 0x34c0 ;  /* 0x000034c000247802 */ /* 0x000fe40000000f00 */
[----:B------:R-:W-:Y:S05]  /*34b0*/  CALL.REL.NOINC `($__internal_69_$__cuda_sm70_shflsync_bfly_p) ;  /* 0x000002f000007944 */ /* 0x000fea0003c00000 */
[----:B------:R-:W-:Y:S01]  /*34c0*/  FADD.FTZ R174, R153, R174 ;  /* 0x000000ae99ae7221 */ /* 0x000fe20000010000 */
[----:B0-----:R-:W-:Y:S01]  /*34d0*/  HFMA2.MMA R175, -RZ, RZ, 0, 2.384185791015625e-07 ;  /* 0x00000004ffaf7435 */ /* 0x001fe200000001ff */
[----:B-1----:R-:W-:Y:S01]  /*34e0*/  FADD.FTZ R171, R171, R170 ;  /* 0x000000aaabab7221 */ /* 0x002fe20000010000 */
[----:B------:R-:W-:Y:S02]  /*34f0*/  MOV R172, 0x1f ;  /* 0x0000001f00ac7802 */ /* 0x000fe40000000f00 */
[----:B------:R-:W-:-:S02]  /*3500*/  MOV R177, 0xffffffff ;  /* 0xffffffff00b17802 */ /* 0x000fc40000000f00 */
[----:B------:R-:W-:Y:S02]  /*3510*/  MOV R170, R174 ;  /* 0x000000ae00aa7202 */ /* 0x000fe40000000f00 */
[----:B------:R-:W-:Y:S02]  /*3520*/  MOV R36, 0x3540 ;  /* 0x0000354000247802 */ /* 0x000fe40000000f00 */
[----:B------:R-:W-:Y:S05]  /*3530*/  CALL.REL.NOINC `($__internal_69_$__cuda_sm70_shflsync_bfly_p) ;  /* 0x0000027000007944 */ /* 0x000fea0003c00000 */
[----:B0-----:R-:W-:Y:S01]  /*3540*/  HFMA2.MMA R175, -RZ, RZ, 0, 2.384185791015625e-07 ;  /* 0x00000004ffaf7435 */ /* 0x001fe200000001ff */
[----:B-1----:R-:W-:Y:S02]  /*3550*/  MOV R153, R170 ;  /* 0x000000aa00997202 */ /* 0x002fe40000000f00 */
[----:B------:R-:W-:Y:S02]  /*3560*/  MOV R170, R171 ;  /* 0x000000ab00aa7202 */ /* 0x000fe40000000f00 */
[----:B------:R-:W-:Y:S02]  /*3570*/  MOV R172, 0x1f ;  /* 0x0000001f00ac7802 */ /* 0x000fe40000000f00 */
[----:B------:R-:W-:Y:S02]  /*3580*/  MOV R177, 0xffffffff ;  /* 0xffffffff00b17802 */ /* 0x000fe40000000f00 */
[----:B------:R-:W-:-:S02]  /*3590*/  MOV R36, 0x35b0 ;  /* 0x000035b000247802 */ /* 0x000fc40000000f00 */
[----:B------:R-:W-:Y:S05]  /*35a0*/  CALL.REL.NOINC `($__internal_69_$__cuda_sm70_shflsync_bfly_p) ;  /* 0x0000020000007944 */ /* 0x000fea0003c00000 */
[----:B------:R-:W-:Y:S01]  /*35b0*/  FADD.FTZ R174, R153, R174 ;  /* 0x000000ae99ae7221 */ /* 0x000fe20000010000 */
[----:B0-----:R-:W-:Y:S01]  /*35c0*/  HFMA2.MMA R175, -RZ, RZ, 0, 4.76837158203125e-07 ;  /* 0x00000008ffaf7435 */ /* 0x001fe200000001ff */
[----:B-1----:R-:W-:Y:S01]  /*35d0*/  FADD.FTZ R173, R171, R170 ;  /* 0x000000aaabad7221 */ /* 0x002fe20000010000 */
[----:B------:R-:W-:-:S02]  /*35e0*/  MOV R172, 0x1f ;  /* 0x0000001f00ac7802 */ /* 0x000fc40000000f00 */
[----:B------:R-:W-:Y:S02]  /*35f0*/  MOV R177, 0xffffffff ;  /* 0xffffffff00b17802 */ /* 0x000fe40000000f00 */
[----:B------:R-:W-:Y:S02]  /*3600*/  MOV R170, R174 ;  /* 0x000000ae00aa7202 */ /* 0x000fe40000000f00 */
[----:B------:R-:W-:Y:S02]  /*3610*/  MOV R36, 0x3630 ;  /* 0x0000363000247802 */ /* 0x000fe40000000f00 */
[----:B------:R-:W-:Y:S05]  /*3620*/  CALL.REL.NOINC `($__internal_69_$__cuda_sm70_shflsync_bfly_p) ;  /* 0x0000018000007944 */ /* 0x000fea0003c00000 */
[----:B0-----:R-:W-:Y:S01]  /*3630*/  HFMA2.MMA R175, -RZ, RZ, 0, 4.76837158203125e-07 ;  /* 0x00000008ffaf7435 */ /* 0x001fe200000001ff */
[----:B-1----:R-:W-:Y:S02]  /*3640*/  MOV R153, R170 ;  /* 0x000000aa00997202 */ /* 0x002fe40000000f00 */
[----:B------:R-:W-:Y:S02]  /*3650*/  MOV R170, R173 ;  /* 0x000000ad00aa7202 */ /* 0x000fe40000000f00 */
[----:B------:R-:W-:Y:S02]  /*3660*/  MOV R172, 0x1f ;  /* 0x0000001f00ac7802 */ /* 0x000fe40000000f00 */
[----:B------:R-:W-:-:S02]  /*3670*/  MOV R177, 0xffffffff ;  /* 0xffffffff00b17802 */ /* 0x000fc40000000f00 */
[----:B------:R-:W-:Y:S02]  /*3680*/  MOV R36, 0x36a0 ;  /* 0x000036a000247802 */ /* 0x000fe40000000f00 */
[----:B------:R-:W-:Y:S05]  /*3690*/  CALL.REL.NOINC `($__internal_69_$__cuda_sm70_shflsync_bfly_p) ;  /* 0x0000011000007944 */ /* 0x000fea0003c00000 */
[----:B------:R-:W-:Y:S01]  /*36a0*/  FADD.FTZ R171, R153, R174 ;  /* 0x000000ae99ab7221 */ /* 0x000fe20000010000 */
[----:B0-----:R-:W-:Y:S01]  /*36b0*/  HFMA2.MMA R175, -RZ, RZ, 0, 9.5367431640625e-07 ;  /* 0x00000010ffaf7435 */ /* 0x001fe200000001ff */
[----:B-1----:R-:W-:Y:S01]  /*36c0*/  FADD.FTZ R173, R173, R170 ;  /* 0x000000aaadad7221 */ /* 0x002fe20000010000 */
[----:B------:R-:W-:Y:S02]  /*36d0*/  MOV R172, 0x1f ;  /* 0x0000001f00ac7802 */ /* 0x000fe40000000f00 */
[----:B------:R-:W-:Y:S02]  /*36e0*/  MOV R177, 0xffffffff ;  /* 0xffffffff00b17802 */ /* 0x000fe40000000f00 */
[----:B------:R-:W-:Y:S02]  /*36f0*/  MOV R170, R171 ;  /* 0x000000ab00aa7202 */ /* 0x000fe40000000f00 */
[----:B------:R-:W-:Y:S02]  /*3700*/  MOV R36, 0x3720 ;  /* 0x0000372000247802 */ /* 0x000fe40000000f00 */
[----:B------:R-:W-:Y:S05]  /*3710*/  CALL.REL.NOINC `($__internal_69_$__cuda_sm70_shflsync_bfly_p) ;  /* 0x0000009000007944 */ /* 0x000fea0003c00000 */
[----:B0-----:R-:W-:Y:S01]  /*3720*/  HFMA2.MMA R175, -RZ, RZ, 0, 9.5367431640625e-07 ;  /* 0x00000010ffaf7435 */ /* 0x001fe200000001ff */
[----:B-1----:R-:W-:-:S02]  /*3730*/  MOV R174, R170 ;  /* 0x000000aa00ae7202 */ /* 0x002fc40000000f00 */
[----:B------:R-:W-:Y:S02]  /*3740*/  MOV R170, R173 ;  /* 0x000000ad00aa7202 */ /* 0x000fe40000000f00 */
[----:B------:R-:W-:Y:S02]  /*3750*/  MOV R172, 0x1f ;  /* 0x0000001f00ac7802 */ /* 0x000fe40000000f00 */
[----:B------:R-:W-:Y:S02]  /*3760*/  MOV R177, 0xffffffff ;  /* 0xffffffff00b17802 */ /* 0x000fe40000000f00 */
[----:B------:R-:W-:Y:S02]  /*3770*/  MOV R36, 0x3790 ;  /* 0x0000379000247802 */ /* 0x000fe40000000f00 */
[----:B------:R-:W-:Y:S05]  /*3780*/  CALL.REL.NOINC `($__internal_69_$__cuda_sm70_shflsync_bfly_p) ;  /* 0x0000002000007944 */ /* 0x000fea0003c00000 */
[----:B-1----:R-:W-:Y:S01]  /*3790*/  MOV R36, R170 ;  /* 0x000000aa00247202 */ /* 0x002fe20000000f00 */
[----:B0-----:R-:W-:Y:S05]  /*37a0*/  BRA `(.L_x_3607) ;  /* 0xffffded000007947 */ /* 0x001fea000383ffff */
        .weak           $__internal_69_$__cuda_sm70_shflsync_bfly_p
        .type           $__internal_69_$__cuda_sm70_shflsync_bfly_p,@function
        .size           $__internal_69_$__cuda_sm70_shflsync_bfly_p,(.L_x_9799 - $__internal_69_$__cuda_sm70_shflsync_bfly_p)
$__internal_69_$__cuda_sm70_shflsync_bfly_p:
[----:B------:R-:W-:Y:S01]  /*37b0*/  HFMA2.MMA R37, -RZ, RZ, 0, 0 ;  /* 0x00000000ff257435 */ /* 0x000fe200000001ff */
[----:B------:R-:W-:Y:S04]  /*37c0*/  WARPSYNC R177 ;  /* 0x000000b100007348 */ /* 0x000fe80003800000 */
[----:B------:R0:W1:Y:S01]  /*37d0*/  SHFL.BFLY PT, R170, R170, R175, R172 ;  /* 0x0c0000afaaaa7389 */ /* 0x00006200000e00ac */
[----:B------:R-:W-:Y:S05]  /*37e0*/  RET.REL.NODEC R36 `(_ZN10layer_norm13ln_bwd_kernelINS_13Kernel_traitsI13__nv_bfloat16S2_fS2_fjLj768ELj1ELj4ELj1ELj16ENS_18Kernel_traits_baseILj768ES2_S2_fS2_fjLj128EEEEELb1ELb0ELb0ELb1EEEvNS_9BwdParamsE) ;  /* 0xffffc81024007950 */ /* 0x000fea0003c3ffff */
.L_x_3608:
        /* <DEDUP_REMOVED lines=9> */
.L_x_9799:


//--------------------- .text._ZN10layer_norm22ln_bwd_finalize_kernelINS_22Kernel_traits_finalizeILj768E13__nv_bfloat16S2_fS2_fjLb0ELj1024ELj4ENS_18Kernel_traits_baseILj768ES2_S2_fS2_fjLj1024EEEEELb0ELb0EEEvNS_9BwdParamsE --------------------------
	.section	.text._ZN10layer_norm22ln_bwd_finalize_kernelINS_22Kernel_traits_finalizeILj768E13__nv_bfloat16S2_fS2_fjLb0ELj1024ELj4ENS_18Kernel_traits_baseILj768ES2_S2_fS2_fjLj1024EEEEELb0ELb0EEEvNS_9BwdParamsE,"ax",@progbits
	.sectioninfo	@"SHI_REGISTERS=30"
	.align	128
        .global         _ZN10layer_norm22ln_bwd_finalize_kernelINS_22Kernel_traits_finalizeILj768E13__nv_bfloat16S2_fS2_fjLb0ELj1024ELj4ENS_18Kernel_traits_baseILj768ES2_S2_fS2_fjLj1024EEEEELb0ELb0EEEvNS_9BwdParamsE
        .type           _ZN10layer_norm22ln_bwd_finalize_kernelINS_22Kernel_traits_finalizeILj768E13__nv_bfloat16S2_fS2_fjLb0ELj1024ELj4ENS_18Kernel_traits_baseILj768ES2_S2_fS2_fjLj1024EEEEELb0ELb0EEEvNS_9BwdParamsE,@function
        .size           _ZN10layer_norm22ln_bwd_finalize_kernelINS_22Kernel_traits_finalizeILj768E13__nv_bfloat16S2_fS2_fjLb0ELj1024ELj4ENS_18Kernel_traits_baseILj768ES2_S2_fS2_fjLj1024EEEEELb0ELb0EEEvNS_9BwdParamsE,(.L_x_9800 - _ZN10layer_norm22ln_bwd_finalize_kernelINS_22Kernel_traits_finalizeILj768E13__nv_bfloat16S2_fS2_fjLb0ELj1024ELj4ENS_18Kernel_traits_baseILj768ES2_S2_fS2_fjLj1024EEEEELb0ELb0EEEvNS_9BwdParamsE)
        .other          _ZN10layer_norm22ln_bwd_finalize_kernelINS_22Kernel_traits_finalizeILj768E13__nv_bfloat16S2_fS2_fjLb0ELj1024ELj4ENS_18Kernel_traits_baseILj768ES2_S2_fS2_fjLj1024EEEEELb0ELb0EEEvNS_9BwdParamsE,@"STO_CUDA_ENTRY STV_DEFAULT"
_ZN10layer_norm22ln_bwd_finalize_kernelINS_22Kernel_traits_finalizeILj768E13__nv_bfloat16S2_fS2_fjLb0ELj1024ELj4ENS_18Kernel_traits_baseILj768ES2_S2_fS2_fjLj1024EEEEELb0ELb0EEEvNS_9BwdParamsE:
.text._ZN10layer_norm22ln_bwd_finalize_kernelINS_22Kernel_traits_finalizeILj768E13__nv_bfloat16S2_fS2_fjLb0ELj1024ELj4ENS_18Kernel_traits_baseILj768ES2_S2_fS2_fjLj1024EEEEELb0ELb0EEEvNS_9BwdParamsE:
        /* <DEDUP_REMOVED lines=19> */
.L_x_3622:
        /* <DEDUP_REMOVED lines=28> */
.L_x_3613:
        /* <DEDUP_REMOVED lines=35> */
.L_x_3612:
[----:B------:R-:W-:Y:S05]  /*0520*/  BSYNC B1 ;  /* 0x0000000000017941 */ /* 0x000fea0003800000 */
.L_x_3611:
        /* <DEDUP_REMOVED lines=23> */
.L_x_3615:
[----:B------:R-:W-:Y:S05]  /*06a0*/  BSYNC B1 ;  /* 0x0000000000017941 */ /* 0x000fea0003800000 */
.L_x_3614:
        /* <DEDUP_REMOVED lines=11> */
.L_x_3616:
[----:B------:R-:W-:Y:S05]  /*0760*/  BSYNC B1 ;  /* 0x0000000000017941 */ /* 0x000fea0003800000 */
.L_x_3610:
[----:B------:R-:W-:Y:S05]  /*0770*/  BSYNC B0 ;  /* 0x0000000000007941 */ /* 0x000fea0003800000 */
.L_x_3609:
        /* <DEDUP_REMOVED lines=11> */
.L_x_3623:
        /* <DEDUP_REMOVED lines=18> */
.L_x_3624:
[----:B---3--:R-:W-:Y:S02]  /*0950*/  FADD.FTZ R4, R4, R9 ;  /* 0x0000000904047221 */ /* 0x008fe40000010000 */
[----:B-12---:R-:W-:-:S03]  /*0960*/  FADD.FTZ R6, R5, R6 ;  /* 0x0000000605067221 */ /* 0x006fc60000010000 */
[----:B------:R1:W-:Y:S04]  /*0970*/  @!P1 STS [R17.X4+0x2000], R4 ;  /* 0x0020000411009388 */ /* 0x0003e80000004800 */
[----:B------:R1:W-:Y:S02]  /*0980*/  @!P1 STS [R17.X4+0x2080], R6 ;  /* 0x0020800611009388 */ /* 0x0003e40000004800 */
.L_x_3617:
        /* <DEDUP_REMOVED lines=17> */
.L_x_3621:
[----:B------:R-:W-:Y:S05]  /*0aa0*/  BSYNC B0 ;  /* 0x0000000000007941 */ /* 0x000fea0003800000 */
.L_x_3620:
[C---:B------:R-:W-:Y:S02]  /*0ab0*/  ISETP.GT.U32.AND P1, PT, R18.reuse, -0x301, PT ;  /* 0xfffffcff1200780c */ /* 0x040fe40003f24070 */
[----:B------:R-:W-:Y:S02]  /*0ac0*/  IADD3 R18, R18, 0x300, RZ ;  /* 0x0000030012127810 */ /* 0x000fe40007ffe0ff */
[----:B------:R-:W-:-:S09]  /*0ad0*/  IADD3 R19, R19, 0x180, RZ ;  /* 0x0000018013137810 */ /* 0x000fd20007ffe0ff */
[----:B01----:R-:W-:Y:S05]  /*0ae0*/  @P1 BRA `(.L_x_3622) ;  /* 0xfffff64000001947 */ /* 0x003fea000383ffff */
[----:B------:R-:W-:Y:S05]  /*0af0*/  EXIT ;  /* 0x000000000000794d */ /* 0x000fea0003800000 */
.L_x_3618:
[----:B--2---:R-:W-:Y:S01]  /*0b00*/  IMAD.MOV.U32 R9, RZ, RZ, R5 ;  /* 0x000000ffff097224 */ /* 0x004fe200078e0005 */
[----:B------:R-:W-:Y:S01]  /*0b10*/  MOV R8, 0x1 ;  /* 0x0000000100087802 */ /* 0x000fe20000000f00 */
[----:B------:R-:W-:Y:S01]  /*0b20*/  IMAD.MOV.U32 R7, RZ, RZ, 0x1f ;  /* 0x0000001fff077424 */ /* 0x000fe200078e00ff */
[----:B------:R-:W-:Y:S02]  /*0b30*/  MOV R10, 0xffffffff ;  /* 0xffffffff000a7802 */ /* 0x000fe40000000f00 */
[----:B------:R-:W-:Y:S02]  /*0b40*/  MOV R2, 0xb60 ;  /* 0x00000b6000027802 */ /* 0x000fe40000000f00 */
[----:B01----:R-:W-:Y:S05]  /*0b50*/  CALL.REL.NOINC `($__internal_70_$__cuda_sm70_shflsync_bfly_p) ;  /* 0x000003b000007944 */ /* 0x003fea0003c00000 */
[----:B-1----:R-:W-:Y:S01]  /*0b60*/  IMAD.MOV.U32 R2, RZ, RZ, R7 ;  /* 0x000000ffff027224 */ /* 0x002fe200078e0007 */
[----:B0-----:R-:W-:Y:S05]  /*0b70*/  BRA `(.L_x_3623) ;  /* 0xfffffcb000007947 */ /* 0x001fea000383ffff */
.L_x_3619:
[----:B------:R-:W-:Y:S01]  /*0b80*/  HFMA2.MMA R8, -RZ, RZ, 0, 1.1920928955078125e-07 ;  /* 0x00000002ff087435 */ /* 0x000fe200000001ff */
[----:B------:R-:W-:Y:S01]  /*0b90*/  IMAD.MOV.U32 R7, RZ, RZ, 0x1f ;  /* 0x0000001fff077424 */ /* 0x000fe200078e00ff */
[----:B------:R-:W-:Y:S02]  /*0ba0*/  MOV R10, 0xffffffff ;  /* 0xffffffff000a7802 */ /* 0x000fe40000000f00 */
[----:B------:R-:W-:-:S02]  /*0bb0*/  MOV R2, 0xbd0 ;  /* 0x00000bd000027802 */ /* 0x000fc40000000f00 */
[----:B012---:R-:W-:Y:S05]  /*0bc0*/  CALL.REL.NOINC `($__internal_70_$__cuda_sm70_shflsync_bfly_p) ;  /* 0x0000034000007944 */ /* 0x007fea0003c00000 */
[----:B01----:R-:W-:Y:S01]  /*0bd0*/  FADD.FTZ R9, R9, R7 ;  /* 0x0000000709097221 */ /* 0x003fe20000010000 */
[----:B------:R-:W-:Y:S01]  /*0be0*/  HFMA2.MMA R7, -RZ, RZ, 0, 1.847743988037109375e-06 ;  /* 0x0000001fff077435 */ /* 0x000fe200000001ff */
[----:B------:R-:W-:Y:S01]  /*0bf0*/  IMAD.MOV.U32 R8, RZ, RZ, 0x4 ;  /* 0x00000004ff087424 */ /* 0x000fe200078e00ff */
[----:B------:R-:W-:Y:S01]  /*0c00*/  MOV R2, 0xc30 ;  /* 0x00000c3000027802 */ /* 0x000fe20000000f00 */
[----:B------:R-:W-:-:S03]  /*0c10*/  IMAD.MOV.U32 R10, RZ, RZ, -0x1 ;  /* 0xffffffffff0a7424 */ /* 0x000fc600078e00ff */
[----:B------:R-:W-:Y:S05]  /*0c20*/  CALL.REL.NOINC `($__internal_70_$__cuda_sm70_shflsync_bfly_p) ;  /* 0x000002e000007944 */ /* 0x000fea0003c00000 */
[----:B01----:R-:W-:Y:S01]  /*0c30*/  FADD.FTZ R9, R9, R7 ;  /* 0x0000000709097221 */ /* 0x003fe20000010000 */
[----:B------:R-:W-:Y:S01]  /*0c40*/  HFMA2.MMA R7, -RZ, RZ, 0, 1.847743988037109375e-06 ;  /* 0x0000001fff077435 */ /* 0x000fe200000001ff */
[----:B------:R-:W-:Y:S01]  /*0c50*/  MOV R8, 0x8 ;  /* 0x0000000800087802 */ /* 0x000fe20000000f00 */
[----:B------:R-:W-:Y:S01]  /*0c60*/  IMAD.MOV.U32 R10, RZ, RZ, -0x1 ;  /* 0xffffffffff0a7424 */ /* 0x000fe200078e00ff */
[----:B------:R-:W-:-:S03]  /*0c70*/  MOV R2, 0xc90 ;  /* 0x00000c9000027802 */ /* 0x000fc60000000f00 */
[----:B------:R-:W-:Y:S05]  /*0c80*/  CALL.REL.NOINC `($__internal_70_$__cuda_sm70_shflsync_bfly_p) ;  /* 0x0000028000007944 */ /* 0x000fea0003c00000 */
[----:B-1----:R-:W-:Y:S01]  /*0c90*/  FADD.FTZ R6, R9, R7 ;  /* 0x0000000709067221 */ /* 0x002fe20000010000 */
[----:B------:R-:W-:Y:S01]  /*0ca0*/  HFMA2.MMA R7, -RZ, RZ, 0, 1.847743988037109375e-06 ;  /* 0x0000001fff077435 */ /* 0x000fe200000001ff */
[----:B0-----:R-:W-:Y:S01]  /*0cb0*/  MOV R8, 0x10 ;  /* 0x0000001000087802 */ /* 0x001fe20000000f00 */
[----:B------:R-:W-:Y:S01]  /*0cc0*/  IMAD.MOV.U32 R10, RZ, RZ, -0x1 ;  /* 0xffffffffff0a7424 */ /* 0x000fe200078e00ff */
[----:B------:R-:W-:-:S02]  /*0cd0*/  MOV R2, 0xd00 ;  /* 0x00000d0000027802 */ /* 0x000fc40000000f00 */
[----:B------:R-:W-:Y:S02]  /*0ce0*/  MOV R9, R6 ;  /* 0x0000000600097202 */ /* 0x000fe40000000f00 */
[----:B------:R-:W-:Y:S05]  /*0cf0*/  CALL.REL.NOINC `($__internal_70_$__cuda_sm70_shflsync_bfly_p) ;  /* 0x0000021000007944 */ /* 0x000fea0003c00000 */
[----:B0-----:R-:W-:Y:S01]  /*0d00*/  HFMA2.MMA R8, -RZ, RZ, 0, 5.9604644775390625e-08 ;  /* 0x00000001ff087435 */ /* 0x001fe200000001ff */
[----:B-1----:R-:W-:Y:S01]  /*0d10*/  MOV R5, R7 ;  /* 0x0000000700057202 */ /* 0x002fe20000000f00 */
[----:B------:R-:W-:Y:S01]  /*0d20*/  IMAD.MOV.U32 R9, RZ, RZ, R4 ;  /* 0x000000ffff097224 */ /* 0x000fe200078e0004 */
[----:B------:R-:W-:Y:S01]  /*0d30*/  MOV R7, 0x1f ;  /* 0x0000001f00077802 */ /* 0x000fe20000000f00 */
[----:B------:R-:W-:Y:S01]  /*0d40*/  IMAD.MOV.U32 R10, RZ, RZ, -0x1 ;  /* 0xffffffffff0a7424 */ /* 0x000fe200078e00ff */
[----:B------:R-:W-:Y:S02]  /*0d50*/  MOV R2, 0xd70 ;  /* 0x00000d7000027802 */ /* 0x000fe40000000f00 */
[----:B------:R-:W-:Y:S05]  /*0d60*/  CALL.REL.NOINC `($__internal_70_$__cuda_sm70_shflsync_bfly_p) ;  /* 0x000001a000007944 */ /* 0x000fea0003c00000 */
[----:B0-----:R-:W-:Y:S01]  /*0d70*/  HFMA2.MMA R8, -RZ, RZ, 0, 1.1920928955078125e-07 ;  /* 0x00000002ff087435 */ /* 0x001fe200000001ff */
[----:B-1----:R-:W-:Y:S01]  /*0d80*/  FADD.FTZ R9, R4, R7 ;  /* 0x0000000704097221 */ /* 0x002fe20000010000 */
[----:B------:R-:W-:Y:S01]  /*0d90*/  MOV R7, 0x1f ;  /* 0x0000001f00077802 */ /* 0x000fe20000000f00 */
[----:B------:R-:W-:Y:S01]  /*0da0*/  IMAD.MOV.U32 R10, RZ, RZ, -0x1 ;  /* 0xffffffffff0a7424 */ /* 0x000fe200078e00ff */
[----:B------:R-:W-:Y:S02]  /*0db0*/  MOV R2, 0xdd0 ;  /* 0x00000dd000027802 */ /* 0x000fe40000000f00 */
[----:B------:R-:W-:Y:S05]  /*0dc0*/  CALL.REL.NOINC `($__internal_70_$__cuda_sm70_shflsync_bfly_p) ;  /* 0x0000014000007944 */ /* 0x000fea0003c00000 */
[----:B0-----:R-:W-:Y:S01]  /*0dd0*/  HFMA2.MMA R8, -RZ, RZ, 0, 2.384185791015625e-07 ;  /* 0x00000004ff087435 */ /* 0x001fe200000001ff */
[----:B-1----:R-:W-:Y:S01]  /*0de0*/  FADD.FTZ R9, R9, R7 ;  /* 0x0000000709097221 */ /* 0x002fe20000010000 */
[----:B------:R-:W-:Y:S01]  /*0df0*/  MOV R7, 0x1f ;  /* 0x0000001f00077802 */ /* 0x000fe20000000f00 */
[----:B------:R-:W-:Y:S01]  /*0e00*/  IMAD.MOV.U32 R10, RZ, RZ, -0x1 ;  /* 0xffffffffff0a7424 */ /* 0x000fe200078e00ff */
[----:B------:R-:W-:-:S02]  /*0e10*/  MOV R2, 0xe30 ;  /* 0x00000e3000027802 */ /* 0x000fc40000000f00 */
[----:B------:R-:W-:Y:S05]  /*0e20*/  CALL.REL.NOINC `($__internal_70_$__cuda_sm70_shflsync_bfly_p) ;  /* 0x000000e000007944 */ /* 0x000fea0003c00000 */
[----:B0-----:R-:W-:Y:S01]  /*0e30*/  HFMA2.MMA R8, -RZ, RZ, 0, 4.76837158203125e-07 ;  /* 0x00000008ff087435 */ /* 0x001fe200000001ff */
[----:B-1----:R-:W-:Y:S01]  /*0e40*/  FADD.FTZ R9, R9, R7 ;  /* 0x0000000709097221 */ /* 0x002fe20000010000 */
[----:B------:R-:W-:Y:S01]  /*0e50*/  MOV R7, 0x1f ;  /* 0x0000001f00077802 */ /* 0x000fe20000000f00 */
[----:B------:R-:W-:Y:S01]  /*0e60*/  IMAD.MOV.U32 R10, RZ, RZ, -0x1 ;  /* 0xffffffffff0a7424 */ /* 0x000fe200078e00ff */
[----:B------:R-:W-:-:S02]  /*0e70*/  MOV R2, 0xe90 ;  /* 0x00000e9000027802 */ /* 0x000fc40000000f00 */
[----:B------:R-:W-:Y:S05]  /*0e80*/  CALL.REL.NOINC `($__internal_70_$__cuda_sm70_shflsync_bfly_p) ;  /* 0x0000008000007944 */ /* 0x000fea0003c00000 */
[----:B0-----:R-:W-:Y:S01]  /*0e90*/  HFMA2.MMA R8, -RZ, RZ, 0, 9.5367431640625e-07 ;  /* 0x00000010ff087435 */ /* 0x001fe200000001ff */
[----:B-1----:R-:W-:Y:S01]  /*0ea0*/  FADD.FTZ R9, R9, R7 ;  /* 0x0000000709097221 */ /* 0x002fe20000010000 */
[----:B------:R-:W-:Y:S01]  /*0eb0*/  MOV R7, 0x1f ;  /* 0x0000001f00077802 */ /* 0x000fe20000000f00 */
[----:B------:R-:W-:Y:S01]  /*0ec0*/  IMAD.MOV.U32 R10, RZ, RZ, -0x1 ;  /* 0xffffffffff0a7424 */ /* 0x000fe200078e00ff */
[----:B------:R-:W-:-:S02]  /*0ed0*/  MOV R2, 0xef0 ;  /* 0x00000ef000027802 */ /* 0x000fc40000000f00 */
[----:B------:R-:W-:Y:S05]  /*0ee0*/  CALL.REL.NOINC `($__internal_70_$__cuda_sm70_shflsync_bfly_p) ;  /* 0x0000002000007944 */ /* 0x000fea0003c00000 */
[----:B-1----:R-:W-:Y:S01]  /*0ef0*/  MOV R4, R7 ;  /* 0x0000000700047202 */ /* 0x002fe20000000f00 */
[----:B0-----:R-:W-:Y:S05]  /*0f00*/  BRA `(.L_x_3624) ;  /* 0xfffffa4000007947 */ /* 0x001fea000383ffff */
        .weak           $__internal_70_$__cuda_sm70_shflsync_bfly_p
        .type           $__internal_70_$__cuda_sm70_shflsync_bfly_p,@function
        .size           $__internal_70_$__cuda_sm70_shflsync_bfly_p,(.L_x_9800 - $__internal_70_$__cuda_sm70_shflsync_bfly_p)
$__internal_70_$__cuda_sm70_shflsync_bfly_p:
[----:B------:R-:W-:Y:S01]  /*0f10*/  HFMA2.MMA R3, -RZ, RZ, 0, 0 ;  /* 0x00000000ff037435 */ /* 0x000fe200000001ff */
[----:B------:R-:W-:Y:S04]  /*0f20*/  WARPSYNC R10 ;  /* 0x0000000a00007348 */ /* 0x000fe80003800000 */
[----:B------:R0:W1:Y:S01]  /*0f30*/  SHFL.BFLY PT, R7, R9, R8, R7 ;  /* 0x0c00000809077389 */ /* 0x00006200000e0007 */
[----:B------:R-:W-:Y:S05]  /*0f40*/  RET.REL.NODEC R2 `(_ZN10layer_norm22ln_bwd_finalize_kernelINS_22Kernel_traits_finalizeILj768E13__nv_bfloat16S2_fS2_fjLb0ELj1024ELj4ENS_18Kernel_traits_baseILj768ES2_S2_fS2_fjLj1024EEEEELb0ELb0EEEvNS_9BwdParamsE) ;  /* 0xfffff0b002007950 */ /* 0x000fea0003c3ffff */
.L_x_3625:
        /* <DEDUP_REMOVED lines=11> */
.L_x_9800:


//--------------------- .text._ZN10layer_norm13ln_bwd_kernelINS_13Kernel_traitsI13__nv_bfloat16S2_fS2_fjLj768ELj1ELj4ELj1ELj16ENS_18Kernel_traits_baseILj768ES2_S2_fS2_fjLj128EEEEELb1ELb0ELb1ELb0EEEvNS_9BwdParamsE --------------------------
	.section	.text._ZN10layer_norm13ln_bwd_kernelINS_13Kernel_traitsI13__nv_bfloat16S2_fS2_fjLj768ELj1ELj4ELj1ELj16ENS_18Kernel_traits_baseILj768ES2_S2_fS2_fjLj128EEEEELb1ELb0ELb1ELb0EEEvNS_9BwdParamsE,"ax",@progbits
	.sectioninfo	@"SHI_REGISTERS=193"
	.align	128
        .global         _ZN10layer_norm13ln_bwd_kernelINS_13Kernel_traitsI13__nv_bfloat16S2_fS2_fjLj768ELj1ELj4ELj1ELj16ENS_18Kernel_traits_baseILj768ES2_S2_fS2_fjLj128EEEEELb1ELb0ELb1ELb0EEEvNS_9BwdParamsE
        .type           _ZN10layer_norm13ln_bwd_kernelINS_13Kernel_traitsI13__nv_bfloat16S2_fS2_fjLj768ELj1ELj4ELj1ELj16ENS_18Kernel_traits_baseILj768ES2_S2_fS2_fjLj128EEEEELb1ELb0ELb1ELb0EEEvNS_9BwdParamsE,@function
        .size           _ZN10layer_norm13ln_bwd_kernelINS_13Kernel_traitsI13__nv_bfloat16S2_fS2_fjLj768ELj1ELj4ELj1ELj16ENS_18Kernel_traits_baseILj768ES2_S2_fS2_fjLj128EEEEELb1ELb0ELb1ELb0EEEvNS_9BwdParamsE,(.L_x_9801 - _ZN10layer_norm13ln_bwd_kernelINS_13Kernel_traitsI13__nv_bfloat16S2_fS2_fjLj768ELj1ELj4ELj1ELj16ENS_18Kernel_traits_baseILj768ES2_S2_fS2_fjLj128EEEEELb1ELb0ELb1ELb0EEEvNS_9BwdParamsE)
        .other          _ZN10layer_norm13ln_bwd_kernelINS_13Kernel_traitsI13__nv_bfloat16S2_fS2_fjLj768ELj1ELj4ELj1ELj16ENS_18Kernel_traits_baseILj768ES2_S2_fS2_fjLj128EEEEELb1ELb0ELb1ELb0EEEvNS_9BwdParamsE,@"STO_CUDA_ENTRY STV_DEFAULT"
_ZN10layer_norm13ln_bwd_kernelINS_13Kernel_traitsI13__nv_bfloat16S2_fS2_fjLj768ELj1ELj4ELj1ELj16ENS_18Kernel_traits_baseILj768ES2_S2_fS2_fjLj128EEEEELb1ELb0ELb1ELb0EEEvNS_9BwdParamsE:
.text._ZN10layer_norm13ln_bwd_kernelINS_13Kernel_traitsI13__nv_bfloat16S2_fS2_fjLj768ELj1ELj4ELj1ELj16ENS_18Kernel_traits_baseILj768ES2_S2_fS2_fjLj128EEEEELb1ELb0ELb1ELb0EEEvNS_9BwdParamsE:
        /* <DEDUP_REMOVED lines=14> */
[----:B------:R-:W-:Y:S01]  /*00e0*/  SHF.R.U32.HI R8, RZ, 0x5, R0 ;  /* 0x00000005ff087819 */ /* 0x000fe20000011600 */
[----:B------:R-:W-:Y:S01]  /*00f0*/  @P3 IMAD.MOV.U32 R7, RZ, RZ, 0x10 ;  /* 0x00000010ff073424 */ /* 0x000fe200078e00ff */
[----:B------:R-:W-:Y:S01]  /*0100*/  @P4 MOV R5, 0x10 ;  /* 0x0000001000054802 */ /* 0x000fe20000000f00 */
[C---:B------:R-:W-:Y:S01]  /*0110*/  @P2 IMAD.WIDE.U32 R2, R4.reuse, R3, c[0x0][0x1b0] ;  /* 0x00006c0004022625 */ /* 0x040fe200078e0003 */
[----:B------:R-:W-:-:S04]  /*0120*/  @P2 LOP3.LUT R4, R4, 0x20, RZ, 0xfc, !PT ;  /* 0x0000002004042812 */ /* 0x000fc800078efcff */
        /* <DEDUP_REMOVED lines=13> */
[----:B0-----:R-:W-:-:S05]  /*0200*/  IMAD R122, R9, 0x4, R8 ;  /* 0x00000004097a7824 */ /* 0x001fca00078e0208 */
        /* <DEDUP_REMOVED lines=46> */
.L_x_3695:
[----:B------:R-:W-:-:S04]  /*04f0*/  IMAD.MOV.U32 R97, RZ, RZ, 0x4 ;  /* 0x00000004ff617424 */ /* 0x000fc800078e00ff */
        /* <DEDUP_REMOVED lines=31> */
[----:B------:R0:W5:Y:S04]  /*06f0*/  @P0 LDG.E.128 R52, [R104.64] ;  /* 0x0000000468340981 */ /* 0x000168000c1e1d00 */
[----:B------:R0:W5:Y:S01]  /*0700*/  @P0 LDG.E.128 R56, [R104.64+0x10] ;  /* 0x0000100468380981 */ /* 0x000162000c1e1d00 */
[----:B------:R-:W-:-:S02]  /*0710*/  IADD3 R92, R132, 0x20, RZ ;  /* 0x00000020845c7810 */ /* 0x000fc40007ffe0ff */
[----:B------:R-:W-:Y:S02]  /*0720*/  IADD3 R90, R90, 0x20, RZ ;  /* 0x000000205a5a7810 */ /* 0x000fe40007ffe0ff */
.L_x_3631:
[----:B------:R-:W-:Y:S05]  /*0730*/  BSYNC B2 ;  /* 0x0000000000027941 */ /* 0x000fea0003800000 */
.L_x_3630:
        /* <DEDUP_REMOVED lines=8> */
[----:B------:R1:W5:Y:S04]  /*07c0*/  @P0 LDG.E.128 R60, [R88.64] ;  /* 0x00000004583c0981 */ /* 0x000368000c1e1d00 */
[----:B------:R1:W5:Y:S01]  /*07d0*/  @P0 LDG.E.128 R64, [R88.64+0x10] ;  /* 0x0000100458400981 */ /* 0x000362000c1e1d00 */
[----:B------:R-:W-:-:S02]  /*07e0*/  IADD3 R90, R90, 0x20, RZ ;  /* 0x000000205a5a7810 */ /* 0x000fc40007ffe0ff */
[----:B------:R-:W-:Y:S02]  /*07f0*/  IADD3 R92, R92, 0x20, RZ ;  /* 0x000000205c5c7810 */ /* 0x000fe40007ffe0ff */
.L_x_3633:
[----:B------:R-:W-:Y:S05]  /*0800*/  BSYNC B2 ;  /* 0x0000000000027941 */ /* 0x000fea0003800000 */
.L_x_3632:
[----:B------:R-:W-:Y:S01]  /*0810*/  IMAD.MOV.U32 R187, RZ, RZ, RZ ;  /* 0x000000ffffbb7224 */ /* 0x000fe200078e00ff */
[----:B------:R-:W-:Y:S01]  /*0820*/  MOV R188, RZ ;  /* 0x000000ff00bc7202 */ /* 0x000fe20000000f00 */
[----:B------:R-:W-:Y:S05]  /*0830*/  @!P4 BRA `(.L_x_3634) ;  /* 0x000011300000c947 */ /* 0x000fea0003800000 */
[----:B------:R-:W-:Y:S01]  /*0840*/  ISETP.NE.U32.AND P0, PT, RZ, c[0x0][0x218], PT ;  /* 0x00008600ff007a0c */ /* 0x000fe20003f05070 */
[----:B------:R-:W-:-:S03]  /*0850*/  IMAD.MOV.U32 R3, RZ, RZ, 0x8 ;  /* 0x00000008ff037424 */ /* 0x000fc600078e00ff */
[----:B------:R-:W-:Y:S01]  /*0860*/  ISETP.NE.AND.EX P0, PT, RZ, c[0x0][0x21c], PT, P0 ;  /* 0x00008700ff007a0c */ /* 0x000fe20003f05300 */
[----:B------:R-:W-:-:S06]  /*0870*/  IMAD.WIDE.U32 R2, R90, R3, c[0x0][0x190] ;  /* 0x000064005a027625 */ /* 0x000fcc00078e0003 */
[----:B------:R-:W5:Y:S06]  /*0880*/  LDG.E.64 R2, [R2.64] ;  /* 0x0000000402027981 */ /* 0x000f6c000c1e1b00 */
[----:B-1----:R-:W-:-:S05]  /*0890*/  @P0 IMAD.WIDE.U32 R88, R92, R183, c[0x0][0x218] ;  /* 0x000086005c580625 */ /* 0x002fca00078e00b7 */
[----:B------:R1:W5:Y:S04]  /*08a0*/  @P0 LDG.E.128 R68, [R88.64] ;  /* 0x0000000458440981 */ /* 0x000368000c1e1d00 */
[----:B------:R1:W5:Y:S01]  /*08b0*/  @P0 LDG.E.128 R72, [R88.64+0x10] ;  /* 0x0000100458480981 */ /* 0x000362000c1e1d00 */
[----:B------:R-:W-:Y:S01]  /*08c0*/  HFMA2.MMA R188, -RZ, RZ, 0, 0 ;  /* 0x00000000ffbc7435 */ /* 0x000fe200000001ff */
[----:B------:R-:W-:Y:S05]  /*08d0*/  BRA `(.L_x_3634) ;  /* 0x0000109000007947 */ /* 0x000fea0003800000 */
.L_x_3629:
[----:B0-----:R-:W-:-:S06]  /*08e0*/  IMAD.WIDE R88, R122, R97, c[0x0][0x1a0] ;  /* 0x000068007a587625 */ /* 0x001fcc00078e0261 */
[----:B------:R-:W2:Y:S01]  /*08f0*/  LDG.E R88, [R88.64] ;  /* 0x0000000458587981 */ /* 0x000ea2000c1e1900 */
[----:B-----5:R-:W-:Y:S01]  /*0900*/  ISETP.GE.AND P0, PT, R181, 0x1, PT ;  /* 0x00000001b500780c */ /* 0x020fe20003f06270 */
[----:B------:R-:W-:Y:S01]  /*0910*/  IMAD.MOV.U32 R184, RZ, RZ, RZ ;  /* 0x000000ffffb87224 */ /* 0x000fe200078e00ff */
[----:B------:R-:W-:Y:S01]  /*0920*/  IADD3 R90, R90, -0x1, RZ ;  /* 0xffffffff5a5a7810 */ /* 0x000fe20007ffe0ff */
[----:B------:R-:W-:Y:S01]  /*0930*/  BSSY B2, `(.L_x_3635) ;  /* 0x0000060000027945 */ /* 0x000fe20003800000 */
[----:B------:R-:W-:Y:S01]  /*0940*/  MOV R187, RZ ;  /* 0x000000ff00bb7202 */ /* 0x000fe20000000f00 */
[----:B------:R-:W-:Y:S01]  /*0950*/  IMAD.MOV.U32 R188, RZ, RZ, RZ ;  /* 0x000000ffffbc7224 */ /* 0x000fe200078e00ff */
[----:B------:R-:W-:Y:S01]  /*0960*/  MOV R186, R132 ;  /* 0x0000008400ba7202 */ /* 0x000fe20000000f00 */
        /* <DEDUP_REMOVED lines=18> */
[----:B------:R-:W-:-:S10]  /*0a90*/  HFMA2.MMA R103, -RZ, RZ, 0, 4.76837158203125e-07 ;  /* 0x00000008ff677435 */ /* 0x000fd400000001ff */
[----:B------:R-:W-:-:S06]  /*0aa0*/  IMAD.WIDE.U32 R102, R184, R103, c[0x0][0x190] ;  /* 0x00006400b8667625 */ /* 0x000fcc00078e0067 */
[----:B------:R-:W5:Y:S01]  /*0ab0*/  LDG.E.64 R102, [R102.64] ;  /* 0x0000000466667981 */ /* 0x000f62000c1e1b00 */
[----:B------:R-:W-:-:S04]  /*0ac0*/  ISETP.NE.U32.AND P0, PT, RZ, c[0x0][0x218], PT ;  /* 0x00008600ff007a0c */ /* 0x000fc80003f05070 */
[----:B------:R-:W-:-:S13]  /*0ad0*/  ISETP.NE.AND.EX P0, PT, RZ, c[0x0][0x21c], PT, P0 ;  /* 0x00008700ff007a0c */ /* 0x000fda0003f05300 */
[----:B------:R1:W5:Y:S04]  /*0ae0*/  @P0 LDG.E.128 R52, [R104.64] ;  /* 0x0000000468340981 */ /* 0x000368000c1e1d00 */
[----:B------:R1:W5:Y:S01]  /*0af0*/  @P0 LDG.E.128 R56, [R104.64+0x10] ;  /* 0x0000100468380981 */ /* 0x000362000c1e1d00 */
[----:B------:R-:W-:Y:S02]  /*0b00*/  IADD3 R186, R132, 0x20, RZ ;  /* 0x0000002084ba7810 */ /* 0x000fe40007ffe0ff */
[----:B------:R-:W-:Y:S02]  /*0b10*/  IADD3 R185, R185, 0x20, RZ ;  /* 0x00000020b9b97810 */ /* 0x000fe40007ffe0ff */
[----:B------:R-:W-:Y:S01]  /*0b20*/  IADD3 R184, R184, 0x20, RZ ;  /* 0x00000020b8b87810 */ /* 0x000fe20007ffe0ff */
[----:B--2---:R-:W-:-:S02]  /*0b30*/  FADD.FTZ R152, -R182, R89 ;  /* 0x00000059b6987221 */ /* 0x004fc40000010100 */
[C---:B------:R-:W-:Y:S02]  /*0b40*/  FADD.FTZ R88, -R182.reuse, R88 ;  /* 0x00000058b6587221 */ /* 0x040fe40000010100 */
[C---:B------:R-:W-:Y:S01]  /*0b50*/  FADD.FTZ R90, -R182.reuse, R90 ;  /* 0x0000005ab65a7221 */ /* 0x040fe20000010100 */
[--C-:B----4-:R-:W-:Y:S01]  /*0b60*/  PRMT R89, RZ, 0x5410, R92.reuse ;  /* 0x00005410ff597816 */ /* 0x110fe2000000005c */
[C---:B------:R-:W-:Y:S01]  /*0b70*/  FMUL.FTZ R149, R131.reuse, R88 ;  /* 0x0000005883957220 */ /* 0x040fe20000410000 */
[----:B------:R-:W-:Y:S01]  /*0b80*/  PRMT R92, RZ, 0x7610, R92 ;  /* 0x00007610ff5c7816 */ /* 0x000fe2000000005c */
[----:B------:R-:W-:Y:S02]  /*0b90*/  FADD.FTZ R154, -R182, R91 ;  /* 0x0000005bb69a7221 */ /* 0x000fe40000010100 */
[----:B------:R-:W-:Y:S01]  /*0ba0*/  FMUL.FTZ R158, R106, R89 ;  /* 0x000000596a9e7220 */ /* 0x000fe20000410000 */
[----:B------:R-:W-:Y:S01]  /*0bb0*/  PRMT R91, RZ, 0x5410, R93 ;  /* 0x00005410ff5b7816 */ /* 0x000fe2000000005d */
[----:B0-----:R-:W-:-:S02]  /*0bc0*/  FMUL.FTZ R151, R131, R90 ;  /* 0x0000005a83977220 */ /* 0x001fc40000410000 */
[----:B------:R-:W-:Y:S02]  /*0bd0*/  FFMA.FTZ R48, R149, R89, R48 ;  /* 0x0000005995307223 */ /* 0x000fe40000010030 */
[----:B------:R-:W-:Y:S02]  /*0be0*/  FADD.FTZ R24, R24, R89 ;  /* 0x0000005918187221 */ /* 0x000fe40000010000 */
[----:B------:R-:W-:Y:S02]  /*0bf0*/  FMUL.FTZ R150, R131, R152 ;  /* 0x0000009883967220 */ /* 0x000fe40000410000 */
[----:B------:R-:W-:Y:S02]  /*0c00*/  FMUL.FTZ R157, R107, R92 ;  /* 0x0000005c6b9d7220 */ /* 0x000fe40000410000 */
[----:B------:R-:W-:Y:S02]  /*0c10*/  FADD.FTZ R88, RZ, R158 ;  /* 0x0000009eff587221 */ /* 0x000fe40000010000 */
[----:B------:R-:W-:Y:S01]  /*0c20*/  FFMA.FTZ R89, R149, R158, RZ ;  /* 0x0000009e95597223 */ /* 0x000fe200000100ff */
[----:B-1----:R-:W-:Y:S01]  /*0c30*/  PRMT R104, RZ, 0x7610, R93 ;  /* 0x00007610ff687816 */ /* 0x002fe2000000005d */
[----:B------:R-:W-:-:S02]  /*0c40*/  FFMA.FTZ R50, R151, R91, R50 ;  /* 0x0000005b97327223 */ /* 0x000fc40000010032 */
[----:B------:R-:W-:Y:S02]  /*0c50*/  FADD.FTZ R26, R26, R91 ;  /* 0x0000005b1a1a7221 */ /* 0x000fe40000010000 */
[----:B------:R-:W-:Y:S02]  /*0c60*/  FMUL.FTZ R160, R108, R91 ;  /* 0x0000005b6ca07220 */ /* 0x000fe40000410000 */
[----:B------:R-:W-:Y:S02]  /*0c70*/  FADD.FTZ R91, R88, R157 ;  /* 0x0000009d585b7221 */ /* 0x000fe40000010000 */
[----:B------:R-:W-:Y:S01]  /*0c80*/  FFMA.FTZ R89, R150, R157, R89 ;  /* 0x0000009d96597223 */ /* 0x000fe20000010059 */
[----:B------:R-:W-:Y:S01]  /*0c90*/  PRMT R93, RZ, 0x5410, R94 ;  /* 0x00005410ff5d7816 */ /* 0x000fe2000000005e */
[----:B---3--:R-:W-:Y:S02]  /*0ca0*/  FADD.FTZ R96, -R182, R96 ;  /* 0x00000060b6607221 */ /* 0x008fe40000010100 */
[----:B------:R-:W-:-:S02]  /*0cb0*/  FMUL.FTZ R152, R131, R154 ;  /* 0x0000009a83987220 */ /* 0x000fc40000410000 */
[----:B------:R-:W-:Y:S02]  /*0cc0*/  FMUL.FTZ R159, R109, R104 ;  /* 0x000000686d9f7220 */ /* 0x000fe40000410000 */
[----:B------:R-:W-:Y:S02]  /*0cd0*/  FADD.FTZ R88, R91, R160 ;  /* 0x000000a05b587221 */ /* 0x000fe40000010000 */
[----:B------:R-:W-:Y:S01]  /*0ce0*/  FFMA.FTZ R89, R151, R160, R89 ;  /* 0x000000a097597223 */ /* 0x000fe20000010059 */
[----:B------:R-:W-:Y:S01]  /*0cf0*/  PRMT R164, RZ, 0x7610, R94 ;  /* 0x00007610ffa47816 */ /* 0x000fe2000000005e */
[----:B------:R-:W-:Y:S02]  /*0d00*/  FADD.FTZ R94, -R182, R97 ;  /* 0x00000061b65e7221 */ /* 0x000fe40000010100 */
[----:B------:R-:W-:Y:S02]  /*0d10*/  FMUL.FTZ R153, R131, R96 ;  /* 0x0000006083997220 */ /* 0x000fe40000410000 */
[----:B------:R-:W-:-:S02]  /*0d20*/  FMUL.FTZ R162, R110, R93 ;  /* 0x0000005d6ea27220 */ /* 0x000fc40000410000 */
[----:B------:R-:W-:Y:S02]  /*0d30*/  FADD.FTZ R91, R88, R159 ;  /* 0x0000009f585b7221 */ /* 0x000fe40000010000 */
[----:B------:R-:W-:Y:S01]  /*0d40*/  FFMA.FTZ R89, R152, R159, R89 ;  /* 0x0000009f98597223 */ /* 0x000fe20000010059 */
[----:B------:R-:W-:Y:S01]  /*0d50*/  PRMT R105, RZ, 0x5410, R95 ;  /* 0x00005410ff697816 */ /* 0x000fe2000000005f */
[----:B------:R-:W-:Y:S02]  /*0d60*/  FMUL.FTZ R154, R131, R94 ;  /* 0x0000005e839a7220 */ /* 0x000fe40000410000 */
[----:B------:R-:W-:Y:S02]  /*0d70*/  FADD.FTZ R98, -R182, R98 ;  /* 0x00000062b6627221 */ /* 0x000fe40000010100 */
[----:B------:R-:W-:Y:S02]  /*0d80*/  FMUL.FTZ R161, R111, R164 ;  /* 0x000000a46fa17220 */ /* 0x000fe40000410000 */
[----:B------:R-:W-:-:S02]  /*0d90*/  FADD.FTZ R88, R91, R162 ;  /* 0x000000a25b587221 */ /* 0x000fc40000010000 */
[----:B------:R-:W-:Y:S01]  /*0da0*/  FFMA.FTZ R89, R153, R162, R89 ;  /* 0x000000a299597223 */ /* 0x000fe20000010059 */
[----:B------:R-:W-:Y:S01]  /*0db0*/  PRMT R188, RZ, 0x7610, R95 ;  /* 0x00007610ffbc7816 */ /* 0x000fe2000000005f */
[----:B------:R-:W-:Y:S02]  /*0dc0*/  FADD.FTZ R156, -R182, R99 ;  /* 0x00000063b69c7221 */ /* 0x000fe40000010100 */
        /* <DEDUP_REMOVED lines=22> */
.L_x_3636:
[----:B------:R-:W-:Y:S05]  /*0f30*/  BSYNC B2 ;  /* 0x0000000000027941 */ /* 0x000fea0003800000 */
.L_x_3635:
        /* <DEDUP_REMOVED lines=8> */
[----:B------:R-:W-:-:S05]  /*0fc0*/  MOV R101, 0x8 ;  /* 0x0000000800657802 */ /* 0x000fca0000000f00 */
[----:B------:R-:W-:-:S06]  /*0fd0*/  IMAD.WIDE.U32 R100, R184, R101, c[0x0][0x190] ;  /* 0x00006400b8647625 */ /* 0x000fcc00078e0065 */
[----:B------:R-:W5:Y:S01]  /*0fe0*/  LDG.E.64 R100, [R100.64] ;  /* 0x0000000464647981 */ /* 0x000f62000c1e1b00 */
[----:B------:R-:W-:-:S04]  /*0ff0*/  ISETP.NE.U32.AND P0, PT, RZ, c[0x0][0x218], PT ;  /* 0x00008600ff007a0c */ /* 0x000fc80003f05070 */
[----:B------:R-:W-:-:S13]  /*1000*/  ISETP.NE.AND.EX P0, PT, RZ, c[0x0][0x21c], PT, P0 ;  /* 0x00008700ff007a0c */ /* 0x000fda0003f05300 */
[----:B------:R-:W-:-:S05]  /*1010*/  @P0 IMAD.WIDE.U32 R104, R186, R183, c[0x0][0x218] ;  /* 0x00008600ba680625 */ /* 0x000fca00078e00b7 */
[----:B------:R1:W5:Y:S04]  /*1020*/  @P0 LDG.E.128 R60, [R104.64] ;  /* 0x00000004683c0981 */ /* 0x000368000c1e1d00 */
[----:B------:R1:W5:Y:S01]  /*1030*/  @P0 LDG.E.128 R64, [R104.64+0x10] ;  /* 0x0000100468400981 */ /* 0x000362000c1e1d00 */
[----:B------:R-:W-:Y:S02]  /*1040*/  IADD3 R185, R185, 0x20, RZ ;  /* 0x00000020b9b97810 */ /* 0x000fe40007ffe0ff */
[----:B------:R-:W-:Y:S02]  /*1050*/  IADD3 R184, R184, 0x20, RZ ;  /* 0x00000020b8b87810 */ /* 0x000fe40007ffe0ff */
[----:B------:R-:W-:Y:S01]  /*1060*/  IADD3 R186, R186, 0x20, RZ ;  /* 0x00000020baba7810 */ /* 0x000fe20007ffe0ff */
[----:B--2---:R-:W-:-:S02]  /*1070*/  FADD.FTZ R136, -R182, R89 ;  /* 0x00000059b6887221 */ /* 0x004fc40000010100 */
[----:B------:R-:W-:Y:S01]  /*1080*/  FADD.FTZ R88, -R182, R88 ;  /* 0x00000058b6587221 */ /* 0x000fe20000010100 */
[----:B----4-:R-:W-:-:S03]  /*1090*/  PRMT R89, RZ, 0x5410, R92 ;  /* 0x00005410ff597816 */ /* 0x010fc6000000005c */
[C---:B------:R-:W-:Y:S01]  /*10a0*/  FMUL.FTZ R133, R131.reuse, R88 ;  /* 0x0000005883857220 */ /* 0x040fe20000410000 */
[----:B------:R-:W-:Y:S01]  /*10b0*/  PRMT R92, RZ, 0x7610, R92 ;  /* 0x00007610ff5c7816 */ /* 0x000fe2000000005c */
[----:B------:R-:W-:Y:S02]  /*10c0*/  FADD.FTZ R138, -R182, R91 ;  /* 0x0000005bb68a7221 */ /* 0x000fe40000010100 */
[----:B------:R-:W-:Y:S01]  /*10d0*/  FMUL.FTZ R142, R114, R89 ;  /* 0x00000059728e7220 */ /* 0x000fe20000410000 */
[----:B------:R-:W-:Y:S01]  /*10e0*/  PRMT R91, RZ, 0x5410, R93 ;  /* 0x00005410ff5b7816 */ /* 0x000fe2000000005d */
[----:B------:R-:W-:Y:S02]  /*10f0*/  FADD.FTZ R90, -R182, R90 ;  /* 0x0000005ab65a7221 */ /* 0x000fe40000010100 */
[----:B0-----:R-:W-:Y:S02]  /*1100*/  FMUL.FTZ R134, R131, R136 ;  /* 0x0000008883867220 */ /* 0x001fe40000410000 */
[----:B------:R-:W-:-:S02]  /*1110*/  FMUL.FTZ R141, R115, R92 ;  /* 0x0000005c738d7220 */ /* 0x000fc40000410000 */
[----:B------:R-:W-:Y:S02]  /*1120*/  FADD.FTZ R88, R187, R142 ;  /* 0x0000008ebb587221 */ /* 0x000fe40000010000 */
[C---:B------:R-:W-:Y:S01]  /*1130*/  FFMA.FTZ R188, R133.reuse, R142, R188 ;  /* 0x0000008e85bc7223 */ /* 0x040fe200000100bc */
[----:B-1----:R-:W-:Y:S01]  /*1140*/  PRMT R104, RZ, 0x7610, R93 ;  /* 0x00007610ff687816 */ /* 0x002fe2000000005d */
[----:B------:R-:W-:Y:S02]  /*1150*/  FFMA.FTZ R40, R133, R89, R40 ;  /* 0x0000005985287223 */ /* 0x000fe40000010028 */
[----:B------:R-:W-:Y:S02]  /*1160*/  FADD.FTZ R16, R16, R89 ;  /* 0x0000005910107221 */ /* 0x000fe40000010000 */
[----:B------:R-:W-:Y:S02]  /*1170*/  FMUL.FTZ R135, R131, R90 ;  /* 0x0000005a83877220 */ /* 0x000fe40000410000 */
[----:B------:R-:W-:-:S02]  /*1180*/  FMUL.FTZ R144, R116, R91 ;  /* 0x0000005b74907220 */ /* 0x000fc40000410000 */
[----:B------:R-:W-:Y:S02]  /*1190*/  FADD.FTZ R89, R88, R141 ;  /* 0x0000008d58597221 */ /* 0x000fe40000010000 */
[----:B------:R-:W-:Y:S01]  /*11a0*/  FFMA.FTZ R188, R134, R141, R188 ;  /* 0x0000008d86bc7223 */ /* 0x000fe200000100bc */
[----:B------:R-:W-:Y:S01]  /*11b0*/  PRMT R93, RZ, 0x5410, R94 ;  /* 0x00005410ff5d7816 */ /* 0x000fe2000000005e */
[----:B---3--:R-:W-:Y:S02]  /*11c0*/  FADD.FTZ R96, -R182, R96 ;  /* 0x00000060b6607221 */ /* 0x008fe40000010100 */
[----:B------:R-:W-:Y:S02]  /*11d0*/  FMUL.FTZ R136, R131, R138 ;  /* 0x0000008a83887220 */ /* 0x000fe40000410000 */
[----:B------:R-:W-:Y:S02]  /*11e0*/  FMUL.FTZ R143, R117, R104 ;  /* 0x00000068758f7220 */ /* 0x000fe40000410000 */
[----:B------:R-:W-:-:S02]  /*11f0*/  FADD.FTZ R88, R89, R144 ;  /* 0x0000009059587221 */ /* 0x000fc40000010000 */
[----:B------:R-:W-:Y:S01]  /*1200*/  FFMA.FTZ R188, R135, R144, R188 ;  /* 0x0000009087bc7223 */ /* 0x000fe200000100bc */
[----:B------:R-:W-:Y:S01]  /*1210*/  PRMT R148, RZ, 0x7610, R94 ;  /* 0x00007610ff947816 */ /* 0x000fe2000000005e */
[----:B------:R-:W-:Y:S02]  /*1220*/  FADD.FTZ R94, -R182, R97 ;  /* 0x00000061b65e7221 */ /* 0x000fe40000010100 */
[C---:B------:R-:W-:Y:S02]  /*1230*/  FMUL.FTZ R137, R131.reuse, R96 ;  /* 0x0000006083897220 */ /* 0x040fe40000410000 */
[----:B------:R-:W-:Y:S02]  /*1240*/  FMUL.FTZ R146, R118, R93 ;  /* 0x0000005d76927220 */ /* 0x000fe40000410000 */
[----:B------:R-:W-:Y:S02]  /*1250*/  FADD.FTZ R89, R88, R143 ;  /* 0x0000008f58597221 */ /* 0x000fe40000010000 */
[----:B------:R-:W-:Y:S01]  /*1260*/  FFMA.FTZ R188, R136, R143, R188 ;  /* 0x0000008f88bc7223 */ /* 0x000fe200000100bc */
[----:B------:R-:W-:Y:S01]  /*1270*/  PRMT R105, RZ, 0x5410, R95 ;  /* 0x00005410ff697816 */ /* 0x000fe2000000005f */
[----:B------:R-:W-:-:S02]  /*1280*/  FMUL.FTZ R138, R131, R94 ;  /* 0x0000005e838a7220 */ /* 0x000fc40000410000 */
[----:B------:R-:W-:Y:S02]  /*1290*/  FADD.FTZ R98, -R182, R98 ;  /* 0x00000062b6627221 */ /* 0x000fe40000010100 */
[----:B------:R-:W-:Y:S02]  /*12a0*/  FMUL.FTZ R145, R119, R148 ;  /* 0x0000009477917220 */ /* 0x000fe40000410000 */
[----:B------:R-:W-:Y:S02]  /*12b0*/  FADD.FTZ R88, R89, R146 ;  /* 0x0000009259587221 */ /* 0x000fe40000010000 */
[----:B------:R-:W-:Y:S01]  /*12c0*/  FFMA.FTZ R188, R137, R146, R188 ;  /* 0x0000009289bc7223 */ /* 0x000fe200000100bc */
[----:B------:R-:W-:Y:S01]  /*12d0*/  PRMT R190, RZ, 0x7610, R95 ;  /* 0x00007610ffbe7816 */ /* 0x000fe2000000005f */
[----:B------:R-:W-:Y:S02]  /*12e0*/  FADD.FTZ R13, R13, R148 ;  /* 0x000000940d0d7221 */ /* 0x000fe40000010000 */
[----:B------:R-:W-:-:S02]  /*12f0*/  FFMA.FTZ R37, R138, R148, R37 ;  /* 0x000000948a257223 */ /* 0x000fc40000010025 */
[----:B------:R-:W-:Y:S02]  /*1300*/  FADD.FTZ R140, -R182, R99 ;  /* 0x00000063b68c7221 */ /* 0x000fe40000010100 */
        /* <DEDUP_REMOVED lines=22> */
.L_x_3638:
[----:B------:R-:W-:Y:S05]  /*1470*/  BSYNC B2 ;  /* 0x0000000000027941 */ /* 0x000fea0003800000 */
.L_x_3637:
[----:B------:R-:W-:Y:S05]  /*1480*/  @!P4 BRA `(.L_x_3634) ;  /* 0x000004e00000c947 */ /* 0x000fea0003800000 */
[----:B------:R-:W-:Y:S02]  /*1490*/  IMAD.MOV.U32 R92, RZ, RZ, 0x10 ;  /* 0x00000010ff5c7424 */ /* 0x000fe400078e00ff */
[----:B------:R-:W-:-:S04]  /*14a0*/  IMAD.WIDE.U32 R166, R186, R183, c[0x0][0x188] ;  /* 0x00006200baa67625 */ /* 0x000fc800078e00b7 */
[----:B------:R-:W-:Y:S01]  /*14b0*/  IMAD.WIDE.U32 R92, R185, R92, c[0x0][0x208] ;  /* 0x00008200b95c7625 */ /* 0x000fe200078e005c */
[----:B------:R-:W2:Y:S04]  /*14c0*/  LDG.E.128 R88, [R166.64] ;  /* 0x00000004a6587981 */ /* 0x000ea8000c1e1d00 */
[----:B------:R0:W3:Y:S04]  /*14d0*/  LDG.E.128 R96, [R166.64+0x10] ;  /* 0x00001004a6607981 */ /* 0x0000e8000c1e1d00 */
[----:B------:R-:W4:Y:S01]  /*14e0*/  LDG.E.128 R92, [R92.64] ;  /* 0x000000045c5c7981 */ /* 0x000f22000c1e1d00 */
        /* <DEDUP_REMOVED lines=8> */
[----:B--2---:R-:W-:-:S04]  /*1570*/  FADD.FTZ R88, -R182, R88 ;  /* 0x00000058b6587221 */ /* 0x004fc80000010100 */
[----:B------:R-:W-:Y:S01]  /*1580*/  FMUL.FTZ R165, R131, R88 ;  /* 0x0000005883a57220 */ /* 0x000fe20000410000 */
        /* <DEDUP_REMOVED lines=8> */
[----:B0-----:R-:W-:-:S02]  /*1610*/  FMUL.FTZ R167, R131, R90 ;  /* 0x0000005a83a77220 */ /* 0x001fc40000410000 */
        /* <DEDUP_REMOVED lines=12> */
[--C-:B------:R-:W-:Y:S01]  /*16e0*/  PRMT R176, RZ, 0x5410, R94.reuse ;  /* 0x00005410ffb07816 */ /* 0x100fe2000000005e */
[----:B------:R-:W-:Y:S01]  /*16f0*/  FMUL.FTZ R169, R131, R96 ;  /* 0x0000006083a97220 */ /* 0x000fe20000410000 */
[----:B------:R-:W-:Y:S01]  /*1700*/  PRMT R177, RZ, 0x7610, R94 ;  /* 0x00007610ffb17816 */ /* 0x000fe2000000005e */
[----:B------:R-:W-:-:S02]  /*1710*/  FADD.FTZ R94, -R182, R97 ;  /* 0x00000061b65e7221 */ /* 0x000fc40000010100 */
[----:B------:R-:W-:Y:S02]  /*1720*/  FMUL.FTZ R168, R131, R170 ;  /* 0x000000aa83a87220 */ /* 0x000fe40000410000 */
[----:B------:R-:W-:Y:S02]  /*1730*/  FMUL.FTZ R175, R126, R93 ;  /* 0x0000005d7eaf7220 */ /* 0x000fe40000410000 */
[----:B------:R-:W-:Y:S02]  /*1740*/  FADD.FTZ R88, R89, R174 ;  /* 0x000000ae59587221 */ /* 0x000fe40000010000 */
[----:B------:R-:W-:Y:S02]  /*1750*/  FFMA.FTZ R188, R167, R174, R188 ;  /* 0x000000aea7bc7223 */ /* 0x000fe400000100bc */
[----:B------:R-:W-:Y:S02]  /*1760*/  FADD.FTZ R98, -R182, R98 ;  /* 0x00000062b6627221 */ /* 0x000fe40000010100 */
[----:B------:R-:W-:-:S02]  /*1770*/  FMUL.FTZ R170, R131, R94 ;  /* 0x0000005e83aa7220 */ /* 0x000fc40000410000 */
[----:B------:R-:W-:Y:S02]  /*1780*/  FADD.FTZ R4, R4, R176 ;  /* 0x000000b004047221 */ /* 0x000fe40000010000 */
[-C--:B------:R-:W-:Y:S02]  /*1790*/  FFMA.FTZ R28, R169, R176.reuse, R28 ;  /* 0x000000b0a91c7223 */ /* 0x080fe4000001001c */
[----:B------:R-:W-:Y:S02]  /*17a0*/  FMUL.FTZ R176, R127, R176 ;  /* 0x000000b07fb07220 */ /* 0x000fe40000410000 */
[----:B------:R-:W-:Y:S02]  /*17b0*/  FADD.FTZ R89, R88, R175 ;  /* 0x000000af58597221 */ /* 0x000fe40000010000 */
        /* <DEDUP_REMOVED lines=27> */
.L_x_3634:
[----:B-1----:R-:W-:Y:S05]  /*1970*/  BSYNC B1 ;  /* 0x0000000000017941 */ /* 0x002fea0003800000 */
.L_x_3628:
[----:B------:R-:W-:Y:S05]  /*1980*/  BRA.DIV ~URZ, `(.L_x_3639) ;  /* 0x00002dd27f007947 */ /* 0x000fea000b800000 */
[----:B------:R1:W2:Y:S02]  /*1990*/  SHFL.BFLY PT, R90, R187, 0x1, 0x1f ;  /* 0x0c201f00bb5a7f89 */ /* 0x0002a400000e0000 */
.L_x_3696:
        /* <DEDUP_REMOVED lines=18> */
.L_x_3697:
[----:B------:R-:W-:Y:S01]  /*1ac0*/  ISETP.GE.AND P6, PT, R181, 0x1, PT ;  /* 0x00000001b500780c */ /* 0x000fe20003fc6270 */
[----:B---3--:R-:W-:Y:S01]  /*1ad0*/  FADD.FTZ R95, R95, R92 ;  /* 0x0000005c5f5f7221 */ /* 0x008fe20000010000 */
[----:B------:R-:W-:Y:S01]  /*1ae0*/  ISETP.NE.AND P0, PT, R189, RZ, PT ;  /* 0x000000ffbd00720c */ /* 0x000fe20003f05270 */
[----:B--2---:R-:W-:Y:S01]  /*1af0*/  FADD.FTZ R89, R89, R94 ;  /* 0x0000005e59597221 */ /* 0x004fe20000010000 */
[----:B------:R-:W-:Y:S01]  /*1b00*/  BSSY B1, `(.L_x_3641) ;  /* 0x00000b1000017945 */ /* 0x000fe20003800000 */
[----:B-1----:R-:W-:Y:S02]  /*1b10*/  FMUL.FTZ R94, R95, c[0x0][0x1e0] ;  /* 0x000078005f5e7a20 */ /* 0x002fe40000410000 */
[----:B------:R-:W-:Y:S02]  /*1b20*/  IMAD.MOV.U32 R92, RZ, RZ, RZ ;  /* 0x000000ffff5c7224 */ /* 0x000fe400078e00ff */
[----:B------:R-:W-:Y:S01]  /*1b30*/  FMUL.FTZ R93, R89, c[0x0][0x1e0] ;  /* 0x00007800595d7a20 */ /* 0x000fe20000410000 */
[----:B------:R-:W-:-:S03]  /*1b40*/  FSEL R94, R94, RZ, !P0 ;  /* 0x000000ff5e5e7208 */ /* 0x000fc60004000000 */
[----:B------:R-:W-:-:S05]  /*1b50*/  @P6 IADD3 R181, R181, -0x1, RZ ;  /* 0xffffffffb5b56810 */ /* 0x000fca0007ffe0ff */
[----:B------:R-:W-:-:S05]  /*1b60*/  @P6 IMAD R181, R181, c[0x0][0x168], RZ ;  /* 0x00005a00b5b56a24 */ /* 0x000fca00078e02ff */
[----:B------:R-:W-:-:S04]  /*1b70*/  @P6 SHF.R.S32.HI R88, RZ, 0x1f, R181 ;  /* 0x0000001fff586819 */ /* 0x000fc800000114b5 */
[----:B------:R-:W-:Y:S02]  /*1b80*/  @P6 LEA.HI R181, R88, R181, RZ, 0x3 ;  /* 0x000000b558b56211 */ /* 0x000fe400078f18ff */
[----:B------:R-:W-:-:S04]  /*1b90*/  @P6 LOP3.LUT R88, R0, 0x1f, RZ, 0xc0, !PT ;  /* 0x0000001f00586812 */ /* 0x000fc800078ec0ff */
[----:B------:R-:W-:Y:S01]  /*1ba0*/  @P6 LEA.HI.SX32 R92, R181, R88, 0x1d ;  /* 0x00000058b55c6211 */ /* 0x000fe200078feaff */
[----:B------:R-:W-:Y:S05]  /*1bb0*/  @!P2 BRA `(.L_x_3642) ;  /* 0x00000a500000a947 */ /* 0x000fea0003800000 */
[----:B------:R-:W-:Y:S01]  /*1bc0*/  @!P5 ISETP.NE.U32.AND P0, PT, RZ, c[0x0][0x218], PT ;  /* 0x00008600ff00da0c */ /* 0x000fe20003f05070 */
[----:B------:R-:W-:Y:S03]  /*1bd0*/  BSSY B2, `(.L_x_3643) ;  /* 0x000000a000027945 */ /* 0x000fe60003800000 */
[----:B------:R-:W-:-:S04]  /*1be0*/  @!P5 ISETP.NE.AND.EX P0, PT, RZ, c[0x0][0x21c], PT, P0 ;  /* 0x00008700ff00da0c */ /* 0x000fc80003f05300 */
[----:B-----5:R-:W-:Y:S01]  /*1bf0*/  @!P5 FSEL R89, R52, RZ, P0 ;  /* 0x000000ff3459d208 */ /* 0x020fe20000000000 */
[----:B------:R-:W-:Y:S05]  /*1c00*/  @!P5 BRA `(.L_x_3644) ;  /* 0x000000600000d947 */ /* 0x000fea0003800000 */
[----:B------:R-:W-:Y:S01]  /*1c10*/  ISETP.NE.U32.AND P0, PT, RZ, c[0x0][0x218], PT ;  /* 0x00008600ff007a0c */ /* 0x000fe20003f05070 */
[----:B------:R-:W-:-:S03]  /*1c20*/  FFMA.FTZ R89, R149, R93, R94 ;  /* 0x0000005d95597223 */ /* 0x000fc6000001005e */
[----:B------:R-:W-:Y:S01]  /*1c30*/  ISETP.NE.AND.EX P0, PT, RZ, c[0x0][0x21c], PT, P0 ;  /* 0x00008700ff007a0c */ /* 0x000fe20003f05300 */
[----:B------:R-:W-:-:S04]  /*1c40*/  FADD.FTZ R88, R158, -R89 ;  /* 0x800000599e587221 */ /* 0x000fc80000010000 */
[----:B------:R-:W-:-:S08]  /*1c50*/  FMUL.FTZ R89, R131, R88 ;  /* 0x0000005883597220 */ /* 0x000fd00000410000 */
[----:B------:R-:W-:Y:S02]  /*1c60*/  @P0 FADD.FTZ R89, R52, R89 ;  /* 0x0000005934590221 */ /* 0x000fe40000010000 */
.L_x_3644:
[----:B------:R-:W-:Y:S05]  /*1c70*/  BSYNC B2 ;  /* 0x0000000000027941 */ /* 0x000fea0003800000 */
.L_x_3643:
[----:B------:R-:W-:Y:S01]  /*1c80*/  @P6 FMUL.FTZ R88, R89, c[0x0][0x1ec] ;  /* 0x00007b0059586a20 */ /* 0x000fe20000410000 */
[----:B------:R-:W-:Y:S01]  /*1c90*/  @!P5 ISETP.NE.U32.AND P0, PT, RZ, c[0x0][0x218], PT ;  /* 0x00008600ff00da0c */ /* 0x000fe20003f05070 */
[----:B------:R-:W-:Y:S01]  /*1ca0*/  BSSY B2, `(.L_x_3645) ;  /* 0x000000d000027945 */ /* 0x000fe20003800000 */
[----:B------:R-:W-:Y:S01]  /*1cb0*/  @P6 LOP3.LUT P1, RZ, R102, 0xff, RZ, 0xc0, !PT ;  /* 0x000000ff66ff6812 */ /* 0x000fe2000782c0ff */
[----:B------:R-:W-:Y:S01]  /*1cc0*/  @P6 FMUL.FTZ R88, R88, c[0x0][0x1e8] ;  /* 0x00007a0058586a20 */ /* 0x000fe20000410000 */
[----:B------:R-:W-:-:S04]  /*1cd0*/  @!P5 ISETP.NE.AND.EX P0, PT, RZ, c[0x0][0x21c], PT, P0 ;  /* 0x00008700ff00da0c */ /* 0x000fc80003f05300 */
[----:B------:R-:W-:Y:S02]  /*1ce0*/  @P6 FSEL R88, R88, RZ, P1 ;  /* 0x000000ff58586208 */ /* 0x000fe40000800000 */
        /* <DEDUP_REMOVED lines=8> */
.L_x_3646:
[----:B------:R-:W-:Y:S05]  /*1d70*/  BSYNC B2 ;  /* 0x0000000000027941 */ /* 0x000fea0003800000 */
.L_x_3645:
        /* <DEDUP_REMOVED lines=15> */
.L_x_3648:
[----:B------:R-:W-:Y:S05]  /*1e70*/  BSYNC B2 ;  /* 0x0000000000027941 */ /* 0x000fea0003800000 */
.L_x_3647:
        /* <DEDUP_REMOVED lines=15> */
.L_x_3650:
[----:B------:R-:W-:Y:S05]  /*1f70*/  BSYNC B2 ;  /* 0x0000000000027941 */ /* 0x000fea0003800000 */
.L_x_3649:
        /* <DEDUP_REMOVED lines=12> */
[----:B0-----:R-:W-:-:S04]  /*2040*/  FADD.FTZ R104, R162, -R99 ;  /* 0x80000063a2687221 */ /* 0x001fc80000010000 */
[----:B------:R-:W-:-:S08]  /*2050*/  FMUL.FTZ R99, R131, R104 ;  /* 0x0000006883637220 */ /* 0x000fd00000410000 */
[----:B------:R-:W-:Y:S02]  /*2060*/  @P0 FADD.FTZ R99, R56, R99 ;  /* 0x0000006338630221 */ /* 0x000fe40000010000 */
.L_x_3652:
[----:B------:R-:W-:Y:S05]  /*2070*/  BSYNC B2 ;  /* 0x0000000000027941 */ /* 0x000fea0003800000 */
.L_x_3651:
[----:B0-----:R-:W-:Y:S01]  /*2080*/  @P6 FMUL.FTZ R104, R99, c[0x0][0x1ec] ;  /* 0x00007b0063686a20 */ /* 0x001fe20000410000 */
        /* <DEDUP_REMOVED lines=14> */
.L_x_3654:
[----:B------:R-:W-:Y:S05]  /*2170*/  BSYNC B2 ;  /* 0x0000000000027941 */ /* 0x000fea0003800000 */
.L_x_3653:
        /* <DEDUP_REMOVED lines=15> */
.L_x_3656:
[----:B------:R-:W-:Y:S05]  /*2270*/  BSYNC B2 ;  /* 0x0000000000027941 */ /* 0x000fea0003800000 */
.L_x_3655:
[----:B------:R-:W-:Y:S01]  /*2280*/  @P6 FMUL.FTZ R183, R181, c[0x0][0x1ec] ;  /* 0x00007b00b5b76a20 */ /* 0x000fe20000410000 */
[----:B------:R-:W-:Y:S01]  /*2290*/  @P6 LOP3.LUT P0, RZ, R103, 0xff0000, RZ, 0xc0, !PT ;  /* 0x00ff000067ff6812 */ /* 0x000fe2000780c0ff */
[----:B------:R-:W-:Y:S01]  /*22a0*/  BSSY B2, `(.L_x_3657) ;  /* 0x0000014000027945 */ /* 0x000fe20003800000 */
[----:B------:R-:W-:Y:S01]  /*22b0*/  ISETP.NE.U32.AND P1, PT, RZ, c[0x0][0x258], PT ;  /* 0x00009600ff007a0c */ /* 0x000fe20003f25070 */
[----:B------:R-:W-:Y:S01]  /*22c0*/  @P6 FMUL.FTZ R183, R183, c[0x0][0x1e8] ;  /* 0x00007a00b7b76a20 */ /* 0x000fe20000410000 */
[----:B------:R-:W-:Y:S02]  /*22d0*/  @P6 F2FP.BF16.PACK_AB R88, RZ, R88 ;  /* 0x00000058ff58623e */ /* 0x000fe400000010ff */
[----:B------:R-:W-:Y:S02]  /*22e0*/  ISETP.NE.AND.EX P1, PT, RZ, c[0x0][0x25c], PT, P1 ;  /* 0x00009700ff007a0c */ /* 0x000fe40003f25310 */
[----:B------:R-:W-:Y:S02]  /*22f0*/  @P6 FSEL R183, R183, RZ, P0 ;  /* 0x000000ffb7b76208 */ /* 0x000fe40000000000 */
[----:B------:R-:W-:-:S02]  /*2300*/  @!P5 ISETP.NE.U32.AND P0, PT, RZ, c[0x0][0x218], PT ;  /* 0x00008600ff00da0c */ /* 0x000fc40003f05070 */
[----:B------:R-:W-:Y:S02]  /*2310*/  @P6 F2FP.BF16.PACK_AB R91, RZ, R91 ;  /* 0x0000005bff5b623e */ /* 0x000fe400000010ff */
[----:B------:R-:W-:Y:S02]  /*2320*/  @!P5 ISETP.NE.AND.EX P0, PT, RZ, c[0x0][0x21c], PT, P0 ;  /* 0x00008700ff00da0c */ /* 0x000fe40003f05300 */
[----:B------:R-:W-:Y:S02]  /*2330*/  @P6 F2FP.BF16.PACK_AB R96, RZ, R96 ;  /* 0x00000060ff60623e */ /* 0x000fe400000010ff */
        /* <DEDUP_REMOVED lines=10> */
.L_x_3658:
[----:B------:R-:W-:Y:S05]  /*23e0*/  BSYNC B2 ;  /* 0x0000000000027941 */ /* 0x000fea0003800000 */
.L_x_3657:
[----:B------:R-:W-:Y:S02]  /*23f0*/  ISETP.NE.U32.AND P0, PT, RZ, c[0x0][0x258], PT ;  /* 0x00009600ff007a0c */ /* 0x000fe40003f05070 */
[----:B------:R-:W-:Y:S01]  /*2400*/  @P6 PRMT R84, R88, 0x7610, R84 ;  /* 0x0000761058546816 */ /* 0x000fe20000000054 */
[----:B------:R-:W-:Y:S01]  /*2410*/  @P6 FMUL.FTZ R88, R184, c[0x0][0x1ec] ;  /* 0x00007b00b8586a20 */ /* 0x000fe20000410000 */
[----:B------:R-:W-:Y:S02]  /*2420*/  ISETP.NE.AND.EX P0, PT, RZ, c[0x0][0x25c], PT, P0 ;  /* 0x00009700ff007a0c */ /* 0x000fe40003f05300 */
[----:B------:R-:W-:Y:S01]  /*2430*/  SEL R76, R89, R76, P1 ;  /* 0x0000004c594c7207 */ /* 0x000fe20000800000 */
[----:B------:R-:W-:Y:S01]  /*2440*/  @P6 FMUL.FTZ R88, R88, c[0x0][0x1e8] ;  /* 0x00007a0058586a20 */ /* 0x000fe20000410000 */
[----:B------:R-:W-:Y:S02]  /*2450*/  SEL R77, R90, R77, P1 ;  /* 0x0000004d5a4d7207 */ /* 0x000fe40000800000 */
[----:B------:R-:W-:-:S02]  /*2460*/  SEL R78, R95, R78, P1 ;  /* 0x0000004e5f4e7207 */ /* 0x000fc40000800000 */
[----:B------:R-:W-:Y:S02]  /*2470*/  SEL R79, R98, R79, P1 ;  /* 0x0000004f624f7207 */ /* 0x000fe40000800000 */
[----:B------:R-:W-:Y:S02]  /*2480*/  SEL R80, R99, R80, P1 ;  /* 0x0000005063507207 */ /* 0x000fe40000800000 */
[----:B------:R-:W-:Y:S02]  /*2490*/  SEL R81, R182, R81, P1 ;  /* 0x00000051b6517207 */ /* 0x000fe40000800000 */
[----:B------:R-:W-:Y:S02]  /*24a0*/  SEL R82, R181, R82, P1 ;  /* 0x00000052b5527207 */ /* 0x000fe40000800000 */
[----:B------:R-:W-:Y:S02]  /*24b0*/  SEL R83, R184, R83, P1 ;  /* 0x00000053b8537207 */ /* 0x000fe40000800000 */
[----:B------:R-:W-:-:S02]  /*24c0*/  @P6 LOP3.LUT P1, RZ, R103, 0xff000000, RZ, 0xc0, !PT ;  /* 0xff00000067ff6812 */ /* 0x000fc4000782c0ff */
[----:B------:R-:W-:Y:S02]  /*24d0*/  @P6 F2FP.BF16.PACK_AB R183, RZ, R183 ;  /* 0x000000b7ffb7623e */ /* 0x000fe400000010ff */
[----:B------:R-:W-:Y:S02]  /*24e0*/  @P6 FSEL R90, R88, RZ, P1 ;  /* 0x000000ff585a6208 */ /* 0x000fe40000800000 */
[----:B------:R-:W-:Y:S02]  /*24f0*/  @P0 MOV R89, 0x20 ;  /* 0x0000002000590802 */ /* 0x000fe40000000f00 */
[----:B------:R-:W-:Y:S01]  /*2500*/  @P6 PRMT R84, R84, 0x5410, R91 ;  /* 0x0000541054546816 */ /* 0x000fe2000000005b */
[----:B------:R-:W-:Y:S01]  /*2510*/  @P6 IMAD.MOV.U32 R91, RZ, RZ, 0x10 ;  /* 0x00000010ff5b6424 */ /* 0x000fe200078e00ff */
[----:B------:R-:W-:Y:S01]  /*2520*/  @P6 PRMT R85, R96, 0x7610, R85 ;  /* 0x0000761060556816 */ /* 0x000fe20000000055 */
[----:B------:R-:W-:Y:S01]  /*2530*/  @P0 IMAD.WIDE.U32 R88, R132, R89, c[0x0][0x258] ;  /* 0x0000960084580625 */ /* 0x000fe200078e0059 */
[----:B------:R-:W-:-:S02]  /*2540*/  @P6 F2FP.BF16.PACK_AB R105, RZ, R105 ;  /* 0x00000069ff69623e */ /* 0x000fc400000010ff */
[----:B------:R-:W-:Y:S02]  /*2550*/  @P6 PRMT R86, R104, 0x7610, R86 ;  /* 0x0000761068566816 */ /* 0x000fe40000000056 */
[----:B------:R-:W-:Y:S01]  /*2560*/  @P6 F2FP.BF16.PACK_AB R95, RZ, R90 ;  /* 0x0000005aff5f623e */ /* 0x000fe200000010ff */
[----:B------:R-:W-:Y:S01]  /*2570*/  @P6 IMAD.WIDE.U32 R90, R92, R91, c[0x0][0x248] ;  /* 0x000092005c5a6625 */ /* 0x000fe200078e005b */
[----:B------:R-:W-:Y:S01]  /*2580*/  @P6 PRMT R87, R183, 0x7610, R87 ;  /* 0x00007610b7576816 */ /* 0x000fe20000000057 */
[----:B------:R0:W-:Y:S01]  /*2590*/  @P0 STG.E.128 [R88.64], R76 ;  /* 0x0000004c58000986 */ /* 0x0001e2000c101d04 */
[----:B------:R-:W-:Y:S02]  /*25a0*/  @P6 PRMT R85, R85, 0x5410, R97 ;  /* 0x0000541055556816 */ /* 0x000fe40000000061 */
[----:B------:R-:W-:Y:S01]  /*25b0*/  @P6 PRMT R86, R86, 0x5410, R105 ;  /* 0x0000541056566816 */ /* 0x000fe20000000069 */
[----:B------:R0:W-:Y:S01]  /*25c0*/  @P0 STG.E.128 [R88.64+0x10], R80 ;  /* 0x0000105058000986 */ /* 0x0001e2000c101d04 */
[----:B------:R-:W-:-:S02]  /*25d0*/  @P6 PRMT R87, R87, 0x5410, R95 ;  /* 0x0000541057576816 */ /* 0x000fc4000000005f */
[----:B------:R-:W-:Y:S02]  /*25e0*/  IADD3 R132, R132, 0x20, RZ ;  /* 0x0000002084847810 */ /* 0x000fe40007ffe0ff */
[----:B------:R-:W-:Y:S01]  /*25f0*/  IADD3 R92, R92, 0x20, RZ ;  /* 0x000000205c5c7810 */ /* 0x000fe20007ffe0ff */
[----:B------:R0:W-:Y:S04]  /*2600*/  @P6 STG.E.128 [R90.64], R84 ;  /* 0x000000545a006986 */ /* 0x0001e8000c101d04 */
.L_x_3642:
[----:B------:R-:W-:Y:S05]  /*2610*/  BSYNC B1 ;  /* 0x0000000000017941 */ /* 0x000fea0003800000 */
.L_x_3641:
[----:B------:R-:W-:Y:S01]  /*2620*/  BSSY B1, `(.L_x_3659) ;  /* 0x00000a7000017945 */ /* 0x000fe20003800000 */
[----:B------:R-:W-:Y:S05]  /*2630*/  @!P3 BRA `(.L_x_3660) ;  /* 0x00000a500000b947 */ /* 0x000fea0003800000 */
[----:B------:R-:W-:Y:S01]  /*2640*/  @!P5 ISETP.NE.U32.AND P0, PT, RZ, c[0x0][0x218], PT ;  /* 0x00008600ff00da0c */ /* 0x000fe20003f05070 */
[----:B------:R-:W-:Y:S03]  /*2650*/  BSSY B2, `(.L_x_3661) ;  /* 0x000000a000027945 */ /* 0x000fe60003800000 */
[----:B------:R-:W-:-:S04]  /*2660*/  @!P5 ISETP.NE.AND.EX P0, PT, RZ, c[0x0][0x21c], PT, P0 ;  /* 0x00008700ff00da0c */ /* 0x000fc80003f05300 */
[----:B0----5:R-:W-:Y:S01]  /*2670*/  @!P5 FSEL R89, R60, RZ, P0 ;  /* 0x000000ff3c59d208 */ /* 0x021fe20000000000 */
[----:B------:R-:W-:Y:S05]  /*2680*/  @!P5 BRA `(.L_x_3662) ;  /* 0x000000600000d947 */ /* 0x000fea0003800000 */
[----:B------:R-:W-:Y:S01]  /*2690*/  ISETP.NE.U32.AND P0, PT, RZ, c[0x0][0x218], PT ;  /* 0x00008600ff007a0c */ /* 0x000fe20003f05070 */
[----:B------:R-:W-:-:S03]  /*26a0*/  FFMA.FTZ R89, R133, R93, R94 ;  /* 0x0000005d85597223 */ /* 0x000fc6000001005e */
[----:B------:R-:W-:Y:S01]  /*26b0*/  ISETP.NE.AND.EX P0, PT, RZ, c[0x0][0x21c], PT, P0 ;  /* 0x00008700ff007a0c */ /* 0x000fe20003f05300 */
[----:B------:R-:W-:-:S04]  /*26c0*/  FADD.FTZ R88, R142, -R89 ;  /* 0x800000598e587221 */ /* 0x000fc80000010000 */
[----:B------:R-:W-:-:S08]  /*26d0*/  FMUL.FTZ R89, R131, R88 ;  /* 0x0000005883597220 */ /* 0x000fd00000410000 */
[----:B------:R-:W-:Y:S02]  /*26e0*/  @P0 FADD.FTZ R89, R60, R89 ;  /* 0x000000593c590221 */ /* 0x000fe40000010000 */
.L_x_3662:
[----:B------:R-:W-:Y:S05]  /*26f0*/  BSYNC B2 ;  /* 0x0000000000027941 */ /* 0x000fea0003800000 */
.L_x_3661:
        /* <DEDUP_REMOVED lines=15> */
.L_x_3664:
[----:B------:R-:W-:Y:S05]  /*27f0*/  BSYNC B2 ;  /* 0x0000000000027941 */ /* 0x000fea0003800000 */
.L_x_3663:
        /* <DEDUP_REMOVED lines=15> */
.L_x_3666:
[----:B------:R-:W-:Y:S05]  /*28f0*/  BSYNC B2 ;  /* 0x0000000000027941 */ /* 0x000fea0003800000 */
.L_x_3665:
        /* <DEDUP_REMOVED lines=15> */
.L_x_3668:
[----:B------:R-:W-:Y:S05]  /*29f0*/  BSYNC B2 ;  /* 0x0000000000027941 */ /* 0x000fea0003800000 */
.L_x_3667:
        /* <DEDUP_REMOVED lines=15> */
.L_x_3670:
[----:B------:R-:W-:Y:S05]  /*2af0*/  BSYNC B2 ;  /* 0x0000000000027941 */ /* 0x000fea0003800000 */
.L_x_3669:
        /* <DEDUP_REMOVED lines=15> */
.L_x_3672:
[----:B------:R-:W-:Y:S05]  /*2bf0*/  BSYNC B2 ;  /* 0x0000000000027941 */ /* 0x000fea0003800000 */
.L_x_3671:
        /* <DEDUP_REMOVED lines=15> */
.L_x_3674:
[----:B------:R-:W-:Y:S05]  /*2cf0*/  BSYNC B2 ;  /* 0x0000000000027941 */ /* 0x000fea0003800000 */
.L_x_3673:
        /* <DEDUP_REMOVED lines=22> */
.L_x_3676:
[----:B------:R-:W-:Y:S05]  /*2e60*/  BSYNC B2 ;  /* 0x0000000000027941 */ /* 0x000fea0003800000 */
.L_x_3675:
        /* <DEDUP_REMOVED lines=34> */
.L_x_3660:
[----:B------:R-:W-:Y:S05]  /*3090*/  BSYNC B1 ;  /* 0x0000000000017941 */ /* 0x000fea0003800000 */
.L_x_3659:
        /* <DEDUP_REMOVED lines=13> */
.L_x_3680:
[----:B------:R-:W-:Y:S05]  /*3170*/  BSYNC B2 ;  /* 0x0000000000027941 */ /* 0x000fea0003800000 */
.L_x_3679:
        /* <DEDUP_REMOVED lines=15> */
.L_x_3682:
[----:B------:R-:W-:Y:S05]  /*3270*/  BSYNC B2 ;  /* 0x0000000000027941 */ /* 0x000fea0003800000 */
.L_x_3681:
[----:B------:R-:W-:Y:S01]  /*3280*/  @P6 FMUL.FTZ R91, R90, c[0x0][0x1ec] ;  /* 0x00007b005a5b6a20 */ /* 0x000fe20000410000 */
[----:B------:R-:W-:Y:S01]  /*3290*/  @P6 LOP3.LUT P0, RZ, R2, 0xff00, RZ, 0xc0, !PT ;  /* 0x0000ff0002ff6812 */ /* 0x000fe2000780c0ff */
[----:B------:R-:W-:Y:S01]  /*32a0*/  BSSY B2, `(.L_x_3683) ;  /* 0x000001e000027945 */ /* 0x000fe20003800000 */
[----:B------:R-:W-:Y:S01]  /*32b0*/  @!P5 ISETP.NE.U32.AND P1, PT, RZ, c[0x0][0x218], PT ;  /* 0x00008600ff00da0c */ /* 0x000fe20003f25070 */
[----:B------:R-:W-:Y:S01]  /*32c0*/  @P6 FMUL.FTZ R91, R91, c[0x0][0x1e8] ;  /* 0x00007a005b5b6a20 */ /* 0x000fe20000410000 */
[----:B------:R-:W-:Y:S02]  /*32d0*/  @P6 F2FP.BF16.PACK_AB R88, RZ, R88 ;  /* 0x00000058ff58623e */ /* 0x000fe400000010ff */
[----:B------:R-:W-:Y:S02]  /*32e0*/  @!P5 ISETP.NE.AND.EX P1, PT, RZ, c[0x0][0x21c], PT, P1 ;  /* 0x00008700ff00da0c */ /* 0x000fe40003f25310 */
[----:B------:R-:W-:Y:S02]  /*32f0*/  @P6 FSEL R91, R91, RZ, P0 ;  /* 0x000000ff5b5b6208 */ /* 0x000fe40000000000 */
        /* <DEDUP_REMOVED lines=9> */
[----:B------:R-:W-:Y:S02]  /*3390*/  @!P5 FSEL R105, R74, RZ, P0 ;  /* 0x000000ff4a69d208 */ /* 0x000fe40000000000 */
[----:B------:R-:W-:Y:S02]  /*33a0*/  @!P5 ISETP.NE.U32.AND P1, PT, RZ, c[0x0][0x218], PT ;  /* 0x00008600ff00da0c */ /* 0x000fe40003f25070 */
[----:B------:R-:W-:Y:S02]  /*33b0*/  @!P5 ISETP.NE.U32.AND P0, PT, RZ, c[0x0][0x218], PT ;  /* 0x00008600ff00da0c */ /* 0x000fe40003f05070 */
[----:B------:R-:W-:-:S02]  /*33c0*/  @!P5 ISETP.NE.AND.EX P1, PT, RZ, c[0x0][0x21c], PT, P1 ;  /* 0x00008700ff00da0c */ /* 0x000fc40003f25310 */
[----:B------:R-:W-:Y:S02]  /*33d0*/  @!P5 ISETP.NE.AND.EX P0, PT, RZ, c[0x0][0x21c], PT, P0 ;  /* 0x00008700ff00da0c */ /* 0x000fe40003f05300 */
[----:B------:R-:W-:Y:S02]  /*33e0*/  @P6 F2FP.BF16.PACK_AB R91, RZ, R91 ;  /* 0x0000005bff5b623e */ /* 0x000fe400000010ff */
[----:B------:R-:W-:Y:S02]  /*33f0*/  @!P5 FSEL R182, R75, RZ, P1 ;  /* 0x000000ff4bb6d208 */ /* 0x000fe40000800000 */
        /* <DEDUP_REMOVED lines=8> */
.L_x_3684:
[----:B------:R-:W-:Y:S05]  /*3480*/  BSYNC B2 ;  /* 0x0000000000027941 */ /* 0x000fea0003800000 */
.L_x_3683:
        /* <DEDUP_REMOVED lines=8> */
.L_x_3686:
[----:B------:R-:W-:Y:S05]  /*3510*/  BSYNC B2 ;  /* 0x0000000000027941 */ /* 0x000fea0003800000 */
.L_x_3685:
        /* <DEDUP_REMOVED lines=8> */
.L_x_3688:
[----:B------:R-:W-:Y:S05]  /*35a0*/  BSYNC B2 ;  /* 0x0000000000027941 */ /* 0x000fea0003800000 */
.L_x_3687:
        /* <DEDUP_REMOVED lines=8> */
.L_x_3690:
[----:B------:R-:W-:Y:S05]  /*3630*/  BSYNC B2 ;  /* 0x0000000000027941 */ /* 0x000fea0003800000 */
.L_x_3689:
        /* <DEDUP_REMOVED lines=8> */
.L_x_3692:
[----:B------:R-:W-:Y:S05]  /*36c0*/  BSYNC B2 ;  /* 0x0000000000027941 */ /* 0x000fea0003800000 */
.L_x_3691:
        /* <DEDUP_REMOVED lines=8> */
.L_x_3694:
[----:B------:R-:W-:Y:S05]  /*3750*/  BSYNC B2 ;  /* 0x0000000000027941 */ /* 0x000fea0003800000 */
.L_x_3693:
[----:B------:R-:W-:Y:S01]  /*3760*/  @P6 FMUL.FTZ R94, R98, c[0x0][0x1ec] ;  /* 0x00007b00625e6a20 */ /* 0x000fe20000410000 */
[C---:B------:R-:W-:Y:S01]  /*3770*/  @P6 LOP3.LUT P0, RZ, R2.reuse, 0xff000000, RZ, 0xc0, !PT ;  /* 0xff00000002ff6812 */ /* 0x040fe2000780c0ff */
[----:B------:R-:W-:Y:S01]  /*3780*/  @P6 FMUL.FTZ R96, R97, c[0x0][0x1ec] ;  /* 0x00007b0061606a20 */ /* 0x000fe20000410000 */
[----:B------:R-:W-:Y:S01]  /*3790*/  @P6 LOP3.LUT P1, RZ, R3, 0xff, RZ, 0xc0, !PT ;  /* 0x000000ff03ff6812 */ /* 0x000fe2000782c0ff */
[----:B------:R-:W-:Y:S01]  /*37a0*/  @P6 FMUL.FTZ R93, R95, c[0x0][0x1ec] ;  /* 0x00007b005f5d6a20 */ /* 0x000fe20000410000 */
[----:B------:R-:W-:Y:S01]  /*37b0*/  @P6 LOP3.LUT P5, RZ, R2, 0xff0000, RZ, 0xc0, !PT ;  /* 0x00ff000002ff6812 */ /* 0x000fe200078ac0ff */
[----:B------:R-:W-:Y:S01]  /*37c0*/  @P6 FMUL.FTZ R94, R94, c[0x0][0x1e8] ;  /* 0x00007a005e5e6a20 */ /* 0x000fe20000410000 */
[----:B------:R-:W-:Y:S01]  /*37d0*/  @P6 PRMT R84, R88, 0x7610, R84 ;  /* 0x0000761058546816 */ /* 0x000fe20000000054 */
[----:B------:R-:W-:Y:S02]  /*37e0*/  @P6 FMUL.FTZ R96, R96, c[0x0][0x1e8] ;  /* 0x00007a0060606a20 */ /* 0x000fe40000410000 */
[----:B------:R-:W-:Y:S01]  /*37f0*/  @P6 FMUL.FTZ R93, R93, c[0x0][0x1e8] ;  /* 0x00007a005d5d6a20 */ /* 0x000fe20000410000 */
[----:B------:R-:W-:Y:S01]  /*3800*/  @P6 FSEL R94, R94, RZ, P0 ;  /* 0x000000ff5e5e6208 */ /* 0x000fe20000000000 */
[----:B------:R-:W-:Y:S01]  /*3810*/  @P6 FMUL.FTZ R99, R104, c[0x0][0x1ec] ;  /* 0x00007b0068636a20 */ /* 0x000fe20000410000 */
[----:B------:R-:W-:Y:S01]  /*3820*/  ISETP.NE.U32.AND P0, PT, RZ, c[0x0][0x258], PT ;  /* 0x00009600ff007a0c */ /* 0x000fe20003f05070 */
[----:B------:R-:W-:Y:S01]  /*3830*/  @P6 FMUL.FTZ R88, R105, c[0x0][0x1ec] ;  /* 0x00007b0069586a20 */ /* 0x000fe20000410000 */
[----:B------:R-:W-:Y:S01]  /*3840*/  @P6 FSEL R96, R96, RZ, P1 ;  /* 0x000000ff60606208 */ /* 0x000fe20000800000 */
[----:B------:R-:W-:Y:S01]  /*3850*/  @P6 FMUL.FTZ R99, R99, c[0x0][0x1e8] ;  /* 0x00007a0063636a20 */ /* 0x000fe20000410000 */
[----:B------:R-:W-:Y:S01]  /*3860*/  @P6 FSEL R93, R93, RZ, P5 ;  /* 0x000000ff5d5d6208 */ /* 0x000fe20002800000 */
[----:B------:R-:W-:Y:S01]  /*3870*/  @P6 FMUL.FTZ R88, R88, c[0x0][0x1e8] ;  /* 0x00007a0058586a20 */ /* 0x000fe20000410000 */
[----:B------:R-:W-:-:S02]  /*3880*/  ISETP.NE.U32.AND P1, PT, RZ, c[0x0][0x258], PT ;  /* 0x00009600ff007a0c */ /* 0x000fc40003f25070 */
[----:B------:R-:W-:Y:S02]  /*3890*/  @P6 LOP3.LUT P5, RZ, R3, 0xff00, RZ, 0xc0, !PT ;  /* 0x0000ff0003ff6812 */ /* 0x000fe400078ac0ff */
[----:B------:R-:W-:Y:S02]  /*38a0*/  ISETP.NE.AND.EX P0, PT, RZ, c[0x0][0x25c], PT, P0 ;  /* 0x00009700ff007a0c */ /* 0x000fe40003f05300 */
[----:B------:R-:W-:Y:S02]  /*38b0*/  ISETP.NE.AND.EX P1, PT, RZ, c[0x0][0x25c], PT, P1 ;  /* 0x00009700ff007a0c */ /* 0x000fe40003f25310 */
[----:B------:R-:W-:Y:S02]  /*38c0*/  @P6 FSEL R99, R99, RZ, P5 ;  /* 0x000000ff63636208 */ /* 0x000fe40002800000 */
[----:B------:R-:W-:Y:S01]  /*38d0*/  SEL R76, R89, R76, P0 ;  /* 0x0000004c594c7207 */ /* 0x000fe20000000000 */
[----:B------:R-:W-:Y:S01]  /*38e0*/  @P6 FMUL.FTZ R89, R182, c[0x0][0x1ec] ;  /* 0x00007b00b6596a20 */ /* 0x000fe20000410000 */
[----:B------:R-:W-:-:S02]  /*38f0*/  @P6 LOP3.LUT P5, RZ, R3, 0xff0000, RZ, 0xc0, !PT ;  /* 0x00ff000003ff6812 */ /* 0x000fc400078ac0ff */
[----:B------:R-:W-:Y:S01]  /*3900*/  SEL R77, R90, R77, P0 ;  /* 0x0000004d5a4d7207 */ /* 0x000fe20000000000 */
[----:B------:R-:W-:Y:S01]  /*3910*/  @P6 FMUL.FTZ R89, R89, c[0x0][0x1e8] ;  /* 0x00007a0059596a20 */ /* 0x000fe20000410000 */
[----:B------:R-:W-:Y:S02]  /*3920*/  @P6 FSEL R90, R88, RZ, P5 ;  /* 0x000000ff585a6208 */ /* 0x000fe40002800000 */
[----:B------:R-:W-:Y:S02]  /*3930*/  @P6 LOP3.LUT P5, RZ, R3, 0xff000000, RZ, 0xc0, !PT ;  /* 0xff00000003ff6812 */ /* 0x000fe400078ac0ff */
[----:B------:R-:W-:Y:S02]  /*3940*/  @P6 F2FP.BF16.PACK_AB R93, RZ, R93 ;  /* 0x0000005dff5d623e */ /* 0x000fe400000010ff */
[----:B------:R-:W-:Y:S02]  /*3950*/  @P6 PRMT R84, R84, 0x5410, R91 ;  /* 0x0000541054546816 */ /* 0x000fe4000000005b */
[----:B------:R-:W-:-:S02]  /*3960*/  @P6 F2FP.BF16.PACK_AB R96, RZ, R96 ;  /* 0x00000060ff60623e */ /* 0x000fc400000010ff */
[----:B------:R-:W-:Y:S02]  /*3970*/  @P6 FSEL R91, R89, RZ, P5 ;  /* 0x000000ff595b6208 */ /* 0x000fe40002800000 */
[----:B------:R-:W-:Y:S02]  /*3980*/  @P6 F2FP.BF16.PACK_AB R90, RZ, R90 ;  /* 0x0000005aff5a623e */ /* 0x000fe400000010ff */
[----:B------:R-:W-:Y:S02]  /*3990*/  @P6 PRMT R85, R93, 0x7610, R85 ;  /* 0x000076105d556816 */ /* 0x000fe40000000055 */
[----:B------:R-:W-:Y:S02]  /*39a0*/  @P1 MOV R93, 0x20 ;  /* 0x00000020005d1802 */ /* 0x000fe40000000f00 */
[----:B------:R-:W-:Y:S01]  /*39b0*/  SEL R78, R95, R78, P0 ;  /* 0x0000004e5f4e7207 */ /* 0x000fe20000000000 */
[----:B------:R-:W-:Y:S01]  /*39c0*/  @P6 IMAD.MOV.U32 R95, RZ, RZ, 0x10 ;  /* 0x00000010ff5f6424 */ /* 0x000fe200078e00ff */
[----:B------:R-:W-:Y:S01]  /*39d0*/  @P6 F2FP.BF16.PACK_AB R94, RZ, R94 ;  /* 0x0000005eff5e623e */ /* 0x000fe200000010ff */
[----:B------:R-:W-:Y:S01]  /*39e0*/  @P1 IMAD.WIDE.U32 R88, R132, R93, c[0x0][0x258] ;  /* 0x0000960084581625 */ /* 0x000fe200078e005d */
[----:B------:R-:W-:-:S02]  /*39f0*/  @P6 F2FP.BF16.PACK_AB R99, RZ, R99 ;  /* 0x00000063ff63623e */ /* 0x000fc400000010ff */
[----:B------:R-:W-:Y:S01]  /*3a00*/  @P6 PRMT R86, R96, 0x7610, R86 ;  /* 0x0000761060566816 */ /* 0x000fe20000000056 */
[----:B------:R-:W-:Y:S01]  /*3a10*/  @P6 IMAD.WIDE.U32 R92, R92, R95, c[0x0][0x248] ;  /* 0x000092005c5c6625 */ /* 0x000fe200078e005f */
[----:B------:R-:W-:Y:S02]  /*3a20*/  @P6 F2FP.BF16.PACK_AB R91, RZ, R91 ;  /* 0x0000005bff5b623e */ /* 0x000fe400000010ff */
[----:B------:R-:W-:Y:S02]  /*3a30*/  @P6 PRMT R87, R90, 0x7610, R87 ;  /* 0x000076105a576816 */ /* 0x000fe40000000057 */
[----:B------:R-:W-:Y:S02]  /*3a40*/  SEL R79, R98, R79, P0 ;  /* 0x0000004f624f7207 */ /* 0x000fe40000000000 */
[----:B------:R-:W-:Y:S02]  /*3a50*/  SEL R80, R97, R80, P0 ;  /* 0x0000005061507207 */ /* 0x000fe40000000000 */
[----:B------:R-:W-:Y:S01]  /*3a60*/  SEL R81, R104, R81, P0 ;  /* 0x0000005168517207 */ /* 0x000fe20000000000 */
[----:B------:R0:W-:Y:S01]  /*3a70*/  @P1 STG.E.128 [R88.64], R76 ;  /* 0x0000004c58001986 */ /* 0x0001e2000c101d04 */
[----:B------:R-:W-:-:S02]  /*3a80*/  SEL R82, R105, R82, P0 ;  /* 0x0000005269527207 */ /* 0x000fc40000000000 */
[----:B------:R-:W-:Y:S02]  /*3a90*/  SEL R83, R182, R83, P0 ;  /* 0x00000053b6537207 */ /* 0x000fe40000000000 */
[----:B------:R-:W-:Y:S02]  /*3aa0*/  @P6 PRMT R85, R85, 0x5410, R94 ;  /* 0x0000541055556816 */ /* 0x000fe4000000005e */
[----:B------:R-:W-:Y:S01]  /*3ab0*/  @P6 PRMT R86, R86, 0x5410, R99 ;  /* 0x0000541056566816 */ /* 0x000fe20000000063 */
[----:B------:R0:W-:Y:S01]  /*3ac0*/  @P1 STG.E.128 [R88.64+0x10], R80 ;  /* 0x0000105058001986 */ /* 0x0001e2000c101d04 */
[----:B------:R-:W-:-:S05]  /*3ad0*/  @P6 PRMT R87, R87, 0x5410, R91 ;  /* 0x0000541057576816 */ /* 0x000fca000000005b */
[----:B------:R0:W-:Y:S02]  /*3ae0*/  @P6 STG.E.128 [R92.64], R84 ;  /* 0x000000545c006986 */ /* 0x0001e4000c101d04 */
.L_x_3678:
[----:B------:R-:W-:Y:S05]  /*3af0*/  BSYNC B1 ;  /* 0x0000000000017941 */ /* 0x000fea0003800000 */
.L_x_3677:
[----:B0-----:R-:W-:-:S05]  /*3b00*/  MOV R89, c[0x0][0x160] ;  /* 0x0000580000597a02 */ /* 0x001fca0000000f00 */
[----:B------:R-:W-:-:S05]  /*3b10*/  IMAD R122, R89, 0x4, R122 ;  /* 0x00000004597a7824 */ /* 0x000fca00078e027a */
[----:B------:R-:W-:-:S13]  /*3b20*/  ISETP.GE.AND P0, PT, R122, c[0x0][0x164], PT ;  /* 0x000059007a007a0c */ /* 0x000fda0003f06270 */
[----:B-----5:R-:W-:Y:S01]  /*3b30*/  @P0 CALL.REL.NOINC `(.L_x_3627) ;  /* 0x0000001000000944 */ /* 0x020fe20003c00000 */
[----:B------:R-:W-:Y:S05]  /*3b40*/  BRA `(.L_x_3695) ;  /* 0xffffc9a000007947 */ /* 0x000fea000383ffff */
.L_x_3627:
[----:B-1----:R-:W-:Y:S05]  /*3b50*/  BSYNC B0 ;  /* 0x0000000000007941 */ /* 0x002fea0003800000 */
.L_x_3626:
        /* <DEDUP_REMOVED lines=78> */
[----:B0-----:R-:W-:-:S05]  /*4040*/  IADD3 R2, P6, R13, R0, RZ ;  /* 0x000000000d027210 */ /* 0x001fca0007fde0ff */
[----:B------:R-:W-:-:S05]  /*4050*/  IMAD.X R47, RZ, RZ, RZ, P6 ;  /* 0x000000ffff2f7224 */ /* 0x000fca00030e06ff */
[C---:B------:R-:W-:Y:S01]  /*4060*/  SHF.L.U64.HI R47, R2.reuse, 0x2, R47 ;  /* 0x00000002022f7819 */ /* 0x040fe2000001022f */
[----:B------:R-:W0:Y:S01]  /*4070*/  LDS R27, [R0.X4] ;  /* 0x00000000001b7984 */ /* 0x000e220000004800 */
[----:B------:R-:W-:-:S03]  /*4080*/  SHF.L.U32 R2, R2, 0x2, RZ ;  /* 0x0000000202027819 */ /* 0x000fc600000006ff */
[----:B------:R-:W1:Y:S01]  /*4090*/  LDS R44, [R0.X4+0xc00] ;  /* 0x000c0000002c7984 */ /* 0x000e620000004800 */
[----:B------:R-:W-:-:S03]  /*40a0*/  IADD3 R28, P6, R2, c[0x0][0x228], RZ ;  /* 0x00008a00021c7a10 */ /* 0x000fc60007fde0ff */
[----:B------:R-:W2:Y:S01]  /*40b0*/  LDS R6, [R0.X4+0x200] ;  /* 0x0002000000067984 */ /* 0x000ea20000004800 */
[C---:B------:R-:W-:Y:S02]  /*40c0*/  IADD3.X R49, R47.reuse, c[0x0][0x22c], RZ, P6, !PT ;  /* 0x00008b002f317a10 */ /* 0x040fe400037fe4ff */
[----:B------:R-:W-:Y:S01]  /*40d0*/  IADD3 R26, P6, R2, c[0x0][0x220], RZ ;  /* 0x00008800021a7a10 */ /* 0x000fe20007fde0ff */
[----:B------:R-:W3:Y:S01]  /*40e0*/  LDS R29, [R0.X4+0xe00] ;  /* 0x000e0000001d7984 */ /* 0x000ee20000004800 */
[----:B------:R-:W-:Y:S01]  /*40f0*/  @P5 IMAD.MOV.U32 R2, RZ, RZ, R28 ;  /* 0x000000ffff025224 */ /* 0x000fe200078e001c */
[----:B------:R-:W-:Y:S02]  /*4100*/  @P5 MOV R3, R49 ;  /* 0x0000003100035202 */ /* 0x000fe40000000f00 */
[----:B------:R-:W4:Y:S01]  /*4110*/  LDS R18, [R0.X4+0x1800] ;  /* 0x0018000000127984 */ /* 0x000f220000004800 */
[----:B------:R-:W-:Y:S01]  /*4120*/  IADD3.X R47, R47, c[0x0][0x224], RZ, P6, !PT ;  /* 0x000089002f2f7a10 */ /* 0x000fe200037fe4ff */
[----:B------:R-:W-:Y:S01]  /*4130*/  @P5 IMAD.MOV.U32 R4, RZ, RZ, R26 ;  /* 0x000000ffff045224 */ /* 0x000fe200078e001a */
[----:B------:R-:W-:Y:S01]  /*4140*/  @P5 IADD3 R28, P6, R28, 0x200, RZ ;  /* 0x000002001c1c5810 */ /* 0x000fe20007fde0ff */
[----:B------:R-:W4:Y:S01]  /*4150*/  LDS R8, [R0.X4+0x400] ;  /* 0x0004000000087984 */ /* 0x000f220000004800 */
[----:B------:R-:W-:-:S03]  /*4160*/  @P5 MOV R5, R47 ;  /* 0x0000002f00055202 */ /* 0x000fc60000000f00 */
[----:B------:R-:W4:Y:S01]  /*4170*/  LDS R31, [R0.X4+0x1000] ;  /* 0x00100000001f7984 */ /* 0x000f220000004800 */
[----:B------:R-:W-:Y:S01]  /*4180*/  @P5 IMAD.X R49, RZ, RZ, R49, P6 ;  /* 0x000000ffff315224 */ /* 0x000fe200030e0631 */
[----:B------:R-:W-:Y:S02]  /*4190*/  @P5 IADD3 R26, P6, R26, 0x200, RZ ;  /* 0x000002001a1a5810 */ /* 0x000fe40007fde0ff */
[----:B------:R-:W4:Y:S02]  /*41a0*/  LDS R9, [R0.X4+0x600] ;  /* 0x0006000000097984 */ /* 0x000f240000004800 */
[----:B------:R-:W-:Y:S02]  /*41b0*/  @P5 IADD3.X R47, RZ, R47, RZ, P6, !PT ;  /* 0x0000002fff2f5210 */ /* 0x000fe400037fe4ff */
[----:B------:R-:W4:Y:S01]  /*41c0*/  LDS R10, [R0.X4+0x800] ;  /* 0x00080000000a7984 */ /* 0x000f220000004800 */
[----:B------:R-:W-:-:S03]  /*41d0*/  @P4 MOV R7, R49 ;  /* 0x0000003100074202 */ /* 0x000fc60000000f00 */
        /* <DEDUP_REMOVED lines=8> */
[----:B---3--:R-:W-:Y:S02]  /*4260*/  FADD.FTZ R29, R6, R29 ;  /* 0x0000001d061d7221 */ /* 0x008fe40000010000 */
[----:B------:R-:W-:Y:S01]  /*4270*/  @P4 IMAD.MOV.U32 R6, RZ, RZ, R28 ;  /* 0x000000ffff064224 */ /* 0x000fe200078e001c */
[----:B------:R-:W3:Y:S01]  /*4280*/  LDS R12, [R0.X4+0x1600] ;  /* 0x00160000000c7984 */ /* 0x000ee20000004800 */
[----:B----4-:R-:W-:Y:S01]  /*4290*/  FADD.FTZ R18, R27, R18 ;  /* 0x000000121b127221 */ /* 0x010fe20000010000 */
[----:B------:R-:W-:Y:S02]  /*42a0*/  @P4 IADD3 R28, P6, R28, 0x200, RZ ;  /* 0x000002001c1c4810 */ /* 0x000fe40007fde0ff */
[----:B------:R-:W4:Y:S01]  /*42b0*/  LDS R20, [R0.X4+0x1a00] ;  /* 0x001a000000147984 */ /* 0x000f220000004800 */
[----:B------:R-:W-:Y:S02]  /*42c0*/  FADD.FTZ R8, RZ, R8 ;  /* 0x00000008ff087221 */ /* 0x000fe40000010000 */
[----:B------:R-:W-:Y:S01]  /*42d0*/  @P4 IMAD.X R49, RZ, RZ, R49, P6 ;  /* 0x000000ffff314224 */ /* 0x000fe200030e0631 */
[----:B------:R-:W4:Y:S01]  /*42e0*/  LDS R22, [R0.X4+0x1c00] ;  /* 0x001c000000167984 */ /* 0x000f220000004800 */
[----:B------:R-:W-:-:S02]  /*42f0*/  FADD.FTZ R31, R8, R31 ;  /* 0x0000001f081f7221 */ /* 0x000fc40000010000 */
[----:B------:R-:W-:Y:S01]  /*4300*/  @P4 IMAD.MOV.U32 R8, RZ, RZ, R26 ;  /* 0x000000ffff084224 */ /* 0x000fe200078e001a */
[----:B------:R-:W4:Y:S01]  /*4310*/  LDS R39, [R0.X4+0x2600] ;  /* 0x0026000000277984 */ /* 0x000f220000004800 */
[----:B------:R-:W-:Y:S01]  /*4320*/  FADD.FTZ R9, RZ, R9 ;  /* 0x00000009ff097221 */ /* 0x000fe20000010000 */
[----:B------:R-:W-:Y:S02]  /*4330*/  @P4 IADD3 R26, P6, R26, 0x200, RZ ;  /* 0x000002001a1a4810 */ /* 0x000fe40007fde0ff */
[----:B------:R-:W4:Y:S01]  /*4340*/  LDS R41, [R0.X4+0x2800] ;  /* 0x0028000000297984 */ /* 0x000f220000004800 */
[----:B------:R-:W-:-:S03]  /*4350*/  FADD.FTZ R10, RZ, R10 ;  /* 0x0000000aff0a7221 */ /* 0x000fc60000010000 */
[----:B------:R-:W4:Y:S01]  /*4360*/  LDS R24, [R0.X4+0x2000] ;  /* 0x0020000000187984 */ /* 0x000f220000004800 */
[----:B------:R-:W-:Y:S01]  /*4370*/  FADD.FTZ R14, R9, R14 ;  /* 0x0000000e090e7221 */ /* 0x000fe20000010000 */
[-C--:B------:R-:W-:Y:S02]  /*4380*/  @P4 MOV R9, R47.reuse ;  /* 0x0000002f00094202 */ /* 0x080fe40000000f00 */
[----:B------:R-:W4:Y:S01]  /*4390*/  LDS R43, [R0.X4+0x2a00] ;  /* 0x002a0000002b7984 */ /* 0x000f220000004800 */
[----:B------:R-:W-:Y:S01]  /*43a0*/  FADD.FTZ R33, R10, R33 ;  /* 0x000000210a217221 */ /* 0x000fe20000010000 */
[----:B------:R-:W-:Y:S01]  /*43b0*/  @P4 IADD3.X R47, RZ, R47, RZ, P6, !PT ;  /* 0x0000002fff2f4210 */ /* 0x000fe200037fe4ff */
[----:B------:R-:W-:Y:S01]  /*43c0*/  @P3 IMAD.MOV.U32 R10, RZ, RZ, R28 ;  /* 0x000000ffff0a3224 */ /* 0x000fe200078e001c */
[----:B------:R-:W4:Y:S01]  /*43d0*/  LDS R45, [R0.X4+0x2c00] ;  /* 0x002c0000002d7984 */ /* 0x000f220000004800 */
[----:B0-----:R-:W-:Y:S01]  /*43e0*/  FADD.FTZ R13, RZ, R13 ;  /* 0x0000000dff0d7221 */ /* 0x001fe20000010000 */
[----:B------:R-:W-:-:S02]  /*43f0*/  @P3 IADD3 R28, P6, R28, 0x200, RZ ;  /* 0x000002001c1c3810 */ /* 0x000fc40007fde0ff */
[----:B------:R-:W0:Y:S01]  /*4400*/  LDS R35, [R0.X4+0x2200] ;  /* 0x0022000000237984 */ /* 0x000e220000004800 */
[----:B-1----:R-:W-:-:S03]  /*4410*/  FADD.FTZ R37, R18, R37 ;  /* 0x0000002512257221 */ /* 0x002fc60000010000 */
[----:B------:R-:W1:Y:S01]  /*4420*/  LDS R27, [R0.X4+0x2e00] ;  /* 0x002e0000001b7984 */ /* 0x000e620000004800 */
[----:B--2---:R-:W-:Y:S01]  /*4430*/  FADD.FTZ R14, R14, R11 ;  /* 0x0000000b0e0e7221 */ /* 0x004fe20000010000 */
[----:B------:R-:W-:Y:S01]  /*4440*/  @P3 MOV R11, R49 ;  /* 0x00000031000b3202 */ /* 0x000fe20000000f00 */
[----:B------:R-:W-:Y:S01]  /*4450*/  @P3 IMAD.X R49, RZ, RZ, R49, P6 ;  /* 0x000000ffff313224 */ /* 0x000fe200030e0631 */
[----:B------:R2:W-:Y:S01]  /*4460*/  @P5 STG.E [R2.64], R37 ;  /* 0x0000002502005986 */ /* 0x0005e2000c101904 */
[----:B---3--:R-:W-:Y:S01]  /*4470*/  FADD.FTZ R16, R13, R12 ;  /* 0x0000000c0d107221 */ /* 0x008fe20000010000 */
[-C--:B------:R-:W-:Y:S01]  /*4480*/  @P3 MOV R13, R47.reuse ;  /* 0x0000002f000d3202 */ /* 0x080fe20000000f00 */
[----:B------:R-:W-:Y:S01]  /*4490*/  @P3 IMAD.MOV.U32 R12, RZ, RZ, R26 ;  /* 0x000000ffff0c3224 */ /* 0x000fe200078e001a */
[----:B------:R-:W-:Y:S01]  /*44a0*/  @P3 IADD3 R26, P6, R26, 0x200, RZ ;  /* 0x000002001a1a3810 */ /* 0x000fe20007fde0ff */
[----:B----4-:R-:W-:Y:S01]  /*44b0*/  FADD.FTZ R20, R29, R20 ;  /* 0x000000141d147221 */ /* 0x010fe20000010000 */
[----:B------:R3:W-:Y:S01]  /*44c0*/  @P5 STG.E [R4.64], R15 ;  /* 0x0000000f04005986 */ /* 0x0007e2000c101904 */
[----:B------:R-:W-:Y:S01]  /*44d0*/  FADD.FTZ R22, R31, R22 ;  /* 0x000000161f167221 */ /* 0x000fe20000010000 */
[----:B------:R-:W-:Y:S01]  /*44e0*/  @P3 IADD3.X R47, RZ, R47, RZ, P6, !PT ;  /* 0x0000002fff2f3210 */ /* 0x000fe200037fe4ff */
[----:B--2---:R-:W-:Y:S01]  /*44f0*/  @P2 IMAD.MOV.U32 R2, RZ, RZ, R28 ;  /* 0x000000ffff022224 */ /* 0x004fe200078e001c */
[----:B------:R-:W-:Y:S01]  /*4500*/  @P2 IADD3 R28, P5, R28, 0x200, RZ ;  /* 0x000002001c1c2810 */ /* 0x000fe20007fbe0ff */
[----:B------:R-:W-:Y:S01]  /*4510*/  FADD.FTZ R39, R20, R39 ;  /* 0x0000002714277221 */ /* 0x000fe20000010000 */
[----:B------:R-:W-:Y:S01]  /*4520*/  @P2 MOV R3, R49 ;  /* 0x0000003100032202 */ /* 0x000fe20000000f00 */
[----:B------:R-:W-:-:S02]  /*4530*/  FADD.FTZ R41, R22, R41 ;  /* 0x0000002916297221 */ /* 0x000fc40000010000 */
[----:B---3--:R-:W-:Y:S01]  /*4540*/  @P2 IMAD.MOV.U32 R4, RZ, RZ, R26 ;  /* 0x000000ffff042224 */ /* 0x008fe200078e001a */
[----:B------:R-:W-:Y:S01]  /*4550*/  @P2 IADD3 R26, P6, R26, 0x200, RZ ;  /* 0x000002001a1a2810 */ /* 0x000fe20007fde0ff */
[----:B------:R2:W-:Y:S01]  /*4560*/  @P4 STG.E [R6.64], R39 ;  /* 0x0000002706004986 */ /* 0x0005e2000c101904 */
[----:B------:R-:W-:Y:S01]  /*4570*/  @P2 IMAD.X R49, RZ, RZ, R49, P5 ;  /* 0x000000ffff312224 */ /* 0x000fe200028e0631 */
[-C--:B------:R-:W-:Y:S01]  /*4580*/  @P2 MOV R5, R47.reuse ;  /* 0x0000002f00052202 */ /* 0x080fe20000000f00 */
[----:B------:R-:W-:Y:S01]  /*4590*/  FADD.FTZ R24, R33, R24 ;  /* 0x0000001821187221 */ /* 0x000fe20000010000 */
[----:B------:R3:W-:Y:S01]  /*45a0*/  @P4 STG.E [R8.64], R17 ;  /* 0x0000001108004986 */ /* 0x0007e2000c101904 */
[----:B------:R-:W-:Y:S01]  /*45b0*/  @P2 IADD3.X R47, RZ, R47, RZ, P6, !PT ;  /* 0x0000002fff2f2210 */ /* 0x000fe200037fe4ff */
[----:B------:R-:W-:Y:S02]  /*45c0*/  FADD.FTZ R43, R14, R43 ;  /* 0x0000002b0e2b7221 */ /* 0x000fe40000010000 */
[----:B------:R-:W-:Y:S01]  /*45d0*/  @P3 STG.E [R10.64], R41 ;  /* 0x000000290a003986 */ /* 0x000fe2000c101904 */
[----:B------:R-:W-:-:S03]  /*45e0*/  FADD.FTZ R45, R24, R45 ;  /* 0x0000002d182d7221 */ /* 0x000fc60000010000 */
[----:B------:R-:W-:Y:S01]  /*45f0*/  @P3 STG.E [R12.64], R19 ;  /* 0x000000130c003986 */ /* 0x000fe2000c101904 */
[----:B--2---:R-:W-:Y:S01]  /*4600*/  @P1 IMAD.MOV.U32 R6, RZ, RZ, R28 ;  /* 0x000000ffff061224 */ /* 0x004fe200078e001c */
[----:B------:R-:W-:Y:S01]  /*4610*/  @P1 IADD3 R28, P3, R28, 0x200, RZ ;  /* 0x000002001c1c1810 */ /* 0x000fe20007f7e0ff */
[----:B0-----:R-:W-:Y:S01]  /*4620*/  FADD.FTZ R16, R16, R35 ;  /* 0x0000002310107221 */ /* 0x001fe20000010000 */
[----:B------:R-:W-:Y:S01]  /*4630*/  @P1 MOV R7, R49 ;  /* 0x0000003100071202 */ /* 0x000fe20000000f00 */
[----:B---3--:R-:W-:Y:S01]  /*4640*/  @P1 IMAD.MOV.U32 R8, RZ, RZ, R26 ;  /* 0x000000ffff081224 */ /* 0x008fe200078e001a */
[-C--:B------:R-:W-:Y:S01]  /*4650*/  @P1 MOV R9, R47.reuse ;  /* 0x0000002f00091202 */ /* 0x080fe20000000f00 */
[----:B------:R0:W-:Y:S01]  /*4660*/  @P2 STG.E [R2.64], R43 ;  /* 0x0000002b02002986 */ /* 0x0001e2000c101904 */
[----:B------:R-:W-:Y:S01]  /*4670*/  @P1 IADD3 R26, P4, R26, 0x200, RZ ;  /* 0x000002001a1a1810 */ /* 0x000fe20007f9e0ff */
[----:B------:R-:W-:Y:S02]  /*4680*/  @P1 IMAD.X R49, RZ, RZ, R49, P3 ;  /* 0x000000ffff311224 */ /* 0x000fe400018e0631 */
[----:B------:R2:W-:Y:S01]  /*4690*/  @P2 STG.E [R4.64], R21 ;  /* 0x0000001504002986 */ /* 0x0005e2000c101904 */
[----:B------:R-:W-:Y:S01]  /*46a0*/  @P1 IADD3.X R47, RZ, R47, RZ, P4, !PT ;  /* 0x0000002fff2f1210 */ /* 0x000fe200027fe4ff */
[----:B-1----:R-:W-:-:S02]  /*46b0*/  FADD.FTZ R27, R16, R27 ;  /* 0x0000001b101b7221 */ /* 0x002fc40000010000 */
[----:B------:R1:W-:Y:S04]  /*46c0*/  @P1 STG.E [R6.64], R45 ;  /* 0x0000002d06001986 */ /* 0x0003e8000c101904 */
[----:B------:R1:W-:Y:S01]  /*46d0*/  @P1 STG.E [R8.64], R23 ;  /* 0x0000001708001986 */ /* 0x0003e2000c101904 */
[----:B0-----:R-:W-:Y:S01]  /*46e0*/  IMAD.MOV.U32 R2, RZ, RZ, R28 ;  /* 0x000000ffff027224 */ /* 0x001fe200078e001c */
[----:B------:R-:W-:Y:S01]  /*46f0*/  MOV R3, R49 ;  /* 0x0000003100037202 */ /* 0x000fe20000000f00 */
[----:B--2---:R-:W-:Y:S01]  /*4700*/  IMAD.MOV.U32 R4, RZ, RZ, R26 ;  /* 0x000000ffff047224 */ /* 0x004fe200078e001a */
[----:B------:R-:W-:Y:S01]  /*4710*/  MOV R5, R47 ;  /* 0x0000002f00057202 */ /* 0x000fe20000000f00 */
[----:B------:R-:W-:Y:S06]  /*4720*/  @!P0 EXIT ;  /* 0x000000000000894d */ /* 0x000fec0003800000 */
[----:B------:R-:W-:Y:S04]  /*4730*/  STG.E [R2.64], R27 ;  /* 0x0000001b02007986 */ /* 0x000fe8000c101904 */
[----:B------:R-:W-:Y:S01]  /*4740*/  STG.E [R4.64], R25 ;  /* 0x0000001904007986 */ /* 0x000fe2000c101904 */
[----:B------:R-:W-:Y:S05]  /*4750*/  EXIT ;  /* 0x000000000000794d */ /* 0x000fea0003800000 */
.L_x_3639:
[----:B------:R-:W-:Y:S01]  /*4760*/  HFMA2.MMA R96, -RZ, RZ, 0, 5.9604644775390625e-08 ;  /* 0x00000001ff607435 */ /* 0x000fe200000001ff */
[----:B------:R-:W-:Y:S01]  /*4770*/  IMAD.MOV.U32 R91, RZ, RZ, R187 ;  /* 0x000000ffff5b7224 */ /* 0x000fe200078e00bb */
[----:B------:R-:W-:Y:S01]  /*4780*/  MOV R98, 0xffffffff ;  /* 0xffffffff00627802 */ /* 0x000fe20000000f00 */
[----:B------:R-:W-:Y:S01]  /*4790*/  IMAD.MOV.U32 R93, RZ, RZ, 0x1f ;  /* 0x0000001fff5d7424 */ /* 0x000fe200078e00ff */
[----:B------:R-:W-:-:S02]  /*47a0*/  MOV R88, 0x47c0 ;  /* 0x000047c000587802 */ /* 0x000fc40000000f00 */
[----:B0----5:R-:W-:Y:S05]  /*47b0*/  CALL.REL.NOINC `($__internal_71_$__cuda_sm70_shflsync_bfly_p) ;  /* 0x0000046000007944 */ /* 0x021fea0003c00000 */
[----:B-1----:R-:W-:Y:S01]  /*47c0*/  IMAD.MOV.U32 R90, RZ, RZ, R91 ;  /* 0x000000ffff5a7224 */ /* 0x002fe200078e005b */
[----:B0-----:R-:W-:Y:S05]  /*47d0*/  BRA `(.L_x_3696) ;  /* 0xffffd1c000007947 */ /* 0x001fea000383ffff */
.L_x_3640:
[----:B------:R-:W-:Y:S01]  /*47e0*/  HFMA2.MMA R93, -RZ, RZ, 0, 1.847743988037109375e-06 ;  /* 0x0000001fff5d7435 */ /* 0x000fe200000001ff */
[----:B------:R-:W-:Y:S01]  /*47f0*/  MOV R91, R188 ;  /* 0x000000bc005b7202 */ /* 0x000fe20000000f00 */
[----:B------:R-:W-:Y:S01]  /*4800*/  IMAD.MOV.U32 R96, RZ, RZ, 0x1 ;  /* 0x00000001ff607424 */ /* 0x000fe200078e00ff */
[----:B------:R-:W-:Y:S01]  /*4810*/  MOV R88, 0x4840 ;  /* 0x0000484000587802 */ /* 0x000fe20000000f00 */
[----:B------:R-:W-:-:S02]  /*4820*/  IMAD.MOV.U32 R98, RZ, RZ, -0x1 ;  /* 0xffffffffff627424 */ /* 0x000fc400078e00ff */
[----:B012--5:R-:W-:Y:S05]  /*4830*/  CALL.REL.NOINC `($__internal_71_$__cuda_sm70_shflsync_bfly_p) ;  /* 0x000003e000007944 */ /* 0x027fea0003c00000 */
[----:B------:R-:W-:Y:S01]  /*4840*/  FADD.FTZ R187, R90, R187 ;  /* 0x000000bb5abb7221 */ /* 0x000fe20000010000 */
[----:B0-----:R-:W-:Y:S01]  /*4850*/  HFMA2.MMA R93, -RZ, RZ, 0, 1.847743988037109375e-06 ;  /* 0x0000001fff5d7435 */ /* 0x001fe200000001ff */
[----:B-1----:R-:W-:Y:S01]  /*4860*/  FADD.FTZ R188, R188, R91 ;  /* 0x0000005bbcbc7221 */ /* 0x002fe20000010000 */
[----:B------:R-:W-:Y:S01]  /*4870*/  MOV R96, 0x2 ;  /* 0x0000000200607802 */ /* 0x000fe20000000f00 */
[----:B------:R-:W-:Y:S01]  /*4880*/  IMAD.MOV.U32 R98, RZ, RZ, -0x1 ;  /* 0xffffffffff627424 */ /* 0x000fe200078e00ff */
[----:B------:R-:W-:-:S02]  /*4890*/  MOV R91, R187 ;  /* 0x000000bb005b7202 */ /* 0x000fc40000000f00 */
[----:B------:R-:W-:Y:S02]  /*48a0*/  MOV R88, 0x48c0 ;  /* 0x000048c000587802 */ /* 0x000fe40000000f00 */
[----:B------:R-:W-:Y:S05]  /*48b0*/  CALL.REL.NOINC `($__internal_71_$__cuda_sm70_shflsync_bfly_p) ;  /* 0x0000036000007944 */ /* 0x000fea0003c00000 */
[----:B0-----:R-:W-:Y:S01]  /*48c0*/  HFMA2.MMA R96, -RZ, RZ, 0, 1.1920928955078125e-07 ;  /* 0x00000002ff607435 */ /* 0x001fe200000001ff */
[----:B-1----:R-:W-:Y:S01]  /*48d0*/  MOV R90, R91 ;  /* 0x0000005b005a7202 */ /* 0x002fe20000000f00 */
[----:B------:R-:W-:Y:S01]  /*48e0*/  IMAD.MOV.U32 R91, RZ, RZ, R188 ;  /* 0x000000ffff5b7224 */ /* 0x000fe200078e00bc */
[----:B------:R-:W-:Y:S01]  /*48f0*/  MOV R93, 0x1f ;  /* 0x0000001f005d7802 */ /* 0x000fe20000000f00 */
[----:B------:R-:W-:Y:S01]  /*4900*/  IMAD.MOV.U32 R98, RZ, RZ, -0x1 ;  /* 0xffffffffff627424 */ /* 0x000fe200078e00ff */
[----:B------:R-:W-:Y:S02]  /*4910*/  MOV R88, 0x4930 ;  /* 0x0000493000587802 */ /* 0x000fe40000000f00 */
[----:B------:R-:W-:Y:S05]  /*4920*/  CALL.REL.NOINC `($__internal_71_$__cuda_sm70_shflsync_bfly_p) ;  /* 0x000002f000007944 */ /* 0x000fea0003c00000 */
[----:B------:R-:W-:Y:S01]  /*4930*/  FADD.FTZ R187, R90, R187 ;  /* 0x000000bb5abb7221 */ /* 0x000fe20000010000 */
[----:B0-----:R-:W-:Y:S01]  /*4940*/  HFMA2.MMA R96, -RZ, RZ, 0, 2.384185791015625e-07 ;  /* 0x00000004ff607435 */ /* 0x001fe200000001ff */
[----:B-1----:R-:W-:Y:S01]  /*4950*/  FADD.FTZ R188, R188, R91 ;  /* 0x0000005bbcbc7221 */ /* 0x002fe20000010000 */
[----:B------:R-:W-:Y:S01]  /*4960*/  MOV R93, 0x1f ;  /* 0x0000001f005d7802 */ /* 0x000fe20000000f00 */
[----:B------:R-:W-:Y:S01]  /*4970*/  IMAD.MOV.U32 R98, RZ, RZ, -0x1 ;  /* 0xffffffffff627424 */ /* 0x000fe200078e00ff */
[----:B------:R-:W-:-:S02]  /*4980*/  MOV R91, R187 ;  /* 0x000000bb005b7202 */ /* 0x000fc40000000f00 */
[----:B------:R-:W-:Y:S02]  /*4990*/  MOV R88, 0x49b0 ;  /* 0x000049b000587802 */ /* 0x000fe40000000f00 */
[----:B------:R-:W-:Y:S05]  /*49a0*/  CALL.REL.NOINC `($__internal_71_$__cuda_sm70_shflsync_bfly_p) ;  /* 0x0000027000007944 */ /* 0x000fea0003c00000 */
[----:B0-----:R-:W-:Y:S01]  /*49b0*/  HFMA2.MMA R96, -RZ, RZ, 0, 2.384185791015625e-07 ;  /* 0x00000004ff607435 */ /* 0x001fe200000001ff */
[----:B-1----:R-:W-:Y:S01]  /*49c0*/  MOV R90, R91 ;  /* 0x0000005b005a7202 */ /* 0x002fe20000000f00 */
[----:B------:R-:W-:Y:S01]  /*49d0*/  IMAD.MOV.U32 R91, RZ, RZ, R188 ;  /* 0x000000ffff5b7224 */ /* 0x000fe200078e00bc */
[----:B------:R-:W-:Y:S01]  /*49e0*/  MOV R93, 0x1f ;  /* 0x0000001f005d7802 */ /* 0x000fe20000000f00 */
[----:B------:R-:W-:Y:S01]  /*49f0*/  IMAD.MOV.U32 R98, RZ, RZ, -0x1 ;  /* 0xffffffffff627424 */ /* 0x000fe200078e00ff */
[----:B------:R-:W-:Y:S02]  /*4a00*/  MOV R88, 0x4a20 ;  /* 0x00004a2000587802 */ /* 0x000fe40000000f00 */
[----:B------:R-:W-:Y:S05]  /*4a10*/  CALL.REL.NOINC `($__internal_71_$__cuda_sm70_shflsync_bfly_p) ;  /* 0x0000020000007944 */ /* 0x000fea0003c00000 */
[----:B------:R-:W-:Y:S01]  /*4a20*/  FADD.FTZ R187, R90, R187 ;  /* 0x000000bb5abb7221 */ /* 0x000fe20000010000 */
[----:B0-----:R-:W-:Y:S01]  /*4a30*/  HFMA2.MMA R96, -RZ, RZ, 0, 4.76837158203125e-07 ;  /* 0x00000008ff607435 */ /* 0x001fe200000001ff */
[----:B-1----:R-:W-:Y:S01]  /*4a40*/  FADD.FTZ R94, R188, R91 ;  /* 0x0000005bbc5e7221 */ /* 0x002fe20000010000 */
[----:B------:R-:W-:Y:S01]  /*4a50*/  MOV R93, 0x1f ;  /* 0x0000001f005d7802 */ /* 0x000fe20000000f00 */
[----:B------:R-:W-:Y:S01]  /*4a60*/  IMAD.MOV.U32 R98, RZ, RZ, -0x1 ;  /* 0xffffffffff627424 */ /* 0x000fe200078e00ff */
[----:B------:R-:W-:-:S02]  /*4a70*/  MOV R91, R187 ;  /* 0x000000bb005b7202 */ /* 0x000fc40000000f00 */
[----:B------:R-:W-:Y:S02]  /*4a80*/  MOV R88, 0x4aa0 ;  /* 0x00004aa000587802 */ /* 0x000fe40000000f00 */
[----:B------:R-:W-:Y:S05]  /*4a90*/  CALL.REL.NOINC `($__internal_71_$__cuda_sm70_shflsync_bfly_p) ;  /* 0x0000018000007944 */ /* 0x000fea0003c00000 */
[----:B0-----:R-:W-:Y:S01]  /*4aa0*/  HFMA2.MMA R96, -RZ, RZ, 0, 4.76837158203125e-07 ;  /* 0x00000008ff607435 */ /* 0x001fe200000001ff */
[----:B-1----:R-:W-:Y:S01]  /*4ab0*/  MOV R90, R91 ;  /* 0x0000005b005a7202 */ /* 0x002fe20000000f00 */
[----:B------:R-:W-:Y:S01]  /*4ac0*/  IMAD.MOV.U32 R91, RZ, RZ, R94 ;  /* 0x000000ffff5b7224 */ /* 0x000fe200078e005e */
[----:B------:R-:W-:Y:S01]  /*4ad0*/  MOV R93, 0x1f ;  /* 0x0000001f005d7802 */ /* 0x000fe20000000f00 */
[----:B------:R-:W-:Y:S01]  /*4ae0*/  IMAD.MOV.U32 R98, RZ, RZ, -0x1 ;  /* 0xffffffffff627424 */ /* 0x000fe200078e00ff */
[----:B------:R-:W-:Y:S02]  /*4af0*/  MOV R88, 0x4b10 ;  /* 0x00004b1000587802 */ /* 0x000fe40000000f00 */
[----:B------:R-:W-:Y:S05]  /*4b00*/  CALL.REL.NOINC `($__internal_71_$__cuda_sm70_shflsync_bfly_p) ;  /* 0x0000011000007944 */ /* 0x000fea0003c00000 */
[----:B------:R-:W-:Y:S01]  /*4b10*/  FADD.FTZ R92, R90, R187 ;  /* 0x000000bb5a5c7221 */ /* 0x000fe20000010000 */
[----:B0-----:R-:W-:Y:S01]  /*4b20*/  HFMA2.MMA R96, -RZ, RZ, 0, 9.5367431640625e-07 ;  /* 0x00000010ff607435 */ /* 0x001fe200000001ff */
[----:B-1----:R-:W-:Y:S01]  /*4b30*/  FADD.FTZ R94, R94, R91 ;  /* 0x0000005b5e5e7221 */ /* 0x002fe20000010000 */
[----:B------:R-:W-:Y:S01]  /*4b40*/  MOV R93, 0x1f ;  /* 0x0000001f005d7802 */ /* 0x000fe20000000f00 */
[----:B------:R-:W-:Y:S01]  /*4b50*/  IMAD.MOV.U32 R98, RZ, RZ, -0x1 ;  /* 0xffffffffff627424 */ /* 0x000fe200078e00ff */
[----:B------:R-:W-:-:S02]  /*4b60*/  MOV R91, R92 ;  /* 0x0000005c005b7202 */ /* 0x000fc40000000f00 */
[----:B------:R-:W-:Y:S02]  /*4b70*/  MOV R88, 0x4b90 ;  /* 0x00004b9000587802 */ /* 0x000fe40000000f00 */
[----:B------:R-:W-:Y:S05]  /*4b80*/  CALL.REL.NOINC `($__internal_71_$__cuda_sm70_shflsync_bfly_p) ;  /* 0x0000009000007944 */ /* 0x000fea0003c00000 */
[----:B0-----:R-:W-:Y:S01]  /*4b90*/  HFMA2.MMA R96, -RZ, RZ, 0, 9.5367431640625e-07 ;  /* 0x00000010ff607435 */ /* 0x001fe200000001ff */
[----:B-1----:R-:W-:Y:S01]  /*4ba0*/  MOV R95, R91 ;  /* 0x0000005b005f7202 */ /* 0x002fe20000000f00 */
[----:B------:R-:W-:Y:S01]  /*4bb0*/  IMAD.MOV.U32 R91, RZ, RZ, R94 ;  /* 0x000000ffff5b7224 */ /* 0x000fe200078e005e */
[----:B------:R-:W-:Y:S01]  /*4bc0*/  MOV R93, 0x1f ;  /* 0x0000001f005d7802 */ /* 0x000fe20000000f00 */
[----:B------:R-:W-:Y:S01]  /*4bd0*/  IMAD.MOV.U32 R98, RZ, RZ, -0x1 ;  /* 0xffffffffff627424 */ /* 0x000fe200078e00ff */
[----:B------:R-:W-:Y:S02]  /*4be0*/  MOV R88, 0x4c00 ;  /* 0x00004c0000587802 */ /* 0x000fe40000000f00 */
[----:B------:R-:W-:Y:S05]  /*4bf0*/  CALL.REL.NOINC `($__internal_71_$__cuda_sm70_shflsync_bfly_p) ;  /* 0x0000002000007944 */ /* 0x000fea0003c00000 */
[----:B-1----:R-:W-:Y:S01]  /*4c00*/  MOV R89, R91 ;  /* 0x0000005b00597202 */ /* 0x002fe20000000f00 */
[----:B0-----:R-:W-:Y:S05]  /*4c10*/  BRA `(.L_x_3697) ;  /* 0xffffcea000007947 */ /* 0x001fea000383ffff */
        .weak           $__internal_71_$__cuda_sm70_shflsync_bfly_p
        .type           $__internal_71_$__cuda_sm70_shflsync_bfly_p,@function
        .size           $__internal_71_$__cuda_sm70_shflsync_bfly_p,(.L_x_9801 - $__internal_71_$__cuda_sm70_shflsync_bfly_p)
$__internal_71_$__cuda_sm70_shflsync_bfly_p:
[----:B------:R-:W-:Y:S01]  /*4c20*/  HFMA2.MMA R89, -RZ, RZ, 0, 0 ;  /* 0x00000000ff597435 */ /* 0x000fe200000001ff */
[----:B------:R-:W-:Y:S04]  /*4c30*/  WARPSYNC R98 ;  /* 0x0000006200007348 */ /* 0x000fe80003800000 */
[----:B------:R0:W1:Y:S01]  /*4c40*/  SHFL.BFLY PT, R91, R91, R96, R93 ;  /* 0x0c0000605b5b7389 */ /* 0x00006200000e005d */
[----:B------:R-:W-:Y:S05]  /*4c50*/  RET.REL.NODEC R88 `(_ZN10layer_norm13ln_bwd_kernelINS_13Kernel_traitsI13__nv_bfloat16S2_fS2_fjLj768ELj1ELj4ELj1ELj16ENS_18Kernel_traits_baseILj768ES2_S2_fS2_fjLj128EEEEELb1ELb0ELb1ELb0EEEvNS_9BwdParamsE) ;  /* 0xffffb3a058007950 */ /* 0x000fea0003c3ffff */
.L_x_3698:
        /* <DEDUP_REMOVED lines=10> */
.L_x_9801:


//--------------------- .text._ZN10layer_norm22ln_bwd_finalize_kernelINS_22Kernel_traits_finalizeILj768E13__nv_bfloat16S2_fS2_fjLb0ELj1024ELj4ENS_18Kernel_traits_baseILj768ES2_S2_fS2_fjLj1024EEEEELb0ELb1EEEvNS_9BwdParamsE --------------------------
	.section	.text._ZN10layer_norm22ln_bwd_finalize_kernelINS_22Kernel_traits_finalizeILj768E13__nv_bfloat16S2_fS2_fjLb0ELj1024ELj4ENS_18Kernel_traits_baseILj768ES2_S2_fS2_fjLj1024EEEEELb0ELb1EEEvNS_9BwdParamsE,"ax",@progbits
	.sectioninfo	@"SHI_REGISTERS=32"
	.align	128
        .global         _ZN10layer_norm22ln_bwd_finalize_kernelINS_22Kernel_traits_finalizeILj768E13__nv_bfloat16S2_fS2_fjLb0ELj1024ELj4ENS_18Kernel_traits_baseILj768ES2_S2_fS2_fjLj1024EEEEELb0ELb1EEEvNS_9BwdParamsE
        .type           _ZN10layer_norm22ln_bwd_finalize_kernelINS_22Kernel_traits_finalizeILj768E13__nv_bfloat16S2_fS2_fjLb0ELj1024ELj4ENS_18Kernel_traits_baseILj768ES2_S2_fS2_fjLj1024EEEEELb0ELb1EEEvNS_9BwdParamsE,@function
        .size           _ZN10layer_norm22ln_bwd_finalize_kernelINS_22Kernel_traits_finalizeILj768E13__nv_bfloat16S2_fS2_fjLb0ELj1024ELj4ENS_18Kernel_traits_baseILj768ES2_S2_fS2_fjLj1024EEEEELb0ELb1EEEvNS_9BwdParamsE,(.L_x_9802 - _ZN10layer_norm22ln_bwd_finalize_kernelINS_22Kernel_traits_finalizeILj768E13__nv_bfloat16S2_fS2_fjLb0ELj1024ELj4ENS_18Kernel_traits_baseILj768ES2_S2_fS2_fjLj1024EEEEELb0ELb1EEEvNS_9BwdParamsE)
        .other          _ZN10layer_norm22ln_bwd_finalize_kernelINS_22Kernel_traits_finalizeILj768E13__nv_bfloat16S2_fS2_fjLb0ELj1024ELj4ENS_18Kernel_traits_baseILj768ES2_S2_fS2_fjLj1024EEEEELb0ELb1EEEvNS_9BwdParamsE,@"STO_CUDA_ENTRY STV_DEFAULT"
_ZN10layer_norm22ln_bwd_finalize_kernelINS_22Kernel_traits_finalizeILj768E13__nv_bfloat16S2_fS2_fjLb0ELj1024ELj4ENS_18Kernel_traits_baseILj768ES2_S2_fS2_fjLj1024EEEEELb0ELb1EEEvNS_9BwdParamsE:
.text._ZN10layer_norm22ln_bwd_finalize_kernelINS_22Kernel_traits_finalizeILj768E13__nv_bfloat16S2_fS2_fjLb0ELj1024ELj4ENS_18Kernel_traits_baseILj768ES2_S2_fS2_fjLj1024EEEEELb0ELb1EEEvNS_9BwdParamsE:
        /* <DEDUP_REMOVED lines=19> */
.L_x_3711:
        /* <DEDUP_REMOVED lines=27> */
.L_x_3703:
        /* <DEDUP_REMOVED lines=35> */
.L_x_3702:
[----:B------:R-:W-:Y:S05]  /*0510*/  BSYNC B1 ;  /* 0x0000000000017941 */ /* 0x000fea0003800000 */
.L_x_3701:
        /* <DEDUP_REMOVED lines=23> */
.L_x_3705:
[----:B------:R-:W-:Y:S05]  /*0690*/  BSYNC B1 ;  /* 0x0000000000017941 */ /* 0x000fea0003800000 */
.L_x_3704:
        /* <DEDUP_REMOVED lines=10> */
.L_x_3700:
[----:B------:R-:W-:Y:S05]  /*0740*/  BSYNC B0 ;  /* 0x0000000000007941 */ /* 0x000fea0003800000 */
.L_x_3699:
        /* <DEDUP_REMOVED lines=11> */
.L_x_3712:
        /* <DEDUP_REMOVED lines=18> */
.L_x_3713:
[----:B------:R-:W-:Y:S01]  /*0920*/  @!P1 SHF.R.U32.HI R2, RZ, 0x3, R0 ;  /* 0x00000003ff029819 */ /* 0x000fe20000011600 */
[----:B---3--:R-:W-:Y:S02]  /*0930*/  FADD.FTZ R5, R5, R10 ;  /* 0x0000000a05057221 */ /* 0x008fe40000010000 */
[----:B--2---:R-:W-:Y:S01]  /*0940*/  FADD.FTZ R7, R7, R4 ;  /* 0x0000000407077221 */ /* 0x004fe20000010000 */
[----:B------:R-:W-:-:S05]  /*0950*/  @!P1 LOP3.LUT R2, R2, 0x1ffffffc, RZ, 0xc0, !PT ;  /* 0x1ffffffc02029812 */ /* 0x000fca00078ec0ff */
[----:B------:R2:W-:Y:S04]  /*0960*/  @!P1 STS [R2+0x2000], R5 ;  /* 0x0020000502009388 */ /* 0x0005e80000000800 */
[----:B------:R2:W-:Y:S02]  /*0970*/  @!P1 STS [R2+0x2080], R7 ;  /* 0x0020800702009388 */ /* 0x0005e40000000800 */
.L_x_3706:
        /* <DEDUP_REMOVED lines=13> */
.L_x_3710:
[----:B------:R-:W-:Y:S05]  /*0a50*/  BSYNC B0 ;  /* 0x0000000000007941 */ /* 0x000fea0003800000 */
.L_x_3709:
[C---:B------:R-:W-:Y:S02]  /*0a60*/  ISETP.GT.U32.AND P1, PT, R18.reuse, -0x301, PT ;  /* 0xfffffcff1200780c */ /* 0x040fe40003f24070 */
[----:B------:R-:W-:Y:S02]  /*0a70*/  IADD3 R18, R18, 0x300, RZ ;  /* 0x0000030012127810 */ /* 0x000fe40007ffe0ff */
[----:B------:R-:W-:-:S09]  /*0a80*/  IADD3 R19, R19, 0x180, RZ ;  /* 0x0000018013137810 */ /* 0x000fd20007ffe0ff */
[----:B012---:R-:W-:Y:S05]  /*0a90*/  @P1 BRA `(.L_x_3711) ;  /* 0xfffff69000001947 */ /* 0x007fea000383ffff */
[----:B------:R-:W-:Y:S05]  /*0aa0*/  EXIT ;  /* 0x000000000000794d */ /* 0x000fea0003800000 */
.L_x_3707:
[----:B--2---:R-:W-:Y:S01]  /*0ab0*/  IMAD.MOV.U32 R10, RZ, RZ, R4 ;  /* 0x000000ffff0a7224 */ /* 0x004fe200078e0004 */
[----:B------:R-:W-:Y:S01]  /*0ac0*/  MOV R9, 0x1 ;  /* 0x0000000100097802 */ /* 0x000fe20000000f00 */
[----:B------:R-:W-:Y:S01]  /*0ad0*/  IMAD.MOV.U32 R6, RZ, RZ, 0x1f ;  /* 0x0000001fff067424 */ /* 0x000fe200078e00ff */
[----:B------:R-:W-:Y:S02]  /*0ae0*/  MOV R11, 0xffffffff ;  /* 0xffffffff000b7802 */ /* 0x000fe40000000f00 */
[----:B------:R-:W-:Y:S02]  /*0af0*/  MOV R2, 0xb10 ;  /* 0x00000b1000027802 */ /* 0x000fe40000000f00 */
[----:B01----:R-:W-:Y:S05]  /*0b00*/  CALL.REL.NOINC `($__internal_72_$__cuda_sm70_shflsync_bfly_p) ;  /* 0x000003c000007944 */ /* 0x003fea0003c00000 */
[----:B-1----:R-:W-:Y:S01]  /*0b10*/  IMAD.MOV.U32 R3, RZ, RZ, R6 ;  /* 0x000000ffff037224 */ /* 0x002fe200078e0006 */
[----:B0-----:R-:W-:Y:S05]  /*0b20*/  BRA `(.L_x_3712) ;  /* 0xfffffcd000007947 */ /* 0x001fea000383ffff */
.L_x_3708:
[----:B------:R-:W-:Y:S01]  /*0b30*/  HFMA2.MMA R6, -RZ, RZ, 0, 1.847743988037109375e-06 ;  /* 0x0000001fff067435 */ /* 0x000fe200000001ff */
[----:B------:R-:W-:Y:S01]  /*0b40*/  MOV R10, R13 ;  /* 0x0000000d000a7202 */ /* 0x000fe20000000f00 */
[----:B------:R-:W-:Y:S01]  /*0b50*/  IMAD.MOV.U32 R9, RZ, RZ, 0x2 ;  /* 0x00000002ff097424 */ /* 0x000fe200078e00ff */
[----:B------:R-:W-:Y:S01]  /*0b60*/  MOV R2, 0xb90 ;  /* 0x00000b9000027802 */ /* 0x000fe20000000f00 */
[----:B------:R-:W-:-:S02]  /*0b70*/  IMAD.MOV.U32 R11, RZ, RZ, -0x1 ;  /* 0xffffffffff0b7424 */ /* 0x000fc400078e00ff */
[----:B012---:R-:W-:Y:S05]  /*0b80*/  CALL.REL.NOINC `($__internal_72_$__cuda_sm70_shflsync_bfly_p) ;  /* 0x0000034000007944 */ /* 0x007fea0003c00000 */
[----:B01----:R-:W-:Y:S01]  /*0b90*/  FADD.FTZ R10, R13, R6 ;  /* 0x000000060d0a7221 */ /* 0x003fe20000010000 */
[----:B------:R-:W-:Y:S01]  /*0ba0*/  HFMA2.MMA R6, -RZ, RZ, 0, 1.847743988037109375e-06 ;  /* 0x0000001fff067435 */ /* 0x000fe200000001ff */
[----:B------:R-:W-:Y:S01]  /*0bb0*/  MOV R9, 0x4 ;  /* 0x0000000400097802 */ /* 0x000fe20000000f00 */
[----:B------:R-:W-:Y:S01]  /*0bc0*/  IMAD.MOV.U32 R11, RZ, RZ, -0x1 ;  /* 0xffffffffff0b7424 */ /* 0x000fe200078e00ff */
[----:B------:R-:W-:-:S03]  /*0bd0*/  MOV R2, 0xbf0 ;  /* 0x00000bf000027802 */ /* 0x000fc60000000f00 */
[----:B------:R-:W-:Y:S05]  /*0be0*/  CALL.REL.NOINC `($__internal_72_$__cuda_sm70_shflsync_bfly_p) ;  /* 0x000002e000007944 */ /* 0x000fea0003c00000 */
[----:B01----:R-:W-:Y:S01]  /*0bf0*/  FADD.FTZ R10, R10, R6 ;  /* 0x000000060a0a7221 */ /* 0x003fe20000010000 */
[----:B------:R-:W-:Y:S01]  /*0c00*/  HFMA2.MMA R6, -RZ, RZ, 0, 1.847743988037109375e-06 ;  /* 0x0000001fff067435 */ /* 0x000fe200000001ff */
[----:B------:R-:W-:Y:S01]  /*0c10*/  MOV R9, 0x8 ;  /* 0x0000000800097802 */ /* 0x000fe20000000f00 */
[----:B------:R-:W-:Y:S01]  /*0c20*/  IMAD.MOV.U32 R11, RZ, RZ, -0x1 ;  /* 0xffffffffff0b7424 */ /* 0x000fe200078e00ff */
[----:B------:R-:W-:-:S03]  /*0c30*/  MOV R2, 0xc50 ;  /* 0x00000c5000027802 */ /* 0x000fc60000000f00 */
[----:B------:R-:W-:Y:S05]  /*0c40*/  CALL.REL.NOINC `($__internal_72_$__cuda_sm70_shflsync_bfly_p) ;  /* 0x0000028000007944 */ /* 0x000fea0003c00000 */
[----:B-1----:R-:W-:Y:S01]  /*0c50*/  FADD.FTZ R4, R10, R6 ;  /* 0x000000060a047221 */ /* 0x002fe20000010000 */
[----:B------:R-:W-:Y:S01]  /*0c60*/  HFMA2.MMA R6, -RZ, RZ, 0, 1.847743988037109375e-06 ;  /* 0x0000001fff067435 */ /* 0x000fe200000001ff */
[----:B0-----:R-:W-:Y:S01]  /*0c70*/  MOV R9, 0x10 ;  /* 0x0000001000097802 */ /* 0x001fe20000000f00 */
[----:B------:R-:W-:Y:S01]  /*0c80*/  IMAD.MOV.U32 R11, RZ, RZ, -0x1 ;  /* 0xffffffffff0b7424 */ /* 0x000fe200078e00ff */
[----:B------:R-:W-:-:S02]  /*0c90*/  MOV R2, 0xcc0 ;  /* 0x00000cc000027802 */ /* 0x000fc40000000f00 */
[----:B------:R-:W-:Y:S02]  /*0ca0*/  MOV R10, R4 ;  /* 0x00000004000a7202 */ /* 0x000fe40000000f00 */
[----:B------:R-:W-:Y:S05]  /*0cb0*/  CALL.REL.NOINC `($__internal_72_$__cuda_sm70_shflsync_bfly_p) ;  /* 0x0000021000007944 */ /* 0x000fea0003c00000 */
[----:B0-----:R-:W-:Y:S01]  /*0cc0*/  HFMA2.MMA R9, -RZ, RZ, 0, 5.9604644775390625e-08 ;  /* 0x00000001ff097435 */ /* 0x001fe200000001ff */
[----:B-1----:R-:W-:Y:S01]  /*0cd0*/  MOV R7, R6 ;  /* 0x0000000600077202 */ /* 0x002fe20000000f00 */
[----:B------:R-:W-:Y:S01]  /*0ce0*/  IMAD.MOV.U32 R10, RZ, RZ, R5 ;  /* 0x000000ffff0a7224 */ /* 0x000fe200078e0005 */
[----:B------:R-:W-:Y:S01]  /*0cf0*/  MOV R6, 0x1f ;  /* 0x0000001f00067802 */ /* 0x000fe20000000f00 */
[----:B------:R-:W-:Y:S01]  /*0d00*/  IMAD.MOV.U32 R11, RZ, RZ, -0x1 ;  /* 0xffffffffff0b7424 */ /* 0x000fe200078e00ff */
[----:B------:R-:W-:Y:S02]  /*0d10*/  MOV R2, 0xd30 ;  /* 0x00000d3000027802 */ /* 0x000fe40000000f00 */
[----:B------:R-:W-:Y:S05]  /*0d20*/  CALL.REL.NOINC `($__internal_72_$__cuda_sm70_shflsync_bfly_p) ;  /* 0x000001a000007944 */ /* 0x000fea0003c00000 */
[----:B0-----:R-:W-:Y:S01]  /*0d30*/  HFMA2.MMA R9, -RZ, RZ, 0, 1.1920928955078125e-07 ;  /* 0x00000002ff097435 */ /* 0x001fe200000001ff */
[----:B-1----:R-:W-:Y:S01]  /*0d40*/  FADD.FTZ R10, R5, R6 ;  /* 0x00000006050a7221 */ /* 0x002fe20000010000 */
[----:B------:R-:W-:Y:S01]  /*0d50*/  MOV R6, 0x1f ;  /* 0x0000001f00067802 */ /* 0x000fe20000000f00 */
[----:B------:R-:W-:Y:S01]  /*0d60*/  IMAD.MOV.U32 R11, RZ, RZ, -0x1 ;  /* 0xffffffffff0b7424 */ /* 0x000fe200078e00ff */
[----:B------:R-:W-:Y:S02]  /*0d70*/  MOV R2, 0xd90 ;  /* 0x00000d9000027802 */ /* 0x000fe40000000f00 */
[----:B------:R-:W-:Y:S05]  /*0d80*/  CALL.REL.NOINC `($__internal_72_$__cuda_sm70_shflsync_bfly_p) ;  /* 0x0000014000007944 */ /* 0x000fea0003c00000 */
[----:B0-----:R-:W-:Y:S01]  /*0d90*/  HFMA2.MMA R9, -RZ, RZ, 0, 2.384185791015625e-07 ;  /* 0x00000004ff097435 */ /* 0x001fe200000001ff */
[----:B-1----:R-:W-:Y:S01]  /*0da0*/  FADD.FTZ R10, R10, R6 ;  /* 0x000000060a0a7221 */ /* 0x002fe20000010000 */
[----:B------:R-:W-:Y:S01]  /*0db0*/  MOV R6, 0x1f ;  /* 0x0000001f00067802 */ /* 0x000fe20000000f00 */
[----:B------:R-:W-:Y:S01]  /*0dc0*/  IMAD.MOV.U32 R11, RZ, RZ, -0x1 ;  /* 0xffffffffff0b7424 */ /* 0x000fe200078e00ff */
[----:B------:R-:W-:-:S02]  /*0dd0*/  MOV R2, 0xdf0 ;  /* 0x00000df000027802 */ /* 0x000fc40000000f00 */
[----:B------:R-:W-:Y:S05]  /*0de0*/  CALL.REL.NOINC `($__internal_72_$__cuda_sm70_shflsync_bfly_p) ;  /* 0x000000e000007944 */ /* 0x000fea0003c00000 */
[----:B0-----:R-:W-:Y:S01]  /*0df0*/  HFMA2.MMA R9, -RZ, RZ, 0, 4.76837158203125e-07 ;  /* 0x00000008ff097435 */ /* 0x001fe200000001ff */
[----:B-1----:R-:W-:Y:S01]  /*0e00*/  FADD.FTZ R10, R10, R6 ;  /* 0x000000060a0a7221 */ /* 0x002fe20000010000 */
[----:B------:R-:W-:Y:S01]  /*0e10*/  MOV R6, 0x1f ;  /* 0x0000001f00067802 */ /* 0x000fe20000000f00 */
[----:B------:R-:W-:Y:S01]  /*0e20*/  IMAD.MOV.U32 R11, RZ, RZ, -0x1 ;  /* 0xffffffffff0b7424 */ /* 0x000fe200078e00ff */
[----:B------:R-:W-:-:S02]  /*0e30*/  MOV R2, 0xe50 ;  /* 0x00000e5000027802 */ /* 0x000fc40000000f00 */
[----:B------:R-:W-:Y:S05]  /*0e40*/  CALL.REL.NOINC `($__internal_72_$__cuda_sm70_shflsync_bfly_p) ;  /* 0x0000008000007944 */ /* 0x000fea0003c00000 */
[----:B0-----:R-:W-:Y:S01]  /*0e50*/  HFMA2.MMA R9, -RZ, RZ, 0, 9.5367431640625e-07 ;  /* 0x00000010ff097435 */ /* 0x001fe200000001ff */
[----:B-1----:R-:W-:Y:S01]  /*0e60*/  FADD.FTZ R10, R10, R6 ;  /* 0x000000060a0a7221 */ /* 0x002fe20000010000 */
[----:B------:R-:W-:Y:S01]  /*0e70*/  MOV R6, 0x1f ;  /* 0x0000001f00067802 */ /* 0x000fe20000000f00 */
[----:B------:R-:W-:Y:S01]  /*0e80*/  IMAD.MOV.U32 R11, RZ, RZ, -0x1 ;  /* 0xffffffffff0b7424 */ /* 0x000fe200078e00ff */
[----:B------:R-:W-:-:S02]  /*0e90*/  MOV R2, 0xeb0 ;  /* 0x00000eb000027802 */ /* 0x000fc40000000f00 */
[----:B------:R-:W-:Y:S05]  /*0ea0*/  CALL.REL.NOINC `($__internal_72_$__cuda_sm70_shflsync_bfly_p) ;  /* 0x0000002000007944 */ /* 0x000fea0003c00000 */
[----:B-1----:R-:W-:Y:S01]  /*0eb0*/  MOV R5, R6 ;  /* 0x0000000600057202 */ /* 0x002fe20000000f00 */
[----:B0-----:R-:W-:Y:S05]  /*0ec0*/  BRA `(.L_x_3713) ;  /* 0xfffffa5000007947 */ /* 0x001fea000383ffff */
        .weak           $__internal_72_$__cuda_sm70_shflsync_bfly_p
        .type           $__internal_72_$__cuda_sm70_shflsync_bfly_p,@function
        .size           $__internal_72_$__cuda_sm70_shflsync_bfly_p,(.L_x_9802 - $__internal_72_$__cuda_sm70_shflsync_bfly_p)
$__internal_72_$__cuda_sm70_shflsync_bfly_p:
[----:B------:R-:W-:Y:S01]  /*0ed0*/  HFMA2.MMA R3, -RZ, RZ, 0, 0 ;  /* 0x00000000ff037435 */ /* 0x000fe200000001ff */
[----:B------:R-:W-:Y:S04]  /*0ee0*/  WARPSYNC R11 ;  /* 0x0000000b00007348 */ /* 0x000fe80003800000 */
[----:B------:R0:W1:Y:S01]  /*0ef0*/  SHFL.BFLY PT, R6, R10, R9, R6 ;  /* 0x0c0000090a067389 */ /* 0x00006200000e0006 */
[----:B------:R-:W-:Y:S05]  /*0f00*/  RET.REL.NODEC R2 `(_ZN10layer_norm22ln_bwd_finalize_kernelINS_22Kernel_traits_finalizeILj768E13__nv_bfloat16S2_fS2_fjLb0ELj1024ELj4ENS_18Kernel_traits_baseILj768ES2_S2_fS2_fjLj1024EEEEELb0ELb1EEEvNS_9BwdParamsE) ;  /* 0xfffff0f002007950 */ /* 0x000fea0003c3ffff */
.L_x_3714:
        /* <DEDUP_REMOVED lines=15> */
.L_x_9802:


//--------------------- .text._ZN10layer_norm13ln_bwd_kernelINS_13Kernel_traitsI13__nv_bfloat16S2_fS2_fjLj768ELj1ELj4ELj1ELj16ENS_18Kernel_traits_baseILj768ES2_S2_fS2_fjLj128EEEEELb1ELb0ELb1ELb1EEEvNS_9BwdParamsE --------------------------
	.section	.text._ZN10layer_norm13ln_bwd_kernelINS_13Kernel_traitsI13__nv_bfloat16S2_fS2_fjLj768ELj1ELj4ELj1ELj16ENS_18Kernel_traits_baseILj768ES2_S2_fS2_fjLj128EEEEELb1ELb0ELb1ELb1EEEvNS_9BwdParamsE,"ax",@progbits
	.sectioninfo	@"SHI_REGISTERS=220"
	.align	128
        .global         _ZN10layer_norm13ln_bwd_kernelINS_13Kernel_traitsI13__nv_bfloat16S2_fS2_fjLj768ELj1ELj4ELj1ELj16ENS_18Kernel_traits_baseILj768ES2_S2_fS2_fjLj128EEEEELb1ELb0ELb1ELb1EEEvNS_9BwdParamsE
        .type           _ZN10layer_norm13ln_bwd_kernelINS_13Kernel_traitsI13__nv_bfloat16S2_fS2_fjLj768ELj1ELj4ELj1ELj16ENS_18Kernel_traits_baseILj768ES2_S2_fS2_fjLj128EEEEELb1ELb0ELb1ELb1EEEvNS_9BwdParamsE,@function
        .size           _ZN10layer_norm13ln_bwd_kernelINS_13Kernel_traitsI13__nv_bfloat16S2_fS2_fjLj768ELj1ELj4ELj1ELj16ENS_18Kernel_traits_baseILj768ES2_S2_fS2_fjLj128EEEEELb1ELb0ELb1ELb1EEEvNS_9BwdParamsE,(.L_x_9803 - _ZN10layer_norm13ln_bwd_kernelINS_13Kernel_traitsI13__nv_bfloat16S2_fS2_fjLj768ELj1ELj4ELj1ELj16ENS_18Kernel_traits_baseILj768ES2_S2_fS2_fjLj128EEEEELb1ELb0ELb1ELb1EEEvNS_9BwdParamsE)
        .other          _ZN10layer_norm13ln_bwd_kernelINS_13Kernel_traitsI13__nv_bfloat16S2_fS2_fjLj768ELj1ELj4ELj1ELj16ENS_18Kernel_traits_baseILj768ES2_S2_fS2_fjLj128EEEEELb1ELb0ELb1ELb1EEEvNS_9BwdParamsE,@"STO_CUDA_ENTRY STV_DEFAULT"
_ZN10layer_norm13ln_bwd_kernelINS_13Kernel_traitsI13__nv_bfloat16S2_fS2_fjLj768ELj1ELj4ELj1ELj16ENS_18Kernel_traits_baseILj768ES2_S2_fS2_fjLj128EEEEELb1ELb0ELb1ELb1EEEvNS_9BwdParamsE:
.text._ZN10layer_norm13ln_bwd_kernelINS_13Kernel_traitsI13__nv_bfloat16S2_fS2_fjLj768ELj1ELj4ELj1ELj16ENS_18Kernel_traits_baseILj768ES2_S2_fS2_fjLj128EEEEELb1ELb0ELb1ELb1EEEvNS_9BwdParamsE:
        /* <DEDUP_REMOVED lines=34> */
.L_x_3716:
        /* <DEDUP_REMOVED lines=56> */
.L_x_3771:
[----:B------:R-:W-:-:S04]  /*05a0*/  IMAD.MOV.U32 R100, RZ, RZ, 0x4 ;  /* 0x00000004ff647424 */ /* 0x000fc800078e00ff */
[----:B------:R-:W-:-:S06]  /*05b0*/  IMAD.WIDE R88, R157, R100, c[0x0][0x1d8] ;  /* 0x000076009d587625 */ /* 0x000fcc00078e0264 */
[----:B------:R-:W2:Y:S01]  /*05c0*/  LDG.E R88, [R88.64] ;  /* 0x0000000458587981 */ /* 0x000ea2000c1e1900 */
[----:B------:R-:W-:-:S04]  /*05d0*/  IMAD.WIDE R90, R157, R100, c[0x0][0x1d0] ;  /* 0x000074009d5a7625 */ /* 0x000fc800078e0264 */
[C---:B------:R-:W-:Y:S01]  /*05e0*/  IMAD R0, R157.reuse, c[0x0][0x168], RZ ;  /* 0x00005a009d007a24 */ /* 0x040fe200078e02ff */
[----:B------:R0:W5:Y:S01]  /*05f0*/  LDG.E R160, [R90.64] ;  /* 0x000000045aa07981 */ /* 0x000162000c1e1900 */
[----:B------:R-:W-:Y:S01]  /*0600*/  LOP3.LUT R188, R158, 0x1f, RZ, 0xc0, !PT ;  /* 0x0000001f9ebc7812 */ /* 0x000fe200078ec0ff */
[----:B------:R-:W-:Y:S01]  /*0610*/  HFMA2.MMA R190, -RZ, RZ, 0, 1.9073486328125e-06 ;  /* 0x00000020ffbe7435 */ /* 0x000fe200000001ff */
[----:B------:R-:W-:Y:S01]  /*0620*/  IMAD.WIDE R2, R157, R100, c[0x0][0x1a8] ;  /* 0x00006a009d027625 */ /* 0x000fe200078e0264 */
[----:B------:R-:W-:-:S04]  /*0630*/  SHF.R.S32.HI R93, RZ, 0x1f, R0 ;  /* 0x0000001fff5d7819 */ /* 0x000fc80000011400 */
[----:B------:R-:W-:Y:S01]  /*0640*/  LEA.HI R93, R93, R0, RZ, 0x3 ;  /* 0x000000005d5d7211 */ /* 0x000fe200078f18ff */
[----:B------:R-:W-:Y:S01]  /*0650*/  BSSY B1, `(.L_x_3718) ;  /* 0x0000118000017945 */ /* 0x000fe20003800000 */
[----:B------:R1:W5:Y:S02]  /*0660*/  LDG.E R132, [R2.64] ;  /* 0x0000000402847981 */ /* 0x000364000c1e1900 */
[----:B------:R-:W-:-:S04]  /*0670*/  LEA.HI.SX32 R161, R93, R188, 0x1d ;  /* 0x000000bc5da17211 */ /* 0x000fc800078feaff */
[C---:B------:R-:W-:Y:S02]  /*0680*/  IADD3 R159, R161.reuse, 0x20, RZ ;  /* 0x00000020a19f7810 */ /* 0x040fe40007ffe0ff */
[----:B------:R-:W-:Y:S01]  /*0690*/  IADD3 R0, R161, 0x40, RZ ;  /* 0x00000040a1007810 */ /* 0x000fe20007ffe0ff */
[----:B------:R-:W-:-:S04]  /*06a0*/  IMAD.WIDE R100, R157, R100, c[0x0][0x1a0] ;  /* 0x000068009d647625 */ /* 0x000fc800078e0264 */
[----:B-1----:R-:W-:-:S04]  /*06b0*/  IMAD.WIDE.U32 R2, R161, R190, c[0x0][0x218] ;  /* 0x00008600a1027625 */ /* 0x002fc800078e00be */
[----:B------:R-:W-:-:S04]  /*06c0*/  IMAD.WIDE.U32 R130, R159, R190, c[0x0][0x218] ;  /* 0x000086009f827625 */ /* 0x000fc800078e00be */
[----:B------:R-:W-:Y:S01]  /*06d0*/  IMAD.WIDE.U32 R126, R0, R190, c[0x0][0x218] ;  /* 0x00008600007e7625 */ /* 0x000fe200078e00be */
[----:B--2---:R-:W-:-:S13]  /*06e0*/  ISETP.GT.AND P0, PT, R88, RZ, PT ;  /* 0x000000ff5800720c */ /* 0x004fda0003f04270 */
[----:B------:R-:W-:Y:S05]  /*06f0*/  @P0 BRA `(.L_x_3719) ;  /* 0x000001b000000947 */ /* 0x000fea0003800000 */
[----:B0----5:R-:W-:Y:S02]  /*0700*/  ISETP.GE.AND P2, PT, R160, 0x1, PT ;  /* 0x00000001a000780c */ /* 0x021fe40003f46270 */
[----:B------:R-:W-:Y:S02]  /*0710*/  ISETP.NE.U32.AND P1, PT, RZ, c[0x0][0x218], PT ;  /* 0x00008600ff007a0c */ /* 0x000fe40003f25070 */
[----:B------:R-:W-:Y:S02]  /*0720*/  MOV R128, RZ ;  /* 0x000000ff00807202 */ /* 0x000fe40000000f00 */
[----:B------:R-:W-:-:S07]  /*0730*/  ISETP.NE.AND.EX P1, PT, RZ, c[0x0][0x21c], PT, P1 ;  /* 0x00008700ff007a0c */ /* 0x000fce0003f25310 */
[----:B------:R-:W-:-:S05]  /*0740*/  @P2 IADD3 R88, R160, -0x1, RZ ;  /* 0xffffffffa0582810 */ /* 0x000fca0007ffe0ff */
[----:B------:R-:W-:Y:S01]  /*0750*/  @P2 IMAD R88, R88, c[0x0][0x168], RZ ;  /* 0x00005a0058582a24 */ /* 0x000fe200078e02ff */
[----:B------:R0:W5:Y:S04]  /*0760*/  @P1 LDG.E.128 R52, [R2.64] ;  /* 0x0000000402341981 */ /* 0x000168000c1e1d00 */
[----:B------:R-:W-:Y:S01]  /*0770*/  @P2 SHF.R.S32.HI R89, RZ, 0x1f, R88 ;  /* 0x0000001fff592819 */ /* 0x000fe20000011458 */
[----:B------:R0:W5:Y:S03]  /*0780*/  @P1 LDG.E.128 R56, [R2.64+0x10] ;  /* 0x0000100402381981 */ /* 0x000166000c1e1d00 */
[----:B------:R-:W-:Y:S01]  /*0790*/  @P2 LEA.HI R89, R89, R88, RZ, 0x3 ;  /* 0x0000005859592211 */ /* 0x000fe200078f18ff */
[----:B------:R1:W5:Y:S03]  /*07a0*/  @P1 LDG.E.128 R60, [R130.64] ;  /* 0x00000004823c1981 */ /* 0x000366000c1e1d00 */
[----:B------:R-:W-:Y:S01]  /*07b0*/  @P2 LEA.HI.SX32 R128, R89, R188, 0x1d ;  /* 0x000000bc59802211 */ /* 0x000fe200078feaff */
[----:B------:R1:W5:Y:S01]  /*07c0*/  @P1 LDG.E.128 R64, [R130.64+0x10] ;  /* 0x0000100482401981 */ /* 0x000362000c1e1d00 */
[----:B------:R-:W-:-:S02]  /*07d0*/  MOV R89, 0x8 ;  /* 0x0000000800597802 */ /* 0x000fc40000000f00 */
[C---:B------:R-:W-:Y:S01]  /*07e0*/  IADD3 R124, R128.reuse, 0x20, RZ ;  /* 0x00000020807c7810 */ /* 0x040fe20007ffe0ff */
[----:B------:R1:W5:Y:S01]  /*07f0*/  @P1 LDG.E.128 R68, [R126.64] ;  /* 0x000000047e441981 */ /* 0x000362000c1e1d00 */
[C---:B------:R-:W-:Y:S01]  /*0800*/  IADD3 R88, R128.reuse, 0x40, RZ ;  /* 0x0000004080587810 */ /* 0x040fe20007ffe0ff */
[-C--:B------:R-:W-:Y:S02]  /*0810*/  IMAD.WIDE.U32 R128, R128, R89.reuse, c[0x0][0x190] ;  /* 0x0000640080807625 */ /* 0x080fe400078e0059 */
[----:B------:R1:W5:Y:S02]  /*0820*/  @P1 LDG.E.128 R72, [R126.64+0x10] ;  /* 0x000010047e481981 */ /* 0x000364000c1e1d00 */
[-C--:B------:R-:W-:Y:S02]  /*0830*/  IMAD.WIDE.U32 R124, R124, R89.reuse, c[0x0][0x190] ;  /* 0x000064007c7c7625 */ /* 0x080fe400078e0059 */
[----:B------:R-:W5:Y:S02]  /*0840*/  LDG.E.64 R128, [R128.64] ;  /* 0x0000000480807981 */ /* 0x000f64000c1e1b00 */
[----:B------:R-:W-:-:S02]  /*0850*/  IMAD.WIDE.U32 R88, R88, R89, c[0x0][0x190] ;  /* 0x0000640058587625 */ /* 0x000fc400078e0059 */
[----:B------:R-:W5:Y:S04]  /*0860*/  LDG.E.64 R124, [R124.64] ;  /* 0x000000047c7c7981 */ /* 0x000f68000c1e1b00 */
[----:B0-----:R1:W5:Y:S01]  /*0870*/  LDG.E.64 R2, [R88.64] ;  /* 0x0000000458027981 */ /* 0x001362000c1e1b00 */
[----:B------:R-:W-:Y:S01]  /*0880*/  MOV R90, RZ ;  /* 0x000000ff005a7202 */ /* 0x000fe20000000f00 */
[----:B------:R-:W-:Y:S01]  /*0890*/  IMAD.MOV.U32 R95, RZ, RZ, RZ ;  /* 0x000000ffff5f7224 */ /* 0x000fe200078e00ff */
[----:B------:R-:W-:Y:S05]  /*08a0*/  BRA `(.L_x_3720) ;  /* 0x00000f2000007947 */ /* 0x000fea0003800000 */
.L_x_3719:
[----:B0-----:R-:W-:Y:S01]  /*08b0*/  IADD3 R88, R88, -0x1, RZ ;  /* 0xffffffff58587810 */ /* 0x001fe20007ffe0ff */
[----:B------:R0:W2:Y:S04]  /*08c0*/  LDG.E R164, [R100.64] ;  /* 0x0000000464a47981 */ /* 0x0000a8000c1e1900 */
[----:B------:R-:W-:-:S05]  /*08d0*/  IMAD R88, R88, c[0x0][0x168], RZ ;  /* 0x00005a0058587a24 */ /* 0x000fca00078e02ff */
[----:B------:R-:W-:-:S04]  /*08e0*/  SHF.R.S32.HI R89, RZ, 0x1f, R88 ;  /* 0x0000001fff597819 */ /* 0x000fc80000011458 */
[----:B------:R-:W-:Y:S02]  /*08f0*/  LEA.HI R89, R89, R88, RZ, 0x3 ;  /* 0x0000005859597211 */ /* 0x000fe400078f18ff */
[----:B------:R-:W-:Y:S02]  /*0900*/  MOV R117, 0x10 ;  /* 0x0000001000757802 */ /* 0x000fe40000000f00 */
[----:B------:R-:W-:Y:S01]  /*0910*/  LEA.HI.SX32 R116, R89, R188, 0x1d ;  /* 0x000000bc59747211 */ /* 0x000fe200078feaff */
[----:B------:R-:W-:-:S03]  /*0920*/  IMAD.WIDE.U32 R124, R161, R190, c[0x0][0x188] ;  /* 0x00006200a17c7625 */ /* 0x000fc600078e00be */
[C---:B------:R-:W-:Y:S01]  /*0930*/  IADD3 R104, R116.reuse, 0x20, RZ ;  /* 0x0000002074687810 */ /* 0x040fe20007ffe0ff */
[-C--:B------:R-:W-:Y:S01]  /*0940*/  IMAD.WIDE.U32 R92, R116, R117.reuse, c[0x0][0x208] ;  /* 0x00008200745c7625 */ /* 0x080fe200078e0075 */
[----:B------:R1:W3:Y:S03]  /*0950*/  LDG.E.128 R96, [R124.64+0x10] ;  /* 0x000010047c607981 */ /* 0x0002e6000c1e1d00 */
[-C--:B------:R-:W-:Y:S01]  /*0960*/  IMAD.WIDE.U32 R128, R159, R190.reuse, c[0x0][0x188] ;  /* 0x000062009f807625 */ /* 0x080fe200078e00be */
[----:B------:R1:W4:Y:S03]  /*0970*/  LDG.E.128 R88, [R124.64] ;  /* 0x000000047c587981 */ /* 0x000326000c1e1d00 */
[----:B------:R-:W-:Y:S01]  /*0980*/  IMAD.WIDE.U32 R104, R104, R117, c[0x0][0x208] ;  /* 0x0000820068687625 */ /* 0x000fe200078e0075 */
[----:B------:R-:W4:Y:S03]  /*0990*/  LDG.E.128 R92, [R92.64] ;  /* 0x000000045c5c7981 */ /* 0x000f26000c1e1d00 */
[----:B------:R-:W-:Y:S01]  /*09a0*/  IMAD.WIDE.U32 R162, R0, R190, c[0x0][0x188] ;  /* 0x0000620000a27625 */ /* 0x000fe200078e00be */
[----:B0-----:R0:W4:Y:S04]  /*09b0*/  LDG.E.128 R100, [R128.64] ;  /* 0x0000000480647981 */ /* 0x001128000c1e1d00 */
[----:B------:R-:W4:Y:S04]  /*09c0*/  LDG.E.128 R104, [R104.64] ;  /* 0x0000000468687981 */ /* 0x000f28000c1e1d00 */
[----:B------:R0:W4:Y:S04]  /*09d0*/  LDG.E.128 R120, [R162.64+0x10] ;  /* 0x00001004a2787981 */ /* 0x000128000c1e1d00 */
[----:B------:R0:W4:Y:S04]  /*09e0*/  LDG.E.128 R108, [R128.64+0x10] ;  /* 0x00001004806c7981 */ /* 0x000128000c1e1d00 */
[----:B------:R0:W4:Y:S01]  /*09f0*/  LDG.E.128 R112, [R162.64] ;  /* 0x00000004a2707981 */ /* 0x000122000c1e1d00 */
[----:B------:R-:W-:-:S02]  /*0a00*/  IADD3 R116, R116, 0x40, RZ ;  /* 0x0000004074747810 */ /* 0x000fc40007ffe0ff */
[----:B-----5:R-:W-:-:S03]  /*0a10*/  ISETP.GE.AND P2, PT, R160, 0x1, PT ;  /* 0x00000001a000780c */ /* 0x020fc60003f46270 */
[----:B------:R-:W-:-:S06]  /*0a20*/  IMAD.WIDE.U32 R116, R116, R117, c[0x0][0x208] ;  /* 0x0000820074747625 */ /* 0x000fcc00078e0075 */
[----:B------:R-:W4:Y:S04]  /*0a30*/  LDG.E.128 R116, [R116.64] ;  /* 0x0000000474747981 */ /* 0x000f28000c1e1d00 */
[----:B-1----:R-:W-:-:S05]  /*0a40*/  @P2 IADD3 R124, R160, -0x1, RZ ;  /* 0xffffffffa07c2810 */ /* 0x002fca0007ffe0ff */
[----:B------:R-:W-:-:S05]  /*0a50*/  @P2 IMAD R124, R124, c[0x0][0x168], RZ ;  /* 0x00005a007c7c2a24 */ /* 0x000fca00078e02ff */
[----:B------:R-:W-:-:S04]  /*0a60*/  @P2 SHF.R.S32.HI R125, RZ, 0x1f, R124 ;  /* 0x0000001fff7d2819 */ /* 0x000fc8000001147c */
[----:B------:R-:W-:Y:S02]  /*0a70*/  @P2 LEA.HI R125, R125, R124, RZ, 0x3 ;  /* 0x0000007c7d7d2211 */ /* 0x000fe400078f18ff */
[----:B0-----:R-:W-:Y:S02]  /*0a80*/  MOV R128, RZ ;  /* 0x000000ff00807202 */ /* 0x001fe40000000f00 */
[----:B------:R-:W-:Y:S02]  /*0a90*/  @P2 LEA.HI.SX32 R128, R125, R188, 0x1d ;  /* 0x000000bc7d802211 */ /* 0x000fe400078feaff */
[----:B------:R-:W-:Y:S02]  /*0aa0*/  MOV R163, 0x8 ;  /* 0x0000000800a37802 */ /* 0x000fe40000000f00 */
[C---:B------:R-:W-:Y:S02]  /*0ab0*/  IADD3 R124, R128.reuse, 0x20, RZ ;  /* 0x00000020807c7810 */ /* 0x040fe40007ffe0ff */
[C---:B------:R-:W-:Y:S01]  /*0ac0*/  IADD3 R162, R128.reuse, 0x40, RZ ;  /* 0x0000004080a27810 */ /* 0x040fe20007ffe0ff */
[----:B------:R-:W-:-:S04]  /*0ad0*/  IMAD.WIDE.U32 R128, R128, R163, c[0x0][0x190] ;  /* 0x0000640080807625 */ /* 0x000fc800078e00a3 */
[----:B------:R-:W-:Y:S02]  /*0ae0*/  IMAD.WIDE.U32 R124, R124, R163, c[0x0][0x190] ;  /* 0x000064007c7c7625 */ /* 0x000fe400078e00a3 */
[----:B------:R-:W5:Y:S04]  /*0af0*/  LDG.E.64 R128, [R128.64] ;  /* 0x0000000480807981 */ /* 0x000f68000c1e1b00 */
[----:B------:R-:W5:Y:S01]  /*0b00*/  LDG.E.64 R124, [R124.64] ;  /* 0x000000047c7c7981 */ /* 0x000f62000c1e1b00 */
[----:B------:R-:W-:-:S04]  /*0b10*/  ISETP.NE.U32.AND P1, PT, RZ, c[0x0][0x218], PT ;  /* 0x00008600ff007a0c */ /* 0x000fc80003f25070 */
[----:B------:R-:W-:Y:S01]  /*0b20*/  ISETP.NE.AND.EX P1, PT, RZ, c[0x0][0x21c], PT, P1 ;  /* 0x00008700ff007a0c */ /* 0x000fe20003f25310 */
[----:B------:R-:W-:-:S12]  /*0b30*/  IMAD.WIDE.U32 R162, R162, R163, c[0x0][0x190] ;  /* 0x00006400a2a27625 */ /* 0x000fd800078e00a3 */
[----:B------:R0:W5:Y:S04]  /*0b40*/  @P1 LDG.E.128 R52, [R2.64] ;  /* 0x0000000402341981 */ /* 0x000168000c1e1d00 */
[----:B------:R0:W5:Y:S04]  /*0b50*/  @P1 LDG.E.128 R56, [R2.64+0x10] ;  /* 0x0000100402381981 */ /* 0x000168000c1e1d00 */
[----:B------:R4:W5:Y:S04]  /*0b60*/  @P1 LDG.E.128 R60, [R130.64] ;  /* 0x00000004823c1981 */ /* 0x000968000c1e1d00 */
[----:B------:R4:W5:Y:S04]  /*0b70*/  @P1 LDG.E.128 R64, [R130.64+0x10] ;  /* 0x0000100482401981 */ /* 0x000968000c1e1d00 */
[----:B------:R1:W5:Y:S04]  /*0b80*/  @P1 LDG.E.128 R68, [R126.64] ;  /* 0x000000047e441981 */ /* 0x000368000c1e1d00 */
[----:B------:R1:W5:Y:S01]  /*0b90*/  @P1 LDG.E.128 R72, [R126.64+0x10] ;  /* 0x000010047e481981 */ /* 0x000362000c1e1d00 */
[----:B------:R-:W-:-:S03]  /*0ba0*/  ISETP.NE.AND P1, PT, R186, RZ, PT ;  /* 0x000000ffba00720c */ /* 0x000fc60003f25270 */
[----:B0-----:R0:W5:Y:S01]  /*0bb0*/  LDG.E.64 R2, [R162.64] ;  /* 0x00000004a2027981 */ /* 0x001162000c1e1b00 */
[----:B--2---:R-:W-:-:S05]  /*0bc0*/  FSEL R164, R164, RZ, !P1 ;  /* 0x000000ffa4a47208 */ /* 0x004fca0004800000 */
[C---:B---3--:R-:W-:Y:S02]  /*0bd0*/  FADD.FTZ R97, -R164.reuse, R97 ;  /* 0x00000061a4617221 */ /* 0x048fe40000010100 */
[C---:B----4-:R-:W-:Y:S01]  /*0be0*/  FADD.FTZ R131, -R164.reuse, R88 ;  /* 0x00000058a4837221 */ /* 0x050fe20000010100 */
[----:B-1----:R-:W-:Y:S02]  /*0bf0*/  PRMT R127, RZ, 0x5410, R92 ;  /* 0x00005410ff7f7816 */ /* 0x002fe4000000005c */
[--C-:B------:R-:W-:Y:S02]  /*0c00*/  PRMT R175, RZ, 0x5410, R95.reuse ;  /* 0x00005410ffaf7816 */ /* 0x100fe4000000005f */
[----:B------:R-:W-:Y:S01]  /*0c10*/  PRMT R168, RZ, 0x7610, R95 ;  /* 0x00007610ffa87816 */ /* 0x000fe2000000005f */
[C---:B------:R-:W-:Y:S01]  /*0c20*/  FADD.FTZ R95, -R164.reuse, R96 ;  /* 0x00000060a45f7221 */ /* 0x040fe20000010100 */
[--C-:B------:R-:W-:Y:S01]  /*0c30*/  PRMT R173, RZ, 0x5410, R94.reuse ;  /* 0x00005410ffad7816 */ /* 0x100fe2000000005e */
[C---:B------:R-:W-:Y:S01]  /*0c40*/  FADD.FTZ R181, -R164.reuse, R101 ;  /* 0x00000065a4b57221 */ /* 0x040fe20000010100 */
[----:B------:R-:W-:Y:S01]  /*0c50*/  PRMT R94, RZ, 0x7610, R94 ;  /* 0x00007610ff5e7816 */ /* 0x000fe2000000005e */
[C---:B------:R-:W-:Y:S01]  /*0c60*/  FADD.FTZ R167, -R164.reuse, R90 ;  /* 0x0000005aa4a77221 */ /* 0x040fe20000010100 */
[----:B------:R-:W-:Y:S01]  /*0c70*/  PRMT R101, RZ, 0x5410, R104 ;  /* 0x00005410ff657816 */ /* 0x000fe20000000068 */
[C---:B0-----:R-:W-:Y:S01]  /*0c80*/  FADD.FTZ R163, -R164.reuse, R98 ;  /* 0x00000062a4a37221 */ /* 0x041fe20000010100 */
[----:B------:R-:W-:Y:S01]  /*0c90*/  PRMT R96, RZ, 0x7610, R104 ;  /* 0x00007610ff607816 */ /* 0x000fe20000000068 */
[C---:B------:R-:W-:Y:S01]  /*0ca0*/  FADD.FTZ R177, -R164.reuse, R99 ;  /* 0x00000063a4b17221 */ /* 0x040fe20000010100 */
[----:B------:R-:W-:Y:S01]  /*0cb0*/  PRMT R126, RZ, 0x7610, R92 ;  /* 0x00007610ff7e7816 */ /* 0x000fe2000000005c */
[----:B------:R-:W-:-:S02]  /*0cc0*/  FADD.FTZ R217, -R164, R122 ;  /* 0x0000007aa4d97221 */ /* 0x000fc40000010100 */
[----:B------:R-:W-:Y:S02]  /*0cd0*/  FMUL.FTZ R104, R132, R97 ;  /* 0x0000006184687220 */ /* 0x000fe40000410000 */
[----:B------:R-:W-:Y:S02]  /*0ce0*/  FADD.FTZ R165, -R164, R89 ;  /* 0x00000059a4a57221 */ /* 0x000fe40000010100 */
[----:B------:R-:W-:Y:S02]  /*0cf0*/  FMUL.FTZ R99, R132, R131 ;  /* 0x0000008384637220 */ /* 0x000fe40000410000 */
[----:B------:R-:W-:Y:S01]  /*0d00*/  FMUL.FTZ R122, R156, R127 ;  /* 0x0000007f9c7a7220 */ /* 0x000fe20000410000 */
[--C-:B------:R-:W-:Y:S01]  /*0d10*/  PRMT R185, RZ, 0x5410, R105.reuse ;  /* 0x00005410ffb97816 */ /* 0x100fe20000000069 */
[C---:B------:R-:W-:Y:S01]  /*0d20*/  FADD.FTZ R179, -R164.reuse, R100 ;  /* 0x00000064a4b37221 */ /* 0x040fe20000010100 */
[----:B------:R-:W-:Y:S01]  /*0d30*/  PRMT R100, RZ, 0x7610, R105 ;  /* 0x00007610ff647816 */ /* 0x000fe20000000069 */
[----:B------:R-:W-:Y:S01]  /*0d40*/  FADD.FTZ R187, -R164, R103 ;  /* 0x00000067a4bb7221 */ /* 0x000fe20000010100 */
[--C-:B------:R-:W-:Y:S01]  /*0d50*/  PRMT R197, RZ, 0x5410, R107.reuse ;  /* 0x00005410ffc57816 */ /* 0x100fe2000000006b */
[C---:B------:R-:W-:Y:S01]  /*0d60*/  FMUL.FTZ R103, R132.reuse, R167 ;  /* 0x000000a784677220 */ /* 0x040fe20000410000 */
[----:B------:R-:W-:Y:S01]  /*0d70*/  PRMT R176, RZ, 0x7610, R107 ;  /* 0x00007610ffb07816 */ /* 0x000fe2000000006b */
[C---:B------:R-:W-:Y:S01]  /*0d80*/  FMUL.FTZ R105, R132.reuse, R95 ;  /* 0x0000005f84697220 */ /* 0x040fe20000410000 */
[----:B------:R-:W-:Y:S01]  /*0d90*/  PRMT R169, RZ, 0x5410, R93 ;  /* 0x00005410ffa97816 */ /* 0x000fe2000000005d */
[----:B------:R-:W-:-:S02]  /*0da0*/  FMUL.FTZ R107, R132, R163 ;  /* 0x000000a3846b7220 */ /* 0x000fc40000410000 */
[----:B------:R-:W-:Y:S02]  /*0db0*/  FADD.FTZ R45, R45, R94 ;  /* 0x0000005e2d2d7221 */ /* 0x000fe40000010000 */
[-C--:B------:R-:W-:Y:S02]  /*0dc0*/  FFMA.FTZ R9, R104, R94.reuse, R9 ;  /* 0x0000005e68097223 */ /* 0x080fe40000010009 */
[----:B------:R-:W-:Y:S02]  /*0dd0*/  FMUL.FTZ R167, R151, R94 ;  /* 0x0000005e97a77220 */ /* 0x000fe40000410000 */
[----:B------:R-:W-:Y:S02]  /*0de0*/  FMUL.FTZ R98, R132, R165 ;  /* 0x000000a584627220 */ /* 0x000fe40000410000 */
[----:B------:R-:W-:Y:S02]  /*0df0*/  FMUL.FTZ R163, R155, R126 ;  /* 0x0000007e9ba37220 */ /* 0x000fe40000410000 */
[----:B------:R-:W-:-:S02]  /*0e00*/  FADD.FTZ R94, RZ, R122 ;  /* 0x0000007aff5e7221 */ /* 0x000fc40000010000 */
[----:B------:R-:W-:Y:S01]  /*0e10*/  FFMA.FTZ R95, R99, R122, RZ ;  /* 0x0000007a635f7223 */ /* 0x000fe200000100ff */
[----:B------:R-:W-:Y:S01]  /*0e20*/  PRMT R130, RZ, 0x7610, R93 ;  /* 0x00007610ff827816 */ /* 0x000fe2000000005d */
[----:B------:R-:W-:Y:S02]  /*0e30*/  FADD.FTZ R171, -R164, R91 ;  /* 0x0000005ba4ab7221 */ /* 0x000fe40000010100 */
[----:B------:R-:W-:Y:S02]  /*0e40*/  FMUL.FTZ R162, R154, R169 ;  /* 0x000000a99aa27220 */ /* 0x000fe40000410000 */
[----:B------:R-:W-:Y:S02]  /*0e50*/  FADD.FTZ R97, R94, R163 ;  /* 0x000000a35e617221 */ /* 0x000fe40000010000 */
[----:B------:R-:W-:Y:S02]  /*0e60*/  FFMA.FTZ R95, R98, R163, R95 ;  /* 0x000000a3625f7223 */ /* 0x000fe4000001005f */
[----:B------:R-:W-:-:S02]  /*0e70*/  FADD.FTZ R183, -R164, R102 ;  /* 0x00000066a4b77221 */ /* 0x000fc40000010100 */
[----:B------:R-:W-:Y:S02]  /*0e80*/  FMUL.FTZ R102, R132, R171 ;  /* 0x000000ab84667220 */ /* 0x000fe40000410000 */
[----:B------:R-:W-:Y:S02]  /*0e90*/  FMUL.FTZ R165, R153, R130 ;  /* 0x0000008299a57220 */ /* 0x000fe40000410000 */
[----:B------:R-:W-:Y:S02]  /*0ea0*/  FADD.FTZ R94, R97, R162 ;  /* 0x000000a2615e7221 */ /* 0x000fe40000010000 */
        /* <DEDUP_REMOVED lines=11> */
[----:B------:R-:W-:Y:S02]  /*0f60*/  FADD.FTZ R91, -R164, R123 ;  /* 0x0000007ba45b7221 */ /* 0x000fe40000010100 */
[----:B------:R-:W-:Y:S02]  /*0f70*/  FMUL.FTZ R164, R152, R173 ;  /* 0x000000ad98a47220 */ /* 0x000fe40000410000 */
[----:B------:R-:W-:Y:S02]  /*0f80*/  FADD.FTZ R97, R94, R165 ;  /* 0x000000a55e617221 */ /* 0x000fe40000010000 */
[----:B------:R-:W-:-:S02]  /*0f90*/  FFMA.FTZ R95, R102, R165, R95 ;  /* 0x000000a5665f7223 */ /* 0x000fc4000001005f */
[----:B------:R-:W-:Y:S02]  /*0fa0*/  FADD.FTZ R94, R97, R164 ;  /* 0x000000a4615e7221 */ /* 0x000fe40000010000 */
[----:B------:R-:W-:Y:S02]  /*0fb0*/  FFMA.FTZ R95, R105, R164, R95 ;  /* 0x000000a4695f7223 */ /* 0x000fe4000001005f */
        /* <DEDUP_REMOVED lines=53> */
[----:B------:R-:W-:Y:S01]  /*1310*/  FADD.FTZ R39, R39, R176 ;  /* 0x000000b027277221 */ /* 0x000fe20000010000 */
[----:B------:R-:W-:Y:S01]  /*1320*/  PRMT R209, RZ, 0x5410, R117 ;  /* 0x00005410ffd17816 */ /* 0x000fe20000000075 */
[----:B------:R-:W-:Y:S01]  /*1330*/  FFMA.FTZ R19, R114, R176, R19 ;  /* 0x000000b072137223 */ /* 0x000fe20000010013 */
[----:B------:R-:W-:Y:S01]  /*1340*/  PRMT R92, RZ, 0x7610, R117 ;  /* 0x00007610ff5c7816 */ /* 0x000fe20000000075 */
[----:B------:R-:W-:Y:S02]  /*1350*/  FMUL.FTZ R117, R132, R201 ;  /* 0x000000c984757220 */ /* 0x000fe40000410000 */
[----:B------:R-:W-:-:S02]  /*1360*/  FMUL.FTZ R176, R140, R203 ;  /* 0x000000cb8cb07220 */ /* 0x000fc40000410000 */
[----:B------:R-:W-:Y:S02]  /*1370*/  FADD.FTZ R97, R94, R177 ;  /* 0x000000b15e617221 */ /* 0x000fe40000010000 */
[----:B------:R-:W-:Y:S02]  /*1380*/  FFMA.FTZ R95, R114, R177, R95 ;  /* 0x000000b1725f7223 */ /* 0x000fe4000001005f */
[----:B------:R-:W-:Y:S02]  /*1390*/  FMUL.FTZ R116, R132, R205 ;  /* 0x000000cd84747220 */ /* 0x000fe40000410000 */
[----:B------:R-:W-:Y:S02]  /*13a0*/  FMUL.FTZ R179, R139, R178 ;  /* 0x000000b28bb37220 */ /* 0x000fe40000410000 */
[----:B------:R-:W-:Y:S02]  /*13b0*/  FADD.FTZ R94, R97, R176 ;  /* 0x000000b0615e7221 */ /* 0x000fe40000010000 */
[----:B------:R-:W-:Y:S01]  /*13c0*/  FFMA.FTZ R95, R117, R176, R95 ;  /* 0x000000b0755f7223 */ /* 0x000fe2000001005f */
[--C-:B------:R-:W-:Y:S01]  /*13d0*/  PRMT R93, RZ, 0x5410, R118.reuse ;  /* 0x00005410ff5d7816 */ /* 0x100fe20000000076 */
[----:B------:R-:W-:Y:S01]  /*13e0*/  FFMA.FTZ R21, R116, R178, R21 ;  /* 0x000000b274157223 */ /* 0x000fe20000010015 */
[----:B------:R-:W-:Y:S01]  /*13f0*/  PRMT R90, RZ, 0x7610, R118 ;  /* 0x00007610ff5a7816 */ /* 0x000fe20000000076 */
[C---:B------:R-:W-:Y:S01]  /*1400*/  FMUL.FTZ R118, R132.reuse, R211 ;  /* 0x000000d384767220 */ /* 0x040fe20000410000 */
[--C-:B------:R-:W-:Y:S01]  /*1410*/  PRMT R89, RZ, 0x5410, R119.reuse ;  /* 0x00005410ff597816 */ /* 0x100fe20000000077 */
[----:B------:R-:W-:Y:S01]  /*1420*/  FADD.FTZ R33, R33, R178 ;  /* 0x000000b221217221 */ /* 0x000fe20000010000 */
[----:B------:R-:W-:Y:S01]  /*1430*/  PRMT R88, RZ, 0x7610, R119 ;  /* 0x00007610ff587816 */ /* 0x000fe20000000077 */
[----:B------:R-:W-:-:S02]  /*1440*/  FMUL.FTZ R119, R132, R207 ;  /* 0x000000cf84777220 */ /* 0x000fc40000410000 */
        /* <DEDUP_REMOVED lines=46> */
[----:B------:R-:W-:Y:S02]  /*1730*/  FADD.FTZ R38, R38, R197 ;  /* 0x000000c526267221 */ /* 0x000fe40000010000 */
[----:B------:R-:W-:-:S02]  /*1740*/  FFMA.FTZ R18, R115, R197, R18 ;  /* 0x000000c573127223 */ /* 0x000fc40000010012 */
[----:B------:R-:W-:Y:S02]  /*1750*/  FFMA.FTZ R20, R117, R203, R20 ;  /* 0x000000cb75147223 */ /* 0x000fe40000010014 */
[----:B------:R-:W-:Y:S02]  /*1760*/  FADD.FTZ R32, R32, R203 ;  /* 0x000000cb20207221 */ /* 0x000fe40000010000 */
[----:B------:R-:W-:Y:S02]  /*1770*/  FFMA.FTZ R22, R119, R209, R22 ;  /* 0x000000d177167223 */ /* 0x000fe40000010016 */
[----:B------:R-:W-:Y:S02]  /*1780*/  FADD.FTZ R34, R34, R209 ;  /* 0x000000d122227221 */ /* 0x000fe40000010000 */
[----:B------:R-:W-:Y:S02]  /*1790*/  FADD.FTZ R31, R31, R88 ;  /* 0x000000581f1f7221 */ /* 0x000fe40000010000 */
[----:B------:R-:W-:-:S02]  /*17a0*/  FFMA.FTZ R27, R184, R88, R27 ;  /* 0x00000058b81b7223 */ /* 0x000fc4000001001b */
[----:B------:R-:W-:Y:S02]  /*17b0*/  FADD.FTZ R90, R90, R185 ;  /* 0x000000b95a5a7221 */ /* 0x000fe40000010000 */
[----:B------:R-:W-:Y:S02]  /*17c0*/  FFMA.FTZ R95, R184, R185, R95 ;  /* 0x000000b9b85f7223 */ /* 0x000fe4000001005f */
.L_x_3720:
[----:B------:R-:W-:Y:S05]  /*17d0*/  BSYNC B1 ;  /* 0x0000000000017941 */ /* 0x000fea0003800000 */
.L_x_3718:
[----:B-1---5:R-:W-:Y:S01]  /*17e0*/  IMAD.MOV.U32 R89, RZ, RZ, R124 ;  /* 0x000000ffff597224 */ /* 0x022fe200078e007c */
[----:B------:R-:W-:Y:S02]  /*17f0*/  MOV R88, R128 ;  /* 0x0000008000587202 */ /* 0x000fe40000000f00 */
[----:B------:R-:W-:Y:S02]  /*1800*/  MOV R91, R2 ;  /* 0x00000002005b7202 */ /* 0x000fe40000000f00 */
[----:B------:R-:W-:Y:S02]  /*1810*/  PRMT R100, R88, 0x7610, R100 ;  /* 0x0000761058647816 */ /* 0x000fe40000000064 */
[----:B------:R-:W-:Y:S02]  /*1820*/  PRMT R126, R89, 0x7610, R126 ;  /* 0x00007610597e7816 */ /* 0x000fe4000000007e */
[----:B------:R-:W-:Y:S01]  /*1830*/  PRMT R130, R91, 0x7610, R130 ;  /* 0x000076105b827816 */ /* 0x000fe20000000082 */
[----:B------:R-:W-:Y:S05]  /*1840*/  BRA.DIV ~URZ, `(.L_x_3721) ;  /* 0x000029727f007947 */ /* 0x000fea000b800000 */
[----:B------:R0:W1:Y:S02]  /*1850*/  SHFL.BFLY PT, R91, R90, 0x1, 0x1f ;  /* 0x0c201f005a5b7f89 */ /* 0x00006400000e0000 */
.L_x_3772:
        /* <DEDUP_REMOVED lines=18> */
.L_x_3773:
[----:B------:R-:W-:Y:S01]  /*1980*/  ISETP.GE.AND P1, PT, R160, 0x1, PT ;  /* 0x00000001a000780c */ /* 0x000fe20003f26270 */
[----:B--2---:R-:W-:Y:S01]  /*1990*/  FADD.FTZ R94, R94, R93 ;  /* 0x0000005d5e5e7221 */ /* 0x004fe20000010000 */
[----:B------:R-:W-:Y:S01]  /*19a0*/  @!P0 ISETP.NE.U32.AND P5, PT, RZ, c[0x0][0x218], PT ;  /* 0x00008600ff008a0c */ /* 0x000fe20003fa5070 */
[----:B-1----:R-:W-:Y:S01]  /*19b0*/  FADD.FTZ R88, R88, R95 ;  /* 0x0000005f58587221 */ /* 0x002fe20000010000 */
[----:B------:R-:W-:Y:S01]  /*19c0*/  @!P0 ISETP.NE.U32.AND P6, PT, RZ, c[0x0][0x218], PT ;  /* 0x00008600ff008a0c */ /* 0x000fe20003fc5070 */
[----:B------:R-:W-:Y:S01]  /*19d0*/  FMUL.FTZ R94, R94, c[0x0][0x1e0] ;  /* 0x000078005e5e7a20 */ /* 0x000fe20000410000 */
[----:B------:R-:W-:Y:S01]  /*19e0*/  ISETP.NE.AND P2, PT, R186, RZ, PT ;  /* 0x000000ffba00720c */ /* 0x000fe20003f45270 */
[----:B------:R-:W-:Y:S01]  /*19f0*/  BSSY B1, `(.L_x_3723) ;  /* 0x0000012000017945 */ /* 0x000fe20003800000 */
[----:B------:R-:W-:Y:S01]  /*1a00*/  @!P0 ISETP.NE.AND.EX P5, PT, RZ, c[0x0][0x21c], PT, P5 ;  /* 0x00008700ff008a0c */ /* 0x000fe20003fa5350 */
[----:B------:R-:W-:Y:S01]  /*1a10*/  FMUL.FTZ R101, R88, c[0x0][0x1e0] ;  /* 0x0000780058657a20 */ /* 0x000fe20000410000 */
[----:B------:R-:W-:-:S02]  /*1a20*/  @!P0 ISETP.NE.AND.EX P6, PT, RZ, c[0x0][0x21c], PT, P6 ;  /* 0x00008700ff008a0c */ /* 0x000fc40003fc5360 */
[----:B------:R-:W-:Y:S02]  /*1a30*/  @!P0 FSEL R89, R52, RZ, P5 ;  /* 0x000000ff34598208 */ /* 0x000fe40002800000 */
[----:B------:R-:W-:Y:S02]  /*1a40*/  @P1 LOP3.LUT P3, RZ, R100, 0xff, RZ, 0xc0, !PT ;  /* 0x000000ff64ff1812 */ /* 0x000fe4000786c0ff */
[----:B------:R-:W-:Y:S02]  /*1a50*/  FSEL R100, R94, RZ, !P2 ;  /* 0x000000ff5e647208 */ /* 0x000fe40005000000 */
[----:B------:R-:W-:Y:S02]  /*1a60*/  @!P0 ISETP.NE.U32.AND P4, PT, RZ, c[0x0][0x218], PT ;  /* 0x00008600ff008a0c */ /* 0x000fe40003f85070 */
[----:B------:R-:W-:Y:S02]  /*1a70*/  @!P0 ISETP.NE.U32.AND P2, PT, RZ, c[0x0][0x218], PT ;  /* 0x00008600ff008a0c */ /* 0x000fe40003f45070 */
[----:B------:R-:W-:-:S02]  /*1a80*/  @!P0 ISETP.NE.U32.AND P5, PT, RZ, c[0x0][0x218], PT ;  /* 0x00008600ff008a0c */ /* 0x000fc40003fa5070 */
        /* <DEDUP_REMOVED lines=8> */
.L_x_3724:
[----:B------:R-:W-:Y:S05]  /*1b10*/  BSYNC B1 ;  /* 0x0000000000017941 */ /* 0x000fea0003800000 */
.L_x_3723:
        /* <DEDUP_REMOVED lines=8> */
.L_x_3726:
[----:B------:R-:W-:Y:S05]  /*1ba0*/  BSYNC B1 ;  /* 0x0000000000017941 */ /* 0x000fea0003800000 */
.L_x_3725:
[----:B------:R-:W-:Y:S01]  /*1bb0*/  @P1 FMUL.FTZ R88, R89, c[0x0][0x1ec] ;  /* 0x00007b0059581a20 */ /* 0x000fe20000410000 */
[----:B------:R-:W-:Y:S01]  /*1bc0*/  @!P0 ISETP.NE.AND.EX P4, PT, RZ, c[0x0][0x21c], PT, P4 ;  /* 0x00008700ff008a0c */ /* 0x000fe20003f85340 */
[----:B------:R-:W-:Y:S01]  /*1bd0*/  BSSY B1, `(.L_x_3727) ;  /* 0x000000c000017945 */ /* 0x000fe20003800000 */
[----:B------:R-:W-:Y:S01]  /*1be0*/  @!P0 ISETP.NE.U32.AND P6, PT, RZ, c[0x0][0x218], PT ;  /* 0x00008600ff008a0c */ /* 0x000fe20003fc5070 */
[----:B------:R-:W-:Y:S01]  /*1bf0*/  @P1 FMUL.FTZ R88, R88, c[0x0][0x1e8] ;  /* 0x00007a0058581a20 */ /* 0x000fe20000410000 */
[----:B0-----:R-:W-:Y:S01]  /*1c00*/  @!P0 FSEL R93, R54, RZ, P4 ;  /* 0x000000ff365d8208 */ /* 0x001fe20002000000 */
        /* <DEDUP_REMOVED lines=8> */
.L_x_3728:
[----:B------:R-:W-:Y:S05]  /*1c90*/  BSYNC B1 ;  /* 0x0000000000017941 */ /* 0x000fea0003800000 */
.L_x_3727:
[----:B------:R-:W-:Y:S01]  /*1ca0*/  @P1 FMUL.FTZ R92, R93, c[0x0][0x1ec] ;  /* 0x00007b005d5c1a20 */ /* 0x000fe20000410000 */
[----:B------:R-:W-:Y:S01]  /*1cb0*/  @P1 FSEL R88, R88, RZ, P3 ;  /* 0x000000ff58581208 */ /* 0x000fe20001800000 */
[----:B------:R-:W-:Y:S01]  /*1cc0*/  @P1 FMUL.FTZ R91, R91, c[0x0][0x1e8] ;  /* 0x00007a005b5b1a20 */ /* 0x000fe20000410000 */
[----:B------:R-:W-:Y:S01]  /*1cd0*/  @P1 LOP3.LUT P3, RZ, R128, 0xff0000, RZ, 0xc0, !PT ;  /* 0x00ff000080ff1812 */ /* 0x000fe2000786c0ff */
[----:B------:R-:W-:Y:S01]  /*1ce0*/  @P1 FMUL.FTZ R92, R92, c[0x0][0x1e8] ;  /* 0x00007a005c5c1a20 */ /* 0x000fe20000410000 */
[----:B------:R-:W-:Y:S01]  /*1cf0*/  @P1 LOP3.LUT P4, RZ, R128, 0xff00, RZ, 0xc0, !PT ;  /* 0x0000ff0080ff1812 */ /* 0x000fe2000788c0ff */
[----:B------:R-:W-:Y:S01]  /*1d00*/  BSSY B1, `(.L_x_3729) ;  /* 0x0000011000017945 */ /* 0x000fe20003800000 */
[----:B------:R-:W-:Y:S02]  /*1d10*/  @!P0 ISETP.NE.AND.EX P2, PT, RZ, c[0x0][0x21c], PT, P2 ;  /* 0x00008700ff008a0c */ /* 0x000fe40003f45320 */
[----:B------:R-:W-:Y:S02]  /*1d20*/  @!P0 ISETP.NE.AND.EX P5, PT, RZ, c[0x0][0x21c], PT, P5 ;  /* 0x00008700ff008a0c */ /* 0x000fe40003fa5350 */
[----:B------:R-:W-:-:S02]  /*1d30*/  @P1 FSEL R127, R92, RZ, P3 ;  /* 0x000000ff5c7f1208 */ /* 0x000fc40001800000 */
[----:B------:R-:W-:Y:S02]  /*1d40*/  @P1 FSEL R91, R91, RZ, P4 ;  /* 0x000000ff5b5b1208 */ /* 0x000fe40002000000 */
[----:B------:R-:W-:Y:S02]  /*1d50*/  @!P0 FSEL R92, R55, RZ, P2 ;  /* 0x000000ff375c8208 */ /* 0x000fe40001000000 */
[----:B------:R-:W-:Y:S02]  /*1d60*/  @P1 LOP3.LUT P4, RZ, R128, 0xff000000, RZ, 0xc0, !PT ;  /* 0xff00000080ff1812 */ /* 0x000fe4000788c0ff */
[C---:B------:R-:W-:Y:S02]  /*1d70*/  @P1 LOP3.LUT P3, RZ, R129.reuse, 0xff, RZ, 0xc0, !PT ;  /* 0x000000ff81ff1812 */ /* 0x040fe4000786c0ff */
[----:B------:R-:W-:Y:S02]  /*1d80*/  @P1 LOP3.LUT P2, RZ, R129, 0xff00, RZ, 0xc0, !PT ;  /* 0x0000ff0081ff1812 */ /* 0x000fe4000784c0ff */
        /* <DEDUP_REMOVED lines=8> */
.L_x_3730:
[----:B------:R-:W-:Y:S05]  /*1e10*/  BSYNC B1 ;  /* 0x0000000000017941 */ /* 0x000fea0003800000 */
.L_x_3729:
        /* <DEDUP_REMOVED lines=8> */
.L_x_3732:
[----:B------:R-:W-:Y:S05]  /*1ea0*/  BSYNC B1 ;  /* 0x0000000000017941 */ /* 0x000fea0003800000 */
.L_x_3731:
[----:B------:R-:W-:Y:S01]  /*1eb0*/  @P1 FMUL.FTZ R94, R92, c[0x0][0x1ec] ;  /* 0x00007b005c5e1a20 */ /* 0x000fe20000410000 */
[----:B------:R-:W-:Y:S01]  /*1ec0*/  @!P0 ISETP.NE.AND.EX P6, PT, RZ, c[0x0][0x21c], PT, P6 ;  /* 0x00008700ff008a0c */ /* 0x000fe20003fc5360 */
[----:B------:R-:W-:Y:S01]  /*1ed0*/  BSSY B1, `(.L_x_3733) ;  /* 0x000000c000017945 */ /* 0x000fe20003800000 */
[----:B------:R-:W-:Y:S01]  /*1ee0*/  @P1 LOP3.LUT P5, RZ, R129, 0xff0000, RZ, 0xc0, !PT ;  /* 0x00ff000081ff1812 */ /* 0x000fe200078ac0ff */
[----:B------:R-:W-:Y:S01]  /*1ef0*/  @P1 FMUL.FTZ R94, R94, c[0x0][0x1e8] ;  /* 0x00007a005e5e1a20 */ /* 0x000fe20000410000 */
[----:B------:R-:W-:Y:S01]  /*1f00*/  @!P0 FSEL R188, R57, RZ, P6 ;  /* 0x000000ff39bc8208 */ /* 0x000fe20003000000 */
        /* <DEDUP_REMOVED lines=8> */
.L_x_3734:
[----:B------:R-:W-:Y:S05]  /*1f90*/  BSYNC B1 ;  /* 0x0000000000017941 */ /* 0x000fea0003800000 */
.L_x_3733:
[----:B------:R-:W-:Y:S01]  /*1fa0*/  @P1 IADD3 R160, R160, -0x1, RZ ;  /* 0xffffffffa0a01810 */ /* 0x000fe20007ffe0ff */
[----:B------:R-:W-:Y:S01]  /*1fb0*/  @P1 FMUL.FTZ R96, R188, c[0x0][0x1ec] ;  /* 0x00007b00bc601a20 */ /* 0x000fe20000410000 */
[----:B------:R-:W-:Y:S01]  /*1fc0*/  @P1 FSEL R128, R94, RZ, P4 ;  /* 0x000000ff5e801208 */ /* 0x000fe20002000000 */
[----:B------:R-:W-:Y:S01]  /*1fd0*/  @P1 FMUL.FTZ R95, R95, c[0x0][0x1e8] ;  /* 0x00007a005f5f1a20 */ /* 0x000fe20000410000 */
[----:B------:R-:W-:Y:S01]  /*1fe0*/  @!P0 ISETP.NE.U32.AND P4, PT, RZ, c[0x0][0x218], PT ;  /* 0x00008600ff008a0c */ /* 0x000fe20003f85070 */
[----:B------:R-:W-:Y:S01]  /*1ff0*/  @P1 FMUL.FTZ R96, R96, c[0x0][0x1e8] ;  /* 0x00007a0060601a20 */ /* 0x000fe20000410000 */
[----:B------:R-:W-:Y:S01]  /*2000*/  @P1 LOP3.LUT P6, RZ, R129, 0xff000000, RZ, 0xc0, !PT ;  /* 0xff00000081ff1812 */ /* 0x000fe200078cc0ff */
[----:B------:R-:W-:Y:S01]  /*2010*/  @P1 IMAD R94, R160, c[0x0][0x168], RZ ;  /* 0x00005a00a05e1a24 */ /* 0x000fe200078e02ff */
[----:B------:R-:W-:Y:S01]  /*2020*/  @P1 FSEL R129, R95, RZ, P3 ;  /* 0x000000ff5f811208 */ /* 0x000fe20001800000 */
[----:B------:R-:W-:Y:S01]  /*2030*/  BSSY B1, `(.L_x_3735) ;  /* 0x0000016000017945 */ /* 0x000fe20003800000 */
[----:B------:R-:W-:-:S02]  /*2040*/  @!P0 ISETP.NE.U32.AND P3, PT, RZ, c[0x0][0x218], PT ;  /* 0x00008600ff008a0c */ /* 0x000fc40003f65070 */
[----:B------:R-:W-:Y:S02]  /*2050*/  @!P0 ISETP.NE.AND.EX P4, PT, RZ, c[0x0][0x21c], PT, P4 ;  /* 0x00008700ff008a0c */ /* 0x000fe40003f85340 */
[----:B------:R-:W-:Y:S02]  /*2060*/  @P1 FSEL R160, R96, RZ, P2 ;  /* 0x000000ff60a01208 */ /* 0x000fe40001000000 */
[----:B------:R-:W-:Y:S02]  /*2070*/  ISETP.NE.U32.AND P2, PT, RZ, c[0x0][0x258], PT ;  /* 0x00009600ff007a0c */ /* 0x000fe40003f45070 */
[----:B------:R-:W-:Y:S02]  /*2080*/  @P1 SHF.R.S32.HI R97, RZ, 0x1f, R94 ;  /* 0x0000001fff611819 */ /* 0x000fe4000001145e */
[----:B------:R-:W-:Y:S02]  /*2090*/  @!P0 FSEL R95, R58, RZ, P4 ;  /* 0x000000ff3a5f8208 */ /* 0x000fe40002000000 */
[----:B------:R-:W-:-:S02]  /*20a0*/  @!P0 ISETP.NE.AND.EX P3, PT, RZ, c[0x0][0x21c], PT, P3 ;  /* 0x00008700ff008a0c */ /* 0x000fc40003f65330 */
[----:B------:R-:W-:Y:S01]  /*20b0*/  @P1 LOP3.LUT P4, RZ, R126, 0xff, RZ, 0xc0, !PT ;  /* 0x000000ff7eff1812 */ /* 0x000fe2000788c0ff */
[----:B------:R-:W-:Y:S01]  /*20c0*/  HFMA2.MMA R126, -RZ, RZ, 0, 0 ;  /* 0x00000000ff7e7435 */ /* 0x000fe200000001ff */
[----:B------:R-:W-:Y:S02]  /*20d0*/  ISETP.NE.AND.EX P2, PT, RZ, c[0x0][0x25c], PT, P2 ;  /* 0x00009700ff007a0c */ /* 0x000fe40003f45320 */
[----:B------:R-:W-:Y:S02]  /*20e0*/  @P1 LEA.HI R187, R97, R94, RZ, 0x3 ;  /* 0x0000005e61bb1211 */ /* 0x000fe400078f18ff */
[----:B------:R-:W-:Y:S02]  /*20f0*/  @P1 F2FP.BF16.PACK_AB R88, RZ, R88 ;  /* 0x00000058ff58123e */ /* 0x000fe400000010ff */
[----:B------:R-:W-:Y:S02]  /*2100*/  @P1 LOP3.LUT R96, R158, 0x1f, RZ, 0xc0, !PT ;  /* 0x0000001f9e601812 */ /* 0x000fe400078ec0ff */
        /* <DEDUP_REMOVED lines=8> */
.L_x_3736:
[----:B------:R-:W-:Y:S05]  /*2190*/  BSYNC B1 ;  /* 0x0000000000017941 */ /* 0x000fea0003800000 */
.L_x_3735:
        /* <DEDUP_REMOVED lines=8> */
.L_x_3738:
[----:B------:R-:W-:Y:S05]  /*2220*/  BSYNC B1 ;  /* 0x0000000000017941 */ /* 0x000fea0003800000 */
.L_x_3737:
[----:B------:R-:W-:Y:S01]  /*2230*/  ISETP.NE.U32.AND P3, PT, RZ, c[0x0][0x258], PT ;  /* 0x00009600ff007a0c */ /* 0x000fe20003f65070 */
[----:B------:R-:W-:Y:S01]  /*2240*/  BSSY B1, `(.L_x_3739) ;  /* 0x000002f000017945 */ /* 0x000fe20003800000 */
[----:B------:R-:W-:Y:S02]  /*2250*/  @P1 F2FP.BF16.PACK_AB R91, RZ, R91 ;  /* 0x0000005bff5b123e */ /* 0x000fe400000010ff */
[----:B------:R-:W-:Y:S02]  /*2260*/  @P1 PRMT R84, R88, 0x7610, R84 ;  /* 0x0000761058541816 */ /* 0x000fe40000000054 */
[----:B------:R-:W-:Y:S02]  /*2270*/  @P2 MOV R94, 0x20 ;  /* 0x00000020005e2802 */ /* 0x000fe40000000f00 */
[----:B------:R-:W-:Y:S02]  /*2280*/  ISETP.NE.AND.EX P3, PT, RZ, c[0x0][0x25c], PT, P3 ;  /* 0x00009700ff007a0c */ /* 0x000fe40003f65330 */
[----:B------:R-:W-:-:S02]  /*2290*/  @P1 PRMT R84, R84, 0x5410, R91 ;  /* 0x0000541054541816 */ /* 0x000fc4000000005b */
[----:B------:R-:W-:Y:S01]  /*22a0*/  @P1 LEA.HI.SX32 R126, R187, R96, 0x1d ;  /* 0x00000060bb7e1211 */ /* 0x000fe200078feaff */
[----:B------:R-:W-:Y:S01]  /*22b0*/  @P2 IMAD.WIDE.U32 R96, R161, R94, c[0x0][0x258] ;  /* 0x00009600a1602625 */ /* 0x000fe200078e005e */
[----:B------:R-:W-:Y:S02]  /*22c0*/  SEL R91, R92, R79, P3 ;  /* 0x0000004f5c5b7207 */ /* 0x000fe40001800000 */
[----:B------:R-:W-:Y:S01]  /*22d0*/  SEL R92, R131, R80, P3 ;  /* 0x00000050835c7207 */ /* 0x000fe20001800000 */
[C---:B------:R-:W-:Y:S01]  /*22e0*/  @P1 FMUL.FTZ R131, R95.reuse, c[0x0][0x1ec] ;  /* 0x00007b005f831a20 */ /* 0x040fe20000410000 */
[----:B------:R-:W-:Y:S02]  /*22f0*/  SEL R94, R95, R82, P3 ;  /* 0x000000525f5e7207 */ /* 0x000fe40001800000 */
[C---:B------:R-:W-:Y:S01]  /*2300*/  SEL R95, R190.reuse, R83, P3 ;  /* 0x00000053be5f7207 */ /* 0x040fe20001800000 */
[----:B------:R-:W-:Y:S01]  /*2310*/  @P1 FMUL.FTZ R190, R190, c[0x0][0x1ec] ;  /* 0x00007b00bebe1a20 */ /* 0x000fe20000410000 */
[----:B------:R-:W-:Y:S01]  /*2320*/  SEL R88, R89, R76, P3 ;  /* 0x0000004c59587207 */ /* 0x000fe20001800000 */
[----:B------:R-:W-:Y:S01]  /*2330*/  @P1 FMUL.FTZ R131, R131, c[0x0][0x1e8] ;  /* 0x00007a0083831a20 */ /* 0x000fe20000410000 */
[----:B------:R-:W-:Y:S01]  /*2340*/  SEL R89, R90, R77, P3 ;  /* 0x0000004d5a597207 */ /* 0x000fe20001800000 */
[----:B------:R-:W-:Y:S01]  /*2350*/  @P1 FMUL.FTZ R190, R190, c[0x0][0x1e8] ;  /* 0x00007a00bebe1a20 */ /* 0x000fe20000410000 */
[----:B------:R-:W-:-:S02]  /*2360*/  @P1 F2FP.BF16.PACK_AB R127, RZ, R127 ;  /* 0x0000007fff7f123e */ /* 0x000fc400000010ff */
[----:B------:R-:W-:Y:S02]  /*2370*/  @P1 FSEL R131, R131, RZ, P5 ;  /* 0x000000ff83831208 */ /* 0x000fe40002800000 */
[----:B------:R-:W-:Y:S02]  /*2380*/  @!P0 ISETP.NE.U32.AND P5, PT, RZ, c[0x0][0x218], PT ;  /* 0x00008600ff008a0c */ /* 0x000fe40003fa5070 */
[----:B------:R-:W-:Y:S02]  /*2390*/  @P1 FSEL R190, R190, RZ, P6 ;  /* 0x000000ffbebe1208 */ /* 0x000fe40003000000 */
[----:B------:R-:W-:Y:S02]  /*23a0*/  @P1 F2FP.BF16.PACK_AB R129, RZ, R129 ;  /* 0x00000081ff81123e */ /* 0x000fe400000010ff */
[----:B------:R-:W-:Y:S02]  /*23b0*/  @!P0 ISETP.NE.U32.AND P6, PT, RZ, c[0x0][0x218], PT ;  /* 0x00008600ff008a0c */ /* 0x000fe40003fc5070 */
[----:B------:R-:W-:-:S02]  /*23c0*/  SEL R90, R93, R78, P3 ;  /* 0x0000004e5d5a7207 */ /* 0x000fc40001800000 */
[----:B------:R-:W-:Y:S02]  /*23d0*/  SEL R93, R188, R81, P3 ;  /* 0x00000051bc5d7207 */ /* 0x000fe40001800000 */
[----:B------:R-:W-:Y:S01]  /*23e0*/  @!P0 ISETP.NE.AND.EX P5, PT, RZ, c[0x0][0x21c], PT, P5 ;  /* 0x00008700ff008a0c */ /* 0x000fe20003fa5350 */
[----:B------:R-:W-:Y:S01]  /*23f0*/  @P2 STG.E.128 [R96.64], R88 ;  /* 0x0000005860002986 */ /* 0x000fe2000c101d04 */
[----:B------:R-:W-:Y:S02]  /*2400*/  @P1 PRMT R85, R127, 0x7610, R85 ;  /* 0x000076107f551816 */ /* 0x000fe40000000055 */
[----:B------:R-:W-:Y:S01]  /*2410*/  @P1 F2FP.BF16.PACK_AB R128, RZ, R128 ;  /* 0x00000080ff80123e */ /* 0x000fe200000010ff */
[----:B------:R0:W-:Y:S01]  /*2420*/  @P2 STG.E.128 [R96.64+0x10], R92 ;  /* 0x0000105c60002986 */ /* 0x0001e2000c101d04 */
[----:B------:R-:W-:Y:S02]  /*2430*/  @P1 F2FP.BF16.PACK_AB R160, RZ, R160 ;  /* 0x000000a0ffa0123e */ /* 0x000fe400000010ff */
[----:B------:R-:W-:-:S02]  /*2440*/  @!P0 ISETP.NE.AND.EX P6, PT, RZ, c[0x0][0x21c], PT, P6 ;  /* 0x00008700ff008a0c */ /* 0x000fc40003fc5360 */
[----:B------:R-:W-:Y:S02]  /*2450*/  @P1 PRMT R86, R129, 0x7610, R86 ;  /* 0x0000761081561816 */ /* 0x000fe40000000056 */
[----:B------:R-:W-:Y:S02]  /*2460*/  @!P0 FSEL R127, R60, RZ, P5 ;  /* 0x000000ff3c7f8208 */ /* 0x000fe40002800000 */
[----:B------:R-:W-:Y:S02]  /*2470*/  @!P0 ISETP.NE.U32.AND P5, PT, RZ, c[0x0][0x218], PT ;  /* 0x00008600ff008a0c */ /* 0x000fe40003fa5070 */
[----:B------:R-:W-:Y:S02]  /*2480*/  @P1 PRMT R85, R85, 0x5410, R128 ;  /* 0x0000541055551816 */ /* 0x000fe40000000080 */
[----:B------:R-:W-:Y:S02]  /*2490*/  @P1 F2FP.BF16.PACK_AB R131, RZ, R131 ;  /* 0x00000083ff83123e */ /* 0x000fe400000010ff */
[----:B------:R-:W-:-:S02]  /*24a0*/  @P1 PRMT R86, R86, 0x5410, R160 ;  /* 0x0000541056561816 */ /* 0x000fc400000000a0 */
[----:B0-----:R-:W-:Y:S01]  /*24b0*/  @!P0 FSEL R96, R61, RZ, P6 ;  /* 0x000000ff3d608208 */ /* 0x001fe20003000000 */
[----:B------:R-:W-:Y:S05]  /*24c0*/  @!P0 BRA `(.L_x_3740) ;  /* 0x0000006000008947 */ /* 0x000fea0003800000 */
[----:B------:R-:W-:Y:S01]  /*24d0*/  ISETP.NE.U32.AND P6, PT, RZ, c[0x0][0x218], PT ;  /* 0x00008600ff007a0c */ /* 0x000fe20003fc5070 */
[----:B------:R-:W-:-:S03]  /*24e0*/  FFMA.FTZ R89, R109, R101, R100 ;  /* 0x000000656d597223 */ /* 0x000fc60000010064 */
[----:B------:R-:W-:Y:S01]  /*24f0*/  ISETP.NE.AND.EX P6, PT, RZ, c[0x0][0x21c], PT, P6 ;  /* 0x00008700ff007a0c */ /* 0x000fe20003fc5360 */
[----:B------:R-:W-:-:S04]  /*2500*/  FADD.FTZ R89, R168, -R89 ;  /* 0x80000059a8597221 */ /* 0x000fc80000010000 */
[----:B------:R-:W-:-:S08]  /*2510*/  FMUL.FTZ R127, R132, R89 ;  /* 0x00000059847f7220 */ /* 0x000fd00000410000 */
[----:B------:R-:W-:Y:S02]  /*2520*/  @P6 FADD.FTZ R127, R60, R127 ;  /* 0x0000007f3c7f6221 */ /* 0x000fe40000010000 */
.L_x_3740:
[----:B------:R-:W-:Y:S05]  /*2530*/  BSYNC B1 ;  /* 0x0000000000017941 */ /* 0x000fea0003800000 */
.L_x_3739:
        /* <DEDUP_REMOVED lines=8> */
.L_x_3742:
[----:B------:R-:W-:Y:S05]  /*25c0*/  BSYNC B1 ;  /* 0x0000000000017941 */ /* 0x000fea0003800000 */
.L_x_3741:
[----:B------:R-:W-:Y:S01]  /*25d0*/  @!P0 ISETP.NE.U32.AND P6, PT, RZ, c[0x0][0x218], PT ;  /* 0x00008600ff008a0c */ /* 0x000fe20003fc5070 */
[----:B------:R-:W-:Y:S01]  /*25e0*/  @P1 IMAD.MOV.U32 R95, RZ, RZ, 0x10 ;  /* 0x00000010ff5f1424 */ /* 0x000fe200078e00ff */
[----:B------:R-:W-:Y:S01]  /*25f0*/  @P2 MOV R92, 0x20 ;  /* 0x00000020005c2802 */ /* 0x000fe20000000f00 */
[----:B------:R-:W-:Y:S01]  /*2600*/  BSSY B1, `(.L_x_3743) ;  /* 0x0000010000017945 */ /* 0x000fe20003800000 */
[----:B------:R-:W-:Y:S01]  /*2610*/  @!P0 ISETP.NE.AND.EX P6, PT, RZ, c[0x0][0x21c], PT, P6 ;  /* 0x00008700ff008a0c */ /* 0x000fe20003fc5360 */
[----:B------:R-:W-:Y:S01]  /*2620*/  @P1 IMAD.WIDE.U32 R94, R126, R95, c[0x0][0x248] ;  /* 0x000092007e5e1625 */ /* 0x000fe200078e005f */
[----:B------:R-:W-:Y:S02]  /*2630*/  @!P0 ISETP.NE.AND.EX P5, PT, RZ, c[0x0][0x21c], PT, P5 ;  /* 0x00008700ff008a0c */ /* 0x000fe40003fa5350 */
[----:B------:R-:W-:Y:S01]  /*2640*/  @P1 F2FP.BF16.PACK_AB R190, RZ, R190 ;  /* 0x000000beffbe123e */ /* 0x000fe200000010ff */
[----:B------:R-:W-:Y:S01]  /*2650*/  @P2 IMAD.WIDE.U32 R92, R159, R92, c[0x0][0x258] ;  /* 0x000096009f5c2625 */ /* 0x000fe200078e005c */
[----:B------:R-:W-:-:S02]  /*2660*/  SEL R88, R127, R76, P3 ;  /* 0x0000004c7f587207 */ /* 0x000fc40001800000 */
        /* <DEDUP_REMOVED lines=9> */
.L_x_3744:
[----:B------:R-:W-:Y:S05]  /*2700*/  BSYNC B1 ;  /* 0x0000000000017941 */ /* 0x000fea0003800000 */
.L_x_3743:
        /* <DEDUP_REMOVED lines=10> */
.L_x_3746:
[----:B------:R-:W-:Y:S05]  /*27b0*/  BSYNC B1 ;  /* 0x0000000000017941 */ /* 0x000fea0003800000 */
.L_x_3745:
[----:B------:R-:W-:Y:S01]  /*27c0*/  @P1 FMUL.FTZ R127, R127, c[0x0][0x1ec] ;  /* 0x00007b007f7f1a20 */ /* 0x000fe20000410000 */
[----:B------:R-:W-:Y:S01]  /*27d0*/  @P1 PRMT R87, R131, 0x7610, R87 ;  /* 0x0000761083571816 */ /* 0x000fe20000000057 */
[----:B------:R-:W-:Y:S01]  /*27e0*/  @P1 FMUL.FTZ R96, R96, c[0x0][0x1ec] ;  /* 0x00007b0060601a20 */ /* 0x000fe20000410000 */
[----:B------:R-:W-:Y:S01]  /*27f0*/  SEL R91, R128, R79, P3 ;  /* 0x0000004f805b7207 */ /* 0x000fe20001800000 */
[----:B------:R-:W-:Y:S01]  /*2800*/  @P1 FMUL.FTZ R127, R127, c[0x0][0x1e8] ;  /* 0x00007a007f7f1a20 */ /* 0x000fe20000410000 */
[----:B------:R-:W-:Y:S01]  /*2810*/  @P1 PRMT R87, R87, 0x5410, R190 ;  /* 0x0000541057571816 */ /* 0x000fe200000000be */
[----:B------:R-:W-:Y:S01]  /*2820*/  @P1 FMUL.FTZ R97, R97, c[0x0][0x1ec] ;  /* 0x00007b0061611a20 */ /* 0x000fe20000410000 */
[----:B------:R-:W-:Y:S01]  /*2830*/  @P1 LOP3.LUT P6, RZ, R124, 0xff00, RZ, 0xc0, !PT ;  /* 0x0000ff007cff1812 */ /* 0x000fe200078cc0ff */
[----:B------:R-:W-:Y:S01]  /*2840*/  @P1 FMUL.FTZ R96, R96, c[0x0][0x1e8] ;  /* 0x00007a0060601a20 */ /* 0x000fe20000410000 */
[----:B------:R-:W-:Y:S01]  /*2850*/  @P1 FSEL R127, R127, RZ, P4 ;  /* 0x000000ff7f7f1208 */ /* 0x000fe20002000000 */
[----:B------:R-:W-:Y:S01]  /*2860*/  @P1 FMUL.FTZ R97, R97, c[0x0][0x1e8] ;  /* 0x00007a0061611a20 */ /* 0x000fe20000410000 */
[----:B------:R-:W-:Y:S01]  /*2870*/  @!P0 ISETP.NE.U32.AND P4, PT, RZ, c[0x0][0x218], PT ;  /* 0x00008600ff008a0c */ /* 0x000fe20003f85070 */
[----:B------:R-:W-:Y:S01]  /*2880*/  @P1 FMUL.FTZ R128, R128, c[0x0][0x1ec] ;  /* 0x00007b0080801a20 */ /* 0x000fe20000410000 */
[----:B------:R-:W-:Y:S01]  /*2890*/  @P1 LOP3.LUT P5, RZ, R124, 0xff0000, RZ, 0xc0, !PT ;  /* 0x00ff00007cff1812 */ /* 0x000fe200078ac0ff */
[----:B------:R-:W-:Y:S01]  /*28a0*/  BSSY B1, `(.L_x_3747) ;  /* 0x0000011000017945 */ /* 0x000fe20003800000 */
[----:B------:R-:W-:Y:S01]  /*28b0*/  @!P0 ISETP.NE.AND.EX P4, PT, RZ, c[0x0][0x21c], PT, P4 ;  /* 0x00008700ff008a0c */ /* 0x000fe20003f85340 */
[----:B------:R-:W-:Y:S01]  /*28c0*/  @P1 STG.E.128 [R94.64], R84 ;  /* 0x000000545e001986 */ /* 0x000fe2000c101d04 */
[----:B------:R-:W-:Y:S01]  /*28d0*/  @P1 FSEL R96, R96, RZ, P6 ;  /* 0x000000ff60601208 */ /* 0x000fe20003000000 */
[----:B------:R-:W-:Y:S01]  /*28e0*/  @P1 FMUL.FTZ R128, R128, c[0x0][0x1e8] ;  /* 0x00007a0080801a20 */ /* 0x000fe20000410000 */
[----:B------:R-:W-:Y:S01]  /*28f0*/  @P1 FSEL R97, R97, RZ, P5 ;  /* 0x000000ff61611208 */ /* 0x000fe20002800000 */
[----:B------:R0:W-:Y:S01]  /*2900*/  @P2 STG.E.128 [R92.64], R88 ;  /* 0x000000585c002986 */ /* 0x0001e2000c101d04 */
[----:B------:R-:W-:-:S02]  /*2910*/  @!P0 ISETP.NE.U32.AND P6, PT, RZ, c[0x0][0x218], PT ;  /* 0x00008600ff008a0c */ /* 0x000fc40003fc5070 */
[----:B------:R-:W-:Y:S02]  /*2920*/  @P1 LOP3.LUT P5, RZ, R124, 0xff000000, RZ, 0xc0, !PT ;  /* 0xff0000007cff1812 */ /* 0x000fe400078ac0ff */
        /* <DEDUP_REMOVED lines=8> */
.L_x_3748:
[----:B------:R-:W-:Y:S05]  /*29b0*/  BSYNC B1 ;  /* 0x0000000000017941 */ /* 0x000fea0003800000 */
.L_x_3747:
[----:B------:R-:W-:Y:S01]  /*29c0*/  @P1 FMUL.FTZ R88, R89, c[0x0][0x1ec] ;  /* 0x00007b0059581a20 */ /* 0x000fe20000410000 */
[----:B------:R-:W-:Y:S01]  /*29d0*/  @!P0 ISETP.NE.AND.EX P6, PT, RZ, c[0x0][0x21c], PT, P6 ;  /* 0x00008700ff008a0c */ /* 0x000fe20003fc5360 */
[----:B------:R-:W-:Y:S01]  /*29e0*/  BSSY B1, `(.L_x_3749) ;  /* 0x000000d000017945 */ /* 0x000fe20003800000 */
[----:B------:R-:W-:Y:S01]  /*29f0*/  @P1 FSEL R128, R128, RZ, P5 ;  /* 0x000000ff80801208 */ /* 0x000fe20002800000 */
[----:B------:R-:W-:Y:S01]  /*2a00*/  @P1 FMUL.FTZ R88, R88, c[0x0][0x1e8] ;  /* 0x00007a0058581a20 */ /* 0x000fe20000410000 */
[----:B------:R-:W-:Y:S02]  /*2a10*/  @!P0 ISETP.NE.U32.AND P4, PT, RZ, c[0x0][0x218], PT ;  /* 0x00008600ff008a0c */ /* 0x000fe40003f85070 */
        /* <DEDUP_REMOVED lines=9> */
.L_x_3750:
[----:B------:R-:W-:Y:S05]  /*2ab0*/  BSYNC B1 ;  /* 0x0000000000017941 */ /* 0x000fea0003800000 */
.L_x_3749:
[----:B------:R-:W-:Y:S01]  /*2ac0*/  @!P0 ISETP.NE.AND.EX P4, PT, RZ, c[0x0][0x21c], PT, P4 ;  /* 0x00008700ff008a0c */ /* 0x000fe20003f85340 */
[----:B------:R-:W-:Y:S01]  /*2ad0*/  BSSY B1, `(.L_x_3751) ;  /* 0x000000e000017945 */ /* 0x000fe20003800000 */
[----:B------:R-:W-:Y:S01]  /*2ae0*/  @P1 FSEL R88, R88, RZ, P5 ;  /* 0x000000ff58581208 */ /* 0x000fe20002800000 */
[----:B------:R-:W-:Y:S01]  /*2af0*/  @P1 FMUL.FTZ R91, R90, c[0x0][0x1ec] ;  /* 0x00007b005a5b1a20 */ /* 0x000fe20000410000 */
[C---:B------:R-:W-:Y:S02]  /*2b00*/  @P1 LOP3.LUT P6, RZ, R125.reuse, 0xff00, RZ, 0xc0, !PT ;  /* 0x0000ff007dff1812 */ /* 0x040fe400078cc0ff */
[----:B------:R-:W-:Y:S02]  /*2b10*/  @P1 LOP3.LUT P5, RZ, R125, 0xff0000, RZ, 0xc0, !PT ;  /* 0x00ff00007dff1812 */ /* 0x000fe400078ac0ff */
        /* <DEDUP_REMOVED lines=9> */
.L_x_3752:
[----:B------:R-:W-:Y:S05]  /*2bb0*/  BSYNC B1 ;  /* 0x0000000000017941 */ /* 0x000fea0003800000 */
.L_x_3751:
[----:B------:R-:W-:Y:S01]  /*2bc0*/  @P1 FMUL.FTZ R91, R91, c[0x0][0x1e8] ;  /* 0x00007a005b5b1a20 */ /* 0x000fe20000410000 */
[----:B------:R-:W-:Y:S01]  /*2bd0*/  @P1 F2FP.BF16.PACK_AB R97, RZ, R97 ;  /* 0x00000061ff61123e */ /* 0x000fe200000010ff */
[----:B------:R-:W-:Y:S01]  /*2be0*/  BSSY B1, `(.L_x_3753) ;  /* 0x0000016000017945 */ /* 0x000fe20003800000 */
[----:B------:R-:W-:Y:S02]  /*2bf0*/  @P1 F2FP.BF16.PACK_AB R88, RZ, R88 ;  /* 0x00000058ff58123e */ /* 0x000fe400000010ff */
[----:B------:R-:W-:Y:S02]  /*2c00*/  @P1 FSEL R91, R91, RZ, P6 ;  /* 0x000000ff5b5b1208 */ /* 0x000fe40003000000 */
[----:B------:R-:W-:Y:S02]  /*2c10*/  @!P0 ISETP.NE.U32.AND P6, PT, RZ, c[0x0][0x218], PT ;  /* 0x00008600ff008a0c */ /* 0x000fe40003fc5070 */
[----:B------:R-:W-:Y:S02]  /*2c20*/  @P1 PRMT R84, R127, 0x7610, R84 ;  /* 0x000076107f541816 */ /* 0x000fe40000000054 */
[----:B------:R-:W-:-:S02]  /*2c30*/  @P1 F2FP.BF16.PACK_AB R96, RZ, R96 ;  /* 0x00000060ff60123e */ /* 0x000fc400000010ff */
[----:B------:R-:W-:Y:S02]  /*2c40*/  @P1 F2FP.BF16.PACK_AB R128, RZ, R128 ;  /* 0x00000080ff80123e */ /* 0x000fe400000010ff */
[----:B------:R-:W-:Y:S02]  /*2c50*/  @P1 PRMT R85, R97, 0x7610, R85 ;  /* 0x0000761061551816 */ /* 0x000fe40000000055 */
[----:B------:R-:W-:Y:S02]  /*2c60*/  @!P0 ISETP.NE.AND.EX P6, PT, RZ, c[0x0][0x21c], PT, P6 ;  /* 0x00008700ff008a0c */ /* 0x000fe40003fc5360 */
[----:B------:R-:W-:Y:S01]  /*2c70*/  @P1 PRMT R86, R88, 0x7610, R86 ;  /* 0x0000761058561816 */ /* 0x000fe20000000056 */
[----:B------:R-:W-:Y:S01]  /*2c80*/  @P1 FMUL.FTZ R88, R95, c[0x0][0x1ec] ;  /* 0x00007b005f581a20 */ /* 0x000fe20000410000 */
[----:B------:R-:W-:Y:S02]  /*2c90*/  @P1 LOP3.LUT P4, RZ, R125, 0xff000000, RZ, 0xc0, !PT ;  /* 0xff0000007dff1812 */ /* 0x000fe4000788c0ff */
[----:B------:R-:W-:-:S02]  /*2ca0*/  @P1 PRMT R84, R84, 0x5410, R96 ;  /* 0x0000541054541816 */ /* 0x000fc40000000060 */
[----:B------:R-:W-:Y:S02]  /*2cb0*/  @P1 PRMT R85, R85, 0x5410, R128 ;  /* 0x0000541055551816 */ /* 0x000fe40000000080 */
        /* <DEDUP_REMOVED lines=8> */
.L_x_3754:
[----:B------:R-:W-:Y:S05]  /*2d40*/  BSYNC B1 ;  /* 0x0000000000017941 */ /* 0x000fea0003800000 */
.L_x_3753:
[----:B------:R-:W-:Y:S01]  /*2d50*/  @P1 FMUL.FTZ R94, R124, c[0x0][0x1ec] ;  /* 0x00007b007c5e1a20 */ /* 0x000fe20000410000 */
[----:B------:R-:W-:Y:S01]  /*2d60*/  @P1 F2FP.BF16.PACK_AB R96, RZ, R91 ;  /* 0x0000005bff60123e */ /* 0x000fe200000010ff */
[----:B------:R-:W-:Y:S01]  /*2d70*/  @P1 FMUL.FTZ R91, R88, c[0x0][0x1e8] ;  /* 0x00007a00585b1a20 */ /* 0x000fe20000410000 */
[----:B------:R-:W-:Y:S01]  /*2d80*/  @P1 MOV R128, 0x10 ;  /* 0x0000001000801802 */ /* 0x000fe20000000f00 */
[----:B------:R-:W-:Y:S01]  /*2d90*/  @P1 FMUL.FTZ R97, R94, c[0x0][0x1e8] ;  /* 0x00007a005e611a20 */ /* 0x000fe20000410000 */
[----:B------:R-:W-:Y:S01]  /*2da0*/  @P1 IADD3 R127, R126, 0x20, RZ ;  /* 0x000000207e7f1810 */ /* 0x000fe20007ffe0ff */
[----:B------:R-:W-:Y:S01]  /*2db0*/  BSSY B1, `(.L_x_3755) ;  /* 0x000001b000017945 */ /* 0x000fe20003800000 */
[----:B------:R-:W-:Y:S02]  /*2dc0*/  @P1 FSEL R94, R91, RZ, P5 ;  /* 0x000000ff5b5e1208 */ /* 0x000fe40002800000 */
[----:B------:R-:W-:Y:S02]  /*2dd0*/  @P1 FSEL R125, R97, RZ, P4 ;  /* 0x000000ff617d1208 */ /* 0x000fe40002000000 */
[----:B------:R-:W-:-:S02]  /*2de0*/  @P1 F2FP.BF16.PACK_AB R97, RZ, R94 ;  /* 0x0000005eff61123e */ /* 0x000fc400000010ff */
[----:B------:R-:W-:Y:S02]  /*2df0*/  @P1 F2FP.BF16.PACK_AB R125, RZ, R125 ;  /* 0x0000007dff7d123e */ /* 0x000fe400000010ff */
[----:B------:R-:W-:Y:S02]  /*2e00*/  @P1 PRMT R87, R97, 0x7610, R87 ;  /* 0x0000761061571816 */ /* 0x000fe40000000057 */
[----:B------:R-:W-:Y:S02]  /*2e10*/  SEL R88, R89, R80, P3 ;  /* 0x0000005059587207 */ /* 0x000fe40001800000 */
[----:B------:R-:W-:Y:S02]  /*2e20*/  SEL R89, R90, R81, P3 ;  /* 0x000000515a597207 */ /* 0x000fe40001800000 */
[----:B------:R-:W-:Y:S01]  /*2e30*/  SEL R90, R95, R82, P3 ;  /* 0x000000525f5a7207 */ /* 0x000fe20001800000 */
[----:B------:R-:W-:Y:S01]  /*2e40*/  @P1 IMAD.WIDE.U32 R94, R127, R128, c[0x0][0x248] ;  /* 0x000092007f5e1625 */ /* 0x000fe200078e0080 */
[----:B------:R-:W-:-:S02]  /*2e50*/  SEL R91, R124, R83, P3 ;  /* 0x000000537c5b7207 */ /* 0x000fc40001800000 */
[----:B------:R-:W-:Y:S02]  /*2e60*/  @P1 PRMT R86, R86, 0x5410, R96 ;  /* 0x0000541056561816 */ /* 0x000fe40000000060 */
[----:B------:R-:W-:Y:S01]  /*2e70*/  @P1 PRMT R87, R87, 0x5410, R125 ;  /* 0x0000541057571816 */ /* 0x000fe2000000007d */
[----:B------:R0:W-:Y:S01]  /*2e80*/  @P2 STG.E.128 [R92.64+0x10], R88 ;  /* 0x000010585c002986 */ /* 0x0001e2000c101d04 */
[----:B------:R-:W-:Y:S02]  /*2e90*/  @!P0 ISETP.NE.U32.AND P4, PT, RZ, c[0x0][0x218], PT ;  /* 0x00008600ff008a0c */ /* 0x000fe40003f85070 */
[----:B------:R-:W-:Y:S01]  /*2ea0*/  @P1 LOP3.LUT P6, RZ, R130, 0xff, RZ, 0xc0, !PT ;  /* 0x000000ff82ff1812 */ /* 0x000fe200078cc0ff */
[----:B------:R0:W-:Y:S01]  /*2eb0*/  @P1 STG.E.128 [R94.64], R84 ;  /* 0x000000545e001986 */ /* 0x0001e2000c101d04 */
[----:B------:R-:W-:Y:S02]  /*2ec0*/  @!P0 ISETP.NE.AND.EX P4, PT, RZ, c[0x0][0x21c], PT, P4 ;  /* 0x00008700ff008a0c */ /* 0x000fe40003f85340 */
[----:B------:R-:W-:-:S02]  /*2ed0*/  @!P0 ISETP.NE.U32.AND P5, PT, RZ, c[0x0][0x218], PT ;  /* 0x00008600ff008a0c */ /* 0x000fc40003fa5070 */
[----:B------:R-:W-:Y:S01]  /*2ee0*/  @!P0 FSEL R97, R68, RZ, P4 ;  /* 0x000000ff44618208 */ /* 0x000fe20002000000 */
[----:B------:R-:W-:Y:S05]  /*2ef0*/  @!P0 BRA `(.L_x_3756) ;  /* 0x0000006000008947 */ /* 0x000fea0003800000 */
[----:B------:R-:W-:Y:S01]  /*2f00*/  ISETP.NE.U32.AND P4, PT, RZ, c[0x0][0x218], PT ;  /* 0x00008600ff007a0c */ /* 0x000fe20003f85070 */
[----:B0-----:R-:W-:-:S03]  /*2f10*/  FFMA.FTZ R89, R117, R101, R100 ;  /* 0x0000006575597223 */ /* 0x001fc60000010064 */
[----:B------:R-:W-:Y:S01]  /*2f20*/  ISETP.NE.AND.EX P4, PT, RZ, c[0x0][0x21c], PT, P4 ;  /* 0x00008700ff007a0c */ /* 0x000fe20003f85340 */
[----:B------:R-:W-:-:S04]  /*2f30*/  FADD.FTZ R89, R176, -R89 ;  /* 0x80000059b0597221 */ /* 0x000fc80000010000 */
[----:B------:R-:W-:-:S08]  /*2f40*/  FMUL.FTZ R97, R132, R89 ;  /* 0x0000005984617220 */ /* 0x000fd00000410000 */
[----:B------:R-:W-:Y:S02]  /*2f50*/  @P4 FADD.FTZ R97, R68, R97 ;  /* 0x0000006144614221 */ /* 0x000fe40000010000 */
.L_x_3756:
[----:B------:R-:W-:Y:S05]  /*2f60*/  BSYNC B1 ;  /* 0x0000000000017941 */ /* 0x000fea0003800000 */
.L_x_3755:
[----:B------:R-:W-:Y:S01]  /*2f70*/  @!P0 ISETP.NE.U32.AND P4, PT, RZ, c[0x0][0x218], PT ;  /* 0x00008600ff008a0c */ /* 0x000fe20003f85070 */
[----:B0-----:R-:W-:Y:S01]  /*2f80*/  @P1 FMUL.FTZ R88, R97, c[0x0][0x1ec] ;  /* 0x00007b0061581a20 */ /* 0x001fe20000410000 */
[----:B------:R-:W-:Y:S01]  /*2f90*/  BSSY B1, `(.L_x_3757) ;  /* 0x000000c000017945 */ /* 0x000fe20003800000 */
[----:B------:R-:W-:Y:S02]  /*2fa0*/  @!P0 ISETP.NE.AND.EX P5, PT, RZ, c[0x0][0x21c], PT, P5 ;  /* 0x00008700ff008a0c */ /* 0x000fe40003fa5350 */
[----:B------:R-:W-:Y:S01]  /*2fb0*/  @!P0 ISETP.NE.AND.EX P4, PT, RZ, c[0x0][0x21c], PT, P4 ;  /* 0x00008700ff008a0c */ /* 0x000fe20003f85340 */
[----:B------:R-:W-:-:S03]  /*2fc0*/  @P1 FMUL.FTZ R88, R88, c[0x0][0x1e8] ;  /* 0x00007a0058581a20 */ /* 0x000fc60000410000 */
        /* <DEDUP_REMOVED lines=8> */
.L_x_3758:
[----:B------:R-:W-:Y:S05]  /*3050*/  BSYNC B1 ;  /* 0x0000000000017941 */ /* 0x000fea0003800000 */
.L_x_3757:
        /* <DEDUP_REMOVED lines=10> */
.L_x_3760:
[----:B------:R-:W-:Y:S05]  /*3100*/  BSYNC B1 ;  /* 0x0000000000017941 */ /* 0x000fea0003800000 */
.L_x_3759:
[----:B------:R-:W-:Y:S01]  /*3110*/  @P1 FMUL.FTZ R92, R91, c[0x0][0x1ec] ;  /* 0x00007b005b5c1a20 */ /* 0x000fe20000410000 */
[----:B------:R-:W-:Y:S01]  /*3120*/  @P1 FSEL R88, R88, RZ, P6 ;  /* 0x000000ff58581208 */ /* 0x000fe20003000000 */
[----:B------:R-:W-:Y:S01]  /*3130*/  @P1 FMUL.FTZ R89, R89, c[0x0][0x1e8] ;  /* 0x00007a0059591a20 */ /* 0x000fe20000410000 */
[----:B------:R-:W-:Y:S01]  /*3140*/  @!P0 ISETP.NE.U32.AND P6, PT, RZ, c[0x0][0x218], PT ;  /* 0x00008600ff008a0c */ /* 0x000fe20003fc5070 */
[----:B------:R-:W-:Y:S01]  /*3150*/  @P1 FMUL.FTZ R92, R92, c[0x0][0x1e8] ;  /* 0x00007a005c5c1a20 */ /* 0x000fe20000410000 */
[C---:B------:R-:W-:Y:S01]  /*3160*/  @P1 LOP3.LUT P4, RZ, R2.reuse, 0xff00, RZ, 0xc0, !PT ;  /* 0x0000ff0002ff1812 */ /* 0x040fe2000788c0ff */
[----:B------:R-:W-:Y:S01]  /*3170*/  BSSY B1, `(.L_x_3761) ;  /* 0x0000018000017945 */ /* 0x000fe20003800000 */
[----:B------:R-:W-:Y:S02]  /*3180*/  @P1 LOP3.LUT P5, RZ, R2, 0xff0000, RZ, 0xc0, !PT ;  /* 0x00ff000002ff1812 */ /* 0x000fe400078ac0ff */
[----:B------:R-:W-:Y:S02]  /*3190*/  @!P0 ISETP.NE.AND.EX P6, PT, RZ, c[0x0][0x21c], PT, P6 ;  /* 0x00008700ff008a0c */ /* 0x000fe40003fc5360 */
[----:B------:R-:W-:-:S02]  /*31a0*/  @P1 FSEL R89, R89, RZ, P4 ;  /* 0x000000ff59591208 */ /* 0x000fc40002000000 */
[----:B------:R-:W-:Y:S02]  /*31b0*/  @P1 FSEL R92, R92, RZ, P5 ;  /* 0x000000ff5c5c1208 */ /* 0x000fe40002800000 */
[----:B------:R-:W-:Y:S02]  /*31c0*/  @!P0 ISETP.NE.U32.AND P4, PT, RZ, c[0x0][0x218], PT ;  /* 0x00008600ff008a0c */ /* 0x000fe40003f85070 */
[----:B------:R-:W-:Y:S02]  /*31d0*/  @!P0 ISETP.NE.U32.AND P5, PT, RZ, c[0x0][0x218], PT ;  /* 0x00008600ff008a0c */ /* 0x000fe40003fa5070 */
[----:B------:R-:W-:Y:S02]  /*31e0*/  @!P0 FSEL R94, R71, RZ, P6 ;  /* 0x000000ff475e8208 */ /* 0x000fe40003000000 */
[----:B------:R-:W-:Y:S02]  /*31f0*/  @!P0 ISETP.NE.U32.AND P6, PT, RZ, c[0x0][0x218], PT ;  /* 0x00008600ff008a0c */ /* 0x000fe40003fc5070 */
[----:B------:R-:W-:-:S02]  /*3200*/  @!P0 ISETP.NE.AND.EX P4, PT, RZ, c[0x0][0x21c], PT, P4 ;  /* 0x00008700ff008a0c */ /* 0x000fc40003f85340 */
[----:B------:R-:W-:Y:S02]  /*3210*/  @!P0 ISETP.NE.AND.EX P5, PT, RZ, c[0x0][0x21c], PT, P5 ;  /* 0x00008700ff008a0c */ /* 0x000fe40003fa5350 */
[----:B------:R-:W-:Y:S02]  /*3220*/  @!P0 ISETP.NE.AND.EX P6, PT, RZ, c[0x0][0x21c], PT, P6 ;  /* 0x00008700ff008a0c */ /* 0x000fe40003fc5360 */
[----:B------:R-:W-:Y:S02]  /*3230*/  @!P0 FSEL R95, R72, RZ, P4 ;  /* 0x000000ff485f8208 */ /* 0x000fe40002000000 */
[----:B------:R-:W-:Y:S02]  /*3240*/  @!P0 FSEL R124, R73, RZ, P5 ;  /* 0x000000ff497c8208 */ /* 0x000fe40002800000 */
[----:B------:R-:W-:Y:S02]  /*3250*/  @P1 LOP3.LUT P4, RZ, R2, 0xff000000, RZ, 0xc0, !PT ;  /* 0xff00000002ff1812 */ /* 0x000fe4000788c0ff */
[----:B------:R-:W-:-:S02]  /*3260*/  @P1 LOP3.LUT P5, RZ, R3, 0xff, RZ, 0xc0, !PT ;  /* 0x000000ff03ff1812 */ /* 0x000fc400078ac0ff */
        /* <DEDUP_REMOVED lines=8> */
.L_x_3762:
[----:B------:R-:W-:Y:S05]  /*32f0*/  BSYNC B1 ;  /* 0x0000000000017941 */ /* 0x000fea0003800000 */
.L_x_3761:
        /* <DEDUP_REMOVED lines=8> */
.L_x_3764:
[----:B------:R-:W-:Y:S05]  /*3380*/  BSYNC B1 ;  /* 0x0000000000017941 */ /* 0x000fea0003800000 */
.L_x_3763:
        /* <DEDUP_REMOVED lines=8> */
.L_x_3766:
[----:B------:R-:W-:Y:S05]  /*3410*/  BSYNC B1 ;  /* 0x0000000000017941 */ /* 0x000fea0003800000 */
.L_x_3765:
[----:B------:R-:W-:Y:S01]  /*3420*/  @P1 FMUL.FTZ R93, R94, c[0x0][0x1ec] ;  /* 0x00007b005e5d1a20 */ /* 0x000fe20000410000 */
[----:B------:R-:W-:Y:S01]  /*3430*/  BSSY B1, `(.L_x_3767) ;  /* 0x0000010000017945 */ /* 0x000fe20003800000 */
[----:B------:R-:W-:Y:S01]  /*3440*/  @P1 LOP3.LUT P6, RZ, R3, 0xff00, RZ, 0xc0, !PT ;  /* 0x0000ff0003ff1812 */ /* 0x000fe200078cc0ff */
[----:B------:R-:W-:Y:S01]  /*3450*/  @P1 FMUL.FTZ R96, R95, c[0x0][0x1ec] ;  /* 0x00007b005f601a20 */ /* 0x000fe20000410000 */
[----:B------:R-:W-:Y:S01]  /*3460*/  @P1 F2FP.BF16.PACK_AB R88, RZ, R88 ;  /* 0x00000058ff58123e */ /* 0x000fe200000010ff */
[----:B------:R-:W-:Y:S01]  /*3470*/  @P1 FMUL.FTZ R93, R93, c[0x0][0x1e8] ;  /* 0x00007a005d5d1a20 */ /* 0x000fe20000410000 */
[----:B------:R-:W-:Y:S01]  /*3480*/  @P1 F2FP.BF16.PACK_AB R89, RZ, R89 ;  /* 0x00000059ff59123e */ /* 0x000fe200000010ff */
[----:B------:R-:W-:Y:S01]  /*3490*/  @P1 FMUL.FTZ R125, R124, c[0x0][0x1ec] ;  /* 0x00007b007c7d1a20 */ /* 0x000fe20000410000 */
[----:B------:R-:W-:Y:S05]  /*34a0*/  @!P0 BRA `(.L_x_3768) ;  /* 0x0000008000008947 */ /* 0x000fea0003800000 */
[----:B------:R-:W-:Y:S01]  /*34b0*/  P2R R128, PR, RZ, 0x1 ;  /* 0x00000001ff807803 */ /* 0x000fe20000000000 */
[----:B------:R-:W-:Y:S01]  /*34c0*/  FFMA.FTZ R127, R123, R101, R100 ;  /* 0x000000657b7f7223 */ /* 0x000fe20000010064 */
[----:B------:R-:W-:-:S03]  /*34d0*/  ISETP.NE.U32.AND P0, PT, RZ, c[0x0][0x218], PT ;  /* 0x00008600ff007a0c */ /* 0x000fc60003f05070 */
[----:B------:R-:W-:Y:S01]  /*34e0*/  FADD.FTZ R127, R182, -R127 ;  /* 0x8000007fb67f7221 */ /* 0x000fe20000010000 */
[----:B------:R-:W-:-:S03]  /*34f0*/  ISETP.NE.AND.EX P0, PT, RZ, c[0x0][0x21c], PT, P0 ;  /* 0x00008700ff007a0c */ /* 0x000fc60003f05300 */
[----:B------:R-:W-:-:S10]  /*3500*/  FMUL.FTZ R127, R132, R127 ;  /* 0x0000007f847f7220 */ /* 0x000fd40000410000 */
[----:B------:R-:W-:Y:S01]  /*3510*/  @P0 FADD.FTZ R127, R74, R127 ;  /* 0x0000007f4a7f0221 */ /* 0x000fe20000010000 */
[----:B------:R-:W-:-:S08]  /*3520*/  ISETP.NE.AND P0, PT, R128, RZ, PT ;  /* 0x000000ff8000720c */ /* 0x000fd00003f05270 */
.L_x_3768:
[----:B------:R-:W-:Y:S05]  /*3530*/  BSYNC B1 ;  /* 0x0000000000017941 */ /* 0x000fea0003800000 */
.L_x_3767:
[----:B------:R-:W-:Y:S01]  /*3540*/  @P1 FMUL.FTZ R128, R127, c[0x0][0x1ec] ;  /* 0x00007b007f801a20 */ /* 0x000fe20000410000 */
[----:B------:R-:W-:Y:S01]  /*3550*/  @P1 FSEL R93, R93, RZ, P4 ;  /* 0x000000ff5d5d1208 */ /* 0x000fe20002000000 */
[----:B------:R-:W-:Y:S01]  /*3560*/  @P1 FMUL.FTZ R96, R96, c[0x0][0x1e8] ;  /* 0x00007a0060601a20 */ /* 0x000fe20000410000 */
[----:B------:R-:W-:Y:S01]  /*3570*/  @P1 LOP3.LUT P4, RZ, R3, 0xff0000, RZ, 0xc0, !PT ;  /* 0x00ff000003ff1812 */ /* 0x000fe2000788c0ff */
[----:B------:R-:W-:Y:S01]  /*3580*/  @P1 FMUL.FTZ R128, R128, c[0x0][0x1e8] ;  /* 0x00007a0080801a20 */ /* 0x000fe20000410000 */
[----:B------:R-:W-:Y:S01]  /*3590*/  @P1 F2FP.BF16.PACK_AB R92, RZ, R92 ;  /* 0x0000005cff5c123e */ /* 0x000fe200000010ff */
[----:B------:R-:W-:Y:S01]  /*35a0*/  @P1 FMUL.FTZ R125, R125, c[0x0][0x1e8] ;  /* 0x00007a007d7d1a20 */ /* 0x000fe20000410000 */
[----:B------:R-:W-:Y:S01]  /*35b0*/  @P1 FSEL R96, R96, RZ, P5 ;  /* 0x000000ff60601208 */ /* 0x000fe20002800000 */
[----:B------:R-:W-:Y:S01]  /*35c0*/  BSSY B1, `(.L_x_3769) ;  /* 0x000001f000017945 */ /* 0x000fe20003800000 */
[----:B------:R-:W-:-:S02]  /*35d0*/  @P1 FSEL R128, R128, RZ, P4 ;  /* 0x000000ff80801208 */ /* 0x000fc40002000000 */
[----:B------:R-:W-:Y:S02]  /*35e0*/  @P1 FSEL R125, R125, RZ, P6 ;  /* 0x000000ff7d7d1208 */ /* 0x000fe40003000000 */
[----:B------:R-:W-:Y:S02]  /*35f0*/  @P1 F2FP.BF16.PACK_AB R96, RZ, R96 ;  /* 0x00000060ff60123e */ /* 0x000fe400000010ff */
[----:B------:R-:W-:Y:S02]  /*3600*/  @!P0 ISETP.NE.U32.AND P4, PT, RZ, c[0x0][0x218], PT ;  /* 0x00008600ff008a0c */ /* 0x000fe40003f85070 */
[----:B------:R-:W-:Y:S02]  /*3610*/  @P1 F2FP.BF16.PACK_AB R93, RZ, R93 ;  /* 0x0000005dff5d123e */ /* 0x000fe400000010ff */
[----:B------:R-:W-:Y:S02]  /*3620*/  @P1 F2FP.BF16.PACK_AB R125, RZ, R125 ;  /* 0x0000007dff7d123e */ /* 0x000fe400000010ff */
[----:B------:R-:W-:-:S02]  /*3630*/  @P1 F2FP.BF16.PACK_AB R128, RZ, R128 ;  /* 0x00000080ff80123e */ /* 0x000fc400000010ff */
[----:B------:R-:W-:Y:S02]  /*3640*/  @P1 PRMT R84, R88, 0x7610, R84 ;  /* 0x0000761058541816 */ /* 0x000fe40000000054 */
[----:B------:R-:W-:Y:S02]  /*3650*/  @!P0 ISETP.NE.AND.EX P4, PT, RZ, c[0x0][0x21c], PT, P4 ;  /* 0x00008700ff008a0c */ /* 0x000fe40003f85340 */
[----:B------:R-:W-:Y:S02]  /*3660*/  @P1 PRMT R85, R92, 0x7610, R85 ;  /* 0x000076105c551816 */ /* 0x000fe40000000055 */
[----:B------:R-:W-:Y:S02]  /*3670*/  @P1 PRMT R86, R96, 0x7610, R86 ;  /* 0x0000761060561816 */ /* 0x000fe40000000056 */
[----:B------:R-:W-:Y:S02]  /*3680*/  SEL R76, R97, R76, P3 ;  /* 0x0000004c614c7207 */ /* 0x000fe40001800000 */
[----:B------:R-:W-:-:S02]  /*3690*/  SEL R77, R90, R77, P3 ;  /* 0x0000004d5a4d7207 */ /* 0x000fc40001800000 */
[----:B------:R-:W-:Y:S02]  /*36a0*/  SEL R78, R91, R78, P3 ;  /* 0x0000004e5b4e7207 */ /* 0x000fe40001800000 */
[----:B------:R-:W-:Y:S02]  /*36b0*/  SEL R79, R94, R79, P3 ;  /* 0x0000004f5e4f7207 */ /* 0x000fe40001800000 */
[----:B------:R-:W-:Y:S02]  /*36c0*/  @P1 PRMT R84, R84, 0x5410, R89 ;  /* 0x0000541054541816 */ /* 0x000fe40000000059 */
[----:B------:R-:W-:Y:S02]  /*36d0*/  SEL R80, R95, R80, P3 ;  /* 0x000000505f507207 */ /* 0x000fe40001800000 */
[----:B------:R-:W-:Y:S02]  /*36e0*/  SEL R81, R124, R81, P3 ;  /* 0x000000517c517207 */ /* 0x000fe40001800000 */
[----:B------:R-:W-:-:S02]  /*36f0*/  @P1 PRMT R85, R85, 0x5410, R93 ;  /* 0x0000541055551816 */ /* 0x000fc4000000005d */
        /* <DEDUP_REMOVED lines=11> */
.L_x_3770:
[----:B------:R-:W-:Y:S05]  /*37b0*/  BSYNC B1 ;  /* 0x0000000000017941 */ /* 0x000fea0003800000 */
.L_x_3769:
[----:B------:R-:W-:Y:S01]  /*37c0*/  @P1 FMUL.FTZ R2, R88, c[0x0][0x1ec] ;  /* 0x00007b0058021a20 */ /* 0x000fe20000410000 */
[----:B------:R-:W-:Y:S02]  /*37d0*/  @P1 LOP3.LUT P0, RZ, R3, 0xff000000, RZ, 0xc0, !PT ;  /* 0xff00000003ff1812 */ /* 0x000fe4000780c0ff */
[----:B------:R-:W-:Y:S01]  /*37e0*/  @P2 MOV R3, 0x20 ;  /* 0x0000002000032802 */ /* 0x000fe20000000f00 */
[----:B------:R-:W-:Y:S01]  /*37f0*/  @P1 FMUL.FTZ R2, R2, c[0x0][0x1e8] ;  /* 0x00007a0002021a20 */ /* 0x000fe20000410000 */
[----:B------:R-:W-:Y:S02]  /*3800*/  @P1 IADD3 R126, R126, 0x40, RZ ;  /* 0x000000407e7e1810 */ /* 0x000fe40007ffe0ff */
[----:B------:R-:W-:Y:S02]  /*3810*/  @P1 MOV R91, 0x10 ;  /* 0x00000010005b1802 */ /* 0x000fe40000000f00 */
[----:B------:R-:W-:Y:S01]  /*3820*/  @P1 FSEL R89, R2, RZ, P0 ;  /* 0x000000ff02591208 */ /* 0x000fe20000000000 */
[----:B------:R-:W-:Y:S01]  /*3830*/  @P2 IMAD.WIDE.U32 R2, R0, R3, c[0x0][0x258] ;  /* 0x0000960000022625 */ /* 0x000fe200078e0003 */
[----:B------:R-:W-:-:S02]  /*3840*/  SEL R83, R88, R83, P3 ;  /* 0x0000005358537207 */ /* 0x000fc40001800000 */
[----:B------:R-:W-:Y:S01]  /*3850*/  @P1 F2FP.BF16.PACK_AB R0, RZ, R89 ;  /* 0x00000059ff00123e */ /* 0x000fe200000010ff */
[----:B------:R-:W-:Y:S01]  /*3860*/  @P1 IMAD.WIDE.U32 R88, R126, R91, c[0x0][0x248] ;  /* 0x000092007e581625 */ /* 0x000fe200078e005b */
[----:B------:R0:W-:Y:S02]  /*3870*/  @P2 STG.E.128 [R2.64], R76 ;  /* 0x0000004c02002986 */ /* 0x0001e4000c101d04 */
[----:B------:R-:W-:Y:S02]  /*3880*/  @P1 PRMT R87, R87, 0x5410, R0 ;  /* 0x0000541057571816 */ /* 0x000fe40000000000 */
[----:B------:R-:W-:Y:S01]  /*3890*/  MOV R0, c[0x0][0x160] ;  /* 0x0000580000007a02 */ /* 0x000fe20000000f00 */
[----:B------:R0:W-:Y:S04]  /*38a0*/  @P2 STG.E.128 [R2.64+0x10], R80 ;  /* 0x0000105002002986 */ /* 0x0001e8000c101d04 */
[----:B------:R0:W-:Y:S01]  /*38b0*/  @P1 STG.E.128 [R88.64], R84 ;  /* 0x0000005458001986 */ /* 0x0001e2000c101d04 */
[----:B------:R-:W-:-:S05]  /*38c0*/  IMAD R157, R0, 0x4, R157 ;  /* 0x00000004009d7824 */ /* 0x000fca00078e029d */
[----:B------:R-:W-:-:S13]  /*38d0*/  ISETP.GE.AND P0, PT, R157, c[0x0][0x164], PT ;  /* 0x000059009d007a0c */ /* 0x000fda0003f06270 */
[----:B0-----:R-:W-:Y:S01]  /*38e0*/  @P0 CALL.REL.NOINC `(.L_x_3717) ;  /* 0x0000001000000944 */ /* 0x001fe20003c00000 */
[----:B------:R-:W-:Y:S05]  /*38f0*/  BRA `(.L_x_3771) ;  /* 0xffffcca000007947 */ /* 0x000fea000383ffff */
.L_x_3717:
[----:B------:R-:W-:Y:S05]  /*3900*/  BSYNC B0 ;  /* 0x0000000000007941 */ /* 0x000fea0003800000 */
.L_x_3715:
        /* <DEDUP_REMOVED lines=139> */
.L_x_3721:
[----:B------:R-:W-:Y:S01]  /*41c0*/  HFMA2.MMA R96, -RZ, RZ, 0, 1.847743988037109375e-06 ;  /* 0x0000001fff607435 */ /* 0x000fe200000001ff */
[----:B------:R-:W-:Y:S01]  /*41d0*/  MOV R92, R90 ;  /* 0x0000005a005c7202 */ /* 0x000fe20000000f00 */
[----:B------:R-:W-:Y:S01]  /*41e0*/  IMAD.MOV.U32 R97, RZ, RZ, 0x1 ;  /* 0x00000001ff617424 */ /* 0x000fe200078e00ff */
[----:B------:R-:W-:-:S02]  /*41f0*/  MOV R101, 0xffffffff ;  /* 0xffffffff00657802 */ /* 0x000fc40000000f00 */
[----:B------:R-:W-:Y:S02]  /*4200*/  MOV R88, 0x4220 ;  /* 0x0000422000587802 */ /* 0x000fe40000000f00 */
[----:B------:R-:W-:Y:S05]  /*4210*/  CALL.REL.NOINC `($__internal_73_$__cuda_sm70_shflsync_bfly_p) ;  /* 0x0000046000007944 */ /* 0x000fea0003c00000 */
[----:B-1----:R-:W-:Y:S01]  /*4220*/  MOV R91, R92 ;  /* 0x0000005c005b7202 */ /* 0x002fe20000000f00 */
[----:B0-----:R-:W-:Y:S05]  /*4230*/  BRA `(.L_x_3772) ;  /* 0xffffd62000007947 */ /* 0x001fea000383ffff */
.L_x_3722:
[----:B------:R-:W-:Y:S01]  /*4240*/  HFMA2.MMA R96, -RZ, RZ, 0, 1.847743988037109375e-06 ;  /* 0x0000001fff607435 */ /* 0x000fe200000001ff */
[----:B------:R-:W-:Y:S01]  /*4250*/  MOV R92, R95 ;  /* 0x0000005f005c7202 */ /* 0x000fe20000000f00 */
[----:B------:R-:W-:Y:S01]  /*4260*/  IMAD.MOV.U32 R97, RZ, RZ, 0x1 ;  /* 0x00000001ff617424 */ /* 0x000fe200078e00ff */
[----:B------:R-:W-:Y:S02]  /*4270*/  MOV R101, 0xffffffff ;  /* 0xffffffff00657802 */ /* 0x000fe40000000f00 */
[----:B------:R-:W-:Y:S02]  /*4280*/  MOV R88, 0x42a0 ;  /* 0x000042a000587802 */ /* 0x000fe40000000f00 */
[----:B01----:R-:W-:Y:S05]  /*4290*/  CALL.REL.NOINC `($__internal_73_$__cuda_sm70_shflsync_bfly_p) ;  /* 0x000003e000007944 */ /* 0x003fea0003c00000 */
[----:B------:R-:W-:Y:S01]  /*42a0*/  FADD.FTZ R91, R91, R90 ;  /* 0x0000005a5b5b7221 */ /* 0x000fe20000010000 */
[----:B0-----:R-:W-:Y:S01]  /*42b0*/  HFMA2.MMA R97, -RZ, RZ, 0, 1.1920928955078125e-07 ;  /* 0x00000002ff617435 */ /* 0x001fe200000001ff */
[----:B-1----:R-:W-:Y:S01]  /*42c0*/  FADD.FTZ R95, R95, R92 ;  /* 0x0000005c5f5f7221 */ /* 0x002fe20000010000 */
[----:B------:R-:W-:Y:S01]  /*42d0*/  MOV R96, 0x1f ;  /* 0x0000001f00607802 */ /* 0x000fe20000000f00 */
[----:B------:R-:W-:Y:S01]  /*42e0*/  IMAD.MOV.U32 R101, RZ, RZ, -0x1 ;  /* 0xffffffffff657424 */ /* 0x000fe200078e00ff */
[----:B------:R-:W-:-:S02]  /*42f0*/  MOV R92, R91 ;  /* 0x0000005b005c7202 */ /* 0x000fc40000000f00 */
[----:B------:R-:W-:Y:S02]  /*4300*/  MOV R88, 0x4320 ;  /* 0x0000432000587802 */ /* 0x000fe40000000f00 */
[----:B------:R-:W-:Y:S05]  /*4310*/  CALL.REL.NOINC `($__internal_73_$__cuda_sm70_shflsync_bfly_p) ;  /* 0x0000036000007944 */ /* 0x000fea0003c00000 */
[----:B0-----:R-:W-:Y:S01]  /*4320*/  HFMA2.MMA R97, -RZ, RZ, 0, 1.1920928955078125e-07 ;  /* 0x00000002ff617435 */ /* 0x001fe200000001ff */
[----:B-1----:R-:W-:Y:S01]  /*4330*/  MOV R90, R92 ;  /* 0x0000005c005a7202 */ /* 0x002fe20000000f00 */
[----:B------:R-:W-:Y:S01]  /*4340*/  IMAD.MOV.U32 R101, RZ, RZ, -0x1 ;  /* 0xffffffffff657424 */ /* 0x000fe200078e00ff */
[----:B------:R-:W-:Y:S02]  /*4350*/  MOV R92, R95 ;  /* 0x0000005f005c7202 */ /* 0x000fe40000000f00 */
[----:B------:R-:W-:Y:S02]  /*4360*/  MOV R96, 0x1f ;  /* 0x0000001f00607802 */ /* 0x000fe40000000f00 */
[----:B------:R-:W-:Y:S02]  /*4370*/  MOV R88, 0x4390 ;  /* 0x0000439000587802 */ /* 0x000fe40000000f00 */
[----:B------:R-:W-:Y:S05]  /*4380*/  CALL.REL.NOINC `($__internal_73_$__cuda_sm70_shflsync_bfly_p) ;  /* 0x000002f000007944 */ /* 0x000fea0003c00000 */
[----:B------:R-:W-:Y:S01]  /*4390*/  FADD.FTZ R91, R90, R91 ;  /* 0x0000005b5a5b7221 */ /* 0x000fe20000010000 */
[----:B0-----:R-:W-:Y:S01]  /*43a0*/  HFMA2.MMA R97, -RZ, RZ, 0, 2.384185791015625e-07 ;  /* 0x00000004ff617435 */ /* 0x001fe200000001ff */
[----:B-1----:R-:W-:Y:S01]  /*43b0*/  FADD.FTZ R95, R95, R92 ;  /* 0x0000005c5f5f7221 */ /* 0x002fe20000010000 */
[----:B------:R-:W-:-:S02]  /*43c0*/  MOV R96, 0x1f ;  /* 0x0000001f00607802 */ /* 0x000fc40000000f00 */
[----:B------:R-:W-:Y:S02]  /*43d0*/  MOV R101, 0xffffffff ;  /* 0xffffffff00657802 */ /* 0x000fe40000000f00 */
[----:B------:R-:W-:Y:S02]  /*43e0*/  MOV R92, R91 ;  /* 0x0000005b005c7202 */ /* 0x000fe40000000f00 */
[----:B------:R-:W-:Y:S02]  /*43f0*/  MOV R88, 0x4410 ;  /* 0x0000441000587802 */ /* 0x000fe40000000f00 */
[----:B------:R-:W-:Y:S05]  /*4400*/  CALL.REL.NOINC `($__internal_73_$__cuda_sm70_shflsync_bfly_p) ;  /* 0x0000027000007944 */ /* 0x000fea0003c00000 */
[----:B0-----:R-:W-:Y:S01]  /*4410*/  HFMA2.MMA R97, -RZ, RZ, 0, 2.384185791015625e-07 ;  /* 0x00000004ff617435 */ /* 0x001fe200000001ff */
[----:B-1----:R-:W-:Y:S01]  /*4420*/  MOV R90, R92 ;  /* 0x0000005c005a7202 */ /* 0x002fe20000000f00 */
[----:B------:R-:W-:Y:S01]  /*4430*/  IMAD.MOV.U32 R92, RZ, RZ, R95 ;  /* 0x000000ffff5c7224 */ /* 0x000fe200078e005f */
[----:B------:R-:W-:Y:S02]  /*4440*/  MOV R96, 0x1f ;  /* 0x0000001f00607802 */ /* 0x000fe40000000f00 */
[----:B------:R-:W-:Y:S02]  /*4450*/  MOV R101, 0xffffffff ;  /* 0xffffffff00657802 */ /* 0x000fe40000000f00 */
[----:B------:R-:W-:-:S02]  /*4460*/  MOV R88, 0x4480 ;  /* 0x0000448000587802 */ /* 0x000fc40000000f00 */
[----:B------:R-:W-:Y:S05]  /*4470*/  CALL.REL.NOINC `($__internal_73_$__cuda_sm70_shflsync_bfly_p) ;  /* 0x0000020000007944 */ /* 0x000fea0003c00000 */
[----:B------:R-:W-:Y:S01]  /*4480*/  FADD.FTZ R91, R90, R91 ;  /* 0x0000005b5a5b7221 */ /* 0x000fe20000010000 */
[----:B0-----:R-:W-:Y:S01]  /*4490*/  HFMA2.MMA R97, -RZ, RZ, 0, 4.76837158203125e-07 ;  /* 0x00000008ff617435 */ /* 0x001fe200000001ff */
[----:B-1----:R-:W-:Y:S01]  /*44a0*/  FADD.FTZ R95, R95, R92 ;  /* 0x0000005c5f5f7221 */ /* 0x002fe20000010000 */
[----:B------:R-:W-:Y:S01]  /*44b0*/  MOV R96, 0x1f ;  /* 0x0000001f00607802 */ /* 0x000fe20000000f00 */
[----:B------:R-:W-:Y:S01]  /*44c0*/  IMAD.MOV.U32 R101, RZ, RZ, -0x1 ;  /* 0xffffffffff657424 */ /* 0x000fe200078e00ff */
[----:B------:R-:W-:-:S02]  /*44d0*/  MOV R92, R91 ;  /* 0x0000005b005c7202 */ /* 0x000fc40000000f00 */
[----:B------:R-:W-:Y:S02]  /*44e0*/  MOV R88, 0x4500 ;  /* 0x0000450000587802 */ /* 0x000fe40000000f00 */
[----:B------:R-:W-:Y:S05]  /*44f0*/  CALL.REL.NOINC `($__internal_73_$__cuda_sm70_shflsync_bfly_p) ;  /* 0x0000018000007944 */ /* 0x000fea0003c00000 */
[----:B0-----:R-:W-:Y:S01]  /*4500*/  HFMA2.MMA R97, -RZ, RZ, 0, 4.76837158203125e-07 ;  /* 0x00000008ff617435 */ /* 0x001fe200000001ff */
[----:B-1----:R-:W-:Y:S01]  /*4510*/  MOV R90, R92 ;  /* 0x0000005c005a7202 */ /* 0x002fe20000000f00 */
[----:B------:R-:W-:Y:S01]  /*4520*/  IMAD.MOV.U32 R101, RZ, RZ, -0x1 ;  /* 0xffffffffff657424 */ /* 0x000fe200078e00ff */
[----:B------:R-:W-:Y:S02]  /*4530*/  MOV R92, R95 ;  /* 0x0000005f005c7202 */ /* 0x000fe40000000f00 */
[----:B------:R-:W-:Y:S02]  /*4540*/  MOV R96, 0x1f ;  /* 0x0000001f00607802 */ /* 0x000fe40000000f00 */
[----:B------:R-:W-:Y:S02]  /*4550*/  MOV R88, 0x4570 ;  /* 0x0000457000587802 */ /* 0x000fe40000000f00 */
[----:B------:R-:W-:Y:S05]  /*4560*/  CALL.REL.NOINC `($__internal_73_$__cuda_sm70_shflsync_bfly_p) ;  /* 0x0000011000007944 */ /* 0x000fea0003c00000 */
[----:B------:R-:W-:Y:S01]  /*4570*/  FADD.FTZ R93, R90, R91 ;  /* 0x0000005b5a5d7221 */ /* 0x000fe20000010000 */
[----:B0-----:R-:W-:Y:S01]  /*4580*/  HFMA2.MMA R97, -RZ, RZ, 0, 9.5367431640625e-07 ;  /* 0x00000010ff617435 */ /* 0x001fe200000001ff */
[----:B-1----:R-:W-:Y:S01]  /*4590*/  FADD.FTZ R95, R95, R92 ;  /* 0x0000005c5f5f7221 */ /* 0x002fe20000010000 */
[----:B------:R-:W-:-:S02]  /*45a0*/  MOV R96, 0x1f ;  /* 0x0000001f00607802 */ /* 0x000fc40000000f00 */
[----:B------:R-:W-:Y:S02]  /*45b0*/  MOV R101, 0xffffffff ;  /* 0xffffffff00657802 */ /* 0x000fe40000000f00 */
[----:B------:R-:W-:Y:S02]  /*45c0*/  MOV R92, R93 ;  /* 0x0000005d005c7202 */ /* 0x000fe40000000f00 */
[----:B------:R-:W-:Y:S02]  /*45d0*/  MOV R88, 0x45f0 ;  /* 0x000045f000587802 */ /* 0x000fe40000000f00 */
[----:B------:R-:W-:Y:S05]  /*45e0*/  CALL.REL.NOINC `($__internal_73_$__cuda_sm70_shflsync_bfly_p) ;  /* 0x0000009000007944 */ /* 0x000fea0003c00000 */
[----:B0-----:R-:W-:Y:S01]  /*45f0*/  HFMA2.MMA R97, -RZ, RZ, 0, 9.5367431640625e-07 ;  /* 0x00000010ff617435 */ /* 0x001fe200000001ff */
[----:B-1----:R-:W-:Y:S01]  /*4600*/  MOV R94, R92 ;  /* 0x0000005c005e7202 */ /* 0x002fe20000000f00 */
[----:B------:R-:W-:Y:S01]  /*4610*/  IMAD.MOV.U32 R92, RZ, RZ, R95 ;  /* 0x000000ffff5c7224 */ /* 0x000fe200078e005f */
[----:B------:R-:W-:Y:S02]  /*4620*/  MOV R96, 0x1f ;  /* 0x0000001f00607802 */ /* 0x000fe40000000f00 */
[----:B------:R-:W-:Y:S02]  /*4630*/  MOV R101, 0xffffffff ;  /* 0xffffffff00657802 */ /* 0x000fe40000000f00 */
[----:B------:R-:W-:-:S02]  /*4640*/  MOV R88, 0x4660 ;  /* 0x0000466000587802 */ /* 0x000fc40000000f00 */
[----:B------:R-:W-:Y:S05]  /*4650*/  CALL.REL.NOINC `($__internal_73_$__cuda_sm70_shflsync_bfly_p) ;  /* 0x0000002000007944 */ /* 0x000fea0003c00000 */
[----:B-1----:R-:W-:Y:S01]  /*4660*/  MOV R88, R92 ;  /* 0x0000005c00587202 */ /* 0x002fe20000000f00 */
[----:B0-----:R-:W-:Y:S05]  /*4670*/  BRA `(.L_x_3773) ;  /* 0xffffd30000007947 */ /* 0x001fea000383ffff */
        .weak           $__internal_73_$__cuda_sm70_shflsync_bfly_p
        .type           $__internal_73_$__cuda_sm70_shflsync_bfly_p,@function
        .size           $__internal_73_$__cuda_sm70_shflsync_bfly_p,(.L_x_9803 - $__internal_73_$__cuda_sm70_shflsync_bfly_p)
$__internal_73_$__cuda_sm70_shflsync_bfly_p:
[----:B------:R-:W-:Y:S01]  /*4680*/  HFMA2.MMA R89, -RZ, RZ, 0, 0 ;  /* 0x00000000ff597435 */ /* 0x000fe200000001ff */
[----:B------:R-:W-:Y:S04]  /*4690*/  WARPSYNC R101 ;  /* 0x0000006500007348 */ /* 0x000fe80003800000 */
[----:B------:R0:W1:Y:S01]  /*46a0*/  SHFL.BFLY PT, R92, R92, R97, R96 ;  /* 0x0c0000615c5c7389 */ /* 0x00006200000e0060 */
[----:B------:R-:W-:Y:S05]  /*46b0*/  RET.REL.NODEC R88 `(_ZN10layer_norm13ln_bwd_kernelINS_13Kernel_traitsI13__nv_bfloat16S2_fS2_fjLj768ELj1ELj4ELj1ELj16ENS_18Kernel_traits_baseILj768ES2_S2_fS2_fjLj128EEEEELb1ELb0ELb1ELb1EEEvNS_9BwdParamsE) ;  /* 0xffffb94058007950 */ /* 0x000fea0003c3ffff */
.L_x_3774:
        /* <DEDUP_REMOVED lines=12> */
.L_x_9803:


//--------------------- .text._ZN10layer_norm13ln_bwd_kernelINS_13Kernel_traitsI13__nv_bfloat16S2_fS2_fjLj768ELj1ELj4ELj1ELj16ENS_18Kernel_traits_baseILj768ES2_S2_fS2_fjLj128EEEEELb1ELb1ELb0ELb0EEEvNS_9BwdParamsE --------------------------
	.section	.text._ZN10layer_norm13ln_bwd_kernelINS_13Kernel_traitsI13__nv_bfloat16S2_fS2_fjLj768ELj1ELj4ELj1ELj16ENS_18Kernel_traits_baseILj768ES2_S2_fS2_fjLj128EEEEELb1ELb1ELb0ELb0EEEvNS_9BwdParamsE,"ax",@progbits
	.sectioninfo	@"SHI_REGISTERS=243"
	.align	128
        .global         _ZN10layer_norm13ln_bwd_kernelINS_13Kernel_traitsI13__nv_bfloat16S2_fS2_fjLj768ELj1ELj4ELj1ELj16ENS_18Kernel_traits_baseILj768ES2_S2_fS2_fjLj128EEEEELb1ELb1ELb0ELb0EEEvNS_9BwdParamsE
        .type           _ZN10layer_norm13ln_bwd_kernelINS_13Kernel_traitsI13__nv_bfloat16S2_fS2_fjLj768ELj1ELj4ELj1ELj16ENS_18Kernel_traits_baseILj768ES2_S2_fS2_fjLj128EEEEELb1ELb1ELb0ELb0EEEvNS_9BwdParamsE,@function
        .size           _ZN10layer_norm13ln_bwd_kernelINS_13Kernel_traitsI13__nv_bfloat16S2_fS2_fjLj768ELj1ELj4ELj1ELj16ENS_18Kernel_traits_baseILj768ES2_S2_fS2_fjLj128EEEEELb1ELb1ELb0ELb0EEEvNS_9BwdParamsE,(.L_x_9804 - _ZN10layer_norm13ln_bwd_kernelINS_13Kernel_traitsI13__nv_bfloat16S2_fS2_fjLj768ELj1ELj4ELj1ELj16ENS_18Kernel_traits_baseILj768ES2_S2_fS2_fjLj128EEEEELb1ELb1ELb0ELb0EEEvNS_9BwdParamsE)
        .other          _ZN10layer_norm13ln_bwd_kernelINS_13Kernel_traitsI13__nv_bfloat16S2_fS2_fjLj768ELj1ELj4ELj1ELj16ENS_18Kernel_traits_baseILj768ES2_S2_fS2_fjLj128EEEEELb1ELb1ELb0ELb0EEEvNS_9BwdParamsE,@"STO_CUDA_ENTRY STV_DEFAULT"
_ZN10layer_norm13ln_bwd_kernelINS_13Kernel_traitsI13__nv_bfloat16S2_fS2_fjLj768ELj1ELj4ELj1ELj16ENS_18Kernel_traits_baseILj768ES2_S2_fS2_fjLj128EEEEELb1ELb1ELb0ELb0EEEvNS_9BwdParamsE:
.text._ZN10layer_norm13ln_bwd_kernelINS_13Kernel_traitsI13__nv_bfloat16S2_fS2_fjLj768ELj1ELj4ELj1ELj16ENS_18Kernel_traits_baseILj768ES2_S2_fS2_fjLj128EEEEELb1ELb1ELb0ELb0EEEvNS_9BwdParamsE:
        /* <DEDUP_REMOVED lines=122> */
.L_x_3791:
        /* <DEDUP_REMOVED lines=41> */
[----:B--2---:R-:W-:Y:S01]  /*0a30*/  FADD.FTZ R179, -R219, R140 ;  /* 0x0000008cdbb37221 */ /* 0x004fe20000010100 */
[----:B---3--:R-:W-:-:S03]  /*0a40*/  PRMT R220, RZ, 0x5410, R144 ;  /* 0x00005410ffdc7816 */ /* 0x008fc60000000090 */
[----:B-1---5:R-:W-:Y:S01]  /*0a50*/  FMUL.FTZ R175, R170, R179 ;  /* 0x000000b3aaaf7220 */ /* 0x022fe20000410000 */
[----:B------:R-:W-:Y:S01]  /*0a60*/  PRMT R144, RZ, 0x7610, R144 ;  /* 0x00007610ff907816 */ /* 0x000fe20000000090 */
[C---:B------:R-:W-:Y:S02]  /*0a70*/  FADD.FTZ R141, -R219.reuse, R141 ;  /* 0x0000008ddb8d7221 */ /* 0x040fe40000010100 */
[----:B0-----:R-:W-:Y:S02]  /*0a80*/  FADD.FTZ R177, -R219, R142 ;  /* 0x0000008edbb17221 */ /* 0x001fe40000010100 */
[----:B------:R-:W-:Y:S02]  /*0a90*/  FADD.FTZ R68, R68, R220 ;  /* 0x000000dc44447221 */ /* 0x000fe40000010000 */
[-C--:B------:R-:W-:Y:S02]  /*0aa0*/  FFMA.FTZ R44, R175, R220.reuse, R44 ;  /* 0x000000dcaf2c7223 */ /* 0x080fe4000001002c */
[----:B------:R-:W-:Y:S01]  /*0ab0*/  FMUL.FTZ R220, R159, R220 ;  /* 0x000000dc9fdc7220 */ /* 0x000fe20000410000 */
[----:B------:R-:W-:Y:S01]  /*0ac0*/  PRMT R176, RZ, 0x5410, R145 ;  /* 0x00005410ffb07816 */ /* 0x000fe20000000091 */
[----:B------:R-:W-:-:S02]  /*0ad0*/  FMUL.FTZ R215, R170, R141 ;  /* 0x0000008daad77220 */ /* 0x000fc40000410000 */
[----:B------:R-:W-:Y:S02]  /*0ae0*/  FMUL.FTZ R177, R170, R177 ;  /* 0x000000b1aab17220 */ /* 0x000fe40000410000 */
[----:B------:R-:W-:Y:S02]  /*0af0*/  FMUL.FTZ R172, R158, R144 ;  /* 0x000000909eac7220 */ /* 0x000fe40000410000 */
[----:B------:R-:W-:Y:S02]  /*0b00*/  FADD.FTZ R141, RZ, R220 ;  /* 0x000000dcff8d7221 */ /* 0x000fe40000010000 */
[----:B------:R-:W-:Y:S01]  /*0b10*/  FFMA.FTZ R140, R175, R220, RZ ;  /* 0x000000dcaf8c7223 */ /* 0x000fe200000100ff */
[----:B------:R-:W-:Y:S01]  /*0b20*/  PRMT R145, RZ, 0x7610, R145 ;  /* 0x00007610ff917816 */ /* 0x000fe20000000091 */
[----:B----4-:R-:W-:Y:S02]  /*0b30*/  FADD.FTZ R181, -R219, R148 ;  /* 0x00000094dbb57221 */ /* 0x010fe40000010100 */
        /* <DEDUP_REMOVED lines=47> */
.L_x_3778:
[----:B0-----:R-:W-:Y:S05]  /*0e30*/  BSYNC B1 ;  /* 0x0000000000017941 */ /* 0x001fea0003800000 */
.L_x_3777:
        /* <DEDUP_REMOVED lines=9> */
[----:B------:R-:W0:Y:S01]  /*0ed0*/  LDG.E.128 R144, [R144.64] ;  /* 0x0000000490907981 */ /* 0x000e22000c1e1d00 */
        /* <DEDUP_REMOVED lines=73> */
.L_x_3780:
[----:B------:R-:W-:Y:S05]  /*1370*/  BSYNC B1 ;  /* 0x0000000000017941 */ /* 0x000fea0003800000 */
.L_x_3779:
        /* <DEDUP_REMOVED lines=25> */
[----:B------:R-:W-:Y:S02]  /*1510*/  FADD.FTZ R141, -R219, R141 ;  /* 0x0000008ddb8d7221 */ /* 0x000fe40000010100 */
[----:B------:R-:W-:Y:S01]  /*1520*/  FMUL.FTZ R206, R27, R206 ;  /* 0x000000ce1bce7220 */ /* 0x000fe20000410000 */
[----:B------:R-:W-:Y:S01]  /*1530*/  PRMT R210, RZ, 0x5410, R145 ;  /* 0x00005410ffd27816 */ /* 0x000fe20000000091 */
[----:B------:R-:W-:-:S02]  /*1540*/  FMUL.FTZ R201, R170, R201 ;  /* 0x000000c9aac97220 */ /* 0x000fc40000410000 */
[----:B0-----:R-:W-:Y:S02]  /*1550*/  FMUL.FTZ R204, R170, R141 ;  /* 0x0000008daacc7220 */ /* 0x001fe40000410000 */
[----:B------:R-:W-:Y:S02]  /*1560*/  FMUL.FTZ R203, R26, R144 ;  /* 0x000000901acb7220 */ /* 0x000fe40000410000 */
[----:B------:R-:W-:Y:S02]  /*1570*/  FADD.FTZ R140, R221, R206 ;  /* 0x000000cedd8c7221 */ /* 0x000fe40000010000 */
[----:B------:R-:W-:Y:S01]  /*1580*/  FFMA.FTZ R228, R171, R206, R228 ;  /* 0x000000ceabe47223 */ /* 0x000fe200000100e4 */
        /* <DEDUP_REMOVED lines=49> */
.L_x_3782:
[----:B------:R-:W-:Y:S05]  /*18a0*/  BSYNC B1 ;  /* 0x0000000000017941 */ /* 0x000fea0003800000 */
.L_x_3781:
[----:B-----5:R-:W-:Y:S01]  /*18b0*/  @P0 PRMT R168, RZ, 0x5410, R217 ;  /* 0x00005410ffa80816 */ /* 0x020fe200000000d9 */
[----:B------:R-:W-:Y:S05]  /*18c0*/  BRA.DIV ~URZ, `(.L_x_3783) ;  /* 0x00002d227f007947 */ /* 0x000fea000b800000 */
[----:B------:R0:W1:Y:S02]  /*18d0*/  SHFL.BFLY PT, R142, R221, 0x1, 0x1f ;  /* 0x0c201f00dd8e7f89 */ /* 0x00006400000e0000 */
.L_x_3802:
        /* <DEDUP_REMOVED lines=18> */
.L_x_3803:
        /* <DEDUP_REMOVED lines=9> */
[----:B------:R-:W-:Y:S01]  /*1a90*/  ISETP.NE.U32.AND P0, PT, RZ, c[0x0][0x218], PT ;  /* 0x00008600ff007a0c */ /* 0x000fe20003f05070 */
[----:B------:R-:W-:Y:S01]  /*1aa0*/  HFMA2.MMA R149, -RZ, RZ, 0, 0 ;  /* 0x00000000ff957435 */ /* 0x000fe200000001ff */
[----:B------:R-:W-:Y:S01]  /*1ab0*/  FSEL R229, R148, RZ, !P5 ;  /* 0x000000ff94e57208 */ /* 0x000fe20006800000 */
[----:B------:R-:W-:Y:S01]  /*1ac0*/  HFMA2.MMA R230, -RZ, RZ, 0, 0 ;  /* 0x00000000ffe67435 */ /* 0x000fe200000001ff */
[----:B------:R-:W-:Y:S01]  /*1ad0*/  ISETP.NE.AND.EX P0, PT, RZ, c[0x0][0x21c], PT, P0 ;  /* 0x00008700ff007a0c */ /* 0x000fe20003f05300 */
[----:B------:R-:W-:Y:S01]  /*1ae0*/  HFMA2.MMA R234, -RZ, RZ, 0, 0 ;  /* 0x00000000ffea7435 */ /* 0x000fe200000001ff */
[----:B0-----:R-:W-:Y:S01]  /*1af0*/  MOV R144, R226 ;  /* 0x000000e200907202 */ /* 0x001fe20000000f00 */
[-CC-:B------:R-:W-:Y:S01]  /*1b00*/  FFMA.FTZ R145, R175, R150.reuse, R229.reuse ;  /* 0x00000096af917223 */ /* 0x180fe200000100e5 */
[----:B------:R-:W-:Y:S01]  /*1b10*/  LOP3.LUT P1, RZ, R226, 0xff00, RZ, 0xc0, !PT ;  /* 0x0000ff00e2ff7812 */ /* 0x000fe2000782c0ff */
[----:B------:R-:W-:Y:S01]  /*1b20*/  FFMA.FTZ R147, R215, R150, R229 ;  /* 0x00000096d7937223 */ /* 0x000fe200000100e5 */
[----:B------:R-:W-:Y:S01]  /*1b30*/  LOP3.LUT P6, RZ, R144, 0xff, RZ, 0xc0, !PT ;  /* 0x000000ff90ff7812 */ /* 0x000fe200078cc0ff */
[----:B------:R-:W-:Y:S01]  /*1b40*/  FADD.FTZ R145, R220, -R145 ;  /* 0x80000091dc917221 */ /* 0x000fe20000010000 */
[----:B------:R-:W-:Y:S01]  /*1b50*/  MOV R151, RZ ;  /* 0x000000ff00977202 */ /* 0x000fe20000000f00 */
[----:B------:R-:W-:Y:S01]  /*1b60*/  FADD.FTZ R147, R172, -R147 ;  /* 0x80000093ac937221 */ /* 0x000fe20000010000 */
[----:B------:R-:W-:Y:S01]  /*1b70*/  MOV R232, RZ ;  /* 0x000000ff00e87202 */ /* 0x000fe20000000f00 */
[----:B------:R-:W-:-:S02]  /*1b80*/  FMUL.FTZ R145, R170, R145 ;  /* 0x00000091aa917220 */ /* 0x000fc40000410000 */
[----:B------:R-:W-:Y:S02]  /*1b90*/  FFMA.FTZ R217, R177, R150, R229 ;  /* 0x00000096b1d97223 */ /* 0x000fe400000100e5 */
[----:B------:R-:W-:Y:S02]  /*1ba0*/  @P0 FADD.FTZ R145, R112, R145 ;  /* 0x0000009170910221 */ /* 0x000fe40000010000 */
[----:B------:R-:W-:Y:S02]  /*1bb0*/  FMUL.FTZ R146, R170, R147 ;  /* 0x00000093aa927220 */ /* 0x000fe40000410000 */
[----:B------:R-:W-:Y:S02]  /*1bc0*/  FMUL.FTZ R144, R145, R168 ;  /* 0x000000a891907220 */ /* 0x000fe40000410000 */
[----:B------:R-:W-:Y:S02]  /*1bd0*/  FADD.FTZ R217, R176, -R217 ;  /* 0x800000d9b0d97221 */ /* 0x000fe40000010000 */
[----:B------:R-:W-:-:S02]  /*1be0*/  FMUL.FTZ R147, R144, c[0x0][0x1e8] ;  /* 0x00007a0090937a20 */ /* 0x000fc40000410000 */
[----:B------:R-:W-:Y:S02]  /*1bf0*/  @P0 FADD.FTZ R146, R113, R146 ;  /* 0x0000009271920221 */ /* 0x000fe40000010000 */
[----:B------:R-:W-:Y:S01]  /*1c00*/  @P6 FMUL.FTZ R151, R19, R147 ;  /* 0x0000009313976220 */ /* 0x000fe20000410000 */
[--C-:B--2---:R-:W-:Y:S02]  /*1c10*/  @P6 PRMT R144, RZ, 0x5410, R140.reuse ;  /* 0x00005410ff906816 */ /* 0x104fe4000000008c */
[----:B------:R-:W-:-:S03]  /*1c20*/  @P1 PRMT R140, RZ, 0x7610, R140 ;  /* 0x00007610ff8c1816 */ /* 0x000fc6000000008c */
[----:B------:R-:W-:Y:S01]  /*1c30*/  @P6 FMUL.FTZ R149, R147, R144 ;  /* 0x0000009093956220 */ /* 0x000fe20000410000 */
[----:B------:R-:W-:Y:S01]  /*1c40*/  LOP3.LUT P6, RZ, R226, 0xff0000, RZ, 0xc0, !PT ;  /* 0x00ff0000e2ff7812 */ /* 0x000fe200078cc0ff */
[----:B------:R-:W-:Y:S01]  /*1c50*/  FMUL.FTZ R147, R170, R217 ;  /* 0x000000d9aa937220 */ /* 0x000fe20000410000 */
[----:B------:R-:W-:Y:S01]  /*1c60*/  HFMA2.MMA R217, -RZ, RZ, 0, 0 ;  /* 0x00000000ffd97435 */ /* 0x000fe200000001ff */
[-C--:B------:R-:W-:Y:S02]  /*1c70*/  FMUL.FTZ R144, R146, R168.reuse ;  /* 0x000000a892907220 */ /* 0x080fe40000410000 */
[----:B------:R-:W-:Y:S02]  /*1c80*/  @P0 FADD.FTZ R147, R114, R147 ;  /* 0x0000009372930221 */ /* 0x000fe40000010000 */
[----:B------:R-:W-:Y:S02]  /*1c90*/  FMUL.FTZ R219, R144, c[0x0][0x1e8] ;  /* 0x00007a0090db7a20 */ /* 0x000fe40000410000 */
[----:B------:R-:W-:-:S02]  /*1ca0*/  FMUL.FTZ R144, R147, R168 ;  /* 0x000000a893907220 */ /* 0x000fc40000410000 */
[----:B------:R-:W-:Y:S01]  /*1cb0*/  @P1 FMUL.FTZ R230, R219, R140 ;  /* 0x0000008cdbe61220 */ /* 0x000fe20000410000 */
[----:B------:R-:W-:Y:S01]  /*1cc0*/  MOV R140, RZ ;  /* 0x000000ff008c7202 */ /* 0x000fe20000000f00 */
[----:B------:R-:W-:Y:S01]  /*1cd0*/  @P1 FMUL.FTZ R232, R18, R219 ;  /* 0x000000db12e81220 */ /* 0x000fe20000410000 */
[----:B------:R-:W-:Y:S01]  /*1ce0*/  ISETP.NE.U32.AND P1, PT, RZ, c[0x0][0x258], PT ;  /* 0x00009600ff007a0c */ /* 0x000fe20003f25070 */
[----:B------:R-:W-:Y:S01]  /*1cf0*/  FMUL.FTZ R221, R144, c[0x0][0x1e8] ;  /* 0x00007a0090dd7a20 */ /* 0x000fe20000410000 */
[----:B------:R-:W-:Y:S01]  /*1d00*/  @P6 PRMT R144, RZ, 0x5410, R141 ;  /* 0x00005410ff906816 */ /* 0x000fe2000000008d */
[----:B------:R-:W-:Y:S01]  /*1d10*/  FADD.FTZ R84, R84, R149 ;  /* 0x0000009554547221 */ /* 0x000fe20000010000 */
[----:B------:R-:W-:Y:S01]  /*1d20*/  ISETP.NE.AND.EX P1, PT, RZ, c[0x0][0x25c], PT, P1 ;  /* 0x00009700ff007a0c */ /* 0x000fe20003f25310 */
[----:B------:R-:W-:Y:S02]  /*1d30*/  @P6 FMUL.FTZ R140, R16, R221 ;  /* 0x000000dd108c6220 */ /* 0x000fe40000410000 */
[----:B------:R-:W-:Y:S01]  /*1d40*/  @P6 FMUL.FTZ R217, R221, R144 ;  /* 0x00000090ddd96220 */ /* 0x000fe20000410000 */
[----:B------:R-:W-:Y:S01]  /*1d50*/  SEL R129, R146, R129, P1 ;  /* 0x0000008192817207 */ /* 0x000fe20000800000 */
[--C-:B------:R-:W-:Y:S01]  /*1d60*/  FFMA.FTZ R144, R174, R150, R229.reuse ;  /* 0x00000096ae907223 */ /* 0x100fe200000100e5 */
[----:B------:R-:W-:Y:S01]  /*1d70*/  SEL R130, R147, R130, P1 ;  /* 0x0000008293827207 */ /* 0x000fe20000800000 */
[--C-:B------:R-:W-:Y:S01]  /*1d80*/  FFMA.FTZ R147, R181, R150, R229.reuse ;  /* 0x00000096b5937223 */ /* 0x100fe200000100e5 */
[----:B------:R-:W-:Y:S01]  /*1d90*/  SEL R128, R145, R128, P1 ;  /* 0x0000008091807207 */ /* 0x000fe20000800000 */
[-CC-:B------:R-:W-:Y:S01]  /*1da0*/  FFMA.FTZ R146, R180, R150.reuse, R229.reuse ;  /* 0x00000096b4927223 */ /* 0x180fe200000100e5 */
[----:B------:R-:W-:Y:S01]  /*1db0*/  ISETP.NE.U32.AND P6, PT, RZ, c[0x0][0x258], PT ;  /* 0x00009600ff007a0c */ /* 0x000fe20003fc5070 */
[----:B------:R-:W-:-:S02]  /*1dc0*/  FFMA.FTZ R221, R185, R150, R229 ;  /* 0x00000096b9dd7223 */ /* 0x000fc400000100e5 */
[----:B------:R-:W-:Y:S01]  /*1dd0*/  FFMA.FTZ R229, R186, R150, R229 ;  /* 0x00000096bae57223 */ /* 0x000fe200000100e5 */
[----:B------:R-:W-:Y:S01]  /*1de0*/  ISETP.NE.AND.EX P6, PT, RZ, c[0x0][0x25c], PT, P6 ;  /* 0x00009700ff007a0c */ /* 0x000fe20003fc5360 */
[----:B------:R-:W-:Y:S02]  /*1df0*/  FADD.FTZ R145, R179, -R144 ;  /* 0x80000090b3917221 */ /* 0x000fe40000010000 */
[----:B------:R-:W-:Y:S02]  /*1e00*/  FADD.FTZ R147, R178, -R147 ;  /* 0x80000093b2937221 */ /* 0x000fe40000010000 */
[----:B------:R-:W-:Y:S02]  /*1e10*/  FADD.FTZ R219, R183, -R146 ;  /* 0x80000092b7db7221 */ /* 0x000fe40000010000 */
[----:B------:R-:W-:Y:S02]  /*1e20*/  FADD.FTZ R221, R182, -R221 ;  /* 0x800000ddb6dd7221 */ /* 0x000fe40000010000 */
[----:B------:R-:W-:-:S02]  /*1e30*/  FADD.FTZ R231, R184, -R229 ;  /* 0x800000e5b8e77221 */ /* 0x000fc40000010000 */
[C---:B------:R-:W-:Y:S02]  /*1e40*/  FMUL.FTZ R146, R170.reuse, R145 ;  /* 0x00000091aa927220 */ /* 0x040fe40000410000 */
[C---:B------:R-:W-:Y:S01]  /*1e50*/  FMUL.FTZ R147, R170.reuse, R147 ;  /* 0x00000093aa937220 */ /* 0x040fe20000410000 */
[----:B------:R-:W-:Y:S01]  /*1e60*/  @P6 MOV R144, 0x20 ;  /* 0x0000002000906802 */ /* 0x000fe20000000f00 */
[C---:B------:R-:W-:Y:S01]  /*1e70*/  FMUL.FTZ R236, R170.reuse, R219 ;  /* 0x000000dbaaec7220 */ /* 0x040fe20000410000 */
[----:B------:R-:W-:Y:S01]  /*1e80*/  HFMA2.MMA R219, -RZ, RZ, 0, 0 ;  /* 0x00000000ffdb7435 */ /* 0x000fe200000001ff */
[C---:B------:R-:W-:Y:S01]  /*1e90*/  FMUL.FTZ R229, R170.reuse, R221 ;  /* 0x000000ddaae57220 */ /* 0x040fe20000410000 */
[----:B------:R-:W-:Y:S01]  /*1ea0*/  MOV R221, RZ ;  /* 0x000000ff00dd7202 */ /* 0x000fe20000000f00 */
        /* <DEDUP_REMOVED lines=8> */
[----:B------:R-:W-:Y:S01]  /*1f30*/  LOP3.LUT P0, RZ, R226, 0xff000000, RZ, 0xc0, !PT ;  /* 0xff000000e2ff7812 */ /* 0x000fe2000780c0ff */
[-C--:B------:R-:W-:Y:S01]  /*1f40*/  FMUL.FTZ R146, R146, R168.reuse ;  /* 0x000000a892927220 */ /* 0x080fe20000410000 */
[----:B------:R-:W-:Y:S01]  /*1f50*/  SEL R53, R236, R53, P1 ;  /* 0x00000035ec357207 */ /* 0x000fe20000800000 */
[----:B------:R-:W-:Y:S01]  /*1f60*/  FMUL.FTZ R147, R147, R168 ;  /* 0x000000a893937220 */ /* 0x000fe20000410000 */
[----:B------:R-:W-:Y:S01]  /*1f70*/  SEL R54, R229, R54, P1 ;  /* 0x00000036e5367207 */ /* 0x000fe20000800000 */
[----:B------:R-:W-:Y:S01]  /*1f80*/  FMUL.FTZ R240, R146, c[0x0][0x1e8] ;  /* 0x00007a0092f07a20 */ /* 0x000fe20000410000 */
[----:B------:R-:W-:Y:S01]  /*1f90*/  SEL R55, R238, R55, P1 ;  /* 0x00000037ee377207 */ /* 0x000fe20000800000 */
[----:B------:R-:W-:Y:S01]  /*1fa0*/  @P6 IMAD.WIDE.U32 R144, R169, R144, c[0x0][0x258] ;  /* 0x00009600a9906625 */ /* 0x000fe200078e0090 */
[----:B------:R-:W-:-:S02]  /*1fb0*/  LOP3.LUT P1, RZ, R227, 0xff, RZ, 0xc0, !PT ;  /* 0x000000ffe3ff7812 */ /* 0x000fc4000782c0ff */
[----:B------:R-:W-:Y:S01]  /*1fc0*/  MOV R146, RZ ;  /* 0x000000ff00927202 */ /* 0x000fe20000000f00 */
[----:B------:R-:W-:Y:S01]  /*1fd0*/  FMUL.FTZ R147, R147, c[0x0][0x1e8] ;  /* 0x00007a0093937a20 */ /* 0x000fe20000410000 */
[----:B------:R-:W-:Y:S01]  /*1fe0*/  @P6 STG.E.128 [R144.64], R128 ;  /* 0x0000008090006986 */ /* 0x000fe2000c101d04 */
[----:B------:R-:W-:Y:S01]  /*1ff0*/  @P0 PRMT R141, RZ, 0x7610, R141 ;  /* 0x00007610ff8d0816 */ /* 0x000fe2000000008d */
[----:B------:R-:W-:Y:S02]  /*2000*/  @P0 FMUL.FTZ R221, R15, R240 ;  /* 0x000000f00fdd0220 */ /* 0x000fe40000410000 */
[----:B------:R0:W-:Y:S01]  /*2010*/  @P6 STG.E.128 [R144.64+0x10], R52 ;  /* 0x0000103490006986 */ /* 0x0001e2000c101d04 */
[C---:B------:R-:W-:Y:S01]  /*2020*/  LOP3.LUT P6, RZ, R227.reuse, 0xff000000, RZ, 0xc0, !PT ;  /* 0xff000000e3ff7812 */ /* 0x040fe200078cc0ff */
[----:B------:R-:W-:Y:S01]  /*2030*/  @P0 FMUL.FTZ R234, R240, R141 ;  /* 0x0000008df0ea0220 */ /* 0x000fe20000410000 */
[----:B------:R-:W-:Y:S01]  /*2040*/  LOP3.LUT P0, RZ, R227, 0xff00, RZ, 0xc0, !PT ;  /* 0x0000ff00e3ff7812 */ /* 0x000fe2000780c0ff */
[----:B------:R-:W-:Y:S01]  /*2050*/  FMUL.FTZ R229, R229, R168 ;  /* 0x000000a8e5e57220 */ /* 0x000fe20000410000 */
[----:B------:R-:W-:Y:S01]  /*2060*/  @P1 PRMT R141, RZ, 0x5410, R142 ;  /* 0x00005410ff8d1816 */ /* 0x000fe2000000008e */
[----:B------:R-:W-:-:S02]  /*2070*/  @P1 FMUL.FTZ R146, R14, R147 ;  /* 0x000000930e921220 */ /* 0x000fc40000410000 */
[-C--:B------:R-:W-:Y:S02]  /*2080*/  FMUL.FTZ R238, R238, R168.reuse ;  /* 0x000000a8eeee7220 */ /* 0x080fe40000410000 */
[----:B------:R-:W-:Y:S01]  /*2090*/  @P1 FMUL.FTZ R219, R147, R141 ;  /* 0x0000008d93db1220 */ /* 0x000fe20000410000 */
[----:B------:R-:W-:Y:S01]  /*20a0*/  LOP3.LUT P1, RZ, R227, 0xff0000, RZ, 0xc0, !PT ;  /* 0x00ff0000e3ff7812 */ /* 0x000fe2000782c0ff */
[----:B------:R-:W-:Y:S01]  /*20b0*/  FMUL.FTZ R236, R236, R168 ;  /* 0x000000a8ecec7220 */ /* 0x000fe20000410000 */
[----:B------:R-:W-:Y:S01]  /*20c0*/  HFMA2.MMA R141, -RZ, RZ, 0, 0 ;  /* 0x00000000ff8d7435 */ /* 0x000fe200000001ff */
[----:B------:R-:W-:Y:S01]  /*20d0*/  FMUL.FTZ R229, R229, c[0x0][0x1e8] ;  /* 0x00007a00e5e57a20 */ /* 0x000fe20000410000 */
[----:B------:R-:W-:Y:S01]  /*20e0*/  MOV R147, RZ ;  /* 0x000000ff00937202 */ /* 0x000fe20000000f00 */
[----:B------:R-:W-:Y:S01]  /*20f0*/  FMUL.FTZ R238, R238, c[0x0][0x1e8] ;  /* 0x00007a00eeee7a20 */ /* 0x000fe20000410000 */
[----:B------:R-:W-:Y:S01]  /*2100*/  @P0 PRMT R142, RZ, 0x7610, R142 ;  /* 0x00007610ff8e0816 */ /* 0x000fe2000000008e */
[----:B0-----:R-:W-:Y:S01]  /*2110*/  HFMA2.MMA R144, -RZ, RZ, 0, 0 ;  /* 0x00000000ff907435 */ /* 0x001fe200000001ff */
[----:B------:R-:W-:Y:S01]  /*2120*/  FMUL.FTZ R236, R236, c[0x0][0x1e8] ;  /* 0x00007a00ecec7a20 */ /* 0x000fe20000410000 */
[----:B------:R-:W-:Y:S01]  /*2130*/  F2FP.BF16.PACK_AB R145, R221, R140 ;  /* 0x0000008cdd91723e */ /* 0x000fe200000010ff */
[----:B------:R-:W-:-:S02]  /*2140*/  FADD.FTZ R85, R85, R230 ;  /* 0x000000e655557221 */ /* 0x000fc40000010000 */
[----:B------:R-:W-:Y:S02]  /*2150*/  @P0 FMUL.FTZ R141, R13, R236 ;  /* 0x000000ec0d8d0220 */ /* 0x000fe40000410000 */
[----:B------:R-:W-:Y:S02]  /*2160*/  @P1 FMUL.FTZ R147, R12, R229 ;  /* 0x000000e50c931220 */ /* 0x000fe40000410000 */
[----:B------:R-:W-:Y:S01]  /*2170*/  @P6 FMUL.FTZ R144, R11, R238 ;  /* 0x000000ee0b906220 */ /* 0x000fe20000410000 */
[----:B------:R-:W-:Y:S01]  /*2180*/  F2FP.BF16.PACK_AB R146, R141, R146 ;  /* 0x000000928d92723e */ /* 0x000fe200000010ff */
[C---:B------:R-:W-:Y:S01]  /*2190*/  IMAD.WIDE.U32 R140, R169.reuse, R228, c[0x0][0x248] ;  /* 0x00009200a98c7625 */ /* 0x040fe200078e00e4 */
[----:B------:R-:W-:Y:S02]  /*21a0*/  MOV R228, RZ ;  /* 0x000000ff00e47202 */ /* 0x000fe40000000f00 */
[----:B------:R-:W-:Y:S01]  /*21b0*/  F2FP.BF16.PACK_AB R147, R144, R147 ;  /* 0x000000939093723e */ /* 0x000fe200000010ff */
[----:B------:R-:W-:Y:S01]  /*21c0*/  @P0 FMUL.FTZ R228, R236, R142 ;  /* 0x0000008eece40220 */ /* 0x000fe20000410000 */
[----:B------:R-:W-:Y:S01]  /*21d0*/  F2FP.BF16.PACK_AB R144, R232, R151 ;  /* 0x00000097e890723e */ /* 0x000fe200000010ff */
[----:B------:R-:W-:Y:S01]  /*21e0*/  HFMA2.MMA R151, -RZ, RZ, 0, 0 ;  /* 0x00000000ff977435 */ /* 0x000fe200000001ff */
[----:B------:R-:W-:Y:S01]  /*21f0*/  MOV R232, RZ ;  /* 0x000000ff00e87202 */ /* 0x000fe20000000f00 */
[----:B------:R-:W-:Y:S01]  /*2200*/  FADD.FTZ R86, R86, R217 ;  /* 0x000000d956567221 */ /* 0x000fe20000010000 */
[----:B------:R-:W-:Y:S01]  /*2210*/  IADD3 R169, R169, 0x20, RZ ;  /* 0x00000020a9a97810 */ /* 0x000fe20007ffe0ff */
[----:B------:R0:W-:Y:S01]  /*2220*/  STG.E.128 [R140.64], R144 ;  /* 0x000000908c007986 */ /* 0x0001e2000c101d04 */
[----:B------:R-:W-:-:S02]  /*2230*/  FADD.FTZ R87, R87, R234 ;  /* 0x000000ea57577221 */ /* 0x000fc40000010000 */
[----:B------:R-:W-:Y:S02]  /*2240*/  FADD.FTZ R88, R88, R219 ;  /* 0x000000db58587221 */ /* 0x000fe40000010000 */
[----:B------:R-:W-:Y:S01]  /*2250*/  FADD.FTZ R89, R89, R228 ;  /* 0x000000e459597221 */ /* 0x000fe20000010000 */
[--C-:B0-----:R-:W-:Y:S02]  /*2260*/  @P1 PRMT R140, RZ, 0x5410, R143.reuse ;  /* 0x00005410ff8c1816 */ /* 0x101fe4000000008f */
[----:B------:R-:W-:-:S03]  /*2270*/  @P6 PRMT R143, RZ, 0x7610, R143 ;  /* 0x00007610ff8f6816 */ /* 0x000fc6000000008f */
[----:B------:R-:W-:Y:S02]  /*2280*/  @P1 FMUL.FTZ R151, R229, R140 ;  /* 0x0000008ce5971220 */ /* 0x000fe40000410000 */
[----:B------:R-:W-:Y:S02]  /*2290*/  @P6 FMUL.FTZ R232, R238, R143 ;  /* 0x0000008feee86220 */ /* 0x000fe40000410000 */
[----:B------:R-:W-:Y:S02]  /*22a0*/  FADD.FTZ R90, R90, R151 ;  /* 0x000000975a5a7221 */ /* 0x000fe40000010000 */
[----:B------:R-:W-:Y:S02]  /*22b0*/  FADD.FTZ R91, R91, R232 ;  /* 0x000000e85b5b7221 */ /* 0x000fe40000010000 */
.L_x_3786:
[----:B------:R-:W-:Y:S05]  /*22c0*/  BSYNC B1 ;  /* 0x0000000000017941 */ /* 0x000fea0003800000 */
.L_x_3785:
[----:B------:R-:W-:Y:S01]  /*22d0*/  BSSY B1, `(.L_x_3787) ;  /* 0x0000088000017945 */ /* 0x000fe20003800000 */
        /* <DEDUP_REMOVED lines=8> */
[----:B------:R-:W-:Y:S02]  /*2360*/  ISETP.NE.AND.EX P0, PT, RZ, c[0x0][0x21c], PT, P0 ;  /* 0x00008700ff007a0c */ /* 0x000fe40003f05300 */
[----:B0-----:R-:W-:Y:S01]  /*2370*/  MOV R144, R224 ;  /* 0x000000e000907202 */ /* 0x001fe20000000f00 */
[-CC-:B------:R-:W-:Y:S01]  /*2380*/  FFMA.FTZ R145, R173, R150.reuse, R229.reuse ;  /* 0x00000096ad917223 */ /* 0x180fe200000100e5 */
[----:B------:R-:W-:Y:S01]  /*2390*/  LOP3.LUT P1, RZ, R224, 0xff00, RZ, 0xc0, !PT ;  /* 0x0000ff00e0ff7812 */ /* 0x000fe2000782c0ff */
[-C--:B------:R-:W-:Y:S01]  /*23a0*/  FFMA.FTZ R217, R187, R150.reuse, R229 ;  /* 0x00000096bbd97223 */ /* 0x080fe200000100e5 */
[----:B------:R-:W-:Y:S01]  /*23b0*/  LOP3.LUT P6, RZ, R144, 0xff, RZ, 0xc0, !PT ;  /* 0x000000ff90ff7812 */ /* 0x000fe200078cc0ff */
[----:B------:R-:W-:Y:S01]  /*23c0*/  FADD.FTZ R145, R190, -R145 ;  /* 0x80000091be917221 */ /* 0x000fe20000010000 */
[----:B------:R-:W-:Y:S01]  /*23d0*/  MOV R151, RZ ;  /* 0x000000ff00977202 */ /* 0x000fe20000000f00 */
[----:B------:R-:W-:Y:S01]  /*23e0*/  FFMA.FTZ R144, R188, R150, R229 ;  /* 0x00000096bc907223 */ /* 0x000fe200000100e5 */
[----:B------:R-:W-:Y:S01]  /*23f0*/  MOV R232, RZ ;  /* 0x000000ff00e87202 */ /* 0x000fe20000000f00 */
[----:B------:R-:W-:-:S02]  /*2400*/  FMUL.FTZ R145, R170, R145 ;  /* 0x00000091aa917220 */ /* 0x000fc40000410000 */
[----:B------:R-:W-:Y:S02]  /*2410*/  FADD.FTZ R147, R189, -R144 ;  /* 0x80000090bd937221 */ /* 0x000fe40000010000 */
[----:B------:R-:W-:Y:S02]  /*2420*/  @P0 FADD.FTZ R145, R40, R145 ;  /* 0x0000009128910221 */ /* 0x000fe40000010000 */
[----:B------:R-:W-:Y:S02]  /*2430*/  FMUL.FTZ R146, R170, R147 ;  /* 0x00000093aa927220 */ /* 0x000fe40000410000 */
[----:B------:R-:W-:Y:S02]  /*2440*/  FMUL.FTZ R144, R145, R168 ;  /* 0x000000a891907220 */ /* 0x000fe40000410000 */
[----:B------:R-:W-:Y:S02]  /*2450*/  FADD.FTZ R217, R194, -R217 ;  /* 0x800000d9c2d97221 */ /* 0x000fe40000010000 */
[----:B------:R-:W-:-:S02]  /*2460*/  FMUL.FTZ R147, R144, c[0x0][0x1e8] ;  /* 0x00007a0090937a20 */ /* 0x000fc40000410000 */
[----:B------:R-:W-:Y:S02]  /*2470*/  @P0 FADD.FTZ R146, R41, R146 ;  /* 0x0000009229920221 */ /* 0x000fe40000010000 */
[----:B------:R-:W-:Y:S02]  /*2480*/  @P6 FMUL.FTZ R151, R10, R147 ;  /* 0x000000930a976220 */ /* 0x000fe40000410000 */
[----:B------:R-:W-:-:S04]  /*2490*/  FFMA.FTZ R234, R202, R150, R229 ;  /* 0x00000096caea7223 */ /* 0x000fc800000100e5 */
[----:B------:R-:W-:Y:S01]  /*24a0*/  FADD.FTZ R231, R199, -R234 ;  /* 0x800000eac7e77221 */ /* 0x000fe20000010000 */
[----:B------:R-:W-:-:S03]  /*24b0*/  HFMA2.MMA R234, -RZ, RZ, 0, 0 ;  /* 0x00000000ffea7435 */ /* 0x000fc600000001ff */
[----:B------:R-:W-:-:S04]  /*24c0*/  FMUL.FTZ R238, R170, R231 ;  /* 0x000000e7aaee7220 */ /* 0x000fc80000410000 */
[----:B------:R-:W-:Y:S01]  /*24d0*/  @P0 FADD.FTZ R238, R39, R238 ;  /* 0x000000ee27ee0221 */ /* 0x000fe20000010000 */
        /* <DEDUP_REMOVED lines=27> */
[----:B------:R-:W-:Y:S01]  /*2690*/  FFMA.FTZ R221, R197, R150, R229 ;  /* 0x00000096c5dd7223 */ /* 0x000fe200000100e5 */
[----:B------:R-:W-:Y:S01]  /*26a0*/  SEL R55, R238, R55, P1 ;  /* 0x00000037ee377207 */ /* 0x000fe20000800000 */
[----:B------:R-:W-:Y:S01]  /*26b0*/  FADD.FTZ R145, R191, -R144 ;  /* 0x80000090bf917221 */ /* 0x000fe20000010000 */
[----:B------:R-:W-:Y:S01]  /*26c0*/  ISETP.NE.AND.EX P6, PT, RZ, c[0x0][0x25c], PT, P6 ;  /* 0x00009700ff007a0c */ /* 0x000fe20003fc5360 */
[----:B------:R-:W-:-:S02]  /*26d0*/  FADD.FTZ R147, R196, -R147 ;  /* 0x80000093c4937221 */ /* 0x000fc40000010000 */
[----:B------:R-:W-:Y:S02]  /*26e0*/  FADD.FTZ R219, R195, -R146 ;  /* 0x80000092c3db7221 */ /* 0x000fe40000010000 */
[----:B------:R-:W-:Y:S02]  /*26f0*/  FADD.FTZ R221, R200, -R221 ;  /* 0x800000ddc8dd7221 */ /* 0x000fe40000010000 */
[C---:B------:R-:W-:Y:S02]  /*2700*/  FMUL.FTZ R146, R170.reuse, R145 ;  /* 0x00000091aa927220 */ /* 0x040fe40000410000 */
[C---:B------:R-:W-:Y:S02]  /*2710*/  FMUL.FTZ R147, R170.reuse, R147 ;  /* 0x00000093aa937220 */ /* 0x040fe40000410000 */
[C---:B------:R-:W-:Y:S01]  /*2720*/  FMUL.FTZ R236, R170.reuse, R219 ;  /* 0x000000dbaaec7220 */ /* 0x040fe20000410000 */
[----:B------:R-:W-:Y:S01]  /*2730*/  HFMA2.MMA R219, -RZ, RZ, 0, 0 ;  /* 0x00000000ffdb7435 */ /* 0x000fe200000001ff */
[----:B------:R-:W-:Y:S01]  /*2740*/  FMUL.FTZ R229, R170, R221 ;  /* 0x000000ddaae57220 */ /* 0x000fe20000410000 */
[----:B------:R-:W-:Y:S01]  /*2750*/  @P6 MOV R144, 0x20 ;  /* 0x0000002000906802 */ /* 0x000fe20000000f00 */
[----:B------:R-:W-:Y:S01]  /*2760*/  @P0 FADD.FTZ R146, R43, R146 ;  /* 0x000000922b920221 */ /* 0x000fe20000010000 */
[----:B------:R-:W-:Y:S01]  /*2770*/  MOV R221, RZ ;  /* 0x000000ff00dd7202 */ /* 0x000fe20000000f00 */
[----:B------:R-:W-:-:S02]  /*2780*/  @P0 FADD.FTZ R147, R36, R147 ;  /* 0x0000009324930221 */ /* 0x000fc40000010000 */
[----:B------:R-:W-:Y:S01]  /*2790*/  @P0 FADD.FTZ R236, R37, R236 ;  /* 0x000000ec25ec0221 */ /* 0x000fe20000010000 */
[----:B------:R-:W-:Y:S01]  /*27a0*/  SEL R131, R146, R131, P1 ;  /* 0x0000008392837207 */ /* 0x000fe20000800000 */
[----:B------:R-:W-:Y:S01]  /*27b0*/  @P0 FADD.FTZ R229, R38, R229 ;  /* 0x000000e526e50221 */ /* 0x000fe20000010000 */
[----:B------:R-:W-:Y:S01]  /*27c0*/  LOP3.LUT P0, RZ, R224, 0xff000000, RZ, 0xc0, !PT ;  /* 0xff000000e0ff7812 */ /* 0x000fe2000780c0ff */
[----:B------:R-:W-:Y:S01]  /*27d0*/  FMUL.FTZ R146, R146, R168 ;  /* 0x000000a892927220 */ /* 0x000fe20000410000 */
[C---:B------:R-:W-:Y:S01]  /*27e0*/  SEL R52, R147.reuse, R52, P1 ;  /* 0x0000003493347207 */ /* 0x040fe20000800000 */
        /* <DEDUP_REMOVED lines=54> */
.L_x_3788:
[----:B------:R-:W-:Y:S05]  /*2b50*/  BSYNC B1 ;  /* 0x0000000000017941 */ /* 0x000fea0003800000 */
.L_x_3787:
[----:B------:R-:W-:Y:S01]  /*2b60*/  BSSY B1, `(.L_x_3789) ;  /* 0x0000083000017945 */ /* 0x000fe20003800000 */
[----:B------:R-:W-:Y:S05]  /*2b70*/  @!P4 BRA `(.L_x_3790) ;  /* 0x000008100000c947 */ /* 0x000fea0003800000 */
[----:B------:R-:W-:-:S10]  /*2b80*/  HFMA2.MMA R140, -RZ, RZ, 0, 9.5367431640625e-07 ;  /* 0x00000010ff8c7435 */ /* 0x000fd400000001ff */
[----:B------:R-:W-:-:S06]  /*2b90*/  IMAD.WIDE.U32 R140, R169, R140, c[0x0][0x170] ;  /* 0x00005c00a98c7625 */ /* 0x000fcc00078e008c */
[----:B------:R-:W2:Y:S01]  /*2ba0*/  LDG.E.128 R140, [R140.64] ;  /* 0x000000048c8c7981 */ /* 0x000ea2000c1e1d00 */
[----:B------:R-:W-:Y:S02]  /*2bb0*/  FSEL R149, R148, RZ, !P5 ;  /* 0x000000ff94957208 */ /* 0x000fe40006800000 */
[----:B------:R-:W-:Y:S02]  /*2bc0*/  ISETP.NE.U32.AND P5, PT, RZ, c[0x0][0x218], PT ;  /* 0x00008600ff007a0c */ /* 0x000fe40003fa5070 */
[----:B------:R-:W-:Y:S01]  /*2bd0*/  ISETP.NE.U32.AND P0, PT, RZ, c[0x0][0x258], PT ;  /* 0x00009600ff007a0c */ /* 0x000fe20003f05070 */
[-CC-:B------:R-:W-:Y:S01]  /*2be0*/  FFMA.FTZ R145, R171, R150.reuse, R149.reuse ;  /* 0x00000096ab917223 */ /* 0x180fe20000010095 */
[----:B------:R-:W-:Y:S01]  /*2bf0*/  ISETP.NE.AND.EX P5, PT, RZ, c[0x0][0x21c], PT, P5 ;  /* 0x00008700ff007a0c */ /* 0x000fe20003fa5350 */
[-CC-:B0-----:R-:W-:Y:S01]  /*2c00*/  FFMA.FTZ R144, R204, R150.reuse, R149.reuse ;  /* 0x00000096cc907223 */ /* 0x181fe20000010095 */
[----:B------:R-:W-:Y:S01]  /*2c10*/  ISETP.NE.AND.EX P0, PT, RZ, c[0x0][0x25c], PT, P0 ;  /* 0x00009700ff007a0c */ /* 0x000fe20003f05300 */
[-CC-:B------:R-:W-:Y:S01]  /*2c20*/  FFMA.FTZ R147, R201, R150.reuse, R149.reuse ;  /* 0x00000096c9937223 */ /* 0x180fe20000010095 */
[----:B------:R-:W-:Y:S01]  /*2c30*/  ISETP.NE.U32.AND P1, PT, RZ, c[0x0][0x258], PT ;  /* 0x00009600ff007a0c */ /* 0x000fe20003f25070 */
[----:B------:R-:W-:-:S02]  /*2c40*/  FFMA.FTZ R146, R208, R150, R149 ;  /* 0x00000096d0927223 */ /* 0x000fc40000010095 */
[-CC-:B------:R-:W-:Y:S01]  /*2c50*/  FFMA.FTZ R219, R207, R150.reuse, R149.reuse ;  /* 0x00000096cfdb7223 */ /* 0x180fe20000010095 */
[----:B------:R-:W-:Y:S01]  /*2c60*/  ISETP.NE.AND.EX P1, PT, RZ, c[0x0][0x25c], PT, P1 ;  /* 0x00009700ff007a0c */ /* 0x000fe20003f25310 */
[-CC-:B------:R-:W-:Y:S02]  /*2c70*/  FFMA.FTZ R148, R214, R150.reuse, R149.reuse ;  /* 0x00000096d6947223 */ /* 0x180fe40000010095 */
[-CC-:B------:R-:W-:Y:S02]  /*2c80*/  FFMA.FTZ R231, R211, R150.reuse, R149.reuse ;  /* 0x00000096d3e77223 */ /* 0x180fe40000010095 */
[----:B------:R-:W-:Y:S02]  /*2c90*/  FFMA.FTZ R150, R218, R150, R149 ;  /* 0x00000096da967223 */ /* 0x000fe40000010095 */
[----:B------:R-:W-:Y:S02]  /*2ca0*/  FADD.FTZ R145, R206, -R145 ;  /* 0x80000091ce917221 */ /* 0x000fe40000010000 */
[----:B------:R-:W-:Y:S01]  /*2cb0*/  FADD.FTZ R149, R203, -R144 ;  /* 0x80000090cb957221 */ /* 0x000fe20000010000 */
[----:B------:R-:W-:Y:S01]  /*2cc0*/  @P0 LEA R144, P6, R169, c[0x0][0x258], 0x5 ;  /* 0x00009600a9900a11 */ /* 0x000fe200078c28ff */
[----:B------:R-:W-:-:S02]  /*2cd0*/  FADD.FTZ R151, R210, -R147 ;  /* 0x80000093d2977221 */ /* 0x000fc40000010000 */
[----:B------:R-:W-:Y:S01]  /*2ce0*/  FADD.FTZ R217, R205, -R146 ;  /* 0x80000092cdd97221 */ /* 0x000fe20000010000 */
[----:B------:R-:W-:Y:S01]  /*2cf0*/  MOV R146, R222 ;  /* 0x000000de00927202 */ /* 0x000fe20000000f00 */
[----:B------:R-:W-:Y:S02]  /*2d00*/  FADD.FTZ R221, R212, -R219 ;  /* 0x800000dbd4dd7221 */ /* 0x000fe40000010000 */
[----:B------:R-:W-:Y:S02]  /*2d10*/  FADD.FTZ R229, R209, -R148 ;  /* 0x80000094d1e57221 */ /* 0x000fe40000010000 */
[----:B------:R-:W-:Y:S02]  /*2d20*/  FADD.FTZ R231, R216, -R231 ;  /* 0x800000e7d8e77221 */ /* 0x000fe40000010000 */
[----:B------:R-:W-:Y:S02]  /*2d30*/  FADD.FTZ R233, R213, -R150 ;  /* 0x80000096d5e97221 */ /* 0x000fe40000010000 */
[C---:B------:R-:W-:Y:S01]  /*2d40*/  FMUL.FTZ R147, R170.reuse, R145 ;  /* 0x00000091aa937220 */ /* 0x040fe20000410000 */
[----:B------:R-:W-:Y:S01]  /*2d50*/  @P0 LEA.HI.X R145, R169, c[0x0][0x25c], RZ, 0x5, P6 ;  /* 0x00009700a9910a11 */ /* 0x000fe200030f2cff */
[----:B------:R-:W-:-:S02]  /*2d60*/  FMUL.FTZ R150, R170, R149 ;  /* 0x00000095aa967220 */ /* 0x000fc40000410000 */
[C---:B------:R-:W-:Y:S01]  /*2d70*/  FMUL.FTZ R219, R170.reuse, R151 ;  /* 0x00000097aadb7220 */ /* 0x040fe20000410000 */
[----:B------:R-:W-:Y:S01]  /*2d80*/  CS2R R148, SRZ ;  /* 0x0000000000947805 */ /* 0x000fe2000001ff00 */
[C---:B------:R-:W-:Y:S01]  /*2d90*/  FMUL.FTZ R228, R170.reuse, R217 ;  /* 0x000000d9aae47220 */ /* 0x040fe20000410000 */
[----:B------:R-:W-:Y:S01]  /*2da0*/  MOV R217, RZ ;  /* 0x000000ff00d97202 */ /* 0x000fe20000000f00 */
[C---:B------:R-:W-:Y:S02]  /*2db0*/  FMUL.FTZ R221, R170.reuse, R221 ;  /* 0x000000ddaadd7220 */ /* 0x040fe40000410000 */
[C---:B------:R-:W-:Y:S02]  /*2dc0*/  FMUL.FTZ R230, R170.reuse, R229 ;  /* 0x000000e5aae67220 */ /* 0x040fe40000410000 */
[C---:B------:R-:W-:Y:S02]  /*2dd0*/  FMUL.FTZ R231, R170.reuse, R231 ;  /* 0x000000e7aae77220 */ /* 0x040fe40000410000 */
[----:B------:R-:W-:Y:S01]  /*2de0*/  FMUL.FTZ R232, R170, R233 ;  /* 0x000000e9aae87220 */ /* 0x000fe20000410000 */
[----:B------:R-:W-:Y:S01]  /*2df0*/  HFMA2.MMA R170, -RZ, RZ, 0, 0 ;  /* 0x00000000ffaa7435 */ /* 0x000fe200000001ff */
        /* <DEDUP_REMOVED lines=14> */
[----:B------:R-:W-:Y:S01]  /*2ee0*/  @P0 STG.E.128 [R144.64], R128 ;  /* 0x0000008090000986 */ /* 0x000fe2000c101d04 */
[----:B------:R-:W-:Y:S01]  /*2ef0*/  SEL R54, R231, R54, P1 ;  /* 0x00000036e7367207 */ /* 0x000fe20000800000 */
[-C--:B------:R-:W-:Y:S01]  /*2f00*/  FMUL.FTZ R147, R147, R168.reuse ;  /* 0x000000a893937220 */ /* 0x080fe20000410000 */
[----:B------:R-:W-:Y:S01]  /*2f10*/  SEL R55, R232, R55, P1 ;  /* 0x00000037e8377207 */ /* 0x000fe20000800000 */
[-C--:B------:R-:W-:Y:S01]  /*2f20*/  FMUL.FTZ R150, R150, R168.reuse ;  /* 0x000000a896967220 */ /* 0x080fe20000410000 */
[----:B------:R-:W-:Y:S01]  /*2f30*/  LOP3.LUT P1, RZ, R146, 0xff, RZ, 0xc0, !PT ;  /* 0x000000ff92ff7812 */ /* 0x000fe2000782c0ff */
[----:B------:R-:W-:Y:S01]  /*2f40*/  FMUL.FTZ R147, R147, c[0x0][0x1e8] ;  /* 0x00007a0093937a20 */ /* 0x000fe20000410000 */
[C---:B------:R-:W-:Y:S01]  /*2f50*/  LOP3.LUT P5, RZ, R222.reuse, 0xff0000, RZ, 0xc0, !PT ;  /* 0x00ff0000deff7812 */ /* 0x040fe200078ac0ff */
[----:B------:R0:W-:Y:S01]  /*2f60*/  @P0 STG.E.128 [R144.64+0x10], R52 ;  /* 0x0000103490000986 */ /* 0x0001e2000c101d04 */
[----:B------:R-:W-:Y:S01]  /*2f70*/  LOP3.LUT P0, RZ, R222, 0xff00, RZ, 0xc0, !PT ;  /* 0x0000ff00deff7812 */ /* 0x000fe2000780c0ff */
[----:B------:R-:W-:-:S02]  /*2f80*/  FMUL.FTZ R219, R219, R168 ;  /* 0x000000a8dbdb7220 */ /* 0x000fc40000410000 */
[-C--:B------:R-:W-:Y:S02]  /*2f90*/  FMUL.FTZ R228, R228, R168.reuse ;  /* 0x000000a8e4e47220 */ /* 0x080fe40000410000 */
[----:B------:R-:W-:Y:S02]  /*2fa0*/  FMUL.FTZ R219, R219, c[0x0][0x1e8] ;  /* 0x00007a00dbdb7a20 */ /* 0x000fe40000410000 */
[----:B------:R-:W-:Y:S02]  /*2fb0*/  FMUL.FTZ R228, R228, c[0x0][0x1e8] ;  /* 0x00007a00e4e47a20 */ /* 0x000fe40000410000 */
[----:B------:R-:W-:Y:S02]  /*2fc0*/  @P1 FMUL.FTZ R170, R0, R147 ;  /* 0x0000009300aa1220 */ /* 0x000fe40000410000 */
[-C--:B------:R-:W-:Y:S02]  /*2fd0*/  FMUL.FTZ R221, R221, R168.reuse ;  /* 0x000000a8dddd7220 */ /* 0x080fe40000410000 */
[----:B------:R-:W-:-:S02]  /*2fe0*/  FMUL.FTZ R230, R230, R168 ;  /* 0x000000a8e6e67220 */ /* 0x000fc40000410000 */
[-C--:B------:R-:W-:Y:S02]  /*2ff0*/  FMUL.FTZ R231, R231, R168.reuse ;  /* 0x000000a8e7e77220 */ /* 0x080fe40000410000 */
[----:B0-----:R-:W-:Y:S02]  /*3000*/  FMUL.FTZ R145, R150, c[0x0][0x1e8] ;  /* 0x00007a0096917a20 */ /* 0x001fe40000410000 */
[----:B------:R-:W-:Y:S01]  /*3010*/  CS2R R150, SRZ ;  /* 0x0000000000967805 */ /* 0x000fe2000001ff00 */
[----:B------:R-:W-:Y:S02]  /*3020*/  FMUL.FTZ R168, R232, R168 ;  /* 0x000000a8e8a87220 */ /* 0x000fe40000410000 */
[----:B------:R-:W-:Y:S02]  /*3030*/  @P0 FMUL.FTZ R217, R162, R145 ;  /* 0x00000091a2d90220 */ /* 0x000fe40000410000 */
[----:B------:R-:W-:Y:S02]  /*3040*/  FMUL.FTZ R221, R221, c[0x0][0x1e8] ;  /* 0x00007a00dddd7a20 */ /* 0x000fe40000410000 */
[----:B------:R-:W-:-:S02]  /*3050*/  FMUL.FTZ R232, R231, c[0x0][0x1e8] ;  /* 0x00007a00e7e87a20 */ /* 0x000fc40000410000 */
[----:B------:R-:W-:Y:S01]  /*3060*/  FMUL.FTZ R234, R168, c[0x0][0x1e8] ;  /* 0x00007a00a8ea7a20 */ /* 0x000fe20000410000 */
[--C-:B--2---:R-:W-:Y:S02]  /*3070*/  @P1 PRMT R144, RZ, 0x5410, R140.reuse ;  /* 0x00005410ff901816 */ /* 0x104fe4000000008c */
[----:B------:R-:W-:-:S03]  /*3080*/  @P0 PRMT R140, RZ, 0x7610, R140 ;  /* 0x00007610ff8c0816 */ /* 0x000fc6000000008c */
[----:B------:R-:W-:Y:S01]  /*3090*/  @P1 FMUL.FTZ R149, R147, R144 ;  /* 0x0000009093951220 */ /* 0x000fe20000410000 */
[----:B------:R-:W-:Y:S01]  /*30a0*/  LOP3.LUT P1, RZ, R222, 0xff000000, RZ, 0xc0, !PT ;  /* 0xff000000deff7812 */ /* 0x000fe2000782c0ff */
[----:B------:R-:W-:Y:S01]  /*30b0*/  @P0 FMUL.FTZ R148, R145, R140 ;  /* 0x0000008c91940220 */ /* 0x000fe20000410000 */
[----:B------:R-:W-:Y:S01]  /*30c0*/  @P5 PRMT R140, RZ, 0x5410, R141 ;  /* 0x00005410ff8c5816 */ /* 0x000fe2000000008d */
[----:B------:R-:W-:Y:S01]  /*30d0*/  CS2R R144, SRZ ;  /* 0x0000000000907805 */ /* 0x000fe2000001ff00 */
[----:B------:R-:W-:Y:S01]  /*30e0*/  LOP3.LUT P0, RZ, R223, 0xff0000, RZ, 0xc0, !PT ;  /* 0x00ff0000dfff7812 */ /* 0x000fe2000780c0ff */
[----:B------:R-:W-:Y:S01]  /*30f0*/  @P5 FMUL.FTZ R145, R161, R219 ;  /* 0x000000dba1915220 */ /* 0x000fe20000410000 */
[----:B------:R-:W-:Y:S01]  /*3100*/  CS2R R146, SRZ ;  /* 0x0000000000927805 */ /* 0x000fe2000001ff00 */
[----:B------:R-:W-:Y:S01]  /*3110*/  @P5 FMUL.FTZ R151, R219, R140 ;  /* 0x0000008cdb975220 */ /* 0x000fe20000410000 */
[----:B------:R-:W-:Y:S01]  /*3120*/  LEA R140, P6, R169, c[0x0][0x248], 0x4 ;  /* 0x00009200a98c7a11 */ /* 0x000fe200078c20ff */
[----:B------:R-:W-:Y:S01]  /*3130*/  FMUL.FTZ R219, R230, c[0x0][0x1e8] ;  /* 0x00007a00e6db7a20 */ /* 0x000fe20000410000 */
[----:B------:R-:W-:Y:S01]  /*3140*/  LOP3.LUT P5, RZ, R223, 0xff, RZ, 0xc0, !PT ;  /* 0x000000ffdfff7812 */ /* 0x000fe200078ac0ff */
[----:B------:R-:W-:-:S02]  /*3150*/  FADD.FTZ R100, R100, R149 ;  /* 0x0000009564647221 */ /* 0x000fc40000010000 */
[----:B------:R-:W-:Y:S01]  /*3160*/  @P1 PRMT R141, RZ, 0x7610, R141 ;  /* 0x00007610ff8d1816 */ /* 0x000fe2000000008d */
[----:B------:R-:W-:Y:S02]  /*3170*/  @P1 FMUL.FTZ R144, R164, R228 ;  /* 0x000000e4a4901220 */ /* 0x000fe40000410000 */
[----:B------:R-:W-:Y:S02]  /*3180*/  FADD.FTZ R101, R101, R148 ;  /* 0x0000009465657221 */ /* 0x000fe40000010000 */
[----:B------:R-:W-:Y:S01]  /*3190*/  @P1 FMUL.FTZ R150, R228, R141 ;  /* 0x0000008de4961220 */ /* 0x000fe20000410000 */
[----:B------:R-:W-:Y:S01]  /*31a0*/  LEA.HI.X R141, R169, c[0x0][0x24c], RZ, 0x4, P6 ;  /* 0x00009300a98d7a11 */ /* 0x000fe200030f24ff */
[----:B------:R-:W-:Y:S01]  /*31b0*/  HFMA2.MMA R169, -RZ, RZ, 0, 0 ;  /* 0x00000000ffa97435 */ /* 0x000fe200000001ff */
[----:B------:R-:W-:Y:S01]  /*31c0*/  LOP3.LUT P1, RZ, R223, 0xff00, RZ, 0xc0, !PT ;  /* 0x0000ff00dfff7812 */ /* 0x000fe2000782c0ff */
[----:B------:R-:W-:Y:S01]  /*31d0*/  @P0 FMUL.FTZ R147, R165, R232 ;  /* 0x000000e8a5930220 */ /* 0x000fe20000410000 */
[----:B------:R-:W-:Y:S01]  /*31e0*/  LOP3.LUT P6, RZ, R223, 0xff000000, RZ, 0xc0, !PT ;  /* 0xff000000dfff7812 */ /* 0x000fe200078cc0ff */
[----:B------:R-:W-:Y:S01]  /*31f0*/  @P5 FMUL.FTZ R146, R163, R221 ;  /* 0x000000dda3925220 */ /* 0x000fe20000410000 */
[----:B------:R-:W-:Y:S01]  /*3200*/  MOV R228, RZ ;  /* 0x000000ff00e47202 */ /* 0x000fe20000000f00 */
[----:B------:R-:W-:Y:S01]  /*3210*/  FADD.FTZ R102, R102, R151 ;  /* 0x0000009766667221 */ /* 0x000fe20000010000 */
[----:B------:R-:W-:Y:S01]  /*3220*/  F2FP.BF16.PACK_AB R145, R144, R145 ;  /* 0x000000919091723e */ /* 0x000fe200000010ff */
[----:B------:R-:W-:Y:S01]  /*3230*/  FADD.FTZ R103, R103, R150 ;  /* 0x0000009667677221 */ /* 0x000fe20000010000 */
[----:B------:R-:W-:Y:S01]  /*3240*/  F2FP.BF16.PACK_AB R144, R217, R170 ;  /* 0x000000aad990723e */ /* 0x000fe200000010ff */
[----:B------:R-:W-:Y:S01]  /*3250*/  HFMA2.MMA R217, -RZ, RZ, 0, 0 ;  /* 0x00000000ffd97435 */ /* 0x000fe200000001ff */
[----:B------:R-:W-:-:S03]  /*3260*/  MOV R170, RZ ;  /* 0x000000ff00aa7202 */ /* 0x000fc60000000f00 */
[----:B------:R-:W-:Y:S02]  /*3270*/  @P1 FMUL.FTZ R169, R166, R219 ;  /* 0x000000dba6a91220 */ /* 0x000fe40000410000 */
[----:B------:R-:W-:-:S03]  /*3280*/  @P6 FMUL.FTZ R228, R167, R234 ;  /* 0x000000eaa7e46220 */ /* 0x000fc60000410000 */
[----:B------:R-:W-:Y:S02]  /*3290*/  F2FP.BF16.PACK_AB R146, R169, R146 ;  /* 0x00000092a992723e */ /* 0x000fe400000010ff */
[----:B------:R-:W-:Y:S01]  /*32a0*/  F2FP.BF16.PACK_AB R147, R228, R147 ;  /* 0x00000093e493723e */ /* 0x000fe200000010ff */
[----:B------:R-:W-:-:S04]  /*32b0*/  CS2R R168, SRZ ;  /* 0x0000000000a87805 */ /* 0x000fc8000001ff00 */
        /* <DEDUP_REMOVED lines=13> */
.L_x_3790:
[----:B------:R-:W-:Y:S05]  /*3390*/  BSYNC B1 ;  /* 0x0000000000017941 */ /* 0x000fea0003800000 */
.L_x_3789:
[----:B------:R-:W-:-:S04]  /*33a0*/  MOV R141, c[0x0][0x160] ;  /* 0x00005800008d7a02 */ /* 0x000fc80000000f00 */
[----:B------:R-:W-:-:S04]  /*33b0*/  LEA R2, R141, R2, 0x2 ;  /* 0x000000028d027211 */ /* 0x000fc800078e10ff */
[----:B------:R-:W-:-:S13]  /*33c0*/  ISETP.GE.AND P0, PT, R2, c[0x0][0x164], PT ;  /* 0x0000590002007a0c */ /* 0x000fda0003f06270 */
[----:B0-----:R-:W-:Y:S01]  /*33d0*/  @P0 CALL.REL.NOINC `(.L_x_3776) ;  /* 0x0000001000000944 */ /* 0x001fe20003c00000 */
[----:B------:R-:W-:Y:S05]  /*33e0*/  BRA `(.L_x_3791) ;  /* 0xffffd3b000007947 */ /* 0x000fea000383ffff */
.L_x_3776:
[----:B0-----:R-:W-:Y:S05]  /*33f0*/  BSYNC B0 ;  /* 0x0000000000007941 */ /* 0x001fea0003800000 */
.L_x_3775:
        /* <DEDUP_REMOVED lines=203> */
.L_x_3793:
[----:B-12---:R-:W-:Y:S05]  /*40b0*/  BSYNC B0 ;  /* 0x0000000000007941 */ /* 0x006fea0003800000 */
.L_x_3792:
        /* <DEDUP_REMOVED lines=17> */
.L_x_3795:
[----:B------:R-:W-:Y:S05]  /*41d0*/  BSYNC B0 ;  /* 0x0000000000007941 */ /* 0x000fea0003800000 */
.L_x_3794:
        /* <DEDUP_REMOVED lines=17> */
.L_x_3797:
[----:B------:R-:W-:Y:S05]  /*42f0*/  BSYNC B0 ;  /* 0x0000000000007941 */ /* 0x000fea0003800000 */
.L_x_3796:
        /* <DEDUP_REMOVED lines=17> */
.L_x_3799:
[----:B------:R-:W-:Y:S05]  /*4410*/  BSYNC B0 ;  /* 0x0000000000007941 */ /* 0x000fea0003800000 */
.L_x_3798:
        /* <DEDUP_REMOVED lines=17> */
.L_x_3801:
[----:B------:R-:W-:Y:S05]  /*4530*/  BSYNC B0 ;  /* 0x0000000000007941 */ /* 0x000fea0003800000 */
.L_x_3800:
        /* <DEDUP_REMOVED lines=11> */
.L_x_3783:
[----:B------:R-:W-:Y:S01]  /*45f0*/  HFMA2.MMA R148, -RZ, RZ, 0, 5.9604644775390625e-08 ;  /* 0x00000001ff947435 */ /* 0x000fe200000001ff */
[----:B------:R-:W-:Y:S02]  /*4600*/  MOV R143, R221 ;  /* 0x000000dd008f7202 */ /* 0x000fe40000000f00 */
[----:B------:R-:W-:Y:S02]  /*4610*/  MOV R145, 0x1f ;  /* 0x0000001f00917802 */ /* 0x000fe40000000f00 */
[----:B------:R-:W-:-:S02]  /*4620*/  MOV R150, 0xffffffff ;  /* 0xffffffff00967802 */ /* 0x000fc40000000f00 */
[----:B------:R-:W-:Y:S02]  /*4630*/  MOV R140, 0x4650 ;  /* 0x00004650008c7802 */ /* 0x000fe40000000f00 */
[----:B------:R-:W-:Y:S05]  /*4640*/  CALL.REL.NOINC `($__internal_74_$__cuda_sm70_shflsync_bfly_p) ;  /* 0x0000046000007944 */ /* 0x000fea0003c00000 */
[----:B-1----:R-:W-:Y:S01]  /*4650*/  MOV R142, R143 ;  /* 0x0000008f008e7202 */ /* 0x002fe20000000f00 */
[----:B0-----:R-:W-:Y:S05]  /*4660*/  BRA `(.L_x_3802) ;  /* 0xffffd27000007947 */ /* 0x001fea000383ffff */
.L_x_3784:
[----:B------:R-:W-:Y:S01]  /*4670*/  HFMA2.MMA R148, -RZ, RZ, 0, 5.9604644775390625e-08 ;  /* 0x00000001ff947435 */ /* 0x000fe200000001ff */
[----:B------:R-:W-:Y:S02]  /*4680*/  MOV R143, R228 ;  /* 0x000000e4008f7202 */ /* 0x000fe40000000f00 */
[----:B------:R-:W-:Y:S02]  /*4690*/  MOV R145, 0x1f ;  /* 0x0000001f00917802 */ /* 0x000fe40000000f00 */
[----:B------:R-:W-:Y:S02]  /*46a0*/  MOV R150, 0xffffffff ;  /* 0xffffffff00967802 */ /* 0x000fe40000000f00 */
[----:B------:R-:W-:Y:S02]  /*46b0*/  MOV R140, 0x46d0 ;  /* 0x000046d0008c7802 */ /* 0x000fe40000000f00 */
[----:B01----:R-:W-:Y:S05]  /*46c0*/  CALL.REL.NOINC `($__internal_74_$__cuda_sm70_shflsync_bfly_p) ;  /* 0x000003e000007944 */ /* 0x003fea0003c00000 */
[----:B------:R-:W-:Y:S01]  /*46d0*/  FADD.FTZ R221, R142, R221 ;  /* 0x000000dd8edd7221 */ /* 0x000fe20000010000 */
[----:B0-----:R-:W-:Y:S01]  /*46e0*/  HFMA2.MMA R148, -RZ, RZ, 0, 1.1920928955078125e-07 ;  /* 0x00000002ff947435 */ /* 0x001fe200000001ff */
[----:B-1----:R-:W-:Y:S01]  /*46f0*/  FADD.FTZ R228, R228, R143 ;  /* 0x0000008fe4e47221 */ /* 0x002fe20000010000 */
[----:B------:R-:W-:-:S02]  /*4700*/  MOV R145, 0x1f ;  /* 0x0000001f00917802 */ /* 0x000fc40000000f00 */
[----:B------:R-:W-:Y:S02]  /*4710*/  MOV R150, 0xffffffff ;  /* 0xffffffff00967802 */ /* 0x000fe40000000f00 */
[----:B------:R-:W-:Y:S02]  /*4720*/  MOV R143, R221 ;  /* 0x000000dd008f7202 */ /* 0x000fe40000000f00 */
[----:B------:R-:W-:Y:S02]  /*4730*/  MOV R140, 0x4750 ;  /* 0x00004750008c7802 */ /* 0x000fe40000000f00 */
[----:B------:R-:W-:Y:S05]  /*4740*/  CALL.REL.NOINC `($__internal_74_$__cuda_sm70_shflsync_bfly_p) ;  /* 0x0000036000007944 */ /* 0x000fea0003c00000 */
[----:B0-----:R-:W-:Y:S01]  /*4750*/  HFMA2.MMA R148, -RZ, RZ, 0, 1.1920928955078125e-07 ;  /* 0x00000002ff947435 */ /* 0x001fe200000001ff */
[----:B-1----:R-:W-:Y:S02]  /*4760*/  MOV R142, R143 ;  /* 0x0000008f008e7202 */ /* 0x002fe40000000f00 */
[----:B------:R-:W-:Y:S02]  /*4770*/  MOV R143, R228 ;  /* 0x000000e4008f7202 */ /* 0x000fe40000000f00 */
[----:B------:R-:W-:Y:S02]  /*4780*/  MOV R145, 0x1f ;  /* 0x0000001f00917802 */ /* 0x000fe40000000f00 */
[----:B------:R-:W-:-:S02]  /*4790*/  MOV R150, 0xffffffff ;  /* 0xffffffff00967802 */ /* 0x000fc40000000f00 */
[----:B------:R-:W-:Y:S02]  /*47a0*/  MOV R140, 0x47c0 ;  /* 0x000047c0008c7802 */ /* 0x000fe40000000f00 */
[----:B------:R-:W-:Y:S05]  /*47b0*/  CALL.REL.NOINC `($__internal_74_$__cuda_sm70_shflsync_bfly_p) ;  /* 0x000002f000007944 */ /* 0x000fea0003c00000 */
[----:B------:R-:W-:Y:S01]  /*47c0*/  FADD.FTZ R221, R142, R221 ;  /* 0x000000dd8edd7221 */ /* 0x000fe20000010000 */
[----:B0-----:R-:W-:Y:S01]  /*47d0*/  HFMA2.MMA R148, -RZ, RZ, 0, 2.384185791015625e-07 ;  /* 0x00000004ff947435 */ /* 0x001fe200000001ff */
[----:B-1----:R-:W-:Y:S01]  /*47e0*/  FADD.FTZ R228, R228, R143 ;  /* 0x0000008fe4e47221 */ /* 0x002fe20000010000 */
[----:B------:R-:W-:Y:S02]  /*47f0*/  MOV R145, 0x1f ;  /* 0x0000001f00917802 */ /* 0x000fe40000000f00 */
[----:B------:R-:W-:Y:S02]  /*4800*/  MOV R150, 0xffffffff ;  /* 0xffffffff00967802 */ /* 0x000fe40000000f00 */
[----:B------:R-:W-:Y:S02]  /*4810*/  MOV R143, R221 ;  /* 0x000000dd008f7202 */ /* 0x000fe40000000f00 */
[----:B------:R-:W-:Y:S02]  /*4820*/  MOV R140, 0x4840 ;  /* 0x00004840008c7802 */ /* 0x000fe40000000f00 */
[----:B------:R-:W-:Y:S05]  /*4830*/  CALL.REL.NOINC `($__internal_74_$__cuda_sm70_shflsync_bfly_p) ;  /* 0x0000027000007944 */ /* 0x000fea0003c00000 */
[----:B0-----:R-:W-:Y:S01]  /*4840*/  HFMA2.MMA R148, -RZ, RZ, 0, 2.384185791015625e-07 ;  /* 0x00000004ff947435 */ /* 0x001fe200000001ff */
[----:B-1----:R-:W-:-:S02]  /*4850*/  MOV R142, R143 ;  /* 0x0000008f008e7202 */ /* 0x002fc40000000f00 */
[----:B------:R-:W-:Y:S02]  /*4860*/  MOV R143, R228 ;  /* 0x000000e4008f7202 */ /* 0x000fe40000000f00 */
[----:B------:R-:W-:Y:S02]  /*4870*/  MOV R145, 0x1f ;  /* 0x0000001f00917802 */ /* 0x000fe40000000f00 */
[----:B------:R-:W-:Y:S02]  /*4880*/  MOV R150, 0xffffffff ;  /* 0xffffffff00967802 */ /* 0x000fe40000000f00 */
[----:B------:R-:W-:Y:S02]  /*4890*/  MOV R140, 0x48b0 ;  /* 0x000048b0008c7802 */ /* 0x000fe40000000f00 */
[----:B------:R-:W-:Y:S05]  /*48a0*/  CALL.REL.NOINC `($__internal_74_$__cuda_sm70_shflsync_bfly_p) ;  /* 0x0000020000007944 */ /* 0x000fea0003c00000 */
[----:B------:R-:W-:Y:S01]  /*48b0*/  FADD.FTZ R221, R142, R221 ;  /* 0x000000dd8edd7221 */ /* 0x000fe20000010000 */
[----:B0-----:R-:W-:Y:S01]  /*48c0*/  HFMA2.MMA R148, -RZ, RZ, 0, 4.76837158203125e-07 ;  /* 0x00000008ff947435 */ /* 0x001fe200000001ff */
[----:B-1----:R-:W-:Y:S01]  /*48d0*/  FADD.FTZ R146, R228, R143 ;  /* 0x0000008fe4927221 */ /* 0x002fe20000010000 */
[----:B------:R-:W-:Y:S02]  /*48e0*/  MOV R145, 0x1f ;  /* 0x0000001f00917802 */ /* 0x000fe40000000f00 */
[----:B------:R-:W-:-:S02]  /*48f0*/  MOV R150, 0xffffffff ;  /* 0xffffffff00967802 */ /* 0x000fc40000000f00 */
[----:B------:R-:W-:Y:S02]  /*4900*/  MOV R143, R221 ;  /* 0x000000dd008f7202 */ /* 0x000fe40000000f00 */
[----:B------:R-:W-:Y:S02]  /*4910*/  MOV R140, 0x4930 ;  /* 0x00004930008c7802 */ /* 0x000fe40000000f00 */
[----:B------:R-:W-:Y:S05]  /*4920*/  CALL.REL.NOINC `($__internal_74_$__cuda_sm70_shflsync_bfly_p) ;  /* 0x0000018000007944 */ /* 0x000fea0003c00000 */
[----:B0-----:R-:W-:Y:S01]  /*4930*/  HFMA2.MMA R148, -RZ, RZ, 0, 4.76837158203125e-07 ;  /* 0x00000008ff947435 */ /* 0x001fe200000001ff */
[----:B-1----:R-:W-:Y:S02]  /*4940*/  MOV R142, R143 ;  /* 0x0000008f008e7202 */ /* 0x002fe40000000f00 */
[----:B------:R-:W-:Y:S02]  /*4950*/  MOV R143, R146 ;  /* 0x00000092008f7202 */ /* 0x000fe40000000f00 */
[----:B------:R-:W-:Y:S02]  /*4960*/  MOV R145, 0x1f ;  /* 0x0000001f00917802 */ /* 0x000fe40000000f00 */
[----:B------:R-:W-:Y:S02]  /*4970*/  MOV R150, 0xffffffff ;  /* 0xffffffff00967802 */ /* 0x000fe40000000f00 */
[----:B------:R-:W-:-:S02]  /*4980*/  MOV R140, 0x49a0 ;  /* 0x000049a0008c7802 */ /* 0x000fc40000000f00 */
[----:B------:R-:W-:Y:S05]  /*4990*/  CALL.REL.NOINC `($__internal_74_$__cuda_sm70_shflsync_bfly_p) ;  /* 0x0000011000007944 */ /* 0x000fea0003c00000 */
[----:B------:R-:W-:Y:S01]  /*49a0*/  FADD.FTZ R144, R142, R221 ;  /* 0x000000dd8e907221 */ /* 0x000fe20000010000 */
[----:B0-----:R-:W-:Y:S01]  /*49b0*/  HFMA2.MMA R148, -RZ, RZ, 0, 9.5367431640625e-07 ;  /* 0x00000010ff947435 */ /* 0x001fe200000001ff */
[----:B-1----:R-:W-:Y:S01]  /*49c0*/  FADD.FTZ R146, R146, R143 ;  /* 0x0000008f92927221 */ /* 0x002fe20000010000 */
[----:B------:R-:W-:-:S02]  /*49d0*/  MOV R145, 0x1f ;  /* 0x0000001f00917802 */ /* 0x000fc40000000f00 */
[----:B------:R-:W-:Y:S02]  /*49e0*/  MOV R150, 0xffffffff ;  /* 0xffffffff00967802 */ /* 0x000fe40000000f00 */
[----:B------:R-:W-:Y:S02]  /*49f0*/  MOV R143, R144 ;  /* 0x00000090008f7202 */ /* 0x000fe40000000f00 */
[----:B------:R-:W-:Y:S02]  /*4a00*/  MOV R140, 0x4a20 ;  /* 0x00004a20008c7802 */ /* 0x000fe40000000f00 */
[----:B------:R-:W-:Y:S05]  /*4a10*/  CALL.REL.NOINC `($__internal_74_$__cuda_sm70_shflsync_bfly_p) ;  /* 0x0000009000007944 */ /* 0x000fea0003c00000 */
[----:B0-----:R-:W-:Y:S01]  /*4a20*/  HFMA2.MMA R148, -RZ, RZ, 0, 9.5367431640625e-07 ;  /* 0x00000010ff947435 */ /* 0x001fe200000001ff */
[----:B-1----:R-:W-:Y:S02]  /*4a30*/  MOV R147, R143 ;  /* 0x0000008f00937202 */ /* 0x002fe40000000f00 */
[----:B------:R-:W-:Y:S02]  /*4a40*/  MOV R143, R146 ;  /* 0x00000092008f7202 */ /* 0x000fe40000000f00 */
[----:B------:R-:W-:Y:S02]  /*4a50*/  MOV R145, 0x1f ;  /* 0x0000001f00917802 */ /* 0x000fe40000000f00 */
[----:B------:R-:W-:-:S02]  /*4a60*/  MOV R150, 0xffffffff ;  /* 0xffffffff00967802 */ /* 0x000fc40000000f00 */
[----:B------:R-:W-:Y:S02]  /*4a70*/  MOV R140, 0x4a90 ;  /* 0x00004a90008c7802 */ /* 0x000fe40000000f00 */
[----:B------:R-:W-:Y:S05]  /*4a80*/  CALL.REL.NOINC `($__internal_74_$__cuda_sm70_shflsync_bfly_p) ;  /* 0x0000002000007944 */ /* 0x000fea0003c00000 */
[----:B-1----:R-:W-:Y:S01]  /*4a90*/  MOV R141, R143 ;  /* 0x0000008f008d7202 */ /* 0x002fe20000000f00 */
[----:B0-----:R-:W-:Y:S05]  /*4aa0*/  BRA `(.L_x_3803) ;  /* 0xffffcf5000007947 */ /* 0x001fea000383ffff */
        .weak           $__internal_74_$__cuda_sm70_shflsync_bfly_p
        .type           $__internal_74_$__cuda_sm70_shflsync_bfly_p,@function
        .size           $__internal_74_$__cuda_sm70_shflsync_bfly_p,(.L_x_9804 - $__internal_74_$__cuda_sm70_shflsync_bfly_p)
$__internal_74_$__cuda_sm70_shflsync_bfly_p:
[----:B------:R-:W-:Y:S01]  /*4ab0*/  HFMA2.MMA R141, -RZ, RZ, 0, 0 ;  /* 0x00000000ff8d7435 */ /* 0x000fe200000001ff */
[----:B------:R-:W-:Y:S04]  /*4ac0*/  WARPSYNC R150 ;  /* 0x0000009600007348 */ /* 0x000fe80003800000 */
[----:B------:R0:W1:Y:S01]  /*4ad0*/  SHFL.BFLY PT, R143, R143, R148, R145 ;  /* 0x0c0000948f8f7389 */ /* 0x00006200000e0091 */
[----:B------:R-:W-:Y:S05]  /*4ae0*/  RET.REL.NODEC R140 `(_ZN10layer_norm13ln_bwd_kernelINS_13Kernel_traitsI13__nv_bfloat16S2_fS2_fjLj768ELj1ELj4ELj1ELj16ENS_18Kernel_traits_baseILj768ES2_S2_fS2_fjLj128EEEEELb1ELb1ELb0ELb0EEEvNS_9BwdParamsE) ;  /* 0xffffb5108c007950 */ /* 0x000fea0003c3ffff */
.L_x_3804:
        /* <DEDUP_REMOVED lines=9> */
.L_x_9804:


//--------------------- .text._ZN10layer_norm13ln_bwd_kernelINS_13Kernel_traitsI13__nv_bfloat16S2_fS2_fjLj768ELj1ELj4ELj1ELj16ENS_18Kernel_traits_baseILj768ES2_S2_fS2_fjLj128EEEEELb1ELb1ELb0ELb1EEEvNS_9BwdParamsE --------------------------
	.section	.text._ZN10layer_norm13ln_bwd_kernelINS_13Kernel_traitsI13__nv_bfloat16S2_fS2_fjLj768ELj1ELj4ELj1ELj16ENS_18Kernel_traits_baseILj768ES2_S2_fS2_fjLj128EEEEELb1ELb1ELb0ELb1EEEvNS_9BwdParamsE,"ax",@progbits
	.sectioninfo	@"SHI_REGISTERS=243"
	.align	128
        .global         _ZN10layer_norm13ln_bwd_kernelINS_13Kernel_traitsI13__nv_bfloat16S2_fS2_fjLj768ELj1ELj4ELj1ELj16ENS_18Kernel_traits_baseILj768ES2_S2_fS2_fjLj128EEEEELb1ELb1ELb0ELb1EEEvNS_9BwdParamsE
        .type           _ZN10layer_norm13ln_bwd_kernelINS_13Kernel_traitsI13__nv_bfloat16S2_fS2_fjLj768ELj1ELj4ELj1ELj16ENS_18Kernel_traits_baseILj768ES2_S2_fS2_fjLj128EEEEELb1ELb1ELb0ELb1EEEvNS_9BwdParamsE,@function
        .size           _ZN10layer_norm13ln_bwd_kernelINS_13Kernel_traitsI13__nv_bfloat16S2_fS2_fjLj768ELj1ELj4ELj1ELj16ENS_18Kernel_traits_baseILj768ES2_S2_fS2_fjLj128EEEEELb1ELb1ELb0ELb1EEEvNS_9BwdParamsE,(.L_x_9805 - _ZN10layer_norm13ln_bwd_kernelINS_13Kernel_traitsI13__nv_bfloat16S2_fS2_fjLj768ELj1ELj4ELj1ELj16ENS_18Kernel_traits_baseILj768ES2_S2_fS2_fjLj128EEEEELb1ELb1ELb0ELb1EEEvNS_9BwdParamsE)
        .other          _ZN10layer_norm13ln_bwd_kernelINS_13Kernel_traitsI13__nv_bfloat16S2_fS2_fjLj768ELj1ELj4ELj1ELj16ENS_18Kernel_traits_baseILj768ES2_S2_fS2_fjLj128EEEEELb1ELb1ELb0ELb1EEEvNS_9BwdParamsE,@"STO_CUDA_ENTRY STV_DEFAULT"
_ZN10layer_norm13ln_bwd_kernelINS_13Kernel_traitsI13__nv_bfloat16S2_fS2_fjLj768ELj1ELj4ELj1ELj16ENS_18Kernel_traits_baseILj768ES2_S2_fS2_fjLj128EEEEELb1ELb1ELb0ELb1EEEvNS_9BwdParamsE:
.text._ZN10layer_norm13ln_bwd_kernelINS_13Kernel_traitsI13__nv_bfloat16S2_fS2_fjLj768ELj1ELj4ELj1ELj16ENS_18Kernel_traits_baseILj768ES2_S2_fS2_fjLj128EEEEELb1ELb1ELb0ELb1EEEvNS_9BwdParamsE:
        /* <DEDUP_REMOVED lines=54> */
.L_x_3806:
[----:B0-----:R-:W-:-:S04]  /*0360*/  LEA R2, P0, R0, c[0x0][0x1b0], 0x4 ;  /* 0x00006c0000027a11 */ /* 0x001fc800078020ff */
        /* <DEDUP_REMOVED lines=67> */
.L_x_3812:
[----:B------:R-:W-:Y:S01]  /*07a0*/  IMAD R88, R186, c[0x0][0x168], RZ ;  /* 0x00005a00ba587a24 */ /* 0x000fe200078e02ff */
[----:B------:R-:W-:-:S02]  /*07b0*/  MOV R149, 0x4 ;  /* 0x0000000400957802 */ /* 0x000fc40000000f00 */
[----:B------:R-:W-:Y:S02]  /*07c0*/  MOV R169, 0x20 ;  /* 0x0000002000a97802 */ /* 0x000fe40000000f00 */
[----:B------:R-:W-:Y:S01]  /*07d0*/  SHF.R.S32.HI R89, RZ, 0x1f, R88 ;  /* 0x0000001fff597819 */ /* 0x000fe20000011458 */
[----:B------:R-:W-:-:S03]  /*07e0*/  IMAD.WIDE R106, R186, R149, c[0x0][0x1a0] ;  /* 0x00006800ba6a7625 */ /* 0x000fc600078e0295 */
[----:B------:R-:W-:Y:S02]  /*07f0*/  LEA.HI R89, R89, R88, RZ, 0x3 ;  /* 0x0000005859597211 */ /* 0x000fe400078f18ff */
[----:B------:R-:W-:Y:S01]  /*0800*/  MOV R117, 0x10 ;  /* 0x0000001000757802 */ /* 0x000fe20000000f00 */
[----:B------:R0:W2:Y:S01]  /*0810*/  LDG.E R198, [R106.64] ;  /* 0x000000046ac67981 */ /* 0x0000a2000c1e1900 */
[----:B------:R-:W-:-:S04]  /*0820*/  LEA.HI.SX32 R196, R89, R0, 0x1d ;  /* 0x0000000059c47211 */ /* 0x000fc800078feaff */
[C---:B------:R-:W-:Y:S01]  /*0830*/  IADD3 R197, R196.reuse, 0x20, RZ ;  /* 0x00000020c4c57810 */ /* 0x040fe20007ffe0ff */
[C---:B------:R-:W-:Y:S01]  /*0840*/  IMAD.WIDE.U32 R92, R196.reuse, R117, c[0x0][0x208] ;  /* 0x00008200c45c7625 */ /* 0x040fe200078e0075 */
[----:B------:R-:W-:-:S03]  /*0850*/  IADD3 R194, R196, 0x40, RZ ;  /* 0x00000040c4c27810 */ /* 0x000fc60007ffe0ff */
[----:B------:R-:W-:Y:S02]  /*0860*/  IMAD.WIDE.U32 R120, R196, R169, c[0x0][0x188] ;  /* 0x00006200c4787625 */ /* 0x000fe400078e00a9 */
[----:B------:R-:W3:Y:S02]  /*0870*/  LDG.E.128 R92, [R92.64] ;  /* 0x000000045c5c7981 */ /* 0x000ee4000c1e1d00 */
[C---:B------:R-:W-:Y:S02]  /*0880*/  IMAD.WIDE.U32 R104, R197.reuse, R117, c[0x0][0x208] ;  /* 0x00008200c5687625 */ /* 0x040fe400078e0075 */
[----:B------:R1:W4:Y:S02]  /*0890*/  LDG.E.128 R88, [R120.64] ;  /* 0x0000000478587981 */ /* 0x000324000c1e1d00 */
[----:B------:R-:W-:Y:S02]  /*08a0*/  IMAD.WIDE R148, R186, R149, c[0x0][0x1a8] ;  /* 0x00006a00ba947625 */ /* 0x000fe400078e0295 */
[----:B0-----:R-:W4:Y:S02]  /*08b0*/  LDG.E.128 R104, [R104.64] ;  /* 0x0000000468687981 */ /* 0x001f24000c1e1d00 */
[----:B------:R-:W-:-:S02]  /*08c0*/  IMAD.WIDE.U32 R166, R197, R169, c[0x0][0x188] ;  /* 0x00006200c5a67625 */ /* 0x000fc400078e00a9 */
[----:B------:R0:W4:Y:S02]  /*08d0*/  LDG.E R195, [R148.64] ;  /* 0x0000000494c37981 */ /* 0x000124000c1e1900 */
[C---:B------:R-:W-:Y:S02]  /*08e0*/  IMAD.WIDE.U32 R116, R194.reuse, R117, c[0x0][0x208] ;  /* 0x00008200c2747625 */ /* 0x040fe400078e0075 */
[----:B------:R0:W4:Y:S04]  /*08f0*/  LDG.E.128 R108, [R166.64+0x10] ;  /* 0x00001004a66c7981 */ /* 0x000128000c1e1d00 */
[----:B------:R-:W4:Y:S04]  /*0900*/  LDG.E.128 R116, [R116.64] ;  /* 0x0000000474747981 */ /* 0x000f28000c1e1d00 */
[----:B------:R0:W4:Y:S04]  /*0910*/  LDG.E.128 R100, [R166.64] ;  /* 0x00000004a6647981 */ /* 0x000128000c1e1d00 */
[----:B------:R1:W4:Y:S01]  /*0920*/  LDG.E.128 R96, [R120.64+0x10] ;  /* 0x0000100478607981 */ /* 0x000322000c1e1d00 */
[----:B------:R-:W-:-:S05]  /*0930*/  IMAD.WIDE.U32 R156, R194, R169, c[0x0][0x188] ;  /* 0x00006200c29c7625 */ /* 0x000fca00078e00a9 */
[----:B------:R0:W4:Y:S04]  /*0940*/  LDG.E.128 R112, [R156.64] ;  /* 0x000000049c707981 */ /* 0x000128000c1e1d00 */
[----:B-1----:R1:W4:Y:S01]  /*0950*/  LDG.E.128 R120, [R156.64+0x10] ;  /* 0x000010049c787981 */ /* 0x002322000c1e1d00 */
[----:B------:R-:W-:-:S04]  /*0960*/  ISETP.NE.U32.AND P0, PT, RZ, c[0x0][0x1c0], PT ;  /* 0x00007000ff007a0c */ /* 0x000fc80003f05070 */
[----:B------:R-:W-:Y:S02]  /*0970*/  ISETP.NE.AND.EX P0, PT, RZ, c[0x0][0x1c4], PT, P0 ;  /* 0x00007100ff007a0c */ /* 0x000fe40003f05300 */
[----:B0-----:R-:W-:Y:S02]  /*0980*/  SHF.R.S32.HI R167, RZ, 0x1f, R186 ;  /* 0x0000001fffa77819 */ /* 0x001fe400000114ba */
[----:B------:R-:W-:-:S09]  /*0990*/  MOV R149, 0x8 ;  /* 0x0000000800957802 */ /* 0x000fd20000000f00 */
[----:B------:R-:W-:Y:S01]  /*09a0*/  @P0 LEA R176, P2, R186, c[0x0][0x1c0], 0x1 ;  /* 0x00007000bab00a11 */ /* 0x000fe200078408ff */
[----:B-1----:R-:W-:-:S03]  /*09b0*/  IMAD.WIDE.U32 R156, R197, R149, c[0x0][0x190] ;  /* 0x00006400c59c7625 */ /* 0x002fc600078e0095 */
[----:B------:R-:W-:Y:S01]  /*09c0*/  @P0 LEA.HI.X R177, R186, c[0x0][0x1c4], R167, 0x1, P2 ;  /* 0x00007100bab10a11 */ /* 0x000fe200010f0ca7 */
[-C--:B------:R-:W-:Y:S02]  /*09d0*/  IMAD.WIDE.U32 R166, R196, R149.reuse, c[0x0][0x190] ;  /* 0x00006400c4a67625 */ /* 0x080fe400078e0095 */
[----:B-----5:R-:W5:Y:S02]  /*09e0*/  LDG.E.64 R156, [R156.64] ;  /* 0x000000049c9c7981 */ /* 0x020f64000c1e1b00 */
[----:B------:R-:W-:Y:S02]  /*09f0*/  IMAD.WIDE.U32 R148, R194, R149, c[0x0][0x190] ;  /* 0x00006400c2947625 */ /* 0x000fe400078e0095 */
[----:B------:R0:W4:Y:S04]  /*0a00*/  @P0 LDG.E.U16 R176, [R176.64] ;  /* 0x00000004b0b00981 */ /* 0x000128000c1e1500 */
[----:B------:R-:W5:Y:S04]  /*0a10*/  LDG.E.64 R166, [R166.64] ;  /* 0x00000004a6a67981 */ /* 0x000f68000c1e1b00 */
[----:B------:R-:W5:Y:S01]  /*0a20*/  LDG.E.64 R148, [R148.64] ;  /* 0x0000000494947981 */ /* 0x000f62000c1e1b00 */
[----:B------:R-:W-:-:S04]  /*0a30*/  ISETP.NE.U32.AND P1, PT, RZ, c[0x0][0x218], PT ;  /* 0x00008600ff007a0c */ /* 0x000fc80003f25070 */
[----:B------:R-:W-:-:S13]  /*0a40*/  ISETP.NE.AND.EX P1, PT, RZ, c[0x0][0x21c], PT, P1 ;  /* 0x00008700ff007a0c */ /* 0x000fda0003f25310 */
[----:B------:R-:W-:-:S04]  /*0a50*/  @P1 IMAD.WIDE.U32 R174, R196, R169, c[0x0][0x218] ;  /* 0x00008600c4ae1625 */ /* 0x000fc800078e00a9 */
[-C--:B------:R-:W-:Y:S01]  /*0a60*/  @P1 IMAD.WIDE.U32 R172, R197, R169.reuse, c[0x0][0x218] ;  /* 0x00008600c5ac1625 */ /* 0x080fe200078e00a9 */
        /* <DEDUP_REMOVED lines=10> */
[----:B0-----:R-:W-:Y:S01]  /*0b10*/  PRMT R173, RZ, 0x7610, R92 ;  /* 0x00007610ffad7816 */ /* 0x001fe2000000005c */
[C---:B----4-:R-:W-:Y:S01]  /*0b20*/  FADD.FTZ R202, -R209.reuse, R88 ;  /* 0x00000058d1ca7221 */ /* 0x050fe20000010100 */
[----:B------:R-:W-:Y:S01]  /*0b30*/  PRMT R203, RZ, 0x5410, R95 ;  /* 0x00005410ffcb7816 */ /* 0x000fe2000000005f */
[----:B------:R-:W-:Y:S01]  /*0b40*/  FADD.FTZ R206, -R209, R89 ;  /* 0x00000059d1ce7221 */ /* 0x000fe20000010100 */
[----:B------:R-:W-:Y:S02]  /*0b50*/  PRMT R205, RZ, 0x7610, R95 ;  /* 0x00007610ffcd7816 */ /* 0x000fe4000000005f */
[----:B------:R-:W-:-:S02]  /*0b60*/  PRMT R217, RZ, 0x5410, R106 ;  /* 0x00005410ffd97816 */ /* 0x000fc4000000006a */
[----:B------:R-:W-:Y:S01]  /*0b70*/  PRMT R201, RZ, 0x7610, R106 ;  /* 0x00007610ffc97816 */ /* 0x000fe2000000006a */
[----:B------:R-:W-:Y:S02]  /*0b80*/  FMUL.FTZ R106, R185, R169 ;  /* 0x000000a9b96a7220 */ /* 0x000fe40000410000 */
[----:B------:R-:W-:Y:S01]  /*0b90*/  FMUL.FTZ R95, R195, R202 ;  /* 0x000000cac35f7220 */ /* 0x000fe20000410000 */
[----:B-1----:R-:W-:Y:S01]  /*0ba0*/  PRMT R175, RZ, 0x5410, R93 ;  /* 0x00005410ffaf7816 */ /* 0x002fe2000000005d */
[C---:B------:R-:W-:Y:S01]  /*0bb0*/  FADD.FTZ R208, -R209.reuse, R90 ;  /* 0x0000005ad1d07221 */ /* 0x040fe20000010100 */
[--C-:B------:R-:W-:Y:S01]  /*0bc0*/  PRMT R198, RZ, 0x5410, R107.reuse ;  /* 0x00005410ffc67816 */ /* 0x100fe2000000006b */
[C---:B------:R-:W-:Y:S01]  /*0bd0*/  FADD.FTZ R238, -R209.reuse, R108 ;  /* 0x0000006cd1ee7221 */ /* 0x040fe20000010100 */
[----:B------:R-:W-:Y:S01]  /*0be0*/  PRMT R204, RZ, 0x7610, R107 ;  /* 0x00007610ffcc7816 */ /* 0x000fe2000000006b */
[C---:B------:R-:W-:Y:S01]  /*0bf0*/  FADD.FTZ R220, -R209.reuse, R111 ;  /* 0x0000006fd1dc7221 */ /* 0x040fe20000010100 */
[--C-:B------:R-:W-:Y:S01]  /*0c00*/  PRMT R108, RZ, 0x5410, R118.reuse ;  /* 0x00005410ff6c7816 */ /* 0x100fe20000000076 */
[----:B------:R-:W-:Y:S01]  /*0c10*/  FMUL.FTZ R107, R184, R173 ;  /* 0x000000adb86b7220 */ /* 0x000fe20000410000 */
[----:B------:R-:W-:Y:S01]  /*0c20*/  PRMT R90, RZ, 0x7610, R118 ;  /* 0x00007610ff5a7816 */ /* 0x000fe20000000076 */
[----:B------:R-:W-:-:S02]  /*0c30*/  FADD.FTZ R226, -R209, R100 ;  /* 0x00000064d1e27221 */ /* 0x000fc40000010100 */
[----:B------:R-:W-:Y:S02]  /*0c40*/  FADD.FTZ R118, RZ, R106 ;  /* 0x0000006aff767221 */ /* 0x000fe40000010000 */
[----:B------:R-:W-:Y:S02]  /*0c50*/  FMUL.FTZ R100, R195, R206 ;  /* 0x000000cec3647220 */ /* 0x000fe40000410000 */
[----:B------:R-:W-:Y:S01]  /*0c60*/  FFMA.FTZ R111, R95, R106, RZ ;  /* 0x0000006a5f6f7223 */ /* 0x000fe200000100ff */
[----:B------:R-:W-:Y:S01]  /*0c70*/  PRMT R93, RZ, 0x7610, R93 ;  /* 0x00007610ff5d7816 */ /* 0x000fe2000000005d */
[----:B------:R-:W-:Y:S01]  /*0c80*/  FADD.FTZ R118, R118, R107 ;  /* 0x0000006b76767221 */ /* 0x000fe20000010000 */
[--C-:B------:R-:W-:Y:S02]  /*0c90*/  PRMT R177, RZ, 0x5410, R94.reuse ;  /* 0x00005410ffb17816 */ /* 0x100fe4000000005e */
[----:B------:R-:W-:Y:S01]  /*0ca0*/  PRMT R199, RZ, 0x7610, R94 ;  /* 0x00007610ffc77816 */ /* 0x000fe2000000005e */
[----:B------:R-:W-:Y:S01]  /*0cb0*/  FADD.FTZ R94, -R209, R96 ;  /* 0x00000060d15e7221 */ /* 0x000fe20000010100 */
[----:B------:R-:W-:-:S02]  /*0cc0*/  PRMT R234, RZ, 0x5410, R105 ;  /* 0x00005410ffea7816 */ /* 0x000fc40000000069 */
[----:B------:R-:W-:Y:S01]  /*0cd0*/  PRMT R215, RZ, 0x7610, R105 ;  /* 0x00007610ffd77816 */ /* 0x000fe20000000069 */
[----:B------:R-:W-:Y:S02]  /*0ce0*/  FMUL.FTZ R105, R183, R175 ;  /* 0x000000afb7697220 */ /* 0x000fe40000410000 */
[----:B------:R-:W-:Y:S02]  /*0cf0*/  FADD.FTZ R210, -R209, R91 ;  /* 0x0000005bd1d27221 */ /* 0x000fe40000010100 */
        /* <DEDUP_REMOVED lines=24> */
[----:B------:R-:W-:Y:S01]  /*0e80*/  PRMT R228, RZ, 0x5410, R104 ;  /* 0x00005410ffe47816 */ /* 0x000fe20000000068 */
[----:B------:R-:W-:Y:S01]  /*0e90*/  FADD.FTZ R146, R93, R146 ;  /* 0x000000925d927221 */ /* 0x000fe20000010000 */
[----:B------:R-:W-:Y:S01]  /*0ea0*/  PRMT R207, RZ, 0x7610, R104 ;  /* 0x00007610ffcf7816 */ /* 0x000fe20000000068 */
[----:B------:R-:W-:Y:S02]  /*0eb0*/  FFMA.FTZ R147, R92, R93, R147 ;  /* 0x0000005d5c937223 */ /* 0x000fe40000010093 */
[----:B------:R-:W-:Y:S02]  /*0ec0*/  FMUL.FTZ R93, R178, R205 ;  /* 0x000000cdb25d7220 */ /* 0x000fe40000410000 */
[----:B------:R-:W-:-:S02]  /*0ed0*/  FADD.FTZ R118, R118, R103 ;  /* 0x0000006776767221 */ /* 0x000fc40000010000 */
[----:B------:R-:W-:Y:S02]  /*0ee0*/  FMUL.FTZ R104, R195, R224 ;  /* 0x000000e0c3687220 */ /* 0x000fe40000410000 */
[----:B------:R-:W-:Y:S02]  /*0ef0*/  FFMA.FTZ R111, R102, R103, R111 ;  /* 0x00000067666f7223 */ /* 0x000fe4000001006f */
        /* <DEDUP_REMOVED lines=10> */
[----:B------:R-:W-:Y:S02]  /*0fa0*/  FMUL.FTZ R209, R171, R228 ;  /* 0x000000e4abd17220 */ /* 0x000fe40000410000 */
[----:B------:R-:W-:Y:S01]  /*0fb0*/  FADD.FTZ R118, R118, R93 ;  /* 0x0000005d76767221 */ /* 0x000fe20000010000 */
[--C-:B------:R-:W-:Y:S01]  /*0fc0*/  PRMT R114, RZ, 0x5410, R116.reuse ;  /* 0x00005410ff727816 */ /* 0x100fe20000000074 */
[C---:B------:R-:W-:Y:S01]  /*0fd0*/  FMUL.FTZ R213, R195.reuse, R226 ;  /* 0x000000e2c3d57220 */ /* 0x040fe20000410000 */
[----:B------:R-:W-:Y:S01]  /*0fe0*/  PRMT R109, RZ, 0x7610, R116 ;  /* 0x00007610ff6d7816 */ /* 0x000fe20000000074 */
[----:B------:R-:W-:Y:S01]  /*0ff0*/  FFMA.FTZ R122, R104, R93, R111 ;  /* 0x0000005d687a7223 */ /* 0x000fe2000001006f */
[--C-:B------:R-:W-:Y:S01]  /*1000*/  PRMT R116, RZ, 0x5410, R117.reuse ;  /* 0x00005410ff747816 */ /* 0x100fe20000000075 */
[----:B------:R-:W-:Y:S01]  /*1010*/  FMUL.FTZ R211, R195, R230 ;  /* 0x000000e6c3d37220 */ /* 0x000fe20000410000 */
[----:B------:R-:W-:Y:S01]  /*1020*/  PRMT R91, RZ, 0x7610, R117 ;  /* 0x00007610ff5b7816 */ /* 0x000fe20000000075 */
[----:B------:R-:W-:-:S02]  /*1030*/  FADD.FTZ R117, R118, R209 ;  /* 0x000000d176757221 */ /* 0x000fc40000010000 */
[----:B------:R-:W-:Y:S02]  /*1040*/  FMUL.FTZ R208, R170, R207 ;  /* 0x000000cfaad07220 */ /* 0x000fe40000410000 */
        /* <DEDUP_REMOVED lines=111> */
.L_x_3813:
        /* <DEDUP_REMOVED lines=18> */
.L_x_3814:
[----:B------:R-:W-:-:S10]  /*1860*/  HFMA2.MMA R177, -RZ, RZ, 0, 9.5367431640625e-07 ;  /* 0x00000010ffb17435 */ /* 0x000fd400000001ff */
[----:B------:R-:W-:-:S06]  /*1870*/  IMAD.WIDE.U32 R88, R196, R177, c[0x0][0x170] ;  /* 0x00005c00c4587625 */ /* 0x000fcc00078e00b1 */
[----:B------:R-:W3:Y:S01]  /*1880*/  LDG.E.128 R88, [R88.64] ;  /* 0x0000000458587981 */ /* 0x000ee2000c1e1d00 */
[----:B--2---:R-:W-:Y:S01]  /*1890*/  FADD.FTZ R174, R174, R109 ;  /* 0x0000006daeae7221 */ /* 0x004fe20000010000 */
[----:B------:R-:W-:Y:S01]  /*18a0*/  ISETP.NE.U32.AND P0, PT, RZ, c[0x0][0x218], PT ;  /* 0x00008600ff007a0c */ /* 0x000fe20003f05070 */
[----:B-1----:R-:W-:Y:S01]  /*18b0*/  FADD.FTZ R176, R176, R173 ;  /* 0x000000adb0b07221 */ /* 0x002fe20000010000 */
[----:B-----5:R-:W-:Y:S01]  /*18c0*/  LOP3.LUT P2, RZ, R166, 0xff00, RZ, 0xc0, !PT ;  /* 0x0000ff00a6ff7812 */ /* 0x020fe2000784c0ff */
[----:B------:R-:W-:Y:S01]  /*18d0*/  FMUL.FTZ R174, R174, c[0x0][0x1e0] ;  /* 0x00007800aeae7a20 */ /* 0x000fe20000410000 */
[----:B------:R-:W-:Y:S01]  /*18e0*/  ISETP.NE.AND.EX P0, PT, RZ, c[0x0][0x21c], PT, P0 ;  /* 0x00008700ff007a0c */ /* 0x000fe20003f05300 */
[----:B------:R-:W-:Y:S01]  /*18f0*/  FMUL.FTZ R176, R176, c[0x0][0x1e0] ;  /* 0x00007800b0b07a20 */ /* 0x000fe20000410000 */
[----:B0-----:R-:W-:Y:S01]  /*1900*/  HFMA2.MMA R173, -RZ, RZ, 0, 0 ;  /* 0x00000000ffad7435 */ /* 0x001fe200000001ff */
[----:B------:R-:W-:Y:S02]  /*1910*/  LOP3.LUT P3, RZ, R167, 0xff, RZ, 0xc0, !PT ;  /* 0x000000ffa7ff7812 */ /* 0x000fe4000786c0ff */
[----:B------:R-:W-:-:S02]  /*1920*/  FSEL R175, R174, RZ, !P1 ;  /* 0x000000ffaeaf7208 */ /* 0x000fc40004800000 */
[----:B------:R-:W-:Y:S02]  /*1930*/  MOV R174, RZ ;  /* 0x000000ff00ae7202 */ /* 0x000fe40000000f00 */
[----:B------:R-:W-:Y:S01]  /*1940*/  LOP3.LUT P5, RZ, R167, 0xff00, RZ, 0xc0, !PT ;  /* 0x0000ff00a7ff7812 */ /* 0x000fe200078ac0ff */
[-CC-:B------:R-:W-:Y:S01]  /*1950*/  FFMA.FTZ R95, R95, R176.reuse, R175.reuse ;  /* 0x000000b05f5f7223 */ /* 0x180fe200000100af */
[C---:B------:R-:W-:Y:S01]  /*1960*/  LOP3.LUT P6, RZ, R167.reuse, 0xff0000, RZ, 0xc0, !PT ;  /* 0x00ff0000a7ff7812 */ /* 0x040fe200078cc0ff */
[----:B------:R-:W-:Y:S01]  /*1970*/  FFMA.FTZ R100, R100, R176, R175 ;  /* 0x000000b064647223 */ /* 0x000fe200000100af */
[----:B------:R-:W-:Y:S01]  /*1980*/  LOP3.LUT P4, RZ, R167, 0xff000000, RZ, 0xc0, !PT ;  /* 0xff000000a7ff7812 */ /* 0x000fe2000788c0ff */
[----:B------:R-:W-:Y:S01]  /*1990*/  FADD.FTZ R106, R106, -R95 ;  /* 0x8000005f6a6a7221 */ /* 0x000fe20000010000 */
[----:B------:R-:W-:Y:S01]  /*19a0*/  MOV R95, R166 ;  /* 0x000000a6005f7202 */ /* 0x000fe20000000f00 */
[----:B------:R-:W-:Y:S01]  /*19b0*/  FADD.FTZ R100, R107, -R100 ;  /* 0x800000646b647221 */ /* 0x000fe20000010000 */
[----:B------:R-:W-:Y:S01]  /*19c0*/  IADD3 R218, R196, 0x20, RZ ;  /* 0x00000020c4da7810 */ /* 0x000fe20007ffe0ff */
[----:B------:R-:W-:Y:S01]  /*19d0*/  FMUL.FTZ R109, R195, R106 ;  /* 0x0000006ac36d7220 */ /* 0x000fe20000410000 */
[----:B------:R-:W-:Y:S01]  /*19e0*/  LOP3.LUT P1, RZ, R95, 0xff, RZ, 0xc0, !PT ;  /* 0x000000ff5fff7812 */ /* 0x000fe2000782c0ff */
[----:B------:R-:W-:Y:S01]  /*19f0*/  FMUL.FTZ R100, R195, R100 ;  /* 0x00000064c3647220 */ /* 0x000fe20000410000 */
[----:B------:R-:W-:Y:S01]  /*1a00*/  HFMA2.MMA R95, -RZ, RZ, 0, 0 ;  /* 0x00000000ff5f7435 */ /* 0x000fe200000001ff */
[----:B------:R-:W-:-:S02]  /*1a10*/  @P0 FADD.FTZ R109, R56, R109 ;  /* 0x0000006d386d0221 */ /* 0x000fc40000010000 */
[----:B------:R-:W-:Y:S02]  /*1a20*/  FFMA.FTZ R96, R96, R176, R175 ;  /* 0x000000b060607223 */ /* 0x000fe400000100af */
[-C--:B------:R-:W-:Y:S02]  /*1a30*/  FMUL.FTZ R106, R109, R110.reuse ;  /* 0x0000006e6d6a7220 */ /* 0x080fe40000410000 */
[----:B------:R-:W-:Y:S02]  /*1a40*/  @P0 FADD.FTZ R100, R57, R100 ;  /* 0x0000006439640221 */ /* 0x000fe40000010000 */
[----:B------:R-:W-:Y:S02]  /*1a50*/  FMUL.FTZ R107, R106, c[0x0][0x1e8] ;  /* 0x00007a006a6b7a20 */ /* 0x000fe40000410000 */
[----:B------:R-:W-:Y:S01]  /*1a60*/  FADD.FTZ R106, R105, -R96 ;  /* 0x80000060696a7221 */ /* 0x000fe20000010000 */
[----:B------:R-:W-:Y:S01]  /*1a70*/  @P1 PRMT R96, RZ, 0x5410, R52 ;  /* 0x00005410ff601816 */ /* 0x000fe20000000034 */
[----:B------:R-:W-:-:S02]  /*1a80*/  FMUL.FTZ R105, R100, R110 ;  /* 0x0000006e64697220 */ /* 0x000fc40000410000 */
[--C-:B------:R-:W-:Y:S02]  /*1a90*/  FFMA.FTZ R92, R92, R176, R175.reuse ;  /* 0x000000b05c5c7223 */ /* 0x100fe400000100af */
[----:B------:R-:W-:Y:S01]  /*1aa0*/  FMUL.FTZ R108, R105, c[0x0][0x1e8] ;  /* 0x00007a00696c7a20 */ /* 0x000fe20000410000 */
[----:B------:R-:W-:Y:S01]  /*1ab0*/  @P2 PRMT R105, RZ, 0x7610, R52 ;  /* 0x00007610ff692816 */ /* 0x000fe20000000034 */
[----:B------:R-:W-:Y:S01]  /*1ac0*/  @P1 FMUL.FTZ R95, R107, R96 ;  /* 0x000000606b5f1220 */ /* 0x000fe20000410000 */
[----:B------:R-:W-:Y:S01]  /*1ad0*/  MOV R96, RZ ;  /* 0x000000ff00607202 */ /* 0x000fe20000000f00 */
[----:B------:R-:W-:Y:S02]  /*1ae0*/  FFMA.FTZ R102, R102, R176, R175 ;  /* 0x000000b066667223 */ /* 0x000fe400000100af */
[----:B------:R-:W-:Y:S02]  /*1af0*/  @P2 FMUL.FTZ R96, R108, R105 ;  /* 0x000000696c602220 */ /* 0x000fe40000410000 */
[----:B------:R-:W-:-:S02]  /*1b00*/  FADD.FTZ R92, R97, -R92 ;  /* 0x8000005c615c7221 */ /* 0x000fc40000010000 */
[-CC-:B------:R-:W-:Y:S02]  /*1b10*/  FFMA.FTZ R94, R94, R176.reuse, R175.reuse ;  /* 0x000000b05e5e7223 */ /* 0x180fe400000100af */
[-CC-:B------:R-:W-:Y:S02]  /*1b20*/  FFMA.FTZ R104, R104, R176.reuse, R175.reuse ;  /* 0x000000b068687223 */ /* 0x180fe400000100af */
[----:B------:R-:W-:Y:S02]  /*1b30*/  FFMA.FTZ R98, R98, R176, R175 ;  /* 0x000000b062627223 */ /* 0x000fe400000100af */
[----:B------:R-:W-:Y:S02]  /*1b40*/  FADD.FTZ R94, R99, -R94 ;  /* 0x8000005e635e7221 */ /* 0x000fe40000010000 */
[----:B------:R-:W-:Y:S02]  /*1b50*/  FADD.FTZ R98, R101, -R98 ;  /* 0x8000006265627221 */ /* 0x000fe40000010000 */
[----:B------:R-:W-:Y:S01]  /*1b60*/  FMUL.FTZ R101, R195, R94 ;  /* 0x0000005ec3657220 */ /* 0x000fe20000410000 */
[----:B------:R-:W-:-:S03]  /*1b70*/  MOV R94, RZ ;  /* 0x000000ff005e7202 */ /* 0x000fc60000000f00 */
[----:B------:R-:W-:-:S04]  /*1b80*/  @P0 FADD.FTZ R101, R60, R101 ;  /* 0x000000653c650221 */ /* 0x000fc80000010000 */
[----:B------:R-:W-:-:S04]  /*1b90*/  FMUL.FTZ R217, R101, R110 ;  /* 0x0000006e65d97220 */ /* 0x000fc80000410000 */
[----:B------:R-:W-:Y:S01]  /*1ba0*/  FMUL.FTZ R217, R217, c[0x0][0x1e8] ;  /* 0x00007a00d9d97a20 */ /* 0x000fe20000410000 */
[--C-:B---3--:R-:W-:Y:S02]  /*1bb0*/  @P1 PRMT R105, RZ, 0x5410, R88.reuse ;  /* 0x00005410ff691816 */ /* 0x108fe40000000058 */
[----:B------:R-:W-:-:S03]  /*1bc0*/  @P2 PRMT R88, RZ, 0x7610, R88 ;  /* 0x00007610ff582816 */ /* 0x000fc60000000058 */
[----:B------:R-:W-:Y:S01]  /*1bd0*/  @P1 FMUL.FTZ R173, R107, R105 ;  /* 0x000000696bad1220 */ /* 0x000fe20000410000 */
[----:B------:R-:W-:Y:S01]  /*1be0*/  LOP3.LUT P1, RZ, R166, 0xff0000, RZ, 0xc0, !PT ;  /* 0x00ff0000a6ff7812 */ /* 0x000fe2000782c0ff */
[----:B------:R-:W-:Y:S02]  /*1bf0*/  FMUL.FTZ R105, R195, R106 ;  /* 0x0000006ac3697220 */ /* 0x000fe40000410000 */
[----:B------:R-:W-:Y:S01]  /*1c00*/  @P2 FMUL.FTZ R174, R108, R88 ;  /* 0x000000586cae2220 */ /* 0x000fe20000410000 */
[----:B------:R-:W-:Y:S01]  /*1c10*/  LOP3.LUT P2, RZ, R166, 0xff000000, RZ, 0xc0, !PT ;  /* 0xff000000a6ff7812 */ /* 0x000fe2000784c0ff */
[----:B------:R-:W-:Y:S01]  /*1c20*/  @P0 FADD.FTZ R105, R58, R105 ;  /* 0x000000693a690221 */ /* 0x000fe20000010000 */
[----:B------:R-:W-:Y:S01]  /*1c30*/  CS2R R166, SRZ ;  /* 0x0000000000a67805 */ /* 0x000fe2000001ff00 */
[----:B------:R-:W-:Y:S02]  /*1c40*/  FADD.FTZ R106, R103, -R102 ;  /* 0x80000066676a7221 */ /* 0x000fe40000010000 */
[----:B------:R-:W-:-:S02]  /*1c50*/  FMUL.FTZ R88, R105, R110 ;  /* 0x0000006e69587220 */ /* 0x000fc40000410000 */
[----:B------:R-:W-:Y:S02]  /*1c60*/  FMUL.FTZ R102, R195, R92 ;  /* 0x0000005cc3667220 */ /* 0x000fe40000410000 */
[----:B------:R-:W-:Y:S01]  /*1c70*/  FMUL.FTZ R97, R88, c[0x0][0x1e8] ;  /* 0x00007a0058617a20 */ /* 0x000fe20000410000 */
[--C-:B------:R-:W-:Y:S01]  /*1c80*/  @P1 PRMT R88, RZ, 0x5410, R89.reuse ;  /* 0x00005410ff581816 */ /* 0x100fe20000000059 */
[----:B------:R-:W-:Y:S01]  /*1c90*/  FADD.FTZ R108, R93, -R104 ;  /* 0x800000685d6c7221 */ /* 0x000fe20000010000 */
[----:B------:R-:W-:Y:S01]  /*1ca0*/  HFMA2.MMA R93, -RZ, RZ, 0, 0 ;  /* 0x00000000ff5d7435 */ /* 0x000fe200000001ff */
[----:B------:R-:W-:Y:S01]  /*1cb0*/  @P0 FADD.FTZ R102, R59, R102 ;  /* 0x000000663b660221 */ /* 0x000fe20000010000 */
[----:B------:R-:W-:Y:S01]  /*1cc0*/  @P2 PRMT R89, RZ, 0x7610, R89 ;  /* 0x00007610ff592816 */ /* 0x000fe20000000059 */
[----:B------:R-:W-:Y:S01]  /*1cd0*/  @P1 FMUL.FTZ R167, R97, R88 ;  /* 0x0000005861a71220 */ /* 0x000fe20000410000 */
[----:B------:R-:W-:Y:S01]  /*1ce0*/  @P1 PRMT R88, RZ, 0x5410, R53 ;  /* 0x00005410ff581816 */ /* 0x000fe20000000035 */
[----:B------:R-:W-:-:S02]  /*1cf0*/  FMUL.FTZ R103, R195, R106 ;  /* 0x0000006ac3677220 */ /* 0x000fc40000410000 */
[----:B------:R-:W-:Y:S02]  /*1d00*/  FMUL.FTZ R92, R102, R110 ;  /* 0x0000006e665c7220 */ /* 0x000fe40000410000 */
[----:B------:R-:W-:Y:S01]  /*1d10*/  @P1 FMUL.FTZ R93, R97, R88 ;  /* 0x00000058615d1220 */ /* 0x000fe20000410000 */
[----:B------:R-:W-:Y:S01]  /*1d20*/  @P2 PRMT R88, RZ, 0x7610, R53 ;  /* 0x00007610ff582816 */ /* 0x000fe20000000035 */
[----:B------:R-:W-:Y:S01]  /*1d30*/  @P0 FADD.FTZ R103, R62, R103 ;  /* 0x000000673e670221 */ /* 0x000fe20000010000 */
[----:B------:R-:W-:Y:S01]  /*1d40*/  ISETP.NE.U32.AND P1, PT, RZ, c[0x0][0x258], PT ;  /* 0x00009600ff007a0c */ /* 0x000fe20003f25070 */
[----:B------:R-:W-:Y:S01]  /*1d50*/  FMUL.FTZ R99, R92, c[0x0][0x1e8] ;  /* 0x00007a005c637a20 */ /* 0x000fe20000410000 */
[----:B------:R-:W-:Y:S01]  /*1d60*/  HFMA2.MMA R97, -RZ, RZ, 0, 0 ;  /* 0x00000000ff617435 */ /* 0x000fe200000001ff */
[C---:B------:R-:W-:Y:S01]  /*1d70*/  FMUL.FTZ R104, R195.reuse, R98 ;  /* 0x00000062c3687220 */ /* 0x040fe20000410000 */
[----:B------:R-:W-:Y:S01]  /*1d80*/  ISETP.NE.AND.EX P1, PT, RZ, c[0x0][0x25c], PT, P1 ;  /* 0x00009700ff007a0c */ /* 0x000fe20003f25310 */
[----:B------:R-:W-:Y:S01]  /*1d90*/  FMUL.FTZ R108, R195, R108 ;  /* 0x0000006cc36c7220 */ /* 0x000fe20000410000 */
[----:B------:R-:W-:Y:S01]  /*1da0*/  @P3 PRMT R92, RZ, 0x5410, R54 ;  /* 0x00005410ff5c3816 */ /* 0x000fe20000000036 */
[----:B------:R-:W-:Y:S01]  /*1db0*/  FMUL.FTZ R216, R103, R110 ;  /* 0x0000006e67d87220 */ /* 0x000fe20000410000 */
[----:B------:R-:W-:Y:S01]  /*1dc0*/  MOV R98, RZ ;  /* 0x000000ff00627202 */ /* 0x000fe20000000f00 */
[----:B------:R-:W-:Y:S01]  /*1dd0*/  @P2 FMUL.FTZ R94, R99, R88 ;  /* 0x00000058635e2220 */ /* 0x000fe20000410000 */
[----:B------:R-:W-:Y:S01]  /*1de0*/  HFMA2.MMA R88, -RZ, RZ, 0, 0 ;  /* 0x00000000ff587435 */ /* 0x000fe200000001ff */
[----:B------:R-:W-:-:S02]  /*1df0*/  @P0 FADD.FTZ R104, R61, R104 ;  /* 0x000000683d680221 */ /* 0x000fc40000010000 */
[----:B------:R-:W-:Y:S01]  /*1e00*/  @P2 FMUL.FTZ R166, R99, R89 ;  /* 0x0000005963a62220 */ /* 0x000fe20000410000 */
[--C-:B------:R-:W-:Y:S01]  /*1e10*/  @P6 PRMT R99, RZ, 0x5410, R55.reuse ;  /* 0x00005410ff636816 */ /* 0x100fe20000000037 */
[----:B------:R-:W-:Y:S01]  /*1e20*/  @P0 FADD.FTZ R108, R63, R108 ;  /* 0x0000006c3f6c0221 */ /* 0x000fe20000010000 */
[----:B------:R-:W-:Y:S01]  /*1e30*/  MOV R89, RZ ;  /* 0x000000ff00597202 */ /* 0x000fe20000000f00 */
[----:B------:R-:W-:Y:S01]  /*1e40*/  FMUL.FTZ R216, R216, c[0x0][0x1e8] ;  /* 0x00007a00d8d87a20 */ /* 0x000fe20000410000 */
[----:B------:R-:W-:Y:S01]  /*1e50*/  ISETP.NE.U32.AND P2, PT, RZ, c[0x0][0x258], PT ;  /* 0x00009600ff007a0c */ /* 0x000fe20003f45070 */
[-C--:B------:R-:W-:Y:S01]  /*1e60*/  FMUL.FTZ R215, R104, R110.reuse ;  /* 0x0000006e68d77220 */ /* 0x080fe20000410000 */
[----:B------:R-:W-:Y:S01]  /*1e70*/  F2FP.BF16.PACK_AB R93, R94, R93 ;  /* 0x0000005d5e5d723e */ /* 0x000fe200000010ff */
[----:B------:R-:W-:Y:S01]  /*1e80*/  FMUL.FTZ R214, R108, R110 ;  /* 0x0000006e6cd67220 */ /* 0x000fe20000410000 */
[----:B------:R-:W-:Y:S01]  /*1e90*/  ISETP.NE.AND.EX P2, PT, RZ, c[0x0][0x25c], PT, P2 ;  /* 0x00009700ff007a0c */ /* 0x000fe20003f45320 */
[----:B------:R-:W-:Y:S01]  /*1ea0*/  @P3 FMUL.FTZ R88, R217, R92 ;  /* 0x0000005cd9583220 */ /* 0x000fe20000410000 */
[----:B------:R-:W-:Y:S01]  /*1eb0*/  @P5 PRMT R92, RZ, 0x7610, R54 ;  /* 0x00007610ff5c5816 */ /* 0x000fe20000000036 */
[----:B------:R-:W-:Y:S01]  /*1ec0*/  @P6 FMUL.FTZ R97, R216, R99 ;  /* 0x00000063d8616220 */ /* 0x000fe20000410000 */
[----:B------:R-:W-:Y:S01]  /*1ed0*/  @P4 PRMT R99, RZ, 0x7610, R55 ;  /* 0x00007610ff634816 */ /* 0x000fe20000000037 */
[----:B------:R-:W-:-:S02]  /*1ee0*/  FMUL.FTZ R215, R215, c[0x0][0x1e8] ;  /* 0x00007a00d7d77a20 */ /* 0x000fc40000410000 */
[----:B------:R-:W-:Y:S02]  /*1ef0*/  FMUL.FTZ R214, R214, c[0x0][0x1e8] ;  /* 0x00007a00d6d67a20 */ /* 0x000fe40000410000 */
[----:B------:R-:W-:Y:S01]  /*1f00*/  @P5 FMUL.FTZ R89, R215, R92 ;  /* 0x0000005cd7595220 */ /* 0x000fe20000410000 */
[----:B------:R-:W-:Y:S01]  /*1f10*/  F2FP.BF16.PACK_AB R92, R96, R95 ;  /* 0x0000005f605c723e */ /* 0x000fe200000010ff */
[----:B------:R-:W-:Y:S01]  /*1f20*/  @P4 FMUL.FTZ R98, R214, R99 ;  /* 0x00000063d6624220 */ /* 0x000fe20000410000 */
[----:B------:R-:W-:Y:S02]  /*1f30*/  @P1 MOV R99, 0x20 ;  /* 0x0000002000631802 */ /* 0x000fe40000000f00 */
[----:B------:R-:W-:Y:S02]  /*1f40*/  F2FP.BF16.PACK_AB R94, R89, R88 ;  /* 0x00000058595e723e */ /* 0x000fe400000010ff */
[----:B------:R-:W-:Y:S01]  /*1f50*/  F2FP.BF16.PACK_AB R95, R98, R97 ;  /* 0x00000061625f723e */ /* 0x000fe200000010ff */
[----:B------:R-:W-:Y:S01]  /*1f60*/  @P1 IMAD.WIDE.U32 R88, R196, R99, c[0x0][0x258] ;  /* 0x00009600c4581625 */ /* 0x000fe200078e0063 */
[----:B------:R-:W-:-:S02]  /*1f70*/  SEL R97, R100, R81, P2 ;  /* 0x0000005164617207 */ /* 0x000fc40001000000 */
[----:B------:R-:W-:Y:S02]  /*1f80*/  SEL R99, R102, R83, P2 ;  /* 0x0000005366637207 */ /* 0x000fe40001000000 */
[----:B------:R-:W-:Y:S02]  /*1f90*/  SEL R100, R101, R84, P2 ;  /* 0x0000005465647207 */ /* 0x000fe40001000000 */
[----:B------:R-:W-:Y:S02]  /*1fa0*/  SEL R102, R103, R86, P2 ;  /* 0x0000005667667207 */ /* 0x000fe40001000000 */
[----:B------:R-:W-:Y:S02]  /*1fb0*/  SEL R98, R105, R82, P2 ;  /* 0x0000005269627207 */ /* 0x000fe40001000000 */
[----:B------:R-:W-:Y:S01]  /*1fc0*/  SEL R101, R104, R85, P2 ;  /* 0x0000005568657207 */ /* 0x000fe20001000000 */
[----:B------:R-:W-:Y:S01]  /*1fd0*/  IMAD.WIDE.U32 R104, R218, R177, c[0x0][0x170] ;  /* 0x00005c00da687625 */ /* 0x000fe200078e00b1 */
[----:B------:R-:W-:-:S02]  /*1fe0*/  @P1 SEL R96, R109, R80, P2 ;  /* 0x000000506d601207 */ /* 0x000fc40001000000 */
[----:B------:R-:W-:Y:S01]  /*1ff0*/  SEL R103, R108, R87, P2 ;  /* 0x000000576c677207 */ /* 0x000fe20001000000 */
[C---:B------:R-:W-:Y:S02]  /*2000*/  IMAD.WIDE.U32 R108, R196.reuse, R177, c[0x0][0x248] ;  /* 0x00009200c46c7625 */ /* 0x040fe400078e00b1 */
[----:B------:R0:W-:Y:S04]  /*2010*/  @P1 STG.E.128 [R88.64], R96 ;  /* 0x0000006058001986 */ /* 0x0001e8000c101d04 */
[----:B------:R1:W-:Y:S04]  /*2020*/  @P1 STG.E.128 [R88.64+0x10], R100 ;  /* 0x0000106458001986 */ /* 0x0003e8000c101d04 */
[----:B------:R2:W-:Y:S04]  /*2030*/  STG.E.128 [R108.64], R92 ;  /* 0x0000005c6c007986 */ /* 0x0005e8000c101d04 */
[----:B------:R-:W3:Y:S01]  /*2040*/  LDG.E.128 R104, [R104.64] ;  /* 0x0000000468687981 */ /* 0x000ee2000c1e1d00 */
[--C-:B------:R-:W-:Y:S01]  /*2050*/  FFMA.FTZ R220, R213, R176, R175.reuse ;  /* 0x000000b0d5dc7223 */ /* 0x100fe200000100af */
[----:B------:R-:W-:Y:S01]  /*2060*/  HFMA2.MMA R213, -RZ, RZ, 0, 0 ;  /* 0x00000000ffd57435 */ /* 0x000fe200000001ff */
[----:B------:R-:W-:Y:S01]  /*2070*/  MOV R219, R156 ;  /* 0x0000009c00db7202 */ /* 0x000fe20000000f00 */
[-CC-:B------:R-:W-:Y:S01]  /*2080*/  FFMA.FTZ R211, R211, R176.reuse, R175.reuse ;  /* 0x000000b0d3d37223 */ /* 0x180fe200000100af */
[----:B------:R-:W-:Y:S01]  /*2090*/  IADD3 R196, R196, 0x40, RZ ;  /* 0x00000040c4c47810 */ /* 0x000fe20007ffe0ff */
[----:B------:R-:W-:Y:S01]  /*20a0*/  FADD.FTZ R220, R209, -R220 ;  /* 0x800000dcd1dc7221 */ /* 0x000fe20000010000 */
[----:B0-----:R-:W-:Y:S01]  /*20b0*/  CS2R R96, SRZ ;  /* 0x0000000000607805 */ /* 0x001fe2000001ff00 */
[--C-:B------:R-:W-:Y:S01]  /*20c0*/  FFMA.FTZ R212, R212, R176, R175.reuse ;  /* 0x000000b0d4d47223 */ /* 0x100fe200000100af */
[--C-:B-1----:R-:W-:Y:S01]  /*20d0*/  @P3 PRMT R88, RZ, 0x5410, R90.reuse ;  /* 0x00005410ff583816 */ /* 0x102fe2000000005a */
[----:B------:R-:W-:Y:S01]  /*20e0*/  FMUL.FTZ R209, R195, R220 ;  /* 0x000000dcc3d17220 */ /* 0x000fe20000410000 */
[----:B------:R-:W-:Y:S01]  /*20f0*/  @P5 PRMT R90, RZ, 0x7610, R90 ;  /* 0x00007610ff5a5816 */ /* 0x000fe2000000005a */
[----:B------:R-:W-:Y:S01]  /*2100*/  FFMA.FTZ R206, R206, R176, R175 ;  /* 0x000000b0cece7223 */ /* 0x000fe200000100af */
[----:B------:R-:W-:Y:S01]  /*2110*/  @P6 PRMT R89, RZ, 0x5410, R91 ;  /* 0x00005410ff596816 */ /* 0x000fe2000000005b */
[----:B------:R-:W-:Y:S01]  /*2120*/  @P3 FMUL.FTZ R213, R217, R88 ;  /* 0x00000058d9d53220 */ /* 0x000fe20000410000 */
[----:B------:R-:W-:Y:S01]  /*2130*/  LOP3.LUT P3, RZ, R219, 0xff, RZ, 0xc0, !PT ;  /* 0x000000ffdbff7812 */ /* 0x000fe2000786c0ff */
[----:B------:R-:W-:Y:S01]  /*2140*/  @P0 FADD.FTZ R209, R64, R209 ;  /* 0x000000d140d10221 */ /* 0x000fe20000010000 */
[----:B------:R-:W-:Y:S01]  /*2150*/  @P4 PRMT R91, RZ, 0x7610, R91 ;  /* 0x00007610ff5b4816 */ /* 0x000fe2000000005b */
[----:B------:R-:W-:Y:S01]  /*2160*/  FFMA.FTZ R210, R210, R176, R175 ;  /* 0x000000b0d2d27223 */ /* 0x000fe200000100af */
[----:B------:R-:W-:Y:S01]  /*2170*/  CS2R R100, SRZ ;  /* 0x0000000000647805 */ /* 0x000fe2000001ff00 */
[----:B------:R-:W-:Y:S01]  /*2180*/  FMUL.FTZ R88, R209, R110 ;  /* 0x0000006ed1587220 */ /* 0x000fe20000410000 */
[----:B--2---:R-:W-:Y:S01]  /*2190*/  @P1 MOV R108, 0x20 ;  /* 0x00000020006c1802 */ /* 0x004fe20000000f00 */
[----:B------:R-:W-:Y:S01]  /*21a0*/  FADD.FTZ R92, R208, -R211 ;  /* 0x800000d3d05c7221 */ /* 0x000fe20000010000 */
[----:B------:R-:W-:Y:S01]  /*21b0*/  MOV R208, RZ ;  /* 0x000000ff00d07202 */ /* 0x000fe20000000f00 */
[----:B------:R-:W-:-:S02]  /*21c0*/  FMUL.FTZ R93, R88, c[0x0][0x1e8] ;  /* 0x00007a00585d7a20 */ /* 0x000fc40000410000 */
[----:B------:R-:W-:Y:S02]  /*21d0*/  FADD.FTZ R212, R207, -R212 ;  /* 0x800000d4cfd47221 */ /* 0x000fe40000010000 */
[----:B------:R-:W-:Y:S01]  /*21e0*/  @P3 PRMT R88, RZ, 0x5410, R48 ;  /* 0x00005410ff583816 */ /* 0x000fe20000000030 */
[----:B------:R-:W-:Y:S01]  /*21f0*/  FADD.FTZ R98, R203, -R206 ;  /* 0x800000cecb627221 */ /* 0x000fe20000010000 */
[----:B------:R-:W-:Y:S01]  /*2200*/  HFMA2.MMA R203, -RZ, RZ, 0, 0 ;  /* 0x00000000ffcb7435 */ /* 0x000fe200000001ff */
[----:B------:R-:W-:Y:S01]  /*2210*/  CS2R R206, SRZ ;  /* 0x0000000000ce7805 */ /* 0x000fe2000001ff00 */
[----:B------:R-:W-:Y:S01]  /*2220*/  FADD.FTZ R210, R205, -R210 ;  /* 0x800000d2cdd27221 */ /* 0x000fe20000010000 */
[----:B------:R-:W-:Y:S01]  /*2230*/  HFMA2.MMA R205, -RZ, RZ, 0, 0 ;  /* 0x00000000ffcd7435 */ /* 0x000fe200000001ff */
[----:B------:R-:W-:Y:S02]  /*2240*/  @P3 FMUL.FTZ R96, R93, R88 ;  /* 0x000000585d603220 */ /* 0x000fe40000410000 */
[----:B------:R-:W-:Y:S01]  /*2250*/  @P5 FMUL.FTZ R206, R215, R90 ;  /* 0x0000005ad7ce5220 */ /* 0x000fe20000410000 */
[----:B------:R-:W-:Y:S01]  /*2260*/  LOP3.LUT P5, RZ, R156, 0xff00, RZ, 0xc0, !PT ;  /* 0x0000ff009cff7812 */ /* 0x000fe200078ac0ff */
[----:B------:R-:W-:-:S02]  /*2270*/  FMUL.FTZ R90, R195, R92 ;  /* 0x0000005cc35a7220 */ /* 0x000fc40000410000 */
[----:B------:R-:W-:Y:S01]  /*2280*/  @P4 FMUL.FTZ R208, R214, R91 ;  /* 0x0000005bd6d04220 */ /* 0x000fe20000410000 */
[----:B------:R-:W-:Y:S01]  /*2290*/  LOP3.LUT P4, RZ, R156, 0xff000000, RZ, 0xc0, !PT ;  /* 0xff0000009cff7812 */ /* 0x000fe2000788c0ff */
[----:B------:R-:W-:Y:S02]  /*22a0*/  @P0 FADD.FTZ R90, R65, R90 ;  /* 0x0000005a415a0221 */ /* 0x000fe40000010000 */
[C---:B------:R-:W-:Y:S02]  /*22b0*/  FMUL.FTZ R91, R195.reuse, R212 ;  /* 0x000000d4c35b7220 */ /* 0x040fe40000410000 */
[----:B------:R-:W-:Y:S01]  /*22c0*/  FMUL.FTZ R94, R195, R210 ;  /* 0x000000d2c35e7220 */ /* 0x000fe20000410000 */
[----:B------:R-:W-:Y:S01]  /*22d0*/  HFMA2.MMA R210, -RZ, RZ, 0, 0 ;  /* 0x00000000ffd27435 */ /* 0x000fe200000001ff */
[----:B------:R-:W-:Y:S02]  /*22e0*/  @P0 FADD.FTZ R91, R66, R91 ;  /* 0x0000005b425b0221 */ /* 0x000fe40000010000 */
[----:B------:R-:W-:Y:S01]  /*22f0*/  @P6 FMUL.FTZ R203, R216, R89 ;  /* 0x00000059d8cb6220 */ /* 0x000fe20000410000 */
[----:B------:R-:W-:Y:S01]  /*2300*/  MOV R89, RZ ;  /* 0x000000ff00597202 */ /* 0x000fe20000000f00 */
[----:B------:R-:W-:-:S02]  /*2310*/  FMUL.FTZ R92, R91, R110 ;  /* 0x0000006e5b5c7220 */ /* 0x000fc40000410000 */
[----:B------:R-:W-:Y:S02]  /*2320*/  @P0 FADD.FTZ R94, R67, R94 ;  /* 0x0000005e435e0221 */ /* 0x000fe40000010000 */
[----:B------:R-:W-:Y:S01]  /*2330*/  FMUL.FTZ R99, R92, c[0x0][0x1e8] ;  /* 0x00007a005c637a20 */ /* 0x000fe20000410000 */
[----:B------:R-:W-:Y:S01]  /*2340*/  HFMA2.MMA R92, -RZ, RZ, 0, 0 ;  /* 0x00000000ff5c7435 */ /* 0x000fe200000001ff */
[-CC-:B------:R-:W-:Y:S02]  /*2350*/  FFMA.FTZ R202, R202, R176.reuse, R175.reuse ;  /* 0x000000b0caca7223 */ /* 0x180fe400000100af */
[----:B------:R-:W-:Y:S02]  /*2360*/  FFMA.FTZ R199, R199, R176, R175 ;  /* 0x000000b0c7c77223 */ /* 0x000fe400000100af */
[----:B------:R-:W-:Y:S02]  /*2370*/  FADD.FTZ R202, R201, -R202 ;  /* 0x800000cac9ca7221 */ /* 0x000fe40000010000 */
[----:B------:R-:W-:-:S02]  /*2380*/  FADD.FTZ R204, R204, -R199 ;  /* 0x800000c7cccc7221 */ /* 0x000fc40000010000 */
[C---:B------:R-:W-:Y:S02]  /*2390*/  FMUL.FTZ R202, R195.reuse, R202 ;  /* 0x000000cac3ca7220 */ /* 0x040fe40000410000 */
[----:B------:R-:W-:Y:S02]  /*23a0*/  FMUL.FTZ R204, R195, R204 ;  /* 0x000000ccc3cc7220 */ /* 0x000fe40000410000 */
[----:B------:R-:W-:Y:S02]  /*23b0*/  @P0 FADD.FTZ R202, R69, R202 ;  /* 0x000000ca45ca0221 */ /* 0x000fe40000010000 */
[----:B------:R-:W-:Y:S02]  /*23c0*/  @P0 FADD.FTZ R204, R71, R204 ;  /* 0x000000cc47cc0221 */ /* 0x000fe40000010000 */
[----:B------:R-:W-:Y:S02]  /*23d0*/  FMUL.FTZ R199, R202, R110 ;  /* 0x0000006ecac77220 */ /* 0x000fe40000410000 */
[----:B------:R-:W-:-:S04]  /*23e0*/  @P1 IMAD.WIDE.U32 R108, R197, R108, c[0x0][0x258] ;  /* 0x00009600c56c1625 */ /* 0x000fc800078e006c */
[----:B------:R-:W-:Y:S01]  /*23f0*/  FMUL.FTZ R199, R199, c[0x0][0x1e8] ;  /* 0x00007a00c7c77a20 */ /* 0x000fe20000410000 */
[--C-:B---3--:R-:W-:Y:S02]  /*2400*/  @P3 PRMT R88, RZ, 0x5410, R104.reuse ;  /* 0x00005410ff583816 */ /* 0x108fe40000000068 */
[----:B------:R-:W-:-:S03]  /*2410*/  @P5 PRMT R104, RZ, 0x7610, R104 ;  /* 0x00007610ff685816 */ /* 0x000fc60000000068 */
[----:B------:R-:W-:Y:S01]  /*2420*/  @P3 FMUL.FTZ R205, R93, R88 ;  /* 0x000000585dcd3220 */ /* 0x000fe20000410000 */
[----:B------:R-:W-:Y:S01]  /*2430*/  LOP3.LUT P3, RZ, R156, 0xff0000, RZ, 0xc0, !PT ;  /* 0x00ff00009cff7812 */ /* 0x000fe2000786c0ff */
[-C--:B------:R-:W-:Y:S01]  /*2440*/  FMUL.FTZ R88, R90, R110.reuse ;  /* 0x0000006e5a587220 */ /* 0x080fe20000410000 */
[----:B------:R-:W-:Y:S01]  /*2450*/  MOV R156, RZ ;  /* 0x000000ff009c7202 */ /* 0x000fe20000000f00 */
[----:B------:R-:W-:Y:S02]  /*2460*/  FMUL.FTZ R93, R94, R110 ;  /* 0x0000006e5e5d7220 */ /* 0x000fe40000410000 */
[----:B------:R-:W-:Y:S01]  /*2470*/  FMUL.FTZ R95, R88, c[0x0][0x1e8] ;  /* 0x00007a00585f7a20 */ /* 0x000fe20000410000 */
[----:B------:R-:W-:Y:S01]  /*2480*/  @P5 PRMT R88, RZ, 0x7610, R48 ;  /* 0x00007610ff585816 */ /* 0x000fe20000000030 */
[----:B------:R-:W-:Y:S02]  /*2490*/  FMUL.FTZ R93, R93, c[0x0][0x1e8] ;  /* 0x00007a005d5d7a20 */ /* 0x000fe40000410000 */
[C---:B------:R-:W-:Y:S01]  /*24a0*/  @P5 FMUL.FTZ R156, R95.reuse, R104 ;  /* 0x000000685f9c5220 */ /* 0x040fe20000410000 */
[----:B------:R-:W-:Y:S01]  /*24b0*/  LEA R104, P6, R218, c[0x0][0x248], 0x4 ;  /* 0x00009200da687a11 */ /* 0x000fe200078c20ff */
[----:B------:R-:W-:Y:S01]  /*24c0*/  @P5 FMUL.FTZ R89, R95, R88 ;  /* 0x000000585f595220 */ /* 0x000fe20000410000 */
[----:B------:R-:W-:Y:S01]  /*24d0*/  LOP3.LUT P5, RZ, R157, 0xff0000, RZ, 0xc0, !PT ;  /* 0x00ff00009dff7812 */ /* 0x000fe200078ac0ff */
[----:B------:R-:W-:Y:S01]  /*24e0*/  FFMA.FTZ R95, R200, R176, R175 ;  /* 0x000000b0c85f7223 */ /* 0x000fe200000100af */
[----:B------:R-:W-:-:S02]  /*24f0*/  @P3 PRMT R88, RZ, 0x5410, R49 ;  /* 0x00005410ff583816 */ /* 0x000fc40000000031 */
[----:B------:R-:W-:Y:S01]  /*2500*/  F2FP.BF16.PACK_AB R96, R89, R96 ;  /* 0x000000605960723e */ /* 0x000fe200000010ff */
[----:B------:R-:W-:Y:S01]  /*2510*/  FADD.FTZ R198, R198, -R95 ;  /* 0x8000005fc6c67221 */ /* 0x000fe20000010000 */
[----:B------:R-:W-:Y:S01]  /*2520*/  SEL R89, R90, R81, P2 ;  /* 0x000000515a597207 */ /* 0x000fe20001000000 */
[----:B------:R-:W-:Y:S01]  /*2530*/  @P3 FMUL.FTZ R97, R99, R88 ;  /* 0x0000005863613220 */ /* 0x000fe20000410000 */
[----:B------:R-:W-:Y:S01]  /*2540*/  @P4 PRMT R88, RZ, 0x7610, R49 ;  /* 0x00007610ff584816 */ /* 0x000fe20000000031 */
[----:B------:R-:W-:Y:S01]  /*2550*/  FMUL.FTZ R95, R195, R198 ;  /* 0x000000c6c35f7220 */ /* 0x000fe20000410000 */
[----:B------:R-:W-:Y:S01]  /*2560*/  SEL R90, R91, R82, P2 ;  /* 0x000000525b5a7207 */ /* 0x000fe20001000000 */
[----:B------:R-:W-:Y:S01]  /*2570*/  FMUL.FTZ R198, R204, R110 ;  /* 0x0000006eccc67220 */ /* 0x000fe20000410000 */
[----:B------:R-:W-:Y:S01]  /*2580*/  SEL R91, R94, R83, P2 ;  /* 0x000000535e5b7207 */ /* 0x000fe20001000000 */
[----:B------:R-:W-:Y:S01]  /*2590*/  @P4 FMUL.FTZ R92, R93, R88 ;  /* 0x000000585d5c4220 */ /* 0x000fe20000410000 */
[----:B------:R-:W-:Y:S01]  /*25a0*/  @P3 PRMT R88, RZ, 0x5410, R105 ;  /* 0x00005410ff583816 */ /* 0x000fe20000000069 */
[----:B------:R-:W-:Y:S01]  /*25b0*/  @P0 FADD.FTZ R95, R70, R95 ;  /* 0x0000005f465f0221 */ /* 0x000fe20000010000 */
[----:B------:R-:W-:Y:S01]  /*25c0*/  @P4 PRMT R105, RZ, 0x7610, R105 ;  /* 0x00007610ff694816 */ /* 0x000fe20000000069 */
[----:B------:R-:W-:Y:S01]  /*25d0*/  FMUL.FTZ R198, R198, c[0x0][0x1e8] ;  /* 0x00007a00c6c67a20 */ /* 0x000fe20000410000 */
[----:B------:R-:W-:Y:S01]  /*25e0*/  F2FP.BF16.PACK_AB R97, R92, R97 ;  /* 0x000000615c61723e */ /* 0x000fe200000010ff */
[----:B------:R-:W-:Y:S01]  /*25f0*/  @P3 FMUL.FTZ R207, R99, R88 ;  /* 0x0000005863cf3220 */ /* 0x000fe20000410000 */
[----:B------:R-:W-:Y:S01]  /*2600*/  LOP3.LUT P3, RZ, R157, 0xff, RZ, 0xc0, !PT ;  /* 0x000000ff9dff7812 */ /* 0x000fe2000786c0ff */
[----:B------:R-:W-:Y:S01]  /*2610*/  @P4 FMUL.FTZ R210, R93, R105 ;  /* 0x000000695dd24220 */ /* 0x000fe20000410000 */
[----:B------:R-:W-:Y:S01]  /*2620*/  LOP3.LUT P4, RZ, R157, 0xff00, RZ, 0xc0, !PT ;  /* 0x0000ff009dff7812 */ /* 0x000fe2000788c0ff */
[----:B------:R-:W-:Y:S01]  /*2630*/  FMUL.FTZ R93, R195, R98 ;  /* 0x00000062c35d7220 */ /* 0x000fe20000410000 */
[----:B------:R-:W-:Y:S01]  /*2640*/  LEA.HI.X R105, R218, c[0x0][0x24c], RZ, 0x4, P6 ;  /* 0x00009300da697a11 */ /* 0x000fe200030f24ff */
[----:B------:R-:W-:Y:S01]  /*2650*/  CS2R R98, SRZ ;  /* 0x0000000000627805 */ /* 0x000fe2000001ff00 */
[----:B------:R-:W-:Y:S01]  /*2660*/  LOP3.LUT P6, RZ, R157, 0xff000000, RZ, 0xc0, !PT ;  /* 0xff0000009dff7812 */ /* 0x000fe200078cc0ff */
[----:B------:R-:W-:Y:S01]  /*2670*/  @P0 FADD.FTZ R93, R68, R93 ;  /* 0x0000005d445d0221 */ /* 0x000fe20000010000 */
[C---:B------:R-:W-:Y:S01]  /*2680*/  SEL R94, R95.reuse, R86, P2 ;  /* 0x000000565f5e7207 */ /* 0x040fe20001000000 */
[-C--:B------:R-:W-:Y:S01]  /*2690*/  FMUL.FTZ R157, R95, R110.reuse ;  /* 0x0000006e5f9d7220 */ /* 0x080fe20000410000 */
[----:B------:R-:W-:Y:S01]  /*26a0*/  SEL R95, R204, R87, P2 ;  /* 0x00000057cc5f7207 */ /* 0x000fe20001000000 */
[C---:B------:R-:W-:Y:S01]  /*26b0*/  FMUL.FTZ R88, R93.reuse, R110 ;  /* 0x0000006e5d587220 */ /* 0x040fe20000410000 */
[----:B------:R-:W-:Y:S01]  /*26c0*/  SEL R92, R93, R84, P2 ;  /* 0x000000545d5c7207 */ /* 0x000fe20001000000 */
[----:B------:R-:W-:Y:S01]  /*26d0*/  FMUL.FTZ R157, R157, c[0x0][0x1e8] ;  /* 0x00007a009d9d7a20 */ /* 0x000fe20000410000 */
[----:B------:R-:W-:Y:S01]  /*26e0*/  SEL R93, R202, R85, P2 ;  /* 0x00000055ca5d7207 */ /* 0x000fe20001000000 */
[----:B------:R-:W-:Y:S01]  /*26f0*/  FMUL.FTZ R201, R88, c[0x0][0x1e8] ;  /* 0x00007a0058c97a20 */ /* 0x000fe20000410000 */
[----:B------:R-:W-:-:S03]  /*2700*/  @P3 PRMT R88, RZ, 0x5410, R50 ;  /* 0x00005410ff583816 */ /* 0x000fc60000000032 */
[----:B------:R-:W-:Y:S01]  /*2710*/  @P6 PRMT R103, RZ, 0x7610, R51 ;  /* 0x00007610ff676816 */ /* 0x000fe20000000033 */
[----:B------:R0:W-:Y:S01]  /*2720*/  @P1 STG.E.128 [R108.64+0x10], R92 ;  /* 0x0000105c6c001986 */ /* 0x0001e2000c101d04 */
[----:B------:R-:W-:Y:S01]  /*2730*/  @P3 FMUL.FTZ R98, R201, R88 ;  /* 0x00000058c9623220 */ /* 0x000fe20000410000 */
[----:B------:R-:W-:Y:S02]  /*2740*/  @P4 PRMT R88, RZ, 0x7610, R50 ;  /* 0x00007610ff584816 */ /* 0x000fe40000000032 */
[----:B------:R-:W-:-:S03]  /*2750*/  @P6 FMUL.FTZ R101, R198, R103 ;  /* 0x00000067c6656220 */ /* 0x000fc60000410000 */
[----:B------:R-:W-:Y:S01]  /*2760*/  @P4 FMUL.FTZ R99, R199, R88 ;  /* 0x00000058c7634220 */ /* 0x000fe20000410000 */
[----:B------:R-:W-:-:S04]  /*2770*/  @P5 PRMT R88, RZ, 0x5410, R51 ;  /* 0x00005410ff585816 */ /* 0x000fc80000000033 */
[----:B------:R-:W-:Y:S01]  /*2780*/  F2FP.BF16.PACK_AB R98, R99, R98 ;  /* 0x000000626362723e */ /* 0x000fe200000010ff */
[----:B------:R-:W-:Y:S01]  /*2790*/  @P5 FMUL.FTZ R100, R157, R88 ;  /* 0x000000589d645220 */ /* 0x000fe20000410000 */
[----:B------:R-:W-:-:S04]  /*27a0*/  SEL R88, R209, R80, P2 ;  /* 0x00000050d1587207 */ /* 0x000fc80001000000 */
[----:B------:R-:W-:Y:S01]  /*27b0*/  F2FP.BF16.PACK_AB R99, R101, R100 ;  /* 0x000000646563723e */ /* 0x000fe200000010ff */
[----:B------:R-:W-:Y:S01]  /*27c0*/  IMAD.WIDE.U32 R100, R196, R177, c[0x0][0x170] ;  /* 0x00005c00c4647625 */ /* 0x000fe200078e00b1 */
[----:B------:R1:W-:Y:S04]  /*27d0*/  @P1 STG.E.128 [R108.64], R88 ;  /* 0x000000586c001986 */ /* 0x0003e8000c101d04 */
[----:B------:R2:W-:Y:S04]  /*27e0*/  STG.E.128 [R104.64], R96 ;  /* 0x0000006068007986 */ /* 0x0005e8000c101d04 */
[----:B------:R-:W3:Y:S01]  /*27f0*/  LDG.E.128 R100, [R100.64] ;  /* 0x0000000464647981 */ /* 0x000ee2000c1e1d00 */
[--C-:B------:R-:W-:Y:S01]  /*2800*/  FFMA.FTZ R111, R111, R176, R175.reuse ;  /* 0x000000b06f6f7223 */ /* 0x100fe200000100af */
[----:B------:R-:W-:Y:S01]  /*2810*/  HFMA2.MMA R177, -RZ, RZ, 0, 0 ;  /* 0x00000000ffb17435 */ /* 0x000fe200000001ff */
[----:B------:R-:W-:Y:S01]  /*2820*/  MOV R197, R148 ;  /* 0x0000009400c57202 */ /* 0x000fe20000000f00 */
[----:B------:R-:W-:Y:S01]  /*2830*/  FFMA.FTZ R112, R112, R176, R175 ;  /* 0x000000b070707223 */ /* 0x000fe200000100af */
[----:B0-----:R-:W-:Y:S01]  /*2840*/  CS2R R94, SRZ ;  /* 0x00000000005e7805 */ /* 0x001fe2000001ff00 */
[----:B------:R-:W-:-:S02]  /*2850*/  FADD.FTZ R114, R114, -R111 ;  /* 0x8000006f72727221 */ /* 0x000fc40000010000 */
[----:B------:R-:W-:Y:S01]  /*2860*/  FADD.FTZ R112, R117, -R112 ;  /* 0x8000007075707221 */ /* 0x000fe20000010000 */
        /* <DEDUP_REMOVED lines=9> */
[----:B------:R-:W-:Y:S01]  /*2900*/  FMUL.FTZ R112, R195, R112 ;  /* 0x00000070c3707220 */ /* 0x000fe20000410000 */
[----:B--2---:R-:W-:Y:S01]  /*2910*/  CS2R R96, SRZ ;  /* 0x0000000000607805 */ /* 0x004fe2000001ff00 */
[C---:B------:R-:W-:Y:S01]  /*2920*/  FMUL.FTZ R88, R89.reuse, R110 ;  /* 0x0000006e59587220 */ /* 0x040fe20000410000 */
[----:B------:R-:W-:Y:S01]  /*2930*/  SEL R80, R89, R80, P2 ;  /* 0x0000005059507207 */ /* 0x000fe20001000000 */
[----:B------:R-:W-:Y:S01]  /*2940*/  HFMA2.MMA R89, -RZ, RZ, 0, 0 ;  /* 0x00000000ff597435 */ /* 0x000fe200000001ff */
[----:B------:R-:W-:-:S02]  /*2950*/  FFMA.FTZ R115, R115, R176, R175 ;  /* 0x000000b073737223 */ /* 0x000fc400000100af */
[----:B------:R-:W-:Y:S02]  /*2960*/  FMUL.FTZ R93, R88, c[0x0][0x1e8] ;  /* 0x00007a00585d7a20 */ /* 0x000fe40000410000 */
[--C-:B------:R-:W-:Y:S01]  /*2970*/  FFMA.FTZ R120, R120, R176, R175.reuse ;  /* 0x000000b078787223 */ /* 0x100fe200000100af */
[----:B------:R-:W-:Y:S01]  /*2980*/  @P3 PRMT R88, RZ, 0x5410, R44 ;  /* 0x00005410ff583816 */ /* 0x000fe2000000002c */
[----:B------:R-:W-:Y:S01]  /*2990*/  @P5 FMUL.FTZ R89, R157, R90 ;  /* 0x0000005a9d595220 */ /* 0x000fe20000410000 */
[----:B------:R-:W-:Y:S01]  /*29a0*/  LOP3.LUT P5, RZ, R148, 0xff00, RZ, 0xc0, !PT ;  /* 0x0000ff0094ff7812 */ /* 0x000fe200078ac0ff */
[--C-:B------:R-:W-:Y:S02]  /*29b0*/  FFMA.FTZ R121, R121, R176, R175.reuse ;  /* 0x000000b079797223 */ /* 0x100fe400000100af */
[----:B------:R-:W-:Y:S01]  /*29c0*/  @P3 FMUL.FTZ R95, R93, R88 ;  /* 0x000000585d5f3220 */ /* 0x000fe20000410000 */
[----:B------:R-:W-:Y:S01]  /*29d0*/  HFMA2.MMA R88, -RZ, RZ, 0, 0 ;  /* 0x00000000ff587435 */ /* 0x000fe200000001ff */
[----:B------:R-:W-:-:S02]  /*29e0*/  FFMA.FTZ R168, R168, R176, R175 ;  /* 0x000000b0a8a87223 */ /* 0x000fc400000100af */
[----:B------:R-:W-:Y:S02]  /*29f0*/  FFMA.FTZ R172, R172, R176, R175 ;  /* 0x000000b0acac7223 */ /* 0x000fe400000100af */
[----:B------:R-:W-:Y:S02]  /*2a00*/  FADD.FTZ R116, R116, -R113 ;  /* 0x8000007174747221 */ /* 0x000fe40000010000 */
[----:B------:R-:W-:Y:S02]  /*2a10*/  @P0 FADD.FTZ R112, R73, R112 ;  /* 0x0000007049700221 */ /* 0x000fe40000010000 */
[----:B------:R-:W-:Y:S02]  /*2a20*/  FADD.FTZ R118, R118, -R115 ;  /* 0x8000007376767221 */ /* 0x000fe40000010000 */
[----:B------:R-:W-:Y:S01]  /*2a30*/  FADD.FTZ R120, R119, -R120 ;  /* 0x8000007877787221 */ /* 0x000fe20000010000 */
[----:B------:R-:W-:Y:S01]  /*2a40*/  SEL R81, R112, R81, P2 ;  /* 0x0000005170517207 */ /* 0x000fe20001000000 */
[----:B------:R-:W-:-:S02]  /*2a50*/  FADD.FTZ R122, R122, -R121 ;  /* 0x800000797a7a7221 */ /* 0x000fc40000010000 */
[----:B------:R-:W-:Y:S02]  /*2a60*/  FADD.FTZ R168, R123, -R168 ;  /* 0x800000a87ba87221 */ /* 0x000fe40000010000 */
[----:B------:R-:W-:Y:S02]  /*2a70*/  FADD.FTZ R172, R169, -R172 ;  /* 0x800000aca9ac7221 */ /* 0x000fe40000010000 */
[----:B------:R-:W-:Y:S01]  /*2a80*/  @P4 FMUL.FTZ R88, R199, R106 ;  /* 0x0000006ac7584220 */ /* 0x000fe20000410000 */
[----:B------:R-:W-:Y:S01]  /*2a90*/  LOP3.LUT P4, RZ, R148, 0xff0000, RZ, 0xc0, !PT ;  /* 0x00ff000094ff7812 */ /* 0x000fe2000788c0ff */
[C---:B------:R-:W-:Y:S02]  /*2aa0*/  FMUL.FTZ R91, R195.reuse, R116 ;  /* 0x00000074c35b7220 */ /* 0x040fe40000410000 */
[----:B------:R-:W-:Y:S01]  /*2ab0*/  @P6 FMUL.FTZ R94, R198, R107 ;  /* 0x0000006bc65e6220 */ /* 0x000fe20000410000 */
[----:B------:R-:W-:Y:S01]  /*2ac0*/  MOV R107, c[0x0][0x160] ;  /* 0x00005800006b7a02 */ /* 0x000fe20000000f00 */
[C---:B------:R-:W-:Y:S01]  /*2ad0*/  FMUL.FTZ R118, R195.reuse, R118 ;  /* 0x00000076c3767220 */ /* 0x040fe20000410000 */
[----:B------:R-:W-:Y:S01]  /*2ae0*/  LEA R92, P6, R196, c[0x0][0x248], 0x4 ;  /* 0x00009200c45c7a11 */ /* 0x000fe200078c20ff */
[----:B------:R-:W-:Y:S01]  /*2af0*/  FMUL.FTZ R99, R195, R120 ;  /* 0x00000078c3637220 */ /* 0x000fe20000410000 */
[----:B------:R-:W-:Y:S01]  /*2b00*/  LEA R186, R107, R186, 0x2 ;  /* 0x000000ba6bba7211 */ /* 0x000fe200078e10ff */
[----:B------:R-:W-:-:S02]  /*2b10*/  FMUL.FTZ R122, R195, R122 ;  /* 0x0000007ac37a7220 */ /* 0x000fc40000410000 */
[C---:B------:R-:W-:Y:S02]  /*2b20*/  FMUL.FTZ R105, R195.reuse, R168 ;  /* 0x000000a8c3697220 */ /* 0x040fe40000410000 */
[----:B------:R-:W-:Y:S01]  /*2b30*/  FMUL.FTZ R172, R195, R172 ;  /* 0x000000acc3ac7220 */ /* 0x000fe20000410000 */
[----:B------:R-:W-:Y:S01]  /*2b40*/  @P1 MOV R195, 0x20 ;  /* 0x0000002000c31802 */ /* 0x000fe20000000f00 */
[----:B------:R-:W-:Y:S02]  /*2b50*/  @P0 FADD.FTZ R91, R74, R91 ;  /* 0x0000005b4a5b0221 */ /* 0x000fe40000010000 */
[----:B------:R-:W-:Y:S02]  /*2b60*/  FMUL.FTZ R112, R112, R110 ;  /* 0x0000006e70707220 */ /* 0x000fe40000410000 */
[----:B------:R-:W-:Y:S01]  /*2b70*/  @P0 FADD.FTZ R118, R75, R118 ;  /* 0x000000764b760221 */ /* 0x000fe20000010000 */
[----:B------:R-:W-:Y:S01]  /*2b80*/  SEL R82, R91, R82, P2 ;  /* 0x000000525b527207 */ /* 0x000fe20001000000 */
[----:B------:R-:W-:-:S02]  /*2b90*/  @P0 FADD.FTZ R99, R76, R99 ;  /* 0x000000634c630221 */ /* 0x000fc40000010000 */
[----:B------:R-:W-:Y:S01]  /*2ba0*/  @P0 FADD.FTZ R122, R77, R122 ;  /* 0x0000007a4d7a0221 */ /* 0x000fe20000010000 */
[----:B------:R-:W-:Y:S01]  /*2bb0*/  SEL R83, R118, R83, P2 ;  /* 0x0000005376537207 */ /* 0x000fe20001000000 */
[----:B------:R-:W-:Y:S01]  /*2bc0*/  @P0 FADD.FTZ R105, R78, R105 ;  /* 0x000000694e690221 */ /* 0x000fe20000010000 */
[----:B------:R-:W-:Y:S01]  /*2bd0*/  SEL R84, R99, R84, P2 ;  /* 0x0000005463547207 */ /* 0x000fe20001000000 */
[----:B------:R-:W-:Y:S01]  /*2be0*/  @P0 FADD.FTZ R172, R79, R172 ;  /* 0x000000ac4fac0221 */ /* 0x000fe20000010000 */
[----:B------:R-:W-:Y:S01]  /*2bf0*/  SEL R85, R122, R85, P2 ;  /* 0x000000557a557207 */ /* 0x000fe20001000000 */
[----:B------:R-:W-:Y:S01]  /*2c00*/  FMUL.FTZ R107, R112, c[0x0][0x1e8] ;  /* 0x00007a00706b7a20 */ /* 0x000fe20000410000 */
[----:B------:R-:W-:Y:S01]  /*2c10*/  SEL R86, R105, R86, P2 ;  /* 0x0000005669567207 */ /* 0x000fe20001000000 */
[----:B------:R-:W-:Y:S01]  /*2c20*/  FMUL.FTZ R91, R91, R110 ;  /* 0x0000006e5b5b7220 */ /* 0x000fe20000410000 */
[----:B------:R-:W-:Y:S01]  /*2c30*/  SEL R87, R172, R87, P2 ;  /* 0x00000057ac577207 */ /* 0x000fe20001000000 */
[----:B------:R-:W-:Y:S01]  /*2c40*/  @P1 IMAD.WIDE.U32 R194, R194, R195, c[0x0][0x258] ;  /* 0x00009600c2c21625 */ /* 0x000fe200078e00c3 */
[----:B------:R-:W-:-:S02]  /*2c50*/  LOP3.LUT P2, RZ, R149, 0xff, RZ, 0xc0, !PT ;  /* 0x000000ff95ff7812 */ /* 0x000fc4000784c0ff */
[----:B------:R-:W-:Y:S01]  /*2c60*/  LOP3.LUT P0, RZ, R149, 0xff0000, RZ, 0xc0, !PT ;  /* 0x00ff000095ff7812 */ /* 0x000fe2000780c0ff */
[----:B------:R-:W-:Y:S01]  /*2c70*/  FMUL.FTZ R109, R91, c[0x0][0x1e8] ;  /* 0x00007a005b6d7a20 */ /* 0x000fe20000410000 */
[----:B------:R0:W-:Y:S01]  /*2c80*/  @P1 STG.E.128 [R194.64], R80 ;  /* 0x00000050c2001986 */ /* 0x0001e2000c101d04 */
[-C--:B------:R-:W-:Y:S02]  /*2c90*/  FMUL.FTZ R104, R99, R110.reuse ;  /* 0x0000006e63687220 */ /* 0x080fe40000410000 */
[-C--:B------:R-:W-:Y:S01]  /*2ca0*/  FMUL.FTZ R118, R118, R110.reuse ;  /* 0x0000006e76767220 */ /* 0x080fe20000410000 */
[----:B------:R-:W-:Y:S01]  /*2cb0*/  CS2R R98, SRZ ;  /* 0x0000000000627805 */ /* 0x000fe2000001ff00 */
[----:B------:R0:W-:Y:S01]  /*2cc0*/  @P1 STG.E.128 [R194.64+0x10], R84 ;  /* 0x00001054c2001986 */ /* 0x0001e2000c101d04 */
[----:B------:R-:W-:Y:S01]  /*2cd0*/  LOP3.LUT P1, RZ, R149, 0xff00, RZ, 0xc0, !PT ;  /* 0x0000ff0095ff7812 */ /* 0x000fe2000782c0ff */
[----:B------:R-:W-:Y:S02]  /*2ce0*/  FMUL.FTZ R118, R118, c[0x0][0x1e8] ;  /* 0x00007a0076767a20 */ /* 0x000fe40000410000 */
[----:B------:R-:W-:Y:S01]  /*2cf0*/  @P2 PRMT R91, RZ, 0x5410, R46 ;  /* 0x00005410ff5b2816 */ /* 0x000fe2000000002e */
[----:B------:R-:W-:Y:S01]  /*2d00*/  FMUL.FTZ R108, R104, c[0x0][0x1e8] ;  /* 0x00007a00686c7a20 */ /* 0x000fe20000410000 */
[----:B------:R-:W-:Y:S01]  /*2d10*/  @P0 PRMT R104, RZ, 0x5410, R47 ;  /* 0x00005410ff680816 */ /* 0x000fe2000000002f */
[----:B------:R-:W-:-:S02]  /*2d20*/  FMUL.FTZ R122, R122, R110 ;  /* 0x0000006e7a7a7220 */ /* 0x000fc40000410000 */
[-C--:B------:R-:W-:Y:S01]  /*2d30*/  FMUL.FTZ R106, R105, R110.reuse ;  /* 0x0000006e696a7220 */ /* 0x080fe20000410000 */
[----:B------:R-:W-:Y:S01]  /*2d40*/  MOV R105, RZ ;  /* 0x000000ff00697202 */ /* 0x000fe20000000f00 */
[----:B------:R-:W-:Y:S02]  /*2d50*/  FMUL.FTZ R122, R122, c[0x0][0x1e8] ;  /* 0x00007a007a7a7a20 */ /* 0x000fe40000410000 */
[----:B------:R-:W-:Y:S01]  /*2d60*/  FMUL.FTZ R111, R106, c[0x0][0x1e8] ;  /* 0x00007a006a6f7a20 */ /* 0x000fe20000410000 */
[----:B------:R-:W-:Y:S01]  /*2d70*/  MOV R106, RZ ;  /* 0x000000ff006a7202 */ /* 0x000fe20000000f00 */
[----:B------:R-:W-:Y:S02]  /*2d80*/  FMUL.FTZ R110, R172, R110 ;  /* 0x0000006eac6e7220 */ /* 0x000fe40000410000 */
[----:B------:R-:W-:Y:S02]  /*2d90*/  FADD.FTZ R13, R88, R13 ;  /* 0x0000000d580d7221 */ /* 0x000fe40000010000 */
[----:B------:R-:W-:-:S02]  /*2da0*/  FMUL.FTZ R110, R110, c[0x0][0x1e8] ;  /* 0x00007a006e6e7a20 */ /* 0x000fc40000410000 */
        /* <DEDUP_REMOVED lines=15> */
[--C-:B---3--:R-:W-:Y:S02]  /*2ea0*/  @P3 PRMT R90, RZ, 0x5410, R100.reuse ;  /* 0x00005410ff5a3816 */ /* 0x108fe40000000064 */
[----:B------:R-:W-:-:S03]  /*2eb0*/  @P5 PRMT R100, RZ, 0x7610, R100 ;  /* 0x00007610ff645816 */ /* 0x000fc60000000064 */
[----:B------:R-:W-:Y:S01]  /*2ec0*/  @P3 FMUL.FTZ R97, R93, R90 ;  /* 0x0000005a5d613220 */ /* 0x000fe20000410000 */
[----:B------:R-:W-:Y:S02]  /*2ed0*/  LOP3.LUT P3, RZ, R148, 0xff000000, RZ, 0xc0, !PT ;  /* 0xff00000094ff7812 */ /* 0x000fe4000786c0ff */
[----:B------:R-:W-:Y:S01]  /*2ee0*/  @P5 PRMT R90, RZ, 0x7610, R44 ;  /* 0x00007610ff5a5816 */ /* 0x000fe2000000002c */
[----:B------:R-:W-:Y:S01]  /*2ef0*/  FADD.FTZ R8, R97, R8 ;  /* 0x0000000861087221 */ /* 0x000fe20000010000 */
[----:B------:R-:W-:Y:S02]  /*2f00*/  LEA.HI.X R93, R196, c[0x0][0x24c], RZ, 0x4, P6 ;  /* 0x00009300c45d7a11 */ /* 0x000fe400030f24ff */
[----:B------:R-:W-:Y:S01]  /*2f10*/  LOP3.LUT P6, RZ, R149, 0xff000000, RZ, 0xc0, !PT ;  /* 0xff00000095ff7812 */ /* 0x000fe200078cc0ff */
[----:B------:R-:W-:Y:S01]  /*2f20*/  @P5 FMUL.FTZ R96, R107, R90 ;  /* 0x0000005a6b605220 */ /* 0x000fe20000410000 */
[----:B------:R-:W-:-:S04]  /*2f30*/  @P4 PRMT R90, RZ, 0x5410, R45 ;  /* 0x00005410ff5a4816 */ /* 0x000fc8000000002d */
[----:B------:R-:W-:Y:S01]  /*2f40*/  F2FP.BF16.PACK_AB R88, R96, R95 ;  /* 0x0000005f6058723e */ /* 0x000fe200000010ff */
[----:B------:R-:W-:Y:S01]  /*2f50*/  @P4 FMUL.FTZ R98, R109, R90 ;  /* 0x0000005a6d624220 */ /* 0x000fe20000410000 */
[----:B------:R-:W-:Y:S01]  /*2f60*/  @P3 PRMT R90, RZ, 0x7610, R45 ;  /* 0x00007610ff5a3816 */ /* 0x000fe2000000002d */
[----:B------:R-:W-:Y:S01]  /*2f70*/  CS2R R94, SRZ ;  /* 0x00000000005e7805 */ /* 0x000fe2000001ff00 */
[--C-:B------:R-:W-:Y:S01]  /*2f80*/  @P4 PRMT R96, RZ, 0x5410, R101.reuse ;  /* 0x00005410ff604816 */ /* 0x100fe20000000065 */
[----:B------:R-:W-:Y:S01]  /*2f90*/  @P5 FMUL.FTZ R94, R107, R100 ;  /* 0x000000646b5e5220 */ /* 0x000fe20000410000 */
[----:B------:R-:W-:Y:S01]  /*2fa0*/  HFMA2.MMA R100, -RZ, RZ, 0, 0 ;  /* 0x00000000ff647435 */ /* 0x000fe200000001ff */
[----:B------:R-:W-:Y:S01]  /*2fb0*/  @P3 FMUL.FTZ R99, R118, R90 ;  /* 0x0000005a76633220 */ /* 0x000fe20000410000 */
[----:B------:R-:W-:Y:S01]  /*2fc0*/  HFMA2.MMA R90, -RZ, RZ, 0, 0 ;  /* 0x00000000ff5a7435 */ /* 0x000fe200000001ff */
[----:B------:R-:W-:Y:S01]  /*2fd0*/  @P4 FMUL.FTZ R95, R109, R96 ;  /* 0x000000606d5f4220 */ /* 0x000fe20000410000 */
[----:B------:R-:W-:Y:S01]  /*2fe0*/  HFMA2.MMA R96, -RZ, RZ, 0, 0 ;  /* 0x00000000ff607435 */ /* 0x000fe200000001ff */
[----:B------:R-:W-:Y:S01]  /*2ff0*/  @P3 PRMT R101, RZ, 0x7610, R101 ;  /* 0x00007610ff653816 */ /* 0x000fe20000000065 */
[----:B------:R-:W-:Y:S01]  /*3000*/  FADD.FTZ R9, R94, R9 ;  /* 0x000000095e097221 */ /* 0x000fe20000010000 */
[----:B------:R-:W-:Y:S01]  /*3010*/  F2FP.BF16.PACK_AB R89, R99, R98 ;  /* 0x000000626359723e */ /* 0x000fe200000010ff */
[----:B------:R-:W-:Y:S01]  /*3020*/  @P2 FMUL.FTZ R90, R108, R91 ;  /* 0x0000005b6c5a2220 */ /* 0x000fe20000410000 */
[----:B------:R-:W-:Y:S01]  /*3030*/  @P1 PRMT R91, RZ, 0x7610, R46 ;  /* 0x00007610ff5b1816 */ /* 0x000fe2000000002e */
[----:B------:R-:W-:Y:S01]  /*3040*/  @P3 FMUL.FTZ R96, R118, R101 ;  /* 0x0000006576603220 */ /* 0x000fe20000410000 */
[----:B------:R-:W-:Y:S01]  /*3050*/  @P2 PRMT R98, RZ, 0x5410, R102 ;  /* 0x00005410ff622816 */ /* 0x000fe20000000066 */
[----:B------:R-:W-:Y:S01]  /*3060*/  FADD.FTZ R6, R95, R6 ;  /* 0x000000065f067221 */ /* 0x000fe20000010000 */
[----:B------:R-:W-:Y:S01]  /*3070*/  @P1 PRMT R102, RZ, 0x7610, R102 ;  /* 0x00007610ff661816 */ /* 0x000fe20000000066 */
[----:B------:R-:W-:Y:S01]  /*3080*/  @P1 FMUL.FTZ R105, R122, R91 ;  /* 0x0000005b7a691220 */ /* 0x000fe20000410000 */
[----:B------:R-:W-:Y:S01]  /*3090*/  HFMA2.MMA R91, -RZ, RZ, 0, 0 ;  /* 0x00000000ff5b7435 */ /* 0x000fe200000001ff */
[----:B------:R-:W-:Y:S01]  /*30a0*/  MOV R99, RZ ;  /* 0x000000ff00637202 */ /* 0x000fe20000000f00 */
[----:B------:R-:W-:-:S02]  /*30b0*/  @P2 FMUL.FTZ R99, R108, R98 ;  /* 0x000000626c632220 */ /* 0x000fc40000410000 */
[----:B------:R-:W-:Y:S01]  /*30c0*/  F2FP.BF16.PACK_AB R90, R105, R90 ;  /* 0x0000005a695a723e */ /* 0x000fe200000010ff */
[----:B------:R-:W-:Y:S01]  /*30d0*/  @P1 FMUL.FTZ R100, R122, R102 ;  /* 0x000000667a641220 */ /* 0x000fe20000410000 */
[----:B------:R-:W-:Y:S01]  /*30e0*/  @P6 PRMT R105, RZ, 0x7610, R103 ;  /* 0x00007610ff696816 */ /* 0x000fe20000000067 */
[----:B------:R-:W-:Y:S01]  /*30f0*/  @P0 FMUL.FTZ R91, R111, R104 ;  /* 0x000000686f5b0220 */ /* 0x000fe20000410000 */
[----:B------:R-:W-:Y:S01]  /*3100*/  @P6 PRMT R104, RZ, 0x7610, R47 ;  /* 0x00007610ff686816 */ /* 0x000fe2000000002f */
[----:B------:R-:W-:Y:S02]  /*3110*/  FADD.FTZ R7, R96, R7 ;  /* 0x0000000760077221 */ /* 0x000fe40000010000 */
[----:B------:R-:W-:Y:S02]  /*3120*/  FADD.FTZ R4, R99, R4 ;  /* 0x0000000463047221 */ /* 0x000fe40000010000 */
[----:B------:R-:W-:Y:S01]  /*3130*/  @P6 FMUL.FTZ R106, R110, R104 ;  /* 0x000000686e6a6220 */ /* 0x000fe20000410000 */
[----:B------:R-:W-:Y:S01]  /*3140*/  @P0 PRMT R104, RZ, 0x5410, R103 ;  /* 0x00005410ff680816 */ /* 0x000fe20000000067 */
[----:B------:R-:W-:Y:S01]  /*3150*/  FADD.FTZ R5, R100, R5 ;  /* 0x0000000564057221 */ /* 0x000fe20000010000 */
[----:B------:R-:W-:-:S02]  /*3160*/  MOV R103, RZ ;  /* 0x000000ff00677202 */ /* 0x000fc40000000f00 */
[----:B------:R-:W-:Y:S01]  /*3170*/  F2FP.BF16.PACK_AB R91, R106, R91 ;  /* 0x0000005b6a5b723e */ /* 0x000fe200000010ff */
[----:B------:R-:W-:Y:S01]  /*3180*/  @P0 FMUL.FTZ R103, R111, R104 ;  /* 0x000000686f670220 */ /* 0x000fe20000410000 */
[----:B------:R-:W-:Y:S01]  /*3190*/  ISETP.GE.AND P0, PT, R186, c[0x0][0x164], PT ;  /* 0x00005900ba007a0c */ /* 0x000fe20003f06270 */
[----:B------:R-:W-:Y:S02]  /*31a0*/  HFMA2.MMA R106, -RZ, RZ, 0, 0 ;  /* 0x00000000ff6a7435 */ /* 0x000fe400000001ff */
[----:B------:R0:W-:Y:S01]  /*31b0*/  STG.E.128 [R92.64], R88 ;  /* 0x000000585c007986 */ /* 0x0001e2000c101d04 */
[----:B------:R-:W-:-:S03]  /*31c0*/  FADD.FTZ R2, R103, R2 ;  /* 0x0000000267027221 */ /* 0x000fc60000010000 */
[----:B------:R-:W-:-:S04]  /*31d0*/  @P6 FMUL.FTZ R106, R110, R105 ;  /* 0x000000696e6a6220 */ /* 0x000fc80000410000 */
[----:B------:R-:W-:Y:S02]  /*31e0*/  FADD.FTZ R3, R106, R3 ;  /* 0x000000036a037221 */ /* 0x000fe40000010000 */
[----:B0-----:R-:W-:Y:S01]  /*31f0*/  @P0 CALL.REL.NOINC `(.L_x_3811) ;  /* 0x0000001000000944 */ /* 0x001fe20003c00000 */
[----:B------:R-:W-:Y:S05]  /*3200*/  BRA `(.L_x_3812) ;  /* 0xffffd59000007947 */ /* 0x000fea000383ffff */
.L_x_3811:
[----:B------:R-:W-:Y:S05]  /*3210*/  BSYNC B1 ;  /* 0x0000000000017941 */ /* 0x000fea0003800000 */
.L_x_3808:
        /* <DEDUP_REMOVED lines=58> */
.L_x_3807:
[----:B------:R-:W-:Y:S05]  /*35c0*/  BSYNC B0 ;  /* 0x0000000000007941 */ /* 0x000fea0003800000 */
.L_x_3805:
        /* <DEDUP_REMOVED lines=67> */
[----:B0-----:R-:W-:-:S05]  /*3a00*/  FADD.FTZ R29, R3, R66 ;  /* 0x00000042031d7221 */ /* 0x001fca0000010000 */
        /* <DEDUP_REMOVED lines=34> */
[----:B------:R-:W-:Y:S01]  /*3c30*/  LDS R48, [R78.X4+0x2c00] ;  /* 0x002c00004e307984 */ /* 0x000fe20000004800 */
[----:B-1----:R-:W-:-:S03]  /*3c40*/  FADD.FTZ R32, R45, R32 ;  /* 0x000000202d207221 */ /* 0x002fc60000010000 */
[----:B------:R-:W0:Y:S01]  /*3c50*/  LDS R61, [R78.X4+0x2e00] ;  /* 0x002e00004e3d7984 */ /* 0x000e220000004800 */
        /* <DEDUP_REMOVED lines=12> */
[----:B------:R-:W-:Y:S04]  /*3d20*/  STS.128 [R0+0x400], R16 ;  /* 0x0004001000007388 */ /* 0x000fe80000000c00 */
[----:B------:R-:W-:Y:S01]  /*3d30*/  STS.128 [R0+0x410], R12 ;  /* 0x0004100c00007388 */ /* 0x000fe20000000c00 */
[----:B0-----:R-:W-:-:S03]  /*3d40*/  FADD.FTZ R61, R30, R61 ;  /* 0x0000003d1e3d7221 */ /* 0x001fc60000010000 */
        /* <DEDUP_REMOVED lines=27> */
[----:B---3--:R-:W-:-:S03]  /*3f00*/  FADD.FTZ R0, RZ, R0 ;  /* 0x00000000ff007221 */ /* 0x008fc60000010000 */
[----:B------:R-:W3:Y:S01]  /*3f10*/  LDS R33, [R78.X4+0x2600] ;  /* 0x002600004e217984 */ /* 0x000ee20000004800 */
[----:B----4-:R-:W-:Y:S01]  /*3f20*/  FADD.FTZ R25, R25, R4 ;  /* 0x0000000419197221 */ /* 0x010fe20000010000 */
[C---:B------:R-:W-:Y:S02]  /*3f30*/  IADD3 R4, P1, R6.reuse, c[0x0][0x220], RZ ;  /* 0x0000880006047a10 */ /* 0x040fe40007f3e0ff */
[----:B------:R-:W4:Y:S01]  /*3f40*/  LDS R12, [R78.X4+0xa00] ;  /* 0x000a00004e0c7984 */ /* 0x000f220000004800 */
[----:B0-----:R-:W-:Y:S01]  /*3f50*/  FADD.FTZ R8, RZ, R8 ;  /* 0x00000008ff087221 */ /* 0x001fe20000010000 */
[----:B------:R-:W-:Y:S02]  /*3f60*/  IADD3 R6, P0, R6, c[0x0][0x240], RZ ;  /* 0x0000900006067a10 */ /* 0x000fe40007f1e0ff */
[----:B------:R-:W0:Y:S01]  /*3f70*/  LDS R14, [R78.X4+0x1400] ;  /* 0x001400004e0e7984 */ /* 0x000e220000004800 */
        /* <DEDUP_REMOVED lines=48> */
.L_x_3809:
[----:B------:R-:W-:Y:S01]  /*4280*/  HFMA2.MMA R176, -RZ, RZ, 0, 5.9604644775390625e-08 ;  /* 0x00000001ffb07435 */ /* 0x000fe200000001ff */
[----:B------:R-:W-:-:S02]  /*4290*/  MOV R91, R109 ;  /* 0x0000006d005b7202 */ /* 0x000fc40000000f00 */
[----:B------:R-:W-:Y:S02]  /*42a0*/  MOV R108, 0x1f ;  /* 0x0000001f006c7802 */ /* 0x000fe40000000f00 */
[----:B------:R-:W-:Y:S02]  /*42b0*/  MOV R175, 0xffffffff ;  /* 0xffffffff00af7802 */ /* 0x000fe40000000f00 */
[----:B------:R-:W-:Y:S02]  /*42c0*/  MOV R88, 0x42e0 ;  /* 0x000042e000587802 */ /* 0x000fe40000000f00 */
[----:B-----5:R-:W-:Y:S05]  /*42d0*/  CALL.REL.NOINC `($__internal_75_$__cuda_sm70_shflsync_bfly_p) ;  /* 0x0000045000007944 */ /* 0x020fea0003c00000 */
[----:B-1----:R-:W-:Y:S01]  /*42e0*/  MOV R90, R176 ;  /* 0x000000b0005a7202 */ /* 0x002fe20000000f00 */
[----:B0-----:R-:W-:Y:S05]  /*42f0*/  BRA `(.L_x_3813) ;  /* 0xffffd44000007947 */ /* 0x001fea000383ffff */
.L_x_3810:
[----:B------:R-:W-:Y:S01]  /*4300*/  HFMA2.MMA R176, -RZ, RZ, 0, 5.9604644775390625e-08 ;  /* 0x00000001ffb07435 */ /* 0x000fe200000001ff */
[----:B------:R-:W-:Y:S02]  /*4310*/  MOV R91, R173 ;  /* 0x000000ad005b7202 */ /* 0x000fe40000000f00 */
[----:B------:R-:W-:Y:S02]  /*4320*/  MOV R108, 0x1f ;  /* 0x0000001f006c7802 */ /* 0x000fe40000000f00 */
[----:B------:R-:W-:-:S02]  /*4330*/  MOV R175, 0xffffffff ;  /* 0xffffffff00af7802 */ /* 0x000fc40000000f00 */
[----:B------:R-:W-:Y:S02]  /*4340*/  MOV R88, 0x4360 ;  /* 0x0000436000587802 */ /* 0x000fe40000000f00 */
[----:B01---5:R-:W-:Y:S05]  /*4350*/  CALL.REL.NOINC `($__internal_75_$__cuda_sm70_shflsync_bfly_p) ;  /* 0x000003d000007944 */ /* 0x023fea0003c00000 */
[----:B------:R-:W-:Y:S01]  /*4360*/  FADD.FTZ R109, R109, R90 ;  /* 0x0000005a6d6d7221 */ /* 0x000fe20000010000 */
[----:B0-----:R-:W-:Y:S01]  /*4370*/  MOV R108, 0x1f ;  /* 0x0000001f006c7802 */ /* 0x001fe20000000f00 */
[----:B-1----:R-:W-:Y:S01]  /*4380*/  FADD.FTZ R173, R173, R176 ;  /* 0x000000b0adad7221 */ /* 0x002fe20000010000 */
[----:B------:R-:W-:Y:S01]  /*4390*/  HFMA2.MMA R176, -RZ, RZ, 0, 1.1920928955078125e-07 ;  /* 0x00000002ffb07435 */ /* 0x000fe200000001ff */
[----:B------:R-:W-:Y:S02]  /*43a0*/  MOV R175, 0xffffffff ;  /* 0xffffffff00af7802 */ /* 0x000fe40000000f00 */
[----:B------:R-:W-:Y:S02]  /*43b0*/  MOV R91, R109 ;  /* 0x0000006d005b7202 */ /* 0x000fe40000000f00 */
[----:B------:R-:W-:Y:S02]  /*43c0*/  MOV R88, 0x43e0 ;  /* 0x000043e000587802 */ /* 0x000fe40000000f00 */
[----:B------:R-:W-:Y:S05]  /*43d0*/  CALL.REL.NOINC `($__internal_75_$__cuda_sm70_shflsync_bfly_p) ;  /* 0x0000035000007944 */ /* 0x000fea0003c00000 */
[----:B-1----:R-:W-:Y:S01]  /*43e0*/  MOV R90, R176 ;  /* 0x000000b0005a7202 */ /* 0x002fe20000000f00 */
[----:B------:R-:W-:Y:S01]  /*43f0*/  HFMA2.MMA R176, -RZ, RZ, 0, 1.1920928955078125e-07 ;  /* 0x00000002ffb07435 */ /* 0x000fe200000001ff */
[----:B0-----:R-:W-:-:S02]  /*4400*/  MOV R91, R173 ;  /* 0x000000ad005b7202 */ /* 0x001fc40000000f00 */
[----:B------:R-:W-:Y:S02]  /*4410*/  MOV R108, 0x1f ;  /* 0x0000001f006c7802 */ /* 0x000fe40000000f00 */
[----:B------:R-:W-:Y:S02]  /*4420*/  MOV R175, 0xffffffff ;  /* 0xffffffff00af7802 */ /* 0x000fe40000000f00 */
[----:B------:R-:W-:Y:S02]  /*4430*/  MOV R88, 0x4450 ;  /* 0x0000445000587802 */ /* 0x000fe40000000f00 */
[----:B------:R-:W-:Y:S05]  /*4440*/  CALL.REL.NOINC `($__internal_75_$__cuda_sm70_shflsync_bfly_p) ;  /* 0x000002e000007944 */ /* 0x000fea0003c00000 */
[----:B------:R-:W-:Y:S01]  /*4450*/  FADD.FTZ R109, R90, R109 ;  /* 0x0000006d5a6d7221 */ /* 0x000fe20000010000 */
[----:B0-----:R-:W-:Y:S01]  /*4460*/  MOV R108, 0x1f ;  /* 0x0000001f006c7802 */ /* 0x001fe20000000f00 */
[----:B-1----:R-:W-:Y:S01]  /*4470*/  FADD.FTZ R173, R173, R176 ;  /* 0x000000b0adad7221 */ /* 0x002fe20000010000 */
[----:B------:R-:W-:Y:S01]  /*4480*/  HFMA2.MMA R176, -RZ, RZ, 0, 2.384185791015625e-07 ;  /* 0x00000004ffb07435 */ /* 0x000fe200000001ff */
[----:B------:R-:W-:Y:S02]  /*4490*/  MOV R175, 0xffffffff ;  /* 0xffffffff00af7802 */ /* 0x000fe40000000f00 */
[----:B------:R-:W-:-:S02]  /*44a0*/  MOV R91, R109 ;  /* 0x0000006d005b7202 */ /* 0x000fc40000000f00 */
[----:B------:R-:W-:Y:S02]  /*44b0*/  MOV R88, 0x44d0 ;  /* 0x000044d000587802 */ /* 0x000fe40000000f00 */
[----:B------:R-:W-:Y:S05]  /*44c0*/  CALL.REL.NOINC `($__internal_75_$__cuda_sm70_shflsync_bfly_p) ;  /* 0x0000026000007944 */ /* 0x000fea0003c00000 */
[----:B-1----:R-:W-:Y:S01]  /*44d0*/  MOV R90, R176 ;  /* 0x000000b0005a7202 */ /* 0x002fe20000000f00 */
[----:B------:R-:W-:Y:S01]  /*44e0*/  HFMA2.MMA R176, -RZ, RZ, 0, 2.384185791015625e-07 ;  /* 0x00000004ffb07435 */ /* 0x000fe200000001ff */
[----:B0-----:R-:W-:Y:S02]  /*44f0*/  MOV R91, R173 ;  /* 0x000000ad005b7202 */ /* 0x001fe40000000f00 */
[----:B------:R-:W-:Y:S02]  /*4500*/  MOV R108, 0x1f ;  /* 0x0000001f006c7802 */ /* 0x000fe40000000f00 */
[----:B------:R-:W-:Y:S02]  /*4510*/  MOV R175, 0xffffffff ;  /* 0xffffffff00af7802 */ /* 0x000fe40000000f00 */
[----:B------:R-:W-:Y:S02]  /*4520*/  MOV R88, 0x4540 ;  /* 0x0000454000587802 */ /* 0x000fe40000000f00 */
[----:B------:R-:W-:Y:S05]  /*4530*/  CALL.REL.NOINC `($__internal_75_$__cuda_sm70_shflsync_bfly_p) ;  /* 0x000001f000007944 */ /* 0x000fea0003c00000 */
[----:B------:R-:W-:Y:S01]  /*4540*/  FADD.FTZ R109, R90, R109 ;  /* 0x0000006d5a6d7221 */ /* 0x000fe20000010000 */
[----:B0-----:R-:W-:Y:S01]  /*4550*/  MOV R108, 0x1f ;  /* 0x0000001f006c7802 */ /* 0x001fe20000000f00 */
[----:B-1----:R-:W-:Y:S01]  /*4560*/  FADD.FTZ R173, R173, R176 ;  /* 0x000000b0adad7221 */ /* 0x002fe20000010000 */
[----:B------:R-:W-:Y:S01]  /*4570*/  HFMA2.MMA R176, -RZ, RZ, 0, 4.76837158203125e-07 ;  /* 0x00000008ffb07435 */ /* 0x000fe200000001ff */
[----:B------:R-:W-:-:S02]  /*4580*/  MOV R175, 0xffffffff ;  /* 0xffffffff00af7802 */ /* 0x000fc40000000f00 */
[----:B------:R-:W-:Y:S02]  /*4590*/  MOV R91, R109 ;  /* 0x0000006d005b7202 */ /* 0x000fe40000000f00 */
[----:B------:R-:W-:Y:S02]  /*45a0*/  MOV R88, 0x45c0 ;  /* 0x000045c000587802 */ /* 0x000fe40000000f00 */
[----:B------:R-:W-:Y:S05]  /*45b0*/  CALL.REL.NOINC `($__internal_75_$__cuda_sm70_shflsync_bfly_p) ;  /* 0x0000017000007944 */ /* 0x000fea0003c00000 */
[----:B-1----:R-:W-:Y:S01]  /*45c0*/  MOV R90, R176 ;  /* 0x000000b0005a7202 */ /* 0x002fe20000000f00 */
[----:B------:R-:W-:Y:S01]  /*45d0*/  HFMA2.MMA R176, -RZ, RZ, 0, 4.76837158203125e-07 ;  /* 0x00000008ffb07435 */ /* 0x000fe200000001ff */
[----:B0-----:R-:W-:Y:S02]  /*45e0*/  MOV R91, R173 ;  /* 0x000000ad005b7202 */ /* 0x001fe40000000f00 */
[----:B------:R-:W-:Y:S02]  /*45f0*/  MOV R108, 0x1f ;  /* 0x0000001f006c7802 */ /* 0x000fe40000000f00 */
[----:B------:R-:W-:Y:S02]  /*4600*/  MOV R175, 0xffffffff ;  /* 0xffffffff00af7802 */ /* 0x000fe40000000f00 */
[----:B------:R-:W-:-:S02]  /*4610*/  MOV R88, 0x4630 ;  /* 0x0000463000587802 */ /* 0x000fc40000000f00 */
[----:B------:R-:W-:Y:S05]  /*4620*/  CALL.REL.NOINC `($__internal_75_$__cuda_sm70_shflsync_bfly_p) ;  /* 0x0000010000007944 */ /* 0x000fea0003c00000 */
[----:B------:R-:W-:Y:S01]  /*4630*/  FADD.FTZ R109, R90, R109 ;  /* 0x0000006d5a6d7221 */ /* 0x000fe20000010000 */
[----:B0-----:R-:W-:Y:S01]  /*4640*/  MOV R108, 0x1f ;  /* 0x0000001f006c7802 */ /* 0x001fe20000000f00 */
[----:B-1----:R-:W-:Y:S01]  /*4650*/  FADD.FTZ R173, R173, R176 ;  /* 0x000000b0adad7221 */ /* 0x002fe20000010000 */
[----:B------:R-:W-:Y:S01]  /*4660*/  HFMA2.MMA R176, -RZ, RZ, 0, 9.5367431640625e-07 ;  /* 0x00000010ffb07435 */ /* 0x000fe200000001ff */
[----:B------:R-:W-:-:S02]  /*4670*/  MOV R175, 0xffffffff ;  /* 0xffffffff00af7802 */ /* 0x000fc40000000f00 */
[----:B------:R-:W-:Y:S02]  /*4680*/  MOV R91, R109 ;  /* 0x0000006d005b7202 */ /* 0x000fe40000000f00 */
[----:B------:R-:W-:Y:S02]  /*4690*/  MOV R88, 0x46b0 ;  /* 0x000046b000587802 */ /* 0x000fe40000000f00 */
[----:B------:R-:W-:Y:S05]  /*46a0*/  CALL.REL.NOINC `($__internal_75_$__cuda_sm70_shflsync_bfly_p) ;  /* 0x0000008000007944 */ /* 0x000fea0003c00000 */
[----:B-1----:R-:W-:Y:S01]  /*46b0*/  MOV R174, R176 ;  /* 0x000000b000ae7202 */ /* 0x002fe20000000f00 */
[----:B------:R-:W-:Y:S01]  /*46c0*/  HFMA2.MMA R176, -RZ, RZ, 0, 9.5367431640625e-07 ;  /* 0x00000010ffb07435 */ /* 0x000fe200000001ff */
[----:B0-----:R-:W-:Y:S02]  /*46d0*/  MOV R91, R173 ;  /* 0x000000ad005b7202 */ /* 0x001fe40000000f00 */
[----:B------:R-:W-:Y:S02]  /*46e0*/  MOV R108, 0x1f ;  /* 0x0000001f006c7802 */ /* 0x000fe40000000f00 */
[----:B------:R-:W-:Y:S02]  /*46f0*/  MOV R175, 0xffffffff ;  /* 0xffffffff00af7802 */ /* 0x000fe40000000f00 */
[----:B------:R-:W-:-:S02]  /*4700*/  MOV R88, 0x4720 ;  /* 0x0000472000587802 */ /* 0x000fc40000000f00 */
[----:B------:R-:W-:Y:S05]  /*4710*/  CALL.REL.NOINC `($__internal_75_$__cuda_sm70_shflsync_bfly_p) ;  /* 0x0000001000007944 */ /* 0x000fea0003c00000 */
[----:B01----:R-:W-:Y:S05]  /*4720*/  BRA `(.L_x_3814) ;  /* 0xffffd13000007947 */ /* 0x003fea000383ffff */
        .weak           $__internal_75_$__cuda_sm70_shflsync_bfly_p
        .type           $__internal_75_$__cuda_sm70_shflsync_bfly_p,@function
        .size           $__internal_75_$__cuda_sm70_shflsync_bfly_p,(.L_x_9805 - $__internal_75_$__cuda_sm70_shflsync_bfly_p)
$__internal_75_$__cuda_sm70_shflsync_bfly_p:
[----:B------:R-:W-:Y:S01]  /*4730*/  HFMA2.MMA R89, -RZ, RZ, 0, 0 ;  /* 0x00000000ff597435 */ /* 0x000fe200000001ff */
[----:B------:R-:W-:Y:S04]  /*4740*/  WARPSYNC R175 ;  /* 0x000000af00007348 */ /* 0x000fe80003800000 */
[----:B------:R0:W1:Y:S01]  /*4750*/  SHFL.BFLY PT, R176, R91, R176, R108 ;  /* 0x0c0000b05bb07389 */ /* 0x00006200000e006c */
[----:B------:R-:W-:Y:S05]  /*4760*/  RET.REL.NODEC R88 `(_ZN10layer_norm13ln_bwd_kernelINS_13Kernel_traitsI13__nv_bfloat16S2_fS2_fjLj768ELj1ELj4ELj1ELj16ENS_18Kernel_traits_baseILj768ES2_S2_fS2_fjLj128EEEEELb1ELb1ELb0ELb1EEEvNS_9BwdParamsE) ;  /* 0xffffb89058007950 */ /* 0x000fea0003c3ffff */
.L_x_3815:
        /* <DEDUP_REMOVED lines=9> */
.L_x_9805:


//--------------------- .text._ZN10layer_norm22ln_bwd_finalize_kernelINS_22Kernel_traits_finalizeILj768E13__nv_bfloat16S2_fS2_fjLb1ELj1024ELj4ENS_18Kernel_traits_baseILj768ES2_S2_fS2_fjLj1024EEEEELb1ELb0EEEvNS_9BwdParamsE --------------------------
	.section	.text._ZN10layer_norm22ln_bwd_finalize_kernelINS_22Kernel_traits_finalizeILj768E13__nv_bfloat16S2_fS2_fjLb1ELj1024ELj4ENS_18Kernel_traits_baseILj768ES2_S2_fS2_fjLj1024EEEEELb1ELb0EEEvNS_9BwdParamsE,"ax",@progbits
	.sectioninfo	@"SHI_REGISTERS=32"
	.align	128
        .global         _ZN10layer_norm22ln_bwd_finalize_kernelINS_22Kernel_traits_finalizeILj768E13__nv_bfloat16S2_fS2_fjLb1ELj1024ELj4ENS_18Kernel_traits_baseILj768ES2_S2_fS2_fjLj1024EEEEELb1ELb0EEEvNS_9BwdParamsE
        .type           _ZN10layer_norm22ln_bwd_finalize_kernelINS_22Kernel_traits_finalizeILj768E13__nv_bfloat16S2_fS2_fjLb1ELj1024ELj4ENS_18Kernel_traits_baseILj768ES2_S2_fS2_fjLj1024EEEEELb1ELb0EEEvNS_9BwdParamsE,@function
        .size           _ZN10layer_norm22ln_bwd_finalize_kernelINS_22Kernel_traits_finalizeILj768E13__nv_bfloat16S2_fS2_fjLb1ELj1024ELj4ENS_18Kernel_traits_baseILj768ES2_S2_fS2_fjLj1024EEEEELb1ELb0EEEvNS_9BwdParamsE,(.L_x_9806 - _ZN10layer_norm22ln_bwd_finalize_kernelINS_22Kernel_traits_finalizeILj768E13__nv_bfloat16S2_fS2_fjLb1ELj1024ELj4ENS_18Kernel_traits_baseILj768ES2_S2_fS2_fjLj1024EEEEELb1ELb0EEEvNS_9BwdParamsE)
        .other          _ZN10layer_norm22ln_bwd_finalize_kernelINS_22Kernel_traits_finalizeILj768E13__nv_bfloat16S2_fS2_fjLb1ELj1024ELj4ENS_18Kernel_traits_baseILj768ES2_S2_fS2_fjLj1024EEEEELb1ELb0EEEvNS_9BwdParamsE,@"STO_CUDA_ENTRY STV_DEFAULT"
_ZN10layer_norm22ln_bwd_finalize_kernelINS_22Kernel_traits_finalizeILj768E13__nv_bfloat16S2_fS2_fjLb1ELj1024ELj4ENS_18Kernel_traits_baseILj768ES2_S2_fS2_fjLj1024EEEEELb1ELb0EEEvNS_9BwdParamsE:
.text._ZN10layer_norm22ln_bwd_finalize_kernelINS_22Kernel_traits_finalizeILj768E13__nv_bfloat16S2_fS2_fjLb1ELj1024ELj4ENS_18Kernel_traits_baseILj768ES2_S2_fS2_fjLj1024EEEEELb1ELb0EEEvNS_9BwdParamsE:
        /* <DEDUP_REMOVED lines=19> */
.L_x_3829:
        /* <DEDUP_REMOVED lines=33> */
.L_x_3820:
        /* <DEDUP_REMOVED lines=47> */
.L_x_3819:
[----:B------:R-:W-:Y:S05]  /*0630*/  BSYNC B1 ;  /* 0x0000000000017941 */ /* 0x000fea0003800000 */
.L_x_3818:
        /* <DEDUP_REMOVED lines=29> */
.L_x_3822:
[----:B------:R-:W-:Y:S05]  /*0810*/  BSYNC B1 ;  /* 0x0000000000017941 */ /* 0x000fea0003800000 */
.L_x_3821:
        /* <DEDUP_REMOVED lines=14> */
.L_x_3823:
[----:B------:R-:W-:Y:S05]  /*0900*/  BSYNC B1 ;  /* 0x0000000000017941 */ /* 0x000fea0003800000 */
.L_x_3817:
[----:B------:R-:W-:Y:S05]  /*0910*/  BSYNC B0 ;  /* 0x0000000000007941 */ /* 0x000fea0003800000 */
.L_x_3816:
        /* <DEDUP_REMOVED lines=12> */
.L_x_3830:
        /* <DEDUP_REMOVED lines=27> */
.L_x_3831:
        /* <DEDUP_REMOVED lines=9> */
.L_x_3824:
        /* <DEDUP_REMOVED lines=21> */
.L_x_3828:
[----:B------:R-:W-:Y:S05]  /*0d70*/  BSYNC B0 ;  /* 0x0000000000007941 */ /* 0x000fea0003800000 */
.L_x_3827:
[C---:B------:R-:W-:Y:S02]  /*0d80*/  ISETP.GT.U32.AND P1, PT, R4.reuse, -0x301, PT ;  /* 0xfffffcff0400780c */ /* 0x040fe40003f24070 */
[----:B------:R-:W-:-:S02]  /*0d90*/  IADD3 R4, R4, 0x300, RZ ;  /* 0x0000030004047810 */ /* 0x000fc40007ffe0ff */
[----:B------:R-:W-:-:S09]  /*0da0*/  IADD3 R5, R5, 0x180, RZ ;  /* 0x0000018005057810 */ /* 0x000fd20007ffe0ff */
[----:B01----:R-:W-:Y:S05]  /*0db0*/  @P1 BRA `(.L_x_3829) ;  /* 0xfffff37000001947 */ /* 0x003fea000383ffff */
[----:B------:R-:W-:Y:S05]  /*0dc0*/  EXIT ;  /* 0x000000000000794d */ /* 0x000fea0003800000 */
.L_x_3825:
[----:B------:R-:W-:Y:S01]  /*0dd0*/  HFMA2.MMA R17, -RZ, RZ, 0, 5.9604644775390625e-08 ;  /* 0x00000001ff117435 */ /* 0x000fe200000001ff */
[----:B---3--:R-:W-:Y:S01]  /*0de0*/  MOV R18, R10 ;  /* 0x0000000a00127202 */ /* 0x008fe20000000f00 */
[----:B------:R-:W-:Y:S01]  /*0df0*/  IMAD.MOV.U32 R14, RZ, RZ, 0x1f ;  /* 0x0000001fff0e7424 */ /* 0x000fe200078e00ff */
[----:B------:R-:W-:Y:S02]  /*0e00*/  MOV R19, 0xffffffff ;  /* 0xffffffff00137802 */ /* 0x000fe40000000f00 */
[----:B------:R-:W-:Y:S02]  /*0e10*/  MOV R8, 0xe30 ;  /* 0x00000e3000087802 */ /* 0x000fe40000000f00 */
[----:B012---:R-:W-:Y:S05]  /*0e20*/  CALL.REL.NOINC `($__internal_76_$__cuda_sm70_shflsync_bfly_p) ;  /* 0x0000059000007944 */ /* 0x007fea0003c00000 */
[----:B01----:R-:W-:Y:S05]  /*0e30*/  BRA `(.L_x_3830) ;  /* 0xfffffba000007947 */ /* 0x003fea000383ffff */
.L_x_3826:
[----:B------:R-:W-:Y:S01]  /*0e40*/  HFMA2.MMA R17, -RZ, RZ, 0, 1.1920928955078125e-07 ;  /* 0x00000002ff117435 */ /* 0x000fe200000001ff */
[----:B------:R-:W-:Y:S01]  /*0e50*/  IMAD.MOV.U32 R14, RZ, RZ, 0x1f ;  /* 0x0000001fff0e7424 */ /* 0x000fe200078e00ff */
[----:B------:R-:W-:Y:S02]  /*0e60*/  MOV R19, 0xffffffff ;  /* 0xffffffff00137802 */ /* 0x000fe40000000f00 */
[----:B------:R-:W-:Y:S02]  /*0e70*/  MOV R8, 0xe90 ;  /* 0x00000e9000087802 */ /* 0x000fe40000000f00 */
[----:B0123--:R-:W-:Y:S05]  /*0e80*/  CALL.REL.NOINC `($__internal_76_$__cuda_sm70_shflsync_bfly_p) ;  /* 0x0000053000007944 */ /* 0x00ffea0003c00000 */
[----:B0-----:R-:W-:Y:S01]  /*0e90*/  HFMA2.MMA R17, -RZ, RZ, 0, 2.384185791015625e-07 ;  /* 0x00000004ff117435 */ /* 0x001fe200000001ff */
[----:B-1----:R-:W-:Y:S01]  /*0ea0*/  FADD.FTZ R18, R18, R14 ;  /* 0x0000000e12127221 */ /* 0x002fe20000010000 */
[----:B------:R-:W-:Y:S01]  /*0eb0*/  MOV R19, 0xffffffff ;  /* 0xffffffff00137802 */ /* 0x000fe20000000f00 */
[----:B------:R-:W-:Y:S01]  /*0ec0*/  IMAD.MOV.U32 R14, RZ, RZ, 0x1f ;  /* 0x0000001fff0e7424 */ /* 0x000fe200078e00ff */
[----:B------:R-:W-:-:S02]  /*0ed0*/  MOV R8, 0xef0 ;  /* 0x00000ef000087802 */ /* 0x000fc40000000f00 */
[----:B------:R-:W-:Y:S05]  /*0ee0*/  CALL.REL.NOINC `($__internal_76_$__cuda_sm70_shflsync_bfly_p) ;  /* 0x000004d000007944 */ /* 0x000fea0003c00000 */
[----:B0-----:R-:W-:Y:S01]  /*0ef0*/  HFMA2.MMA R17, -RZ, RZ, 0, 4.76837158203125e-07 ;  /* 0x00000008ff117435 */ /* 0x001fe200000001ff */
[----:B-1----:R-:W-:Y:S01]  /*0f00*/  FADD.FTZ R18, R18, R14 ;  /* 0x0000000e12127221 */ /* 0x002fe20000010000 */
[----:B------:R-:W-:Y:S01]  /*0f10*/  MOV R19, 0xffffffff ;  /* 0xffffffff00137802 */ /* 0x000fe20000000f00 */
[----:B------:R-:W-:Y:S01]  /*0f20*/  IMAD.MOV.U32 R14, RZ, RZ, 0x1f ;  /* 0x0000001fff0e7424 */ /* 0x000fe200078e00ff */
[----:B------:R-:W-:-:S02]  /*0f30*/  MOV R8, 0xf50 ;  /* 0x00000f5000087802 */ /* 0x000fc40000000f00 */
[----:B------:R-:W-:Y:S05]  /*0f40*/  CALL.REL.NOINC `($__internal_76_$__cuda_sm70_shflsync_bfly_p) ;  /* 0x0000047000007944 */ /* 0x000fea0003c00000 */
[----:B-1----:R-:W-:Y:S01]  /*0f50*/  FADD.FTZ R10, R18, R14 ;  /* 0x0000000e120a7221 */ /* 0x002fe20000010000 */
[----:B0-----:R-:W-:Y:S01]  /*0f60*/  HFMA2.MMA R17, -RZ, RZ, 0, 9.5367431640625e-07 ;  /* 0x00000010ff117435 */ /* 0x001fe200000001ff */
[----:B------:R-:W-:Y:S01]  /*0f70*/  IMAD.MOV.U32 R14, RZ, RZ, 0x1f ;  /* 0x0000001fff0e7424 */ /* 0x000fe200078e00ff */
[----:B------:R-:W-:-:S02]  /*0f80*/  MOV R19, 0xffffffff ;  /* 0xffffffff00137802 */ /* 0x000fc40000000f00 */
[----:B------:R-:W-:Y:S02]  /*0f90*/  MOV R18, R10 ;  /* 0x0000000a00127202 */ /* 0x000fe40000000f00 */
[----:B------:R-:W-:Y:S02]  /*0fa0*/  MOV R8, 0xfc0 ;  /* 0x00000fc000087802 */ /* 0x000fe40000000f00 */
[----:B------:R-:W-:Y:S05]  /*0fb0*/  CALL.REL.NOINC `($__internal_76_$__cuda_sm70_shflsync_bfly_p) ;  /* 0x0000040000007944 */ /* 0x000fea0003c00000 */
[----:B0-----:R-:W-:Y:S01]  /*0fc0*/  HFMA2.MMA R17, -RZ, RZ, 0, 5.9604644775390625e-08 ;  /* 0x00000001ff117435 */ /* 0x001fe200000001ff */
[----:B-1----:R-:W-:Y:S01]  /*0fd0*/  IMAD.MOV.U32 R13, RZ, RZ, R14 ;  /* 0x000000ffff0d7224 */ /* 0x002fe200078e000e */
[----:B------:R-:W-:Y:S01]  /*0fe0*/  MOV R18, R15 ;  /* 0x0000000f00127202 */ /* 0x000fe20000000f00 */
[----:B------:R-:W-:Y:S01]  /*0ff0*/  IMAD.MOV.U32 R14, RZ, RZ, 0x1f ;  /* 0x0000001fff0e7424 */ /* 0x000fe200078e00ff */
[----:B------:R-:W-:Y:S02]  /*1000*/  MOV R19, 0xffffffff ;  /* 0xffffffff00137802 */ /* 0x000fe40000000f00 */
[----:B------:R-:W-:Y:S02]  /*1010*/  MOV R8, 0x1030 ;  /* 0x0000103000087802 */ /* 0x000fe40000000f00 */
[----:B------:R-:W-:Y:S05]  /*1020*/  CALL.REL.NOINC `($__internal_76_$__cuda_sm70_shflsync_bfly_p) ;  /* 0x0000039000007944 */ /* 0x000fea0003c00000 */
[----:B0-----:R-:W-:Y:S01]  /*1030*/  HFMA2.MMA R17, -RZ, RZ, 0, 1.1920928955078125e-07 ;  /* 0x00000002ff117435 */ /* 0x001fe200000001ff */
[----:B-1----:R-:W-:Y:S01]  /*1040*/  FADD.FTZ R18, R15, R14 ;  /* 0x0000000e0f127221 */ /* 0x002fe20000010000 */
[----:B------:R-:W-:Y:S01]  /*1050*/  MOV R19, 0xffffffff ;  /* 0xffffffff00137802 */ /* 0x000fe20000000f00 */
[----:B------:R-:W-:Y:S01]  /*1060*/  IMAD.MOV.U32 R14, RZ, RZ, 0x1f ;  /* 0x0000001fff0e7424 */ /* 0x000fe200078e00ff */
[----:B------:R-:W-:-:S02]  /*1070*/  MOV R8, 0x1090 ;  /* 0x0000109000087802 */ /* 0x000fc40000000f00 */
[----:B------:R-:W-:Y:S05]  /*1080*/  CALL.REL.NOINC `($__internal_76_$__cuda_sm70_shflsync_bfly_p) ;  /* 0x0000033000007944 */ /* 0x000fea0003c00000 */
        /* <DEDUP_REMOVED lines=35> */
[----:B------:R-:W-:Y:S01]  /*12c0*/  IMAD.MOV.U32 R19, RZ, RZ, -0x1 ;  /* 0xffffffffff137424 */ /* 0x000fe200078e00ff */
[----:B------:R-:W-:-:S02]  /*12d0*/  MOV R8, 0x12f0 ;  /* 0x000012f000087802 */ /* 0x000fc40000000f00 */
[----:B------:R-:W-:Y:S05]  /*12e0*/  CALL.REL.NOINC `($__internal_76_$__cuda_sm70_shflsync_bfly_p) ;  /* 0x000000d000007944 */ /* 0x000fea0003c00000 */
[----:B0-----:R-:W-:Y:S01]  /*12f0*/  HFMA2.MMA R17, -RZ, RZ, 0, 4.76837158203125e-07 ;  /* 0x00000008ff117435 */ /* 0x001fe200000001ff */
[----:B-1----:R-:W-:Y:S01]  /*1300*/  FADD.FTZ R18, R18, R14 ;  /* 0x0000000e12127221 */ /* 0x002fe20000010000 */
[----:B------:R-:W-:-:S02]  /*1310*/  MOV R14, 0x1f ;  /* 0x0000001f000e7802 */ /* 0x000fc40000000f00 */
[----:B------:R-:W-:Y:S02]  /*1320*/  MOV R19, 0xffffffff ;  /* 0xffffffff00137802 */ /* 0x000fe40000000f00 */
[----:B------:R-:W-:Y:S02]  /*1330*/  MOV R8, 0x1350 ;  /* 0x0000135000087802 */ /* 0x000fe40000000f00 */
[----:B------:R-:W-:Y:S05]  /*1340*/  CALL.REL.NOINC `($__internal_76_$__cuda_sm70_shflsync_bfly_p) ;  /* 0x0000007000007944 */ /* 0x000fea0003c00000 */
[----:B01----:R-:W-:Y:S01]  /*1350*/  FADD.FTZ R18, R18, R14 ;  /* 0x0000000e12127221 */ /* 0x003fe20000010000 */
[----:B------:R-:W-:Y:S01]  /*1360*/  HFMA2.MMA R14, -RZ, RZ, 0, 1.847743988037109375e-06 ;  /* 0x0000001fff0e7435 */ /* 0x000fe200000001ff */
[----:B------:R-:W-:Y:S01]  /*1370*/  IMAD.MOV.U32 R17, RZ, RZ, 0x10 ;  /* 0x00000010ff117424 */ /* 0x000fe200078e00ff */
[----:B------:R-:W-:Y:S02]  /*1380*/  MOV R19, 0xffffffff ;  /* 0xffffffff00137802 */ /* 0x000fe40000000f00 */
[----:B------:R-:W-:Y:S02]  /*1390*/  MOV R8, 0x13b0 ;  /* 0x000013b000087802 */ /* 0x000fe40000000f00 */
[----:B------:R-:W-:Y:S05]  /*13a0*/  CALL.REL.NOINC `($__internal_76_$__cuda_sm70_shflsync_bfly_p) ;  /* 0x0000001000007944 */ /* 0x000fea0003c00000 */
[----:B01----:R-:W-:Y:S05]  /*13b0*/  BRA `(.L_x_3831) ;  /* 0xfffff7d000007947 */ /* 0x003fea000383ffff */
        .weak           $__internal_76_$__cuda_sm70_shflsync_bfly_p
        .type           $__internal_76_$__cuda_sm70_shflsync_bfly_p,@function
        .size           $__internal_76_$__cuda_sm70_shflsync_bfly_p,(.L_x_9806 - $__internal_76_$__cuda_sm70_shflsync_bfly_p)
$__internal_76_$__cuda_sm70_shflsync_bfly_p:
[----:B------:R-:W-:Y:S01]  /*13c0*/  HFMA2.MMA R9, -RZ, RZ, 0, 0 ;  /* 0x00000000ff097435 */ /* 0x000fe200000001ff */
[----:B------:R-:W-:Y:S04]  /*13d0*/  WARPSYNC R19 ;  /* 0x0000001300007348 */ /* 0x000fe80003800000 */
[----:B------:R0:W1:Y:S01]  /*13e0*/  SHFL.BFLY PT, R14, R18, R17, R14 ;  /* 0x0c000011120e7389 */ /* 0x00006200000e000e */
[----:B------:R-:W-:Y:S05]  /*13f0*/  RET.REL.NODEC R8 `(_ZN10layer_norm22ln_bwd_finalize_kernelINS_22Kernel_traits_finalizeILj768E13__nv_bfloat16S2_fS2_fjLb1ELj1024ELj4ENS_18Kernel_traits_baseILj768ES2_S2_fS2_fjLj1024EEEEELb1ELb0EEEvNS_9BwdParamsE) ;  /* 0xffffec0008007950 */ /* 0x000fea0003c3ffff */
.L_x_3832:
        /* <DEDUP_REMOVED lines=16> */
.L_x_9806:


//--------------------- .text._ZN10layer_norm13ln_bwd_kernelINS_13Kernel_traitsI13__nv_bfloat16S2_fS2_fjLj768ELj1ELj4ELj1ELj16ENS_18Kernel_traits_baseILj768ES2_S2_fS2_fjLj128EEEEELb1ELb1ELb1ELb0EEEvNS_9BwdParamsE --------------------------
	.section	.text._ZN10layer_norm13ln_bwd_kernelINS_13Kernel_traitsI13__nv_bfloat16S2_fS2_fjLj768ELj1ELj4ELj1ELj16ENS_18Kernel_traits_baseILj768ES2_S2_fS2_fjLj128EEEEELb1ELb1ELb1ELb0EEEvNS_9BwdParamsE,"ax",@progbits
	.sectioninfo	@"SHI_REGISTERS=246"
	.align	128
        .global         _ZN10layer_norm13ln_bwd_kernelINS_13Kernel_traitsI13__nv_bfloat16S2_fS2_fjLj768ELj1ELj4ELj1ELj16ENS_18Kernel_traits_baseILj768ES2_S2_fS2_fjLj128EEEEELb1ELb1ELb1ELb0EEEvNS_9BwdParamsE
        .type           _ZN10layer_norm13ln_bwd_kernelINS_13Kernel_traitsI13__nv_bfloat16S2_fS2_fjLj768ELj1ELj4ELj1ELj16ENS_18Kernel_traits_baseILj768ES2_S2_fS2_fjLj128EEEEELb1ELb1ELb1ELb0EEEvNS_9BwdParamsE,@function
        .size           _ZN10layer_norm13ln_bwd_kernelINS_13Kernel_traitsI13__nv_bfloat16S2_fS2_fjLj768ELj1ELj4ELj1ELj16ENS_18Kernel_traits_baseILj768ES2_S2_fS2_fjLj128EEEEELb1ELb1ELb1ELb0EEEvNS_9BwdParamsE,(.L_x_9807 - _ZN10layer_norm13ln_bwd_kernelINS_13Kernel_traitsI13__nv_bfloat16S2_fS2_fjLj768ELj1ELj4ELj1ELj16ENS_18Kernel_traits_baseILj768ES2_S2_fS2_fjLj128EEEEELb1ELb1ELb1ELb0EEEvNS_9BwdParamsE)
        .other          _ZN10layer_norm13ln_bwd_kernelINS_13Kernel_traitsI13__nv_bfloat16S2_fS2_fjLj768ELj1ELj4ELj1ELj16ENS_18Kernel_traits_baseILj768ES2_S2_fS2_fjLj128EEEEELb1ELb1ELb1ELb0EEEvNS_9BwdParamsE,@"STO_CUDA_ENTRY STV_DEFAULT"
_ZN10layer_norm13ln_bwd_kernelINS_13Kernel_traitsI13__nv_bfloat16S2_fS2_fjLj768ELj1ELj4ELj1ELj16ENS_18Kernel_traits_baseILj768ES2_S2_fS2_fjLj128EEEEELb1ELb1ELb1ELb0EEEvNS_9BwdParamsE:
.text._ZN10layer_norm13ln_bwd_kernelINS_13Kernel_traitsI13__nv_bfloat16S2_fS2_fjLj768ELj1ELj4ELj1ELj16ENS_18Kernel_traits_baseILj768ES2_S2_fS2_fjLj128EEEEELb1ELb1ELb1ELb0EEEvNS_9BwdParamsE:
        /* <DEDUP_REMOVED lines=122> */
.L_x_3956:
        /* <DEDUP_REMOVED lines=19> */
[----:B------:R-:W-:Y:S01]  /*08d0*/  MOV R146, RZ ;  /* 0x000000ff00927202 */ /* 0x000fe20000000f00 */
[----:B------:R-:W-:-:S10]  /*08e0*/  IMAD.MOV.U32 R148, RZ, RZ, R187 ;  /* 0x000000ffff947224 */ /* 0x000fd400078e00bb */
[----:B------:R-:W-:-:S05]  /*08f0*/  @P0 IADD3 R144, R184, -0x1, RZ ;  /* 0xffffffffb8900810 */ /* 0x000fca0007ffe0ff */
[----:B------:R-:W-:-:S05]  /*0900*/  @P0 IMAD R144, R144, c[0x0][0x168], RZ ;  /* 0x00005a0090900a24 */ /* 0x000fca00078e02ff */
[----:B------:R-:W-:-:S04]  /*0910*/  @P0 SHF.R.S32.HI R145, RZ, 0x1f, R144 ;  /* 0x0000001fff910819 */ /* 0x000fc80000011490 */
[----:B------:R-:W-:-:S04]  /*0920*/  @P0 LEA.HI R145, R145, R144, RZ, 0x3 ;  /* 0x0000009091910211 */ /* 0x000fc800078f18ff */
[----:B------:R-:W-:Y:S01]  /*0930*/  @P0 LEA.HI.SX32 R146, R145, R150, 0x1d ;  /* 0x0000009691920211 */ /* 0x000fe200078feaff */
[----:B------:R-:W-:Y:S05]  /*0940*/  @!P2 BRA `(.L_x_3838) ;  /* 0x000000900000a947 */ /* 0x000fea0003800000 */
[----:B------:R-:W-:Y:S02]  /*0950*/  ISETP.NE.U32.AND P0, PT, RZ, c[0x0][0x218], PT ;  /* 0x00008600ff007a0c */ /* 0x000fe40003f05070 */
[----:B------:R-:W-:Y:S02]  /*0960*/  MOV R175, 0x8 ;  /* 0x0000000800af7802 */ /* 0x000fe40000000f00 */
[----:B------:R-:W-:-:S03]  /*0970*/  ISETP.NE.AND.EX P0, PT, RZ, c[0x0][0x21c], PT, P0 ;  /* 0x00008700ff007a0c */ /* 0x000fc60003f05300 */
[----:B------:R-:W-:-:S06]  /*0980*/  IMAD.WIDE.U32 R174, R146, R175, c[0x0][0x190] ;  /* 0x0000640092ae7625 */ /* 0x000fcc00078e00af */
[----:B------:R-:W5:Y:S04]  /*0990*/  LDG.E.64 R174, [R174.64] ;  /* 0x00000004aeae7981 */ /* 0x000f68000c1e1b00 */
[----:B------:R0:W5:Y:S04]  /*09a0*/  @P0 LDG.E.128 R112, [R242.64] ;  /* 0x00000004f2700981 */ /* 0x000168000c1e1d00 */
[----:B------:R0:W5:Y:S01]  /*09b0*/  @P0 LDG.E.128 R116, [R242.64+0x10] ;  /* 0x00001004f2740981 */ /* 0x000162000c1e1d00 */
[----:B------:R-:W-:Y:S02]  /*09c0*/  IADD3 R148, R187, 0x20, RZ ;  /* 0x00000020bb947810 */ /* 0x000fe40007ffe0ff */
[----:B------:R-:W-:-:S02]  /*09d0*/  IADD3 R146, R146, 0x20, RZ ;  /* 0x0000002092927810 */ /* 0x000fc40007ffe0ff */
.L_x_3838:
[----:B------:R-:W-:Y:S05]  /*09e0*/  BSYNC B2 ;  /* 0x0000000000027941 */ /* 0x000fea0003800000 */
.L_x_3837:
        /* <DEDUP_REMOVED lines=8> */
[----:B------:R1:W5:Y:S04]  /*0a70*/  @P0 LDG.E.128 R36, [R144.64] ;  /* 0x0000000490240981 */ /* 0x000368000c1e1d00 */
[----:B------:R1:W5:Y:S01]  /*0a80*/  @P0 LDG.E.128 R32, [R144.64+0x10] ;  /* 0x0000100490200981 */ /* 0x000362000c1e1d00 */
[----:B------:R-:W-:Y:S02]  /*0a90*/  IADD3 R146, R146, 0x20, RZ ;  /* 0x0000002092927810 */ /* 0x000fe40007ffe0ff */
[----:B------:R-:W-:Y:S02]  /*0aa0*/  IADD3 R148, R148, 0x20, RZ ;  /* 0x0000002094947810 */ /* 0x000fe40007ffe0ff */
.L_x_3840:
[----:B------:R-:W-:Y:S05]  /*0ab0*/  BSYNC B2 ;  /* 0x0000000000027941 */ /* 0x000fea0003800000 */
.L_x_3839:
[----:B------:R-:W-:Y:S01]  /*0ac0*/  CS2R R188, SRZ ;  /* 0x0000000000bc7805 */ /* 0x000fe2000001ff00 */
[----:B------:R-:W-:Y:S05]  /*0ad0*/  @!P4 BRA `(.L_x_3841) ;  /* 0x000011200000c947 */ /* 0x000fea0003800000 */
[----:B------:R-:W-:Y:S01]  /*0ae0*/  ISETP.NE.U32.AND P0, PT, RZ, c[0x0][0x218], PT ;  /* 0x00008600ff007a0c */ /* 0x000fe20003f05070 */
[----:B------:R-:W-:-:S03]  /*0af0*/  HFMA2.MMA R179, -RZ, RZ, 0, 4.76837158203125e-07 ;  /* 0x00000008ffb37435 */ /* 0x000fc600000001ff */
[----:B------:R-:W-:-:S07]  /*0b00*/  ISETP.NE.AND.EX P0, PT, RZ, c[0x0][0x21c], PT, P0 ;  /* 0x00008700ff007a0c */ /* 0x000fce0003f05300 */
[----:B------:R-:W-:-:S06]  /*0b10*/  IMAD.WIDE.U32 R178, R146, R179, c[0x0][0x190] ;  /* 0x0000640092b27625 */ /* 0x000fcc00078e00b3 */
[----:B-1----:R-:W-:Y:S01]  /*0b20*/  @P0 IMAD.WIDE.U32 R144, R148, R183, c[0x0][0x218] ;  /* 0x0000860094900625 */ /* 0x002fe200078e00b7 */
[----:B------:R-:W5:Y:S04]  /*0b30*/  LDG.E.64 R178, [R178.64] ;  /* 0x00000004b2b27981 */ /* 0x000f68000c1e1b00 */
[----:B------:R1:W5:Y:S04]  /*0b40*/  @P0 LDG.E.128 R120, [R144.64] ;  /* 0x0000000490780981 */ /* 0x000368000c1e1d00 */
[----:B------:R1:W5:Y:S01]  /*0b50*/  @P0 LDG.E.128 R124, [R144.64+0x10] ;  /* 0x00001004907c0981 */ /* 0x000362000c1e1d00 */
[----:B------:R-:W-:Y:S01]  /*0b60*/  IMAD.MOV.U32 R189, RZ, RZ, RZ ;  /* 0x000000ffffbd7224 */ /* 0x000fe200078e00ff */
[----:B------:R-:W-:Y:S05]  /*0b70*/  BRA `(.L_x_3841) ;  /* 0x0000108000007947 */ /* 0x000fea0003800000 */
.L_x_3836:
[----:B0-----:R-:W-:-:S06]  /*0b80*/  IMAD.WIDE R144, R2, R153, c[0x0][0x1a0] ;  /* 0x0000680002907625 */ /* 0x001fcc00078e0299 */
[----:B------:R-:W2:Y:S01]  /*0b90*/  LDG.E R144, [R144.64] ;  /* 0x0000000490907981 */ /* 0x000ea2000c1e1900 */
[----:B-----5:R-:W-:Y:S01]  /*0ba0*/  ISETP.GE.AND P0, PT, R184, 0x1, PT ;  /* 0x00000001b800780c */ /* 0x020fe20003f06270 */
[----:B------:R-:W-:Y:S01]  /*0bb0*/  BSSY B2, `(.L_x_3842) ;  /* 0x0000061000027945 */ /* 0x000fe20003800000 */
[----:B------:R-:W-:Y:S01]  /*0bc0*/  IADD3 R146, R148, -0x1, RZ ;  /* 0xffffffff94927810 */ /* 0x000fe20007ffe0ff */
[----:B------:R-:W-:Y:S01]  /*0bd0*/  CS2R R188, SRZ ;  /* 0x0000000000bc7805 */ /* 0x000fe2000001ff00 */
        /* <DEDUP_REMOVED lines=14> */
[----:B------:R-:W-:Y:S01]  /*0cc0*/  MOV R149, 0x10 ;  /* 0x0000001000957802 */ /* 0x000fe20000000f00 */
[----:B------:R-:W-:-:S04]  /*0cd0*/  IMAD.WIDE.U32 R188, R187, R183, c[0x0][0x188] ;  /* 0x00006200bbbc7625 */ /* 0x000fc800078e00b7 */
[----:B------:R-:W-:Y:S01]  /*0ce0*/  IMAD.WIDE.U32 R148, R190, R149, c[0x0][0x208] ;  /* 0x00008200be947625 */ /* 0x000fe200078e0095 */
[----:B------:R-:W2:Y:S04]  /*0cf0*/  LDG.E.128 R144, [R188.64] ;  /* 0x00000004bc907981 */ /* 0x000ea8000c1e1d00 */
[----:B------:R-:W3:Y:S04]  /*0d00*/  LDG.E.128 R152, [R188.64+0x10] ;  /* 0x00001004bc987981 */ /* 0x000ee8000c1e1d00 */
[----:B------:R-:W4:Y:S01]  /*0d10*/  LDG.E.128 R148, [R148.64] ;  /* 0x0000000494947981 */ /* 0x000f22000c1e1d00 */
        /* <DEDUP_REMOVED lines=9> */
[----:B------:R-:W-:Y:S01]  /*0db0*/  IADD3 R182, R182, 0x20, RZ ;  /* 0x00000020b6b67810 */ /* 0x000fe20007ffe0ff */
        /* <DEDUP_REMOVED lines=16> */
[C---:B------:R-:W-:Y:S02]  /*0ec0*/  FADD.FTZ R196, -R181.reuse, R147 ;  /* 0x00000093b5c47221 */ /* 0x040fe40000010100 */
[----:B---3--:R-:W-:-:S02]  /*0ed0*/  FADD.FTZ R152, -R181, R152 ;  /* 0x00000098b5987221 */ /* 0x008fc40000010100 */
        /* <DEDUP_REMOVED lines=46> */
.L_x_3843:
[----:B0-----:R-:W-:Y:S05]  /*11c0*/  BSYNC B2 ;  /* 0x0000000000027941 */ /* 0x001fea0003800000 */
.L_x_3842:
[----:B------:R-:W-:Y:S01]  /*11d0*/  BSSY B2, `(.L_x_3844) ;  /* 0x0000053000027945 */ /* 0x000fe20003800000 */
[----:B------:R-:W-:Y:S05]  /*11e0*/  @!P3 BRA `(.L_x_3845) ;  /* 0x000005100000b947 */ /* 0x000fea0003800000 */
[----:B------:R-:W-:Y:S01]  /*11f0*/  HFMA2.MMA R149, -RZ, RZ, 0, 9.5367431640625e-07 ;  /* 0x00000010ff957435 */ /* 0x000fe200000001ff */
[----:B------:R-:W-:-:S05]  /*1200*/  IMAD.WIDE.U32 R212, R192, R183, c[0x0][0x188] ;  /* 0x00006200c0d47625 */ /* 0x000fca00078e00b7 */
[----:B------:R-:W2:Y:S04]  /*1210*/  LDG.E.128 R144, [R212.64] ;  /* 0x00000004d4907981 */ /* 0x000ea8000c1e1d00 */
[----:B------:R-:W-:Y:S01]  /*1220*/  IMAD.WIDE.U32 R148, R190, R149, c[0x0][0x208] ;  /* 0x00008200be947625 */ /* 0x000fe200078e0095 */
[----:B------:R-:W3:Y:S05]  /*1230*/  LDG.E.128 R152, [R212.64+0x10] ;  /* 0x00001004d4987981 */ /* 0x000eea000c1e1d00 */
[----:B------:R-:W4:Y:S01]  /*1240*/  LDG.E.128 R148, [R148.64] ;  /* 0x0000000494947981 */ /* 0x000f22000c1e1d00 */
[----:B------:R-:W-:-:S04]  /*1250*/  IMAD.MOV.U32 R177, RZ, RZ, 0x8 ;  /* 0x00000008ffb17424 */ /* 0x000fc800078e00ff */
        /* <DEDUP_REMOVED lines=74> */
.L_x_3845:
[----:B------:R-:W-:Y:S05]  /*1700*/  BSYNC B2 ;  /* 0x0000000000027941 */ /* 0x000fea0003800000 */
.L_x_3844:
[----:B------:R-:W-:Y:S05]  /*1710*/  @!P4 BRA `(.L_x_3841) ;  /* 0x000004e00000c947 */ /* 0x000fea0003800000 */
[----:B------:R-:W-:Y:S01]  /*1720*/  MOV R149, 0x10 ;  /* 0x0000001000957802 */ /* 0x000fe20000000f00 */
[----:B------:R-:W-:-:S04]  /*1730*/  IMAD.WIDE.U32 R226, R192, R183, c[0x0][0x188] ;  /* 0x00006200c0e27625 */ /* 0x000fc800078e00b7 */
[----:B------:R-:W-:Y:S01]  /*1740*/  IMAD.WIDE.U32 R148, R190, R149, c[0x0][0x208] ;  /* 0x00008200be947625 */ /* 0x000fe200078e0095 */
[----:B------:R-:W2:Y:S04]  /*1750*/  LDG.E.128 R144, [R226.64] ;  /* 0x00000004e2907981 */ /* 0x000ea8000c1e1d00 */
[----:B------:R0:W3:Y:S04]  /*1760*/  LDG.E.128 R152, [R226.64+0x10] ;  /* 0x00001004e2987981 */ /* 0x0000e8000c1e1d00 */
        /* <DEDUP_REMOVED lines=34> */
[----:B-1----:R-:W-:Y:S02]  /*1990*/  FMUL.FTZ R228, R185, R190 ;  /* 0x000000beb9e47220 */ /* 0x002fe40000410000 */
        /* <DEDUP_REMOVED lines=38> */
.L_x_3841:
[----:B------:R-:W-:Y:S05]  /*1c00*/  BSYNC B1 ;  /* 0x0000000000017941 */ /* 0x000fea0003800000 */
.L_x_3835:
[----:B------:R-:W-:Y:S05]  /*1c10*/  BRA.DIV ~URZ, `(.L_x_3846) ;  /* 0x000043c27f007947 */ /* 0x000fea000b800000 */
[----:B------:R2:W3:Y:S02]  /*1c20*/  SHFL.BFLY PT, R147, R188, 0x1, 0x1f ;  /* 0x0c201f00bc937f89 */ /* 0x0004e400000e0000 */
.L_x_3967:
        /* <DEDUP_REMOVED lines=18> */
.L_x_3968:
[----:B------:R-:W-:Y:S01]  /*1d50*/  ISETP.GE.AND P6, PT, R184, 0x1, PT ;  /* 0x00000001b800780c */ /* 0x000fe20003fc6270 */
[----:B------:R-:W-:Y:S01]  /*1d60*/  HFMA2.MMA R148, -RZ, RZ, 0, 0 ;  /* 0x00000000ff947435 */ /* 0x000fe200000001ff */
[----:B---3--:R-:W-:Y:S01]  /*1d70*/  FADD.FTZ R150, R150, R149 ;  /* 0x0000009596967221 */ /* 0x008fe20000010000 */
[----:B------:R-:W-:Y:S01]  /*1d80*/  BSSY B1, `(.L_x_3848) ;  /* 0x0000106000017945 */ /* 0x000fe20003800000 */
[----:B-1----:R-:W-:Y:S02]  /*1d90*/  FADD.FTZ R144, R144, R151 ;  /* 0x0000009790907221 */ /* 0x002fe40000010000 */
[----:B------:R-:W-:Y:S02]  /*1da0*/  FMUL.FTZ R150, R150, c[0x0][0x1e0] ;  /* 0x0000780096967a20 */ /* 0x000fe40000410000 */
[----:B--2---:R-:W-:-:S05]  /*1db0*/  FMUL.FTZ R149, R144, c[0x0][0x1e0] ;  /* 0x0000780090957a20 */ /* 0x004fca0000410000 */
        /* <DEDUP_REMOVED lines=14> */
.L_x_3851:
[----:B------:R-:W-:Y:S05]  /*1ea0*/  BSYNC B2 ;  /* 0x0000000000027941 */ /* 0x000fea0003800000 */
.L_x_3850:
[----:B------:R-:W-:Y:S01]  /*1eb0*/  BSSY B2, `(.L_x_3852) ;  /* 0x000000b000027945 */ /* 0x000fe20003800000 */
[----:B-----5:R-:W-:Y:S01]  /*1ec0*/  @!P5 FSEL R145, R112, RZ, P0 ;  /* 0x000000ff7091d208 */ /* 0x020fe20000000000 */
        /* <DEDUP_REMOVED lines=9> */
.L_x_3853:
[----:B------:R-:W-:Y:S05]  /*1f60*/  BSYNC B2 ;  /* 0x0000000000027941 */ /* 0x000fea0003800000 */
.L_x_3852:
        /* <DEDUP_REMOVED lines=20> */
[----:B------:R-:W-:Y:S02]  /*20b0*/  ISETP.NE.U32.AND P0, PT, RZ, c[0x0][0x258], PT ;  /* 0x00009600ff007a0c */ /* 0x000fe40003f05070 */
[----:B------:R-:W-:Y:S02]  /*20c0*/  @!P5 ISETP.NE.AND.EX P1, PT, RZ, c[0x0][0x21c], PT, P1 ;  /* 0x00008700ff00da0c */ /* 0x000fe40003f25310 */
[----:B------:R-:W-:Y:S02]  /*20d0*/  ISETP.NE.AND.EX P0, PT, RZ, c[0x0][0x25c], PT, P0 ;  /* 0x00009700ff007a0c */ /* 0x000fe40003f05300 */
[----:B------:R-:W-:Y:S01]  /*20e0*/  @!P5 FSEL R152, R119, RZ, P1 ;  /* 0x000000ff7798d208 */ /* 0x000fe20000800000 */
[----:B------:R-:W-:Y:S05]  /*20f0*/  @!P6 BRA `(.L_x_3855) ;  /* 0x000000b00000e947 */ /* 0x000fea0003800000 */
[----:B------:R-:W-:Y:S01]  /*2100*/  LOP3.LUT P1, RZ, R174, 0xff, RZ, 0xc0, !PT ;  /* 0x000000ffaeff7812 */ /* 0x000fe2000782c0ff */
[----:B------:R-:W-:Y:S01]  /*2110*/  FMUL.FTZ R155, R145, c[0x0][0x1ec] ;  /* 0x00007b00919b7a20 */ /* 0x000fe20000410000 */
[----:B------:R-:W-:-:S03]  /*2120*/  MOV R181, RZ ;  /* 0x000000ff00b57202 */ /* 0x000fc60000000f00 */
[----:B------:R-:W-:Y:S02]  /*2130*/  FMUL.FTZ R183, R155, c[0x0][0x1e8] ;  /* 0x00007a009bb77a20 */ /* 0x000fe40000410000 */
[----:B------:R-:W-:-:S06]  /*2140*/  IMAD.MOV.U32 R155, RZ, RZ, RZ ;  /* 0x000000ffff9b7224 */ /* 0x000fcc00078e00ff */
[----:B------:R-:W-:Y:S01]  /*2150*/  @P1 PRMT R182, RZ, 0x5410, R140 ;  /* 0x00005410ffb61816 */ /* 0x000fe2000000008c */
[----:B------:R-:W-:-:S04]  /*2160*/  @P1 FMUL.FTZ R155, R19, R183 ;  /* 0x000000b7139b1220 */ /* 0x000fc80000410000 */
[----:B------:R-:W-:Y:S01]  /*2170*/  @P1 FMUL.FTZ R181, R183, R182 ;  /* 0x000000b6b7b51220 */ /* 0x000fe20000410000 */
[----:B------:R-:W-:-:S03]  /*2180*/  F2FP.BF16.PACK_AB R155, RZ, R155 ;  /* 0x0000009bff9b723e */ /* 0x000fc600000010ff */
[----:B------:R-:W-:Y:S01]  /*2190*/  FADD.FTZ R88, R88, R181 ;  /* 0x000000b558587221 */ /* 0x000fe20000010000 */
[----:B------:R-:W-:Y:S02]  /*21a0*/  PRMT R136, R155, 0x7610, R136 ;  /* 0x000076109b887816 */ /* 0x000fe40000000088 */
.L_x_3855:
[----:B------:R-:W-:Y:S05]  /*21b0*/  BSYNC B2 ;  /* 0x0000000000027941 */ /* 0x000fea0003800000 */
.L_x_3854:
        /* <DEDUP_REMOVED lines=10> */
.L_x_3857:
[----:B------:R-:W-:Y:S05]  /*2260*/  BSYNC B2 ;  /* 0x0000000000027941 */ /* 0x000fea0003800000 */
.L_x_3856:
[----:B------:R-:W-:Y:S01]  /*2270*/  BSSY B2, `(.L_x_3858) ;  /* 0x000000d000027945 */ /* 0x000fe20003800000 */
[----:B------:R-:W-:Y:S05]  /*2280*/  @!P6 BRA `(.L_x_3859) ;  /* 0x000000b00000e947 */ /* 0x000fea0003800000 */
[----:B------:R-:W-:Y:S01]  /*2290*/  LOP3.LUT P1, RZ, R174, 0xff00, RZ, 0xc0, !PT ;  /* 0x0000ff00aeff7812 */ /* 0x000fe2000782c0ff */
[----:B------:R-:W-:Y:S01]  /*22a0*/  FMUL.FTZ R155, R146, c[0x0][0x1ec] ;  /* 0x00007b00929b7a20 */ /* 0x000fe20000410000 */
[----:B------:R-:W-:-:S03]  /*22b0*/  HFMA2.MMA R182, -RZ, RZ, 0, 0 ;  /* 0x00000000ffb67435 */ /* 0x000fc600000001ff */
        /* <DEDUP_REMOVED lines=8> */
.L_x_3859:
[----:B------:R-:W-:Y:S05]  /*2340*/  BSYNC B2 ;  /* 0x0000000000027941 */ /* 0x000fea0003800000 */
.L_x_3858:
        /* <DEDUP_REMOVED lines=10> */
.L_x_3861:
[----:B------:R-:W-:Y:S05]  /*23f0*/  BSYNC B2 ;  /* 0x0000000000027941 */ /* 0x000fea0003800000 */
.L_x_3860:
[----:B------:R-:W-:Y:S01]  /*2400*/  BSSY B2, `(.L_x_3862) ;  /* 0x000000d000027945 */ /* 0x000fe20003800000 */
        /* <DEDUP_REMOVED lines=12> */
.L_x_3863:
[----:B------:R-:W-:Y:S05]  /*24d0*/  BSYNC B2 ;  /* 0x0000000000027941 */ /* 0x000fea0003800000 */
.L_x_3862:
        /* <DEDUP_REMOVED lines=10> */
.L_x_3865:
[----:B------:R-:W-:Y:S05]  /*2580*/  BSYNC B2 ;  /* 0x0000000000027941 */ /* 0x000fea0003800000 */
.L_x_3864:
        /* <DEDUP_REMOVED lines=13> */
.L_x_3867:
[----:B------:R-:W-:Y:S05]  /*2660*/  BSYNC B2 ;  /* 0x0000000000027941 */ /* 0x000fea0003800000 */
.L_x_3866:
        /* <DEDUP_REMOVED lines=10> */
.L_x_3869:
[----:B------:R-:W-:Y:S05]  /*2710*/  BSYNC B2 ;  /* 0x0000000000027941 */ /* 0x000fea0003800000 */
.L_x_3868:
        /* <DEDUP_REMOVED lines=13> */
.L_x_3871:
[----:B------:R-:W-:Y:S05]  /*27f0*/  BSYNC B2 ;  /* 0x0000000000027941 */ /* 0x000fea0003800000 */
.L_x_3870:
        /* <DEDUP_REMOVED lines=10> */
.L_x_3873:
[----:B------:R-:W-:Y:S05]  /*28a0*/  BSYNC B2 ;  /* 0x0000000000027941 */ /* 0x000fea0003800000 */
.L_x_3872:
        /* <DEDUP_REMOVED lines=13> */
.L_x_3875:
[----:B------:R-:W-:Y:S05]  /*2980*/  BSYNC B2 ;  /* 0x0000000000027941 */ /* 0x000fea0003800000 */
.L_x_3874:
        /* <DEDUP_REMOVED lines=10> */
.L_x_3877:
[----:B------:R-:W-:Y:S05]  /*2a30*/  BSYNC B2 ;  /* 0x0000000000027941 */ /* 0x000fea0003800000 */
.L_x_3876:
        /* <DEDUP_REMOVED lines=13> */
.L_x_3879:
[----:B------:R-:W-:Y:S05]  /*2b10*/  BSYNC B2 ;  /* 0x0000000000027941 */ /* 0x000fea0003800000 */
.L_x_3878:
        /* <DEDUP_REMOVED lines=10> */
.L_x_3881:
[----:B------:R-:W-:Y:S05]  /*2bc0*/  BSYNC B2 ;  /* 0x0000000000027941 */ /* 0x000fea0003800000 */
.L_x_3880:
[----:B------:R-:W-:Y:S01]  /*2bd0*/  ISETP.NE.U32.AND P1, PT, RZ, c[0x0][0x258], PT ;  /* 0x00009600ff007a0c */ /* 0x000fe20003f25070 */
[----:B------:R-:W-:Y:S03]  /*2be0*/  BSSY B2, `(.L_x_3882) ;  /* 0x000001c000027945 */ /* 0x000fe60003800000 */
[----:B------:R-:W-:-:S04]  /*2bf0*/  ISETP.NE.AND.EX P1, PT, RZ, c[0x0][0x25c], PT, P1 ;  /* 0x00009700ff007a0c */ /* 0x000fc80003f25310 */
[----:B------:R-:W-:Y:S02]  /*2c00*/  SEL R129, R146, R129, P1 ;  /* 0x0000008192817207 */ /* 0x000fe40000800000 */
[----:B------:R-:W-:Y:S02]  /*2c10*/  @P0 MOV R146, 0x20 ;  /* 0x0000002000920802 */ /* 0x000fe40000000f00 */
[----:B------:R-:W-:Y:S02]  /*2c20*/  SEL R68, R147, R68, P1 ;  /* 0x0000004493447207 */ /* 0x000fe40000800000 */
[----:B------:R-:W-:Y:S01]  /*2c30*/  SEL R128, R145, R128, P1 ;  /* 0x0000008091807207 */ /* 0x000fe20000800000 */
[----:B------:R-:W-:Y:S01]  /*2c40*/  @P0 IMAD.WIDE.U32 R146, R187, R146, c[0x0][0x258] ;  /* 0x00009600bb920625 */ /* 0x000fe200078e0092 */
[----:B------:R-:W-:Y:S02]  /*2c50*/  SEL R130, R153, R130, P1 ;  /* 0x0000008299827207 */ /* 0x000fe40000800000 */
[----:B------:R-:W-:Y:S01]  /*2c60*/  SEL R131, R154, R131, P1 ;  /* 0x000000839a837207 */ /* 0x000fe20000800000 */
[----:B------:R-:W-:Y:S01]  /*2c70*/  @P6 IMAD.MOV.U32 R145, RZ, RZ, 0x10 ;  /* 0x00000010ff916424 */ /* 0x000fe200078e00ff */
[----:B------:R-:W-:-:S02]  /*2c80*/  SEL R69, R144, R69, P1 ;  /* 0x0000004590457207 */ /* 0x000fc40000800000 */
[----:B------:R-:W-:Y:S01]  /*2c90*/  SEL R70, R151, R70, P1 ;  /* 0x0000004697467207 */ /* 0x000fe20000800000 */
[----:B------:R1:W-:Y:S01]  /*2ca0*/  @P0 STG.E.128 [R146.64], R128 ;  /* 0x0000008092000986 */ /* 0x0003e2000c101d04 */
[----:B------:R-:W-:Y:S01]  /*2cb0*/  SEL R71, R152, R71, P1 ;  /* 0x0000004798477207 */ /* 0x000fe20000800000 */
[----:B------:R-:W-:-:S04]  /*2cc0*/  @P6 IMAD.WIDE.U32 R144, R148, R145, c[0x0][0x248] ;  /* 0x0000920094906625 */ /* 0x000fc800078e0091 */
[----:B------:R1:W-:Y:S01]  /*2cd0*/  @P0 STG.E.128 [R146.64+0x10], R68 ;  /* 0x0000104492000986 */ /* 0x0003e2000c101d04 */
[----:B------:R-:W-:Y:S05]  /*2ce0*/  @!P6 BRA `(.L_x_3883) ;  /* 0x000000b00000e947 */ /* 0x000fea0003800000 */
[----:B------:R-:W-:Y:S01]  /*2cf0*/  LOP3.LUT P0, RZ, R175, 0xff000000, RZ, 0xc0, !PT ;  /* 0xff000000afff7812 */ /* 0x000fe2000780c0ff */
[----:B------:R-:W-:Y:S01]  /*2d00*/  FMUL.FTZ R152, R152, c[0x0][0x1ec] ;  /* 0x00007b0098987a20 */ /* 0x000fe20000410000 */
[----:B-1----:R-:W-:-:S03]  /*2d10*/  HFMA2.MMA R146, -RZ, RZ, 0, 0 ;  /* 0x00000000ff927435 */ /* 0x002fc600000001ff */
[----:B------:R-:W-:Y:S02]  /*2d20*/  FMUL.FTZ R154, R152, c[0x0][0x1e8] ;  /* 0x00007a00989a7a20 */ /* 0x000fe40000410000 */
[----:B------:R-:W-:-:S06]  /*2d30*/  IMAD.MOV.U32 R152, RZ, RZ, RZ ;  /* 0x000000ffff987224 */ /* 0x000fcc00078e00ff */
[----:B------:R-:W-:Y:S01]  /*2d40*/  @P0 FMUL.FTZ R146, R11, R154 ;  /* 0x0000009a0b920220 */ /* 0x000fe20000410000 */
[----:B------:R-:W-:-:S04]  /*2d50*/  @P0 PRMT R147, RZ, 0x7610, R143 ;  /* 0x00007610ff930816 */ /* 0x000fc8000000008f */
[----:B------:R-:W-:Y:S01]  /*2d60*/  F2FP.BF16.PACK_AB R146, RZ, R146 ;  /* 0x00000092ff92723e */ /* 0x000fe200000010ff */
[----:B------:R-:W-:-:S03]  /*2d70*/  @P0 FMUL.FTZ R152, R154, R147 ;  /* 0x000000939a980220 */ /* 0x000fc60000410000 */
[----:B------:R-:W-:Y:S01]  /*2d80*/  PRMT R139, R139, 0x5410, R146 ;  /* 0x000054108b8b7816 */ /* 0x000fe20000000092 */
[----:B------:R-:W-:Y:S02]  /*2d90*/  FADD.FTZ R95, R95, R152 ;  /* 0x000000985f5f7221 */ /* 0x000fe40000010000 */
.L_x_3883:
[----:B------:R-:W-:Y:S05]  /*2da0*/  BSYNC B2 ;  /* 0x0000000000027941 */ /* 0x000fea0003800000 */
.L_x_3882:
[----:B------:R2:W-:Y:S01]  /*2db0*/  @P6 STG.E.128 [R144.64], R136 ;  /* 0x0000008890006986 */ /* 0x0005e2000c101d04 */
[----:B------:R-:W-:Y:S02]  /*2dc0*/  IADD3 R187, R187, 0x20, RZ ;  /* 0x00000020bbbb7810 */ /* 0x000fe40007ffe0ff */
[----:B------:R-:W-:Y:S02]  /*2dd0*/  IADD3 R148, R148, 0x20, RZ ;  /* 0x0000002094947810 */ /* 0x000fe40007ffe0ff */
.L_x_3849:
[----:B------:R-:W-:Y:S05]  /*2de0*/  BSYNC B1 ;  /* 0x0000000000017941 */ /* 0x000fea0003800000 */
.L_x_3848:
[----:B------:R-:W-:Y:S01]  /*2df0*/  BSSY B1, `(.L_x_3884) ;  /* 0x00000fd000017945 */ /* 0x000fe20003800000 */
        /* <DEDUP_REMOVED lines=8> */
.L_x_3887:
[----:B------:R-:W-:Y:S05]  /*2e80*/  BSYNC B2 ;  /* 0x0000000000027941 */ /* 0x000fea0003800000 */
.L_x_3886:
[----:B------:R-:W-:Y:S01]  /*2e90*/  BSSY B2, `(.L_x_3888) ;  /* 0x000000b000027945 */ /* 0x000fe20003800000 */
[----:B--2--5:R-:W-:Y:S01]  /*2ea0*/  @!P5 FSEL R145, R36, RZ, P0 ;  /* 0x000000ff2491d208 */ /* 0x024fe20000000000 */
        /* <DEDUP_REMOVED lines=9> */
.L_x_3889:
[----:B------:R-:W-:Y:S05]  /*2f40*/  BSYNC B2 ;  /* 0x0000000000027941 */ /* 0x000fea0003800000 */
.L_x_3888:
[----:B------:R-:W-:Y:S01]  /*2f50*/  @!P5 ISETP.NE.U32.AND P1, PT, RZ, c[0x0][0x218], PT ;  /* 0x00008600ff00da0c */ /* 0x000fe20003f25070 */
[----:B------:R-:W-:Y:S01]  /*2f60*/  BSSY B2, `(.L_x_3890) ;  /* 0x0000023000027945 */ /* 0x000fe20003800000 */
[----:B------:R-:W-:Y:S02]  /*2f70*/  @!P5 ISETP.NE.U32.AND P0, PT, RZ, c[0x0][0x218], PT ;  /* 0x00008600ff00da0c */ /* 0x000fe40003f05070 */
[----:B------:R-:W-:Y:S02]  /*2f80*/  @!P5 ISETP.NE.AND.EX P1, PT, RZ, c[0x0][0x21c], PT, P1 ;  /* 0x00008700ff00da0c */ /* 0x000fe40003f25310 */
[----:B------:R-:W-:Y:S02]  /*2f90*/  @!P5 ISETP.NE.AND.EX P0, PT, RZ, c[0x0][0x21c], PT, P0 ;  /* 0x00008700ff00da0c */ /* 0x000fe40003f05300 */
[----:B------:R-:W-:Y:S02]  /*2fa0*/  @!P5 FSEL R151, R38, RZ, P1 ;  /* 0x000000ff2697d208 */ /* 0x000fe40000800000 */
[----:B------:R-:W-:-:S02]  /*2fb0*/  @!P5 ISETP.NE.U32.AND P1, PT, RZ, c[0x0][0x218], PT ;  /* 0x00008600ff00da0c */ /* 0x000fc40003f25070 */
[----:B-1----:R-:W-:Y:S02]  /*2fc0*/  @!P5 FSEL R146, R37, RZ, P0 ;  /* 0x000000ff2592d208 */ /* 0x002fe40000000000 */
        /* <DEDUP_REMOVED lines=19> */
[----:B------:R-:W-:Y:S01]  /*3100*/  HFMA2.MMA R181, -RZ, RZ, 0, 0 ;  /* 0x00000000ffb57435 */ /* 0x000fe200000001ff */
[----:B------:R-:W-:-:S02]  /*3110*/  IMAD.MOV.U32 R183, RZ, RZ, RZ ;  /* 0x000000ffffb77224 */ /* 0x000fc400078e00ff */
[----:B------:R-:W-:-:S08]  /*3120*/  FMUL.FTZ R155, R155, c[0x0][0x1e8] ;  /* 0x00007a009b9b7a20 */ /* 0x000fd00000410000 */
[----:B------:R-:W-:Y:S01]  /*3130*/  @P1 PRMT R182, RZ, 0x5410, R140 ;  /* 0x00005410ffb61816 */ /* 0x000fe2000000008c */
[----:B------:R-:W-:-:S04]  /*3140*/  @P1 FMUL.FTZ R181, R10, R155 ;  /* 0x0000009b0ab51220 */ /* 0x000fc80000410000 */
[----:B------:R-:W-:Y:S01]  /*3150*/  @P1 FMUL.FTZ R183, R182, R155 ;  /* 0x0000009bb6b71220 */ /* 0x000fe20000410000 */
[----:B------:R-:W-:-:S03]  /*3160*/  F2FP.BF16.PACK_AB R181, RZ, R181 ;  /* 0x000000b5ffb5723e */ /* 0x000fc600000010ff */
[----:B------:R-:W-:Y:S01]  /*3170*/  FADD.FTZ R96, R96, R183 ;  /* 0x000000b760607221 */ /* 0x000fe20000010000 */
[----:B------:R-:W-:Y:S02]  /*3180*/  PRMT R136, R181, 0x7610, R136 ;  /* 0x00007610b5887816 */ /* 0x000fe40000000088 */
.L_x_3891:
[----:B------:R-:W-:Y:S05]  /*3190*/  BSYNC B2 ;  /* 0x0000000000027941 */ /* 0x000fea0003800000 */
.L_x_3890:
        /* <DEDUP_REMOVED lines=10> */
.L_x_3893:
[----:B------:R-:W-:Y:S05]  /*3240*/  BSYNC B2 ;  /* 0x0000000000027941 */ /* 0x000fea0003800000 */
.L_x_3892:
[----:B------:R-:W-:Y:S01]  /*3250*/  BSSY B2, `(.L_x_3894) ;  /* 0x000000d000027945 */ /* 0x000fe20003800000 */
[----:B------:R-:W-:Y:S05]  /*3260*/  @!P6 BRA `(.L_x_3895) ;  /* 0x000000b00000e947 */ /* 0x000fea0003800000 */
[----:B------:R-:W-:Y:S01]  /*3270*/  LOP3.LUT P1, RZ, R176, 0xff00, RZ, 0xc0, !PT ;  /* 0x0000ff00b0ff7812 */ /* 0x000fe2000782c0ff */
[----:B------:R-:W-:Y:S01]  /*3280*/  FMUL.FTZ R155, R146, c[0x0][0x1ec] ;  /* 0x00007b00929b7a20 */ /* 0x000fe20000410000 */
[----:B------:R-:W-:Y:S01]  /*3290*/  MOV R181, RZ ;  /* 0x000000ff00b57202 */ /* 0x000fe20000000f00 */
[----:B------:R-:W-:Y:S02]  /*32a0*/  IMAD.MOV.U32 R182, RZ, RZ, RZ ;  /* 0x000000ffffb67224 */ /* 0x000fe400078e00ff */
[----:B------:R-:W-:-:S08]  /*32b0*/  FMUL.FTZ R184, R155, c[0x0][0x1e8] ;  /* 0x00007a009bb87a20 */ /* 0x000fd00000410000 */
[----:B------:R-:W-:Y:S01]  /*32c0*/  @P1 PRMT R155, RZ, 0x7610, R140 ;  /* 0x00007610ff9b1816 */ /* 0x000fe2000000008c */
[----:B------:R-:W-:-:S04]  /*32d0*/  @P1 FMUL.FTZ R181, R9, R184 ;  /* 0x000000b809b51220 */ /* 0x000fc80000410000 */
[----:B------:R-:W-:Y:S01]  /*32e0*/  @P1 FMUL.FTZ R182, R155, R184 ;  /* 0x000000b89bb61220 */ /* 0x000fe20000410000 */
[----:B------:R-:W-:-:S03]  /*32f0*/  F2FP.BF16.PACK_AB R181, RZ, R181 ;  /* 0x000000b5ffb5723e */ /* 0x000fc600000010ff */
[----:B------:R-:W-:Y:S01]  /*3300*/  FADD.FTZ R97, R97, R182 ;  /* 0x000000b661617221 */ /* 0x000fe20000010000 */
[----:B------:R-:W-:Y:S02]  /*3310*/  PRMT R136, R136, 0x5410, R181 ;  /* 0x0000541088887816 */ /* 0x000fe400000000b5 */
.L_x_3895:
[----:B------:R-:W-:Y:S05]  /*3320*/  BSYNC B2 ;  /* 0x0000000000027941 */ /* 0x000fea0003800000 */
.L_x_3894:
        /* <DEDUP_REMOVED lines=10> */
.L_x_3897:
[----:B------:R-:W-:Y:S05]  /*33d0*/  BSYNC B2 ;  /* 0x0000000000027941 */ /* 0x000fea0003800000 */
.L_x_3896:
[----:B------:R-:W-:Y:S01]  /*33e0*/  BSSY B2, `(.L_x_3898) ;  /* 0x000000d000027945 */ /* 0x000fe20003800000 */
[----:B------:R-:W-:Y:S05]  /*33f0*/  @!P6 BRA `(.L_x_3899) ;  /* 0x000000b00000e947 */ /* 0x000fea0003800000 */
[----:B------:R-:W-:Y:S01]  /*3400*/  LOP3.LUT P1, RZ, R176, 0xff0000, RZ, 0xc0, !PT ;  /* 0x00ff0000b0ff7812 */ /* 0x000fe2000782c0ff */
[----:B------:R-:W-:Y:S01]  /*3410*/  FMUL.FTZ R155, R151, c[0x0][0x1ec] ;  /* 0x00007b00979b7a20 */ /* 0x000fe20000410000 */
[----:B------:R-:W-:Y:S01]  /*3420*/  HFMA2.MMA R181, -RZ, RZ, 0, 0 ;  /* 0x00000000ffb57435 */ /* 0x000fe200000001ff */
        /* <DEDUP_REMOVED lines=8> */
.L_x_3899:
[----:B------:R-:W-:Y:S05]  /*34b0*/  BSYNC B2 ;  /* 0x0000000000027941 */ /* 0x000fea0003800000 */
.L_x_3898:
        /* <DEDUP_REMOVED lines=10> */
.L_x_3901:
[----:B------:R-:W-:Y:S05]  /*3560*/  BSYNC B2 ;  /* 0x0000000000027941 */ /* 0x000fea0003800000 */
.L_x_3900:
        /* <DEDUP_REMOVED lines=13> */
.L_x_3903:
[----:B------:R-:W-:Y:S05]  /*3640*/  BSYNC B2 ;  /* 0x0000000000027941 */ /* 0x000fea0003800000 */
.L_x_3902:
        /* <DEDUP_REMOVED lines=10> */
.L_x_3905:
[----:B------:R-:W-:Y:S05]  /*36f0*/  BSYNC B2 ;  /* 0x0000000000027941 */ /* 0x000fea0003800000 */
.L_x_3904:
        /* <DEDUP_REMOVED lines=13> */
.L_x_3907:
[----:B------:R-:W-:Y:S05]  /*37d0*/  BSYNC B2 ;  /* 0x0000000000027941 */ /* 0x000fea0003800000 */
.L_x_3906:
        /* <DEDUP_REMOVED lines=10> */
.L_x_3909:
[----:B------:R-:W-:Y:S05]  /*3880*/  BSYNC B2 ;  /* 0x0000000000027941 */ /* 0x000fea0003800000 */
.L_x_3908:
        /* <DEDUP_REMOVED lines=13> */
.L_x_3911:
[----:B------:R-:W-:Y:S05]  /*3960*/  BSYNC B2 ;  /* 0x0000000000027941 */ /* 0x000fea0003800000 */
.L_x_3910:
        /* <DEDUP_REMOVED lines=10> */
.L_x_3913:
[----:B------:R-:W-:Y:S05]  /*3a10*/  BSYNC B2 ;  /* 0x0000000000027941 */ /* 0x000fea0003800000 */
.L_x_3912:
        /* <DEDUP_REMOVED lines=13> */
.L_x_3915:
[----:B------:R-:W-:Y:S05]  /*3af0*/  BSYNC B2 ;  /* 0x0000000000027941 */ /* 0x000fea0003800000 */
.L_x_3914:
        /* <DEDUP_REMOVED lines=10> */
.L_x_3917:
[----:B------:R-:W-:Y:S05]  /*3ba0*/  BSYNC B2 ;  /* 0x0000000000027941 */ /* 0x000fea0003800000 */
.L_x_3916:
[----:B------:R-:W-:Y:S01]  /*3bb0*/  ISETP.NE.U32.AND P1, PT, RZ, c[0x0][0x258], PT ;  /* 0x00009600ff007a0c */ /* 0x000fe20003f25070 */
[----:B------:R-:W-:Y:S03]  /*3bc0*/  BSSY B2, `(.L_x_3918) ;  /* 0x000001c000027945 */ /* 0x000fe60003800000 */
[----:B------:R-:W-:-:S04]  /*3bd0*/  ISETP.NE.AND.EX P1, PT, RZ, c[0x0][0x25c], PT, P1 ;  /* 0x00009700ff007a0c */ /* 0x000fc80003f25310 */
[----:B------:R-:W-:Y:S01]  /*3be0*/  SEL R129, R146, R129, P1 ;  /* 0x0000008192817207 */ /* 0x000fe20000800000 */
[----:B------:R-:W-:Y:S01]  /*3bf0*/  @P0 IMAD.MOV.U32 R146, RZ, RZ, 0x20 ;  /* 0x00000020ff920424 */ /* 0x000fe200078e00ff */
[----:B------:R-:W-:Y:S02]  /*3c00*/  SEL R70, R147, R70, P1 ;  /* 0x0000004693467207 */ /* 0x000fe40000800000 */
[----:B------:R-:W-:Y:S01]  /*3c10*/  SEL R128, R145, R128, P1 ;  /* 0x0000008091807207 */ /* 0x000fe20000800000 */
[----:B------:R-:W-:Y:S01]  /*3c20*/  @P0 IMAD.WIDE.U32 R146, R187, R146, c[0x0][0x258] ;  /* 0x00009600bb920625 */ /* 0x000fe200078e0092 */
[----:B------:R-:W-:Y:S02]  /*3c30*/  SEL R130, R151, R130, P1 ;  /* 0x0000008297827207 */ /* 0x000fe40000800000 */
[----:B------:R-:W-:Y:S02]  /*3c40*/  SEL R131, R154, R131, P1 ;  /* 0x000000839a837207 */ /* 0x000fe40000800000 */
[----:B------:R-:W-:-:S02]  /*3c50*/  SEL R68, R153, R68, P1 ;  /* 0x0000004499447207 */ /* 0x000fc40000800000 */
[----:B------:R-:W-:Y:S01]  /*3c60*/  SEL R69, R144, R69, P1 ;  /* 0x0000004590457207 */ /* 0x000fe20000800000 */
[----:B------:R1:W-:Y:S01]  /*3c70*/  @P0 STG.E.128 [R146.64], R128 ;  /* 0x0000008092000986 */ /* 0x0003e2000c101d04 */
[----:B------:R-:W-:Y:S02]  /*3c80*/  SEL R71, R152, R71, P1 ;  /* 0x0000004798477207 */ /* 0x000fe40000800000 */
[----:B------:R-:W-:-:S03]  /*3c90*/  @P6 MOV R145, 0x10 ;  /* 0x0000001000916802 */ /* 0x000fc60000000f00 */
[----:B------:R1:W-:Y:S02]  /*3ca0*/  @P0 STG.E.128 [R146.64+0x10], R68 ;  /* 0x0000104492000986 */ /* 0x0003e4000c101d04 */
[----:B------:R-:W-:Y:S01]  /*3cb0*/  @P6 IMAD.WIDE.U32 R144, R148, R145, c[0x0][0x248] ;  /* 0x0000920094906625 */ /* 0x000fe200078e0091 */
[----:B------:R-:W-:Y:S05]  /*3cc0*/  @!P6 BRA `(.L_x_3919) ;  /* 0x000000b00000e947 */ /* 0x000fea0003800000 */
[----:B------:R-:W-:Y:S01]  /*3cd0*/  LOP3.LUT P0, RZ, R177, 0xff000000, RZ, 0xc0, !PT ;  /* 0xff000000b1ff7812 */ /* 0x000fe2000780c0ff */
[----:B------:R-:W-:Y:S02]  /*3ce0*/  FMUL.FTZ R152, R152, c[0x0][0x1ec] ;  /* 0x00007b0098987a20 */ /* 0x000fe40000410000 */
[----:B-1----:R-:W-:Y:S02]  /*3cf0*/  IMAD.MOV.U32 R146, RZ, RZ, RZ ;  /* 0x000000ffff927224 */ /* 0x002fe400078e00ff */
[----:B------:R-:W-:Y:S01]  /*3d00*/  FMUL.FTZ R154, R152, c[0x0][0x1e8] ;  /* 0x00007a00989a7a20 */ /* 0x000fe20000410000 */
[----:B------:R-:W-:-:S07]  /*3d10*/  HFMA2.MMA R152, -RZ, RZ, 0, 0 ;  /* 0x00000000ff987435 */ /* 0x000fce00000001ff */
[----:B------:R-:W-:Y:S01]  /*3d20*/  @P0 FMUL.FTZ R146, R3, R154 ;  /* 0x0000009a03920220 */ /* 0x000fe20000410000 */
[----:B------:R-:W-:-:S04]  /*3d30*/  @P0 PRMT R147, RZ, 0x7610, R143 ;  /* 0x00007610ff930816 */ /* 0x000fc8000000008f */
[----:B------:R-:W-:Y:S01]  /*3d40*/  F2FP.BF16.PACK_AB R146, RZ, R146 ;  /* 0x00000092ff92723e */ /* 0x000fe200000010ff */
[----:B------:R-:W-:-:S03]  /*3d50*/  @P0 FMUL.FTZ R152, R147, R154 ;  /* 0x0000009a93980220 */ /* 0x000fc60000410000 */
[----:B------:R-:W-:Y:S01]  /*3d60*/  PRMT R139, R139, 0x5410, R146 ;  /* 0x000054108b8b7816 */ /* 0x000fe20000000092 */
[----:B------:R-:W-:Y:S02]  /*3d70*/  FADD.FTZ R103, R103, R152 ;  /* 0x0000009867677221 */ /* 0x000fe40000010000 */
.L_x_3919:
[----:B------:R-:W-:Y:S05]  /*3d80*/  BSYNC B2 ;  /* 0x0000000000027941 */ /* 0x000fea0003800000 */
.L_x_3918:
[----:B------:R2:W-:Y:S01]  /*3d90*/  @P6 STG.E.128 [R144.64], R136 ;  /* 0x0000008890006986 */ /* 0x0005e2000c101d04 */
[----:B------:R-:W-:Y:S02]  /*3da0*/  IADD3 R148, R148, 0x20, RZ ;  /* 0x0000002094947810 */ /* 0x000fe40007ffe0ff */
[----:B------:R-:W-:Y:S02]  /*3db0*/  IADD3 R187, R187, 0x20, RZ ;  /* 0x00000020bbbb7810 */ /* 0x000fe40007ffe0ff */
.L_x_3885:
[----:B------:R-:W-:Y:S05]  /*3dc0*/  BSYNC B1 ;  /* 0x0000000000017941 */ /* 0x000fea0003800000 */
.L_x_3884:
        /* <DEDUP_REMOVED lines=9> */
.L_x_3923:
[----:B------:R-:W-:Y:S05]  /*3e60*/  BSYNC B2 ;  /* 0x0000000000027941 */ /* 0x000fea0003800000 */
.L_x_3922:
        /* <DEDUP_REMOVED lines=11> */
.L_x_3925:
[----:B------:R-:W-:Y:S05]  /*3f20*/  BSYNC B2 ;  /* 0x0000000000027941 */ /* 0x000fea0003800000 */
.L_x_3924:
        /* <DEDUP_REMOVED lines=27> */
[----:B------:R-:W-:Y:S01]  /*40e0*/  MOV R183, RZ ;  /* 0x000000ff00b77202 */ /* 0x000fe20000000f00 */
        /* <DEDUP_REMOVED lines=8> */
.L_x_3927:
[----:B------:R-:W-:Y:S05]  /*4170*/  BSYNC B2 ;  /* 0x0000000000027941 */ /* 0x000fea0003800000 */
.L_x_3926:
        /* <DEDUP_REMOVED lines=10> */
.L_x_3929:
[----:B------:R-:W-:Y:S05]  /*4220*/  BSYNC B2 ;  /* 0x0000000000027941 */ /* 0x000fea0003800000 */
.L_x_3928:
[----:B------:R-:W-:Y:S01]  /*4230*/  BSSY B2, `(.L_x_3930) ;  /* 0x000000d000027945 */ /* 0x000fe20003800000 */
[----:B------:R-:W-:Y:S05]  /*4240*/  @!P6 BRA `(.L_x_3931) ;  /* 0x000000b00000e947 */ /* 0x000fea0003800000 */
[----:B------:R-:W-:Y:S01]  /*4250*/  LOP3.LUT P1, RZ, R178, 0xff00, RZ, 0xc0, !PT ;  /* 0x0000ff00b2ff7812 */ /* 0x000fe2000782c0ff */
[----:B------:R-:W-:Y:S01]  /*4260*/  FMUL.FTZ R155, R146, c[0x0][0x1ec] ;  /* 0x00007b00929b7a20 */ /* 0x000fe20000410000 */
[----:B------:R-:W-:Y:S01]  /*4270*/  HFMA2.MMA R182, -RZ, RZ, 0, 0 ;  /* 0x00000000ffb67435 */ /* 0x000fe200000001ff */
[----:B------:R-:W-:Y:S02]  /*4280*/  MOV R181, RZ ;  /* 0x000000ff00b57202 */ /* 0x000fe40000000f00 */
[----:B------:R-:W-:-:S08]  /*4290*/  FMUL.FTZ R155, R155, c[0x0][0x1e8] ;  /* 0x00007a009b9b7a20 */ /* 0x000fd00000410000 */
[----:B------:R-:W-:Y:S01]  /*42a0*/  @P1 PRMT R184, RZ, 0x7610, R140 ;  /* 0x00007610ffb81816 */ /* 0x000fe2000000008c */
[----:B------:R-:W-:-:S04]  /*42b0*/  @P1 FMUL.FTZ R181, R170, R155 ;  /* 0x0000009baab51220 */ /* 0x000fc80000410000 */
[----:B------:R-:W-:Y:S01]  /*42c0*/  @P1 FMUL.FTZ R182, R184, R155 ;  /* 0x0000009bb8b61220 */ /* 0x000fe20000410000 */
[----:B------:R-:W-:-:S03]  /*42d0*/  F2FP.BF16.PACK_AB R181, RZ, R181 ;  /* 0x000000b5ffb5723e */ /* 0x000fc600000010ff */
[----:B------:R-:W-:Y:S01]  /*42e0*/  FADD.FTZ R105, R105, R182 ;  /* 0x000000b669697221 */ /* 0x000fe20000010000 */
[----:B------:R-:W-:Y:S02]  /*42f0*/  PRMT R136, R136, 0x5410, R181 ;  /* 0x0000541088887816 */ /* 0x000fe400000000b5 */
.L_x_3931:
[----:B------:R-:W-:Y:S05]  /*4300*/  BSYNC B2 ;  /* 0x0000000000027941 */ /* 0x000fea0003800000 */
.L_x_3930:
        /* <DEDUP_REMOVED lines=10> */
.L_x_3933:
[----:B------:R-:W-:Y:S05]  /*43b0*/  BSYNC B2 ;  /* 0x0000000000027941 */ /* 0x000fea0003800000 */
.L_x_3932:
        /* <DEDUP_REMOVED lines=13> */
.L_x_3935:
[----:B------:R-:W-:Y:S05]  /*4490*/  BSYNC B2 ;  /* 0x0000000000027941 */ /* 0x000fea0003800000 */
.L_x_3934:
        /* <DEDUP_REMOVED lines=10> */
.L_x_3937:
[----:B------:R-:W-:Y:S05]  /*4540*/  BSYNC B2 ;  /* 0x0000000000027941 */ /* 0x000fea0003800000 */
.L_x_3936:
        /* <DEDUP_REMOVED lines=13> */
.L_x_3939:
[----:B------:R-:W-:Y:S05]  /*4620*/  BSYNC B2 ;  /* 0x0000000000027941 */ /* 0x000fea0003800000 */
.L_x_3938:
        /* <DEDUP_REMOVED lines=10> */
.L_x_3941:
[----:B------:R-:W-:Y:S05]  /*46d0*/  BSYNC B2 ;  /* 0x0000000000027941 */ /* 0x000fea0003800000 */
.L_x_3940:
        /* <DEDUP_REMOVED lines=13> */
.L_x_3943:
[----:B------:R-:W-:Y:S05]  /*47b0*/  BSYNC B2 ;  /* 0x0000000000027941 */ /* 0x000fea0003800000 */
.L_x_3942:
        /* <DEDUP_REMOVED lines=10> */
.L_x_3945:
[----:B------:R-:W-:Y:S05]  /*4860*/  BSYNC B2 ;  /* 0x0000000000027941 */ /* 0x000fea0003800000 */
.L_x_3944:
        /* <DEDUP_REMOVED lines=13> */
.L_x_3947:
[----:B------:R-:W-:Y:S05]  /*4940*/  BSYNC B2 ;  /* 0x0000000000027941 */ /* 0x000fea0003800000 */
.L_x_3946:
        /* <DEDUP_REMOVED lines=10> */
.L_x_3949:
[----:B------:R-:W-:Y:S05]  /*49f0*/  BSYNC B2 ;  /* 0x0000000000027941 */ /* 0x000fea0003800000 */
.L_x_3948:
        /* <DEDUP_REMOVED lines=13> */
.L_x_3951:
[----:B------:R-:W-:Y:S05]  /*4ad0*/  BSYNC B2 ;  /* 0x0000000000027941 */ /* 0x000fea0003800000 */
.L_x_3950:
        /* <DEDUP_REMOVED lines=10> */
.L_x_3953:
[----:B------:R-:W-:Y:S05]  /*4b80*/  BSYNC B2 ;  /* 0x0000000000027941 */ /* 0x000fea0003800000 */
.L_x_3952:
        /* <DEDUP_REMOVED lines=9> */
[----:B------:R-:W-:-:S02]  /*4c20*/  SEL R131, R154, R131, P1 ;  /* 0x000000839a837207 */ /* 0x000fc40000800000 */
[----:B------:R-:W-:Y:S02]  /*4c30*/  SEL R68, R153, R68, P1 ;  /* 0x0000004499447207 */ /* 0x000fe40000800000 */
        /* <DEDUP_REMOVED lines=18> */
.L_x_3955:
[----:B------:R-:W-:Y:S05]  /*4d60*/  BSYNC B2 ;  /* 0x0000000000027941 */ /* 0x000fea0003800000 */
.L_x_3954:
[----:B------:R2:W-:Y:S02]  /*4d70*/  @P6 STG.E.128 [R144.64], R136 ;  /* 0x0000008890006986 */ /* 0x0005e4000c101d04 */
.L_x_3921:
[----:B------:R-:W-:Y:S05]  /*4d80*/  BSYNC B1 ;  /* 0x0000000000017941 */ /* 0x000fea0003800000 */
.L_x_3920:
[----:B--2---:R-:W-:-:S05]  /*4d90*/  MOV R145, c[0x0][0x160] ;  /* 0x0000580000917a02 */ /* 0x004fca0000000f00 */
[----:B------:R-:W-:-:S05]  /*4da0*/  IMAD R2, R145, 0x4, R2 ;  /* 0x0000000491027824 */ /* 0x000fca00078e0202 */
[----:B------:R-:W-:-:S13]  /*4db0*/  ISETP.GE.AND P0, PT, R2, c[0x0][0x164], PT ;  /* 0x0000590002007a0c */ /* 0x000fda0003f06270 */
[----:B01---5:R-:W-:Y:S01]  /*4dc0*/  @P0 CALL.REL.NOINC `(.L_x_3834) ;  /* 0x0000001000000944 */ /* 0x023fe20003c00000 */
[----:B------:R-:W-:Y:S05]  /*4dd0*/  BRA `(.L_x_3956) ;  /* 0xffffb9c000007947 */ /* 0x000fea000383ffff */
.L_x_3834:
[----:B0-----:R-:W-:Y:S05]  /*4de0*/  BSYNC B0 ;  /* 0x0000000000007941 */ /* 0x001fea0003800000 */
.L_x_3833:
        /* <DEDUP_REMOVED lines=124> */
[----:B------:R-:W-:Y:S01]  /*55b0*/  IADD3.X R5, RZ, RZ, RZ, P6, !PT ;  /* 0x000000ffff057210 */ /* 0x000fe200037fe4ff */
[----:B------:R-:W-:Y:S02]  /*55c0*/  IMAD.SHL.U32 R8, R26, 0x4, RZ ;  /* 0x000000041a087824 */ /* 0x000fe400078e00ff */
        /* <DEDUP_REMOVED lines=77> */
.L_x_3958:
[----:B-12---:R-:W-:Y:S05]  /*5aa0*/  BSYNC B0 ;  /* 0x0000000000007941 */ /* 0x006fea0003800000 */
.L_x_3957:
        /* <DEDUP_REMOVED lines=17> */
.L_x_3960:
[----:B------:R-:W-:Y:S05]  /*5bc0*/  BSYNC B0 ;  /* 0x0000000000007941 */ /* 0x000fea0003800000 */
.L_x_3959:
        /* <DEDUP_REMOVED lines=17> */
.L_x_3962:
[----:B------:R-:W-:Y:S05]  /*5ce0*/  BSYNC B0 ;  /* 0x0000000000007941 */ /* 0x000fea0003800000 */
.L_x_3961:
        /* <DEDUP_REMOVED lines=17> */
.L_x_3964:
[----:B------:R-:W-:Y:S05]  /*5e00*/  BSYNC B0 ;  /* 0x0000000000007941 */ /* 0x000fea0003800000 */
.L_x_3963:
        /* <DEDUP_REMOVED lines=17> */
.L_x_3966:
[----:B------:R-:W-:Y:S05]  /*5f20*/  BSYNC B0 ;  /* 0x0000000000007941 */ /* 0x000fea0003800000 */
.L_x_3965:
        /* <DEDUP_REMOVED lines=11> */
.L_x_3846:
[----:B------:R-:W-:Y:S01]  /*5fe0*/  HFMA2.MMA R153, -RZ, RZ, 0, 5.9604644775390625e-08 ;  /* 0x00000001ff997435 */ /* 0x000fe200000001ff */
[----:B------:R-:W-:Y:S01]  /*5ff0*/  MOV R148, R188 ;  /* 0x000000bc00947202 */ /* 0x000fe20000000f00 */
[----:B------:R-:W-:Y:S01]  /*6000*/  IMAD.MOV.U32 R152, RZ, RZ, 0x1f ;  /* 0x0000001fff987424 */ /* 0x000fe200078e00ff */
[----:B------:R-:W-:Y:S02]  /*6010*/  MOV R155, 0xffffffff ;  /* 0xffffffff009b7802 */ /* 0x000fe40000000f00 */
[----:B-1----:R-:W-:-:S02]  /*6020*/  MOV R144, 0x6040 ;  /* 0x0000604000907802 */ /* 0x002fc40000000f00 */
[----:B0----5:R-:W-:Y:S05]  /*6030*/  CALL.REL.NOINC `($__internal_77_$__cuda_sm70_shflsync_bfly_p) ;  /* 0x0000046000007944 */ /* 0x021fea0003c00000 */
[----:B-1----:R-:W-:Y:S01]  /*6040*/  MOV R147, R148 ;  /* 0x0000009400937202 */ /* 0x002fe20000000f00 */
[----:B0-----:R-:W-:Y:S05]  /*6050*/  BRA `(.L_x_3967) ;  /* 0xffffbbd000007947 */ /* 0x001fea000383ffff */
.L_x_3847:
[----:B------:R-:W-:Y:S01]  /*6060*/  HFMA2.MMA R153, -RZ, RZ, 0, 5.9604644775390625e-08 ;  /* 0x00000001ff997435 */ /* 0x000fe200000001ff */
[----:B------:R-:W-:Y:S01]  /*6070*/  IMAD.MOV.U32 R148, RZ, RZ, R189 ;  /* 0x000000ffff947224 */ /* 0x000fe200078e00bd */
[----:B------:R-:W-:Y:S01]  /*6080*/  MOV R152, 0x1f ;  /* 0x0000001f00987802 */ /* 0x000fe20000000f00 */
[----:B------:R-:W-:Y:S01]  /*6090*/  IMAD.MOV.U32 R155, RZ, RZ, -0x1 ;  /* 0xffffffffff9b7424 */ /* 0x000fe200078e00ff */
[----:B-1----:R-:W-:-:S02]  /*60a0*/  MOV R144, 0x60c0 ;  /* 0x000060c000907802 */ /* 0x002fc40000000f00 */
[----:B0-23-5:R-:W-:Y:S05]  /*60b0*/  CALL.REL.NOINC `($__internal_77_$__cuda_sm70_shflsync_bfly_p) ;  /* 0x000003e000007944 */ /* 0x02dfea0003c00000 */
[----:B------:R-:W-:Y:S01]  /*60c0*/  FADD.FTZ R147, R147, R188 ;  /* 0x000000bc93937221 */ /* 0x000fe20000010000 */
[----:B0-----:R-:W-:Y:S01]  /*60d0*/  HFMA2.MMA R153, -RZ, RZ, 0, 1.1920928955078125e-07 ;  /* 0x00000002ff997435 */ /* 0x001fe200000001ff */
[----:B-1----:R-:W-:Y:S01]  /*60e0*/  FADD.FTZ R189, R189, R148 ;  /* 0x00000094bdbd7221 */ /* 0x002fe20000010000 */
[----:B------:R-:W-:Y:S01]  /*60f0*/  MOV R152, 0x1f ;  /* 0x0000001f00987802 */ /* 0x000fe20000000f00 */
[----:B------:R-:W-:Y:S01]  /*6100*/  IMAD.MOV.U32 R155, RZ, RZ, -0x1 ;  /* 0xffffffffff9b7424 */ /* 0x000fe200078e00ff */
[----:B------:R-:W-:-:S02]  /*6110*/  MOV R148, R147 ;  /* 0x0000009300947202 */ /* 0x000fc40000000f00 */
[----:B------:R-:W-:Y:S02]  /*6120*/  MOV R144, 0x6140 ;  /* 0x0000614000907802 */ /* 0x000fe40000000f00 */
[----:B------:R-:W-:Y:S05]  /*6130*/  CALL.REL.NOINC `($__internal_77_$__cuda_sm70_shflsync_bfly_p) ;  /* 0x0000036000007944 */ /* 0x000fea0003c00000 */
[----:B0-----:R-:W-:Y:S01]  /*6140*/  HFMA2.MMA R153, -RZ, RZ, 0, 1.1920928955078125e-07 ;  /* 0x00000002ff997435 */ /* 0x001fe200000001ff */
[----:B-1----:R-:W-:Y:S01]  /*6150*/  MOV R146, R148 ;  /* 0x0000009400927202 */ /* 0x002fe20000000f00 */
[----:B------:R-:W-:Y:S01]  /*6160*/  IMAD.MOV.U32 R148, RZ, RZ, R189 ;  /* 0x000000ffff947224 */ /* 0x000fe200078e00bd */
[----:B------:R-:W-:Y:S01]  /*6170*/  MOV R152, 0x1f ;  /* 0x0000001f00987802 */ /* 0x000fe20000000f00 */
[----:B------:R-:W-:Y:S01]  /*6180*/  IMAD.MOV.U32 R155, RZ, RZ, -0x1 ;  /* 0xffffffffff9b7424 */ /* 0x000fe200078e00ff */
[----:B------:R-:W-:Y:S02]  /*6190*/  MOV R144, 0x61b0 ;  /* 0x000061b000907802 */ /* 0x000fe40000000f00 */
[----:B------:R-:W-:Y:S05]  /*61a0*/  CALL.REL.NOINC `($__internal_77_$__cuda_sm70_shflsync_bfly_p) ;  /* 0x000002f000007944 */ /* 0x000fea0003c00000 */
[----:B------:R-:W-:Y:S01]  /*61b0*/  FADD.FTZ R147, R146, R147 ;  /* 0x0000009392937221 */ /* 0x000fe20000010000 */
[----:B0-----:R-:W-:Y:S01]  /*61c0*/  HFMA2.MMA R153, -RZ, RZ, 0, 2.384185791015625e-07 ;  /* 0x00000004ff997435 */ /* 0x001fe200000001ff */
[----:B-1----:R-:W-:Y:S01]  /*61d0*/  FADD.FTZ R189, R189, R148 ;  /* 0x00000094bdbd7221 */ /* 0x002fe20000010000 */
[----:B------:R-:W-:Y:S01]  /*61e0*/  MOV R152, 0x1f ;  /* 0x0000001f00987802 */ /* 0x000fe20000000f00 */
[----:B------:R-:W-:Y:S01]  /*61f0*/  IMAD.MOV.U32 R155, RZ, RZ, -0x1 ;  /* 0xffffffffff9b7424 */ /* 0x000fe200078e00ff */
[----:B------:R-:W-:-:S02]  /*6200*/  MOV R148, R147 ;  /* 0x0000009300947202 */ /* 0x000fc40000000f00 */
[----:B------:R-:W-:Y:S02]  /*6210*/  MOV R144, 0x6230 ;  /* 0x0000623000907802 */ /* 0x000fe40000000f00 */
[----:B------:R-:W-:Y:S05]  /*6220*/  CALL.REL.NOINC `($__internal_77_$__cuda_sm70_shflsync_bfly_p) ;  /* 0x0000027000007944 */ /* 0x000fea0003c00000 */
[----:B0-----:R-:W-:Y:S01]  /*6230*/  HFMA2.MMA R153, -RZ, RZ, 0, 2.384185791015625e-07 ;  /* 0x00000004ff997435 */ /* 0x001fe200000001ff */
[----:B-1----:R-:W-:Y:S01]  /*6240*/  MOV R146, R148 ;  /* 0x0000009400927202 */ /* 0x002fe20000000f00 */
[----:B------:R-:W-:Y:S01]  /*6250*/  IMAD.MOV.U32 R148, RZ, RZ, R189 ;  /* 0x000000ffff947224 */ /* 0x000fe200078e00bd */
[----:B------:R-:W-:Y:S01]  /*6260*/  MOV R152, 0x1f ;  /* 0x0000001f00987802 */ /* 0x000fe20000000f00 */
[----:B------:R-:W-:Y:S01]  /*6270*/  IMAD.MOV.U32 R155, RZ, RZ, -0x1 ;  /* 0xffffffffff9b7424 */ /* 0x000fe200078e00ff */
[----:B------:R-:W-:Y:S02]  /*6280*/  MOV R144, 0x62a0 ;  /* 0x000062a000907802 */ /* 0x000fe40000000f00 */
[----:B------:R-:W-:Y:S05]  /*6290*/  CALL.REL.NOINC `($__internal_77_$__cuda_sm70_shflsync_bfly_p) ;  /* 0x0000020000007944 */ /* 0x000fea0003c00000 */
[----:B------:R-:W-:Y:S01]  /*62a0*/  FADD.FTZ R147, R146, R147 ;  /* 0x0000009392937221 */ /* 0x000fe20000010000 */
[----:B0-----:R-:W-:Y:S01]  /*62b0*/  HFMA2.MMA R153, -RZ, RZ, 0, 4.76837158203125e-07 ;  /* 0x00000008ff997435 */ /* 0x001fe200000001ff */
[----:B-1----:R-:W-:Y:S01]  /*62c0*/  FADD.FTZ R151, R189, R148 ;  /* 0x00000094bd977221 */ /* 0x002fe20000010000 */
[----:B------:R-:W-:Y:S01]  /*62d0*/  MOV R152, 0x1f ;  /* 0x0000001f00987802 */ /* 0x000fe20000000f00 */
[----:B------:R-:W-:Y:S01]  /*62e0*/  IMAD.MOV.U32 R155, RZ, RZ, -0x1 ;  /* 0xffffffffff9b7424 */ /* 0x000fe200078e00ff */
[----:B------:R-:W-:-:S02]  /*62f0*/  MOV R148, R147 ;  /* 0x0000009300947202 */ /* 0x000fc40000000f00 */
[----:B------:R-:W-:Y:S02]  /*6300*/  MOV R144, 0x6320 ;  /* 0x0000632000907802 */ /* 0x000fe40000000f00 */
[----:B------:R-:W-:Y:S05]  /*6310*/  CALL.REL.NOINC `($__internal_77_$__cuda_sm70_shflsync_bfly_p) ;  /* 0x0000018000007944 */ /* 0x000fea0003c00000 */
[----:B0-----:R-:W-:Y:S01]  /*6320*/  HFMA2.MMA R153, -RZ, RZ, 0, 4.76837158203125e-07 ;  /* 0x00000008ff997435 */ /* 0x001fe200000001ff */
[----:B-1----:R-:W-:Y:S01]  /*6330*/  MOV R146, R148 ;  /* 0x0000009400927202 */ /* 0x002fe20000000f00 */
[----:B------:R-:W-:Y:S01]  /*6340*/  IMAD.MOV.U32 R148, RZ, RZ, R151 ;  /* 0x000000ffff947224 */ /* 0x000fe200078e0097 */
[----:B------:R-:W-:Y:S01]  /*6350*/  MOV R152, 0x1f ;  /* 0x0000001f00987802 */ /* 0x000fe20000000f00 */
[----:B------:R-:W-:Y:S01]  /*6360*/  IMAD.MOV.U32 R155, RZ, RZ, -0x1 ;  /* 0xffffffffff9b7424 */ /* 0x000fe200078e00ff */
[----:B------:R-:W-:Y:S02]  /*6370*/  MOV R144, 0x6390 ;  /* 0x0000639000907802 */ /* 0x000fe40000000f00 */
[----:B------:R-:W-:Y:S05]  /*6380*/  CALL.REL.NOINC `($__internal_77_$__cuda_sm70_shflsync_bfly_p) ;  /* 0x0000011000007944 */ /* 0x000fea0003c00000 */
[----:B------:R-:W-:Y:S01]  /*6390*/  FADD.FTZ R149, R146, R147 ;  /* 0x0000009392957221 */ /* 0x000fe20000010000 */
[----:B0-----:R-:W-:Y:S01]  /*63a0*/  HFMA2.MMA R153, -RZ, RZ, 0, 9.5367431640625e-07 ;  /* 0x00000010ff997435 */ /* 0x001fe200000001ff */
[----:B-1----:R-:W-:Y:S01]  /*63b0*/  FADD.FTZ R151, R151, R148 ;  /* 0x0000009497977221 */ /* 0x002fe20000010000 */
[----:B------:R-:W-:Y:S01]  /*63c0*/  MOV R152, 0x1f ;  /* 0x0000001f00987802 */ /* 0x000fe20000000f00 */
[----:B------:R-:W-:Y:S01]  /*63d0*/  IMAD.MOV.U32 R155, RZ, RZ, -0x1 ;  /* 0xffffffffff9b7424 */ /* 0x000fe200078e00ff */
[----:B------:R-:W-:-:S02]  /*63e0*/  MOV R148, R149 ;  /* 0x0000009500947202 */ /* 0x000fc40000000f00 */
[----:B------:R-:W-:Y:S02]  /*63f0*/  MOV R144, 0x6410 ;  /* 0x0000641000907802 */ /* 0x000fe40000000f00 */
[----:B------:R-:W-:Y:S05]  /*6400*/  CALL.REL.NOINC `($__internal_77_$__cuda_sm70_shflsync_bfly_p) ;  /* 0x0000009000007944 */ /* 0x000fea0003c00000 */
[----:B0-----:R-:W-:Y:S01]  /*6410*/  HFMA2.MMA R153, -RZ, RZ, 0, 9.5367431640625e-07 ;  /* 0x00000010ff997435 */ /* 0x001fe200000001ff */
[----:B-1----:R-:W-:Y:S01]  /*6420*/  MOV R150, R148 ;  /* 0x0000009400967202 */ /* 0x002fe20000000f00 */
[----:B------:R-:W-:Y:S01]  /*6430*/  IMAD.MOV.U32 R148, RZ, RZ, R151 ;  /* 0x000000ffff947224 */ /* 0x000fe200078e0097 */
[----:B------:R-:W-:Y:S01]  /*6440*/  MOV R152, 0x1f ;  /* 0x0000001f00987802 */ /* 0x000fe20000000f00 */
[----:B------:R-:W-:Y:S01]  /*6450*/  IMAD.MOV.U32 R155, RZ, RZ, -0x1 ;  /* 0xffffffffff9b7424 */ /* 0x000fe200078e00ff */
[----:B------:R-:W-:Y:S02]  /*6460*/  MOV R144, 0x6480 ;  /* 0x0000648000907802 */ /* 0x000fe40000000f00 */
[----:B------:R-:W-:Y:S05]  /*6470*/  CALL.REL.NOINC `($__internal_77_$__cuda_sm70_shflsync_bfly_p) ;  /* 0x0000002000007944 */ /* 0x000fea0003c00000 */
[----:B-1----:R-:W-:Y:S01]  /*6480*/  MOV R144, R148 ;  /* 0x0000009400907202 */ /* 0x002fe20000000f00 */
[----:B0-----:R-:W-:Y:S05]  /*6490*/  BRA `(.L_x_3968) ;  /* 0xffffb8b000007947 */ /* 0x001fea000383ffff */
        .weak           $__internal_77_$__cuda_sm70_shflsync_bfly_p
        .type           $__internal_77_$__cuda_sm70_shflsync_bfly_p,@function
        .size           $__internal_77_$__cuda_sm70_shflsync_bfly_p,(.L_x_9807 - $__internal_77_$__cuda_sm70_shflsync_bfly_p)
$__internal_77_$__cuda_sm70_shflsync_bfly_p:
[----:B------:R-:W-:Y:S01]  /*64a0*/  HFMA2.MMA R145, -RZ, RZ, 0, 0 ;  /* 0x00000000ff917435 */ /* 0x000fe200000001ff */
[----:B------:R-:W-:Y:S04]  /*64b0*/  WARPSYNC R155 ;  /* 0x0000009b00007348 */ /* 0x000fe80003800000 */
[----:B------:R0:W1:Y:S01]  /*64c0*/  SHFL.BFLY PT, R148, R148, R153, R152 ;  /* 0x0c00009994947389 */ /* 0x00006200000e0098 */
[----:B------:R-:W-:Y:S05]  /*64d0*/  RET.REL.NODEC R144 `(_ZN10layer_norm13ln_bwd_kernelINS_13Kernel_traitsI13__nv_bfloat16S2_fS2_fjLj768ELj1ELj4ELj1ELj16ENS_18Kernel_traits_baseILj768ES2_S2_fS2_fjLj128EEEEELb1ELb1ELb1ELb0EEEvNS_9BwdParamsE) ;  /* 0xffff9b2090007950 */ /* 0x000fea0003c3ffff */
.L_x_3969:
        /* <DEDUP_REMOVED lines=10> */
.L_x_9807:


//--------------------- .text._ZN10layer_norm22ln_bwd_finalize_kernelINS_22Kernel_traits_finalizeILj768E13__nv_bfloat16S2_fS2_fjLb1ELj1024ELj4ENS_18Kernel_traits_baseILj768ES2_S2_fS2_fjLj1024EEEEELb1ELb1EEEvNS_9BwdParamsE --------------------------
	.section	.text._ZN10layer_norm22ln_bwd_finalize_kernelINS_22Kernel_traits_finalizeILj768E13__nv_bfloat16S2_fS2_fjLb1ELj1024ELj4ENS_18Kernel_traits_baseILj768ES2_S2_fS2_fjLj1024EEEEELb1ELb1EEEvNS_9BwdParamsE,"ax",@progbits
	.sectioninfo	@"SHI_REGISTERS=32"
	.align	128
        .global         _ZN10layer_norm22ln_bwd_finalize_kernelINS_22Kernel_traits_finalizeILj768E13__nv_bfloat16S2_fS2_fjLb1ELj1024ELj4ENS_18Kernel_traits_baseILj768ES2_S2_fS2_fjLj1024EEEEELb1ELb1EEEvNS_9BwdParamsE
        .type           _ZN10layer_norm22ln_bwd_finalize_kernelINS_22Kernel_traits_finalizeILj768E13__nv_bfloat16S2_fS2_fjLb1ELj1024ELj4ENS_18Kernel_traits_baseILj768ES2_S2_fS2_fjLj1024EEEEELb1ELb1EEEvNS_9BwdParamsE,@function
        .size           _ZN10layer_norm22ln_bwd_finalize_kernelINS_22Kernel_traits_finalizeILj768E13__nv_bfloat16S2_fS2_fjLb1ELj1024ELj4ENS_18Kernel_traits_baseILj768ES2_S2_fS2_fjLj1024EEEEELb1ELb1EEEvNS_9BwdParamsE,(.L_x_9808 - _ZN10layer_norm22ln_bwd_finalize_kernelINS_22Kernel_traits_finalizeILj768E13__nv_bfloat16S2_fS2_fjLb1ELj1024ELj4ENS_18Kernel_traits_baseILj768ES2_S2_fS2_fjLj1024EEEEELb1ELb1EEEvNS_9BwdParamsE)
        .other          _ZN10layer_norm22ln_bwd_finalize_kernelINS_22Kernel_traits_finalizeILj768E13__nv_bfloat16S2_fS2_fjLb1ELj1024ELj4ENS_18Kernel_traits_baseILj768ES2_S2_fS2_fjLj1024EEEEELb1ELb1EEEvNS_9BwdParamsE,@"STO_CUDA_ENTRY STV_DEFAULT"
_ZN10layer_norm22ln_bwd_finalize_kernelINS_22Kernel_traits_finalizeILj768E13__nv_bfloat16S2_fS2_fjLb1ELj1024ELj4ENS_18Kernel_traits_baseILj768ES2_S2_fS2_fjLj1024EEEEELb1ELb1EEEvNS_9BwdParamsE:
.text._ZN10layer_norm22ln_bwd_finalize_kernelINS_22Kernel_traits_finalizeILj768E13__nv_bfloat16S2_fS2_fjLb1ELj1024ELj4ENS_18Kernel_traits_baseILj768ES2_S2_fS2_fjLj1024EEEEELb1ELb1EEEvNS_9BwdParamsE:
        /* <DEDUP_REMOVED lines=19> */
.L_x_3982:
        /* <DEDUP_REMOVED lines=32> */
.L_x_3974:
        /* <DEDUP_REMOVED lines=47> */
.L_x_3973:
[----:B------:R-:W-:Y:S05]  /*0620*/  BSYNC B1 ;  /* 0x0000000000017941 */ /* 0x000fea0003800000 */
.L_x_3972:
        /* <DEDUP_REMOVED lines=29> */
.L_x_3976:
[----:B------:R-:W-:Y:S05]  /*0800*/  BSYNC B1 ;  /* 0x0000000000017941 */ /* 0x000fea0003800000 */
.L_x_3975:
        /* <DEDUP_REMOVED lines=13> */
.L_x_3971:
[----:B------:R-:W-:Y:S05]  /*08e0*/  BSYNC B0 ;  /* 0x0000000000007941 */ /* 0x000fea0003800000 */
.L_x_3970:
        /* <DEDUP_REMOVED lines=12> */
.L_x_3983:
        /* <DEDUP_REMOVED lines=27> */
.L_x_3984:
        /* <DEDUP_REMOVED lines=9> */
.L_x_3977:
        /* <DEDUP_REMOVED lines=19> */
.L_x_3981:
[----:B------:R-:W-:Y:S05]  /*0d20*/  BSYNC B0 ;  /* 0x0000000000007941 */ /* 0x000fea0003800000 */
.L_x_3980:
[C---:B------:R-:W-:Y:S02]  /*0d30*/  ISETP.GT.U32.AND P1, PT, R4.reuse, -0x301, PT ;  /* 0xfffffcff0400780c */ /* 0x040fe40003f24070 */
[----:B------:R-:W-:-:S02]  /*0d40*/  IADD3 R4, R4, 0x300, RZ ;  /* 0x0000030004047810 */ /* 0x000fc40007ffe0ff */
[----:B------:R-:W-:-:S09]  /*0d50*/  IADD3 R5, R5, 0x180, RZ ;  /* 0x0000018005057810 */ /* 0x000fd20007ffe0ff */
[----:B012---:R-:W-:Y:S05]  /*0d60*/  @P1 BRA `(.L_x_3982) ;  /* 0xfffff3c000001947 */ /* 0x007fea000383ffff */
[----:B------:R-:W-:Y:S05]  /*0d70*/  EXIT ;  /* 0x000000000000794d */ /* 0x000fea0003800000 */
.L_x_3978:
[----:B------:R-:W-:Y:S01]  /*0d80*/  HFMA2.MMA R14, -RZ, RZ, 0, 1.847743988037109375e-06 ;  /* 0x0000001fff0e7435 */ /* 0x000fe200000001ff */
[----:B---3--:R-:W-:Y:S01]  /*0d90*/  IMAD.MOV.U32 R18, RZ, RZ, R10 ;  /* 0x000000ffff127224 */ /* 0x008fe200078e000a */
[----:B------:R-:W-:Y:S01]  /*0da0*/  MOV R17, 0x1 ;  /* 0x0000000100117802 */ /* 0x000fe20000000f00 */
[----:B------:R-:W-:Y:S01]  /*0db0*/  IMAD.MOV.U32 R19, RZ, RZ, -0x1 ;  /* 0xffffffffff137424 */ /* 0x000fe200078e00ff */
[----:B------:R-:W-:Y:S02]  /*0dc0*/  MOV R8, 0xde0 ;  /* 0x00000de000087802 */ /* 0x000fe40000000f00 */
[----:B012---:R-:W-:Y:S05]  /*0dd0*/  CALL.REL.NOINC `($__internal_78_$__cuda_sm70_shflsync_bfly_p) ;  /* 0x0000059000007944 */ /* 0x007fea0003c00000 */
[----:B01----:R-:W-:Y:S05]  /*0de0*/  BRA `(.L_x_3983) ;  /* 0xfffffbc000007947 */ /* 0x003fea000383ffff */
.L_x_3979:
[----:B------:R-:W-:Y:S01]  /*0df0*/  HFMA2.MMA R14, -RZ, RZ, 0, 1.847743988037109375e-06 ;  /* 0x0000001fff0e7435 */ /* 0x000fe200000001ff */
[----:B------:R-:W-:Y:S01]  /*0e00*/  MOV R17, 0x2 ;  /* 0x0000000200117802 */ /* 0x000fe20000000f00 */
[----:B------:R-:W-:Y:S01]  /*0e10*/  IMAD.MOV.U32 R19, RZ, RZ, -0x1 ;  /* 0xffffffffff137424 */ /* 0x000fe200078e00ff */
[----:B------:R-:W-:-:S03]  /*0e20*/  MOV R8, 0xe40 ;  /* 0x00000e4000087802 */ /* 0x000fc60000000f00 */
[----:B0123--:R-:W-:Y:S05]  /*0e30*/  CALL.REL.NOINC `($__internal_78_$__cuda_sm70_shflsync_bfly_p) ;  /* 0x0000053000007944 */ /* 0x00ffea0003c00000 */
[----:B01----:R-:W-:Y:S01]  /*0e40*/  FADD.FTZ R18, R18, R14 ;  /* 0x0000000e12127221 */ /* 0x003fe20000010000 */
[----:B------:R-:W-:Y:S01]  /*0e50*/  HFMA2.MMA R14, -RZ, RZ, 0, 1.847743988037109375e-06 ;  /* 0x0000001fff0e7435 */ /* 0x000fe200000001ff */
[----:B------:R-:W-:Y:S01]  /*0e60*/  MOV R17, 0x4 ;  /* 0x0000000400117802 */ /* 0x000fe20000000f00 */
[----:B------:R-:W-:Y:S01]  /*0e70*/  IMAD.MOV.U32 R19, RZ, RZ, -0x1 ;  /* 0xffffffffff137424 */ /* 0x000fe200078e00ff */
[----:B------:R-:W-:-:S03]  /*0e80*/  MOV R8, 0xea0 ;  /* 0x00000ea000087802 */ /* 0x000fc60000000f00 */
[----:B------:R-:W-:Y:S05]  /*0e90*/  CALL.REL.NOINC `($__internal_78_$__cuda_sm70_shflsync_bfly_p) ;  /* 0x000004d000007944 */ /* 0x000fea0003c00000 */
[----:B01----:R-:W-:Y:S01]  /*0ea0*/  FADD.FTZ R18, R18, R14 ;  /* 0x0000000e12127221 */ /* 0x003fe20000010000 */
[----:B------:R-:W-:Y:S01]  /*0eb0*/  HFMA2.MMA R14, -RZ, RZ, 0, 1.847743988037109375e-06 ;  /* 0x0000001fff0e7435 */ /* 0x000fe200000001ff */
[----:B------:R-:W-:Y:S01]  /*0ec0*/  MOV R17, 0x8 ;  /* 0x0000000800117802 */ /* 0x000fe20000000f00 */
[----:B------:R-:W-:Y:S01]  /*0ed0*/  IMAD.MOV.U32 R19, RZ, RZ, -0x1 ;  /* 0xffffffffff137424 */ /* 0x000fe200078e00ff */
[----:B------:R-:W-:-:S03]  /*0ee0*/  MOV R8, 0xf00 ;  /* 0x00000f0000087802 */ /* 0x000fc60000000f00 */
[----:B------:R-:W-:Y:S05]  /*0ef0*/  CALL.REL.NOINC `($__internal_78_$__cuda_sm70_shflsync_bfly_p) ;  /* 0x0000047000007944 */ /* 0x000fea0003c00000 */
[----:B-1----:R-:W-:Y:S01]  /*0f00*/  FADD.FTZ R10, R18, R14 ;  /* 0x0000000e120a7221 */ /* 0x002fe20000010000 */
[----:B------:R-:W-:Y:S01]  /*0f10*/  HFMA2.MMA R14, -RZ, RZ, 0, 1.847743988037109375e-06 ;  /* 0x0000001fff0e7435 */ /* 0x000fe200000001ff */
[----:B0-----:R-:W-:Y:S01]  /*0f20*/  MOV R17, 0x10 ;  /* 0x0000001000117802 */ /* 0x001fe20000000f00 */
[----:B------:R-:W-:Y:S01]  /*0f30*/  IMAD.MOV.U32 R19, RZ, RZ, -0x1 ;  /* 0xffffffffff137424 */ /* 0x000fe200078e00ff */
[----:B------:R-:W-:-:S02]  /*0f40*/  MOV R8, 0xf70 ;  /* 0x00000f7000087802 */ /* 0x000fc40000000f00 */
[----:B------:R-:W-:Y:S02]  /*0f50*/  MOV R18, R10 ;  /* 0x0000000a00127202 */ /* 0x000fe40000000f00 */
[----:B------:R-:W-:Y:S05]  /*0f60*/  CALL.REL.NOINC `($__internal_78_$__cuda_sm70_shflsync_bfly_p) ;  /* 0x0000040000007944 */ /* 0x000fea0003c00000 */
[----:B0-----:R-:W-:Y:S01]  /*0f70*/  HFMA2.MMA R17, -RZ, RZ, 0, 5.9604644775390625e-08 ;  /* 0x00000001ff117435 */ /* 0x001fe200000001ff */
[----:B-1----:R-:W-:Y:S01]  /*0f80*/  MOV R13, R14 ;  /* 0x0000000e000d7202 */ /* 0x002fe20000000f00 */
[----:B------:R-:W-:Y:S01]  /*0f90*/  IMAD.MOV.U32 R18, RZ, RZ, R15 ;  /* 0x000000ffff127224 */ /* 0x000fe200078e000f */
[----:B------:R-:W-:Y:S01]  /*0fa0*/  MOV R14, 0x1f ;  /* 0x0000001f000e7802 */ /* 0x000fe20000000f00 */
[----:B------:R-:W-:Y:S01]  /*0fb0*/  IMAD.MOV.U32 R19, RZ, RZ, -0x1 ;  /* 0xffffffffff137424 */ /* 0x000fe200078e00ff */
[----:B------:R-:W-:Y:S02]  /*0fc0*/  MOV R8, 0xfe0 ;  /* 0x00000fe000087802 */ /* 0x000fe40000000f00 */
[----:B------:R-:W-:Y:S05]  /*0fd0*/  CALL.REL.NOINC `($__internal_78_$__cuda_sm70_shflsync_bfly_p) ;  /* 0x0000039000007944 */ /* 0x000fea0003c00000 */
[----:B0-----:R-:W-:Y:S01]  /*0fe0*/  HFMA2.MMA R17, -RZ, RZ, 0, 1.1920928955078125e-07 ;  /* 0x00000002ff117435 */ /* 0x001fe200000001ff */
[----:B-1----:R-:W-:Y:S01]  /*0ff0*/  FADD.FTZ R18, R15, R14 ;  /* 0x0000000e0f127221 */ /* 0x002fe20000010000 */
[----:B------:R-:W-:Y:S01]  /*1000*/  MOV R14, 0x1f ;  /* 0x0000001f000e7802 */ /* 0x000fe20000000f00 */
[----:B------:R-:W-:Y:S01]  /*1010*/  IMAD.MOV.U32 R19, RZ, RZ, -0x1 ;  /* 0xffffffffff137424 */ /* 0x000fe200078e00ff */
[----:B------:R-:W-:Y:S02]  /*1020*/  MOV R8, 0x1040 ;  /* 0x0000104000087802 */ /* 0x000fe40000000f00 */
[----:B------:R-:W-:Y:S05]  /*1030*/  CALL.REL.NOINC `($__internal_78_$__cuda_sm70_shflsync_bfly_p) ;  /* 0x0000033000007944 */ /* 0x000fea0003c00000 */
[----:B0-----:R-:W-:Y:S01]  /*1040*/  HFMA2.MMA R17, -RZ, RZ, 0, 2.384185791015625e-07 ;  /* 0x00000004ff117435 */ /* 0x001fe200000001ff */
[----:B-1----:R-:W-:Y:S01]  /*1050*/  FADD.FTZ R18, R18, R14 ;  /* 0x0000000e12127221 */ /* 0x002fe20000010000 */
[----:B------:R-:W-:Y:S01]  /*1060*/  MOV R14, 0x1f ;  /* 0x0000001f000e7802 */ /* 0x000fe20000000f00 */
[----:B------:R-:W-:Y:S01]  /*1070*/  IMAD.MOV.U32 R19, RZ, RZ, -0x1 ;  /* 0xffffffffff137424 */ /* 0x000fe200078e00ff */
[----:B------:R-:W-:-:S02]  /*1080*/  MOV R8, 0x10a0 ;  /* 0x000010a000087802 */ /* 0x000fc40000000f00 */
[----:B------:R-:W-:Y:S05]  /*1090*/  CALL.REL.NOINC `($__internal_78_$__cuda_sm70_shflsync_bfly_p) ;  /* 0x000002d000007944 */ /* 0x000fea0003c00000 */
[----:B0-----:R-:W-:Y:S01]  /*10a0*/  HFMA2.MMA R17, -RZ, RZ, 0, 4.76837158203125e-07 ;  /* 0x00000008ff117435 */ /* 0x001fe200000001ff */
[----:B-1----:R-:W-:Y:S01]  /*10b0*/  FADD.FTZ R18, R18, R14 ;  /* 0x0000000e12127221 */ /* 0x002fe20000010000 */
[----:B------:R-:W-:Y:S01]  /*10c0*/  MOV R14, 0x1f ;  /* 0x0000001f000e7802 */ /* 0x000fe20000000f00 */
[----:B------:R-:W-:Y:S01]  /*10d0*/  IMAD.MOV.U32 R19, RZ, RZ, -0x1 ;  /* 0xffffffffff137424 */ /* 0x000fe200078e00ff */
[----:B------:R-:W-:-:S02]  /*10e0*/  MOV R8, 0x1100 ;  /* 0x0000110000087802 */ /* 0x000fc40000000f00 */
[----:B------:R-:W-:Y:S05]  /*10f0*/  CALL.REL.NOINC `($__internal_78_$__cuda_sm70_shflsync_bfly_p) ;  /* 0x0000027000007944 */ /* 0x000fea0003c00000 */
[----:B-1----:R-:W-:Y:S01]  /*1100*/  FADD.FTZ R12, R18, R14 ;  /* 0x0000000e120c7221 */ /* 0x002fe20000010000 */
[----:B0-----:R-:W-:Y:S01]  /*1110*/  HFMA2.MMA R17, -RZ, RZ, 0, 9.5367431640625e-07 ;  /* 0x00000010ff117435 */ /* 0x001fe200000001ff */
[----:B------:R-:W-:Y:S01]  /*1120*/  MOV R14, 0x1f ;  /* 0x0000001f000e7802 */ /* 0x000fe20000000f00 */
[----:B------:R-:W-:Y:S01]  /*1130*/  IMAD.MOV.U32 R19, RZ, RZ, -0x1 ;  /* 0xffffffffff137424 */ /* 0x000fe200078e00ff */
[----:B------:R-:W-:-:S02]  /*1140*/  MOV R8, 0x1170 ;  /* 0x0000117000087802 */ /* 0x000fc40000000f00 */
[----:B------:R-:W-:Y:S02]  /*1150*/  MOV R18, R12 ;  /* 0x0000000c00127202 */ /* 0x000fe40000000f00 */
[----:B------:R-:W-:Y:S05]  /*1160*/  CALL.REL.NOINC `($__internal_78_$__cuda_sm70_shflsync_bfly_p) ;  /* 0x0000020000007944 */ /* 0x000fea0003c00000 */
[----:B-1----:R-:W-:Y:S01]  /*1170*/  MOV R15, R14 ;  /* 0x0000000e000f7202 */ /* 0x002fe20000000f00 */
[----:B------:R-:W-:Y:S01]  /*1180*/  HFMA2.MMA R14, -RZ, RZ, 0, 1.847743988037109375e-06 ;  /* 0x0000001fff0e7435 */ /* 0x000fe200000001ff */
[----:B0-----:R-:W-:Y:S01]  /*1190*/  MOV R18, R11 ;  /* 0x0000000b00127202 */ /* 0x001fe20000000f00 */
[----:B------:R-:W-:Y:S01]  /*11a0*/  IMAD.MOV.U32 R17, RZ, RZ, 0x1 ;  /* 0x00000001ff117424 */ /* 0x000fe200078e00ff */
[----:B------:R-:W-:Y:S02]  /*11b0*/  MOV R19, 0xffffffff ;  /* 0xffffffff00137802 */ /* 0x000fe40000000f00 */
[----:B------:R-:W-:Y:S02]  /*11c0*/  MOV R8, 0x11e0 ;  /* 0x000011e000087802 */ /* 0x000fe40000000f00 */
[----:B------:R-:W-:Y:S05]  /*11d0*/  CALL.REL.NOINC `($__internal_78_$__cuda_sm70_shflsync_bfly_p) ;  /* 0x0000019000007944 */ /* 0x000fea0003c00000 */
[----:B0-----:R-:W-:Y:S01]  /*11e0*/  HFMA2.MMA R17, -RZ, RZ, 0, 1.1920928955078125e-07 ;  /* 0x00000002ff117435 */ /* 0x001fe200000001ff */
[----:B-1----:R-:W-:Y:S01]  /*11f0*/  FADD.FTZ R18, R11, R14 ;  /* 0x0000000e0b127221 */ /* 0x002fe20000010000 */
[----:B------:R-:W-:Y:S01]  /*1200*/  MOV R19, 0xffffffff ;  /* 0xffffffff00137802 */ /* 0x000fe20000000f00 */
[----:B------:R-:W-:Y:S01]  /*1210*/  IMAD.MOV.U32 R14, RZ, RZ, 0x1f ;  /* 0x0000001fff0e7424 */ /* 0x000fe200078e00ff */
[----:B------:R-:W-:-:S02]  /*1220*/  MOV R8, 0x1240 ;  /* 0x0000124000087802 */ /* 0x000fc40000000f00 */
        /* <DEDUP_REMOVED lines=9> */
[----:B------:R-:W-:-:S02]  /*12c0*/  MOV R14, 0x1f ;  /* 0x0000001f000e7802 */ /* 0x000fc40000000f00 */
[----:B------:R-:W-:Y:S02]  /*12d0*/  MOV R19, 0xffffffff ;  /* 0xffffffff00137802 */ /* 0x000fe40000000f00 */
[----:B------:R-:W-:Y:S02]  /*12e0*/  MOV R8, 0x1300 ;  /* 0x0000130000087802 */ /* 0x000fe40000000f00 */
[----:B------:R-:W-:Y:S05]  /*12f0*/  CALL.REL.NOINC `($__internal_78_$__cuda_sm70_shflsync_bfly_p) ;  /* 0x0000007000007944 */ /* 0x000fea0003c00000 */
[----:B01----:R-:W-:Y:S01]  /*1300*/  FADD.FTZ R18, R18, R14 ;  /* 0x0000000e12127221 */ /* 0x003fe20000010000 */
[----:B------:R-:W-:Y:S01]  /*1310*/  HFMA2.MMA R14, -RZ, RZ, 0, 1.847743988037109375e-06 ;  /* 0x0000001fff0e7435 */ /* 0x000fe200000001ff */
[----:B------:R-:W-:Y:S01]  /*1320*/  IMAD.MOV.U32 R17, RZ, RZ, 0x10 ;  /* 0x00000010ff117424 */ /* 0x000fe200078e00ff */
[----:B------:R-:W-:Y:S02]  /*1330*/  MOV R19, 0xffffffff ;  /* 0xffffffff00137802 */ /* 0x000fe40000000f00 */
[----:B------:R-:W-:Y:S02]  /*1340*/  MOV R8, 0x1360 ;  /* 0x0000136000087802 */ /* 0x000fe40000000f00 */
[----:B------:R-:W-:Y:S05]  /*1350*/  CALL.REL.NOINC `($__internal_78_$__cuda_sm70_shflsync_bfly_p) ;  /* 0x0000001000007944 */ /* 0x000fea0003c00000 */
[----:B01----:R-:W-:Y:S05]  /*1360*/  BRA `(.L_x_3984) ;  /* 0xfffff7f000007947 */ /* 0x003fea000383ffff */
        .weak           $__internal_78_$__cuda_sm70_shflsync_bfly_p
        .type           $__internal_78_$__cuda_sm70_shflsync_bfly_p,@function
        .size           $__internal_78_$__cuda_sm70_shflsync_bfly_p,(.L_x_9808 - $__internal_78_$__cuda_sm70_shflsync_bfly_p)
$__internal_78_$__cuda_sm70_shflsync_bfly_p:
[----:B------:R-:W-:Y:S01]  /*1370*/  HFMA2.MMA R9, -RZ, RZ, 0, 0 ;  /* 0x00000000ff097435 */ /* 0x000fe200000001ff */
[----:B------:R-:W-:Y:S04]  /*1380*/  WARPSYNC R19 ;  /* 0x0000001300007348 */ /* 0x000fe80003800000 */
[----:B------:R0:W1:Y:S01]  /*1390*/  SHFL.BFLY PT, R14, R18, R17, R14 ;  /* 0x0c000011120e7389 */ /* 0x00006200000e000e */
[----:B------:R-:W-:Y:S05]  /*13a0*/  RET.REL.NODEC R8 `(_ZN10layer_norm22ln_bwd_finalize_kernelINS_22Kernel_traits_finalizeILj768E13__nv_bfloat16S2_fS2_fjLb1ELj1024ELj4ENS_18Kernel_traits_baseILj768ES2_S2_fS2_fjLj1024EEEEELb1ELb1EEEvNS_9BwdParamsE) ;  /* 0xffffec5008007950 */ /* 0x000fea0003c3ffff */
.L_x_3985:
        /* <DEDUP_REMOVED lines=13> */
.L_x_9808:


//--------------------- .text._ZN10layer_norm13ln_bwd_kernelINS_13Kernel_traitsI13__nv_bfloat16S2_fS2_fjLj768ELj1ELj4ELj1ELj16ENS_18Kernel_traits_baseILj768ES2_S2_fS2_fjLj128EEEEELb1ELb1ELb1ELb1EEEvNS_9BwdParamsE --------------------------
	.section	.text._ZN10layer_norm13ln_bwd_kernelINS_13Kernel_traitsI13__nv_bfloat16S2_fS2_fjLj768ELj1ELj4ELj1ELj16ENS_18Kernel_traits_baseILj768ES2_S2_fS2_fjLj128EEEEELb1ELb1ELb1ELb1EEEvNS_9BwdParamsE,"ax",@progbits
	.sectioninfo	@"SHI_REGISTERS=254"
	.align	128
        .global         _ZN10layer_norm13ln_bwd_kernelINS_13Kernel_traitsI13__nv_bfloat16S2_fS2_fjLj768ELj1ELj4ELj1ELj16ENS_18Kernel_traits_baseILj768ES2_S2_fS2_fjLj128EEEEELb1ELb1ELb1ELb1EEEvNS_9BwdParamsE
        .type           _ZN10layer_norm13ln_bwd_kernelINS_13Kernel_traitsI13__nv_bfloat16S2_fS2_fjLj768ELj1ELj4ELj1ELj16ENS_18Kernel_traits_baseILj768ES2_S2_fS2_fjLj128EEEEELb1ELb1ELb1ELb1EEEvNS_9BwdParamsE,@function
        .size           _ZN10layer_norm13ln_bwd_kernelINS_13Kernel_traitsI13__nv_bfloat16S2_fS2_fjLj768ELj1ELj4ELj1ELj16ENS_18Kernel_traits_baseILj768ES2_S2_fS2_fjLj128EEEEELb1ELb1ELb1ELb1EEEvNS_9BwdParamsE,(.L_x_9809 - _ZN10layer_norm13ln_bwd_kernelINS_13Kernel_traitsI13__nv_bfloat16S2_fS2_fjLj768ELj1ELj4ELj1ELj16ENS_18Kernel_traits_baseILj768ES2_S2_fS2_fjLj128EEEEELb1ELb1ELb1ELb1EEEvNS_9BwdParamsE)
        .other          _ZN10layer_norm13ln_bwd_kernelINS_13Kernel_traitsI13__nv_bfloat16S2_fS2_fjLj768ELj1ELj4ELj1ELj16ENS_18Kernel_traits_baseILj768ES2_S2_fS2_fjLj128EEEEELb1ELb1ELb1ELb1EEEvNS_9BwdParamsE,@"STO_CUDA_ENTRY STV_DEFAULT"
_ZN10layer_norm13ln_bwd_kernelINS_13Kernel_traitsI13__nv_bfloat16S2_fS2_fjLj768ELj1ELj4ELj1ELj16ENS_18Kernel_traits_baseILj768ES2_S2_fS2_fjLj128EEEEELb1ELb1ELb1ELb1EEEvNS_9BwdParamsE:
.text._ZN10layer_norm13ln_bwd_kernelINS_13Kernel_traitsI13__nv_bfloat16S2_fS2_fjLj768ELj1ELj4ELj1ELj16ENS_18Kernel_traits_baseILj768ES2_S2_fS2_fjLj128EEEEELb1ELb1ELb1ELb1EEEvNS_9BwdParamsE:
        /* <DEDUP_REMOVED lines=54> */
.L_x_3987:
[----:B0-----:R-:W-:-:S04]  /*0360*/  LEA R4, P0, R2, c[0x0][0x1b0], 0x4 ;  /* 0x00006c0002047a11 */ /* 0x001fc800078020ff */
        /* <DEDUP_REMOVED lines=65> */
.L_x_4094:
[----:B------:R-:W-:-:S10]  /*0780*/  HFMA2.MMA R183, -RZ, RZ, 0, 2.384185791015625e-07 ;  /* 0x00000004ffb77435 */ /* 0x000fd400000001ff */
[----:B------:R-:W-:-:S06]  /*0790*/  IMAD.WIDE R150, R0, R183, c[0x0][0x1d8] ;  /* 0x0000760000967625 */ /* 0x000fcc00078e02b7 */
[----:B------:R-:W2:Y:S01]  /*07a0*/  LDG.E R150, [R150.64] ;  /* 0x0000000496967981 */ /* 0x000ea2000c1e1900 */
[----:B------:R-:W-:-:S04]  /*07b0*/  IMAD.WIDE R192, R0, R183, c[0x0][0x1d0] ;  /* 0x0000740000c07625 */ /* 0x000fc800078e02b7 */
[C---:B------:R-:W-:Y:S02]  /*07c0*/  IMAD.WIDE R148, R0.reuse, R183, c[0x0][0x1a8] ;  /* 0x00006a0000947625 */ /* 0x040fe400078e02b7 */
[----:B-----5:R1:W5:Y:S04]  /*07d0*/  LDG.E R192, [R192.64] ;  /* 0x00000004c0c07981 */ /* 0x020368000c1e1900 */
[----:B------:R1:W5:Y:S01]  /*07e0*/  LDG.E R188, [R148.64] ;  /* 0x0000000494bc7981 */ /* 0x000362000c1e1900 */
[----:B------:R-:W-:-:S05]  /*07f0*/  IMAD R152, R0, c[0x0][0x168], RZ ;  /* 0x00005a0000987a24 */ /* 0x000fca00078e02ff */
[----:B------:R-:W-:-:S04]  /*0800*/  SHF.R.S32.HI R153, RZ, 0x1f, R152 ;  /* 0x0000001fff997819 */ /* 0x000fc80000011498 */
[----:B------:R-:W-:-:S04]  /*0810*/  LEA.HI R153, R153, R152, RZ, 0x3 ;  /* 0x0000009899997211 */ /* 0x000fc800078f18ff */
[----:B------:R-:W-:Y:S01]  /*0820*/  LEA.HI.SX32 R191, R153, R2, 0x1d ;  /* 0x0000000299bf7211 */ /* 0x000fe200078feaff */
[----:B------:R-:W-:Y:S01]  /*0830*/  IMAD.MOV.U32 R226, RZ, RZ, 0x20 ;  /* 0x00000020ffe27424 */ /* 0x000fe200078e00ff */
[----:B------:R-:W-:Y:S02]  /*0840*/  BSSY B1, `(.L_x_3989) ;  /* 0x0000116000017945 */ /* 0x000fe40003800000 */
[C---:B------:R-:W-:Y:S02]  /*0850*/  IADD3 R190, R191.reuse, 0x20, RZ ;  /* 0x00000020bfbe7810 */ /* 0x040fe40007ffe0ff */
[----:B------:R-:W-:Y:S01]  /*0860*/  IADD3 R189, R191, 0x40, RZ ;  /* 0x00000040bfbd7810 */ /* 0x000fe20007ffe0ff */
[----:B------:R-:W-:-:S04]  /*0870*/  IMAD.WIDE R182, R0, R183, c[0x0][0x1a0] ;  /* 0x0000680000b67625 */ /* 0x000fc800078e02b7 */
[----:B------:R-:W-:-:S04]  /*0880*/  IMAD.WIDE.U32 R194, R191, R226, c[0x0][0x218] ;  /* 0x00008600bfc27625 */ /* 0x000fc800078e00e2 */
[----:B------:R-:W-:-:S04]  /*0890*/  IMAD.WIDE.U32 R202, R190, R226, c[0x0][0x218] ;  /* 0x00008600beca7625 */ /* 0x000fc800078e00e2 */
[----:B------:R-:W-:Y:S01]  /*08a0*/  IMAD.WIDE.U32 R200, R189, R226, c[0x0][0x218] ;  /* 0x00008600bdc87625 */ /* 0x000fe200078e00e2 */
[----:B--2---:R-:W-:-:S13]  /*08b0*/  ISETP.GT.AND P5, PT, R150, RZ, PT ;  /* 0x000000ff9600720c */ /* 0x004fda0003fa4270 */
[----:B------:R-:W-:Y:S05]  /*08c0*/  @P5 BRA `(.L_x_3990) ;  /* 0x000001b000005947 */ /* 0x000fea0003800000 */
[----:B-1---5:R-:W-:Y:S02]  /*08d0*/  ISETP.GE.AND P1, PT, R192, 0x1, PT ;  /* 0x00000001c000780c */ /* 0x022fe40003f26270 */
        /* <DEDUP_REMOVED lines=22> */
[----:B-1----:R2:W5:Y:S01]  /*0a40*/  LDG.E.64 R194, [R148.64] ;  /* 0x0000000494c27981 */ /* 0x002562000c1e1b00 */
[----:B------:R-:W-:Y:S02]  /*0a50*/  MOV R150, RZ ;  /* 0x000000ff00967202 */ /* 0x000fe40000000f00 */
[----:B------:R-:W-:Y:S01]  /*0a60*/  MOV R153, RZ ;  /* 0x000000ff00997202 */ /* 0x000fe20000000f00 */
[----:B------:R-:W-:Y:S05]  /*0a70*/  BRA `(.L_x_3991) ;  /* 0x00000f2000007947 */ /* 0x000fea0003800000 */
.L_x_3990:
[----:B-1----:R-:W-:Y:S01]  /*0a80*/  IADD3 R148, R150, -0x1, RZ ;  /* 0xffffffff96947810 */ /* 0x002fe20007ffe0ff */
[----:B------:R1:W2:Y:S04]  /*0a90*/  LDG.E R193, [R182.64] ;  /* 0x00000004b6c17981 */ /* 0x0002a8000c1e1900 */
[----:B------:R-:W-:-:S05]  /*0aa0*/  IMAD R148, R148, c[0x0][0x168], RZ ;  /* 0x00005a0094947a24 */ /* 0x000fca00078e02ff */
[----:B------:R-:W-:-:S04]  /*0ab0*/  SHF.R.S32.HI R149, RZ, 0x1f, R148 ;  /* 0x0000001fff957819 */ /* 0x000fc80000011494 */
[----:B------:R-:W-:Y:S02]  /*0ac0*/  LEA.HI R149, R149, R148, RZ, 0x3 ;  /* 0x0000009495957211 */ /* 0x000fe400078f18ff */
[----:B------:R-:W-:Y:S02]  /*0ad0*/  MOV R177, 0x10 ;  /* 0x0000001000b17802 */ /* 0x000fe40000000f00 */
[----:B------:R-:W-:-:S04]  /*0ae0*/  LEA.HI.SX32 R176, R149, R2, 0x1d ;  /* 0x0000000295b07211 */ /* 0x000fc800078feaff */
[C---:B------:R-:W-:Y:S01]  /*0af0*/  IADD3 R164, R176.reuse, 0x20, RZ ;  /* 0x00000020b0a47810 */ /* 0x040fe20007ffe0ff */
[C---:B------:R-:W-:Y:S01]  /*0b00*/  IMAD.WIDE.U32 R152, R176.reuse, R177, c[0x0][0x208] ;  /* 0x00008200b0987625 */ /* 0x040fe200078e00b1 */
[----:B------:R-:W-:-:S03]  /*0b10*/  IADD3 R176, R176, 0x40, RZ ;  /* 0x00000040b0b07810 */ /* 0x000fc60007ffe0ff */
[-C--:B------:R-:W-:Y:S02]  /*0b20*/  IMAD.WIDE.U32 R196, R191, R226.reuse, c[0x0][0x188] ;  /* 0x00006200bfc47625 */ /* 0x080fe400078e00e2 */
[----:B------:R-:W3:Y:S02]  /*0b30*/  LDG.E.128 R152, [R152.64] ;  /* 0x0000000498987981 */ /* 0x000ee4000c1e1d00 */
[-C--:B------:R-:W-:Y:S02]  /*0b40*/  IMAD.WIDE.U32 R164, R164, R177.reuse, c[0x0][0x208] ;  /* 0x00008200a4a47625 */ /* 0x080fe400078e00b1 */
[----:B------:R4:W3:Y:S02]  /*0b50*/  LDG.E.128 R148, [R196.64] ;  /* 0x00000004c4947981 */ /* 0x0008e4000c1e1d00 */
[----:B------:R-:W-:Y:S02]  /*0b60*/  IMAD.WIDE.U32 R176, R176, R177, c[0x0][0x208] ;  /* 0x00008200b0b07625 */ /* 0x000fe400078e00b1 */
[----:B------:R4:W3:Y:S02]  /*0b70*/  LDG.E.128 R156, [R196.64+0x10] ;  /* 0x00001004c49c7981 */ /* 0x0008e4000c1e1d00 */
[----:B------:R-:W-:-:S02]  /*0b80*/  IMAD.WIDE.U32 R204, R189, R226, c[0x0][0x188] ;  /* 0x00006200bdcc7625 */ /* 0x000fc400078e00e2 */
[----:B------:R-:W3:Y:S04]  /*0b90*/  LDG.E.128 R176, [R176.64] ;  /* 0x00000004b0b07981 */ /* 0x000ee8000c1e1d00 */
[----:B-1----:R1:W3:Y:S01]  /*0ba0*/  LDG.E.128 R180, [R204.64+0x10] ;  /* 0x00001004ccb47981 */ /* 0x0022e2000c1e1d00 */
[----:B------:R-:W-:-:S03]  /*0bb0*/  IMAD.WIDE.U32 R198, R190, R226, c[0x0][0x188] ;  /* 0x00006200bec67625 */ /* 0x000fc600078e00e2 */
[----:B------:R-:W3:Y:S04]  /*0bc0*/  LDG.E.128 R164, [R164.64] ;  /* 0x00000004a4a47981 */ /* 0x000ee8000c1e1d00 */
[----:B------:R0:W3:Y:S04]  /*0bd0*/  LDG.E.128 R160, [R198.64] ;  /* 0x00000004c6a07981 */ /* 0x0000e8000c1e1d00 */
[----:B------:R0:W3:Y:S04]  /*0be0*/  LDG.E.128 R168, [R198.64+0x10] ;  /* 0x00001004c6a87981 */ /* 0x0000e8000c1e1d00 */
[----:B------:R1:W3:Y:S01]  /*0bf0*/  LDG.E.128 R172, [R204.64] ;  /* 0x00000004ccac7981 */ /* 0x0002e2000c1e1d00 */
[----:B-----5:R-:W-:-:S13]  /*0c00*/  ISETP.GE.AND P1, PT, R192, 0x1, PT ;  /* 0x00000001c000780c */ /* 0x020fda0003f26270 */
[----:B----4-:R-:W-:-:S05]  /*0c10*/  @P1 IADD3 R196, R192, -0x1, RZ ;  /* 0xffffffffc0c41810 */ /* 0x010fca0007ffe0ff */
[----:B------:R-:W-:-:S05]  /*0c20*/  @P1 IMAD R196, R196, c[0x0][0x168], RZ ;  /* 0x00005a00c4c41a24 */ /* 0x000fca00078e02ff */
[----:B------:R-:W-:Y:S01]  /*0c30*/  @P1 SHF.R.S32.HI R197, RZ, 0x1f, R196 ;  /* 0x0000001fffc51819 */ /* 0x000fe200000114c4 */
[----:B0-----:R-:W-:-:S03]  /*0c40*/  IMAD.MOV.U32 R198, RZ, RZ, RZ ;  /* 0x000000ffffc67224 */ /* 0x001fc600078e00ff */
[----:B------:R-:W-:-:S04]  /*0c50*/  @P1 LEA.HI R197, R197, R196, RZ, 0x3 ;  /* 0x000000c4c5c51211 */ /* 0x000fc800078f18ff */
[----:B------:R-:W-:Y:S02]  /*0c60*/  @P1 LEA.HI.SX32 R198, R197, R2, 0x1d ;  /* 0x00000002c5c61211 */ /* 0x000fe400078feaff */
[----:B-1----:R-:W-:Y:S02]  /*0c70*/  MOV R205, 0x8 ;  /* 0x0000000800cd7802 */ /* 0x002fe40000000f00 */
        /* <DEDUP_REMOVED lines=17> */
[----:B--2---:R-:W-:Y:S02]  /*0d90*/  FSEL R216, R193, RZ, !P0 ;  /* 0x000000ffc1d87208 */ /* 0x004fe40004000000 */
[----:B---3--:R-:W-:-:S03]  /*0da0*/  PRMT R200, RZ, 0x5410, R152 ;  /* 0x00005410ffc87816 */ /* 0x008fc60000000098 */
[C---:B------:R-:W-:Y:S02]  /*0db0*/  FADD.FTZ R221, -R216.reuse, R150 ;  /* 0x00000096d8dd7221 */ /* 0x040fe40000010100 */
[C---:B-1----:R-:W-:Y:S01]  /*0dc0*/  FADD.FTZ R203, -R216.reuse, R148 ;  /* 0x00000094d8cb7221 */ /* 0x042fe20000010100 */
[----:B------:R-:W-:Y:S01]  /*0dd0*/  PRMT R201, RZ, 0x7610, R152 ;  /* 0x00007610ffc97816 */ /* 0x000fe20000000098 */
[C---:B------:R-:W-:Y:S01]  /*0de0*/  FADD.FTZ R223, -R216.reuse, R151 ;  /* 0x00000097d8df7221 */ /* 0x040fe20000010100 */
[----:B------:R-:W-:Y:S01]  /*0df0*/  PRMT R193, RZ, 0x5410, R153 ;  /* 0x00005410ffc17816 */ /* 0x000fe20000000099 */
[C---:B------:R-:W-:Y:S02]  /*0e00*/  FADD.FTZ R219, -R216.reuse, R149 ;  /* 0x00000095d8db7221 */ /* 0x040fe40000010100 */
[C---:B------:R-:W-:Y:S01]  /*0e10*/  FADD.FTZ R231, -R216.reuse, R159 ;  /* 0x0000009fd8e77221 */ /* 0x040fe20000010100 */
[--C-:B------:R-:W-:Y:S01]  /*0e20*/  PRMT R151, RZ, 0x5410, R178.reuse ;  /* 0x00005410ff977816 */ /* 0x100fe200000000b2 */
[C---:B------:R-:W-:Y:S01]  /*0e30*/  FADD.FTZ R227, -R216.reuse, R157 ;  /* 0x0000009dd8e37221 */ /* 0x040fe20000010100 */
[----:B------:R-:W-:Y:S01]  /*0e40*/  PRMT R150, RZ, 0x7610, R178 ;  /* 0x00007610ff967816 */ /* 0x000fe200000000b2 */
[----:B------:R-:W-:Y:S01]  /*0e50*/  FADD.FTZ R181, -R216, R181 ;  /* 0x000000b5d8b57221 */ /* 0x000fe20000010100 */
[----:B0-----:R-:W-:Y:S01]  /*0e60*/  PRMT R205, RZ, 0x7610, R153 ;  /* 0x00007610ffcd7816 */ /* 0x001fe20000000099 */
[C---:B------:R-:W-:Y:S01]  /*0e70*/  FMUL.FTZ R159, R188.reuse, R221 ;  /* 0x000000ddbc9f7220 */ /* 0x040fe20000410000 */
[--C-:B------:R-:W-:Y:S01]  /*0e80*/  PRMT R204, RZ, 0x5410, R154.reuse ;  /* 0x00005410ffcc7816 */ /* 0x100fe2000000009a */
[----:B------:R-:W-:Y:S01]  /*0e90*/  FMUL.FTZ R178, R3, R200 ;  /* 0x000000c803b27220 */ /* 0x000fe20000410000 */
[----:B------:R-:W-:Y:S01]  /*0ea0*/  PRMT R207, RZ, 0x7610, R154 ;  /* 0x00007610ffcf7816 */ /* 0x000fe2000000009a */
[----:B------:R-:W-:Y:S01]  /*0eb0*/  FMUL.FTZ R157, R188, R203 ;  /* 0x000000cbbc9d7220 */ /* 0x000fe20000410000 */
[--C-:B------:R-:W-:Y:S01]  /*0ec0*/  PRMT R206, RZ, 0x5410, R155.reuse ;  /* 0x00005410ffce7816 */ /* 0x100fe2000000009b */
[----:B------:R-:W-:Y:S01]  /*0ed0*/  FADD.FTZ R225, -R216, R156 ;  /* 0x0000009cd8e17221 */ /* 0x000fe20000010100 */
[----:B------:R-:W-:Y:S01]  /*0ee0*/  PRMT R209, RZ, 0x7610, R155 ;  /* 0x00007610ffd17816 */ /* 0x000fe2000000009b */
[----:B------:R-:W-:Y:S01]  /*0ef0*/  FMUL.FTZ R156, R188, R219 ;  /* 0x000000dbbc9c7220 */ /* 0x000fe20000410000 */
[----:B------:R-:W-:-:S02]  /*0f00*/  PRMT R155, RZ, 0x5410, R176 ;  /* 0x00005410ff9b7816 */ /* 0x000fc400000000b0 */
[----:B------:R-:W-:Y:S01]  /*0f10*/  PRMT R154, RZ, 0x7610, R176 ;  /* 0x00007610ff9a7816 */ /* 0x000fe200000000b0 */
[----:B------:R-:W-:Y:S01]  /*0f20*/  FMUL.FTZ R176, R188, R181 ;  /* 0x000000b5bcb07220 */ /* 0x000fe20000410000 */
[--C-:B------:R-:W-:Y:S02]  /*0f30*/  PRMT R153, RZ, 0x5410, R177.reuse ;  /* 0x00005410ff997816 */ /* 0x100fe400000000b1 */
[----:B------:R-:W-:Y:S01]  /*0f40*/  PRMT R152, RZ, 0x7610, R177 ;  /* 0x00007610ff987816 */ /* 0x000fe200000000b1 */
[C---:B------:R-:W-:Y:S01]  /*0f50*/  FADD.FTZ R177, -R216.reuse, R180 ;  /* 0x000000b4d8b17221 */ /* 0x040fe20000010100 */
[--C-:B------:R-:W-:Y:S02]  /*0f60*/  PRMT R149, RZ, 0x5410, R179.reuse ;  /* 0x00005410ff957816 */ /* 0x100fe400000000b3 */
[----:B------:R-:W-:Y:S01]  /*0f70*/  PRMT R148, RZ, 0x7610, R179 ;  /* 0x00007610ff947816 */ /* 0x000fe200000000b3 */
[----:B------:R-:W-:Y:S02]  /*0f80*/  FADD.FTZ R179, -R216, R182 ;  /* 0x000000b6d8b37221 */ /* 0x000fe40000010100 */
[----:B------:R-:W-:-:S02]  /*0f90*/  FMUL.FTZ R181, R4, R201 ;  /* 0x000000c904b57220 */ /* 0x000fc40000410000 */
[-C--:B------:R-:W-:Y:S02]  /*0fa0*/  FFMA.FTZ R26, R159, R193.reuse, R26 ;  /* 0x000000c19f1a7223 */ /* 0x080fe4000001001a */
[----:B------:R-:W-:Y:S02]  /*0fb0*/  FADD.FTZ R50, R50, R193 ;  /* 0x000000c132327221 */ /* 0x000fe40000010000 */
[----:B------:R-:W-:Y:S02]  /*0fc0*/  FMUL.FTZ R180, R5, R193 ;  /* 0x000000c105b47220 */ /* 0x000fe40000410000 */
[----:B------:R-:W-:Y:S02]  /*0fd0*/  FADD.FTZ R182, RZ, R178 ;  /* 0x000000b2ffb67221 */ /* 0x000fe40000010000 */
[----:B------:R-:W-:Y:S02]  /*0fe0*/  FFMA.FTZ R193, R157, R178, RZ ;  /* 0x000000b29dc17223 */ /* 0x000fe400000100ff */
[----:B------:R-:W-:-:S02]  /*0ff0*/  FADD.FTZ R229, -R216, R158 ;  /* 0x0000009ed8e57221 */ /* 0x000fc40000010100 */
[----:B------:R-:W-:Y:S02]  /*1000*/  FMUL.FTZ R158, R188, R223 ;  /* 0x000000dfbc9e7220 */ /* 0x000fe40000410000 */
[----:B------:R-:W-:Y:S02]  /*1010*/  FFMA.FTZ R25, R156, R201, R25 ;  /* 0x000000c99c197223 */ /* 0x000fe40000010019 */
[----:B------:R-:W-:Y:S02]  /*1020*/  FADD.FTZ R49, R49, R201 ;  /* 0x000000c931317221 */ /* 0x000fe40000010000 */
        /* <DEDUP_REMOVED lines=19> */
[-C--:B------:R-:W-:Y:S02]  /*1160*/  FFMA.FTZ R29, R160, R207.reuse, R29 ;  /* 0x000000cfa01d7223 */ /* 0x080fe4000001001d */
[----:B------:R-:W-:-:S02]  /*1170*/  FMUL.FTZ R207, R8, R207 ;  /* 0x000000cf08cf7220 */ /* 0x000fc40000410000 */
[----:B------:R-:W-:Y:S02]  /*1180*/  FADD.FTZ R182, R201, R204 ;  /* 0x000000ccc9b67221 */ /* 0x000fe40000010000 */
[----:B------:R-:W-:Y:S02]  /*1190*/  FFMA.FTZ R193, R161, R204, R193 ;  /* 0x000000cca1c17223 */ /* 0x000fe400000100c1 */
[----:B------:R-:W-:Y:S02]  /*11a0*/  FADD.FTZ R237, -R216, R162 ;  /* 0x000000a2d8ed7221 */ /* 0x000fe40000010100 */
[----:B------:R-:W-:Y:S02]  /*11b0*/  FMUL.FTZ R162, R188, R231 ;  /* 0x000000e7bca27220 */ /* 0x000fe40000410000 */
[----:B------:R-:W-:Y:S02]  /*11c0*/  FADD.FTZ R54, R54, R206 ;  /* 0x000000ce36367221 */ /* 0x000fe40000010000 */
[----:B------:R-:W-:-:S02]  /*11d0*/  FFMA.FTZ R30, R163, R206, R30 ;  /* 0x000000cea31e7223 */ /* 0x000fc4000001001e */
[----:B------:R-:W-:Y:S02]  /*11e0*/  FMUL.FTZ R206, R9, R206 ;  /* 0x000000ce09ce7220 */ /* 0x000fe40000410000 */
[----:B------:R-:W-:Y:S01]  /*11f0*/  FADD.FTZ R201, R182, R207 ;  /* 0x000000cfb6c97221 */ /* 0x000fe20000010000 */
[----:B------:R-:W-:Y:S01]  /*1200*/  PRMT R208, RZ, 0x5410, R164 ;  /* 0x00005410ffd07816 */ /* 0x000fe200000000a4 */
[----:B------:R-:W-:Y:S01]  /*1210*/  FFMA.FTZ R193, R160, R207, R193 ;  /* 0x000000cfa0c17223 */ /* 0x000fe200000100c1 */
[----:B------:R-:W-:Y:S01]  /*1220*/  PRMT R210, RZ, 0x5410, R165 ;  /* 0x00005410ffd27816 */ /* 0x000fe200000000a5 */
[----:B------:R-:W-:Y:S01]  /*1230*/  FADD.FTZ R55, R55, R209 ;  /* 0x000000d137377221 */ /* 0x000fe20000010000 */
[----:B------:R-:W-:Y:S01]  /*1240*/  PRMT R213, RZ, 0x7610, R165 ;  /* 0x00007610ffd57816 */ /* 0x000fe200000000a5 */
[----:B------:R-:W-:Y:S02]  /*1250*/  FMUL.FTZ R165, R188, R233 ;  /* 0x000000e9bca57220 */ /* 0x000fe40000410000 */
[----:B------:R-:W-:-:S02]  /*1260*/  FFMA.FTZ R31, R162, R209, R31 ;  /* 0x000000d1a21f7223 */ /* 0x000fc4000001001f */
[----:B------:R-:W-:Y:S02]  /*1270*/  FMUL.FTZ R209, R10, R209 ;  /* 0x000000d10ad17220 */ /* 0x000fe40000410000 */
[----:B------:R-:W-:Y:S01]  /*1280*/  FADD.FTZ R182, R201, R206 ;  /* 0x000000cec9b67221 */ /* 0x000fe20000010000 */
[----:B------:R-:W-:Y:S01]  /*1290*/  PRMT R211, RZ, 0x7610, R164 ;  /* 0x00007610ffd37816 */ /* 0x000fe200000000a4 */
[----:B------:R-:W-:Y:S02]  /*12a0*/  FFMA.FTZ R193, R163, R206, R193 ;  /* 0x000000cea3c17223 */ /* 0x000fe400000100c1 */
[----:B------:R-:W-:Y:S02]  /*12b0*/  FMUL.FTZ R164, R188, R235 ;  /* 0x000000ebbca47220 */ /* 0x000fe40000410000 */
[----:B------:R-:W-:Y:S02]  /*12c0*/  FFMA.FTZ R32, R165, R208, R32 ;  /* 0x000000d0a5207223 */ /* 0x000fe40000010020 */
[----:B------:R-:W-:-:S02]  /*12d0*/  FADD.FTZ R56, R56, R208 ;  /* 0x000000d038387221 */ /* 0x000fc40000010000 */
[----:B------:R-:W-:Y:S02]  /*12e0*/  FMUL.FTZ R208, R11, R208 ;  /* 0x000000d00bd07220 */ /* 0x000fe40000410000 */
[----:B------:R-:W-:Y:S01]  /*12f0*/  FADD.FTZ R201, R182, R209 ;  /* 0x000000d1b6c97221 */ /* 0x000fe20000010000 */
[----:B------:R-:W-:Y:S01]  /*1300*/  PRMT R214, RZ, 0x5410, R167 ;  /* 0x00005410ffd67816 */ /* 0x000fe200000000a7 */
[----:B------:R-:W-:Y:S01]  /*1310*/  FFMA.FTZ R193, R162, R209, R193 ;  /* 0x000000d1a2c17223 */ /* 0x000fe200000100c1 */
[----:B------:R-:W-:Y:S01]  /*1320*/  PRMT R217, RZ, 0x7610, R167 ;  /* 0x00007610ffd97816 */ /* 0x000fe200000000a7 */
[----:B------:R-:W-:Y:S02]  /*1330*/  FMUL.FTZ R167, R188, R237 ;  /* 0x000000edbca77220 */ /* 0x000fe40000410000 */
[----:B------:R-:W-:Y:S02]  /*1340*/  FFMA.FTZ R33, R164, R211, R33 ;  /* 0x000000d3a4217223 */ /* 0x000fe40000010021 */
[----:B------:R-:W-:-:S02]  /*1350*/  FADD.FTZ R57, R57, R211 ;  /* 0x000000d339397221 */ /* 0x000fc40000010000 */
[----:B------:R-:W-:Y:S02]  /*1360*/  FMUL.FTZ R211, R12, R211 ;  /* 0x000000d30cd37220 */ /* 0x000fe40000410000 */
[----:B------:R-:W-:Y:S01]  /*1370*/  FADD.FTZ R182, R201, R208 ;  /* 0x000000d0c9b67221 */ /* 0x000fe20000010000 */
[--C-:B------:R-:W-:Y:S01]  /*1380*/  PRMT R212, RZ, 0x5410, R166.reuse ;  /* 0x00005410ffd47816 */ /* 0x100fe200000000a6 */
        /* <DEDUP_REMOVED lines=17> */
[----:B------:R-:W-:Y:S02]  /*14a0*/  FADD.FTZ R249, -R216, R172 ;  /* 0x000000acd8f97221 */ /* 0x000fe40000010100 */
[----:B------:R-:W-:Y:S02]  /*14b0*/  FMUL.FTZ R168, R188, R243 ;  /* 0x000000f3bca87220 */ /* 0x000fe40000410000 */
[----:B------:R-:W-:Y:S02]  /*14c0*/  FADD.FTZ R60, R60, R212 ;  /* 0x000000d43c3c7221 */ /* 0x000fe40000010000 */
[-C--:B------:R-:W-:Y:S02]  /*14d0*/  FFMA.FTZ R36, R169, R212.reuse, R36 ;  /* 0x000000d4a9247223 */ /* 0x080fe40000010024 */
[----:B------:R-:W-:Y:S02]  /*14e0*/  FMUL.FTZ R212, R15, R212 ;  /* 0x000000d40fd47220 */ /* 0x000fe40000410000 */
[----:B------:R-:W-:-:S02]  /*14f0*/  FADD.FTZ R201, R182, R213 ;  /* 0x000000d5b6c97221 */ /* 0x000fc40000010000 */
[----:B------:R-:W-:Y:S02]  /*1500*/  FFMA.FTZ R193, R166, R213, R193 ;  /* 0x000000d5a6c17223 */ /* 0x000fe400000100c1 */
[C---:B------:R-:W-:Y:S02]  /*1510*/  FADD.FTZ R247, -R216.reuse, R171 ;  /* 0x000000abd8f77221 */ /* 0x040fe40000010100 */
[----:B------:R-:W-:Y:S02]  /*1520*/  FADD.FTZ R251, -R216, R173 ;  /* 0x000000add8fb7221 */ /* 0x000fe40000010100 */
[C---:B------:R-:W-:Y:S02]  /*1530*/  FMUL.FTZ R171, R188.reuse, R245 ;  /* 0x000000f5bcab7220 */ /* 0x040fe40000410000 */
[----:B------:R-:W-:Y:S02]  /*1540*/  FMUL.FTZ R173, R188, R249 ;  /* 0x000000f9bcad7220 */ /* 0x000fe40000410000 */
[----:B------:R-:W-:-:S02]  /*1550*/  FADD.FTZ R61, R61, R215 ;  /* 0x000000d73d3d7221 */ /* 0x000fc40000010000 */
[-C--:B------:R-:W-:Y:S02]  /*1560*/  FFMA.FTZ R37, R168, R215.reuse, R37 ;  /* 0x000000d7a8257223 */ /* 0x080fe40000010025 */
[----:B------:R-:W-:Y:S02]  /*1570*/  FMUL.FTZ R215, R16, R215 ;  /* 0x000000d710d77220 */ /* 0x000fe40000410000 */
[----:B------:R-:W-:Y:S02]  /*1580*/  FADD.FTZ R182, R201, R212 ;  /* 0x000000d4c9b67221 */ /* 0x000fe40000010000 */
[----:B------:R-:W-:Y:S02]  /*1590*/  FFMA.FTZ R193, R169, R212, R193 ;  /* 0x000000d4a9c17223 */ /* 0x000fe400000100c1 */
[C---:B------:R-:W-:Y:S02]  /*15a0*/  FADD.FTZ R174, -R216.reuse, R174 ;  /* 0x000000aed8ae7221 */ /* 0x040fe40000010100 */
[----:B------:R-:W-:-:S02]  /*15b0*/  FADD.FTZ R202, -R216, R175 ;  /* 0x000000afd8ca7221 */ /* 0x000fc40000010100 */
[----:B------:R-:W-:Y:S02]  /*15c0*/  FADD.FTZ R183, -R216, R183 ;  /* 0x000000b7d8b77221 */ /* 0x000fe40000010100 */
[C---:B------:R-:W-:Y:S02]  /*15d0*/  FMUL.FTZ R170, R188.reuse, R247 ;  /* 0x000000f7bcaa7220 */ /* 0x040fe40000410000 */
        /* <DEDUP_REMOVED lines=9> */
[----:B------:R-:W-:-:S02]  /*1670*/  FMUL.FTZ R175, R188, R174 ;  /* 0x000000aebcaf7220 */ /* 0x000fc40000410000 */
[----:B------:R-:W-:Y:S02]  /*1680*/  FADD.FTZ R63, R63, R217 ;  /* 0x000000d93f3f7221 */ /* 0x000fe40000010000 */
[-C--:B------:R-:W-:Y:S02]  /*1690*/  FFMA.FTZ R39, R170, R217.reuse, R39 ;  /* 0x000000d9aa277223 */ /* 0x080fe40000010027 */
        /* <DEDUP_REMOVED lines=44> */
[----:B------:R-:W-:Y:S02]  /*1960*/  FADD.FTZ R91, R91, R148 ;  /* 0x000000945b5b7221 */ /* 0x000fe40000010000 */
[----:B------:R-:W-:-:S02]  /*1970*/  FFMA.FTZ R47, R224, R148, R47 ;  /* 0x00000094e02f7223 */ /* 0x000fc4000001002f */
[----:B------:R-:W-:Y:S02]  /*1980*/  FADD.FTZ R150, R150, R225 ;  /* 0x000000e196967221 */ /* 0x000fe40000010000 */
[----:B------:R-:W-:Y:S02]  /*1990*/  FFMA.FTZ R153, R224, R225, R153 ;  /* 0x000000e1e0997223 */ /* 0x000fe40000010099 */
.L_x_3991:
[----:B------:R-:W-:Y:S05]  /*19a0*/  BSYNC B1 ;  /* 0x0000000000017941 */ /* 0x000fea0003800000 */
.L_x_3989:
[----:B--2--5:R-:W-:Y:S02]  /*19b0*/  MOV R148, R198 ;  /* 0x000000c600947202 */ /* 0x024fe40000000f00 */
[----:B------:R-:W-:Y:S02]  /*19c0*/  MOV R149, R196 ;  /* 0x000000c400957202 */ /* 0x000fe40000000f00 */
[----:B------:R-:W-:Y:S02]  /*19d0*/  MOV R151, R194 ;  /* 0x000000c200977202 */ /* 0x000fe40000000f00 */
[----:B------:R-:W-:Y:S02]  /*19e0*/  PRMT R183, R148, 0x7610, R183 ;  /* 0x0000761094b77816 */ /* 0x000fe400000000b7 */
[----:B------:R-:W-:-:S02]  /*19f0*/  PRMT R226, R149, 0x7610, R226 ;  /* 0x0000761095e27816 */ /* 0x000fc400000000e2 */
[----:B------:R-:W-:Y:S01]  /*1a00*/  PRMT R203, R151, 0x7610, R203 ;  /* 0x0000761097cb7816 */ /* 0x000fe200000000cb */
[----:B------:R-:W-:Y:S05]  /*1a10*/  BRA.DIV ~URZ, `(.L_x_3992) ;  /* 0x00003e127f007947 */ /* 0x000fea000b800000 */
[----:B------:R1:W2:Y:S02]  /*1a20*/  SHFL.BFLY PT, R151, R150, 0x1, 0x1f ;  /* 0x0c201f0096977f89 */ /* 0x0002a400000e0000 */
.L_x_4095:
[----:B------:R-:W-:Y:S05]  /*1a30*/  BRA.DIV ~URZ, `(.L_x_3993) ;  /* 0x00003e727f007947 */ /* 0x000fea000b800000 */
[----:B------:R-:W3:Y:S01]  /*1a40*/  SHFL.BFLY PT, R148, R153, 0x1, 0x1f ;  /* 0x0c201f0099947f89 */ /* 0x000ee200000e0000 */
[----:B--2---:R-:W-:-:S05]  /*1a50*/  FADD.FTZ R154, R151, R150 ;  /* 0x00000096979a7221 */ /* 0x004fca0000010000 */
[----:B------:R-:W2:Y:S01]  /*1a60*/  SHFL.BFLY PT, R149, R154, 0x2, 0x1f ;  /* 0x0c401f009a957f89 */ /* 0x000ea200000e0000 */
[----:B---3--:R-:W-:-:S05]  /*1a70*/  FADD.FTZ R148, R148, R153 ;  /* 0x0000009994947221 */ /* 0x008fca0000010000 */
[----:B------:R-:W3:Y:S01]  /*1a80*/  SHFL.BFLY PT, R151, R148, 0x2, 0x1f ;  /* 0x0c401f0094977f89 */ /* 0x000ee200000e0000 */
[----:B--2---:R-:W-:-:S05]  /*1a90*/  FADD.FTZ R149, R149, R154 ;  /* 0x0000009a95957221 */ /* 0x004fca0000010000 */
[----:B-1----:R-:W1:Y:S01]  /*1aa0*/  SHFL.BFLY PT, R150, R149, 0x4, 0x1f ;  /* 0x0c801f0095967f89 */ /* 0x002e6200000e0000 */
        /* <DEDUP_REMOVED lines=10> */
.L_x_4096:
[----:B------:R-:W-:Y:S01]  /*1b50*/  ISETP.GE.AND P6, PT, R192, 0x1, PT ;  /* 0x00000001c000780c */ /* 0x000fe20003fc6270 */
[----:B------:R-:W-:Y:S01]  /*1b60*/  HFMA2.MMA R202, -RZ, RZ, 0, 0 ;  /* 0x00000000ffca7435 */ /* 0x000fe200000001ff */
[----:B------:R-:W-:Y:S01]  /*1b70*/  @!P5 ISETP.NE.U32.AND P2, PT, RZ, c[0x0][0x218], PT ;  /* 0x00008600ff00da0c */ /* 0x000fe20003f45070 */
[----:B---3--:R-:W-:Y:S01]  /*1b80*/  FADD.FTZ R154, R154, R153 ;  /* 0x000000999a9a7221 */ /* 0x008fe20000010000 */
[----:B------:R-:W-:Y:S01]  /*1b90*/  BSSY B1, `(.L_x_3994) ;  /* 0x0000019000017945 */ /* 0x000fe20003800000 */
[----:B--2---:R-:W-:Y:S01]  /*1ba0*/  FADD.FTZ R182, R182, R155 ;  /* 0x0000009bb6b67221 */ /* 0x004fe20000010000 */
[----:B------:R-:W-:Y:S02]  /*1bb0*/  @!P5 ISETP.NE.AND.EX P2, PT, RZ, c[0x0][0x21c], PT, P2 ;  /* 0x00008700ff00da0c */ /* 0x000fe40003f45320 */
[----:B------:R-:W-:Y:S02]  /*1bc0*/  ISETP.NE.U32.AND P0, PT, RZ, c[0x0][0x258], PT ;  /* 0x00009600ff007a0c */ /* 0x000fe40003f05070 */
[----:B------:R-:W-:-:S03]  /*1bd0*/  @!P5 ISETP.NE.U32.AND P1, PT, RZ, c[0x0][0x218], PT ;  /* 0x00008600ff00da0c */ /* 0x000fc60003f25070 */
[----:B------:R-:W-:Y:S01]  /*1be0*/  @P6 IADD3 R192, R192, -0x1, RZ ;  /* 0xffffffffc0c06810 */ /* 0x000fe20007ffe0ff */
[----:B------:R-:W-:-:S04]  /*1bf0*/  @P6 IMAD.MOV.U32 R151, RZ, RZ, 0x10 ;  /* 0x00000010ff976424 */ /* 0x000fc800078e00ff */
[----:B------:R-:W-:-:S05]  /*1c00*/  @P6 IMAD R192, R192, c[0x0][0x168], RZ ;  /* 0x00005a00c0c06a24 */ /* 0x000fca00078e02ff */
[----:B------:R-:W-:-:S04]  /*1c10*/  @P6 SHF.R.S32.HI R149, RZ, 0x1f, R192 ;  /* 0x0000001fff956819 */ /* 0x000fc800000114c0 */
[----:B------:R-:W-:-:S04]  /*1c20*/  @P6 LEA.HI R149, R149, R192, RZ, 0x3 ;  /* 0x000000c095956211 */ /* 0x000fc800078f18ff */
[----:B------:R-:W-:-:S05]  /*1c30*/  @P6 LEA.HI.SX32 R202, R149, R2, 0x1d ;  /* 0x0000000295ca6211 */ /* 0x000fca00078feaff */
[----:B------:R-:W-:-:S05]  /*1c40*/  @P6 IMAD.WIDE.U32 R148, R202, R151, c[0x0][0x170] ;  /* 0x00005c00ca946625 */ /* 0x000fca00078e0097 */
[----:B------:R2:W5:Y:S01]  /*1c50*/  @P6 LDG.E.128 R132, [R148.64] ;  /* 0x0000000494846981 */ /* 0x000562000c1e1d00 */
[----:B------:R-:W-:Y:S01]  /*1c60*/  FMUL.FTZ R201, R154, c[0x0][0x1e0] ;  /* 0x000078009ac97a20 */ /* 0x000fe20000410000 */
[----:B------:R-:W-:Y:S01]  /*1c70*/  @!P5 FSEL R151, R108, RZ, P2 ;  /* 0x000000ff6c97d208 */ /* 0x000fe20001000000 */
[----:B------:R-:W-:Y:S01]  /*1c80*/  FMUL.FTZ R200, R182, c[0x0][0x1e0] ;  /* 0x00007800b6c87a20 */ /* 0x000fe20000410000 */
[----:B------:R-:W-:Y:S05]  /*1c90*/  @!P5 BRA `(.L_x_3995) ;  /* 0x000000800000d947 */ /* 0x000fea0003800000 */
[----:B0-----:R-:W-:Y:S02]  /*1ca0*/  ISETP.NE.AND P3, PT, R19, RZ, PT ;  /* 0x000000ff1300720c */ /* 0x001fe40003f65270 */
[----:B------:R-:W-:Y:S02]  /*1cb0*/  ISETP.NE.U32.AND P2, PT, RZ, c[0x0][0x218], PT ;  /* 0x00008600ff007a0c */ /* 0x000fe40003f45070 */
[----:B--2---:R-:W-:Y:S02]  /*1cc0*/  FSEL R148, R201, RZ, !P3 ;  /* 0x000000ffc9947208 */ /* 0x004fe40005800000 */
[----:B------:R-:W-:-:S03]  /*1cd0*/  ISETP.NE.AND.EX P2, PT, RZ, c[0x0][0x21c], PT, P2 ;  /* 0x00008700ff007a0c */ /* 0x000fc60003f45320 */
[----:B------:R-:W-:-:S04]  /*1ce0*/  FFMA.FTZ R149, R157, R200, R148 ;  /* 0x000000c89d957223 */ /* 0x000fc80000010094 */
[----:B------:R-:W-:-:S04]  /*1cf0*/  FADD.FTZ R149, R178, -R149 ;  /* 0x80000095b2957221 */ /* 0x000fc80000010000 */
[----:B------:R-:W-:-:S04]  /*1d00*/  FMUL.FTZ R151, R188, R149 ;  /* 0x00000095bc977220 */ /* 0x000fc80000410000 */
[----:B------:R-:W-:Y:S02]  /*1d10*/  @P2 FADD.FTZ R151, R108, R151 ;  /* 0x000000976c972221 */ /* 0x000fe40000010000 */
.L_x_3995:
[----:B------:R-:W-:Y:S05]  /*1d20*/  BSYNC B1 ;  /* 0x0000000000017941 */ /* 0x000fea0003800000 */
.L_x_3994:
[----:B------:R-:W-:Y:S01]  /*1d30*/  BSSY B1, `(.L_x_3996) ;  /* 0x000000e000017945 */ /* 0x000fe20003800000 */
[----:B------:R-:W-:Y:S05]  /*1d40*/  @!P6 BRA `(.L_x_3997) ;  /* 0x000000c00000e947 */ /* 0x000fea0003800000 */
[----:B------:R-:W-:Y:S01]  /*1d50*/  LOP3.LUT P2, RZ, R183, 0xff, RZ, 0xc0, !PT ;  /* 0x000000ffb7ff7812 */ /* 0x000fe2000784c0ff */
[----:B--2---:R-:W-:Y:S01]  /*1d60*/  FMUL.FTZ R148, R151, c[0x0][0x1ec] ;  /* 0x00007b0097947a20 */ /* 0x004fe20000410000 */
[----:B------:R-:W-:Y:S01]  /*1d70*/  MOV R149, RZ ;  /* 0x000000ff00957202 */ /* 0x000fe20000000f00 */
[----:B-1----:R-:W-:Y:S02]  /*1d80*/  HFMA2.MMA R153, -RZ, RZ, 0, 0 ;  /* 0x00000000ff997435 */ /* 0x002fe400000001ff */
        /* <DEDUP_REMOVED lines=8> */
.L_x_3997:
[----:B------:R-:W-:Y:S05]  /*1e10*/  BSYNC B1 ;  /* 0x0000000000017941 */ /* 0x000fea0003800000 */
.L_x_3996:
[----:B------:R-:W-:Y:S01]  /*1e20*/  @!P5 ISETP.NE.U32.AND P4, PT, RZ, c[0x0][0x218], PT ;  /* 0x00008600ff00da0c */ /* 0x000fe20003f85070 */
[----:B------:R-:W-:Y:S01]  /*1e30*/  BSSY B1, `(.L_x_3998) ;  /* 0x000001f000017945 */ /* 0x000fe20003800000 */
[----:B------:R-:W-:Y:S02]  /*1e40*/  @!P5 ISETP.NE.U32.AND P3, PT, RZ, c[0x0][0x218], PT ;  /* 0x00008600ff00da0c */ /* 0x000fe40003f65070 */
[----:B------:R-:W-:Y:S02]  /*1e50*/  @!P5 ISETP.NE.U32.AND P2, PT, RZ, c[0x0][0x218], PT ;  /* 0x00008600ff00da0c */ /* 0x000fe40003f45070 */
[----:B------:R-:W-:Y:S02]  /*1e60*/  @!P5 ISETP.NE.AND.EX P1, PT, RZ, c[0x0][0x21c], PT, P1 ;  /* 0x00008700ff00da0c */ /* 0x000fe40003f25310 */
[----:B------:R-:W-:Y:S02]  /*1e70*/  @!P5 ISETP.NE.AND.EX P4, PT, RZ, c[0x0][0x21c], PT, P4 ;  /* 0x00008700ff00da0c */ /* 0x000fe40003f85340 */
[----:B------:R-:W-:-:S02]  /*1e80*/  @!P5 ISETP.NE.AND.EX P3, PT, RZ, c[0x0][0x21c], PT, P3 ;  /* 0x00008700ff00da0c */ /* 0x000fc40003f65330 */
[----:B------:R-:W-:Y:S02]  /*1e90*/  @!P5 ISETP.NE.AND.EX P2, PT, RZ, c[0x0][0x21c], PT, P2 ;  /* 0x00008700ff00da0c */ /* 0x000fe40003f45320 */
[----:B------:R-:W-:Y:S02]  /*1ea0*/  @!P5 FSEL R193, R110, RZ, P1 ;  /* 0x000000ff6ec1d208 */ /* 0x000fe40000800000 */
[----:B-1----:R-:W-:Y:S02]  /*1eb0*/  @!P5 FSEL R153, R112, RZ, P4 ;  /* 0x000000ff7099d208 */ /* 0x002fe40002000000 */
[----:B------:R-:W-:Y:S02]  /*1ec0*/  @!P5 FSEL R154, R113, RZ, P3 ;  /* 0x000000ff719ad208 */ /* 0x000fe40001800000 */
[----:B------:R-:W-:Y:S02]  /*1ed0*/  @!P5 ISETP.NE.U32.AND P1, PT, RZ, c[0x0][0x218], PT ;  /* 0x00008600ff00da0c */ /* 0x000fe40003f25070 */
[----:B------:R-:W-:-:S02]  /*1ee0*/  @!P5 ISETP.NE.U32.AND P4, PT, RZ, c[0x0][0x218], PT ;  /* 0x00008600ff00da0c */ /* 0x000fc40003f85070 */
[----:B------:R-:W-:Y:S02]  /*1ef0*/  @!P5 ISETP.NE.U32.AND P3, PT, RZ, c[0x0][0x218], PT ;  /* 0x00008600ff00da0c */ /* 0x000fe40003f65070 */
[----:B------:R-:W-:Y:S02]  /*1f00*/  @!P5 FSEL R152, R111, RZ, P2 ;  /* 0x000000ff6f98d208 */ /* 0x000fe40001000000 */
[----:B------:R-:W-:Y:S02]  /*1f10*/  ISETP.NE.U32.AND P2, PT, RZ, c[0x0][0x258], PT ;  /* 0x00009600ff007a0c */ /* 0x000fe40003f45070 */
[----:B------:R-:W-:Y:S02]  /*1f20*/  @!P5 ISETP.NE.AND.EX P1, PT, RZ, c[0x0][0x21c], PT, P1 ;  /* 0x00008700ff00da0c */ /* 0x000fe40003f25310 */
[----:B------:R-:W-:Y:S02]  /*1f30*/  @!P5 ISETP.NE.AND.EX P4, PT, RZ, c[0x0][0x21c], PT, P4 ;  /* 0x00008700ff00da0c */ /* 0x000fe40003f85340 */
[----:B------:R-:W-:-:S02]  /*1f40*/  @!P5 ISETP.NE.AND.EX P3, PT, RZ, c[0x0][0x21c], PT, P3 ;  /* 0x00008700ff00da0c */ /* 0x000fc40003f65330 */
[----:B------:R-:W-:Y:S02]  /*1f50*/  ISETP.NE.AND.EX P2, PT, RZ, c[0x0][0x25c], PT, P2 ;  /* 0x00009700ff007a0c */ /* 0x000fe40003f45320 */
[----:B------:R-:W-:Y:S02]  /*1f60*/  @!P5 FSEL R155, R114, RZ, P1 ;  /* 0x000000ff729bd208 */ /* 0x000fe40000800000 */
[----:B------:R-:W-:Y:S02]  /*1f70*/  @!P5 FSEL R192, R115, RZ, P4 ;  /* 0x000000ff73c0d208 */ /* 0x000fe40002000000 */
[----:B------:R-:W-:Y:S01]  /*1f80*/  @!P5 FSEL R150, R109, RZ, P3 ;  /* 0x000000ff6d96d208 */ /* 0x000fe20001800000 */
[----:B------:R-:W-:Y:S05]  /*1f90*/  @!P5 BRA `(.L_x_3999) ;  /* 0x000000800000d947 */ /* 0x000fea0003800000 */
[----:B0-----:R-:W-:Y:S02]  /*1fa0*/  ISETP.NE.AND P3, PT, R19, RZ, PT ;  /* 0x000000ff1300720c */ /* 0x001fe40003f65270 */
[----:B------:R-:W-:Y:S02]  /*1fb0*/  ISETP.NE.U32.AND P1, PT, RZ, c[0x0][0x218], PT ;  /* 0x00008600ff007a0c */ /* 0x000fe40003f25070 */
[----:B--2---:R-:W-:-:S02]  /*1fc0*/  FSEL R149, R201, RZ, !P3 ;  /* 0x000000ffc9957208 */ /* 0x004fc40005800000 */
[----:B------:R-:W-:-:S03]  /*1fd0*/  ISETP.NE.AND.EX P1, PT, RZ, c[0x0][0x21c], PT, P1 ;  /* 0x00008700ff007a0c */ /* 0x000fc60003f25310 */
[----:B------:R-:W-:-:S04]  /*1fe0*/  FFMA.FTZ R148, R156, R200, R149 ;  /* 0x000000c89c947223 */ /* 0x000fc80000010095 */
[----:B------:R-:W-:-:S04]  /*1ff0*/  FADD.FTZ R149, R181, -R148 ;  /* 0x80000094b5957221 */ /* 0x000fc80000010000 */
[----:B------:R-:W-:-:S04]  /*2000*/  FMUL.FTZ R150, R188, R149 ;  /* 0x00000095bc967220 */ /* 0x000fc80000410000 */
[----:B------:R-:W-:Y:S02]  /*2010*/  @P1 FADD.FTZ R150, R109, R150 ;  /* 0x000000966d961221 */ /* 0x000fe40000010000 */
.L_x_3999:
[----:B------:R-:W-:Y:S05]  /*2020*/  BSYNC B1 ;  /* 0x0000000000017941 */ /* 0x000fea0003800000 */
.L_x_3998:
[----:B------:R-:W-:Y:S01]  /*2030*/  BSSY B1, `(.L_x_4000) ;  /* 0x000000d000017945 */ /* 0x000fe20003800000 */
[----:B------:R-:W-:Y:S05]  /*2040*/  @!P6 BRA `(.L_x_4001) ;  /* 0x000000b00000e947 */ /* 0x000fea0003800000 */
[----:B------:R-:W-:Y:S01]  /*2050*/  LOP3.LUT P1, RZ, R198, 0xff00, RZ, 0xc0, !PT ;  /* 0x0000ff00c6ff7812 */ /* 0x000fe2000782c0ff */
[----:B--2---:R-:W-:-:S04]  /*2060*/  FMUL.FTZ R148, R150, c[0x0][0x1ec] ;  /* 0x00007b0096947a20 */ /* 0x004fc80000410000 */
        /* <DEDUP_REMOVED lines=9> */
.L_x_4001:
[----:B------:R-:W-:Y:S05]  /*2100*/  BSYNC B1 ;  /* 0x0000000000017941 */ /* 0x000fea0003800000 */
.L_x_4000:
[----:B------:R-:W-:Y:S01]  /*2110*/  BSSY B1, `(.L_x_4002) ;  /* 0x000000a000017945 */ /* 0x000fe20003800000 */
        /* <DEDUP_REMOVED lines=9> */
.L_x_4003:
[----:B------:R-:W-:Y:S05]  /*21b0*/  BSYNC B1 ;  /* 0x0000000000017941 */ /* 0x000fea0003800000 */
.L_x_4002:
[----:B------:R-:W-:Y:S01]  /*21c0*/  BSSY B1, `(.L_x_4004) ;  /* 0x000000e000017945 */ /* 0x000fe20003800000 */
[----:B------:R-:W-:Y:S05]  /*21d0*/  @!P6 BRA `(.L_x_4005) ;  /* 0x000000c00000e947 */ /* 0x000fea0003800000 */
[----:B------:R-:W-:Y:S01]  /*21e0*/  LOP3.LUT P1, RZ, R198, 0xff0000, RZ, 0xc0, !PT ;  /* 0x00ff0000c6ff7812 */ /* 0x000fe2000782c0ff */
[----:B--2---:R-:W-:Y:S01]  /*21f0*/  FMUL.FTZ R148, R193, c[0x0][0x1ec] ;  /* 0x00007b00c1947a20 */ /* 0x004fe20000410000 */
        /* <DEDUP_REMOVED lines=10> */
.L_x_4005:
[----:B------:R-:W-:Y:S05]  /*22a0*/  BSYNC B1 ;  /* 0x0000000000017941 */ /* 0x000fea0003800000 */
.L_x_4004:
        /* <DEDUP_REMOVED lines=10> */
.L_x_4007:
[----:B------:R-:W-:Y:S05]  /*2350*/  BSYNC B1 ;  /* 0x0000000000017941 */ /* 0x000fea0003800000 */
.L_x_4006:
        /* <DEDUP_REMOVED lines=13> */
.L_x_4009:
[----:B------:R-:W-:Y:S05]  /*2430*/  BSYNC B1 ;  /* 0x0000000000017941 */ /* 0x000fea0003800000 */
.L_x_4008:
        /* <DEDUP_REMOVED lines=10> */
.L_x_4011:
[----:B------:R-:W-:Y:S05]  /*24e0*/  BSYNC B1 ;  /* 0x0000000000017941 */ /* 0x000fea0003800000 */
.L_x_4010:
[----:B------:R-:W-:Y:S01]  /*24f0*/  BSSY B1, `(.L_x_4012) ;  /* 0x000000e000017945 */ /* 0x000fe20003800000 */
[----:B------:R-:W-:Y:S05]  /*2500*/  @!P6 BRA `(.L_x_4013) ;  /* 0x000000c00000e947 */ /* 0x000fea0003800000 */
[----:B------:R-:W-:Y:S01]  /*2510*/  LOP3.LUT P1, RZ, R199, 0xff, RZ, 0xc0, !PT ;  /* 0x000000ffc7ff7812 */ /* 0x000fe2000782c0ff */
[----:B--2---:R-:W-:Y:S01]  /*2520*/  FMUL.FTZ R148, R153, c[0x0][0x1ec] ;  /* 0x00007b0099947a20 */ /* 0x004fe20000410000 */
[----:B------:R-:W-:Y:S01]  /*2530*/  MOV R149, RZ ;  /* 0x000000ff00957202 */ /* 0x000fe20000000f00 */
        /* <DEDUP_REMOVED lines=9> */
.L_x_4013:
[----:B------:R-:W-:Y:S05]  /*25d0*/  BSYNC B1 ;  /* 0x0000000000017941 */ /* 0x000fea0003800000 */
.L_x_4012:
        /* <DEDUP_REMOVED lines=10> */
.L_x_4015:
[----:B------:R-:W-:Y:S05]  /*2680*/  BSYNC B1 ;  /* 0x0000000000017941 */ /* 0x000fea0003800000 */
.L_x_4014:
        /* <DEDUP_REMOVED lines=13> */
.L_x_4017:
[----:B------:R-:W-:Y:S05]  /*2760*/  BSYNC B1 ;  /* 0x0000000000017941 */ /* 0x000fea0003800000 */
.L_x_4016:
        /* <DEDUP_REMOVED lines=10> */
.L_x_4019:
[----:B------:R-:W-:Y:S05]  /*2810*/  BSYNC B1 ;  /* 0x0000000000017941 */ /* 0x000fea0003800000 */
.L_x_4018:
[----:B------:R-:W-:Y:S01]  /*2820*/  BSSY B1, `(.L_x_4020) ;  /* 0x000000e000017945 */ /* 0x000fe20003800000 */
[----:B------:R-:W-:Y:S05]  /*2830*/  @!P6 BRA `(.L_x_4021) ;  /* 0x000000c00000e947 */ /* 0x000fea0003800000 */
[----:B------:R-:W-:Y:S01]  /*2840*/  LOP3.LUT P1, RZ, R199, 0xff0000, RZ, 0xc0, !PT ;  /* 0x00ff0000c7ff7812 */ /* 0x000fe2000782c0ff */
[----:B--2---:R-:W-:Y:S01]  /*2850*/  FMUL.FTZ R148, R155, c[0x0][0x1ec] ;  /* 0x00007b009b947a20 */ /* 0x004fe20000410000 */
        /* <DEDUP_REMOVED lines=10> */
.L_x_4021:
[----:B------:R-:W-:Y:S05]  /*2900*/  BSYNC B1 ;  /* 0x0000000000017941 */ /* 0x000fea0003800000 */
.L_x_4020:
        /* <DEDUP_REMOVED lines=10> */
.L_x_4023:
[----:B------:R-:W-:Y:S05]  /*29b0*/  BSYNC B1 ;  /* 0x0000000000017941 */ /* 0x000fea0003800000 */
.L_x_4022:
        /* <DEDUP_REMOVED lines=13> */
.L_x_4025:
[----:B------:R-:W-:Y:S05]  /*2a90*/  BSYNC B1 ;  /* 0x0000000000017941 */ /* 0x000fea0003800000 */
.L_x_4024:
[----:B------:R-:W-:Y:S01]  /*2aa0*/  ISETP.NE.AND.EX P0, PT, RZ, c[0x0][0x25c], PT, P0 ;  /* 0x00009700ff007a0c */ /* 0x000fe20003f05300 */
[----:B------:R-:W-:Y:S01]  /*2ab0*/  BSSY B1, `(.L_x_4026) ;  /* 0x000001c000017945 */ /* 0x000fe20003800000 */
[----:B------:R-:W-:Y:S02]  /*2ac0*/  @P2 MOV R182, 0x20 ;  /* 0x0000002000b62802 */ /* 0x000fe40000000f00 */
[----:B--2---:R-:W-:Y:S02]  /*2ad0*/  SEL R148, R151, R140, P0 ;  /* 0x0000008c97947207 */ /* 0x004fe40000000000 */
[----:B------:R-:W-:Y:S01]  /*2ae0*/  @P6 MOV R199, 0x10 ;  /* 0x0000001000c76802 */ /* 0x000fe20000000f00 */
[----:B------:R-:W-:Y:S01]  /*2af0*/  @P2 IMAD.WIDE.U32 R182, R191, R182, c[0x0][0x258] ;  /* 0x00009600bfb62625 */ /* 0x000fe200078e00b6 */
[----:B------:R-:W-:Y:S02]  /*2b00*/  SEL R151, R152, R143, P0 ;  /* 0x0000008f98977207 */ /* 0x000fe40000000000 */
[----:B------:R-:W-:-:S02]  /*2b10*/  SEL R152, R153, R144, P0 ;  /* 0x0000009099987207 */ /* 0x000fc40000000000 */
[----:B------:R-:W-:Y:S02]  /*2b20*/  SEL R153, R154, R145, P0 ;  /* 0x000000919a997207 */ /* 0x000fe40000000000 */
[----:B------:R-:W-:Y:S02]  /*2b30*/  SEL R149, R150, R141, P0 ;  /* 0x0000008d96957207 */ /* 0x000fe40000000000 */
[----:B------:R-:W-:Y:S02]  /*2b40*/  SEL R154, R155, R146, P0 ;  /* 0x000000929b9a7207 */ /* 0x000fe40000000000 */
[----:B------:R-:W-:Y:S02]  /*2b50*/  SEL R150, R193, R142, P0 ;  /* 0x0000008ec1967207 */ /* 0x000fe40000000000 */
[----:B------:R-:W-:Y:S01]  /*2b60*/  SEL R155, R192, R147, P0 ;  /* 0x00000093c09b7207 */ /* 0x000fe20000000000 */
[----:B------:R-:W-:Y:S01]  /*2b70*/  @P6 IMAD.WIDE.U32 R192, R202, R199, c[0x0][0x248] ;  /* 0x00009200cac06625 */ /* 0x000fe200078e00c7 */
[----:B------:R-:W-:Y:S01]  /*2b80*/  @!P5 ISETP.NE.U32.AND P1, PT, RZ, c[0x0][0x218], PT ;  /* 0x00008600ff00da0c */ /* 0x000fe20003f25070 */
[----:B------:R1:W-:Y:S01]  /*2b90*/  @P2 STG.E.128 [R182.64], R148 ;  /* 0x00000094b6002986 */ /* 0x0003e2000c101d04 */
[----:B------:R-:W-:-:S02]  /*2ba0*/  @!P5 ISETP.NE.U32.AND P3, PT, RZ, c[0x0][0x218], PT ;  /* 0x00008600ff00da0c */ /* 0x000fc40003f65070 */
[----:B------:R-:W-:Y:S01]  /*2bb0*/  @!P5 ISETP.NE.AND.EX P1, PT, RZ, c[0x0][0x21c], PT, P1 ;  /* 0x00008700ff00da0c */ /* 0x000fe20003f25310 */
[----:B------:R1:W-:Y:S01]  /*2bc0*/  @P2 STG.E.128 [R182.64+0x10], R152 ;  /* 0x00001098b6002986 */ /* 0x0003e2000c101d04 */
[----:B------:R-:W-:Y:S02]  /*2bd0*/  @!P5 ISETP.NE.AND.EX P3, PT, RZ, c[0x0][0x21c], PT, P3 ;  /* 0x00008700ff00da0c */ /* 0x000fe40003f65330 */
[----:B------:R-:W-:Y:S01]  /*2be0*/  @!P5 ISETP.NE.U32.AND P4, PT, RZ, c[0x0][0x218], PT ;  /* 0x00008600ff00da0c */ /* 0x000fe20003f85070 */
[----:B------:R1:W-:Y:S01]  /*2bf0*/  @P6 STG.E.128 [R192.64], R136 ;  /* 0x00000088c0006986 */ /* 0x0003e2000c101d04 */
[----:B------:R-:W-:Y:S02]  /*2c00*/  @!P5 FSEL R199, R116, RZ, P1 ;  /* 0x000000ff74c7d208 */ /* 0x000fe40000800000 */
[----:B------:R-:W-:Y:S01]  /*2c10*/  @!P5 FSEL R198, R117, RZ, P3 ;  /* 0x000000ff75c6d208 */ /* 0x000fe20001800000 */
[----:B------:R-:W-:Y:S05]  /*2c20*/  @!P6 BRA `(.L_x_4027) ;  /* 0x000000400000e947 */ /* 0x000fea0003800000 */
[----:B-----5:R-:W-:Y:S01]  /*2c30*/  HFMA2.MMA R133, -RZ, RZ, 0, 9.5367431640625e-07 ;  /* 0x00000010ff857435 */ /* 0x020fe200000001ff */
[----:B------:R-:W-:-:S09]  /*2c40*/  IADD3 R132, R202, 0x20, RZ ;  /* 0x00000020ca847810 */ /* 0x000fd20007ffe0ff */
[----:B------:R-:W-:-:S06]  /*2c50*/  IMAD.WIDE.U32 R132, R132, R133, c[0x0][0x170] ;  /* 0x00005c0084847625 */ /* 0x000fcc00078e0085 */
[----:B------:R-:W5:Y:S02]  /*2c60*/  LDG.E.128 R132, [R132.64] ;  /* 0x0000000484847981 */ /* 0x000f64000c1e1d00 */
.L_x_4027:
[----:B------:R-:W-:Y:S05]  /*2c70*/  BSYNC B1 ;  /* 0x0000000000017941 */ /* 0x000fea0003800000 */
.L_x_4026:
[----:B------:R-:W-:Y:S01]  /*2c80*/  BSSY B1, `(.L_x_4028) ;  /* 0x000000a000017945 */ /* 0x000fe20003800000 */
[----:B------:R-:W-:Y:S05]  /*2c90*/  @!P5 BRA `(.L_x_4029) ;  /* 0x000000800000d947 */ /* 0x000fea0003800000 */
[----:B0-----:R-:W-:Y:S02]  /*2ca0*/  ISETP.NE.AND P3, PT, R19, RZ, PT ;  /* 0x000000ff1300720c */ /* 0x001fe40003f65270 */
[----:B------:R-:W-:Y:S02]  /*2cb0*/  ISETP.NE.U32.AND P1, PT, RZ, c[0x0][0x218], PT ;  /* 0x00008600ff007a0c */ /* 0x000fe40003f25070 */
[----:B-1----:R-:W-:Y:S02]  /*2cc0*/  FSEL R149, R201, RZ, !P3 ;  /* 0x000000ffc9957208 */ /* 0x002fe40005800000 */
[----:B------:R-:W-:-:S03]  /*2cd0*/  ISETP.NE.AND.EX P1, PT, RZ, c[0x0][0x21c], PT, P1 ;  /* 0x00008700ff007a0c */ /* 0x000fc60003f25310 */
[----:B------:R-:W-:-:S04]  /*2ce0*/  FFMA.FTZ R149, R165, R200, R149 ;  /* 0x000000c8a5957223 */ /* 0x000fc80000010095 */
[----:B------:R-:W-:-:S04]  /*2cf0*/  FADD.FTZ R149, R208, -R149 ;  /* 0x80000095d0957221 */ /* 0x000fc80000010000 */
[----:B------:R-:W-:-:S04]  /*2d00*/  FMUL.FTZ R199, R188, R149 ;  /* 0x00000095bcc77220 */ /* 0x000fc80000410000 */
[----:B------:R-:W-:Y:S02]  /*2d10*/  @P1 FADD.FTZ R199, R116, R199 ;  /* 0x000000c774c71221 */ /* 0x000fe40000010000 */
.L_x_4029:
[----:B------:R-:W-:Y:S05]  /*2d20*/  BSYNC B1 ;  /* 0x0000000000017941 */ /* 0x000fea0003800000 */
.L_x_4028:
[----:B------:R-:W-:Y:S01]  /*2d30*/  BSSY B1, `(.L_x_4030) ;  /* 0x000000e000017945 */ /* 0x000fe20003800000 */
[----:B------:R-:W-:Y:S05]  /*2d40*/  @!P6 BRA `(.L_x_4031) ;  /* 0x000000c00000e947 */ /* 0x000fea0003800000 */
[----:B------:R-:W-:Y:S01]  /*2d50*/  LOP3.LUT P1, RZ, R226, 0xff, RZ, 0xc0, !PT ;  /* 0x000000ffe2ff7812 */ /* 0x000fe2000782c0ff */
[----:B-1----:R-:W-:Y:S01]  /*2d60*/  FMUL.FTZ R148, R199, c[0x0][0x1ec] ;  /* 0x00007b00c7947a20 */ /* 0x002fe20000410000 */
        /* <DEDUP_REMOVED lines=10> */
.L_x_4031:
[----:B------:R-:W-:Y:S05]  /*2e10*/  BSYNC B1 ;  /* 0x0000000000017941 */ /* 0x000fea0003800000 */
.L_x_4030:
        /* <DEDUP_REMOVED lines=10> */
.L_x_4033:
[----:B------:R-:W-:Y:S05]  /*2ec0*/  BSYNC B1 ;  /* 0x0000000000017941 */ /* 0x000fea0003800000 */
.L_x_4032:
[----:B------:R-:W-:Y:S01]  /*2ed0*/  @P2 MOV R191, 0x20 ;  /* 0x0000002000bf2802 */ /* 0x000fe20000000f00 */
[----:B------:R-:W-:Y:S01]  /*2ee0*/  BSSY B1, `(.L_x_4034) ;  /* 0x0000013000017945 */ /* 0x000fe20003800000 */
[----:B------:R-:W-:Y:S02]  /*2ef0*/  @!P5 ISETP.NE.U32.AND P1, PT, RZ, c[0x0][0x218], PT ;  /* 0x00008600ff00da0c */ /* 0x000fe40003f25070 */
[----:B------:R-:W-:Y:S01]  /*2f00*/  @!P5 ISETP.NE.AND.EX P4, PT, RZ, c[0x0][0x21c], PT, P4 ;  /* 0x00008700ff00da0c */ /* 0x000fe20003f85340 */
[----:B------:R-:W-:Y:S01]  /*2f10*/  @P2 IMAD.WIDE.U32 R190, R190, R191, c[0x0][0x258] ;  /* 0x00009600bebe2625 */ /* 0x000fe200078e00bf */
[----:B------:R-:W-:Y:S02]  /*2f20*/  @!P5 ISETP.NE.AND.EX P1, PT, RZ, c[0x0][0x21c], PT, P1 ;  /* 0x00008700ff00da0c */ /* 0x000fe40003f25310 */
[----:B-1----:R-:W-:Y:S01]  /*2f30*/  SEL R148, R199, R140, P0 ;  /* 0x0000008cc7947207 */ /* 0x002fe20000000000 */
[----:B------:R-:W-:Y:S05]  /*2f40*/  @!P6 BRA `(.L_x_4035) ;  /* 0x000000c00000e947 */ /* 0x000fea0003800000 */
[----:B------:R-:W-:Y:S01]  /*2f50*/  LOP3.LUT P3, RZ, R196, 0xff00, RZ, 0xc0, !PT ;  /* 0x0000ff00c4ff7812 */ /* 0x000fe2000786c0ff */
[----:B------:R-:W-:Y:S01]  /*2f60*/  FMUL.FTZ R149, R198, c[0x0][0x1ec] ;  /* 0x00007b00c6957a20 */ /* 0x000fe20000410000 */
[----:B------:R-:W-:Y:S01]  /*2f70*/  HFMA2.MMA R152, -RZ, RZ, 0, 0 ;  /* 0x00000000ff987435 */ /* 0x000fe200000001ff */
[----:B------:R-:W-:-:S02]  /*2f80*/  MOV R150, RZ ;  /* 0x000000ff00967202 */ /* 0x000fc40000000f00 */
[----:B------:R-:W-:-:S08]  /*2f90*/  FMUL.FTZ R154, R149, c[0x0][0x1e8] ;  /* 0x00007a00959a7a20 */ /* 0x000fd00000410000 */
[----:B------:R-:W-:Y:S02]  /*2fa0*/  @P3 PRMT R149, RZ, 0x7610, R100 ;  /* 0x00007610ff953816 */ /* 0x000fe40000000064 */
[----:B-----5:R-:W-:-:S03]  /*2fb0*/  @P3 PRMT R151, RZ, 0x7610, R132 ;  /* 0x00007610ff973816 */ /* 0x020fc60000000084 */
[----:B------:R-:W-:Y:S02]  /*2fc0*/  @P3 FMUL.FTZ R150, R154, R149 ;  /* 0x000000959a963220 */ /* 0x000fe40000410000 */
[----:B------:R-:W-:-:S03]  /*2fd0*/  @P3 FMUL.FTZ R152, R151, R154 ;  /* 0x0000009a97983220 */ /* 0x000fc60000410000 */
[----:B------:R-:W-:Y:S01]  /*2fe0*/  F2FP.BF16.PACK_AB R150, RZ, R150 ;  /* 0x00000096ff96723e */ /* 0x000fe200000010ff */
[----:B------:R-:W-:-:S03]  /*2ff0*/  FADD.FTZ R77, R77, R152 ;  /* 0x000000984d4d7221 */ /* 0x000fc60000010000 */
[----:B------:R-:W-:Y:S02]  /*3000*/  PRMT R136, R136, 0x5410, R150 ;  /* 0x0000541088887816 */ /* 0x000fe40000000096 */
.L_x_4035:
[----:B------:R-:W-:Y:S05]  /*3010*/  BSYNC B1 ;  /* 0x0000000000017941 */ /* 0x000fea0003800000 */
.L_x_4034:
[----:B------:R-:W-:Y:S01]  /*3020*/  BSSY B1, `(.L_x_4036) ;  /* 0x000000c000017945 */ /* 0x000fe20003800000 */
[----:B------:R-:W-:Y:S02]  /*3030*/  SEL R149, R198, R141, P0 ;  /* 0x0000008dc6957207 */ /* 0x000fe40000000000 */
[----:B------:R-:W-:Y:S01]  /*3040*/  @!P5 FSEL R151, R118, RZ, P4 ;  /* 0x000000ff7697d208 */ /* 0x000fe20002000000 */
[----:B------:R-:W-:Y:S05]  /*3050*/  @!P5 BRA `(.L_x_4037) ;  /* 0x000000800000d947 */ /* 0x000fea0003800000 */
[----:B0-----:R-:W-:Y:S02]  /*3060*/  ISETP.NE.AND P4, PT, R19, RZ, PT ;  /* 0x000000ff1300720c */ /* 0x001fe40003f85270 */
[----:B------:R-:W-:Y:S02]  /*3070*/  ISETP.NE.U32.AND P3, PT, RZ, c[0x0][0x218], PT ;  /* 0x00008600ff007a0c */ /* 0x000fe40003f65070 */
[----:B------:R-:W-:Y:S02]  /*3080*/  FSEL R151, R201, RZ, !P4 ;  /* 0x000000ffc9977208 */ /* 0x000fe40006000000 */
[----:B------:R-:W-:-:S03]  /*3090*/  ISETP.NE.AND.EX P3, PT, RZ, c[0x0][0x21c], PT, P3 ;  /* 0x00008700ff007a0c */ /* 0x000fc60003f65330 */
[----:B------:R-:W-:-:S04]  /*30a0*/  FFMA.FTZ R151, R167, R200, R151 ;  /* 0x000000c8a7977223 */ /* 0x000fc80000010097 */
[----:B------:R-:W-:-:S04]  /*30b0*/  FADD.FTZ R151, R210, -R151 ;  /* 0x80000097d2977221 */ /* 0x000fc80000010000 */
[----:B------:R-:W-:-:S04]  /*30c0*/  FMUL.FTZ R151, R188, R151 ;  /* 0x00000097bc977220 */ /* 0x000fc80000410000 */
[----:B------:R-:W-:Y:S02]  /*30d0*/  @P3 FADD.FTZ R151, R118, R151 ;  /* 0x0000009776973221 */ /* 0x000fe40000010000 */
.L_x_4037:
[----:B------:R-:W-:Y:S05]  /*30e0*/  BSYNC B1 ;  /* 0x0000000000017941 */ /* 0x000fea0003800000 */
.L_x_4036:
[----:B------:R-:W-:Y:S01]  /*30f0*/  BSSY B1, `(.L_x_4038) ;  /* 0x000000d000017945 */ /* 0x000fe20003800000 */
        /* <DEDUP_REMOVED lines=12> */
.L_x_4039:
[----:B------:R-:W-:Y:S05]  /*31c0*/  BSYNC B1 ;  /* 0x0000000000017941 */ /* 0x000fea0003800000 */
.L_x_4038:
        /* <DEDUP_REMOVED lines=12> */
.L_x_4041:
[----:B------:R-:W-:Y:S05]  /*3290*/  BSYNC B1 ;  /* 0x0000000000017941 */ /* 0x000fea0003800000 */
.L_x_4040:
[----:B------:R-:W-:Y:S01]  /*32a0*/  BSSY B1, `(.L_x_4042) ;  /* 0x000000e000017945 */ /* 0x000fe20003800000 */
        /* <DEDUP_REMOVED lines=13> */
.L_x_4043:
[----:B------:R-:W-:Y:S05]  /*3380*/  BSYNC B1 ;  /* 0x0000000000017941 */ /* 0x000fea0003800000 */
.L_x_4042:
[----:B------:R-:W-:Y:S01]  /*3390*/  @!P5 ISETP.NE.U32.AND P3, PT, RZ, c[0x0][0x218], PT ;  /* 0x00008600ff00da0c */ /* 0x000fe20003f65070 */
[----:B------:R-:W-:Y:S01]  /*33a0*/  BSSY B1, `(.L_x_4044) ;  /* 0x0000018000017945 */ /* 0x000fe20003800000 */
[----:B------:R-:W-:Y:S02]  /*33b0*/  @!P5 ISETP.NE.U32.AND P4, PT, RZ, c[0x0][0x218], PT ;  /* 0x00008600ff00da0c */ /* 0x000fe40003f85070 */
[----:B------:R-:W-:Y:S02]  /*33c0*/  @!P5 ISETP.NE.AND.EX P3, PT, RZ, c[0x0][0x21c], PT, P3 ;  /* 0x00008700ff00da0c */ /* 0x000fe40003f65330 */
[----:B------:R-:W-:Y:S02]  /*33d0*/  @!P5 ISETP.NE.U32.AND P1, PT, RZ, c[0x0][0x218], PT ;  /* 0x00008600ff00da0c */ /* 0x000fe40003f25070 */
[----:B------:R-:W-:Y:S02]  /*33e0*/  @!P5 FSEL R154, R121, RZ, P3 ;  /* 0x000000ff799ad208 */ /* 0x000fe40001800000 */
[----:B------:R-:W-:-:S02]  /*33f0*/  @!P5 ISETP.NE.U32.AND P3, PT, RZ, c[0x0][0x218], PT ;  /* 0x00008600ff00da0c */ /* 0x000fc40003f65070 */
[----:B------:R-:W-:Y:S02]  /*3400*/  SEL R151, R152, R143, P0 ;  /* 0x0000008f98977207 */ /* 0x000fe40000000000 */
[----:B------:R-:W-:Y:S02]  /*3410*/  @!P5 ISETP.NE.AND.EX P4, PT, RZ, c[0x0][0x21c], PT, P4 ;  /* 0x00008700ff00da0c */ /* 0x000fe40003f85340 */
[----:B------:R-:W-:Y:S01]  /*3420*/  @!P5 ISETP.NE.AND.EX P3, PT, RZ, c[0x0][0x21c], PT, P3 ;  /* 0x00008700ff00da0c */ /* 0x000fe20003f65330 */
[----:B------:R1:W-:Y:S01]  /*3430*/  @P2 STG.E.128 [R190.64], R148 ;  /* 0x00000094be002986 */ /* 0x0003e2000c101d04 */
[----:B------:R-:W-:Y:S02]  /*3440*/  @!P5 ISETP.NE.AND.EX P1, PT, RZ, c[0x0][0x21c], PT, P1 ;  /* 0x00008700ff00da0c */ /* 0x000fe40003f25310 */
[----:B------:R-:W-:Y:S02]  /*3450*/  @!P5 FSEL R153, R122, RZ, P4 ;  /* 0x000000ff7a99d208 */ /* 0x000fe40002000000 */
[----:B------:R-:W-:-:S02]  /*3460*/  @!P5 ISETP.NE.U32.AND P4, PT, RZ, c[0x0][0x218], PT ;  /* 0x00008600ff00da0c */ /* 0x000fc40003f85070 */
[----:B------:R-:W-:Y:S02]  /*3470*/  @!P5 FSEL R152, R123, RZ, P3 ;  /* 0x000000ff7b98d208 */ /* 0x000fe40001800000 */
[----:B-1----:R-:W-:Y:S01]  /*3480*/  @!P5 FSEL R149, R120, RZ, P1 ;  /* 0x000000ff7895d208 */ /* 0x002fe20000800000 */
        /* <DEDUP_REMOVED lines=9> */
.L_x_4045:
[----:B------:R-:W-:Y:S05]  /*3520*/  BSYNC B1 ;  /* 0x0000000000017941 */ /* 0x000fea0003800000 */
.L_x_4044:
        /* <DEDUP_REMOVED lines=13> */
.L_x_4047:
[----:B------:R-:W-:Y:S05]  /*3600*/  BSYNC B1 ;  /* 0x0000000000017941 */ /* 0x000fea0003800000 */
.L_x_4046:
[----:B------:R-:W-:Y:S01]  /*3610*/  BSSY B1, `(.L_x_4048) ;  /* 0x000000a000017945 */ /* 0x000fe20003800000 */
        /* <DEDUP_REMOVED lines=9> */
.L_x_4049:
[----:B------:R-:W-:Y:S05]  /*36b0*/  BSYNC B1 ;  /* 0x0000000000017941 */ /* 0x000fea0003800000 */
.L_x_4048:
[----:B------:R-:W-:Y:S01]  /*36c0*/  BSSY B1, `(.L_x_4050) ;  /* 0x000000e000017945 */ /* 0x000fe20003800000 */
[----:B------:R-:W-:Y:S05]  /*36d0*/  @!P6 BRA `(.L_x_4051) ;  /* 0x000000c00000e947 */ /* 0x000fea0003800000 */
[----:B------:R-:W-:Y:S01]  /*36e0*/  LOP3.LUT P1, RZ, R197, 0xff00, RZ, 0xc0, !PT ;  /* 0x0000ff00c5ff7812 */ /* 0x000fe2000782c0ff */
[----:B------:R-:W-:Y:S01]  /*36f0*/  FMUL.FTZ R148, R154, c[0x0][0x1ec] ;  /* 0x00007b009a947a20 */ /* 0x000fe20000410000 */
[----:B------:R-:W-:-:S03]  /*3700*/  HFMA2.MMA R150, -RZ, RZ, 0, 0 ;  /* 0x00000000ff967435 */ /* 0x000fc600000001ff */
[----:B------:R-:W-:Y:S02]  /*3710*/  FMUL.FTZ R182, R148, c[0x0][0x1e8] ;  /* 0x00007a0094b67a20 */ /* 0x000fe40000410000 */
[----:B------:R-:W-:-:S06]  /*3720*/  IMAD.MOV.U32 R148, RZ, RZ, RZ ;  /* 0x000000ffff947224 */ /* 0x000fcc00078e00ff */
[----:B------:R-:W-:-:S05]  /*3730*/  @P1 PRMT R151, RZ, 0x7610, R102 ;  /* 0x00007610ff971816 */ /* 0x000fca0000000066 */
[----:B------:R-:W-:Y:S01]  /*3740*/  @P1 FMUL.FTZ R150, R182, R151 ;  /* 0x00000097b6961220 */ /* 0x000fe20000410000 */
[----:B-----5:R-:W-:-:S04]  /*3750*/  @P1 PRMT R151, RZ, 0x7610, R134 ;  /* 0x00007610ff971816 */ /* 0x020fc80000000086 */
[----:B------:R-:W-:Y:S01]  /*3760*/  F2FP.BF16.PACK_AB R150, RZ, R150 ;  /* 0x00000096ff96723e */ /* 0x000fe200000010ff */
[----:B------:R-:W-:-:S03]  /*3770*/  @P1 FMUL.FTZ R148, R151, R182 ;  /* 0x000000b697941220 */ /* 0x000fc60000410000 */
[----:B------:R-:W-:Y:S01]  /*3780*/  PRMT R138, R138, 0x5410, R150 ;  /* 0x000054108a8a7816 */ /* 0x000fe20000000096 */
[----:B------:R-:W-:Y:S02]  /*3790*/  FADD.FTZ R73, R73, R148 ;  /* 0x0000009449497221 */ /* 0x000fe40000010000 */
.L_x_4051:
[----:B------:R-:W-:Y:S05]  /*37a0*/  BSYNC B1 ;  /* 0x0000000000017941 */ /* 0x000fea0003800000 */
.L_x_4050:
        /* <DEDUP_REMOVED lines=10> */
.L_x_4053:
[----:B------:R-:W-:Y:S05]  /*3850*/  BSYNC B1 ;  /* 0x0000000000017941 */ /* 0x000fea0003800000 */
.L_x_4052:
        /* <DEDUP_REMOVED lines=13> */
.L_x_4055:
[----:B------:R-:W-:Y:S05]  /*3930*/  BSYNC B1 ;  /* 0x0000000000017941 */ /* 0x000fea0003800000 */
.L_x_4054:
        /* <DEDUP_REMOVED lines=10> */
.L_x_4057:
[----:B------:R-:W-:Y:S05]  /*39e0*/  BSYNC B1 ;  /* 0x0000000000017941 */ /* 0x000fea0003800000 */
.L_x_4056:
[----:B------:R-:W-:Y:S01]  /*39f0*/  BSSY B1, `(.L_x_4058) ;  /* 0x000000e000017945 */ /* 0x000fe20003800000 */
        /* <DEDUP_REMOVED lines=13> */
.L_x_4059:
[----:B------:R-:W-:Y:S05]  /*3ad0*/  BSYNC B1 ;  /* 0x0000000000017941 */ /* 0x000fea0003800000 */
.L_x_4058:
[----:B------:R-:W-:Y:S01]  /*3ae0*/  @P6 MOV R182, 0x10 ;  /* 0x0000001000b66802 */ /* 0x000fe20000000f00 */
[----:B------:R-:W-:Y:S01]  /*3af0*/  BSSY B1, `(.L_x_4060) ;  /* 0x0000014000017945 */ /* 0x000fe20003800000 */
[----:B------:R-:W-:Y:S02]  /*3b00*/  @P6 IADD3 R155, R202, 0x20, RZ ;  /* 0x00000020ca9b6810 */ /* 0x000fe40007ffe0ff */
[----:B------:R-:W-:Y:S02]  /*3b10*/  SEL R148, R149, R144, P0 ;  /* 0x0000009095947207 */ /* 0x000fe40000000000 */
[----:B------:R-:W-:Y:S02]  /*3b20*/  SEL R149, R154, R145, P0 ;  /* 0x000000919a957207 */ /* 0x000fe40000000000 */
[----:B------:R-:W-:Y:S02]  /*3b30*/  SEL R150, R153, R146, P0 ;  /* 0x0000009299967207 */ /* 0x000fe40000000000 */
[----:B------:R-:W-:Y:S01]  /*3b40*/  SEL R151, R152, R147, P0 ;  /* 0x0000009398977207 */ /* 0x000fe20000000000 */
[----:B------:R-:W-:Y:S01]  /*3b50*/  @P6 IMAD.WIDE.U32 R152, R155, R182, c[0x0][0x248] ;  /* 0x000092009b986625 */ /* 0x000fe200078e00b6 */
[----:B------:R-:W-:-:S02]  /*3b60*/  @!P5 ISETP.NE.U32.AND P3, PT, RZ, c[0x0][0x218], PT ;  /* 0x00008600ff00da0c */ /* 0x000fc40003f65070 */
[----:B------:R-:W-:Y:S01]  /*3b70*/  @!P5 ISETP.NE.AND.EX P4, PT, RZ, c[0x0][0x21c], PT, P4 ;  /* 0x00008700ff00da0c */ /* 0x000fe20003f85340 */
[----:B------:R1:W-:Y:S01]  /*3b80*/  @P2 STG.E.128 [R190.64+0x10], R148 ;  /* 0x00001094be002986 */ /* 0x0003e2000c101d04 */
[----:B------:R-:W-:Y:S02]  /*3b90*/  @!P5 ISETP.NE.AND.EX P3, PT, RZ, c[0x0][0x21c], PT, P3 ;  /* 0x00008700ff00da0c */ /* 0x000fe40003f65330 */
[----:B------:R-:W-:Y:S01]  /*3ba0*/  @!P5 ISETP.NE.U32.AND P1, PT, RZ, c[0x0][0x218], PT ;  /* 0x00008600ff00da0c */ /* 0x000fe20003f25070 */
[----:B------:R1:W-:Y:S01]  /*3bb0*/  @P6 STG.E.128 [R152.64], R136 ;  /* 0x0000008898006986 */ /* 0x0003e2000c101d04 */
[----:B------:R-:W-:Y:S02]  /*3bc0*/  @!P5 FSEL R155, R124, RZ, P4 ;  /* 0x000000ff7c9bd208 */ /* 0x000fe40002000000 */
[----:B------:R-:W-:Y:S02]  /*3bd0*/  @!P5 FSEL R154, R125, RZ, P3 ;  /* 0x000000ff7d9ad208 */ /* 0x000fe40001800000 */
[----:B------:R-:W-:Y:S01]  /*3be0*/  IADD3 R202, R202, 0x40, RZ ;  /* 0x00000040caca7810 */ /* 0x000fe20007ffe0ff */
[----:B------:R-:W-:Y:S05]  /*3bf0*/  @!P6 BRA `(.L_x_4061) ;  /* 0x000000300000e947 */ /* 0x000fea0003800000 */
[----:B-----5:R-:W-:-:S10]  /*3c00*/  HFMA2.MMA R133, -RZ, RZ, 0, 9.5367431640625e-07 ;  /* 0x00000010ff857435 */ /* 0x020fd400000001ff */
[----:B------:R-:W-:-:S06]  /*3c10*/  IMAD.WIDE.U32 R132, R202, R133, c[0x0][0x170] ;  /* 0x00005c00ca847625 */ /* 0x000fcc00078e0085 */
[----:B------:R-:W5:Y:S02]  /*3c20*/  LDG.E.128 R132, [R132.64] ;  /* 0x0000000484847981 */ /* 0x000f64000c1e1d00 */
.L_x_4061:
[----:B------:R-:W-:Y:S05]  /*3c30*/  BSYNC B1 ;  /* 0x0000000000017941 */ /* 0x000fea0003800000 */
.L_x_4060:
        /* <DEDUP_REMOVED lines=10> */
.L_x_4063:
[----:B------:R-:W-:Y:S05]  /*3ce0*/  BSYNC B1 ;  /* 0x0000000000017941 */ /* 0x000fea0003800000 */
.L_x_4062:
[----:B------:R-:W-:Y:S01]  /*3cf0*/  BSSY B1, `(.L_x_4064) ;  /* 0x000000e000017945 */ /* 0x000fe20003800000 */
[----:B------:R-:W-:Y:S05]  /*3d00*/  @!P6 BRA `(.L_x_4065) ;  /* 0x000000c00000e947 */ /* 0x000fea0003800000 */
[----:B------:R-:W-:Y:S01]  /*3d10*/  LOP3.LUT P3, RZ, R203, 0xff, RZ, 0xc0, !PT ;  /* 0x000000ffcbff7812 */ /* 0x000fe2000786c0ff */
[----:B-1----:R-:W-:Y:S01]  /*3d20*/  FMUL.FTZ R148, R155, c[0x0][0x1ec] ;  /* 0x00007b009b947a20 */ /* 0x002fe20000410000 */
        /* <DEDUP_REMOVED lines=10> */
.L_x_4065:
[----:B------:R-:W-:Y:S05]  /*3dd0*/  BSYNC B1 ;  /* 0x0000000000017941 */ /* 0x000fea0003800000 */
.L_x_4064:
        /* <DEDUP_REMOVED lines=10> */
.L_x_4067:
[----:B------:R-:W-:Y:S05]  /*3e80*/  BSYNC B1 ;  /* 0x0000000000017941 */ /* 0x000fea0003800000 */
.L_x_4066:
[----:B------:R-:W-:Y:S01]  /*3e90*/  @!P5 ISETP.NE.U32.AND P4, PT, RZ, c[0x0][0x218], PT ;  /* 0x00008600ff00da0c */ /* 0x000fe20003f85070 */
[----:B------:R-:W-:Y:S01]  /*3ea0*/  BSSY B1, `(.L_x_4068) ;  /* 0x0000017000017945 */ /* 0x000fe20003800000 */
[----:B------:R-:W-:Y:S02]  /*3eb0*/  @!P5 ISETP.NE.AND.EX P3, PT, RZ, c[0x0][0x21c], PT, P1 ;  /* 0x00008700ff00da0c */ /* 0x000fe40003f65310 */
[----:B------:R-:W-:Y:S02]  /*3ec0*/  @!P5 ISETP.NE.AND.EX P1, PT, RZ, c[0x0][0x21c], PT, P4 ;  /* 0x00008700ff00da0c */ /* 0x000fe40003f25340 */
[----:B------:R-:W-:Y:S02]  /*3ed0*/  @!P5 ISETP.NE.U32.AND P4, PT, RZ, c[0x0][0x218], PT ;  /* 0x00008600ff00da0c */ /* 0x000fe40003f85070 */
[----:B-1----:R-:W-:Y:S02]  /*3ee0*/  @!P5 FSEL R148, R127, RZ, P3 ;  /* 0x000000ff7f94d208 */ /* 0x002fe40001800000 */
[----:B------:R-:W-:-:S02]  /*3ef0*/  @!P5 ISETP.NE.AND.EX P4, PT, RZ, c[0x0][0x21c], PT, P4 ;  /* 0x00008700ff00da0c */ /* 0x000fc40003f85340 */
[----:B------:R-:W-:Y:S02]  /*3f00*/  @!P5 FSEL R149, R128, RZ, P1 ;  /* 0x000000ff8095d208 */ /* 0x000fe40000800000 */
[----:B------:R-:W-:Y:S02]  /*3f10*/  @!P5 ISETP.NE.U32.AND P3, PT, RZ, c[0x0][0x218], PT ;  /* 0x00008600ff00da0c */ /* 0x000fe40003f65070 */
[----:B------:R-:W-:Y:S02]  /*3f20*/  @!P5 ISETP.NE.U32.AND P1, PT, RZ, c[0x0][0x218], PT ;  /* 0x00008600ff00da0c */ /* 0x000fe40003f25070 */
[----:B------:R-:W-:Y:S01]  /*3f30*/  @!P5 FSEL R150, R129, RZ, P4 ;  /* 0x000000ff8196d208 */ /* 0x000fe20002000000 */
[----:B------:R-:W-:Y:S05]  /*3f40*/  @!P6 BRA `(.L_x_4069) ;  /* 0x000000c00000e947 */ /* 0x000fea0003800000 */
[----:B------:R-:W-:Y:S01]  /*3f50*/  LOP3.LUT P4, RZ, R194, 0xff00, RZ, 0xc0, !PT ;  /* 0x0000ff00c2ff7812 */ /* 0x000fe2000788c0ff */
[----:B------:R-:W-:Y:S01]  /*3f60*/  FMUL.FTZ R151, R154, c[0x0][0x1ec] ;  /* 0x00007b009a977a20 */ /* 0x000fe20000410000 */
[----:B------:R-:W-:Y:S01]  /*3f70*/  MOV R152, RZ ;  /* 0x000000ff00987202 */ /* 0x000fe20000000f00 */
[----:B------:R-:W-:-:S02]  /*3f80*/  IMAD.MOV.U32 R182, RZ, RZ, RZ ;  /* 0x000000ffffb67224 */ /* 0x000fc400078e00ff */
        /* <DEDUP_REMOVED lines=8> */
.L_x_4069:
[----:B------:R-:W-:Y:S05]  /*4010*/  BSYNC B1 ;  /* 0x0000000000017941 */ /* 0x000fea0003800000 */
.L_x_4068:
[----:B------:R-:W-:Y:S01]  /*4020*/  @!P5 ISETP.NE.U32.AND P4, PT, RZ, c[0x0][0x218], PT ;  /* 0x00008600ff00da0c */ /* 0x000fe20003f85070 */
[----:B------:R-:W-:Y:S01]  /*4030*/  BSSY B1, `(.L_x_4070) ;  /* 0x0000012000017945 */ /* 0x000fe20003800000 */
[----:B------:R-:W-:Y:S02]  /*4040*/  @!P5 ISETP.NE.AND.EX P3, PT, RZ, c[0x0][0x21c], PT, P3 ;  /* 0x00008700ff00da0c */ /* 0x000fe40003f65330 */
[----:B------:R-:W-:Y:S02]  /*4050*/  @!P5 ISETP.NE.AND.EX P1, PT, RZ, c[0x0][0x21c], PT, P1 ;  /* 0x00008700ff00da0c */ /* 0x000fe40003f25310 */
[----:B------:R-:W-:Y:S02]  /*4060*/  @!P5 ISETP.NE.AND.EX P4, PT, RZ, c[0x0][0x21c], PT, P4 ;  /* 0x00008700ff00da0c */ /* 0x000fe40003f85340 */
[----:B------:R-:W-:Y:S02]  /*4070*/  SEL R140, R155, R140, P0 ;  /* 0x0000008c9b8c7207 */ /* 0x000fe40000000000 */
[----:B------:R-:W-:-:S02]  /*4080*/  SEL R141, R154, R141, P0 ;  /* 0x0000008d9a8d7207 */ /* 0x000fc40000000000 */
[----:B------:R-:W-:Y:S02]  /*4090*/  @!P5 FSEL R151, R130, RZ, P3 ;  /* 0x000000ff8297d208 */ /* 0x000fe40001800000 */
[----:B------:R-:W-:Y:S02]  /*40a0*/  @!P5 FSEL R152, R131, RZ, P1 ;  /* 0x000000ff8398d208 */ /* 0x000fe40000800000 */
        /* <DEDUP_REMOVED lines=10> */
.L_x_4071:
[----:B------:R-:W-:Y:S05]  /*4150*/  BSYNC B1 ;  /* 0x0000000000017941 */ /* 0x000fea0003800000 */
.L_x_4070:
        /* <DEDUP_REMOVED lines=14> */
.L_x_4073:
[----:B------:R-:W-:Y:S05]  /*4240*/  BSYNC B1 ;  /* 0x0000000000017941 */ /* 0x000fea0003800000 */
.L_x_4072:
        /* <DEDUP_REMOVED lines=10> */
.L_x_4075:
[----:B------:R-:W-:Y:S05]  /*42f0*/  BSYNC B1 ;  /* 0x0000000000017941 */ /* 0x000fea0003800000 */
.L_x_4074:
[----:B------:R-:W-:Y:S01]  /*4300*/  BSSY B1, `(.L_x_4076) ;  /* 0x000000d000017945 */ /* 0x000fe20003800000 */
        /* <DEDUP_REMOVED lines=12> */
.L_x_4077:
[----:B------:R-:W-:Y:S05]  /*43d0*/  BSYNC B1 ;  /* 0x0000000000017941 */ /* 0x000fea0003800000 */
.L_x_4076:
        /* <DEDUP_REMOVED lines=10> */
.L_x_4079:
[----:B------:R-:W-:Y:S05]  /*4480*/  BSYNC B1 ;  /* 0x0000000000017941 */ /* 0x000fea0003800000 */
.L_x_4078:
        /* <DEDUP_REMOVED lines=14> */
.L_x_4081:
[----:B------:R-:W-:Y:S05]  /*4570*/  BSYNC B1 ;  /* 0x0000000000017941 */ /* 0x000fea0003800000 */
.L_x_4080:
        /* <DEDUP_REMOVED lines=10> */
.L_x_4083:
[----:B------:R-:W-:Y:S05]  /*4620*/  BSYNC B1 ;  /* 0x0000000000017941 */ /* 0x000fea0003800000 */
.L_x_4082:
        /* <DEDUP_REMOVED lines=13> */
.L_x_4085:
[----:B------:R-:W-:Y:S05]  /*4700*/  BSYNC B1 ;  /* 0x0000000000017941 */ /* 0x000fea0003800000 */
.L_x_4084:
        /* <DEDUP_REMOVED lines=10> */
.L_x_4087:
[----:B------:R-:W-:Y:S05]  /*47b0*/  BSYNC B1 ;  /* 0x0000000000017941 */ /* 0x000fea0003800000 */
.L_x_4086:
[----:B------:R-:W-:Y:S01]  /*47c0*/  BSSY B1, `(.L_x_4088) ;  /* 0x000000e000017945 */ /* 0x000fe20003800000 */
        /* <DEDUP_REMOVED lines=13> */
.L_x_4089:
[----:B------:R-:W-:Y:S05]  /*48a0*/  BSYNC B1 ;  /* 0x0000000000017941 */ /* 0x000fea0003800000 */
.L_x_4088:
        /* <DEDUP_REMOVED lines=10> */
.L_x_4091:
[----:B------:R-:W-:Y:S05]  /*4950*/  BSYNC B1 ;  /* 0x0000000000017941 */ /* 0x000fea0003800000 */
.L_x_4090:
[----:B------:R-:W-:Y:S01]  /*4960*/  BSSY B1, `(.L_x_4092) ;  /* 0x0000014000017945 */ /* 0x000fe20003800000 */
[----:B------:R-:W-:Y:S02]  /*4970*/  SEL R142, R153, R142, P0 ;  /* 0x0000008e998e7207 */ /* 0x000fe40000000000 */
[----:B------:R-:W-:Y:S02]  /*4980*/  SEL R143, R148, R143, P0 ;  /* 0x0000008f948f7207 */ /* 0x000fe40000000000 */
[----:B------:R-:W-:Y:S02]  /*4990*/  SEL R144, R149, R144, P0 ;  /* 0x0000009095907207 */ /* 0x000fe40000000000 */
[----:B------:R-:W-:Y:S02]  /*49a0*/  SEL R145, R150, R145, P0 ;  /* 0x0000009196917207 */ /* 0x000fe40000000000 */
[----:B------:R-:W-:Y:S02]  /*49b0*/  SEL R146, R151, R146, P0 ;  /* 0x0000009297927207 */ /* 0x000fe40000000000 */
[----:B------:R-:W-:Y:S01]  /*49c0*/  SEL R147, R152, R147, P0 ;  /* 0x0000009398937207 */ /* 0x000fe20000000000 */
[----:B------:R-:W-:Y:S05]  /*49d0*/  @!P6 BRA `(.L_x_4093) ;  /* 0x000000c00000e947 */ /* 0x000fea0003800000 */
[----:B------:R-:W-:Y:S01]  /*49e0*/  LOP3.LUT P0, RZ, R195, 0xff000000, RZ, 0xc0, !PT ;  /* 0xff000000c3ff7812 */ /* 0x000fe2000780c0ff */
[----:B------:R-:W-:Y:S01]  /*49f0*/  FMUL.FTZ R152, R152, c[0x0][0x1ec] ;  /* 0x00007b0098987a20 */ /* 0x000fe20000410000 */
[----:B------:R-:W-:Y:S01]  /*4a00*/  MOV R148, RZ ;  /* 0x000000ff00947202 */ /* 0x000fe20000000f00 */
[----:B------:R-:W-:-:S02]  /*4a10*/  HFMA2.MMA R150, -RZ, RZ, 0, 0 ;  /* 0x00000000ff967435 */ /* 0x000fc400000001ff */
        /* <DEDUP_REMOVED lines=8> */
.L_x_4093:
[----:B------:R-:W-:Y:S05]  /*4aa0*/  BSYNC B1 ;  /* 0x0000000000017941 */ /* 0x000fea0003800000 */
.L_x_4092:
        /* <DEDUP_REMOVED lines=8> */
[----:B------:R1:W-:Y:S04]  /*4b30*/  @P2 STG.E.128 [R150.64+0x10], R144 ;  /* 0x0000109096002986 */ /* 0x0003e8000c101d04 */
[----:B------:R1:W-:Y:S07]  /*4b40*/  @P6 STG.E.128 [R148.64], R136 ;  /* 0x0000008894006986 */ /* 0x0003ee000c101d04 */
[----:B01---5:R-:W-:Y:S01]  /*4b50*/  @P0 CALL.REL.NOINC `(.L_x_3988) ;  /* 0x0000001000000944 */ /* 0x023fe20003c00000 */
[----:B------:R-:W-:Y:S05]  /*4b60*/  BRA `(.L_x_4094) ;  /* 0xffffbc1000007947 */ /* 0x000fea000383ffff */
.L_x_3988:
[----:B------:R-:W-:Y:S05]  /*4b70*/  BSYNC B0 ;  /* 0x0000000000007941 */ /* 0x000fea0003800000 */
.L_x_3986:
[----:B-----5:R-:W0:Y:S01]  /*4b80*/  S2R R96, SR_TID.X ;  /* 0x0000000000607919 */ /* 0x020e220000002100 */
[----:B------:R-:W-:Y:S01]  /*4b90*/  WARPSYNC 0xffffffff ;  /* 0xffffffff00007948 */ /* 0x000fe20003800000 */
[----:B0-----:R-:W-:-:S05]  /*4ba0*/  SHF.R.U32.HI R3, RZ, 0x5, R96 ;  /* 0x00000005ff037819 */ /* 0x001fca0000011660 */
[----:B------:R-:W-:-:S04]  /*4bb0*/  IMAD R2, R3, 0x60, R2 ;  /* 0x0000006003027824 */ /* 0x000fc800078e0202 */
[----:B------:R-:W-:-:S05]  /*4bc0*/  IMAD.SHL.U32 R2, R2, 0x20, RZ ;  /* 0x0000002002027824 */ /* 0x000fca00078e00ff */
        /* <DEDUP_REMOVED lines=114> */
[----:B-1----:R-:W-:Y:S02]  /*52f0*/  FADD.FTZ R23, R3, R26 ;  /* 0x0000001a03177221 */ /* 0x002fe40000010000 */
[----:B------:R-:W-:Y:S01]  /*5300*/  IMAD R3, R4, c[0x0][0x168], RZ ;  /* 0x00005a0004037a24 */ /* 0x000fe200078e02ff */
[----:B------:R-:W-:Y:S01]  /*5310*/  STS.128 [R2+0x410], R72 ;  /* 0x0004104802007388 */ /* 0x000fe20000000c00 */
[----:B--2---:R-:W-:-:S03]  /*5320*/  FADD.FTZ R19, R19, R28 ;  /* 0x0000001c13137221 */ /* 0x004fc60000010000 */
[----:B------:R-:W-:Y:S01]  /*5330*/  STS.128 [R2+0x800], R68 ;  /* 0x0008004402007388 */ /* 0x000fe20000000c00 */
[----:B------:R-:W-:-:S03]  /*5340*/  IADD3 R6, P0, R3, R96, RZ ;  /* 0x0000006003067210 */ /* 0x000fc60007f1e0ff */
[----:B------:R-:W-:Y:S01]  /*5350*/  STS.128 [R2+0x810], R64 ;  /* 0x0008104002007388 */ /* 0x000fe20000000c00 */
[----:B------:R-:W-:-:S03]  /*5360*/  IADD3.X R3, RZ, RZ, RZ, P0, !PT ;  /* 0x000000ffff037210 */ /* 0x000fc600007fe4ff */
[----:B------:R-:W-:Y:S01]  /*5370*/  BAR.SYNC.DEFER_BLOCKING 0x0 ;  /* 0x0000000000007b1d */ /* 0x000fe20000010000 */
[C---:B------:R-:W-:Y:S02]  /*5380*/  SHF.L.U64.HI R18, R6.reuse, 0x2, R3 ;  /* 0x0000000206127819 */ /* 0x040fe40000010203 */
[----:B------:R-:W-:-:S04]  /*5390*/  SHF.L.U32 R6, R6, 0x2, RZ ;  /* 0x0000000206067819 */ /* 0x000fc800000006ff */
[----:B------:R-:W-:Y:S01]  /*53a0*/  IADD3 R4, P1, R6, c[0x0][0x220], RZ ;  /* 0x0000880006047a10 */ /* 0x000fe20007f3e0ff */
        /* <DEDUP_REMOVED lines=24> */
[----:B------:R-:W-:Y:S01]  /*5530*/  FADD.FTZ R14, R7, R14 ;  /* 0x0000000e070e7221 */ /* 0x000fe20000010000 */
[C---:B------:R-:W-:Y:S02]  /*5540*/  IADD3.X R5, R18.reuse, c[0x0][0x224], RZ, P1, !PT ;  /* 0x0000890012057a10 */ /* 0x040fe40000ffe4ff */
[----:B------:R-:W4:Y:S01]  /*5550*/  LDS R37, [R96.X4+0x1e00] ;  /* 0x001e000060257984 */ /* 0x000f220000004800 */
[----:B------:R-:W-:Y:S01]  /*5560*/  FADD.FTZ R8, RZ, R8 ;  /* 0x00000008ff087221 */ /* 0x000fe20000010000 */
[----:B------:R-:W-:Y:S02]  /*5570*/  IADD3.X R7, R18, c[0x0][0x244], RZ, P0, !PT ;  /* 0x0000910012077a10 */ /* 0x000fe400007fe4ff */
        /* <DEDUP_REMOVED lines=43> */
.L_x_3992:
[----:B------:R-:W-:Y:S01]  /*5830*/  HFMA2.MMA R193, -RZ, RZ, 0, 5.9604644775390625e-08 ;  /* 0x00000001ffc17435 */ /* 0x000fe200000001ff */
[----:B------:R-:W-:-:S02]  /*5840*/  MOV R152, R150 ;  /* 0x0000009600987202 */ /* 0x000fc40000000f00 */
[----:B------:R-:W-:Y:S02]  /*5850*/  MOV R182, 0x1f ;  /* 0x0000001f00b67802 */ /* 0x000fe40000000f00 */
[----:B------:R-:W-:Y:S02]  /*5860*/  MOV R201, 0xffffffff ;  /* 0xffffffff00c97802 */ /* 0x000fe40000000f00 */
[----:B------:R-:W-:Y:S02]  /*5870*/  MOV R148, 0x5890 ;  /* 0x0000589000947802 */ /* 0x000fe40000000f00 */
[----:B0-----:R-:W-:Y:S05]  /*5880*/  CALL.REL.NOINC `($__internal_79_$__cuda_sm70_shflsync_bfly_p) ;  /* 0x0000045000007944 */ /* 0x001fea0003c00000 */
[----:B-1----:R-:W-:Y:S01]  /*5890*/  IMAD.MOV.U32 R151, RZ, RZ, R182 ;  /* 0x000000ffff977224 */ /* 0x002fe200078e00b6 */
[----:B0-----:R-:W-:Y:S05]  /*58a0*/  BRA `(.L_x_4095) ;  /* 0xffffc18000007947 */ /* 0x001fea000383ffff */
.L_x_3993:
[----:B------:R-:W-:Y:S01]  /*58b0*/  HFMA2.MMA R193, -RZ, RZ, 0, 5.9604644775390625e-08 ;  /* 0x00000001ffc17435 */ /* 0x000fe200000001ff */
[----:B------:R-:W-:Y:S02]  /*58c0*/  MOV R152, R153 ;  /* 0x0000009900987202 */ /* 0x000fe40000000f00 */
[----:B------:R-:W-:Y:S02]  /*58d0*/  MOV R182, 0x1f ;  /* 0x0000001f00b67802 */ /* 0x000fe40000000f00 */
[----:B------:R-:W-:-:S02]  /*58e0*/  MOV R201, 0xffffffff ;  /* 0xffffffff00c97802 */ /* 0x000fc40000000f00 */
[----:B------:R-:W-:Y:S02]  /*58f0*/  MOV R148, 0x5910 ;  /* 0x0000591000947802 */ /* 0x000fe40000000f00 */
[----:B012---:R-:W-:Y:S05]  /*5900*/  CALL.REL.NOINC `($__internal_79_$__cuda_sm70_shflsync_bfly_p) ;  /* 0x000003d000007944 */ /* 0x007fea0003c00000 */
[----:B------:R-:W-:Y:S01]  /*5910*/  FADD.FTZ R151, R151, R150 ;  /* 0x0000009697977221 */ /* 0x000fe20000010000 */
[----:B0-----:R-:W-:Y:S01]  /*5920*/  HFMA2.MMA R193, -RZ, RZ, 0, 1.1920928955078125e-07 ;  /* 0x00000002ffc17435 */ /* 0x001fe200000001ff */
[----:B-1----:R-:W-:Y:S01]  /*5930*/  FADD.FTZ R153, R153, R182 ;  /* 0x000000b699997221 */ /* 0x002fe20000010000 */
[----:B------:R-:W-:Y:S01]  /*5940*/  MOV R182, 0x1f ;  /* 0x0000001f00b67802 */ /* 0x000fe20000000f00 */
[----:B------:R-:W-:Y:S01]  /*5950*/  IMAD.MOV.U32 R201, RZ, RZ, -0x1 ;  /* 0xffffffffffc97424 */ /* 0x000fe200078e00ff */
[----:B------:R-:W-:Y:S02]  /*5960*/  MOV R152, R151 ;  /* 0x0000009700987202 */ /* 0x000fe40000000f00 */
[----:B------:R-:W-:Y:S02]  /*5970*/  MOV R148, 0x5990 ;  /* 0x0000599000947802 */ /* 0x000fe40000000f00 */
[----:B------:R-:W-:Y:S05]  /*5980*/  CALL.REL.NOINC `($__internal_79_$__cuda_sm70_shflsync_bfly_p) ;  /* 0x0000035000007944 */ /* 0x000fea0003c00000 */
[----:B0-----:R-:W-:Y:S01]  /*5990*/  HFMA2.MMA R193, -RZ, RZ, 0, 1.1920928955078125e-07 ;  /* 0x00000002ffc17435 */ /* 0x001fe200000001ff */
[----:B-1----:R-:W-:Y:S02]  /*59a0*/  MOV R150, R182 ;  /* 0x000000b600967202 */ /* 0x002fe40000000f00 */
[----:B------:R-:W-:-:S02]  /*59b0*/  MOV R152, R153 ;  /* 0x0000009900987202 */ /* 0x000fc40000000f00 */
[----:B------:R-:W-:Y:S02]  /*59c0*/  MOV R182, 0x1f ;  /* 0x0000001f00b67802 */ /* 0x000fe40000000f00 */
[----:B------:R-:W-:Y:S02]  /*59d0*/  MOV R201, 0xffffffff ;  /* 0xffffffff00c97802 */ /* 0x000fe40000000f00 */
[----:B------:R-:W-:Y:S02]  /*59e0*/  MOV R148, 0x5a00 ;  /* 0x00005a0000947802 */ /* 0x000fe40000000f00 */
[----:B------:R-:W-:Y:S05]  /*59f0*/  CALL.REL.NOINC `($__internal_79_$__cuda_sm70_shflsync_bfly_p) ;  /* 0x000002e000007944 */ /* 0x000fea0003c00000 */
[----:B------:R-:W-:Y:S01]  /*5a00*/  FADD.FTZ R151, R150, R151 ;  /* 0x0000009796977221 */ /* 0x000fe20000010000 */
[----:B0-----:R-:W-:Y:S01]  /*5a10*/  MOV R201, 0xffffffff ;  /* 0xffffffff00c97802 */ /* 0x001fe20000000f00 */
[----:B-1----:R-:W-:Y:S01]  /*5a20*/  FADD.FTZ R153, R153, R182 ;  /* 0x000000b699997221 */ /* 0x002fe20000010000 */
[----:B------:R-:W-:Y:S01]  /*5a30*/  HFMA2.MMA R182, -RZ, RZ, 0, 1.847743988037109375e-06 ;  /* 0x0000001fffb67435 */ /* 0x000fe200000001ff */
[----:B------:R-:W-:Y:S01]  /*5a40*/  IMAD.MOV.U32 R193, RZ, RZ, 0x4 ;  /* 0x00000004ffc17424 */ /* 0x000fe200078e00ff */
[----:B------:R-:W-:Y:S02]  /*5a50*/  MOV R152, R151 ;  /* 0x0000009700987202 */ /* 0x000fe40000000f00 */
[----:B------:R-:W-:-:S02]  /*5a60*/  MOV R148, 0x5a80 ;  /* 0x00005a8000947802 */ /* 0x000fc40000000f00 */
[----:B------:R-:W-:Y:S05]  /*5a70*/  CALL.REL.NOINC `($__internal_79_$__cuda_sm70_shflsync_bfly_p) ;  /* 0x0000026000007944 */ /* 0x000fea0003c00000 */
[----:B0-----:R-:W-:Y:S01]  /*5a80*/  HFMA2.MMA R193, -RZ, RZ, 0, 2.384185791015625e-07 ;  /* 0x00000004ffc17435 */ /* 0x001fe200000001ff */
[----:B-1----:R-:W-:Y:S01]  /*5a90*/  MOV R150, R182 ;  /* 0x000000b600967202 */ /* 0x002fe20000000f00 */
[----:B------:R-:W-:Y:S01]  /*5aa0*/  IMAD.MOV.U32 R182, RZ, RZ, 0x1f ;  /* 0x0000001fffb67424 */ /* 0x000fe200078e00ff */
[----:B------:R-:W-:-:S02]  /*5ab0*/  MOV R152, R153 ;  /* 0x0000009900987202 */ /* 0x000fc40000000f00 */
[----:B------:R-:W-:Y:S02]  /*5ac0*/  MOV R201, 0xffffffff ;  /* 0xffffffff00c97802 */ /* 0x000fe40000000f00 */
[----:B------:R-:W-:Y:S02]  /*5ad0*/  MOV R148, 0x5af0 ;  /* 0x00005af000947802 */ /* 0x000fe40000000f00 */
[----:B------:R-:W-:Y:S05]  /*5ae0*/  CALL.REL.NOINC `($__internal_79_$__cuda_sm70_shflsync_bfly_p) ;  /* 0x000001f000007944 */ /* 0x000fea0003c00000 */
[----:B------:R-:W-:Y:S01]  /*5af0*/  FADD.FTZ R151, R150, R151 ;  /* 0x0000009796977221 */ /* 0x000fe20000010000 */
[----:B0-----:R-:W-:Y:S01]  /*5b00*/  HFMA2.MMA R193, -RZ, RZ, 0, 4.76837158203125e-07 ;  /* 0x00000008ffc17435 */ /* 0x001fe200000001ff */
[----:B-1----:R-:W-:Y:S01]  /*5b10*/  FADD.FTZ R155, R153, R182 ;  /* 0x000000b6999b7221 */ /* 0x002fe20000010000 */
[----:B------:R-:W-:Y:S02]  /*5b20*/  MOV R182, 0x1f ;  /* 0x0000001f00b67802 */ /* 0x000fe40000000f00 */
[----:B------:R-:W-:Y:S02]  /*5b30*/  MOV R201, 0xffffffff ;  /* 0xffffffff00c97802 */ /* 0x000fe40000000f00 */
[----:B------:R-:W-:Y:S02]  /*5b40*/  MOV R152, R151 ;  /* 0x0000009700987202 */ /* 0x000fe40000000f00 */
[----:B------:R-:W-:-:S02]  /*5b50*/  MOV R148, 0x5b70 ;  /* 0x00005b7000947802 */ /* 0x000fc40000000f00 */
[----:B------:R-:W-:Y:S05]  /*5b60*/  CALL.REL.NOINC `($__internal_79_$__cuda_sm70_shflsync_bfly_p) ;  /* 0x0000017000007944 */ /* 0x000fea0003c00000 */
[----:B0-----:R-:W-:Y:S01]  /*5b70*/  HFMA2.MMA R193, -RZ, RZ, 0, 4.76837158203125e-07 ;  /* 0x00000008ffc17435 */ /* 0x001fe200000001ff */
[----:B-1----:R-:W-:Y:S01]  /*5b80*/  MOV R150, R182 ;  /* 0x000000b600967202 */ /* 0x002fe20000000f00 */
[----:B------:R-:W-:Y:S01]  /*5b90*/  IMAD.MOV.U32 R152, RZ, RZ, R155 ;  /* 0x000000ffff987224 */ /* 0x000fe200078e009b */
[----:B------:R-:W-:-:S02]  /*5ba0*/  MOV R182, 0x1f ;  /* 0x0000001f00b67802 */ /* 0x000fc40000000f00 */
[----:B------:R-:W-:Y:S02]  /*5bb0*/  MOV R201, 0xffffffff ;  /* 0xffffffff00c97802 */ /* 0x000fe40000000f00 */
[----:B------:R-:W-:Y:S02]  /*5bc0*/  MOV R148, 0x5be0 ;  /* 0x00005be000947802 */ /* 0x000fe40000000f00 */
[----:B------:R-:W-:Y:S05]  /*5bd0*/  CALL.REL.NOINC `($__internal_79_$__cuda_sm70_shflsync_bfly_p) ;  /* 0x0000010000007944 */ /* 0x000fea0003c00000 */
[----:B------:R-:W-:Y:S01]  /*5be0*/  FADD.FTZ R153, R150, R151 ;  /* 0x0000009796997221 */ /* 0x000fe20000010000 */
[----:B0-----:R-:W-:Y:S01]  /*5bf0*/  HFMA2.MMA R193, -RZ, RZ, 0, 9.5367431640625e-07 ;  /* 0x00000010ffc17435 */ /* 0x001fe200000001ff */
[----:B-1----:R-:W-:Y:S01]  /*5c00*/  FADD.FTZ R155, R155, R182 ;  /* 0x000000b69b9b7221 */ /* 0x002fe20000010000 */
[----:B------:R-:W-:Y:S01]  /*5c10*/  MOV R182, 0x1f ;  /* 0x0000001f00b67802 */ /* 0x000fe20000000f00 */
[----:B------:R-:W-:Y:S01]  /*5c20*/  IMAD.MOV.U32 R152, RZ, RZ, R153 ;  /* 0x000000ffff987224 */ /* 0x000fe200078e0099 */
[----:B------:R-:W-:Y:S02]  /*5c30*/  MOV R201, 0xffffffff ;  /* 0xffffffff00c97802 */ /* 0x000fe40000000f00 */
[----:B------:R-:W-:Y:S02]  /*5c40*/  MOV R148, 0x5c60 ;  /* 0x00005c6000947802 */ /* 0x000fe40000000f00 */
[----:B------:R-:W-:Y:S05]  /*5c50*/  CALL.REL.NOINC `($__internal_79_$__cuda_sm70_shflsync_bfly_p) ;  /* 0x0000008000007944 */ /* 0x000fea0003c00000 */
[----:B0-----:R-:W-:Y:S01]  /*5c60*/  HFMA2.MMA R193, -RZ, RZ, 0, 9.5367431640625e-07 ;  /* 0x00000010ffc17435 */ /* 0x001fe200000001ff */
[----:B-1----:R-:W-:-:S02]  /*5c70*/  MOV R154, R182 ;  /* 0x000000b6009a7202 */ /* 0x002fc40000000f00 */
[----:B------:R-:W-:Y:S02]  /*5c80*/  MOV R152, R155 ;  /* 0x0000009b00987202 */ /* 0x000fe40000000f00 */
[----:B------:R-:W-:Y:S02]  /*5c90*/  MOV R182, 0x1f ;  /* 0x0000001f00b67802 */ /* 0x000fe40000000f00 */
[----:B------:R-:W-:Y:S02]  /*5ca0*/  MOV R201, 0xffffffff ;  /* 0xffffffff00c97802 */ /* 0x000fe40000000f00 */
[----:B------:R-:W-:Y:S02]  /*5cb0*/  MOV R148, 0x5cd0 ;  /* 0x00005cd000947802 */ /* 0x000fe40000000f00 */
[----:B------:R-:W-:Y:S05]  /*5cc0*/  CALL.REL.NOINC `($__internal_79_$__cuda_sm70_shflsync_bfly_p) ;  /* 0x0000001000007944 */ /* 0x000fea0003c00000 */
[----:B01----:R-:W-:Y:S05]  /*5cd0*/  BRA `(.L_x_4096) ;  /* 0xffffbe7000007947 */ /* 0x003fea000383ffff */
        .weak           $__internal_79_$__cuda_sm70_shflsync_bfly_p
        .type           $__internal_79_$__cuda_sm70_shflsync_bfly_p,@function
        .size           $__internal_79_$__cuda_sm70_shflsync_bfly_p,(.L_x_9809 - $__internal_79_$__cuda_sm70_shflsync_bfly_p)
$__internal_79_$__cuda_sm70_shflsync_bfly_p:
[----:B------:R-:W-:Y:S01]  /*5ce0*/  HFMA2.MMA R149, -RZ, RZ, 0, 0 ;  /* 0x00000000ff957435 */ /* 0x000fe200000001ff */
[----:B------:R-:W-:Y:S04]  /*5cf0*/  WARPSYNC R201 ;  /* 0x000000c900007348 */ /* 0x000fe80003800000 */
[----:B------:R0:W1:Y:S01]  /*5d00*/  SHFL.BFLY PT, R182, R152, R193, R182 ;  /* 0x0c0000c198b67389 */ /* 0x00006200000e00b6 */
[----:B------:R-:W-:Y:S05]  /*5d10*/  RET.REL.NODEC R148 `(_ZN10layer_norm13ln_bwd_kernelINS_13Kernel_traitsI13__nv_bfloat16S2_fS2_fjLj768ELj1ELj4ELj1ELj16ENS_18Kernel_traits_baseILj768ES2_S2_fS2_fjLj128EEEEELb1ELb1ELb1ELb1EEEvNS_9BwdParamsE) ;  /* 0xffffa2e094007950 */ /* 0x000fea0003c3ffff */
.L_x_4097:
        /* <DEDUP_REMOVED lines=14> */
.L_x_9809:


//--------------------- .text._ZN10layer_norm13ln_bwd_kernelINS_13Kernel_traitsIf13__nv_bfloat16fS2_fjLj768ELj1ELj4ELj1ELj16ENS_18Kernel_traits_baseILj768EfS2_fS2_fjLj128EEEEELb0ELb0ELb0ELb0EEEvNS_9BwdParamsE --------------------------
	.section	.text._ZN10layer_norm13ln_bwd_kernelINS_13Kernel_traitsIf13__nv_bfloat16fS2_fjLj768ELj1ELj4ELj1ELj16ENS_18Kernel_traits_baseILj768EfS2_fS2_fjLj128EEEEELb0ELb0ELb0ELb0EEEvNS_9BwdParamsE,"ax",@progbits
	.sectioninfo	@"SHI_REGISTERS=180"
	.align	128
        .global         _ZN10layer_norm13ln_bwd_kernelINS_13Kernel_traitsIf13__nv_bfloat16fS2_fjLj768ELj1ELj4ELj1ELj16ENS_18Kernel_traits_baseILj768EfS2_fS2_fjLj128EEEEELb0ELb0ELb0ELb0EEEvNS_9BwdParamsE
        .type           _ZN10layer_norm13ln_bwd_kernelINS_13Kernel_traitsIf13__nv_bfloat16fS2_fjLj768ELj1ELj4ELj1ELj16ENS_18Kernel_traits_baseILj768EfS2_fS2_fjLj128EEEEELb0ELb0ELb0ELb0EEEvNS_9BwdParamsE,@function
        .size           _ZN10layer_norm13ln_bwd_kernelINS_13Kernel_traitsIf13__nv_bfloat16fS2_fjLj768ELj1ELj4ELj1ELj16ENS_18Kernel_traits_baseILj768EfS2_fS2_fjLj128EEEEELb0ELb0ELb0ELb0EEEvNS_9BwdParamsE,(.L_x_9810 - _ZN10layer_norm13ln_bwd_kernelINS_13Kernel_traitsIf13__nv_bfloat16fS2_fjLj768ELj1ELj4ELj1ELj16ENS_18Kernel_traits_baseILj768EfS2_fS2_fjLj128EEEEELb0ELb0ELb0ELb0EEEvNS_9BwdParamsE)
        .other          _ZN10layer_norm13ln_bwd_kernelINS_13Kernel_traitsIf13__nv_bfloat16fS2_fjLj768ELj1ELj4ELj1ELj16ENS_18Kernel_traits_baseILj768EfS2_fS2_fjLj128EEEEELb0ELb0ELb0ELb0EEEvNS_9BwdParamsE,@"STO_CUDA_ENTRY STV_DEFAULT"
_ZN10layer_norm13ln_bwd_kernelINS_13Kernel_traitsIf13__nv_bfloat16fS2_fjLj768ELj1ELj4ELj1ELj16ENS_18Kernel_traits_baseILj768EfS2_fS2_fjLj128EEEEELb0ELb0ELb0ELb0EEEvNS_9BwdParamsE:
.text._ZN10layer_norm13ln_bwd_kernelINS_13Kernel_traitsIf13__nv_bfloat16fS2_fjLj768ELj1ELj4ELj1ELj16ENS_18Kernel_traits_baseILj768EfS2_fS2_fjLj128EEEEELb0ELb0ELb0ELb0EEEvNS_9BwdParamsE:
        /* <DEDUP_REMOVED lines=59> */
.L_x_4114:
        /* <DEDUP_REMOVED lines=17> */
[----:B------:R-:W-:Y:S01]  /*04c0*/  LEA.HI.SX32 R3, R3, R114, 0x1d ;  /* 0x0000007203037211 */ /* 0x000fe200078feaff */
[----:B------:R-:W-:Y:S01]  /*04d0*/  CS2R R172, SRZ ;  /* 0x0000000000ac7805 */ /* 0x000fe2000001ff00 */
[----:B------:R-:W-:Y:S02]  /*04e0*/  MOV R121, 0x3f800000 ;  /* 0x3f80000000797802 */ /* 0x000fe40000000f00 */
[----:B------:R-:W-:-:S02]  /*04f0*/  MOV R175, R3 ;  /* 0x0000000300af7202 */ /* 0x000fc40000000f00 */
[----:B--2---:R-:W-:Y:S01]  /*0500*/  FSEL R167, R108, RZ, !P5 ;  /* 0x000000ff6ca77208 */ /* 0x004fe20006800000 */
[----:B------:R-:W-:Y:S05]  /*0510*/  @!P2 BRA `(.L_x_4101) ;  /* 0x000004e00000a947 */ /* 0x000fea0003800000 */
[----:B-1----:R-:W-:Y:S02]  /*0520*/  MOV R116, 0x10 ;  /* 0x0000001000747802 */ /* 0x002fe40000000f00 */
        /* <DEDUP_REMOVED lines=77> */
.L_x_4101:
[----:B-1----:R-:W-:Y:S05]  /*0a00*/  BSYNC B1 ;  /* 0x0000000000017941 */ /* 0x002fea0003800000 */
.L_x_4100:
        /* <DEDUP_REMOVED lines=80> */
.L_x_4103:
[----:B------:R-:W-:Y:S05]  /*0f10*/  BSYNC B1 ;  /* 0x0000000000017941 */ /* 0x000fea0003800000 */
.L_x_4102:
[----:B------:R-:W-:Y:S01]  /*0f20*/  BSSY B1, `(.L_x_4104) ;  /* 0x000004f000017945 */ /* 0x000fe20003800000 */
[----:B------:R-:W-:Y:S05]  /*0f30*/  @!P4 BRA `(.L_x_4105) ;  /* 0x000004d00000c947 */ /* 0x000fea0003800000 */
[----:B------:R-:W-:Y:S02]  /*0f40*/  MOV R116, 0x10 ;  /* 0x0000001000747802 */ /* 0x000fe40000000f00 */
        /* <DEDUP_REMOVED lines=15> */
[C---:B------:R-:W-:Y:S01]  /*1040*/  FADD.FTZ R149, -R167.reuse, R115 ;  /* 0x00000073a7957221 */ /* 0x040fe20000010100 */
[----:B------:R-:W-:Y:S01]  /*1050*/  PRMT R116, RZ, 0x7610, R116 ;  /* 0x00007610ff747816 */ /* 0x000fe20000000074 */
[----:B-----5:R-:W-:Y:S01]  /*1060*/  FMUL.FTZ R125, R120, R125 ;  /* 0x0000007d787d7220 */ /* 0x020fe20000410000 */
[--C-:B------:R-:W-:Y:S01]  /*1070*/  PRMT R115, RZ, 0x5410, R117.reuse ;  /* 0x00005410ff737816 */ /* 0x100fe20000000075 */
[----:B0-----:R-:W-:Y:S01]  /*1080*/  FMUL.FTZ R142, R80, R113 ;  /* 0x00000071508e7220 */ /* 0x001fe20000410000 */
[----:B------:R-:W-:Y:S01]  /*1090*/  PRMT R112, RZ, 0x7610, R117 ;  /* 0x00007610ff707816 */ /* 0x000fe20000000075 */
[C---:B----4-:R-:W-:Y:S01]  /*10a0*/  FADD.FTZ R117, -R167.reuse, R108 ;  /* 0x0000006ca7757221 */ /* 0x050fe20000010100 */
[--C-:B------:R-:W-:Y:S01]  /*10b0*/  PRMT R175, RZ, 0x5410, R119.reuse ;  /* 0x00005410ffaf7816 */ /* 0x100fe20000000077 */
[----:B------:R-:W-:Y:S01]  /*10c0*/  FADD.FTZ R147, -R167, R114 ;  /* 0x00000072a7937221 */ /* 0x000fe20000010100 */
[----:B------:R-:W-:Y:S01]  /*10d0*/  PRMT R114, RZ, 0x7610, R119 ;  /* 0x00007610ff727816 */ /* 0x000fe20000000077 */
[----:B-1----:R-:W-:Y:S01]  /*10e0*/  FMUL.FTZ R140, R120, R145 ;  /* 0x00000091788c7220 */ /* 0x002fe20000410000 */
        /* <DEDUP_REMOVED lines=22> */
[C---:B------:R-:W-:Y:S02]  /*1250*/  FFMA.FTZ R172, R147.reuse, R148, R172 ;  /* 0x0000009493ac7223 */ /* 0x040fe400000100ac */
        /* <DEDUP_REMOVED lines=27> */
.L_x_4105:
[----:B------:R-:W-:Y:S05]  /*1410*/  BSYNC B1 ;  /* 0x0000000000017941 */ /* 0x000fea0003800000 */
.L_x_4104:
[----:B-----5:R-:W-:Y:S01]  /*1420*/  @P0 PRMT R121, RZ, 0x5410, R163 ;  /* 0x00005410ff790816 */ /* 0x020fe200000000a3 */
[----:B------:R-:W-:Y:S05]  /*1430*/  BRA.DIV ~URZ, `(.L_x_4106) ;  /* 0x00001a627f007947 */ /* 0x000fea000b800000 */
[----:B------:R0:W1:Y:S02]  /*1440*/  SHFL.BFLY PT, R110, R173, 0x1, 0x1f ;  /* 0x0c201f00ad6e7f89 */ /* 0x00006400000e0000 */
.L_x_4115:
        /* <DEDUP_REMOVED lines=18> */
.L_x_4116:
        /* <DEDUP_REMOVED lines=71> */
.L_x_4109:
[----:B------:R-:W-:Y:S05]  /*19e0*/  BSYNC B1 ;  /* 0x0000000000017941 */ /* 0x000fea0003800000 */
.L_x_4108:
        /* <DEDUP_REMOVED lines=66> */
.L_x_4111:
[----:B------:R-:W-:Y:S05]  /*1e10*/  BSYNC B1 ;  /* 0x0000000000017941 */ /* 0x000fea0003800000 */
.L_x_4110:
        /* <DEDUP_REMOVED lines=9> */
[-CC-:B------:R-:W-:Y:S01]  /*1eb0*/  FFMA.FTZ R110, R144, R116.reuse, R167.reuse ;  /* 0x00000074906e7223 */ /* 0x180fe200000100a7 */
[----:B------:R-:W-:Y:S01]  /*1ec0*/  HFMA2.MMA R118, -RZ, RZ, 0, 9.5367431640625e-07 ;  /* 0x00000010ff767435 */ /* 0x000fe200000001ff */
[----:B------:R-:W-:-:S02]  /*1ed0*/  FFMA.FTZ R112, R150, R116, R167 ;  /* 0x0000007496707223 */ /* 0x000fc400000100a7 */
[-CC-:B------:R-:W-:Y:S02]  /*1ee0*/  FFMA.FTZ R163, R151, R116.reuse, R167.reuse ;  /* 0x0000007497a37223 */ /* 0x180fe400000100a7 */
[-CC-:B------:R-:W-:Y:S02]  /*1ef0*/  FFMA.FTZ R117, R147, R116.reuse, R167.reuse ;  /* 0x0000007493757223 */ /* 0x180fe400000100a7 */
[----:B------:R-:W-:Y:S02]  /*1f00*/  FFMA.FTZ R114, R154, R116, R167 ;  /* 0x000000749a727223 */ /* 0x000fe400000100a7 */
        /* <DEDUP_REMOVED lines=50> */
.L_x_4113:
[----:B------:R-:W-:Y:S05]  /*2230*/  BSYNC B1 ;  /* 0x0000000000017941 */ /* 0x000fea0003800000 */
.L_x_4112:
[----:B------:R-:W-:-:S04]  /*2240*/  MOV R3, c[0x0][0x160] ;  /* 0x0000580000037a02 */ /* 0x000fc80000000f00 */
[----:B------:R-:W-:-:S04]  /*2250*/  LEA R2, R3, R2, 0x2 ;  /* 0x0000000203027211 */ /* 0x000fc800078e10ff */
[----:B------:R-:W-:-:S13]  /*2260*/  ISETP.GE.AND P0, PT, R2, c[0x0][0x164], PT ;  /* 0x0000590002007a0c */ /* 0x000fda0003f06270 */
[----:B0-----:R-:W-:Y:S01]  /*2270*/  @P0 CALL.REL.NOINC `(.L_x_4099) ;  /* 0x0000001000000944 */ /* 0x001fe20003c00000 */
[----:B------:R-:W-:Y:S05]  /*2280*/  BRA `(.L_x_4114) ;  /* 0xffffe12000007947 */ /* 0x000fea000383ffff */
.L_x_4099:
[----:B0-----:R-:W-:Y:S05]  /*2290*/  BSYNC B0 ;  /* 0x0000000000007941 */ /* 0x001fea0003800000 */
.L_x_4098:
        /* <DEDUP_REMOVED lines=32> */
[----:B------:R-:W3:Y:S01]  /*24a0*/  LDS R10, [R0.X4+0xc00] ;  /* 0x000c0000000a7984 */ /* 0x000ee20000004800 */
        /* <DEDUP_REMOVED lines=159> */
.L_x_4106:
[----:B------:R-:W-:Y:S01]  /*2ea0*/  HFMA2.MMA R116, -RZ, RZ, 0, 5.9604644775390625e-08 ;  /* 0x00000001ff747435 */ /* 0x000fe200000001ff */
[----:B------:R-:W-:Y:S02]  /*2eb0*/  MOV R111, R173 ;  /* 0x000000ad006f7202 */ /* 0x000fe40000000f00 */
[----:B------:R-:W-:Y:S02]  /*2ec0*/  MOV R113, 0x1f ;  /* 0x0000001f00717802 */ /* 0x000fe40000000f00 */
[----:B------:R-:W-:-:S02]  /*2ed0*/  MOV R118, 0xffffffff ;  /* 0xffffffff00767802 */ /* 0x000fc40000000f00 */
[----:B------:R-:W-:Y:S02]  /*2ee0*/  MOV R108, 0x2f00 ;  /* 0x00002f00006c7802 */ /* 0x000fe40000000f00 */
[----:B------:R-:W-:Y:S05]  /*2ef0*/  CALL.REL.NOINC `($__internal_80_$__cuda_sm70_shflsync_bfly_p) ;  /* 0x0000046000007944 */ /* 0x000fea0003c00000 */
[----:B-1----:R-:W-:Y:S01]  /*2f00*/  MOV R110, R111 ;  /* 0x0000006f006e7202 */ /* 0x002fe20000000f00 */
[----:B0-----:R-:W-:Y:S05]  /*2f10*/  BRA `(.L_x_4115) ;  /* 0xffffe53000007947 */ /* 0x001fea000383ffff */
.L_x_4107:
[----:B------:R-:W-:Y:S01]  /*2f20*/  HFMA2.MMA R116, -RZ, RZ, 0, 5.9604644775390625e-08 ;  /* 0x00000001ff747435 */ /* 0x000fe200000001ff */
[----:B------:R-:W-:Y:S02]  /*2f30*/  MOV R111, R172 ;  /* 0x000000ac006f7202 */ /* 0x000fe40000000f00 */
[----:B------:R-:W-:Y:S02]  /*2f40*/  MOV R113, 0x1f ;  /* 0x0000001f00717802 */ /* 0x000fe40000000f00 */
[----:B------:R-:W-:Y:S02]  /*2f50*/  MOV R118, 0xffffffff ;  /* 0xffffffff00767802 */ /* 0x000fe40000000f00 */
[----:B------:R-:W-:Y:S02]  /*2f60*/  MOV R108, 0x2f80 ;  /* 0x00002f80006c7802 */ /* 0x000fe40000000f00 */
[----:B01----:R-:W-:Y:S05]  /*2f70*/  CALL.REL.NOINC `($__internal_80_$__cuda_sm70_shflsync_bfly_p) ;  /* 0x000003e000007944 */ /* 0x003fea0003c00000 */
[----:B------:R-:W-:Y:S01]  /*2f80*/  FADD.FTZ R173, R110, R173 ;  /* 0x000000ad6ead7221 */ /* 0x000fe20000010000 */
[----:B0-----:R-:W-:Y:S01]  /*2f90*/  HFMA2.MMA R116, -RZ, RZ, 0, 1.1920928955078125e-07 ;  /* 0x00000002ff747435 */ /* 0x001fe200000001ff */
[----:B-1----:R-:W-:Y:S01]  /*2fa0*/  FADD.FTZ R172, R172, R111 ;  /* 0x0000006facac7221 */ /* 0x002fe20000010000 */
[----:B------:R-:W-:-:S02]  /*2fb0*/  MOV R113, 0x1f ;  /* 0x0000001f00717802 */ /* 0x000fc40000000f00 */
[----:B------:R-:W-:Y:S02]  /*2fc0*/  MOV R118, 0xffffffff ;  /* 0xffffffff00767802 */ /* 0x000fe40000000f00 */
[----:B------:R-:W-:Y:S02]  /*2fd0*/  MOV R111, R173 ;  /* 0x000000ad006f7202 */ /* 0x000fe40000000f00 */
[----:B------:R-:W-:Y:S02]  /*2fe0*/  MOV R108, 0x3000 ;  /* 0x00003000006c7802 */ /* 0x000fe40000000f00 */
[----:B------:R-:W-:Y:S05]  /*2ff0*/  CALL.REL.NOINC `($__internal_80_$__cuda_sm70_shflsync_bfly_p) ;  /* 0x0000036000007944 */ /* 0x000fea0003c00000 */
[----:B0-----:R-:W-:Y:S01]  /*3000*/  HFMA2.MMA R116, -RZ, RZ, 0, 1.1920928955078125e-07 ;  /* 0x00000002ff747435 */ /* 0x001fe200000001ff */
[----:B-1----:R-:W-:Y:S02]  /*3010*/  MOV R110, R111 ;  /* 0x0000006f006e7202 */ /* 0x002fe40000000f00 */
[----:B------:R-:W-:Y:S02]  /*3020*/  MOV R111, R172 ;  /* 0x000000ac006f7202 */ /* 0x000fe40000000f00 */
[----:B------:R-:W-:Y:S02]  /*3030*/  MOV R113, 0x1f ;  /* 0x0000001f00717802 */ /* 0x000fe40000000f00 */
[----:B------:R-:W-:-:S02]  /*3040*/  MOV R118, 0xffffffff ;  /* 0xffffffff00767802 */ /* 0x000fc40000000f00 */
[----:B------:R-:W-:Y:S02]  /*3050*/  MOV R108, 0x3070 ;  /* 0x00003070006c7802 */ /* 0x000fe40000000f00 */
[----:B------:R-:W-:Y:S05]  /*3060*/  CALL.REL.NOINC `($__internal_80_$__cuda_sm70_shflsync_bfly_p) ;  /* 0x000002f000007944 */ /* 0x000fea0003c00000 */
[----:B------:R-:W-:Y:S01]  /*3070*/  FADD.FTZ R173, R110, R173 ;  /* 0x000000ad6ead7221 */ /* 0x000fe20000010000 */
[----:B0-----:R-:W-:Y:S01]  /*3080*/  HFMA2.MMA R116, -RZ, RZ, 0, 2.384185791015625e-07 ;  /* 0x00000004ff747435 */ /* 0x001fe200000001ff */
[----:B-1----:R-:W-:Y:S01]  /*3090*/  FADD.FTZ R172, R172, R111 ;  /* 0x0000006facac7221 */ /* 0x002fe20000010000 */
[----:B------:R-:W-:Y:S02]  /*30a0*/  MOV R113, 0x1f ;  /* 0x0000001f00717802 */ /* 0x000fe40000000f00 */
[----:B------:R-:W-:Y:S02]  /*30b0*/  MOV R118, 0xffffffff ;  /* 0xffffffff00767802 */ /* 0x000fe40000000f00 */
[----:B------:R-:W-:Y:S02]  /*30c0*/  MOV R111, R173 ;  /* 0x000000ad006f7202 */ /* 0x000fe40000000f00 */
[----:B------:R-:W-:Y:S02]  /*30d0*/  MOV R108, 0x30f0 ;  /* 0x000030f0006c7802 */ /* 0x000fe40000000f00 */
[----:B------:R-:W-:Y:S05]  /*30e0*/  CALL.REL.NOINC `($__internal_80_$__cuda_sm70_shflsync_bfly_p) ;  /* 0x0000027000007944 */ /* 0x000fea0003c00000 */
[----:B0-----:R-:W-:Y:S01]  /*30f0*/  HFMA2.MMA R116, -RZ, RZ, 0, 2.384185791015625e-07 ;  /* 0x00000004ff747435 */ /* 0x001fe200000001ff */
[----:B-1----:R-:W-:-:S02]  /*3100*/  MOV R110, R111 ;  /* 0x0000006f006e7202 */ /* 0x002fc40000000f00 */
[----:B------:R-:W-:Y:S02]  /*3110*/  MOV R111, R172 ;  /* 0x000000ac006f7202 */ /* 0x000fe40000000f00 */
[----:B------:R-:W-:Y:S02]  /*3120*/  MOV R113, 0x1f ;  /* 0x0000001f00717802 */ /* 0x000fe40000000f00 */
[----:B------:R-:W-:Y:S02]  /*3130*/  MOV R118, 0xffffffff ;  /* 0xffffffff00767802 */ /* 0x000fe40000000f00 */
[----:B------:R-:W-:Y:S02]  /*3140*/  MOV R108, 0x3160 ;  /* 0x00003160006c7802 */ /* 0x000fe40000000f00 */
[----:B------:R-:W-:Y:S05]  /*3150*/  CALL.REL.NOINC `($__internal_80_$__cuda_sm70_shflsync_bfly_p) ;  /* 0x0000020000007944 */ /* 0x000fea0003c00000 */
[----:B------:R-:W-:Y:S01]  /*3160*/  FADD.FTZ R173, R110, R173 ;  /* 0x000000ad6ead7221 */ /* 0x000fe20000010000 */
[----:B0-----:R-:W-:Y:S01]  /*3170*/  HFMA2.MMA R116, -RZ, RZ, 0, 4.76837158203125e-07 ;  /* 0x00000008ff747435 */ /* 0x001fe200000001ff */
[----:B-1----:R-:W-:Y:S01]  /*3180*/  FADD.FTZ R114, R172, R111 ;  /* 0x0000006fac727221 */ /* 0x002fe20000010000 */
[----:B------:R-:W-:Y:S02]  /*3190*/  MOV R113, 0x1f ;  /* 0x0000001f00717802 */ /* 0x000fe40000000f00 */
[----:B------:R-:W-:-:S02]  /*31a0*/  MOV R118, 0xffffffff ;  /* 0xffffffff00767802 */ /* 0x000fc40000000f00 */
[----:B------:R-:W-:Y:S02]  /*31b0*/  MOV R111, R173 ;  /* 0x000000ad006f7202 */ /* 0x000fe40000000f00 */
[----:B------:R-:W-:Y:S02]  /*31c0*/  MOV R108, 0x31e0 ;  /* 0x000031e0006c7802 */ /* 0x000fe40000000f00 */
[----:B------:R-:W-:Y:S05]  /*31d0*/  CALL.REL.NOINC `($__internal_80_$__cuda_sm70_shflsync_bfly_p) ;  /* 0x0000018000007944 */ /* 0x000fea0003c00000 */
[----:B0-----:R-:W-:Y:S01]  /*31e0*/  HFMA2.MMA R116, -RZ, RZ, 0, 4.76837158203125e-07 ;  /* 0x00000008ff747435 */ /* 0x001fe200000001ff */
[----:B-1----:R-:W-:Y:S02]  /*31f0*/  MOV R110, R111 ;  /* 0x0000006f006e7202 */ /* 0x002fe40000000f00 */
[----:B------:R-:W-:Y:S02]  /*3200*/  MOV R111, R114 ;  /* 0x00000072006f7202 */ /* 0x000fe40000000f00 */
[----:B------:R-:W-:Y:S02]  /*3210*/  MOV R113, 0x1f ;  /* 0x0000001f00717802 */ /* 0x000fe40000000f00 */
[----:B------:R-:W-:Y:S02]  /*3220*/  MOV R118, 0xffffffff ;  /* 0xffffffff00767802 */ /* 0x000fe40000000f00 */
[----:B------:R-:W-:-:S02]  /*3230*/  MOV R108, 0x3250 ;  /* 0x00003250006c7802 */ /* 0x000fc40000000f00 */
[----:B------:R-:W-:Y:S05]  /*3240*/  CALL.REL.NOINC `($__internal_80_$__cuda_sm70_shflsync_bfly_p) ;  /* 0x0000011000007944 */ /* 0x000fea0003c00000 */
[----:B------:R-:W-:Y:S01]  /*3250*/  FADD.FTZ R112, R110, R173 ;  /* 0x000000ad6e707221 */ /* 0x000fe20000010000 */
[----:B0-----:R-:W-:Y:S01]  /*3260*/  HFMA2.MMA R116, -RZ, RZ, 0, 9.5367431640625e-07 ;  /* 0x00000010ff747435 */ /* 0x001fe200000001ff */
[----:B-1----:R-:W-:Y:S01]  /*3270*/  FADD.FTZ R114, R114, R111 ;  /* 0x0000006f72727221 */ /* 0x002fe20000010000 */
[----:B------:R-:W-:-:S02]  /*3280*/  MOV R113, 0x1f ;  /* 0x0000001f00717802 */ /* 0x000fc40000000f00 */
[----:B------:R-:W-:Y:S02]  /*3290*/  MOV R118, 0xffffffff ;  /* 0xffffffff00767802 */ /* 0x000fe40000000f00 */
[----:B------:R-:W-:Y:S02]  /*32a0*/  MOV R111, R112 ;  /* 0x00000070006f7202 */ /* 0x000fe40000000f00 */
[----:B------:R-:W-:Y:S02]  /*32b0*/  MOV R108, 0x32d0 ;  /* 0x000032d0006c7802 */ /* 0x000fe40000000f00 */
[----:B------:R-:W-:Y:S05]  /*32c0*/  CALL.REL.NOINC `($__internal_80_$__cuda_sm70_shflsync_bfly_p) ;  /* 0x0000009000007944 */ /* 0x000fea0003c00000 */
[----:B0-----:R-:W-:Y:S01]  /*32d0*/  HFMA2.MMA R116, -RZ, RZ, 0, 9.5367431640625e-07 ;  /* 0x00000010ff747435 */ /* 0x001fe200000001ff */
[----:B-1----:R-:W-:Y:S02]  /*32e0*/  MOV R115, R111 ;  /* 0x0000006f00737202 */ /* 0x002fe40000000f00 */
[----:B------:R-:W-:Y:S02]  /*32f0*/  MOV R111, R114 ;  /* 0x00000072006f7202 */ /* 0x000fe40000000f00 */
[----:B------:R-:W-:Y:S02]  /*3300*/  MOV R113, 0x1f ;  /* 0x0000001f00717802 */ /* 0x000fe40000000f00 */
[----:B------:R-:W-:-:S02]  /*3310*/  MOV R118, 0xffffffff ;  /* 0xffffffff00767802 */ /* 0x000fc40000000f00 */
[----:B------:R-:W-:Y:S02]  /*3320*/  MOV R108, 0x3340 ;  /* 0x00003340006c7802 */ /* 0x000fe40000000f00 */
[----:B------:R-:W-:Y:S05]  /*3330*/  CALL.REL.NOINC `($__internal_80_$__cuda_sm70_shflsync_bfly_p) ;  /* 0x0000002000007944 */ /* 0x000fea0003c00000 */
[----:B-1----:R-:W-:Y:S01]  /*3340*/  MOV R109, R111 ;  /* 0x0000006f006d7202 */ /* 0x002fe20000000f00 */
[----:B0-----:R-:W-:Y:S05]  /*3350*/  BRA `(.L_x_4116) ;  /* 0xffffe21000007947 */ /* 0x001fea000383ffff */
        .weak           $__internal_80_$__cuda_sm70_shflsync_bfly_p
        .type           $__internal_80_$__cuda_sm70_shflsync_bfly_p,@function
        .size           $__internal_80_$__cuda_sm70_shflsync_bfly_p,(.L_x_9810 - $__internal_80_$__cuda_sm70_shflsync_bfly_p)
$__internal_80_$__cuda_sm70_shflsync_bfly_p:
[----:B------:R-:W-:Y:S01]  /*3360*/  HFMA2.MMA R109, -RZ, RZ, 0, 0 ;  /* 0x00000000ff6d7435 */ /* 0x000fe200000001ff */
[----:B------:R-:W-:Y:S04]  /*3370*/  WARPSYNC R118 ;  /* 0x0000007600007348 */ /* 0x000fe80003800000 */
[----:B------:R0:W1:Y:S01]  /*3380*/  SHFL.BFLY PT, R111, R111, R116, R113 ;  /* 0x0c0000746f6f7389 */ /* 0x00006200000e0071 */
[----:B------:R-:W-:Y:S05]  /*3390*/  RET.REL.NODEC R108 `(_ZN10layer_norm13ln_bwd_kernelINS_13Kernel_traitsIf13__nv_bfloat16fS2_fjLj768ELj1ELj4ELj1ELj16ENS_18Kernel_traits_baseILj768EfS2_fS2_fjLj128EEEEELb0ELb0ELb0ELb0EEEvNS_9BwdParamsE) ;  /* 0xffffcc606c007950 */ /* 0x000fea0003c3ffff */
.L_x_4117:
        /* <DEDUP_REMOVED lines=14> */
.L_x_9810:


//--------------------- .text._ZN10layer_norm13ln_bwd_kernelINS_13Kernel_traitsIf13__nv_bfloat16fS2_fjLj768ELj1ELj4ELj1ELj16ENS_18Kernel_traits_baseILj768EfS2_fS2_fjLj128EEEEELb0ELb0ELb0ELb1EEEvNS_9BwdParamsE --------------------------
	.section	.text._ZN10layer_norm13ln_bwd_kernelINS_13Kernel_traitsIf13__nv_bfloat16fS2_fjLj768ELj1ELj4ELj1ELj16ENS_18Kernel_traits_baseILj768EfS2_fS2_fjLj128EEEEELb0ELb0ELb0ELb1EEEvNS_9BwdParamsE,"ax",@progbits
	.sectioninfo	@"SHI_REGISTERS=168"
	.align	128
        .global         _ZN10layer_norm13ln_bwd_kernelINS_13Kernel_traitsIf13__nv_bfloat16fS2_fjLj768ELj1ELj4ELj1ELj16ENS_18Kernel_traits_baseILj768EfS2_fS2_fjLj128EEEEELb0ELb0ELb0ELb1EEEvNS_9BwdParamsE
        .type           _ZN10layer_norm13ln_bwd_kernelINS_13Kernel_traitsIf13__nv_bfloat16fS2_fjLj768ELj1ELj4ELj1ELj16ENS_18Kernel_traits_baseILj768EfS2_fS2_fjLj128EEEEELb0ELb0ELb0ELb1EEEvNS_9BwdParamsE,@function
        .size           _ZN10layer_norm13ln_bwd_kernelINS_13Kernel_traitsIf13__nv_bfloat16fS2_fjLj768ELj1ELj4ELj1ELj16ENS_18Kernel_traits_baseILj768EfS2_fS2_fjLj128EEEEELb0ELb0ELb0ELb1EEEvNS_9BwdParamsE,(.L_x_9811 - _ZN10layer_norm13ln_bwd_kernelINS_13Kernel_traitsIf13__nv_bfloat16fS2_fjLj768ELj1ELj4ELj1ELj16ENS_18Kernel_traits_baseILj768EfS2_fS2_fjLj128EEEEELb0ELb0ELb0ELb1EEEvNS_9BwdParamsE)
        .other          _ZN10layer_norm13ln_bwd_kernelINS_13Kernel_traitsIf13__nv_bfloat16fS2_fjLj768ELj1ELj4ELj1ELj16ENS_18Kernel_traits_baseILj768EfS2_fS2_fjLj128EEEEELb0ELb0ELb0ELb1EEEvNS_9BwdParamsE,@"STO_CUDA_ENTRY STV_DEFAULT"
_ZN10layer_norm13ln_bwd_kernelINS_13Kernel_traitsIf13__nv_bfloat16fS2_fjLj768ELj1ELj4ELj1ELj16ENS_18Kernel_traits_baseILj768EfS2_fS2_fjLj128EEEEELb0ELb0ELb0ELb1EEEvNS_9BwdParamsE:
.text._ZN10layer_norm13ln_bwd_kernelINS_13Kernel_traitsIf13__nv_bfloat16fS2_fjLj768ELj1ELj4ELj1ELj16ENS_18Kernel_traits_baseILj768EfS2_fS2_fjLj128EEEEELb0ELb0ELb0ELb1EEEvNS_9BwdParamsE:
        /* <DEDUP_REMOVED lines=35> */
.L_x_4119:
[----:B------:R-:W-:-:S04]  /*0230*/  SHF.L.U32 R0, R165, 0x5, RZ ;  /* 0x00000005a5007819 */ /* 0x000fc800000006ff */
[----:B------:R-:W-:-:S04]  /*0240*/  LOP3.LUT R0, R0, 0x3e0, RZ, 0xc0, !PT ;  /* 0x000003e000007812 */ /* 0x000fc800078ec0ff */
[----:B------:R-:W-:-:S04]  /*0250*/  IADD3 R2, P0, R0, c[0x0][0x1b0], RZ ;  /* 0x00006c0000027a10 */ /* 0x000fc80007f1e0ff */
[----:B------:R-:W-:Y:S01]  /*0260*/  IADD3.X R3, RZ, c[0x0][0x1b4], RZ, P0, !PT ;  /* 0x00006d00ff037a10 */ /* 0x000fe200007fe4ff */
[----:B------:R-:W-:Y:S01]  /*0270*/  HFMA2.MMA R164, -RZ, RZ, 0, 0 ;  /* 0x00000000ffa47435 */ /* 0x000fe200000001ff */
[----:B------:R-:W-:Y:S01]  /*0280*/  BSSY B1, `(.L_x_4121) ;  /* 0x00001e6000017945 */ /* 0x000fe20003800000 */
[----:B------:R-:W-:Y:S01]  /*0290*/  HFMA2.MMA R135, -RZ, RZ, 0, 0 ;  /* 0x00000000ff877435 */ /* 0x000fe200000001ff */
[----:B------:R-:W-:Y:S01]  /*02a0*/  CS2R R162, SRZ ;  /* 0x0000000000a27805 */ /* 0x000fe2000001ff00 */
[----:B------:R0:W5:Y:S01]  /*02b0*/  LDG.E.128 R40, [R2.64] ;  /* 0x0000000402287981 */ /* 0x000162000c1e1d00 */
[----:B------:R-:W-:Y:S01]  /*02c0*/  MOV R161, RZ ;  /* 0x000000ff00a17202 */ /* 0x000fe20000000f00 */
        /* <DEDUP_REMOVED lines=22> */
[----:B------:R-:W-:Y:S01]  /*0430*/  CS2R R8, SRZ ;  /* 0x0000000000087805 */ /* 0x000fe2000001ff00 */
[----:B------:R-:W-:Y:S01]  /*0440*/  CS2R R6, SRZ ;  /* 0x0000000000067805 */ /* 0x000fe2000001ff00 */
[----:B------:R-:W-:Y:S01]  /*0450*/  CS2R R4, SRZ ;  /* 0x0000000000047805 */ /* 0x000fe2000001ff00 */
[----:B------:R-:W-:Y:S01]  /*0460*/  MOV R0, RZ ;  /* 0x000000ff00007202 */ /* 0x000fe20000000f00 */
[----:B0-----:R-:W-:-:S02]  /*0470*/  CS2R R2, SRZ ;  /* 0x0000000000027805 */ /* 0x001fc4000001ff00 */
.L_x_4125:
[----:B------:R-:W-:Y:S01]  /*0480*/  IMAD R76, R132, c[0x0][0x168], RZ ;  /* 0x00005a00844c7a24 */ /* 0x000fe200078e02ff */
[----:B------:R-:W-:-:S02]  /*0490*/  MOV R127, 0x4 ;  /* 0x00000004007f7802 */ /* 0x000fc40000000f00 */
[----:B------:R-:W-:Y:S02]  /*04a0*/  LOP3.LUT R146, R165, 0x1f, RZ, 0xc0, !PT ;  /* 0x0000001fa5927812 */ /* 0x000fe400078ec0ff */
[----:B------:R-:W-:Y:S01]  /*04b0*/  SHF.R.S32.HI R77, RZ, 0x1f, R76 ;  /* 0x0000001fff4d7819 */ /* 0x000fe2000001144c */
[CC--:B------:R-:W-:Y:S01]  /*04c0*/  IMAD.WIDE R94, R132.reuse, R127.reuse, c[0x0][0x1a0] ;  /* 0x00006800845e7625 */ /* 0x0c0fe200078e027f */
[----:B------:R-:W-:Y:S02]  /*04d0*/  MOV R150, 0x20 ;  /* 0x0000002000967802 */ /* 0x000fe40000000f00 */
[----:B------:R-:W-:Y:S02]  /*04e0*/  LEA.HI R77, R77, R76, RZ, 0x3 ;  /* 0x0000004c4d4d7211 */ /* 0x000fe400078f18ff */
[----:B------:R-:W-:Y:S01]  /*04f0*/  MOV R105, 0x10 ;  /* 0x0000001000697802 */ /* 0x000fe20000000f00 */
[----:B------:R0:W2:Y:S01]  /*0500*/  LDG.E R149, [R94.64] ;  /* 0x000000045e957981 */ /* 0x0000a2000c1e1900 */
[----:B------:R-:W-:Y:S01]  /*0510*/  LEA.HI.SX32 R146, R77, R146, 0x1d ;  /* 0x000000924d927211 */ /* 0x000fe200078feaff */
[----:B------:R-:W-:-:S04]  /*0520*/  IMAD.WIDE R126, R132, R127, c[0x0][0x1a8] ;  /* 0x00006a00847e7625 */ /* 0x000fc800078e027f */
[C---:B------:R-:W-:Y:S01]  /*0530*/  IMAD.WIDE.U32 R84, R146.reuse, R150, c[0x0][0x188] ;  /* 0x0000620092547625 */ /* 0x040fe200078e0096 */
[C---:B------:R-:W-:Y:S01]  /*0540*/  IADD3 R134, R146.reuse, 0x20, RZ ;  /* 0x0000002092867810 */ /* 0x040fe20007ffe0ff */
[----:B------:R1:W3:Y:S02]  /*0550*/  LDG.E R147, [R126.64] ;  /* 0x000000047e937981 */ /* 0x0002e4000c1e1900 */
[CC--:B------:R-:W-:Y:S01]  /*0560*/  IMAD.WIDE.U32 R80, R146.reuse, R105.reuse, c[0x0][0x208] ;  /* 0x0000820092507625 */ /* 0x0c0fe200078e0069 */
[----:B------:R-:W-:Y:S01]  /*0570*/  IADD3 R133, R146, 0x40, RZ ;  /* 0x0000004092857810 */ /* 0x000fe20007ffe0ff */
[----:B------:R4:W3:Y:S02]  /*0580*/  LDG.E.128 R76, [R84.64] ;  /* 0x00000004544c7981 */ /* 0x0008e4000c1e1d00 */
[-C--:B------:R-:W-:Y:S02]  /*0590*/  IMAD.WIDE.U32 R92, R134, R105.reuse, c[0x0][0x208] ;  /* 0x00008200865c7625 */ /* 0x080fe400078e0069 */
[----:B------:R-:W3:Y:S02]  /*05a0*/  LDG.E.128 R80, [R80.64] ;  /* 0x0000000450507981 */ /* 0x000ee4000c1e1d00 */
[----:B------:R-:W-:-:S02]  /*05b0*/  IMAD.WIDE.U32 R104, R133, R105, c[0x0][0x208] ;  /* 0x0000820085687625 */ /* 0x000fc400078e0069 */
[----:B0-----:R-:W3:Y:S02]  /*05c0*/  LDG.E.128 R92, [R92.64] ;  /* 0x000000045c5c7981 */ /* 0x001ee4000c1e1d00 */
[-C--:B------:R-:W-:Y:S02]  /*05d0*/  IMAD.WIDE.U32 R96, R134, R150.reuse, c[0x0][0x188] ;  /* 0x0000620086607625 */ /* 0x080fe400078e0096 */
[----:B----4-:R-:W4:Y:S02]  /*05e0*/  LDG.E.128 R84, [R84.64+0x10] ;  /* 0x0000100454547981 */ /* 0x010f24000c1e1d00 */
[----:B------:R-:W-:Y:S02]  /*05f0*/  IMAD.WIDE.U32 R108, R133, R150, c[0x0][0x188] ;  /* 0x00006200856c7625 */ /* 0x000fe400078e0096 */
[----:B------:R0:W4:Y:S04]  /*0600*/  LDG.E.128 R88, [R96.64] ;  /* 0x0000000460587981 */ /* 0x000128000c1e1d00 */
[----:B------:R1:W4:Y:S04]  /*0610*/  LDG.E.128 R100, [R108.64] ;  /* 0x000000046c647981 */ /* 0x000328000c1e1d00 */
[----:B------:R-:W4:Y:S04]  /*0620*/  LDG.E.128 R104, [R104.64] ;  /* 0x0000000468687981 */ /* 0x000f28000c1e1d00 */
[----:B0-----:R-:W4:Y:S04]  /*0630*/  LDG.E.128 R96, [R96.64+0x10] ;  /* 0x0000100460607981 */ /* 0x001f28000c1e1d00 */
[----:B-1----:R-:W4:Y:S01]  /*0640*/  LDG.E.128 R108, [R108.64+0x10] ;  /* 0x000010046c6c7981 */ /* 0x002f22000c1e1d00 */
        /* <DEDUP_REMOVED lines=11> */
[----:B-----5:R1:W5:Y:S03]  /*0700*/  @P1 LDG.E.128 R44, [R128.64] ;  /* 0x00000004802c1981 */ /* 0x020366000c1e1d00 */
        /* <DEDUP_REMOVED lines=9> */
[C---:B------:R-:W-:Y:S01]  /*07a0*/  FADD.FTZ R127, -R126.reuse, R79 ;  /* 0x0000004f7e7f7221 */ /* 0x040fe20000010100 */
[----:B------:R-:W-:Y:S01]  /*07b0*/  PRMT R79, RZ, 0x5410, R80 ;  /* 0x00005410ff4f7816 */ /* 0x000fe20000000050 */
[C---:B------:R-:W-:Y:S02]  /*07c0*/  FADD.FTZ R77, -R126.reuse, R77 ;  /* 0x0000004d7e4d7221 */ /* 0x040fe40000010100 */
[C---:B------:R-:W-:Y:S02]  /*07d0*/  FADD.FTZ R78, -R126.reuse, R78 ;  /* 0x0000004e7e4e7221 */ /* 0x040fe40000010100 */
[C---:B------:R-:W-:Y:S01]  /*07e0*/  FMUL.FTZ R76, R147.reuse, R76 ;  /* 0x0000004c934c7220 */ /* 0x040fe20000410000 */
[----:B0-----:R-:W-:Y:S01]  /*07f0*/  PRMT R128, RZ, 0x7610, R80 ;  /* 0x00007610ff807816 */ /* 0x001fe20000000050 */
[----:B----4-:R-:W-:Y:S01]  /*0800*/  FADD.FTZ R84, -R126, R84 ;  /* 0x000000547e547221 */ /* 0x010fe20000010100 */
        /* <DEDUP_REMOVED lines=8> */
[----:B------:R-:W-:Y:S01]  /*0890*/  FMUL.FTZ R84, R147, R84 ;  /* 0x0000005493547220 */ /* 0x000fe20000410000 */
[----:B------:R-:W-:Y:S01]  /*08a0*/  PRMT R156, RZ, 0x5410, R107 ;  /* 0x00005410ff9c7816 */ /* 0x000fe2000000006b */
[C---:B------:R-:W-:Y:S01]  /*08b0*/  FADD.FTZ R85, -R126.reuse, R85 ;  /* 0x000000557e557221 */ /* 0x040fe20000010100 */
[----:B------:R-:W-:Y:S01]  /*08c0*/  PRMT R158, RZ, 0x7610, R107 ;  /* 0x00007610ff9e7816 */ /* 0x000fe2000000006b */
        /* <DEDUP_REMOVED lines=27> */
[----:B------:R-:W-:Y:S02]  /*0a80*/  FADD.FTZ R80, RZ, R79 ;  /* 0x0000004fff507221 */ /* 0x000fe40000010000 */
[----:B------:R-:W-:Y:S02]  /*0a90*/  FFMA.FTZ R81, R76, R79, RZ ;  /* 0x0000004f4c517223 */ /* 0x000fe400000100ff */
[----:B------:R-:W-:Y:S02]  /*0aa0*/  FMUL.FTZ R127, R147, R127 ;  /* 0x0000007f937f7220 */ /* 0x000fe40000410000 */
[----:B------:R-:W-:Y:S02]  /*0ab0*/  FADD.FTZ R80, R80, R128 ;  /* 0x0000008050507221 */ /* 0x000fe40000010000 */
[----:B------:R-:W-:-:S02]  /*0ac0*/  FFMA.FTZ R81, R77, R128, R81 ;  /* 0x000000804d517223 */ /* 0x000fc40000010051 */
[----:B------:R-:W-:Y:S02]  /*0ad0*/  FADD.FTZ R119, R129, R119 ;  /* 0x0000007781777221 */ /* 0x000fe40000010000 */
[-C--:B------:R-:W-:Y:S02]  /*0ae0*/  FFMA.FTZ R3, R127, R129.reuse, R3 ;  /* 0x000000817f037223 */ /* 0x080fe40000010003 */
[----:B------:R-:W-:Y:S02]  /*0af0*/  FMUL.FTZ R129, R43, R129 ;  /* 0x000000812b817220 */ /* 0x000fe40000410000 */
[----:B------:R-:W-:Y:S01]  /*0b00*/  FADD.FTZ R80, R80, R107 ;  /* 0x0000006b50507221 */ /* 0x000fe20000010000 */
[----:B------:R-:W-:Y:S01]  /*0b10*/  PRMT R130, RZ, 0x7610, R82 ;  /* 0x00007610ff827816 */ /* 0x000fe20000000052 */
[----:B------:R-:W-:Y:S02]  /*0b20*/  FFMA.FTZ R160, R78, R107, R81 ;  /* 0x0000006b4ea07223 */ /* 0x000fe40000010051 */
[----:B------:R-:W-:-:S02]  /*0b30*/  FMUL.FTZ R85, R147, R85 ;  /* 0x0000005593557220 */ /* 0x000fc40000410000 */
[----:B------:R-:W-:Y:S01]  /*0b40*/  FADD.FTZ R81, R80, R129 ;  /* 0x0000008150517221 */ /* 0x000fe20000010000 */
[----:B------:R-:W-:Y:S01]  /*0b50*/  PRMT R82, RZ, 0x5410, R83 ;  /* 0x00005410ff527816 */ /* 0x000fe20000000053 */
[----:B------:R-:W-:Y:S02]  /*0b60*/  FFMA.FTZ R157, R127, R129, R160 ;  /* 0x000000817f9d7223 */ /* 0x000fe400000100a0 */
[----:B------:R-:W-:Y:S02]  /*0b70*/  FADD.FTZ R121, R130, R121 ;  /* 0x0000007982797221 */ /* 0x000fe40000010000 */
[----:B------:R-:W-:Y:S02]  /*0b80*/  FMUL.FTZ R86, R147, R86 ;  /* 0x0000005693567220 */ /* 0x000fe40000410000 */
[-C--:B------:R-:W-:Y:S02]  /*0b90*/  FFMA.FTZ R5, R85, R130.reuse, R5 ;  /* 0x0000008255057223 */ /* 0x080fe40000010005 */
        /* <DEDUP_REMOVED lines=12> */
[-C--:B------:R-:W-:Y:S02]  /*0c60*/  FFMA.FTZ R7, R87, R83.reuse, R7 ;  /* 0x0000005357077223 */ /* 0x080fe40000010007 */
[----:B------:R-:W-:Y:S02]  /*0c70*/  FMUL.FTZ R88, R147, R88 ;  /* 0x0000005893587220 */ /* 0x000fe40000410000 */
[----:B------:R-:W-:-:S02]  /*0c80*/  FMUL.FTZ R83, R39, R83 ;  /* 0x0000005327537220 */ /* 0x000fc40000410000 */
[----:B------:R-:W-:Y:S01]  /*0c90*/  FADD.FTZ R160, R81, R82 ;  /* 0x0000005251a07221 */ /* 0x000fe20000010000 */
[----:B------:R-:W-:Y:S01]  /*0ca0*/  PRMT R149, RZ, 0x7610, R92 ;  /* 0x00007610ff957816 */ /* 0x000fe2000000005c */
[----:B------:R-:W-:Y:S02]  /*0cb0*/  FFMA.FTZ R80, R86, R82, R157 ;  /* 0x0000005256507223 */ /* 0x000fe4000001009d */
[----:B------:R-:W-:Y:S02]  /*0cc0*/  FMUL.FTZ R89, R147, R89 ;  /* 0x0000005993597220 */ /* 0x000fe40000410000 */
[----:B------:R-:W-:Y:S02]  /*0cd0*/  FADD.FTZ R135, R91, R135 ;  /* 0x000000875b877221 */ /* 0x000fe40000010000 */
[-C--:B------:R-:W-:Y:S02]  /*0ce0*/  FFMA.FTZ R10, R88, R91.reuse, R10 ;  /* 0x0000005b580a7223 */ /* 0x080fe4000001000a */
        /* <DEDUP_REMOVED lines=26> */
[----:B------:R-:W-:Y:S02]  /*0e90*/  FFMA.FTZ R14, R96, R93, R14 ;  /* 0x0000005d600e7223 */ /* 0x000fe4000001000e */
[----:B------:R-:W-:Y:S02]  /*0ea0*/  FMUL.FTZ R97, R147, R97 ;  /* 0x0000006193617220 */ /* 0x000fe40000410000 */
        /* <DEDUP_REMOVED lines=50> */
[----:B------:R-:W-:Y:S02]  /*11d0*/  FADD.FTZ R80, R81, R154 ;  /* 0x0000009a51507221 */ /* 0x000fe40000010000 */
[----:B------:R-:W-:Y:S01]  /*11e0*/  FFMA.FTZ R160, R102, R154, R157 ;  /* 0x0000009a66a07223 */ /* 0x000fe2000001009d */
[----:B------:R-:W-:Y:S01]  /*11f0*/  PRMT R106, RZ, 0x7610, R106 ;  /* 0x00007610ff6a7816 */ /* 0x000fe2000000006a */
        /* <DEDUP_REMOVED lines=9> */
[----:B------:R-:W-:-:S02]  /*1290*/  FADD.FTZ R81, R80, R155 ;  /* 0x0000009b50517221 */ /* 0x000fc40000010000 */
[----:B------:R-:W-:Y:S02]  /*12a0*/  FMUL.FTZ R106, R21, R106 ;  /* 0x0000006a156a7220 */ /* 0x000fe40000410000 */
        /* <DEDUP_REMOVED lines=15> */
[----:B------:R-:W-:Y:S01]  /*13a0*/  FFMA.FTZ R158, R111, R110, R80 ;  /* 0x0000006e6f9e7223 */ /* 0x000fe20000010050 */
[----:B------:R-:W-:Y:S05]  /*13b0*/  BRA.DIV ~URZ, `(.L_x_4122) ;  /* 0x000018027f007947 */ /* 0x000fea000b800000 */
[----:B------:R0:W1:Y:S02]  /*13c0*/  SHFL.BFLY PT, R160, R159, 0x1, 0x1f ;  /* 0x0c201f009fa07f89 */ /* 0x00006400000e0000 */
.L_x_4126:
[----:B------:R-:W-:Y:S05]  /*13d0*/  BRA.DIV ~URZ, `(.L_x_4123) ;  /* 0x000018427f007947 */ /* 0x000fea000b800000 */
[----:B------:R-:W2:Y:S01]  /*13e0*/  SHFL.BFLY PT, R81, R158, 0x1, 0x1f ;  /* 0x0c201f009e517f89 */ /* 0x000ea200000e0000 */
[----:B-1----:R-:W-:Y:S02]  /*13f0*/  FADD.FTZ R160, R159, R160 ;  /* 0x000000a09fa07221 */ /* 0x002fe40000010000 */
[----:B--2---:R-:W-:-:S03]  /*1400*/  FADD.FTZ R148, R158, R81 ;  /* 0x000000519e947221 */ /* 0x004fc60000010000 */
[----:B------:R-:W1:Y:S04]  /*1410*/  SHFL.BFLY PT, R81, R160, 0x2, 0x1f ;  /* 0x0c401f00a0517f89 */ /* 0x000e6800000e0000 */
[----:B0-----:R-:W0:Y:S01]  /*1420*/  SHFL.BFLY PT, R159, R148, 0x2, 0x1f ;  /* 0x0c401f00949f7f89 */ /* 0x001e2200000e0000 */
[----:B-1----:R-:W-:Y:S02]  /*1430*/  FADD.FTZ R80, R81, R160 ;  /* 0x000000a051507221 */ /* 0x002fe40000010000 */
[----:B0-----:R-:W-:-:S03]  /*1440*/  FADD.FTZ R159, R148, R159 ;  /* 0x0000009f949f7221 */ /* 0x001fc60000010000 */
        /* <DEDUP_REMOVED lines=8> */
[----:B------:R0:W1:Y:S04]  /*14d0*/  SHFL.BFLY PT, R160, R159, 0x10, 0x1f ;  /* 0x0e001f009fa07f89 */ /* 0x00006800000e0000 */
[----:B------:R0:W2:Y:S02]  /*14e0*/  SHFL.BFLY PT, R148, R158, 0x10, 0x1f ;  /* 0x0e001f009e947f89 */ /* 0x0000a400000e0000 */
.L_x_4127:
[----:B-1----:R-:W-:Y:S01]  /*14f0*/  FADD.FTZ R160, R160, R159 ;  /* 0x0000009fa0a07221 */ /* 0x002fe20000010000 */
[----:B------:R-:W-:Y:S01]  /*1500*/  ISETP.NE.U32.AND P0, PT, RZ, c[0x0][0x218], PT ;  /* 0x00008600ff007a0c */ /* 0x000fe20003f05070 */
[----:B--2---:R-:W-:Y:S01]  /*1510*/  FADD.FTZ R81, R148, R158 ;  /* 0x0000009e94517221 */ /* 0x004fe20000010000 */
[----:B------:R-:W-:Y:S01]  /*1520*/  ISETP.NE.U32.AND P2, PT, RZ, c[0x0][0x258], PT ;  /* 0x00009600ff007a0c */ /* 0x000fe20003f45070 */
[----:B------:R-:W-:Y:S01]  /*1530*/  FMUL.FTZ R80, R160, c[0x0][0x1e0] ;  /* 0x00007800a0507a20 */ /* 0x000fe20000410000 */
[----:B------:R-:W-:Y:S01]  /*1540*/  ISETP.NE.AND.EX P0, PT, RZ, c[0x0][0x21c], PT, P0 ;  /* 0x00008700ff007a0c */ /* 0x000fe20003f05300 */
[----:B------:R-:W-:Y:S01]  /*1550*/  FMUL.FTZ R81, R81, c[0x0][0x1e0] ;  /* 0x0000780051517a20 */ /* 0x000fe20000410000 */
[----:B------:R-:W-:-:S02]  /*1560*/  ISETP.NE.AND.EX P2, PT, RZ, c[0x0][0x25c], PT, P2 ;  /* 0x00009700ff007a0c */ /* 0x000fc40003f45320 */
[----:B------:R-:W-:Y:S02]  /*1570*/  FSEL R80, R80, RZ, !P1 ;  /* 0x000000ff50507208 */ /* 0x000fe40004800000 */
[----:B------:R-:W-:-:S03]  /*1580*/  ISETP.NE.U32.AND P1, PT, RZ, c[0x0][0x258], PT ;  /* 0x00009600ff007a0c */ /* 0x000fc60003f25070 */
[-CC-:B------:R-:W-:Y:S01]  /*1590*/  FFMA.FTZ R148, R127, R81.reuse, R80.reuse ;  /* 0x000000517f947223 */ /* 0x180fe20000010050 */
[----:B------:R-:W-:Y:S01]  /*15a0*/  ISETP.NE.AND.EX P1, PT, RZ, c[0x0][0x25c], PT, P1 ;  /* 0x00009700ff007a0c */ /* 0x000fe20003f25310 */
[-CC-:B------:R-:W-:Y:S02]  /*15b0*/  FFMA.FTZ R127, R84, R81.reuse, R80.reuse ;  /* 0x00000051547f7223 */ /* 0x180fe40000010050 */
[-CC-:B------:R-:W-:Y:S02]  /*15c0*/  FFMA.FTZ R84, R87, R81.reuse, R80.reuse ;  /* 0x0000005157547223 */ /* 0x180fe40000010050 */
[-CC-:B0-----:R-:W-:Y:S02]  /*15d0*/  FFMA.FTZ R159, R86, R81.reuse, R80.reuse ;  /* 0x00000051569f7223 */ /* 0x181fe40000010050 */
        /* <DEDUP_REMOVED lines=12> */
[-CC-:B------:R-:W-:Y:S01]  /*16a0*/  FFMA.FTZ R152, R99, R81.reuse, R80.reuse ;  /* 0x0000005163987223 */ /* 0x180fe20000010050 */
[----:B------:R-:W-:Y:S01]  /*16b0*/  HFMA2.MMA R99, -RZ, RZ, 0, 9.5367431640625e-07 ;  /* 0x00000010ff637435 */ /* 0x000fe200000001ff */
        /* <DEDUP_REMOVED lines=20> */
[----:B------:R-:W-:Y:S02]  /*1800*/  FADD.FTZ R104, R104, -R101 ;  /* 0x8000006568687221 */ /* 0x000fe40000010000 */
[C---:B------:R-:W-:Y:S02]  /*1810*/  FMUL.FTZ R85, R147.reuse, R126 ;  /* 0x0000007e93557220 */ /* 0x040fe40000410000 */
[----:B------:R-:W-:Y:S02]  /*1820*/  FMUL.FTZ R130, R147, R130 ;  /* 0x0000008293827220 */ /* 0x000fe40000410000 */
[----:B------:R-:W-:Y:S02]  /*1830*/  FADD.FTZ R102, R105, -R102 ;  /* 0x8000006669667221 */ /* 0x000fe40000010000 */
[----:B------:R-:W-:-:S02]  /*1840*/  FADD.FTZ R77, R106, -R109 ;  /* 0x8000006d6a4d7221 */ /* 0x000fc40000010000 */
[----:B------:R-:W-:Y:S02]  /*1850*/  FADD.FTZ R82, R82, -R159 ;  /* 0x8000009f52527221 */ /* 0x000fe40000010000 */
[----:B-----5:R-:W-:Y:S02]  /*1860*/  @P0 FADD.FTZ R81, R44, R81 ;  /* 0x000000512c510221 */ /* 0x020fe40000010000 */
[----:B------:R-:W-:Y:S02]  /*1870*/  @P0 FADD.FTZ R150, R45, R150 ;  /* 0x000000962d960221 */ /* 0x000fe40000010000 */
[----:B------:R-:W-:Y:S02]  /*1880*/  @P0 FADD.FTZ R83, R46, R83 ;  /* 0x000000532e530221 */ /* 0x000fe40000010000 */
[----:B------:R-:W-:Y:S02]  /*1890*/  @P0 FADD.FTZ R148, R47, R148 ;  /* 0x000000942f940221 */ /* 0x000fe40000010000 */
[----:B------:R-:W-:-:S02]  /*18a0*/  FMUL.FTZ R128, R147, R104 ;  /* 0x0000006893807220 */ /* 0x000fc40000410000 */
[----:B------:R-:W-:Y:S02]  /*18b0*/  @P0 FADD.FTZ R85, R48, R85 ;  /* 0x0000005530550221 */ /* 0x000fe40000010000 */
[----:B------:R-:W-:Y:S02]  /*18c0*/  @P0 FADD.FTZ R130, R49, R130 ;  /* 0x0000008231820221 */ /* 0x000fe40000010000 */
[----:B------:R-:W-:Y:S02]  /*18d0*/  FADD.FTZ R92, R92, -R87 ;  /* 0x800000575c5c7221 */ /* 0x000fe40000010000 */
[----:B------:R-:W-:Y:S02]  /*18e0*/  FADD.FTZ R158, R151, -R90 ;  /* 0x8000005a979e7221 */ /* 0x000fe40000010000 */
[C---:B------:R-:W-:Y:S02]  /*18f0*/  FMUL.FTZ R126, R147.reuse, R102 ;  /* 0x00000066937e7220 */ /* 0x040fe40000410000 */
[----:B------:R-:W-:-:S02]  /*1900*/  FMUL.FTZ R104, R147, R77 ;  /* 0x0000004d93687220 */ /* 0x000fc40000410000 */
[----:B------:R-:W-:Y:S01]  /*1910*/  FMUL.FTZ R87, R147, R82 ;  /* 0x0000005293577220 */ /* 0x000fe20000410000 */
[----:B------:R-:W-:Y:S01]  /*1920*/  SEL R82, R83, R70, P2 ;  /* 0x0000004653527207 */ /* 0x000fe20001000000 */
[----:B------:R-:W-:Y:S01]  /*1930*/  FMUL.FTZ R90, R147, R84 ;  /* 0x00000054935a7220 */ /* 0x000fe20000410000 */
[----:B------:R-:W-:Y:S01]  /*1940*/  SEL R84, R85, R72, P2 ;  /* 0x0000004855547207 */ /* 0x000fe20001000000 */
[----:B------:R-:W-:Y:S02]  /*1950*/  FMUL.FTZ R102, R147, R79 ;  /* 0x0000004f93667220 */ /* 0x000fe40000410000 */
[-C--:B------:R-:W-:Y:S02]  /*1960*/  FMUL.FTZ R76, R81, R98.reuse ;  /* 0x00000062514c7220 */ /* 0x080fe40000410000 */
[----:B------:R-:W-:Y:S02]  /*1970*/  FMUL.FTZ R77, R150, R98 ;  /* 0x00000062964d7220 */ /* 0x000fe40000410000 */
[----:B------:R-:W-:-:S02]  /*1980*/  FADD.FTZ R88, R91, -R88 ;  /* 0x800000585b587221 */ /* 0x000fc40000010000 */
[----:B------:R-:W-:Y:S01]  /*1990*/  FMUL.FTZ R110, R147, R80 ;  /* 0x00000050936e7220 */ /* 0x000fe20000410000 */
[----:B------:R-:W-:Y:S01]  /*19a0*/  F2FP.BF16.PACK_AB R76, R77, R76 ;  /* 0x0000004c4d4c723e */ /* 0x000fe200000010ff */
[-C--:B------:R-:W-:Y:S01]  /*19b0*/  FMUL.FTZ R78, R83, R98.reuse ;  /* 0x00000062534e7220 */ /* 0x080fe20000410000 */
[C---:B------:R-:W-:Y:S01]  /*19c0*/  SEL R83, R148.reuse, R71, P2 ;  /* 0x0000004794537207 */ /* 0x040fe20001000000 */
[-C--:B------:R-:W-:Y:S02]  /*19d0*/  FMUL.FTZ R79, R148, R98.reuse ;  /* 0x00000062944f7220 */ /* 0x080fe40000410000 */
[-C--:B------:R-:W-:Y:S01]  /*19e0*/  FMUL.FTZ R80, R85, R98.reuse ;  /* 0x0000006255507220 */ /* 0x080fe20000410000 */
[C---:B------:R-:W-:Y:S01]  /*19f0*/  SEL R85, R130.reuse, R73, P2 ;  /* 0x0000004982557207 */ /* 0x040fe20001000000 */
[----:B------:R-:W-:Y:S01]  /*1a00*/  FMUL.FTZ R91, R130, R98 ;  /* 0x00000062825b7220 */ /* 0x000fe20000410000 */
[----:B------:R-:W-:Y:S01]  /*1a10*/  F2FP.BF16.PACK_AB R77, R79, R78 ;  /* 0x0000004e4f4d723e */ /* 0x000fe200000010ff */
[----:B------:R-:W-:-:S02]  /*1a20*/  @P0 FADD.FTZ R87, R50, R87 ;  /* 0x0000005732570221 */ /* 0x000fc40000010000 */
[----:B------:R-:W-:Y:S01]  /*1a30*/  @P0 FADD.FTZ R90, R51, R90 ;  /* 0x0000005a335a0221 */ /* 0x000fe20000010000 */
[----:B------:R-:W-:Y:S01]  /*1a40*/  F2FP.BF16.PACK_AB R78, R91, R80 ;  /* 0x000000505b4e723e */ /* 0x000fe200000010ff */
[-C--:B------:R-:W-:Y:S02]  /*1a50*/  FMUL.FTZ R79, R87, R98.reuse ;  /* 0x00000062574f7220 */ /* 0x080fe40000410000 */
[----:B------:R-:W-:Y:S02]  /*1a60*/  FMUL.FTZ R80, R90, R98 ;  /* 0x000000625a507220 */ /* 0x000fe40000410000 */
[----:B------:R-:W-:Y:S01]  /*1a70*/  FADD.FTZ R96, R93, -R96 ;  /* 0x800000605d607221 */ /* 0x000fe20000010000 */
[----:B------:R-:W-:Y:S01]  /*1a80*/  @P1 MOV R93, 0x20 ;  /* 0x00000020005d1802 */ /* 0x000fe20000000f00 */
[----:B------:R-:W-:Y:S01]  /*1a90*/  FADD.FTZ R154, R154, -R97 ;  /* 0x800000619a9a7221 */ /* 0x000fe20000010000 */
[----:B------:R-:W-:Y:S01]  /*1aa0*/  @P1 MOV R97, 0x20 ;  /* 0x0000002000611802 */ /* 0x000fe20000000f00 */
[----:B------:R-:W-:Y:S01]  /*1ab0*/  FADD.FTZ R86, R149, -R86 ;  /* 0x8000005695567221 */ /* 0x000fe20000010000 */
[----:B------:R-:W-:Y:S01]  /*1ac0*/  F2FP.BF16.PACK_AB R79, R80, R79 ;  /* 0x0000004f504f723e */ /* 0x000fe200000010ff */
[----:B------:R-:W-:Y:S01]  /*1ad0*/  FADD.FTZ R94, R94, -R89 ;  /* 0x800000595e5e7221 */ /* 0x000fe20000010000 */
[----:B------:R-:W-:Y:S01]  /*1ae0*/  SEL R80, R81, R68, P2 ;  /* 0x0000004451507207 */ /* 0x000fe20001000000 */
[C---:B------:R-:W-:Y:S01]  /*1af0*/  FMUL.FTZ R107, R147.reuse, R96 ;  /* 0x00000060936b7220 */ /* 0x040fe20000410000 */
[----:B------:R-:W-:Y:S01]  /*1b00*/  SEL R81, R150, R69, P2 ;  /* 0x0000004596517207 */ /* 0x000fe20001000000 */
[----:B------:R-:W-:-:S02]  /*1b10*/  FMUL.FTZ R106, R147, R158 ;  /* 0x0000009e936a7220 */ /* 0x000fc40000410000 */
[----:B------:R-:W-:Y:S02]  /*1b20*/  FADD.FTZ R105, R155, -R108 ;  /* 0x8000006c9b697221 */ /* 0x000fe40000010000 */
[----:B------:R-:W-:Y:S02]  /*1b30*/  FMUL.FTZ R89, R147, R88 ;  /* 0x0000005893597220 */ /* 0x000fe40000410000 */
[----:B------:R-:W-:Y:S02]  /*1b40*/  FADD.FTZ R152, R95, -R152 ;  /* 0x800000985f987221 */ /* 0x000fe40000010000 */
[----:B------:R-:W-:Y:S02]  /*1b50*/  FADD.FTZ R160, R153, -R100 ;  /* 0x8000006499a07221 */ /* 0x000fe40000010000 */
[----:B------:R-:W-:Y:S01]  /*1b60*/  FMUL.FTZ R108, R147, R86 ;  /* 0x00000056936c7220 */ /* 0x000fe20000410000 */
[----:B------:R-:W-:Y:S01]  /*1b70*/  SEL R86, R87, R74, P2 ;  /* 0x0000004a57567207 */ /* 0x000fe20001000000 */
[----:B------:R-:W-:Y:S01]  /*1b80*/  FMUL.FTZ R109, R147, R92 ;  /* 0x0000005c936d7220 */ /* 0x000fe20000410000 */
[----:B------:R-:W-:Y:S01]  /*1b90*/  SEL R87, R90, R75, P2 ;  /* 0x0000004b5a577207 */ /* 0x000fe20001000000 */
        /* <DEDUP_REMOVED lines=12> */
[----:B------:R-:W-:Y:S02]  /*1c60*/  FMUL.FTZ R105, R147, R105 ;  /* 0x0000006993697220 */ /* 0x000fe40000410000 */
[----:B------:R-:W-:Y:S02]  /*1c70*/  @P0 FADD.FTZ R108, R53, R108 ;  /* 0x0000006c356c0221 */ /* 0x000fe40000010000 */
[----:B------:R-:W-:Y:S02]  /*1c80*/  @P0 FADD.FTZ R109, R54, R109 ;  /* 0x0000006d366d0221 */ /* 0x000fe40000010000 */
[----:B------:R-:W-:Y:S01]  /*1c90*/  @P0 FADD.FTZ R110, R55, R110 ;  /* 0x0000006e376e0221 */ /* 0x000fe20000010000 */
[----:B0-----:R-:W-:Y:S01]  /*1ca0*/  MOV R97, c[0x0][0x160] ;  /* 0x0000580000617a02 */ /* 0x001fe20000000f00 */
[----:B------:R-:W-:Y:S01]  /*1cb0*/  IMAD.WIDE.U32 R94, R146, R99, c[0x0][0x248] ;  /* 0x00009200925e7625 */ /* 0x000fe200078e0063 */
[----:B------:R-:W-:-:S02]  /*1cc0*/  SEL R90, R109, R70, P2 ;  /* 0x000000466d5a7207 */ /* 0x000fc40001000000 */
        /* <DEDUP_REMOVED lines=8> */
[----:B------:R-:W-:Y:S02]  /*1d50*/  @P0 FADD.FTZ R103, R58, R103 ;  /* 0x000000673a670221 */ /* 0x000fe40000010000 */
[----:B------:R-:W-:-:S02]  /*1d60*/  @P0 FADD.FTZ R100, R59, R100 ;  /* 0x000000643b640221 */ /* 0x000fc40000010000 */
        /* <DEDUP_REMOVED lines=55> */
.L_x_4124:
[----:B------:R-:W-:Y:S05]  /*20e0*/  BSYNC B1 ;  /* 0x0000000000017941 */ /* 0x000fea0003800000 */
.L_x_4121:
        /* <DEDUP_REMOVED lines=33> */
.L_x_4120:
[----:B------:R-:W-:Y:S05]  /*2300*/  BSYNC B0 ;  /* 0x0000000000007941 */ /* 0x000fea0003800000 */
.L_x_4118:
        /* <DEDUP_REMOVED lines=37> */
[----:B------:R-:W-:Y:S01]  /*2560*/  LDS R37, [R165.X4+0x2800] ;  /* 0x00280000a5257984 */ /* 0x000fe20000004800 */
[----:B------:R-:W-:-:S03]  /*2570*/  FADD.FTZ R24, R24, R29 ;  /* 0x0000001d18187221 */ /* 0x000fc60000010000 */
[----:B------:R-:W-:Y:S01]  /*2580*/  LDS R36, [R165.X4+0x2600] ;  /* 0x00260000a5247984 */ /* 0x000fe20000004800 */
        /* <DEDUP_REMOVED lines=99> */
.L_x_4122:
[----:B------:R-:W-:Y:S01]  /*2bc0*/  HFMA2.MMA R148, -RZ, RZ, 0, 5.9604644775390625e-08 ;  /* 0x00000001ff947435 */ /* 0x000fe200000001ff */
[----:B------:R-:W-:-:S02]  /*2bd0*/  MOV R81, R159 ;  /* 0x0000009f00517202 */ /* 0x000fc40000000f00 */
[----:B------:R-:W-:-:S03]  /*2be0*/  MOV R80, 0x2c00 ;  /* 0x00002c0000507802 */ /* 0x000fc60000000f00 */
[----:B-----5:R-:W-:Y:S05]  /*2bf0*/  CALL.REL.NOINC `($__internal_81_$__cuda_sm70_shflsync_bfly_p) ;  /* 0x0000033000007944 */ /* 0x020fea0003c00000 */
[----:B-1----:R-:W-:Y:S01]  /*2c00*/  MOV R160, R148 ;  /* 0x0000009400a07202 */ /* 0x002fe20000000f00 */
[----:B0-2--5:R-:W-:Y:S05]  /*2c10*/  BRA `(.L_x_4126) ;  /* 0xffffe7b000007947 */ /* 0x025fea000383ffff */
.L_x_4123:
[----:B------:R-:W-:Y:S01]  /*2c20*/  HFMA2.MMA R148, -RZ, RZ, 0, 5.9604644775390625e-08 ;  /* 0x00000001ff947435 */ /* 0x000fe200000001ff */
[----:B------:R-:W-:Y:S02]  /*2c30*/  MOV R81, R158 ;  /* 0x0000009e00517202 */ /* 0x000fe40000000f00 */
[----:B------:R-:W-:-:S03]  /*2c40*/  MOV R80, 0x2c60 ;  /* 0x00002c6000507802 */ /* 0x000fc60000000f00 */
[----:B01---5:R-:W-:Y:S05]  /*2c50*/  CALL.REL.NOINC `($__internal_81_$__cuda_sm70_shflsync_bfly_p) ;  /* 0x000002d000007944 */ /* 0x023fea0003c00000 */
[----:B------:R-:W-:Y:S01]  /*2c60*/  FADD.FTZ R159, R159, R160 ;  /* 0x000000a09f9f7221 */ /* 0x000fe20000010000 */
[----:B------:R-:W-:Y:S01]  /*2c70*/  MOV R80, 0x2cc0 ;  /* 0x00002cc000507802 */ /* 0x000fe20000000f00 */
[----:B-1----:R-:W-:Y:S01]  /*2c80*/  FADD.FTZ R158, R158, R148 ;  /* 0x000000949e9e7221 */ /* 0x002fe20000010000 */
[----:B------:R-:W-:Y:S02]  /*2c90*/  MOV R148, 0x2 ;  /* 0x0000000200947802 */ /* 0x000fe40000000f00 */
[----:B------:R-:W-:Y:S02]  /*2ca0*/  MOV R81, R159 ;  /* 0x0000009f00517202 */ /* 0x000fe40000000f00 */
[----:B0-2--5:R-:W-:Y:S05]  /*2cb0*/  CALL.REL.NOINC `($__internal_81_$__cuda_sm70_shflsync_bfly_p) ;  /* 0x0000027000007944 */ /* 0x025fea0003c00000 */
[----:B-1----:R-:W-:Y:S01]  /*2cc0*/  MOV R160, R148 ;  /* 0x0000009400a07202 */ /* 0x002fe20000000f00 */
[----:B------:R-:W-:Y:S01]  /*2cd0*/  HFMA2.MMA R148, -RZ, RZ, 0, 1.1920928955078125e-07 ;  /* 0x00000002ff947435 */ /* 0x000fe200000001ff */
[----:B------:R-:W-:-:S02]  /*2ce0*/  MOV R81, R158 ;  /* 0x0000009e00517202 */ /* 0x000fc40000000f00 */
[----:B------:R-:W-:-:S03]  /*2cf0*/  MOV R80, 0x2d10 ;  /* 0x00002d1000507802 */ /* 0x000fc60000000f00 */
[----:B0-2--5:R-:W-:Y:S05]  /*2d00*/  CALL.REL.NOINC `($__internal_81_$__cuda_sm70_shflsync_bfly_p) ;  /* 0x0000022000007944 */ /* 0x025fea0003c00000 */
[----:B------:R-:W-:Y:S01]  /*2d10*/  FADD.FTZ R159, R160, R159 ;  /* 0x0000009fa09f7221 */ /* 0x000fe20000010000 */
[----:B------:R-:W-:Y:S01]  /*2d20*/  MOV R80, 0x2d70 ;  /* 0x00002d7000507802 */ /* 0x000fe20000000f00 */
[----:B-1----:R-:W-:Y:S01]  /*2d30*/  FADD.FTZ R158, R158, R148 ;  /* 0x000000949e9e7221 */ /* 0x002fe20000010000 */
[----:B------:R-:W-:Y:S02]  /*2d40*/  MOV R148, 0x4 ;  /* 0x0000000400947802 */ /* 0x000fe40000000f00 */
[----:B------:R-:W-:Y:S02]  /*2d50*/  MOV R81, R159 ;  /* 0x0000009f00517202 */ /* 0x000fe40000000f00 */
[----:B0-2--5:R-:W-:Y:S05]  /*2d60*/  CALL.REL.NOINC `($__internal_81_$__cuda_sm70_shflsync_bfly_p) ;  /* 0x000001c000007944 */ /* 0x025fea0003c00000 */
[----:B-1----:R-:W-:Y:S01]  /*2d70*/  MOV R160, R148 ;  /* 0x0000009400a07202 */ /* 0x002fe20000000f00 */
[----:B------:R-:W-:Y:S01]  /*2d80*/  HFMA2.MMA R148, -RZ, RZ, 0, 2.384185791015625e-07 ;  /* 0x00000004ff947435 */ /* 0x000fe200000001ff */
[----:B------:R-:W-:Y:S02]  /*2d90*/  MOV R81, R158 ;  /* 0x0000009e00517202 */ /* 0x000fe40000000f00 */
[----:B------:R-:W-:-:S03]  /*2da0*/  MOV R80, 0x2dc0 ;  /* 0x00002dc000507802 */ /* 0x000fc60000000f00 */
[----:B0-2--5:R-:W-:Y:S05]  /*2db0*/  CALL.REL.NOINC `($__internal_81_$__cuda_sm70_shflsync_bfly_p) ;  /* 0x0000017000007944 */ /* 0x025fea0003c00000 */
[----:B------:R-:W-:Y:S01]  /*2dc0*/  FADD.FTZ R159, R160, R159 ;  /* 0x0000009fa09f7221 */ /* 0x000fe20000010000 */
[----:B------:R-:W-:Y:S01]  /*2dd0*/  MOV R80, 0x2e20 ;  /* 0x00002e2000507802 */ /* 0x000fe20000000f00 */
[----:B-1----:R-:W-:Y:S01]  /*2de0*/  FADD.FTZ R158, R158, R148 ;  /* 0x000000949e9e7221 */ /* 0x002fe20000010000 */
[----:B------:R-:W-:-:S02]  /*2df0*/  MOV R148, 0x8 ;  /* 0x0000000800947802 */ /* 0x000fc40000000f00 */
[----:B------:R-:W-:Y:S02]  /*2e00*/  MOV R81, R159 ;  /* 0x0000009f00517202 */ /* 0x000fe40000000f00 */
[----:B0-2--5:R-:W-:Y:S05]  /*2e10*/  CALL.REL.NOINC `($__internal_81_$__cuda_sm70_shflsync_bfly_p) ;  /* 0x0000011000007944 */ /* 0x025fea0003c00000 */
[----:B-1----:R-:W-:Y:S01]  /*2e20*/  MOV R160, R148 ;  /* 0x0000009400a07202 */ /* 0x002fe20000000f00 */
[----:B------:R-:W-:Y:S01]  /*2e30*/  HFMA2.MMA R148, -RZ, RZ, 0, 4.76837158203125e-07 ;  /* 0x00000008ff947435 */ /* 0x000fe200000001ff */
[----:B------:R-:W-:Y:S02]  /*2e40*/  MOV R81, R158 ;  /* 0x0000009e00517202 */ /* 0x000fe40000000f00 */
        /* <DEDUP_REMOVED lines=9> */
[----:B------:R-:W-:Y:S01]  /*2ee0*/  HFMA2.MMA R148, -RZ, RZ, 0, 9.5367431640625e-07 ;  /* 0x00000010ff947435 */ /* 0x000fe200000001ff */
[----:B------:R-:W-:-:S02]  /*2ef0*/  MOV R81, R158 ;  /* 0x0000009e00517202 */ /* 0x000fc40000000f00 */
[----:B------:R-:W-:-:S03]  /*2f00*/  MOV R80, 0x2f20 ;  /* 0x00002f2000507802 */ /* 0x000fc60000000f00 */
[----:B0-2--5:R-:W-:Y:S05]  /*2f10*/  CALL.REL.NOINC `($__internal_81_$__cuda_sm70_shflsync_bfly_p) ;  /* 0x0000001000007944 */ /* 0x025fea0003c00000 */
[----:B012--5:R-:W-:Y:S05]  /*2f20*/  BRA `(.L_x_4127) ;  /* 0xffffe5c000007947 */ /* 0x027fea000383ffff */
        .weak           $__internal_81_$__cuda_sm70_shflsync_bfly_p
        .type           $__internal_81_$__cuda_sm70_shflsync_bfly_p,@function
        .size           $__internal_81_$__cuda_sm70_shflsync_bfly_p,(.L_x_9811 - $__internal_81_$__cuda_sm70_shflsync_bfly_p)
$__internal_81_$__cuda_sm70_shflsync_bfly_p:
        /* <DEDUP_REMOVED lines=8> */
[----:B------:R-:W-:Y:S05]  /*2fb0*/  RET.REL.NODEC R80 `(_ZN10layer_norm13ln_bwd_kernelINS_13Kernel_traitsIf13__nv_bfloat16fS2_fjLj768ELj1ELj4ELj1ELj16ENS_18Kernel_traits_baseILj768EfS2_fS2_fjLj128EEEEELb0ELb0ELb0ELb1EEEvNS_9BwdParamsE) ;  /* 0xffffd04050007950 */ /* 0x000fea0003c3ffff */
.L_x_4128:
        /* <DEDUP_REMOVED lines=12> */
.L_x_9811:


//--------------------- .text._ZN10layer_norm13ln_bwd_kernelINS_13Kernel_traitsIf13__nv_bfloat16fS2_fjLj768ELj1ELj4ELj1ELj16ENS_18Kernel_traits_baseILj768EfS2_fS2_fjLj128EEEEELb0ELb0ELb1ELb0EEEvNS_9BwdParamsE --------------------------
	.section	.text._ZN10layer_norm13ln_bwd_kernelINS_13Kernel_traitsIf13__nv_bfloat16fS2_fjLj768ELj1ELj4ELj1ELj16ENS_18Kernel_traits_baseILj768EfS2_fS2_fjLj128EEEEELb0ELb0ELb1ELb0EEEvNS_9BwdParamsE,"ax",@progbits
	.sectioninfo	@"SHI_REGISTERS=186"
	.align	128
        .global         _ZN10layer_norm13ln_bwd_kernelINS_13Kernel_traitsIf13__nv_bfloat16fS2_fjLj768ELj1ELj4ELj1ELj16ENS_18Kernel_traits_baseILj768EfS2_fS2_fjLj128EEEEELb0ELb0ELb1ELb0EEEvNS_9BwdParamsE
        .type           _ZN10layer_norm13ln_bwd_kernelINS_13Kernel_traitsIf13__nv_bfloat16fS2_fjLj768ELj1ELj4ELj1ELj16ENS_18Kernel_traits_baseILj768EfS2_fS2_fjLj128EEEEELb0ELb0ELb1ELb0EEEvNS_9BwdParamsE,@function
        .size           _ZN10layer_norm13ln_bwd_kernelINS_13Kernel_traitsIf13__nv_bfloat16fS2_fjLj768ELj1ELj4ELj1ELj16ENS_18Kernel_traits_baseILj768EfS2_fS2_fjLj128EEEEELb0ELb0ELb1ELb0EEEvNS_9BwdParamsE,(.L_x_9812 - _ZN10layer_norm13ln_bwd_kernelINS_13Kernel_traitsIf13__nv_bfloat16fS2_fjLj768ELj1ELj4ELj1ELj16ENS_18Kernel_traits_baseILj768EfS2_fS2_fjLj128EEEEELb0ELb0ELb1ELb0EEEvNS_9BwdParamsE)
        .other          _ZN10layer_norm13ln_bwd_kernelINS_13Kernel_traitsIf13__nv_bfloat16fS2_fjLj768ELj1ELj4ELj1ELj16ENS_18Kernel_traits_baseILj768EfS2_fS2_fjLj128EEEEELb0ELb0ELb1ELb0EEEvNS_9BwdParamsE,@"STO_CUDA_ENTRY STV_DEFAULT"
_ZN10layer_norm13ln_bwd_kernelINS_13Kernel_traitsIf13__nv_bfloat16fS2_fjLj768ELj1ELj4ELj1ELj16ENS_18Kernel_traits_baseILj768EfS2_fS2_fjLj128EEEEELb0ELb0ELb1ELb0EEEvNS_9BwdParamsE:
.text._ZN10layer_norm13ln_bwd_kernelINS_13Kernel_traitsIf13__nv_bfloat16fS2_fjLj768ELj1ELj4ELj1ELj16ENS_18Kernel_traits_baseILj768EfS2_fS2_fjLj128EEEEELb0ELb0ELb1ELb0EEEvNS_9BwdParamsE:
        /* <DEDUP_REMOVED lines=14> */
[----:B------:R-:W-:Y:S02]  /*00e0*/  @P3 IMAD.MOV.U32 R7, RZ, RZ, 0x20 ;  /* 0x00000020ff073424 */ /* 0x000fe400078e00ff */
        /* <DEDUP_REMOVED lines=42> */
[----:B------:R-:W-:-:S07]  /*0390*/  HFMA2.MMA R73, -RZ, RZ, 0, 0 ;  /* 0x00000000ff497435 */ /* 0x000fce00000001ff */
.L_x_4200:
[----:B------:R-:W-:-:S05]  /*03a0*/  MOV R120, 0x4 ;  /* 0x0000000400787802 */ /* 0x000fca0000000f00 */
[----:B------:R-:W-:-:S06]  /*03b0*/  IMAD.WIDE R114, R3, R120, c[0x0][0x1d8] ;  /* 0x0000760003727625 */ /* 0x000fcc00078e0278 */
[----:B------:R-:W2:Y:S01]  /*03c0*/  LDG.E R114, [R114.64] ;  /* 0x0000000472727981 */ /* 0x000ea2000c1e1900 */
        /* <DEDUP_REMOVED lines=14> */
[----:B-1----:R-:W-:Y:S01]  /*04b0*/  BSSY B2, `(.L_x_4133) ;  /* 0x0000009000027945 */ /* 0x002fe20003800000 */
[----:B------:R-:W-:Y:S01]  /*04c0*/  IMAD.MOV.U32 R115, RZ, RZ, R127 ;  /* 0x000000ffff737224 */ /* 0x000fe200078e007f */
[----:B------:R-:W-:Y:S05]  /*04d0*/  @!P1 BRA `(.L_x_4134) ;  /* 0x0000006000009947 */ /* 0x000fea0003800000 */
[----:B------:R-:W-:-:S04]  /*04e0*/  ISETP.NE.U32.AND P0, PT, RZ, c[0x0][0x218], PT ;  /* 0x00008600ff007a0c */ /* 0x000fc80003f05070 */
[----:B------:R-:W-:-:S13]  /*04f0*/  ISETP.NE.AND.EX P0, PT, RZ, c[0x0][0x21c], PT, P0 ;  /* 0x00008700ff007a0c */ /* 0x000fda0003f05300 */
[----:B------:R-:W-:Y:S05]  /*0500*/  @!P0 BRA `(.L_x_4135) ;  /* 0x0000002000008947 */ /* 0x000fea0003800000 */
[----:B------:R1:W5:Y:S04]  /*0510*/  LDG.E.128 R24, [R124.64] ;  /* 0x000000047c187981 */ /* 0x000368000c1e1d00 */
[----:B------:R1:W5:Y:S02]  /*0520*/  LDG.E.128 R20, [R124.64+0x10] ;  /* 0x000010047c147981 */ /* 0x000364000c1e1d00 */
.L_x_4135:
[----:B------:R-:W-:Y:S02]  /*0530*/  IADD3 R115, R127, 0x20, RZ ;  /* 0x000000207f737810 */ /* 0x000fe40007ffe0ff */
.L_x_4134:
[----:B------:R-:W-:Y:S05]  /*0540*/  BSYNC B2 ;  /* 0x0000000000027941 */ /* 0x000fea0003800000 */
.L_x_4133:
        /* <DEDUP_REMOVED lines=8> */
.L_x_4138:
[----:B------:R-:W-:Y:S02]  /*05d0*/  IADD3 R115, R115, 0x20, RZ ;  /* 0x0000002073737810 */ /* 0x000fe40007ffe0ff */
.L_x_4137:
[----:B------:R-:W-:Y:S05]  /*05e0*/  BSYNC B2 ;  /* 0x0000000000027941 */ /* 0x000fea0003800000 */
.L_x_4136:
[----:B------:R-:W-:Y:S01]  /*05f0*/  ISETP.NE.U32.AND P0, PT, RZ, c[0x0][0x218], PT ;  /* 0x00008600ff007a0c */ /* 0x000fe20003f05070 */
[----:B------:R-:W-:-:S03]  /*0600*/  CS2R R180, SRZ ;  /* 0x0000000000b47805 */ /* 0x000fc6000001ff00 */
[----:B------:R-:W-:-:S04]  /*0610*/  ISETP.NE.AND.EX P0, PT, RZ, c[0x0][0x21c], PT, P0 ;  /* 0x00008700ff007a0c */ /* 0x000fc80003f05300 */
[----:B------:R-:W-:-:S13]  /*0620*/  ISETP.LT.U32.OR P0, PT, R2, 0x60, !P0 ;  /* 0x000000600200780c */ /* 0x000fda0004701470 */
[----:B------:R-:W-:Y:S05]  /*0630*/  @P0 BRA `(.L_x_4139) ;  /* 0x00000fa000000947 */ /* 0x000fea0003800000 */
[----:B--2---:R-:W-:-:S05]  /*0640*/  IMAD.WIDE.U32 R112, R115, R174, c[0x0][0x218] ;  /* 0x0000860073707625 */ /* 0x004fca00078e00ae */
[----:B------:R2:W5:Y:S04]  /*0650*/  LDG.E.128 R8, [R112.64] ;  /* 0x0000000470087981 */ /* 0x000568000c1e1d00 */
[----:B------:R2:W5:Y:S01]  /*0660*/  LDG.E.128 R4, [R112.64+0x10] ;  /* 0x0000100470047981 */ /* 0x000562000c1e1d00 */
[----:B------:R-:W-:Y:S05]  /*0670*/  BRA `(.L_x_4139) ;  /* 0x00000f6000007947 */ /* 0x000fea0003800000 */
.L_x_4132:
[----:B-1----:R-:W-:-:S06]  /*0680*/  IMAD.WIDE R112, R3, R120, c[0x0][0x1a0] ;  /* 0x0000680003707625 */ /* 0x002fcc00078e0278 */
[----:B------:R-:W2:Y:S01]  /*0690*/  LDG.E R112, [R112.64] ;  /* 0x0000000470707981 */ /* 0x000ea2000c1e1900 */
[----:B------:R-:W-:Y:S01]  /*06a0*/  IADD3 R114, R114, -0x1, RZ ;  /* 0xffffffff72727810 */ /* 0x000fe20007ffe0ff */
[----:B------:R-:W-:Y:S01]  /*06b0*/  BSSY B2, `(.L_x_4140) ;  /* 0x0000056000027945 */ /* 0x000fe20003800000 */
[----:B0-----:R-:W-:Y:S01]  /*06c0*/  ISETP.NE.AND P0, PT, R182, RZ, PT ;  /* 0x000000ffb600720c */ /* 0x001fe20003f05270 */
        /* <DEDUP_REMOVED lines=16> */
[----:B------:R1:W5:Y:S04]  /*07d0*/  @P0 LDG.E.128 R24, [R124.64] ;  /* 0x000000047c180981 */ /* 0x000368000c1e1d00 */
[----:B------:R1:W5:Y:S01]  /*07e0*/  @P0 LDG.E.128 R20, [R124.64+0x10] ;  /* 0x000010047c140981 */ /* 0x000362000c1e1d00 */
[----:B------:R-:W-:Y:S02]  /*07f0*/  IADD3 R183, R127, 0x20, RZ ;  /* 0x000000207fb77810 */ /* 0x000fe40007ffe0ff */
[----:B------:R-:W-:Y:S01]  /*0800*/  IADD3 R179, R179, 0x20, RZ ;  /* 0x00000020b3b37810 */ /* 0x000fe20007ffe0ff */
[C---:B--2---:R-:W-:Y:S02]  /*0810*/  FADD.FTZ R165, -R176.reuse, R113 ;  /* 0x00000071b0a57221 */ /* 0x044fe40000010100 */
[----:B------:R-:W-:-:S02]  /*0820*/  FADD.FTZ R163, -R176, R112 ;  /* 0x00000070b0a37221 */ /* 0x000fc40000010100 */
[C---:B------:R-:W-:Y:S02]  /*0830*/  FADD.FTZ R171, -R176.reuse, R115 ;  /* 0x00000073b0ab7221 */ /* 0x040fe40000010100 */
[----:B------:R-:W-:Y:S01]  /*0840*/  FADD.FTZ R167, -R176, R114 ;  /* 0x00000072b0a77221 */ /* 0x000fe20000010100 */
[--C-:B----4-:R-:W-:Y:S01]  /*0850*/  PRMT R113, RZ, 0x5410, R116.reuse ;  /* 0x00005410ff717816 */ /* 0x110fe20000000074 */
[C---:B0----5:R-:W-:Y:S01]  /*0860*/  FMUL.FTZ R129, R126.reuse, R163 ;  /* 0x000000a37e817220 */ /* 0x061fe20000410000 */
[--C-:B------:R-:W-:Y:S01]  /*0870*/  PRMT R112, RZ, 0x7610, R117.reuse ;  /* 0x00007610ff707816 */ /* 0x100fe20000000075 */
[----:B------:R-:W-:Y:S01]  /*0880*/  FMUL.FTZ R162, R126, R171 ;  /* 0x000000ab7ea27220 */ /* 0x000fe20000410000 */
[----:B------:R-:W-:Y:S01]  /*0890*/  PRMT R116, RZ, 0x7610, R116 ;  /* 0x00007610ff747816 */ /* 0x000fe20000000074 */
[----:B------:R-:W-:Y:S01]  /*08a0*/  FMUL.FTZ R168, R96, R113 ;  /* 0x0000007160a87220 */ /* 0x000fe20000410000 */
        /* <DEDUP_REMOVED lines=8> */
[----:B------:R-:W-:Y:S02]  /*0930*/  FMUL.FTZ R171, R97, R116 ;  /* 0x0000007461ab7220 */ /* 0x000fe40000410000 */
[----:B------:R-:W-:Y:S02]  /*0940*/  FADD.FTZ R112, RZ, R168 ;  /* 0x000000a8ff707221 */ /* 0x000fe40000010000 */
[----:B------:R-:W-:Y:S02]  /*0950*/  FFMA.FTZ R113, R129, R168, RZ ;  /* 0x000000a881717223 */ /* 0x000fe400000100ff */
[-C--:B------:R-:W-:Y:S02]  /*0960*/  FFMA.FTZ R74, R163, R115.reuse, R74 ;  /* 0x00000073a34a7223 */ /* 0x080fe4000001004a */
[----:B------:R-:W-:Y:S02]  /*0970*/  FADD.FTZ R50, R50, R115 ;  /* 0x0000007332327221 */ /* 0x000fe40000010000 */
[----:B------:R-:W-:-:S02]  /*0980*/  FMUL.FTZ R170, R98, R115 ;  /* 0x0000007362aa7220 */ /* 0x000fc40000410000 */
[----:B------:R-:W-:Y:S02]  /*0990*/  FADD.FTZ R115, R112, R171 ;  /* 0x000000ab70737221 */ /* 0x000fe40000010000 */
[----:B------:R-:W-:Y:S01]  /*09a0*/  FFMA.FTZ R113, R128, R171, R113 ;  /* 0x000000ab80717223 */ /* 0x000fe20000010071 */
[----:B-1----:R-:W-:Y:S01]  /*09b0*/  PRMT R125, RZ, 0x5410, R118 ;  /* 0x00005410ff7d7816 */ /* 0x002fe20000000076 */
[C---:B---3--:R-:W-:Y:S02]  /*09c0*/  FADD.FTZ R117, -R176.reuse, R120 ;  /* 0x00000078b0757221 */ /* 0x048fe40000010100 */
[----:B------:R-:W-:Y:S02]  /*09d0*/  FADD.FTZ R112, R115, R170 ;  /* 0x000000aa73707221 */ /* 0x000fe40000010000 */
[----:B------:R-:W-:Y:S01]  /*09e0*/  FFMA.FTZ R113, R163, R170, R113 ;  /* 0x000000aaa3717223 */ /* 0x000fe20000010071 */
[----:B------:R-:W-:Y:S01]  /*09f0*/  PRMT R118, RZ, 0x7610, R118 ;  /* 0x00007610ff767816 */ /* 0x000fe20000000076 */
[----:B------:R-:W-:-:S02]  /*0a00*/  FADD.FTZ R121, -R176, R121 ;  /* 0x00000079b0797221 */ /* 0x000fc40000010100 */
[----:B------:R-:W-:Y:S02]  /*0a10*/  FMUL.FTZ R165, R126, R117 ;  /* 0x000000757ea57220 */ /* 0x000fe40000410000 */
[----:B------:R-:W-:Y:S02]  /*0a20*/  FMUL.FTZ R172, R92, R125 ;  /* 0x0000007d5cac7220 */ /* 0x000fe40000410000 */
[----:B------:R-:W-:Y:S02]  /*0a30*/  FADD.FTZ R115, R112, R173 ;  /* 0x000000ad70737221 */ /* 0x000fe40000010000 */
[----:B------:R-:W-:Y:S01]  /*0a40*/  FFMA.FTZ R113, R162, R173, R113 ;  /* 0x000000ada2717223 */ /* 0x000fe20000010071 */
[--C-:B------:R-:W-:Y:S02]  /*0a50*/  PRMT R177, RZ, 0x5410, R119.reuse ;  /* 0x00005410ffb17816 */ /* 0x100fe40000000077 */
[----:B------:R-:W-:Y:S01]  /*0a60*/  PRMT R114, RZ, 0x7610, R119 ;  /* 0x00007610ff727816 */ /* 0x000fe20000000077 */
[----:B------:R-:W-:-:S02]  /*0a70*/  FADD.FTZ R119, -R176, R122 ;  /* 0x0000007ab0777221 */ /* 0x000fc40000010100 */
        /* <DEDUP_REMOVED lines=25> */
.L_x_4141:
[----:B------:R-:W-:Y:S05]  /*0c10*/  BSYNC B2 ;  /* 0x0000000000027941 */ /* 0x000fea0003800000 */
.L_x_4140:
[----:B------:R-:W-:Y:S01]  /*0c20*/  BSSY B2, `(.L_x_4142) ;  /* 0x000004f000027945 */ /* 0x000fe20003800000 */
        /* <DEDUP_REMOVED lines=14> */
[C---:B--2---:R-:W-:Y:S02]  /*0d10*/  FADD.FTZ R135, -R176.reuse, R113 ;  /* 0x00000071b0877221 */ /* 0x044fe40000010100 */
[----:B------:R-:W-:-:S02]  /*0d20*/  FADD.FTZ R139, -R176, R115 ;  /* 0x00000073b08b7221 */ /* 0x000fc40000010100 */
[----:B------:R-:W-:Y:S01]  /*0d30*/  FADD.FTZ R133, -R176, R112 ;  /* 0x00000070b0857221 */ /* 0x000fe20000010100 */
[--C-:B----4-:R-:W-:Y:S01]  /*0d40*/  PRMT R113, RZ, 0x5410, R116.reuse ;  /* 0x00005410ff717816 */ /* 0x110fe20000000074 */
[C---:B-----5:R-:W-:Y:S01]  /*0d50*/  FMUL.FTZ R132, R126.reuse, R139 ;  /* 0x0000008b7e847220 */ /* 0x060fe20000410000 */
[--C-:B------:R-:W-:Y:S01]  /*0d60*/  PRMT R112, RZ, 0x7610, R117.reuse ;  /* 0x00007610ff707816 */ /* 0x100fe20000000075 */
[----:B0-----:R-:W-:Y:S01]  /*0d70*/  FMUL.FTZ R131, R126, R133 ;  /* 0x000000857e837220 */ /* 0x001fe20000410000 */
[----:B------:R-:W-:Y:S01]  /*0d80*/  PRMT R116, RZ, 0x7610, R116 ;  /* 0x00007610ff747816 */ /* 0x000fe20000000074 */
[----:B------:R-:W-:Y:S01]  /*0d90*/  FMUL.FTZ R138, R88, R113 ;  /* 0x00000071588a7220 */ /* 0x000fe20000410000 */
[----:B------:R-:W-:Y:S01]  /*0da0*/  PRMT R115, RZ, 0x5410, R117 ;  /* 0x00005410ff737816 */ /* 0x000fe20000000075 */
[----:B------:R-:W-:Y:S02]  /*0db0*/  FFMA.FTZ R67, R132, R112, R67 ;  /* 0x0000007084437223 */ /* 0x000fe40000010043 */
[----:B------:R-:W-:-:S02]  /*0dc0*/  FADD.FTZ R43, R43, R112 ;  /* 0x000000702b2b7221 */ /* 0x000fc40000010000 */
[----:B------:R-:W-:Y:S02]  /*0dd0*/  FMUL.FTZ R141, R91, R112 ;  /* 0x000000705b8d7220 */ /* 0x000fe40000410000 */
        /* <DEDUP_REMOVED lines=10> */
[----:B------:R-:W-:Y:S01]  /*0e80*/  FFMA.FTZ R180, R130, R139, R180 ;  /* 0x0000008b82b47223 */ /* 0x000fe200000100b4 */
[----:B-1----:R-:W-:Y:S01]  /*0e90*/  PRMT R125, RZ, 0x5410, R118 ;  /* 0x00005410ff7d7816 */ /* 0x002fe20000000076 */
[----:B---3--:R-:W-:-:S02]  /*0ea0*/  FADD.FTZ R117, -R176, R120 ;  /* 0x00000078b0757221 */ /* 0x008fc40000010100 */
[----:B------:R-:W-:Y:S02]  /*0eb0*/  FADD.FTZ R112, R113, R140 ;  /* 0x0000008c71707221 */ /* 0x000fe40000010000 */
[----:B------:R-:W-:Y:S01]  /*0ec0*/  FFMA.FTZ R180, R133, R140, R180 ;  /* 0x0000008c85b47223 */ /* 0x000fe200000100b4 */
[----:B------:R-:W-:Y:S01]  /*0ed0*/  PRMT R118, RZ, 0x7610, R118 ;  /* 0x00007610ff767816 */ /* 0x000fe20000000076 */
[----:B------:R-:W-:Y:S02]  /*0ee0*/  FADD.FTZ R121, -R176, R121 ;  /* 0x00000079b0797221 */ /* 0x000fe40000010100 */
[----:B------:R-:W-:Y:S02]  /*0ef0*/  FMUL.FTZ R135, R126, R117 ;  /* 0x000000757e877220 */ /* 0x000fe40000410000 */
[----:B------:R-:W-:Y:S02]  /*0f00*/  FMUL.FTZ R142, R84, R125 ;  /* 0x0000007d548e7220 */ /* 0x000fe40000410000 */
[----:B------:R-:W-:-:S02]  /*0f10*/  FADD.FTZ R113, R112, R141 ;  /* 0x0000008d70717221 */ /* 0x000fc40000010000 */
[----:B------:R-:W-:Y:S01]  /*0f20*/  FFMA.FTZ R180, R132, R141, R180 ;  /* 0x0000008d84b47223 */ /* 0x000fe200000100b4 */
[--C-:B------:R-:W-:Y:S02]  /*0f30*/  PRMT R145, RZ, 0x5410, R119.reuse ;  /* 0x00005410ff917816 */ /* 0x100fe40000000077 */
[----:B------:R-:W-:Y:S01]  /*0f40*/  PRMT R114, RZ, 0x7610, R119 ;  /* 0x00007610ff727816 */ /* 0x000fe20000000077 */
        /* <DEDUP_REMOVED lines=28> */
.L_x_4143:
[----:B------:R-:W-:Y:S05]  /*1110*/  BSYNC B2 ;  /* 0x0000000000027941 */ /* 0x000fea0003800000 */
.L_x_4142:
        /* <DEDUP_REMOVED lines=12> */
[C---:B--2---:R-:W-:Y:S02]  /*11e0*/  FADD.FTZ R151, -R176.reuse, R113 ;  /* 0x00000071b0977221 */ /* 0x044fe40000010100 */
[C---:B------:R-:W-:Y:S02]  /*11f0*/  FADD.FTZ R149, -R176.reuse, R112 ;  /* 0x00000070b0957221 */ /* 0x040fe40000010100 */
[----:B------:R-:W-:Y:S01]  /*1200*/  FADD.FTZ R155, -R176, R115 ;  /* 0x00000073b09b7221 */ /* 0x000fe20000010100 */
[--C-:B----4-:R-:W-:Y:S01]  /*1210*/  PRMT R113, RZ, 0x5410, R116.reuse ;  /* 0x00005410ff717816 */ /* 0x110fe20000000074 */
[----:B0----5:R-:W-:Y:S01]  /*1220*/  FMUL.FTZ R147, R126, R149 ;  /* 0x000000957e937220 */ /* 0x021fe20000410000 */
[----:B------:R-:W-:-:S03]  /*1230*/  PRMT R116, RZ, 0x7610, R116 ;  /* 0x00007610ff747816 */ /* 0x000fc60000000074 */
[----:B------:R-:W-:Y:S01]  /*1240*/  FMUL.FTZ R152, R80, R113 ;  /* 0x0000007150987220 */ /* 0x000fe20000410000 */
[----:B------:R-:W-:Y:S01]  /*1250*/  PRMT R115, RZ, 0x5410, R117 ;  /* 0x00005410ff737816 */ /* 0x000fe20000000075 */
[----:B------:R-:W-:Y:S02]  /*1260*/  FMUL.FTZ R148, R126, R155 ;  /* 0x0000009b7e947220 */ /* 0x000fe40000410000 */
[----:B------:R-:W-:Y:S02]  /*1270*/  FADD.FTZ R153, -R176, R114 ;  /* 0x00000072b0997221 */ /* 0x000fe40000010100 */
[----:B------:R-:W-:Y:S02]  /*1280*/  FMUL.FTZ R146, R126, R151 ;  /* 0x000000977e927220 */ /* 0x000fe40000410000 */
[----:B------:R-:W-:Y:S02]  /*1290*/  FMUL.FTZ R155, R81, R116 ;  /* 0x00000074519b7220 */ /* 0x000fe40000410000 */
[----:B------:R-:W-:-:S02]  /*12a0*/  FADD.FTZ R112, R181, R152 ;  /* 0x00000098b5707221 */ /* 0x000fc40000010000 */
[C---:B------:R-:W-:Y:S01]  /*12b0*/  FFMA.FTZ R180, R147.reuse, R152, R180 ;  /* 0x0000009893b47223 */ /* 0x040fe200000100b4 */
[----:B------:R-:W-:Y:S01]  /*12c0*/  PRMT R114, RZ, 0x7610, R117 ;  /* 0x00007610ff727816 */ /* 0x000fe20000000075 */
[----:B------:R-:W-:Y:S02]  /*12d0*/  FFMA.FTZ R56, R147, R113, R56 ;  /* 0x0000007193387223 */ /* 0x000fe40000010038 */
[----:B------:R-:W-:Y:S02]  /*12e0*/  FADD.FTZ R32, R32, R113 ;  /* 0x0000007120207221 */ /* 0x000fe40000010000 */
[----:B------:R-:W-:Y:S02]  /*12f0*/  FMUL.FTZ R149, R126, R153 ;  /* 0x000000997e957220 */ /* 0x000fe40000410000 */
[----:B------:R-:W-:Y:S02]  /*1300*/  FMUL.FTZ R154, R82, R115 ;  /* 0x00000073529a7220 */ /* 0x000fe40000410000 */
[----:B------:R-:W-:-:S02]  /*1310*/  FADD.FTZ R113, R112, R155 ;  /* 0x0000009b70717221 */ /* 0x000fc40000010000 */
[----:B------:R-:W-:Y:S01]  /*1320*/  FFMA.FTZ R180, R146, R155, R180 ;  /* 0x0000009b92b47223 */ /* 0x000fe200000100b4 */
[----:B-1----:R-:W-:Y:S01]  /*1330*/  PRMT R125, RZ, 0x5410, R118 ;  /* 0x00005410ff7d7816 */ /* 0x002fe20000000076 */
[C---:B---3--:R-:W-:Y:S02]  /*1340*/  FADD.FTZ R117, -R176.reuse, R120 ;  /* 0x00000078b0757221 */ /* 0x048fe40000010100 */
        /* <DEDUP_REMOVED lines=41> */
.L_x_4139:
[----:B------:R-:W-:Y:S05]  /*15e0*/  BSYNC B1 ;  /* 0x0000000000017941 */ /* 0x000fea0003800000 */
.L_x_4131:
[----:B------:R-:W-:Y:S05]  /*15f0*/  BRA.DIV ~URZ, `(.L_x_4144) ;  /* 0x000029527f007947 */ /* 0x000fea000b800000 */
[----:B------:R3:W4:Y:S02]  /*1600*/  SHFL.BFLY PT, R114, R181, 0x1, 0x1f ;  /* 0x0c201f00b5727f89 */ /* 0x00072400000e0000 */
.L_x_4201:
[----:B------:R-:W-:Y:S05]  /*1610*/  BRA.DIV ~URZ, `(.L_x_4145) ;  /* 0x000029b27f007947 */ /* 0x000fea000b800000 */
[----:B--2---:R-:W2:Y:S01]  /*1620*/  SHFL.BFLY PT, R113, R180, 0x1, 0x1f ;  /* 0x0c201f00b4717f89 */ /* 0x004ea200000e0000 */
[----:B---34-:R-:W-:-:S05]  /*1630*/  FADD.FTZ R181, R114, R181 ;  /* 0x000000b572b57221 */ /* 0x018fca0000010000 */
        /* <DEDUP_REMOVED lines=12> */
[----:B------:R3:W4:Y:S01]  /*1700*/  SHFL.BFLY PT, R119, R116, 0x10, 0x1f ;  /* 0x0e001f0074777f89 */ /* 0x00072200000e0000 */
[----:B--2---:R-:W-:-:S05]  /*1710*/  FADD.FTZ R118, R117, R118 ;  /* 0x0000007675767221 */ /* 0x004fca0000010000 */
[----:B------:R3:W2:Y:S02]  /*1720*/  SHFL.BFLY PT, R113, R118, 0x10, 0x1f ;  /* 0x0e001f0076717f89 */ /* 0x0006a400000e0000 */
.L_x_4202:
[----:B-----5:R-:W-:Y:S01]  /*1730*/  ISETP.GE.AND P5, PT, R169, 0x1, PT ;  /* 0x00000001a900780c */ /* 0x020fe20003fa6270 */
[----:B----4-:R-:W-:Y:S01]  /*1740*/  FADD.FTZ R119, R119, R116 ;  /* 0x0000007477777221 */ /* 0x010fe20000010000 */
[----:B0-----:R-:W-:Y:S01]  /*1750*/  ISETP.NE.AND P0, PT, R182, RZ, PT ;  /* 0x000000ffb600720c */ /* 0x001fe20003f05270 */
[----:B--2---:R-:W-:Y:S01]  /*1760*/  FADD.FTZ R113, R113, R118 ;  /* 0x0000007671717221 */ /* 0x004fe20000010000 */
[----:B------:R-:W-:Y:S01]  /*1770*/  BSSY B1, `(.L_x_4146) ;  /* 0x0000099000017945 */ /* 0x000fe20003800000 */
[----:B------:R-:W-:Y:S02]  /*1780*/  FMUL.FTZ R119, R119, c[0x0][0x1e0] ;  /* 0x0000780077777a20 */ /* 0x000fe40000410000 */
[----:B------:R-:W-:-:S03]  /*1790*/  FMUL.FTZ R114, R113, c[0x0][0x1e0] ;  /* 0x0000780071727a20 */ /* 0x000fc60000410000 */
[----:B------:R-:W-:-:S03]  /*17a0*/  FSEL R113, R119, RZ, !P0 ;  /* 0x000000ff77717208 */ /* 0x000fc60004000000 */
[----:B------:R-:W-:Y:S02]  /*17b0*/  @P5 IADD3 R169, R169, -0x1, RZ ;  /* 0xffffffffa9a95810 */ /* 0x000fe40007ffe0ff */
[----:B---3--:R-:W-:-:S03]  /*17c0*/  @P5 LOP3.LUT R116, R0, 0x1f, RZ, 0xc0, !PT ;  /* 0x0000001f00745812 */ /* 0x008fc600078ec0ff */
[----:B------:R-:W-:-:S05]  /*17d0*/  @P5 IMAD R169, R169, c[0x0][0x168], RZ ;  /* 0x00005a00a9a95a24 */ /* 0x000fca00078e02ff */
[----:B------:R-:W-:-:S04]  /*17e0*/  @P5 SHF.R.S32.HI R112, RZ, 0x1f, R169 ;  /* 0x0000001fff705819 */ /* 0x000fc800000114a9 */
[----:B------:R-:W-:Y:S01]  /*17f0*/  @P5 LEA.HI R169, R112, R169, RZ, 0x3 ;  /* 0x000000a970a95211 */ /* 0x000fe200078f18ff */
[----:B------:R-:W-:-:S03]  /*1800*/  IMAD.MOV.U32 R112, RZ, RZ, RZ ;  /* 0x000000ffff707224 */ /* 0x000fc600078e00ff */
        /* <DEDUP_REMOVED lines=32> */
.L_x_4149:
[----:B------:R-:W-:Y:S05]  /*1a10*/  BSYNC B2 ;  /* 0x0000000000027941 */ /* 0x000fea0003800000 */
.L_x_4148:
        /* <DEDUP_REMOVED lines=9> */
.L_x_4151:
[----:B------:R-:W-:Y:S05]  /*1ab0*/  BSYNC B2 ;  /* 0x0000000000027941 */ /* 0x000fea0003800000 */
.L_x_4150:
        /* <DEDUP_REMOVED lines=8> */
.L_x_4153:
[----:B------:R-:W-:Y:S05]  /*1b40*/  BSYNC B2 ;  /* 0x0000000000027941 */ /* 0x000fea0003800000 */
.L_x_4152:
        /* <DEDUP_REMOVED lines=8> */
.L_x_4155:
[----:B------:R-:W-:Y:S05]  /*1bd0*/  BSYNC B2 ;  /* 0x0000000000027941 */ /* 0x000fea0003800000 */
.L_x_4154:
        /* <DEDUP_REMOVED lines=18> */
.L_x_4157:
[----:B------:R-:W-:Y:S05]  /*1d00*/  BSYNC B2 ;  /* 0x0000000000027941 */ /* 0x000fea0003800000 */
.L_x_4156:
[----:B------:R-:W-:Y:S01]  /*1d10*/  BSSY B2, `(.L_x_4158) ;  /* 0x0000009000027945 */ /* 0x000fe20003800000 */
[----:B-1----:R-:W-:Y:S01]  /*1d20*/  @P5 FMUL.FTZ R124, R123, c[0x0][0x1ec] ;  /* 0x00007b007b7c5a20 */ /* 0x002fe20000410000 */
[----:B------:R-:W-:Y:S05]  /*1d30*/  @!P4 BRA `(.L_x_4159) ;  /* 0x000000600000c947 */ /* 0x000fea0003800000 */
[----:B------:R-:W-:Y:S01]  /*1d40*/  ISETP.NE.U32.AND P0, PT, RZ, c[0x0][0x218], PT ;  /* 0x00008600ff007a0c */ /* 0x000fe20003f05070 */
[----:B------:R-:W-:-:S03]  /*1d50*/  FFMA.FTZ R174, R164, R114, R113 ;  /* 0x00000072a4ae7223 */ /* 0x000fc60000010071 */
[----:B------:R-:W-:Y:S01]  /*1d60*/  ISETP.NE.AND.EX P0, PT, RZ, c[0x0][0x21c], PT, P0 ;  /* 0x00008700ff007a0c */ /* 0x000fe20003f05300 */
[----:B------:R-:W-:-:S04]  /*1d70*/  FADD.FTZ R125, R175, -R174 ;  /* 0x800000aeaf7d7221 */ /* 0x000fc80000010000 */
[----:B------:R-:W-:-:S08]  /*1d80*/  FMUL.FTZ R174, R126, R125 ;  /* 0x0000007d7eae7220 */ /* 0x000fd00000410000 */
[----:B------:R-:W-:Y:S02]  /*1d90*/  @P0 FADD.FTZ R174, R21, R174 ;  /* 0x000000ae15ae0221 */ /* 0x000fe40000010000 */
.L_x_4159:
[----:B------:R-:W-:Y:S05]  /*1da0*/  BSYNC B2 ;  /* 0x0000000000027941 */ /* 0x000fea0003800000 */
.L_x_4158:
        /* <DEDUP_REMOVED lines=9> */
.L_x_4161:
[----:B------:R-:W-:Y:S05]  /*1e40*/  BSYNC B2 ;  /* 0x0000000000027941 */ /* 0x000fea0003800000 */
.L_x_4160:
        /* <DEDUP_REMOVED lines=8> */
.L_x_4163:
[----:B------:R-:W-:Y:S05]  /*1ed0*/  BSYNC B2 ;  /* 0x0000000000027941 */ /* 0x000fea0003800000 */
.L_x_4162:
[----:B------:R-:W-:Y:S01]  /*1ee0*/  ISETP.NE.U32.AND P0, PT, RZ, c[0x0][0x258], PT ;  /* 0x00009600ff007a0c */ /* 0x000fe20003f05070 */
[----:B------:R-:W-:Y:S01]  /*1ef0*/  @P5 FMUL.FTZ R176, R169, c[0x0][0x1ec] ;  /* 0x00007b00a9b05a20 */ /* 0x000fe20000410000 */
[----:B------:R-:W-:Y:S02]  /*1f00*/  ISETP.NE.AND.EX P6, PT, RZ, c[0x0][0x25c], PT, P6 ;  /* 0x00009700ff007a0c */ /* 0x000fe40003fc5360 */
[----:B------:R-:W-:Y:S02]  /*1f10*/  ISETP.NE.AND.EX P0, PT, RZ, c[0x0][0x25c], PT, P0 ;  /* 0x00009700ff007a0c */ /* 0x000fe40003f05300 */
[----:B------:R-:W-:Y:S01]  /*1f20*/  SEL R100, R115, R100, P6 ;  /* 0x0000006473647207 */ /* 0x000fe20003000000 */
[----:B------:R-:W-:Y:S01]  /*1f30*/  @P5 FMUL.FTZ R115, R180, c[0x0][0x1ec] ;  /* 0x00007b00b4735a20 */ /* 0x000fe20000410000 */
[----:B------:R-:W-:Y:S02]  /*1f40*/  @P5 F2FP.BF16.PACK_AB R124, RZ, R124 ;  /* 0x0000007cff7c523e */ /* 0x000fe400000010ff */
[----:B------:R-:W-:-:S02]  /*1f50*/  @P5 F2FP.BF16.PACK_AB R176, RZ, R176 ;  /* 0x000000b0ffb0523e */ /* 0x000fc400000010ff */
[----:B------:R-:W-:Y:S02]  /*1f60*/  @P5 PRMT R108, R116, 0x7610, R108 ;  /* 0x00007610746c5816 */ /* 0x000fe4000000006c */
[----:B------:R-:W-:Y:S02]  /*1f70*/  SEL R102, R119, R102, P6 ;  /* 0x0000006677667207 */ /* 0x000fe40003000000 */
[----:B------:R-:W-:Y:S02]  /*1f80*/  @P5 MOV R119, 0x10 ;  /* 0x0000001000775802 */ /* 0x000fe40000000f00 */
[----:B------:R-:W-:Y:S02]  /*1f90*/  @P0 MOV R116, 0x20 ;  /* 0x0000002000740802 */ /* 0x000fe40000000f00 */
[----:B------:R-:W-:Y:S02]  /*1fa0*/  @P5 F2FP.BF16.PACK_AB R125, RZ, R125 ;  /* 0x0000007dff7d523e */ /* 0x000fe400000010ff */
[----:B------:R-:W-:-:S02]  /*1fb0*/  @P5 PRMT R109, R120, 0x7610, R109 ;  /* 0x00007610786d5816 */ /* 0x000fc4000000006d */
[----:B------:R-:W-:Y:S02]  /*1fc0*/  @P5 PRMT R110, R124, 0x7610, R110 ;  /* 0x000076107c6e5816 */ /* 0x000fe4000000006e */
[----:B------:R-:W-:Y:S02]  /*1fd0*/  @P5 F2FP.BF16.PACK_AB R115, RZ, R115 ;  /* 0x00000073ff73523e */ /* 0x000fe400000010ff */
[----:B------:R-:W-:Y:S02]  /*1fe0*/  @P5 PRMT R111, R176, 0x7610, R111 ;  /* 0x00007610b06f5816 */ /* 0x000fe4000000006f */
[----:B------:R-:W-:Y:S01]  /*1ff0*/  @P5 PRMT R108, R108, 0x5410, R117 ;  /* 0x000054106c6c5816 */ /* 0x000fe20000000075 */
[----:B------:R-:W-:Y:S01]  /*2000*/  @P0 IMAD.WIDE.U32 R116, R127, R116, c[0x0][0x258] ;  /* 0x000096007f740625 */ /* 0x000fe200078e0074 */
[----:B------:R-:W-:Y:S02]  /*2010*/  SEL R101, R118, R101, P6 ;  /* 0x0000006576657207 */ /* 0x000fe40003000000 */
[----:B------:R-:W-:Y:S01]  /*2020*/  SEL R103, R122, R103, P6 ;  /* 0x000000677a677207 */ /* 0x000fe20003000000 */
[----:B------:R-:W-:Y:S01]  /*2030*/  @P5 IMAD.WIDE.U32 R118, R112, R119, c[0x0][0x248] ;  /* 0x0000920070765625 */ /* 0x000fe200078e0077 */
        /* <DEDUP_REMOVED lines=12> */
.L_x_4147:
[----:B------:R-:W-:Y:S05]  /*2100*/  BSYNC B1 ;  /* 0x0000000000017941 */ /* 0x000fea0003800000 */
.L_x_4146:
[----:B------:R-:W-:Y:S01]  /*2110*/  BSSY B1, `(.L_x_4164) ;  /* 0x000008f000017945 */ /* 0x000fe20003800000 */
[----:B------:R-:W-:Y:S05]  /*2120*/  @!P2 BRA `(.L_x_4165) ;  /* 0x000008d00000a947 */ /* 0x000fea0003800000 */
[----:B------:R-:W-:Y:S01]  /*2130*/  @!P4 ISETP.NE.U32.AND P0, PT, RZ, c[0x0][0x218], PT ;  /* 0x00008600ff00ca0c */ /* 0x000fe20003f05070 */
[----:B------:R-:W-:Y:S01]  /*2140*/  BSSY B2, `(.L_x_4166) ;  /* 0x000001d000027945 */ /* 0x000fe20003800000 */
[----:B------:R-:W-:Y:S02]  /*2150*/  @!P4 ISETP.NE.U32.AND P6, PT, RZ, c[0x0][0x218], PT ;  /* 0x00008600ff00ca0c */ /* 0x000fe40003fc5070 */
[----:B------:R-:W-:Y:S02]  /*2160*/  @!P4 ISETP.NE.AND.EX P0, PT, RZ, c[0x0][0x21c], PT, P0 ;  /* 0x00008700ff00ca0c */ /* 0x000fe40003f05300 */
[----:B------:R-:W-:-:S02]  /*2170*/  @!P4 ISETP.NE.AND.EX P6, PT, RZ, c[0x0][0x21c], PT, P6 ;  /* 0x00008700ff00ca0c */ /* 0x000fc40003fc5360 */
[----:B------:R-:W-:Y:S02]  /*2180*/  @!P4 FSEL R115, R16, RZ, P0 ;  /* 0x000000ff1073c208 */ /* 0x000fe40000000000 */
[----:B------:R-:W-:Y:S02]  /*2190*/  @!P4 ISETP.NE.U32.AND P0, PT, RZ, c[0x0][0x218], PT ;  /* 0x00008600ff00ca0c */ /* 0x000fe40003f05070 */
[----:B0-----:R-:W-:Y:S02]  /*21a0*/  @!P4 FSEL R118, R17, RZ, P6 ;  /* 0x000000ff1176c208 */ /* 0x001fe40003000000 */
        /* <DEDUP_REMOVED lines=22> */
.L_x_4167:
[----:B------:R-:W-:Y:S05]  /*2310*/  BSYNC B2 ;  /* 0x0000000000027941 */ /* 0x000fea0003800000 */
.L_x_4166:
        /* <DEDUP_REMOVED lines=9> */
.L_x_4169:
[----:B------:R-:W-:Y:S05]  /*23b0*/  BSYNC B2 ;  /* 0x0000000000027941 */ /* 0x000fea0003800000 */
.L_x_4168:
        /* <DEDUP_REMOVED lines=8> */
.L_x_4171:
[----:B------:R-:W-:Y:S05]  /*2440*/  BSYNC B2 ;  /* 0x0000000000027941 */ /* 0x000fea0003800000 */
.L_x_4170:
        /* <DEDUP_REMOVED lines=8> */
.L_x_4173:
[----:B------:R-:W-:Y:S05]  /*24d0*/  BSYNC B2 ;  /* 0x0000000000027941 */ /* 0x000fea0003800000 */
.L_x_4172:
        /* <DEDUP_REMOVED lines=18> */
.L_x_4175:
[----:B------:R-:W-:Y:S05]  /*2600*/  BSYNC B2 ;  /* 0x0000000000027941 */ /* 0x000fea0003800000 */
.L_x_4174:
        /* <DEDUP_REMOVED lines=9> */
.L_x_4177:
[----:B------:R-:W-:Y:S05]  /*26a0*/  BSYNC B2 ;  /* 0x0000000000027941 */ /* 0x000fea0003800000 */
.L_x_4176:
        /* <DEDUP_REMOVED lines=9> */
.L_x_4179:
[----:B------:R-:W-:Y:S05]  /*2740*/  BSYNC B2 ;  /* 0x0000000000027941 */ /* 0x000fea0003800000 */
.L_x_4178:
        /* <DEDUP_REMOVED lines=8> */
.L_x_4181:
[----:B------:R-:W-:Y:S05]  /*27d0*/  BSYNC B2 ;  /* 0x0000000000027941 */ /* 0x000fea0003800000 */
.L_x_4180:
        /* <DEDUP_REMOVED lines=34> */
.L_x_4165:
[----:B------:R-:W-:Y:S05]  /*2a00*/  BSYNC B1 ;  /* 0x0000000000017941 */ /* 0x000fea0003800000 */
.L_x_4164:
        /* <DEDUP_REMOVED lines=21> */
[----:B-1----:R-:W-:Y:S02]  /*2b60*/  @!P4 FSEL R124, R5, RZ, P6 ;  /* 0x000000ff057cc208 */ /* 0x002fe40003000000 */
        /* <DEDUP_REMOVED lines=11> */
.L_x_4185:
[----:B------:R-:W-:Y:S05]  /*2c20*/  BSYNC B2 ;  /* 0x0000000000027941 */ /* 0x000fea0003800000 */
.L_x_4184:
        /* <DEDUP_REMOVED lines=9> */
.L_x_4187:
[----:B------:R-:W-:Y:S05]  /*2cc0*/  BSYNC B2 ;  /* 0x0000000000027941 */ /* 0x000fea0003800000 */
.L_x_4186:
        /* <DEDUP_REMOVED lines=9> */
.L_x_4189:
[----:B------:R-:W-:Y:S05]  /*2d60*/  BSYNC B2 ;  /* 0x0000000000027941 */ /* 0x000fea0003800000 */
.L_x_4188:
        /* <DEDUP_REMOVED lines=9> */
.L_x_4191:
[----:B------:R-:W-:Y:S05]  /*2e00*/  BSYNC B2 ;  /* 0x0000000000027941 */ /* 0x000fea0003800000 */
.L_x_4190:
        /* <DEDUP_REMOVED lines=10> */
.L_x_4193:
[----:B------:R-:W-:Y:S05]  /*2eb0*/  BSYNC B2 ;  /* 0x0000000000027941 */ /* 0x000fea0003800000 */
.L_x_4192:
        /* <DEDUP_REMOVED lines=8> */
.L_x_4195:
[----:B------:R-:W-:Y:S05]  /*2f40*/  BSYNC B2 ;  /* 0x0000000000027941 */ /* 0x000fea0003800000 */
.L_x_4194:
        /* <DEDUP_REMOVED lines=8> */
.L_x_4197:
[----:B------:R-:W-:Y:S05]  /*2fd0*/  BSYNC B2 ;  /* 0x0000000000027941 */ /* 0x000fea0003800000 */
.L_x_4196:
        /* <DEDUP_REMOVED lines=8> */
.L_x_4199:
[----:B------:R-:W-:Y:S05]  /*3060*/  BSYNC B2 ;  /* 0x0000000000027941 */ /* 0x000fea0003800000 */
.L_x_4198:
[----:B------:R-:W-:Y:S01]  /*3070*/  ISETP.NE.U32.AND P4, PT, RZ, c[0x0][0x258], PT ;  /* 0x00009600ff007a0c */ /* 0x000fe20003f85070 */
[----:B------:R-:W-:Y:S01]  /*3080*/  @P5 FMUL.FTZ R113, R123, c[0x0][0x1ec] ;  /* 0x00007b007b715a20 */ /* 0x000fe20000410000 */
[----:B------:R-:W-:Y:S01]  /*3090*/  @P5 F2FP.BF16.PACK_AB R116, RZ, R116 ;  /* 0x00000074ff74523e */ /* 0x000fe200000010ff */
[----:B------:R-:W-:Y:S01]  /*30a0*/  @P5 FMUL.FTZ R114, R124, c[0x0][0x1ec] ;  /* 0x00007b007c725a20 */ /* 0x000fe20000410000 */
[----:B------:R-:W-:Y:S01]  /*30b0*/  ISETP.NE.AND.EX P4, PT, RZ, c[0x0][0x25c], PT, P4 ;  /* 0x00009700ff007a0c */ /* 0x000fe20003f85340 */
[----:B------:R-:W-:Y:S01]  /*30c0*/  @P5 FMUL.FTZ R125, R169, c[0x0][0x1ec] ;  /* 0x00007b00a97d5a20 */ /* 0x000fe20000410000 */
[----:B------:R-:W-:Y:S02]  /*30d0*/  ISETP.NE.U32.AND P0, PT, RZ, c[0x0][0x258], PT ;  /* 0x00009600ff007a0c */ /* 0x000fe40003f05070 */
[----:B------:R-:W-:Y:S02]  /*30e0*/  @P5 F2FP.BF16.PACK_AB R113, RZ, R113 ;  /* 0x00000071ff71523e */ /* 0x000fe400000010ff */
[----:B------:R-:W-:-:S02]  /*30f0*/  @P5 F2FP.BF16.PACK_AB R117, RZ, R117 ;  /* 0x00000075ff75523e */ /* 0x000fc400000010ff */
[----:B------:R-:W-:Y:S02]  /*3100*/  ISETP.NE.AND.EX P0, PT, RZ, c[0x0][0x25c], PT, P0 ;  /* 0x00009700ff007a0c */ /* 0x000fe40003f05300 */
[----:B------:R-:W-:Y:S02]  /*3110*/  @P5 F2FP.BF16.PACK_AB R114, RZ, R114 ;  /* 0x00000072ff72523e */ /* 0x000fe400000010ff */
[----:B------:R-:W-:Y:S01]  /*3120*/  @P5 PRMT R108, R116, 0x7610, R108 ;  /* 0x00007610746c5816 */ /* 0x000fe2000000006c */
[----:B------:R-:W-:Y:S01]  /*3130*/  @P4 IMAD.MOV.U32 R116, RZ, RZ, 0x20 ;  /* 0x00000020ff744424 */ /* 0x000fe200078e00ff */
[----:B------:R-:W-:Y:S01]  /*3140*/  @P5 PRMT R110, R113, 0x7610, R110 ;  /* 0x00007610716e5816 */ /* 0x000fe2000000006e */
[----:B------:R-:W-:Y:S01]  /*3150*/  @P5 FMUL.FTZ R113, R174, c[0x0][0x1ec] ;  /* 0x00007b00ae715a20 */ /* 0x000fe20000410000 */
[----:B------:R-:W-:Y:S02]  /*3160*/  @P5 F2FP.BF16.PACK_AB R120, RZ, R120 ;  /* 0x00000078ff78523e */ /* 0x000fe400000010ff */
[----:B------:R-:W-:-:S02]  /*3170*/  @P5 F2FP.BF16.PACK_AB R125, RZ, R125 ;  /* 0x0000007dff7d523e */ /* 0x000fc400000010ff */
[----:B------:R-:W-:Y:S02]  /*3180*/  SEL R100, R115, R100, P0 ;  /* 0x0000006473647207 */ /* 0x000fe40000000000 */
[----:B------:R-:W-:Y:S02]  /*3190*/  @P5 PRMT R108, R108, 0x5410, R117 ;  /* 0x000054106c6c5816 */ /* 0x000fe40000000075 */
[----:B------:R-:W-:Y:S01]  /*31a0*/  @P5 PRMT R110, R110, 0x5410, R114 ;  /* 0x000054106e6e5816 */ /* 0x000fe20000000072 */
[----:B------:R-:W-:Y:S01]  /*31b0*/  @P4 IMAD.WIDE.U32 R114, R127, R116, c[0x0][0x258] ;  /* 0x000096007f724625 */ /* 0x000fe200078e0074 */
[----:B------:R-:W-:Y:S02]  /*31c0*/  @P5 MOV R117, 0x10 ;  /* 0x0000001000755802 */ /* 0x000fe40000000f00 */
[----:B------:R-:W-:Y:S02]  /*31d0*/  @P5 F2FP.BF16.PACK_AB R121, RZ, R121 ;  /* 0x00000079ff79523e */ /* 0x000fe400000010ff */
[----:B------:R-:W-:-:S02]  /*31e0*/  @P5 PRMT R109, R120, 0x7610, R109 ;  /* 0x00007610786d5816 */ /* 0x000fc4000000006d */
[----:B------:R-:W-:Y:S01]  /*31f0*/  @P5 F2FP.BF16.PACK_AB R116, RZ, R113 ;  /* 0x00000071ff74523e */ /* 0x000fe200000010ff */
[----:B------:R-:W-:Y:S01]  /*3200*/  @P5 IMAD.WIDE.U32 R112, R112, R117, c[0x0][0x248] ;  /* 0x0000920070705625 */ /* 0x000fe200078e0075 */
[----:B------:R-:W-:Y:S02]  /*3210*/  @P5 PRMT R111, R125, 0x7610, R111 ;  /* 0x000076107d6f5816 */ /* 0x000fe4000000006f */
[----:B------:R-:W-:Y:S02]  /*3220*/  SEL R101, R118, R101, P0 ;  /* 0x0000006576657207 */ /* 0x000fe40000000000 */
[----:B------:R-:W-:Y:S02]  /*3230*/  SEL R102, R119, R102, P0 ;  /* 0x0000006677667207 */ /* 0x000fe40000000000 */
        /* <DEDUP_REMOVED lines=8> */
[----:B------:R0:W-:Y:S04]  /*32c0*/  @P4 STG.E.128 [R114.64+0x10], R104 ;  /* 0x0000106872004986 */ /* 0x0001e8000c101d04 */
[----:B------:R0:W-:Y:S02]  /*32d0*/  @P5 STG.E.128 [R112.64], R108 ;  /* 0x0000006c70005986 */ /* 0x0001e4000c101d04 */
.L_x_4183:
[----:B------:R-:W-:Y:S05]  /*32e0*/  BSYNC B1 ;  /* 0x0000000000017941 */ /* 0x000fea0003800000 */
.L_x_4182:
[----:B0-----:R-:W-:-:S04]  /*32f0*/  MOV R112, c[0x0][0x160] ;  /* 0x0000580000707a02 */ /* 0x001fc80000000f00 */
[----:B------:R-:W-:-:S04]  /*3300*/  LEA R3, R112, R3, 0x2 ;  /* 0x0000000370037211 */ /* 0x000fc800078e10ff */
[----:B------:R-:W-:-:S13]  /*3310*/  ISETP.GE.AND P0, PT, R3, c[0x0][0x164], PT ;  /* 0x0000590003007a0c */ /* 0x000fda0003f06270 */
[----:B-1----:R-:W-:Y:S01]  /*3320*/  @P0 CALL.REL.NOINC `(.L_x_4130) ;  /* 0x0000001000000944 */ /* 0x002fe20003c00000 */
[----:B------:R-:W-:Y:S05]  /*3330*/  BRA `(.L_x_4200) ;  /* 0xffffd06000007947 */ /* 0x000fea000383ffff */
.L_x_4130:
[----:B0-----:R-:W-:Y:S05]  /*3340*/  BSYNC B0 ;  /* 0x0000000000007941 */ /* 0x001fea0003800000 */
.L_x_4129:
        /* <DEDUP_REMOVED lines=32> */
[----:B------:R-:W3:Y:S03]  /*3550*/  LDS R10, [R0.X4+0xc00] ;  /* 0x000c0000000a7984 */ /* 0x000ee60000004800 */
[----:B------:R-:W-:Y:S01]  /*3560*/  IADD3.X R49, R49, c[0x0][0x224], RZ, P6, !PT ;  /* 0x0000890031317a10 */ /* 0x000fe200037fe4ff */
        /* <DEDUP_REMOVED lines=61> */
[----:B------:R-:W-:Y:S01]  /*3940*/  @P5 IADD3.X R49, RZ, R49, RZ, P6, !PT ;  /* 0x00000031ff315210 */ /* 0x000fe200037fe4ff */
[----:B------:R-:W-:Y:S01]  /*3950*/  @P4 IMAD.MOV.U32 R8, RZ, RZ, R30 ;  /* 0x000000ffff084224 */ /* 0x000fe200078e001e */
[----:B------:R-:W-:Y:S01]  /*3960*/  @P4 IADD3 R32, P6, R32, 0x200, RZ ;  /* 0x0000020020204810 */ /* 0x000fe20007fde0ff */
[----:B------:R-:W1:Y:S01]  /*3970*/  LDS R27, [R0.X4+0xc00] ;  /* 0x000c0000001b7984 */ /* 0x000e620000004800 */
[----:B------:R-:W-:-:S02]  /*3980*/  @P4 MOV R7, R51 ;  /* 0x0000003300074202 */ /* 0x000fc40000000f00 */
[----:B------:R-:W-:Y:S01]  /*3990*/  @P4 IADD3.X R51, RZ, R51, RZ, P6, !PT ;  /* 0x00000033ff334210 */ /* 0x000fe200037fe4ff */
[----:B------:R-:W2:Y:S01]  /*39a0*/  LDS R14, [R0.X4+0x600] ;  /* 0x00060000000e7984 */ /* 0x000ea20000004800 */
[----:B------:R-:W-:-:S03]  /*39b0*/  @P4 IADD3 R30, P6, R30, 0x200, RZ ;  /* 0x000002001e1e4810 */ /* 0x000fc60007fde0ff */
        /* <DEDUP_REMOVED lines=31> */
[----:B------:R-:W-:Y:S01]  /*3bb0*/  @P3 MOV R10, R32 ;  /* 0x00000020000a3202 */ /* 0x000fe20000000f00 */
[----:B------:R-:W-:Y:S01]  /*3bc0*/  @P3 IMAD.MOV.U32 R11, RZ, RZ, R51 ;  /* 0x000000ffff0b3224 */ /* 0x000fe200078e0033 */
[----:B------:R-:W4:Y:S01]  /*3bd0*/  LDS R47, [R0.X4+0x2c00] ;  /* 0x002c0000002f7984 */ /* 0x000f220000004800 */
[----:B0-----:R-:W-:Y:S01]  /*3be0*/  FADD.FTZ R13, R13, R28 ;  /* 0x0000001c0d0d7221 */ /* 0x001fe20000010000 */
[----:B------:R-:W-:-:S02]  /*3bf0*/  @P3 IADD3 R32, P6, R32, 0x200, RZ ;  /* 0x0000020020203810 */ /* 0x000fc40007fde0ff */
[----:B------:R-:W0:Y:S01]  /*3c00*/  LDS R27, [R0.X4+0x2200] ;  /* 0x00220000001b7984 */ /* 0x000e220000004800 */
[----:B-1----:R-:W-:Y:S01]  /*3c10*/  FADD.FTZ R39, R24, R39 ;  /* 0x0000002718277221 */ /* 0x002fe20000010000 */
[----:B------:R-:W-:Y:S02]  /*3c20*/  @P3 IADD3.X R51, RZ, R51, RZ, P6, !PT ;  /* 0x00000033ff333210 */ /* 0x000fe400037fe4ff */
[----:B------:R-:W1:Y:S01]  /*3c30*/  LDS R29, [R0.X4+0x2e00] ;  /* 0x002e0000001d7984 */ /* 0x000e620000004800 */
[----:B--2---:R-:W-:Y:S01]  /*3c40*/  FADD.FTZ R22, R13, R12 ;  /* 0x0000000c0d167221 */ /* 0x004fe20000010000 */
[----:B------:R-:W-:Y:S02]  /*3c50*/  @P3 MOV R12, R30 ;  /* 0x0000001e000c3202 */ /* 0x000fe40000000f00 */
[----:B------:R-:W-:Y:S01]  /*3c60*/  @P3 IADD3 R30, P6, R30, 0x200, RZ ;  /* 0x000002001e1e3810 */ /* 0x000fe20007fde0ff */
[----:B---3--:R-:W-:Y:S01]  /*3c70*/  FADD.FTZ R16, RZ, R16 ;  /* 0x00000010ff107221 */ /* 0x008fe20000010000 */
[----:B------:R2:W-:Y:S01]  /*3c80*/  @P5 STG.E [R2.64], R39 ;  /* 0x0000002702005986 */ /* 0x0005e2000c101904 */
[-C--:B------:R-:W-:Y:S01]  /*3c90*/  @P3 MOV R13, R49.reuse ;  /* 0x00000031000d3202 */ /* 0x080fe20000000f00 */
[----:B----4-:R-:W-:Y:S01]  /*3ca0*/  FADD.FTZ R41, R20, R41 ;  /* 0x0000002914297221 */ /* 0x010fe20000010000 */
[----:B------:R-:W-:Y:S01]  /*3cb0*/  @P3 IADD3.X R49, RZ, R49, RZ, P6, !PT ;  /* 0x00000031ff313210 */ /* 0x000fe200037fe4ff */
[----:B------:R3:W-:Y:S01]  /*3cc0*/  @P5 STG.E [R4.64], R15 ;  /* 0x0000000f04005986 */ /* 0x0007e2000c101904 */
[----:B------:R-:W-:-:S03]  /*3cd0*/  FADD.FTZ R16, R16, R31 ;  /* 0x0000001f10107221 */ /* 0x000fc60000010000 */
[----:B------:R4:W-:Y:S01]  /*3ce0*/  @P4 STG.E [R6.64], R41 ;  /* 0x0000002906004986 */ /* 0x0009e2000c101904 */
[----:B------:R-:W-:Y:S02]  /*3cf0*/  FADD.FTZ R43, R22, R43 ;  /* 0x0000002b162b7221 */ /* 0x000fe40000010000 */
[----:B--2---:R-:W-:Y:S01]  /*3d00*/  @P2 IMAD.MOV.U32 R2, RZ, RZ, R32 ;  /* 0x000000ffff022224 */ /* 0x004fe200078e0020 */
[----:B------:R-:W-:Y:S01]  /*3d10*/  @P2 IADD3 R32, P5, R32, 0x200, RZ ;  /* 0x0000020020202810 */ /* 0x000fe20007fbe0ff */
[----:B------:R-:W-:Y:S01]  /*3d20*/  FADD.FTZ R14, R14, R35 ;  /* 0x000000230e0e7221 */ /* 0x000fe20000010000 */
[----:B------:R-:W-:Y:S01]  /*3d30*/  @P2 MOV R3, R51 ;  /* 0x0000003300032202 */ /* 0x000fe20000000f00 */
[----:B------:R2:W-:Y:S01]  /*3d40*/  @P4 STG.E [R8.64], R17 ;  /* 0x0000001108004986 */ /* 0x0005e2000c101904 */
[----:B---3--:R-:W-:Y:S01]  /*3d50*/  @P2 MOV R4, R30 ;  /* 0x0000001e00042202 */ /* 0x008fe20000000f00 */
[----:B------:R-:W-:Y:S01]  /*3d60*/  FADD.FTZ R16, R16, R37 ;  /* 0x0000002510107221 */ /* 0x000fe20000010000 */
[----:B------:R-:W-:Y:S01]  /*3d70*/  @P2 IADD3 R30, P6, R30, 0x200, RZ ;  /* 0x000002001e1e2810 */ /* 0x000fe20007fde0ff */
[----:B------:R-:W-:Y:S01]  /*3d80*/  @P3 STG.E [R10.64], R43 ;  /* 0x0000002b0a003986 */ /* 0x000fe2000c101904 */
[----:B------:R-:W-:Y:S01]  /*3d90*/  @P2 MOV R5, R49 ;  /* 0x0000003100052202 */ /* 0x000fe20000000f00 */
[----:B------:R-:W-:Y:S01]  /*3da0*/  FADD.FTZ R45, R14, R45 ;  /* 0x0000002d0e2d7221 */ /* 0x000fe20000010000 */
[----:B------:R-:W-:Y:S01]  /*3db0*/  @P2 IADD3.X R51, RZ, R51, RZ, P5, !PT ;  /* 0x00000033ff332210 */ /* 0x000fe20002ffe4ff */
[----:B------:R-:W-:Y:S01]  /*3dc0*/  @P2 IMAD.X R49, RZ, RZ, R49, P6 ;  /* 0x000000ffff312224 */ /* 0x000fe200030e0631 */
[----:B------:R-:W-:Y:S01]  /*3dd0*/  @P3 STG.E [R12.64], R19 ;  /* 0x000000130c003986 */ /* 0x000fe2000c101904 */
[----:B----4-:R-:W-:Y:S01]  /*3de0*/  @P1 MOV R6, R32 ;  /* 0x0000002000061202 */ /* 0x010fe20000000f00 */
[----:B------:R-:W-:Y:S01]  /*3df0*/  FADD.FTZ R47, R16, R47 ;  /* 0x0000002f102f7221 */ /* 0x000fe20000010000 */
[----:B--2---:R-:W-:Y:S01]  /*3e00*/  @P1 MOV R8, R30 ;  /* 0x0000001e00081202 */ /* 0x004fe20000000f00 */
[----:B------:R2:W-:Y:S01]  /*3e10*/  @P2 STG.E [R2.64], R45 ;  /* 0x0000002d02002986 */ /* 0x0005e2000c101904 */
[----:B------:R-:W-:Y:S01]  /*3e20*/  @P1 IADD3 R32, P3, R32, 0x200, RZ ;  /* 0x0000020020201810 */ /* 0x000fe20007f7e0ff */
[----:B0-----:R-:W-:Y:S01]  /*3e30*/  FADD.FTZ R18, R18, R27 ;  /* 0x0000001b12127221 */ /* 0x001fe20000010000 */
[----:B------:R-:W-:Y:S01]  /*3e40*/  @P1 MOV R7, R51 ;  /* 0x0000003300071202 */ /* 0x000fe20000000f00 */
[----:B------:R0:W-:Y:S01]  /*3e50*/  @P2 STG.E [R4.64], R21 ;  /* 0x0000001504002986 */ /* 0x0001e2000c101904 */
[----:B------:R-:W-:Y:S01]  /*3e60*/  @P1 IADD3 R30, P4, R30, 0x200, RZ ;  /* 0x000002001e1e1810 */ /* 0x000fe20007f9e0ff */
[----:B------:R-:W-:Y:S01]  /*3e70*/  @P1 IMAD.X R51, RZ, RZ, R51, P3 ;  /* 0x000000ffff331224 */ /* 0x000fe200018e0633 */
[-C--:B------:R-:W-:Y:S01]  /*3e80*/  @P1 MOV R9, R49.reuse ;  /* 0x0000003100091202 */ /* 0x080fe20000000f00 */
[----:B------:R3:W-:Y:S01]  /*3e90*/  @P1 STG.E [R6.64], R47 ;  /* 0x0000002f06001986 */ /* 0x0007e2000c101904 */
[----:B------:R-:W-:Y:S01]  /*3ea0*/  @P1 IADD3.X R49, RZ, R49, RZ, P4, !PT ;  /* 0x00000031ff311210 */ /* 0x000fe200027fe4ff */
[----:B-1----:R-:W-:-:S02]  /*3eb0*/  FADD.FTZ R29, R18, R29 ;  /* 0x0000001d121d7221 */ /* 0x002fc40000010000 */
        /* <DEDUP_REMOVED lines=9> */
.L_x_4144:
[----:B------:R-:W-:Y:S01]  /*3f50*/  HFMA2.MMA R120, -RZ, RZ, 0, 5.9604644775390625e-08 ;  /* 0x00000001ff787435 */ /* 0x000fe200000001ff */
[----:B------:R-:W-:-:S02]  /*3f60*/  MOV R115, R181 ;  /* 0x000000b500737202 */ /* 0x000fc40000000f00 */
[----:B------:R-:W-:Y:S02]  /*3f70*/  MOV R117, 0x1f ;  /* 0x0000001f00757802 */ /* 0x000fe40000000f00 */
[----:B------:R-:W-:Y:S02]  /*3f80*/  MOV R122, 0xffffffff ;  /* 0xffffffff007a7802 */ /* 0x000fe40000000f00 */
[----:B--2---:R-:W-:Y:S02]  /*3f90*/  MOV R112, 0x3fb0 ;  /* 0x00003fb000707802 */ /* 0x004fe40000000f00 */
[----:B01---5:R-:W-:Y:S05]  /*3fa0*/  CALL.REL.NOINC `($__internal_82_$__cuda_sm70_shflsync_bfly_p) ;  /* 0x0000046000007944 */ /* 0x023fea0003c00000 */
[----:B-1----:R-:W-:Y:S01]  /*3fb0*/  IMAD.MOV.U32 R114, RZ, RZ, R115 ;  /* 0x000000ffff727224 */ /* 0x002fe200078e0073 */
[----:B0-----:R-:W-:Y:S05]  /*3fc0*/  BRA `(.L_x_4201) ;  /* 0xffffd64000007947 */ /* 0x001fea000383ffff */
.L_x_4145:
[----:B------:R-:W-:Y:S01]  /*3fd0*/  HFMA2.MMA R120, -RZ, RZ, 0, 5.9604644775390625e-08 ;  /* 0x00000001ff787435 */ /* 0x000fe200000001ff */
[----:B------:R-:W-:Y:S02]  /*3fe0*/  MOV R115, R180 ;  /* 0x000000b400737202 */ /* 0x000fe40000000f00 */
[----:B------:R-:W-:Y:S02]  /*3ff0*/  MOV R117, 0x1f ;  /* 0x0000001f00757802 */ /* 0x000fe40000000f00 */
[----:B------:R-:W-:-:S02]  /*4000*/  MOV R122, 0xffffffff ;  /* 0xffffffff007a7802 */ /* 0x000fc40000000f00 */
[----:B--2---:R-:W-:Y:S02]  /*4010*/  MOV R112, 0x4030 ;  /* 0x0000403000707802 */ /* 0x004fe40000000f00 */
[----:B01-345:R-:W-:Y:S05]  /*4020*/  CALL.REL.NOINC `($__internal_82_$__cuda_sm70_shflsync_bfly_p) ;  /* 0x000003e000007944 */ /* 0x03bfea0003c00000 */
[----:B------:R-:W-:Y:S01]  /*4030*/  FADD.FTZ R181, R114, R181 ;  /* 0x000000b572b57221 */ /* 0x000fe20000010000 */
[----:B0-----:R-:W-:Y:S01]  /*4040*/  HFMA2.MMA R117, -RZ, RZ, 0, 1.847743988037109375e-06 ;  /* 0x0000001fff757435 */ /* 0x001fe200000001ff */
[----:B-1----:R-:W-:Y:S01]  /*4050*/  FADD.FTZ R180, R180, R115 ;  /* 0x00000073b4b47221 */ /* 0x002fe20000010000 */
[----:B------:R-:W-:Y:S01]  /*4060*/  MOV R122, 0xffffffff ;  /* 0xffffffff007a7802 */ /* 0x000fe20000000f00 */
[----:B------:R-:W-:Y:S01]  /*4070*/  IMAD.MOV.U32 R120, RZ, RZ, 0x2 ;  /* 0x00000002ff787424 */ /* 0x000fe200078e00ff */
[----:B------:R-:W-:Y:S02]  /*4080*/  MOV R115, R181 ;  /* 0x000000b500737202 */ /* 0x000fe40000000f00 */
[----:B------:R-:W-:Y:S02]  /*4090*/  MOV R112, 0x40b0 ;  /* 0x000040b000707802 */ /* 0x000fe40000000f00 */
[----:B------:R-:W-:Y:S05]  /*40a0*/  CALL.REL.NOINC `($__internal_82_$__cuda_sm70_shflsync_bfly_p) ;  /* 0x0000036000007944 */ /* 0x000fea0003c00000 */
[----:B0-----:R-:W-:Y:S01]  /*40b0*/  HFMA2.MMA R120, -RZ, RZ, 0, 1.1920928955078125e-07 ;  /* 0x00000002ff787435 */ /* 0x001fe200000001ff */
[----:B-1----:R-:W-:Y:S01]  /*40c0*/  MOV R114, R115 ;  /* 0x0000007300727202 */ /* 0x002fe20000000f00 */
[----:B------:R-:W-:Y:S01]  /*40d0*/  IMAD.MOV.U32 R115, RZ, RZ, R180 ;  /* 0x000000ffff737224 */ /* 0x000fe200078e00b4 */
[----:B------:R-:W-:-:S02]  /*40e0*/  MOV R117, 0x1f ;  /* 0x0000001f00757802 */ /* 0x000fc40000000f00 */
[----:B------:R-:W-:Y:S02]  /*40f0*/  MOV R122, 0xffffffff ;  /* 0xffffffff007a7802 */ /* 0x000fe40000000f00 */
[----:B------:R-:W-:Y:S02]  /*4100*/  MOV R112, 0x4120 ;  /* 0x0000412000707802 */ /* 0x000fe40000000f00 */
[----:B------:R-:W-:Y:S05]  /*4110*/  CALL.REL.NOINC `($__internal_82_$__cuda_sm70_shflsync_bfly_p) ;  /* 0x000002f000007944 */ /* 0x000fea0003c00000 */
[----:B------:R-:W-:Y:S01]  /*4120*/  FADD.FTZ R181, R114, R181 ;  /* 0x000000b572b57221 */ /* 0x000fe20000010000 */
[----:B0-----:R-:W-:Y:S01]  /*4130*/  HFMA2.MMA R120, -RZ, RZ, 0, 2.384185791015625e-07 ;  /* 0x00000004ff787435 */ /* 0x001fe200000001ff */
[----:B-1----:R-:W-:Y:S01]  /*4140*/  FADD.FTZ R180, R180, R115 ;  /* 0x00000073b4b47221 */ /* 0x002fe20000010000 */
[----:B------:R-:W-:Y:S01]  /*4150*/  MOV R122, 0xffffffff ;  /* 0xffffffff007a7802 */ /* 0x000fe20000000f00 */
[----:B------:R-:W-:Y:S01]  /*4160*/  IMAD.MOV.U32 R117, RZ, RZ, 0x1f ;  /* 0x0000001fff757424 */ /* 0x000fe200078e00ff */
[----:B------:R-:W-:Y:S02]  /*4170*/  MOV R115, R181 ;  /* 0x000000b500737202 */ /* 0x000fe40000000f00 */
[----:B------:R-:W-:Y:S02]  /*4180*/  MOV R112, 0x41a0 ;  /* 0x000041a000707802 */ /* 0x000fe40000000f00 */
[----:B------:R-:W-:Y:S05]  /*4190*/  CALL.REL.NOINC `($__internal_82_$__cuda_sm70_shflsync_bfly_p) ;  /* 0x0000027000007944 */ /* 0x000fea0003c00000 */
[----:B0-----:R-:W-:Y:S01]  /*41a0*/  HFMA2.MMA R117, -RZ, RZ, 0, 1.847743988037109375e-06 ;  /* 0x0000001fff757435 */ /* 0x001fe200000001ff */
[----:B-1----:R-:W-:Y:S01]  /*41b0*/  MOV R114, R115 ;  /* 0x0000007300727202 */ /* 0x002fe20000000f00 */
[----:B------:R-:W-:Y:S01]  /*41c0*/  IMAD.MOV.U32 R120, RZ, RZ, 0x4 ;  /* 0x00000004ff787424 */ /* 0x000fe200078e00ff */
[----:B------:R-:W-:-:S02]  /*41d0*/  MOV R115, R180 ;  /* 0x000000b400737202 */ /* 0x000fc40000000f00 */
[----:B------:R-:W-:Y:S02]  /*41e0*/  MOV R122, 0xffffffff ;  /* 0xffffffff007a7802 */ /* 0x000fe40000000f00 */
[----:B------:R-:W-:Y:S02]  /*41f0*/  MOV R112, 0x4210 ;  /* 0x0000421000707802 */ /* 0x000fe40000000f00 */
[----:B------:R-:W-:Y:S05]  /*4200*/  CALL.REL.NOINC `($__internal_82_$__cuda_sm70_shflsync_bfly_p) ;  /* 0x0000020000007944 */ /* 0x000fea0003c00000 */
[----:B------:R-:W-:Y:S01]  /*4210*/  FADD.FTZ R181, R114, R181 ;  /* 0x000000b572b57221 */ /* 0x000fe20000010000 */
[----:B0-----:R-:W-:Y:S01]  /*4220*/  HFMA2.MMA R120, -RZ, RZ, 0, 4.76837158203125e-07 ;  /* 0x00000008ff787435 */ /* 0x001fe200000001ff */
[----:B-1----:R-:W-:Y:S01]  /*4230*/  FADD.FTZ R118, R180, R115 ;  /* 0x00000073b4767221 */ /* 0x002fe20000010000 */
[----:B------:R-:W-:Y:S01]  /*4240*/  MOV R117, 0x1f ;  /* 0x0000001f00757802 */ /* 0x000fe20000000f00 */
[----:B------:R-:W-:Y:S01]  /*4250*/  IMAD.MOV.U32 R122, RZ, RZ, -0x1 ;  /* 0xffffffffff7a7424 */ /* 0x000fe200078e00ff */
[----:B------:R-:W-:Y:S02]  /*4260*/  MOV R115, R181 ;  /* 0x000000b500737202 */ /* 0x000fe40000000f00 */
[----:B------:R-:W-:Y:S02]  /*4270*/  MOV R112, 0x4290 ;  /* 0x0000429000707802 */ /* 0x000fe40000000f00 */
[----:B------:R-:W-:Y:S05]  /*4280*/  CALL.REL.NOINC `($__internal_82_$__cuda_sm70_shflsync_bfly_p) ;  /* 0x0000018000007944 */ /* 0x000fea0003c00000 */
[----:B0-----:R-:W-:Y:S01]  /*4290*/  HFMA2.MMA R120, -RZ, RZ, 0, 4.76837158203125e-07 ;  /* 0x00000008ff787435 */ /* 0x001fe200000001ff */
[----:B-1----:R-:W-:Y:S01]  /*42a0*/  MOV R114, R115 ;  /* 0x0000007300727202 */ /* 0x002fe20000000f00 */
[----:B------:R-:W-:Y:S01]  /*42b0*/  IMAD.MOV.U32 R122, RZ, RZ, -0x1 ;  /* 0xffffffffff7a7424 */ /* 0x000fe200078e00ff */
[----:B------:R-:W-:-:S02]  /*42c0*/  MOV R115, R118 ;  /* 0x0000007600737202 */ /* 0x000fc40000000f00 */
[----:B------:R-:W-:Y:S02]  /*42d0*/  MOV R117, 0x1f ;  /* 0x0000001f00757802 */ /* 0x000fe40000000f00 */
[----:B------:R-:W-:Y:S02]  /*42e0*/  MOV R112, 0x4300 ;  /* 0x0000430000707802 */ /* 0x000fe40000000f00 */
[----:B------:R-:W-:Y:S05]  /*42f0*/  CALL.REL.NOINC `($__internal_82_$__cuda_sm70_shflsync_bfly_p) ;  /* 0x0000011000007944 */ /* 0x000fea0003c00000 */
[----:B------:R-:W-:Y:S01]  /*4300*/  FADD.FTZ R116, R114, R181 ;  /* 0x000000b572747221 */ /* 0x000fe20000010000 */
[----:B0-----:R-:W-:Y:S01]  /*4310*/  HFMA2.MMA R120, -RZ, RZ, 0, 9.5367431640625e-07 ;  /* 0x00000010ff787435 */ /* 0x001fe200000001ff */
[----:B-1----:R-:W-:Y:S01]  /*4320*/  FADD.FTZ R118, R118, R115 ;  /* 0x0000007376767221 */ /* 0x002fe20000010000 */
[----:B------:R-:W-:Y:S02]  /*4330*/  MOV R117, 0x1f ;  /* 0x0000001f00757802 */ /* 0x000fe40000000f00 */
[----:B------:R-:W-:Y:S02]  /*4340*/  MOV R122, 0xffffffff ;  /* 0xffffffff007a7802 */ /* 0x000fe40000000f00 */
[----:B------:R-:W-:Y:S02]  /*4350*/  MOV R115, R116 ;  /* 0x0000007400737202 */ /* 0x000fe40000000f00 */
[----:B------:R-:W-:-:S02]  /*4360*/  MOV R112, 0x4380 ;  /* 0x0000438000707802 */ /* 0x000fc40000000f00 */
[----:B------:R-:W-:Y:S05]  /*4370*/  CALL.REL.NOINC `($__internal_82_$__cuda_sm70_shflsync_bfly_p) ;  /* 0x0000009000007944 */ /* 0x000fea0003c00000 */
[----:B0-----:R-:W-:Y:S01]  /*4380*/  HFMA2.MMA R120, -RZ, RZ, 0, 9.5367431640625e-07 ;  /* 0x00000010ff787435 */ /* 0x001fe200000001ff */
[----:B-1----:R-:W-:Y:S01]  /*4390*/  MOV R119, R115 ;  /* 0x0000007300777202 */ /* 0x002fe20000000f00 */
[----:B------:R-:W-:Y:S01]  /*43a0*/  IMAD.MOV.U32 R115, RZ, RZ, R118 ;  /* 0x000000ffff737224 */ /* 0x000fe200078e0076 */
[----:B------:R-:W-:-:S02]  /*43b0*/  MOV R117, 0x1f ;  /* 0x0000001f00757802 */ /* 0x000fc40000000f00 */
[----:B------:R-:W-:Y:S02]  /*43c0*/  MOV R122, 0xffffffff ;  /* 0xffffffff007a7802 */ /* 0x000fe40000000f00 */
[----:B------:R-:W-:Y:S02]  /*43d0*/  MOV R112, 0x43f0 ;  /* 0x000043f000707802 */ /* 0x000fe40000000f00 */
[----:B------:R-:W-:Y:S05]  /*43e0*/  CALL.REL.NOINC `($__internal_82_$__cuda_sm70_shflsync_bfly_p) ;  /* 0x0000002000007944 */ /* 0x000fea0003c00000 */
[----:B-1----:R-:W-:Y:S01]  /*43f0*/  MOV R113, R115 ;  /* 0x0000007300717202 */ /* 0x002fe20000000f00 */
[----:B0-----:R-:W-:Y:S05]  /*4400*/  BRA `(.L_x_4202) ;  /* 0xffffd32000007947 */ /* 0x001fea000383ffff */
        .weak           $__internal_82_$__cuda_sm70_shflsync_bfly_p
        .type           $__internal_82_$__cuda_sm70_shflsync_bfly_p,@function
        .size           $__internal_82_$__cuda_sm70_shflsync_bfly_p,(.L_x_9812 - $__internal_82_$__cuda_sm70_shflsync_bfly_p)
$__internal_82_$__cuda_sm70_shflsync_bfly_p:
[----:B------:R-:W-:Y:S01]  /*4410*/  HFMA2.MMA R113, -RZ, RZ, 0, 0 ;  /* 0x00000000ff717435 */ /* 0x000fe200000001ff */
[----:B------:R-:W-:Y:S04]  /*4420*/  WARPSYNC R122 ;  /* 0x0000007a00007348 */ /* 0x000fe80003800000 */
[----:B------:R0:W1:Y:S01]  /*4430*/  SHFL.BFLY PT, R115, R115, R120, R117 ;  /* 0x0c00007873737389 */ /* 0x00006200000e0075 */
[----:B------:R-:W-:Y:S05]  /*4440*/  RET.REL.NODEC R112 `(_ZN10layer_norm13ln_bwd_kernelINS_13Kernel_traitsIf13__nv_bfloat16fS2_fjLj768ELj1ELj4ELj1ELj16ENS_18Kernel_traits_baseILj768EfS2_fS2_fjLj128EEEEELb0ELb0ELb1ELb0EEEvNS_9BwdParamsE) ;  /* 0xffffbbb070007950 */ /* 0x000fea0003c3ffff */
.L_x_4203:
        /* <DEDUP_REMOVED lines=11> */
.L_x_9812:


//--------------------- .text._ZN10layer_norm13ln_bwd_kernelINS_13Kernel_traitsIf13__nv_bfloat16fS2_fjLj768ELj1ELj4ELj1ELj16ENS_18Kernel_traits_baseILj768EfS2_fS2_fjLj128EEEEELb0ELb0ELb1ELb1EEEvNS_9BwdParamsE --------------------------
	.section	.text._ZN10layer_norm13ln_bwd_kernelINS_13Kernel_traitsIf13__nv_bfloat16fS2_fjLj768ELj1ELj4ELj1ELj16ENS_18Kernel_traits_baseILj768EfS2_fS2_fjLj128EEEEELb0ELb0ELb1ELb1EEEvNS_9BwdParamsE,"ax",@progbits
	.sectioninfo	@"SHI_REGISTERS=206"
	.align	128
        .global         _ZN10layer_norm13ln_bwd_kernelINS_13Kernel_traitsIf13__nv_bfloat16fS2_fjLj768ELj1ELj4ELj1ELj16ENS_18Kernel_traits_baseILj768EfS2_fS2_fjLj128EEEEELb0ELb0ELb1ELb1EEEvNS_9BwdParamsE
        .type           _ZN10layer_norm13ln_bwd_kernelINS_13Kernel_traitsIf13__nv_bfloat16fS2_fjLj768ELj1ELj4ELj1ELj16ENS_18Kernel_traits_baseILj768EfS2_fS2_fjLj128EEEEELb0ELb0ELb1ELb1EEEvNS_9BwdParamsE,@function
        .size           _ZN10layer_norm13ln_bwd_kernelINS_13Kernel_traitsIf13__nv_bfloat16fS2_fjLj768ELj1ELj4ELj1ELj16ENS_18Kernel_traits_baseILj768EfS2_fS2_fjLj128EEEEELb0ELb0ELb1ELb1EEEvNS_9BwdParamsE,(.L_x_9813 - _ZN10layer_norm13ln_bwd_kernelINS_13Kernel_traitsIf13__nv_bfloat16fS2_fjLj768ELj1ELj4ELj1ELj16ENS_18Kernel_traits_baseILj768EfS2_fS2_fjLj128EEEEELb0ELb0ELb1ELb1EEEvNS_9BwdParamsE)
        .other          _ZN10layer_norm13ln_bwd_kernelINS_13Kernel_traitsIf13__nv_bfloat16fS2_fjLj768ELj1ELj4ELj1ELj16ENS_18Kernel_traits_baseILj768EfS2_fS2_fjLj128EEEEELb0ELb0ELb1ELb1EEEvNS_9BwdParamsE,@"STO_CUDA_ENTRY STV_DEFAULT"
_ZN10layer_norm13ln_bwd_kernelINS_13Kernel_traitsIf13__nv_bfloat16fS2_fjLj768ELj1ELj4ELj1ELj16ENS_18Kernel_traits_baseILj768EfS2_fS2_fjLj128EEEEELb0ELb0ELb1ELb1EEEvNS_9BwdParamsE:
.text._ZN10layer_norm13ln_bwd_kernelINS_13Kernel_traitsIf13__nv_bfloat16fS2_fjLj768ELj1ELj4ELj1ELj16ENS_18Kernel_traits_baseILj768EfS2_fS2_fjLj128EEEEELb0ELb0ELb1ELb1EEEvNS_9BwdParamsE:
        /* <DEDUP_REMOVED lines=34> */
.L_x_4205:
        /* <DEDUP_REMOVED lines=35> */
.L_x_4260:
[----:B------:R-:W-:-:S10]  /*0450*/  HFMA2.MMA R175, -RZ, RZ, 0, 2.384185791015625e-07 ;  /* 0x00000004ffaf7435 */ /* 0x000fd400000001ff */
[----:B------:R-:W-:-:S05]  /*0460*/  IMAD.WIDE R112, R120, R175, c[0x0][0x1d8] ;  /* 0x0000760078707625 */ /* 0x000fca00078e02af */
[----:B------:R0:W2:Y:S01]  /*0470*/  LDG.E R119, [R112.64] ;  /* 0x0000000470777981 */ /* 0x0000a2000c1e1900 */
[----:B------:R-:W-:-:S04]  /*0480*/  IMAD.WIDE R172, R120, R175, c[0x0][0x1d0] ;  /* 0x0000740078ac7625 */ /* 0x000fc800078e02af */
[----:B------:R-:W-:Y:S01]  /*0490*/  IMAD R114, R120, c[0x0][0x168], RZ ;  /* 0x00005a0078727a24 */ /* 0x000fe200078e02ff */
[----:B-----5:R1:W5:Y:S01]  /*04a0*/  LDG.E R117, [R172.64] ;  /* 0x00000004ac757981 */ /* 0x020362000c1e1900 */
        /* <DEDUP_REMOVED lines=11> */
[----:B0-----:R-:W-:-:S04]  /*0560*/  IMAD.WIDE.U32 R112, R116, R177, c[0x0][0x218] ;  /* 0x0000860074707625 */ /* 0x001fc800078e00b1 */
[----:B---3--:R-:W-:Y:S01]  /*0570*/  IMAD.WIDE.U32 R2, R123, R177, c[0x0][0x218] ;  /* 0x000086007b027625 */ /* 0x008fe200078e00b1 */
[----:B--2---:R-:W-:-:S13]  /*0580*/  ISETP.GT.AND P5, PT, R119, RZ, PT ;  /* 0x000000ff7700720c */ /* 0x004fda0003fa4270 */
[----:B------:R-:W-:Y:S05]  /*0590*/  @P5 BRA `(.L_x_4208) ;  /* 0x000000e000005947 */ /* 0x000fea0003800000 */
[----:B-1----:R-:W-:Y:S02]  /*05a0*/  ISETP.NE.U32.AND P0, PT, RZ, c[0x0][0x218], PT ;  /* 0x00008600ff007a0c */ /* 0x002fe40003f05070 */
[----:B------:R-:W-:Y:S02]  /*05b0*/  MOV R172, RZ ;  /* 0x000000ff00ac7202 */ /* 0x000fe40000000f00 */
[----:B------:R-:W-:Y:S02]  /*05c0*/  ISETP.NE.AND.EX P0, PT, RZ, c[0x0][0x21c], PT, P0 ;  /* 0x00008700ff007a0c */ /* 0x000fe40003f05300 */
[----:B------:R-:W-:-:S11]  /*05d0*/  MOV R119, RZ ;  /* 0x000000ff00777202 */ /* 0x000fd60000000f00 */
[----:B------:R-:W-:Y:S05]  /*05e0*/  @!P0 BRA `(.L_x_4209) ;  /* 0x00000ec000008947 */ /* 0x000fea0003800000 */
[----:B------:R0:W5:Y:S04]  /*05f0*/  LDG.E.128 R24, [R114.64] ;  /* 0x0000000472187981 */ /* 0x000168000c1e1d00 */
[----:B------:R0:W5:Y:S04]  /*0600*/  LDG.E.128 R20, [R114.64+0x10] ;  /* 0x0000100472147981 */ /* 0x000168000c1e1d00 */
[----:B------:R0:W5:Y:S04]  /*0610*/  LDG.E.128 R16, [R112.64] ;  /* 0x0000000470107981 */ /* 0x000168000c1e1d00 */
[----:B------:R0:W5:Y:S04]  /*0620*/  LDG.E.128 R12, [R112.64+0x10] ;  /* 0x00001004700c7981 */ /* 0x000168000c1e1d00 */
[----:B------:R0:W5:Y:S04]  /*0630*/  LDG.E.128 R8, [R2.64] ;  /* 0x0000000402087981 */ /* 0x000168000c1e1d00 */
[----:B------:R0:W5:Y:S01]  /*0640*/  LDG.E.128 R4, [R2.64+0x10] ;  /* 0x0000100402047981 */ /* 0x000162000c1e1d00 */
[----:B------:R-:W-:Y:S01]  /*0650*/  HFMA2.MMA R172, -RZ, RZ, 0, 0 ;  /* 0x00000000ffac7435 */ /* 0x000fe200000001ff */
[----:B------:R-:W-:Y:S01]  /*0660*/  MOV R119, RZ ;  /* 0x000000ff00777202 */ /* 0x000fe20000000f00 */
[----:B------:R-:W-:Y:S05]  /*0670*/  BRA `(.L_x_4209) ;  /* 0x00000e3000007947 */ /* 0x000fea0003800000 */
.L_x_4208:
[----:B-1----:R-:W-:Y:S01]  /*0680*/  IADD3 R119, R119, -0x1, RZ ;  /* 0xffffffff77777810 */ /* 0x002fe20007ffe0ff */
        /* <DEDUP_REMOVED lines=10> */
[----:B------:R-:W-:-:S04]  /*0730*/  IMAD.WIDE.U32 R162, R116, R177, c[0x0][0x188] ;  /* 0x0000620074a27625 */ /* 0x000fc800078e00b1 */
[----:B------:R-:W-:Y:S01]  /*0740*/  IMAD.WIDE.U32 R164, R123, R177, c[0x0][0x188] ;  /* 0x000062007ba47625 */ /* 0x000fe200078e00b1 */
[----:B------:R-:W4:Y:S04]  /*0750*/  LDG.E.128 R140, [R140.64] ;  /* 0x000000048c8c7981 */ /* 0x000f28000c1e1d00 */
[----:B------:R-:W4:Y:S04]  /*0760*/  LDG.E.128 R124, [R162.64] ;  /* 0x00000004a27c7981 */ /* 0x000f28000c1e1d00 */
[----:B------:R-:W4:Y:S04]  /*0770*/  LDG.E.128 R148, [R164.64] ;  /* 0x00000004a4947981 */ /* 0x000f28000c1e1d00 */
[----:B------:R-:W4:Y:S01]  /*0780*/  LDG.E.128 R144, [R164.64+0x10] ;  /* 0x00001004a4907981 */ /* 0x000f22000c1e1d00 */
[----:B------:R-:W-:-:S03]  /*0790*/  IADD3 R136, R174, 0x20, RZ ;  /* 0x00000020ae887810 */ /* 0x000fc60007ffe0ff */
[----:B------:R1:W4:Y:S02]  /*07a0*/  LDG.E.128 R128, [R160.64+0x10] ;  /* 0x00001004a0807981 */ /* 0x000324000c1e1d00 */
[----:B------:R-:W-:Y:S02]  /*07b0*/  IMAD.WIDE.U32 R136, R136, R135, c[0x0][0x208] ;  /* 0x0000820088887625 */ /* 0x000fe400078e0087 */
[----:B------:R1:W4:Y:S01]  /*07c0*/  LDG.E.128 R152, [R162.64+0x10] ;  /* 0x00001004a2987981 */ /* 0x000322000c1e1d00 */
[----:B0-----:R-:W-:-:S03]  /*07d0*/  IADD3 R132, R174, 0x40, RZ ;  /* 0x00000040ae847810 */ /* 0x001fc60007ffe0ff */
[----:B------:R-:W4:Y:S02]  /*07e0*/  LDG.E.128 R136, [R136.64] ;  /* 0x0000000488887981 */ /* 0x000f24000c1e1d00 */
        /* <DEDUP_REMOVED lines=13> */
[C---:B------:R-:W-:Y:S01]  /*08c0*/  FADD.FTZ R157, -R174.reuse, R157 ;  /* 0x0000009dae9d7221 */ /* 0x040fe20000010100 */
[--C-:B----4-:R-:W-:Y:S02]  /*08d0*/  PRMT R115, RZ, 0x5410, R140.reuse ;  /* 0x00005410ff737816 */ /* 0x110fe4000000008c */
[----:B------:R-:W-:Y:S01]  /*08e0*/  PRMT R114, RZ, 0x7610, R140 ;  /* 0x00007610ff727816 */ /* 0x000fe2000000008c */
[C---:B------:R-:W-:Y:S02]  /*08f0*/  FADD.FTZ R173, -R174.reuse, R124 ;  /* 0x0000007caead7221 */ /* 0x040fe40000010100 */
[C---:B------:R-:W-:Y:S02]  /*0900*/  FADD.FTZ R177, -R174.reuse, R125 ;  /* 0x0000007daeb17221 */ /* 0x040fe40000010100 */
[----:B------:R-:W-:-:S02]  /*0910*/  FADD.FTZ R149, -R174, R149 ;  /* 0x00000095ae957221 */ /* 0x000fc40000010100 */
[----:B-----5:R-:W-:Y:S02]  /*0920*/  FMUL.FTZ R125, R122, R119 ;  /* 0x000000777a7d7220 */ /* 0x020fe40000410000 */
[----:B------:R-:W-:Y:S02]  /*0930*/  FADD.FTZ R203, -R174, R146 ;  /* 0x00000092aecb7221 */ /* 0x000fe40000010100 */
[----:B------:R-:W-:Y:S02]  /*0940*/  FMUL.FTZ R124, R122, R157 ;  /* 0x0000009d7a7c7220 */ /* 0x000fe40000410000 */
[----:B------:R-:W-:Y:S02]  /*0950*/  FMUL.FTZ R146, R48, R115 ;  /* 0x0000007330927220 */ /* 0x000fe40000410000 */
[----:B-1----:R-:W-:Y:S01]  /*0960*/  FADD.FTZ R163, -R174, R159 ;  /* 0x0000009faea37221 */ /* 0x002fe20000010100 */
[----:B------:R-:W-:Y:S01]  /*0970*/  PRMT R159, RZ, 0x5410, R141 ;  /* 0x00005410ff9f7816 */ /* 0x000fe2000000008d */
[----:B------:R-:W-:-:S02]  /*0980*/  FMUL.FTZ R140, R122, R149 ;  /* 0x000000957a8c7220 */ /* 0x000fc40000410000 */
[----:B------:R-:W-:Y:S02]  /*0990*/  FFMA.FTZ R52, R125, R115, R52 ;  /* 0x000000737d347223 */ /* 0x000fe40000010034 */
[----:B------:R-:W-:Y:S02]  /*09a0*/  FADD.FTZ R76, R76, R115 ;  /* 0x000000734c4c7221 */ /* 0x000fe40000010000 */
[-C--:B------:R-:W-:Y:S02]  /*09b0*/  FFMA.FTZ R53, R124, R114.reuse, R53 ;  /* 0x000000727c357223 */ /* 0x080fe40000010035 */
[----:B------:R-:W-:Y:S02]  /*09c0*/  FADD.FTZ R77, R77, R114 ;  /* 0x000000724d4d7221 */ /* 0x000fe40000010000 */
[----:B------:R-:W-:Y:S02]  /*09d0*/  FMUL.FTZ R149, R49, R114 ;  /* 0x0000007231957220 */ /* 0x000fe40000410000 */
[----:B------:R-:W-:-:S02]  /*09e0*/  FADD.FTZ R161, -R174, R158 ;  /* 0x0000009eaea17221 */ /* 0x000fc40000010100 */
[----:B------:R-:W-:Y:S02]  /*09f0*/  FADD.FTZ R114, RZ, R146 ;  /* 0x00000092ff727221 */ /* 0x000fe40000010000 */
[----:B------:R-:W-:Y:S01]  /*0a00*/  FFMA.FTZ R115, R125, R146, RZ ;  /* 0x000000927d737223 */ /* 0x000fe200000100ff */
[----:B------:R-:W-:Y:S01]  /*0a10*/  PRMT R156, RZ, 0x7610, R141 ;  /* 0x00007610ff9c7816 */ /* 0x000fe2000000008d */
[C---:B------:R-:W-:Y:S02]  /*0a20*/  FADD.FTZ R183, -R174.reuse, R127 ;  /* 0x0000007faeb77221 */ /* 0x040fe40000010100 */
[C---:B------:R-:W-:Y:S02]  /*0a30*/  FADD.FTZ R189, -R174.reuse, R148 ;  /* 0x00000094aebd7221 */ /* 0x040fe40000010100 */
[----:B------:R-:W-:Y:S02]  /*0a40*/  FADD.FTZ R151, -R174, R151 ;  /* 0x00000097ae977221 */ /* 0x000fe40000010100 */
[----:B------:R-:W-:-:S02]  /*0a50*/  FMUL.FTZ R127, R122, R161 ;  /* 0x000000a17a7f7220 */ /* 0x000fc40000410000 */
[----:B------:R-:W-:Y:S02]  /*0a60*/  FMUL.FTZ R148, R50, R159 ;  /* 0x0000009f32947220 */ /* 0x000fe40000410000 */
[----:B------:R-:W-:Y:S02]  /*0a70*/  FADD.FTZ R119, R114, R149 ;  /* 0x0000009572777221 */ /* 0x000fe40000010000 */
[----:B------:R-:W-:Y:S01]  /*0a80*/  FFMA.FTZ R115, R124, R149, R115 ;  /* 0x000000957c737223 */ /* 0x000fe20000010073 */
[----:B------:R-:W-:Y:S01]  /*0a90*/  PRMT R165, RZ, 0x5410, R142 ;  /* 0x00005410ffa57816 */ /* 0x000fe2000000008e */
[----:B------:R-:W-:Y:S01]  /*0aa0*/  FADD.FTZ R179, -R174, R126 ;  /* 0x0000007eaeb37221 */ /* 0x000fe20000010100 */
[----:B------:R-:W-:Y:S01]  /*0ab0*/  PRMT R158, RZ, 0x7610, R142 ;  /* 0x00007610ff9e7816 */ /* 0x000fe2000000008e */
[----:B------:R-:W-:Y:S02]  /*0ac0*/  FMUL.FTZ R142, R122, R151 ;  /* 0x000000977a8e7220 */ /* 0x000fe40000410000 */
[----:B------:R-:W-:-:S02]  /*0ad0*/  FADD.FTZ R141, -R174, R128 ;  /* 0x00000080ae8d7221 */ /* 0x000fc40000010100 */
[----:B------:R-:W-:Y:S02]  /*0ae0*/  FMUL.FTZ R126, R122, R163 ;  /* 0x000000a37a7e7220 */ /* 0x000fe40000410000 */
[----:B------:R-:W-:Y:S02]  /*0af0*/  FMUL.FTZ R151, R51, R156 ;  /* 0x0000009c33977220 */ /* 0x000fe40000410000 */
[----:B------:R-:W-:Y:S02]  /*0b00*/  FADD.FTZ R114, R119, R148 ;  /* 0x0000009477727221 */ /* 0x000fe40000010000 */
[----:B------:R-:W-:Y:S01]  /*0b10*/  FFMA.FTZ R115, R127, R148, R115 ;  /* 0x000000947f737223 */ /* 0x000fe20000010073 */
[----:B------:R-:W-:Y:S01]  /*0b20*/  PRMT R169, RZ, 0x5410, R143 ;  /* 0x00005410ffa97816 */ /* 0x000fe2000000008f */
[C---:B------:R-:W-:Y:S01]  /*0b30*/  FADD.FTZ R153, -R174.reuse, R153 ;  /* 0x00000099ae997221 */ /* 0x040fe20000010100 */
[----:B------:R-:W-:Y:S01]  /*0b40*/  PRMT R160, RZ, 0x7610, R143 ;  /* 0x00007610ffa07816 */ /* 0x000fe2000000008f */
[----:B------:R-:W-:-:S02]  /*0b50*/  FADD.FTZ R143, -R174, R129 ;  /* 0x00000081ae8f7221 */ /* 0x000fc40000010100 */
[----:B------:R-:W-:Y:S02]  /*0b60*/  FADD.FTZ R193, -R174, R150 ;  /* 0x00000096aec17221 */ /* 0x000fe40000010100 */
[----:B------:R-:W-:Y:S02]  /*0b70*/  FMUL.FTZ R129, R122, R141 ;  /* 0x0000008d7a817220 */ /* 0x000fe40000410000 */
[----:B------:R-:W-:Y:S02]  /*0b80*/  FMUL.FTZ R150, R44, R165 ;  /* 0x000000a52c967220 */ /* 0x000fe40000410000 */
[----:B------:R-:W-:Y:S02]  /*0b90*/  FADD.FTZ R119, R114, R151 ;  /* 0x0000009772777221 */ /* 0x000fe40000010000 */
[----:B------:R-:W-:Y:S01]  /*0ba0*/  FFMA.FTZ R115, R126, R151, R115 ;  /* 0x000000977e737223 */ /* 0x000fe20000010073 */
[--C-:B------:R-:W-:Y:S02]  /*0bb0*/  PRMT R175, RZ, 0x5410, R136.reuse ;  /* 0x00005410ffaf7816 */ /* 0x100fe40000000088 */
[----:B------:R-:W-:Y:S01]  /*0bc0*/  PRMT R162, RZ, 0x7610, R136 ;  /* 0x00007610ffa27816 */ /* 0x000fe20000000088 */
[----:B------:R-:W-:-:S02]  /*0bd0*/  FMUL.FTZ R136, R122, R153 ;  /* 0x000000997a887220 */ /* 0x000fc40000410000 */
[----:B------:R-:W-:Y:S02]  /*0be0*/  FADD.FTZ R167, -R174, R130 ;  /* 0x00000082aea77221 */ /* 0x000fe40000010100 */
        /* <DEDUP_REMOVED lines=16> */
[----:B------:R-:W-:Y:S02]  /*0cf0*/  FMUL.FTZ R130, R122, R171 ;  /* 0x000000ab7a827220 */ /* 0x000fe40000410000 */
[----:B------:R-:W-:Y:S02]  /*0d00*/  FMUL.FTZ R155, R47, R160 ;  /* 0x000000a02f9b7220 */ /* 0x000fe40000410000 */
[----:B------:R-:W-:Y:S02]  /*0d10*/  FADD.FTZ R114, R119, R152 ;  /* 0x0000009877727221 */ /* 0x000fe40000010000 */
[----:B------:R-:W-:Y:S01]  /*0d20*/  FFMA.FTZ R115, R131, R152, R115 ;  /* 0x0000009883737223 */ /* 0x000fe20000010073 */
[--C-:B------:R-:W-:Y:S02]  /*0d30*/  PRMT R187, RZ, 0x5410, R139.reuse ;  /* 0x00005410ffbb7816 */ /* 0x100fe4000000008b */
[----:B------:R-:W-:Y:S01]  /*0d40*/  PRMT R168, RZ, 0x7610, R139 ;  /* 0x00007610ffa87816 */ /* 0x000fe2000000008b */
[----:B------:R-:W-:Y:S01]  /*0d50*/  FADD.FTZ R139, -R174, R154 ;  /* 0x0000009aae8b7221 */ /* 0x000fe20000010100 */
        /* <DEDUP_REMOVED lines=11> */
[----:B------:R-:W-:Y:S01]  /*0e10*/  FFMA.FTZ R115, R133, R154, R115 ;  /* 0x0000009a85737223 */ /* 0x000fe20000010073 */
[----:B0-----:R-:W-:Y:S01]  /*0e20*/  PRMT R3, RZ, 0x5410, R135 ;  /* 0x00005410ff037816 */ /* 0x001fe20000000087 */
[----:B------:R-:W-:Y:S01]  /*0e30*/  FFMA.FTZ R55, R126, R156, R55 ;  /* 0x0000009c7e377223 */ /* 0x000fe20000010037 */
[----:B------:R-:W-:Y:S01]  /*0e40*/  PRMT R2, RZ, 0x7610, R135 ;  /* 0x00007610ff027816 */ /* 0x000fe20000000087 */
[----:B------:R-:W-:-:S02]  /*0e50*/  FADD.FTZ R79, R79, R156 ;  /* 0x0000009c4f4f7221 */ /* 0x000fc40000010000 */
        /* <DEDUP_REMOVED lines=47> */
[C---:B------:R-:W-:Y:S02]  /*1150*/  FADD.FTZ R201, -R174.reuse, R145 ;  /* 0x00000091aec97221 */ /* 0x040fe40000010100 */
[----:B------:R-:W-:Y:S02]  /*1160*/  FADD.FTZ R197, -R174, R144 ;  /* 0x00000090aec57221 */ /* 0x000fe40000010100 */
        /* <DEDUP_REMOVED lines=52> */
.L_x_4209:
[----:B------:R-:W-:Y:S05]  /*14b0*/  BSYNC B1 ;  /* 0x0000000000017941 */ /* 0x000fea0003800000 */
.L_x_4207:
[----:B------:R-:W-:Y:S05]  /*14c0*/  BRA.DIV ~URZ, `(.L_x_4210) ;  /* 0x000024d27f007947 */ /* 0x000fea000b800000 */
[----:B0-----:R0:W1:Y:S02]  /*14d0*/  SHFL.BFLY PT, R112, R119, 0x1, 0x1f ;  /* 0x0c201f0077707f89 */ /* 0x00106400000e0000 */
.L_x_4261:
        /* <DEDUP_REMOVED lines=18> */
.L_x_4262:
[----:B-----5:R-:W-:Y:S01]  /*1600*/  ISETP.GE.AND P4, PT, R117, 0x1, PT ;  /* 0x000000017500780c */ /* 0x020fe20003f86270 */
[----:B--2---:R-:W-:Y:S01]  /*1610*/  FADD.FTZ R119, R119, R114 ;  /* 0x0000007277777221 */ /* 0x004fe20000010000 */
[----:B------:R-:W-:Y:S01]  /*1620*/  @!P5 ISETP.NE.U32.AND P6, PT, RZ, c[0x0][0x218], PT ;  /* 0x00008600ff00da0c */ /* 0x000fe20003fc5070 */
[----:B-1----:R-:W-:Y:S01]  /*1630*/  FADD.FTZ R3, R3, R172 ;  /* 0x000000ac03037221 */ /* 0x002fe20000010000 */
        /* <DEDUP_REMOVED lines=13> */
[----:B------:R-:W-:-:S02]  /*1710*/  @!P5 FSEL R119, R24, RZ, P6 ;  /* 0x000000ff1877d208 */ /* 0x000fc40003000000 */
        /* <DEDUP_REMOVED lines=9> */
.L_x_4213:
[----:B------:R-:W-:Y:S05]  /*17b0*/  BSYNC B1 ;  /* 0x0000000000017941 */ /* 0x000fea0003800000 */
.L_x_4212:
        /* <DEDUP_REMOVED lines=19> */
.L_x_4215:
[----:B------:R-:W-:Y:S05]  /*18f0*/  BSYNC B1 ;  /* 0x0000000000017941 */ /* 0x000fea0003800000 */
.L_x_4214:
        /* <DEDUP_REMOVED lines=10> */
.L_x_4217:
[----:B------:R-:W-:Y:S05]  /*19a0*/  BSYNC B1 ;  /* 0x0000000000017941 */ /* 0x000fea0003800000 */
.L_x_4216:
[----:B------:R-:W-:Y:S01]  /*19b0*/  BSSY B1, `(.L_x_4218) ;  /* 0x000000a000017945 */ /* 0x000fe20003800000 */
[----:B0-----:R-:W-:Y:S02]  /*19c0*/  SEL R114, R173, R102, P1 ;  /* 0x00000066ad727207 */ /* 0x001fe40000800000 */
        /* <DEDUP_REMOVED lines=8> */
.L_x_4219:
[----:B------:R-:W-:Y:S05]  /*1a50*/  BSYNC B1 ;  /* 0x0000000000017941 */ /* 0x000fea0003800000 */
.L_x_4218:
        /* <DEDUP_REMOVED lines=31> */
.L_x_4221:
[----:B------:R-:W-:Y:S05]  /*1c50*/  BSYNC B1 ;  /* 0x0000000000017941 */ /* 0x000fea0003800000 */
.L_x_4220:
        /* <DEDUP_REMOVED lines=8> */
.L_x_4223:
[----:B------:R-:W-:Y:S05]  /*1ce0*/  BSYNC B1 ;  /* 0x0000000000017941 */ /* 0x000fea0003800000 */
.L_x_4222:
        /* <DEDUP_REMOVED lines=18> */
.L_x_4225:
[----:B------:R-:W-:Y:S05]  /*1e10*/  BSYNC B1 ;  /* 0x0000000000017941 */ /* 0x000fea0003800000 */
.L_x_4224:
        /* <DEDUP_REMOVED lines=8> */
.L_x_4227:
[----:B------:R-:W-:Y:S05]  /*1ea0*/  BSYNC B1 ;  /* 0x0000000000017941 */ /* 0x000fea0003800000 */
.L_x_4226:
        /* <DEDUP_REMOVED lines=17> */
.L_x_4229:
[----:B------:R-:W-:Y:S05]  /*1fc0*/  BSYNC B1 ;  /* 0x0000000000017941 */ /* 0x000fea0003800000 */
.L_x_4228:
        /* <DEDUP_REMOVED lines=9> */
[----:B------:R-:W-:Y:S02]  /*2060*/  @!P5 ISETP.NE.AND.EX P6, PT, RZ, c[0x0][0x21c], PT, P6 ;  /* 0x00008700ff00da0c */ /* 0x000fe40003fc5360 */
[----:B------:R-:W-:Y:S02]  /*2070*/  @!P5 ISETP.NE.AND.EX P3, PT, RZ, c[0x0][0x21c], PT, P3 ;  /* 0x00008700ff00da0c */ /* 0x000fe40003f65330 */
[----:B------:R-:W-:Y:S02]  /*2080*/  SEL R112, R117, R104, P1 ;  /* 0x0000006875707207 */ /* 0x000fe40000800000 */
        /* <DEDUP_REMOVED lines=10> */
.L_x_4231:
[----:B------:R-:W-:Y:S05]  /*2130*/  BSYNC B1 ;  /* 0x0000000000017941 */ /* 0x000fea0003800000 */
.L_x_4230:
        /* <DEDUP_REMOVED lines=10> */
.L_x_4233:
[----:B------:R-:W-:Y:S05]  /*21e0*/  BSYNC B1 ;  /* 0x0000000000017941 */ /* 0x000fea0003800000 */
.L_x_4232:
        /* <DEDUP_REMOVED lines=10> */
.L_x_4235:
[----:B------:R-:W-:Y:S05]  /*2290*/  BSYNC B1 ;  /* 0x0000000000017941 */ /* 0x000fea0003800000 */
.L_x_4234:
        /* <DEDUP_REMOVED lines=26> */
.L_x_4237:
[----:B------:R-:W-:Y:S05]  /*2440*/  BSYNC B1 ;  /* 0x0000000000017941 */ /* 0x000fea0003800000 */
.L_x_4236:
        /* <DEDUP_REMOVED lines=18> */
.L_x_4239:
[----:B------:R-:W-:Y:S05]  /*2570*/  BSYNC B1 ;  /* 0x0000000000017941 */ /* 0x000fea0003800000 */
.L_x_4238:
        /* <DEDUP_REMOVED lines=10> */
.L_x_4241:
[----:B------:R-:W-:Y:S05]  /*2620*/  BSYNC B1 ;  /* 0x0000000000017941 */ /* 0x000fea0003800000 */
.L_x_4240:
        /* <DEDUP_REMOVED lines=17> */
.L_x_4243:
[----:B------:R-:W-:Y:S05]  /*2740*/  BSYNC B1 ;  /* 0x0000000000017941 */ /* 0x000fea0003800000 */
.L_x_4242:
        /* <DEDUP_REMOVED lines=34> */
.L_x_4245:
[----:B-1----:R-:W-:Y:S05]  /*2970*/  BSYNC B1 ;  /* 0x0000000000017941 */ /* 0x002fea0003800000 */
.L_x_4244:
        /* <DEDUP_REMOVED lines=8> */
.L_x_4247:
[----:B------:R-:W-:Y:S05]  /*2a00*/  BSYNC B1 ;  /* 0x0000000000017941 */ /* 0x000fea0003800000 */
.L_x_4246:
        /* <DEDUP_REMOVED lines=8> */
.L_x_4249:
[----:B------:R-:W-:Y:S05]  /*2a90*/  BSYNC B1 ;  /* 0x0000000000017941 */ /* 0x000fea0003800000 */
.L_x_4248:
        /* <DEDUP_REMOVED lines=8> */
.L_x_4251:
[----:B------:R-:W-:Y:S05]  /*2b20*/  BSYNC B1 ;  /* 0x0000000000017941 */ /* 0x000fea0003800000 */
.L_x_4250:
        /* <DEDUP_REMOVED lines=19> */
.L_x_4253:
[----:B------:R-:W-:Y:S05]  /*2c60*/  BSYNC B1 ;  /* 0x0000000000017941 */ /* 0x000fea0003800000 */
.L_x_4252:
        /* <DEDUP_REMOVED lines=10> */
.L_x_4255:
[----:B------:R-:W-:Y:S05]  /*2d10*/  BSYNC B1 ;  /* 0x0000000000017941 */ /* 0x000fea0003800000 */
.L_x_4254:
        /* <DEDUP_REMOVED lines=10> */
.L_x_4257:
[----:B------:R-:W-:Y:S05]  /*2dc0*/  BSYNC B1 ;  /* 0x0000000000017941 */ /* 0x000fea0003800000 */
.L_x_4256:
        /* <DEDUP_REMOVED lines=31> */
.L_x_4259:
[----:B------:R-:W-:Y:S05]  /*2fc0*/  BSYNC B1 ;  /* 0x0000000000017941 */ /* 0x000fea0003800000 */
.L_x_4258:
        /* <DEDUP_REMOVED lines=17> */
.L_x_4206:
[----:B------:R-:W-:Y:S05]  /*30e0*/  BSYNC B0 ;  /* 0x0000000000007941 */ /* 0x000fea0003800000 */
.L_x_4204:
        /* <DEDUP_REMOVED lines=139> */
.L_x_4210:
[----:B------:R-:W-:Y:S01]  /*39a0*/  HFMA2.MMA R174, -RZ, RZ, 0, 5.9604644775390625e-08 ;  /* 0x00000001ffae7435 */ /* 0x000fe200000001ff */
[----:B0-----:R-:W-:-:S02]  /*39b0*/  MOV R113, R119 ;  /* 0x0000007700717202 */ /* 0x001fc40000000f00 */
[----:B------:R-:W-:Y:S02]  /*39c0*/  MOV R115, 0x1f ;  /* 0x0000001f00737802 */ /* 0x000fe40000000f00 */
[----:B------:R-:W-:Y:S02]  /*39d0*/  MOV R176, 0xffffffff ;  /* 0xffffffff00b07802 */ /* 0x000fe40000000f00 */
[----:B------:R-:W-:Y:S02]  /*39e0*/  MOV R2, 0x3a00 ;  /* 0x00003a0000027802 */ /* 0x000fe40000000f00 */
[----:B-----5:R-:W-:Y:S05]  /*39f0*/  CALL.REL.NOINC `($__internal_83_$__cuda_sm70_shflsync_bfly_p) ;  /* 0x0000046000007944 */ /* 0x020fea0003c00000 */
[----:B-1----:R-:W-:Y:S01]  /*3a00*/  MOV R112, R113 ;  /* 0x0000007100707202 */ /* 0x002fe20000000f00 */
[----:B0-----:R-:W-:Y:S05]  /*3a10*/  BRA `(.L_x_4261) ;  /* 0xffffdac000007947 */ /* 0x001fea000383ffff */
.L_x_4211:
[----:B------:R-:W-:Y:S01]  /*3a20*/  HFMA2.MMA R174, -RZ, RZ, 0, 5.9604644775390625e-08 ;  /* 0x00000001ffae7435 */ /* 0x000fe200000001ff */
[----:B------:R-:W-:Y:S02]  /*3a30*/  MOV R113, R172 ;  /* 0x000000ac00717202 */ /* 0x000fe40000000f00 */
[----:B------:R-:W-:Y:S02]  /*3a40*/  MOV R115, 0x1f ;  /* 0x0000001f00737802 */ /* 0x000fe40000000f00 */
[----:B------:R-:W-:-:S02]  /*3a50*/  MOV R176, 0xffffffff ;  /* 0xffffffff00b07802 */ /* 0x000fc40000000f00 */
[----:B------:R-:W-:Y:S02]  /*3a60*/  MOV R2, 0x3a80 ;  /* 0x00003a8000027802 */ /* 0x000fe40000000f00 */
[----:B01---5:R-:W-:Y:S05]  /*3a70*/  CALL.REL.NOINC `($__internal_83_$__cuda_sm70_shflsync_bfly_p) ;  /* 0x000003e000007944 */ /* 0x023fea0003c00000 */
[----:B------:R-:W-:Y:S01]  /*3a80*/  FADD.FTZ R119, R112, R119 ;  /* 0x0000007770777221 */ /* 0x000fe20000010000 */
[----:B0-----:R-:W-:Y:S01]  /*3a90*/  HFMA2.MMA R174, -RZ, RZ, 0, 1.1920928955078125e-07 ;  /* 0x00000002ffae7435 */ /* 0x001fe200000001ff */
[----:B-1----:R-:W-:Y:S01]  /*3aa0*/  FADD.FTZ R172, R172, R113 ;  /* 0x00000071acac7221 */ /* 0x002fe20000010000 */
[----:B------:R-:W-:Y:S02]  /*3ab0*/  MOV R115, 0x1f ;  /* 0x0000001f00737802 */ /* 0x000fe40000000f00 */
[----:B------:R-:W-:Y:S02]  /*3ac0*/  MOV R176, 0xffffffff ;  /* 0xffffffff00b07802 */ /* 0x000fe40000000f00 */
[----:B------:R-:W-:Y:S02]  /*3ad0*/  MOV R113, R119 ;  /* 0x0000007700717202 */ /* 0x000fe40000000f00 */
[----:B------:R-:W-:Y:S02]  /*3ae0*/  MOV R2, 0x3b00 ;  /* 0x00003b0000027802 */ /* 0x000fe40000000f00 */
[----:B------:R-:W-:Y:S05]  /*3af0*/  CALL.REL.NOINC `($__internal_83_$__cuda_sm70_shflsync_bfly_p) ;  /* 0x0000036000007944 */ /* 0x000fea0003c00000 */
[----:B0-----:R-:W-:Y:S01]  /*3b00*/  HFMA2.MMA R174, -RZ, RZ, 0, 1.1920928955078125e-07 ;  /* 0x00000002ffae7435 */ /* 0x001fe200000001ff */
[----:B-1----:R-:W-:-:S02]  /*3b10*/  MOV R112, R113 ;  /* 0x0000007100707202 */ /* 0x002fc40000000f00 */
[----:B------:R-:W-:Y:S02]  /*3b20*/  MOV R113, R172 ;  /* 0x000000ac00717202 */ /* 0x000fe40000000f00 */
[----:B------:R-:W-:Y:S02]  /*3b30*/  MOV R115, 0x1f ;  /* 0x0000001f00737802 */ /* 0x000fe40000000f00 */
[----:B------:R-:W-:Y:S02]  /*3b40*/  MOV R176, 0xffffffff ;  /* 0xffffffff00b07802 */ /* 0x000fe40000000f00 */
[----:B------:R-:W-:Y:S02]  /*3b50*/  MOV R2, 0x3b70 ;  /* 0x00003b7000027802 */ /* 0x000fe40000000f00 */
[----:B------:R-:W-:Y:S05]  /*3b60*/  CALL.REL.NOINC `($__internal_83_$__cuda_sm70_shflsync_bfly_p) ;  /* 0x000002f000007944 */ /* 0x000fea0003c00000 */
[----:B------:R-:W-:Y:S01]  /*3b70*/  FADD.FTZ R119, R112, R119 ;  /* 0x0000007770777221 */ /* 0x000fe20000010000 */
[----:B0-----:R-:W-:Y:S01]  /*3b80*/  HFMA2.MMA R174, -RZ, RZ, 0, 2.384185791015625e-07 ;  /* 0x00000004ffae7435 */ /* 0x001fe200000001ff */
[----:B-1----:R-:W-:Y:S01]  /*3b90*/  FADD.FTZ R172, R172, R113 ;  /* 0x00000071acac7221 */ /* 0x002fe20000010000 */
[----:B------:R-:W-:Y:S02]  /*3ba0*/  MOV R115, 0x1f ;  /* 0x0000001f00737802 */ /* 0x000fe40000000f00 */
[----:B------:R-:W-:-:S02]  /*3bb0*/  MOV R176, 0xffffffff ;  /* 0xffffffff00b07802 */ /* 0x000fc40000000f00 */
[----:B------:R-:W-:Y:S02]  /*3bc0*/  MOV R113, R119 ;  /* 0x0000007700717202 */ /* 0x000fe40000000f00 */
[----:B------:R-:W-:Y:S02]  /*3bd0*/  MOV R2, 0x3bf0 ;  /* 0x00003bf000027802 */ /* 0x000fe40000000f00 */
[----:B------:R-:W-:Y:S05]  /*3be0*/  CALL.REL.NOINC `($__internal_83_$__cuda_sm70_shflsync_bfly_p) ;  /* 0x0000027000007944 */ /* 0x000fea0003c00000 */
[----:B0-----:R-:W-:Y:S01]  /*3bf0*/  HFMA2.MMA R174, -RZ, RZ, 0, 2.384185791015625e-07 ;  /* 0x00000004ffae7435 */ /* 0x001fe200000001ff */
[----:B-1----:R-:W-:Y:S02]  /*3c00*/  MOV R112, R113 ;  /* 0x0000007100707202 */ /* 0x002fe40000000f00 */
[----:B------:R-:W-:Y:S02]  /*3c10*/  MOV R113, R172 ;  /* 0x000000ac00717202 */ /* 0x000fe40000000f00 */
[----:B------:R-:W-:Y:S02]  /*3c20*/  MOV R115, 0x1f ;  /* 0x0000001f00737802 */ /* 0x000fe40000000f00 */
[----:B------:R-:W-:Y:S02]  /*3c30*/  MOV R176, 0xffffffff ;  /* 0xffffffff00b07802 */ /* 0x000fe40000000f00 */
[----:B------:R-:W-:-:S02]  /*3c40*/  MOV R2, 0x3c60 ;  /* 0x00003c6000027802 */ /* 0x000fc40000000f00 */
[----:B------:R-:W-:Y:S05]  /*3c50*/  CALL.REL.NOINC `($__internal_83_$__cuda_sm70_shflsync_bfly_p) ;  /* 0x0000020000007944 */ /* 0x000fea0003c00000 */
[----:B------:R-:W-:Y:S01]  /*3c60*/  FADD.FTZ R119, R112, R119 ;  /* 0x0000007770777221 */ /* 0x000fe20000010000 */
[----:B0-----:R-:W-:Y:S01]  /*3c70*/  HFMA2.MMA R174, -RZ, RZ, 0, 4.76837158203125e-07 ;  /* 0x00000008ffae7435 */ /* 0x001fe200000001ff */
[----:B-1----:R-:W-:Y:S01]  /*3c80*/  FADD.FTZ R172, R172, R113 ;  /* 0x00000071acac7221 */ /* 0x002fe20000010000 */
[----:B------:R-:W-:-:S02]  /*3c90*/  MOV R115, 0x1f ;  /* 0x0000001f00737802 */ /* 0x000fc40000000f00 */
[----:B------:R-:W-:Y:S02]  /*3ca0*/  MOV R176, 0xffffffff ;  /* 0xffffffff00b07802 */ /* 0x000fe40000000f00 */
[----:B------:R-:W-:Y:S02]  /*3cb0*/  MOV R113, R119 ;  /* 0x0000007700717202 */ /* 0x000fe40000000f00 */
[----:B------:R-:W-:Y:S02]  /*3cc0*/  MOV R2, 0x3ce0 ;  /* 0x00003ce000027802 */ /* 0x000fe40000000f00 */
[----:B------:R-:W-:Y:S05]  /*3cd0*/  CALL.REL.NOINC `($__internal_83_$__cuda_sm70_shflsync_bfly_p) ;  /* 0x0000018000007944 */ /* 0x000fea0003c00000 */
[----:B0-----:R-:W-:Y:S01]  /*3ce0*/  HFMA2.MMA R174, -RZ, RZ, 0, 4.76837158203125e-07 ;  /* 0x00000008ffae7435 */ /* 0x001fe200000001ff */
[----:B-1----:R-:W-:Y:S02]  /*3cf0*/  MOV R112, R113 ;  /* 0x0000007100707202 */ /* 0x002fe40000000f00 */
[----:B------:R-:W-:Y:S02]  /*3d00*/  MOV R113, R172 ;  /* 0x000000ac00717202 */ /* 0x000fe40000000f00 */
[----:B------:R-:W-:Y:S02]  /*3d10*/  MOV R115, 0x1f ;  /* 0x0000001f00737802 */ /* 0x000fe40000000f00 */
[----:B------:R-:W-:-:S02]  /*3d20*/  MOV R176, 0xffffffff ;  /* 0xffffffff00b07802 */ /* 0x000fc40000000f00 */
[----:B------:R-:W-:Y:S02]  /*3d30*/  MOV R2, 0x3d50 ;  /* 0x00003d5000027802 */ /* 0x000fe40000000f00 */
[----:B------:R-:W-:Y:S05]  /*3d40*/  CALL.REL.NOINC `($__internal_83_$__cuda_sm70_shflsync_bfly_p) ;  /* 0x0000011000007944 */ /* 0x000fea0003c00000 */
[----:B------:R-:W-:Y:S01]  /*3d50*/  FADD.FTZ R114, R112, R119 ;  /* 0x0000007770727221 */ /* 0x000fe20000010000 */
[----:B0-----:R-:W-:Y:S01]  /*3d60*/  HFMA2.MMA R174, -RZ, RZ, 0, 9.5367431640625e-07 ;  /* 0x00000010ffae7435 */ /* 0x001fe200000001ff */
[----:B-1----:R-:W-:Y:S01]  /*3d70*/  FADD.FTZ R172, R172, R113 ;  /* 0x00000071acac7221 */ /* 0x002fe20000010000 */
[----:B------:R-:W-:Y:S02]  /*3d80*/  MOV R115, 0x1f ;  /* 0x0000001f00737802 */ /* 0x000fe40000000f00 */
[----:B------:R-:W-:Y:S02]  /*3d90*/  MOV R176, 0xffffffff ;  /* 0xffffffff00b07802 */ /* 0x000fe40000000f00 */
[----:B------:R-:W-:Y:S02]  /*3da0*/  MOV R113, R114 ;  /* 0x0000007200717202 */ /* 0x000fe40000000f00 */
[----:B------:R-:W-:Y:S02]  /*3db0*/  MOV R2, 0x3dd0 ;  /* 0x00003dd000027802 */ /* 0x000fe40000000f00 */
[----:B------:R-:W-:Y:S05]  /*3dc0*/  CALL.REL.NOINC `($__internal_83_$__cuda_sm70_shflsync_bfly_p) ;  /* 0x0000009000007944 */ /* 0x000fea0003c00000 */
[----:B0-----:R-:W-:Y:S01]  /*3dd0*/  HFMA2.MMA R174, -RZ, RZ, 0, 9.5367431640625e-07 ;  /* 0x00000010ffae7435 */ /* 0x001fe200000001ff */
[----:B-1----:R-:W-:-:S02]  /*3de0*/  MOV R119, R113 ;  /* 0x0000007100777202 */ /* 0x002fc40000000f00 */
[----:B------:R-:W-:Y:S02]  /*3df0*/  MOV R113, R172 ;  /* 0x000000ac00717202 */ /* 0x000fe40000000f00 */
[----:B------:R-:W-:Y:S02]  /*3e00*/  MOV R115, 0x1f ;  /* 0x0000001f00737802 */ /* 0x000fe40000000f00 */
[----:B------:R-:W-:Y:S02]  /*3e10*/  MOV R176, 0xffffffff ;  /* 0xffffffff00b07802 */ /* 0x000fe40000000f00 */
[----:B------:R-:W-:Y:S02]  /*3e20*/  MOV R2, 0x3e40 ;  /* 0x00003e4000027802 */ /* 0x000fe40000000f00 */
[----:B------:R-:W-:Y:S05]  /*3e30*/  CALL.REL.NOINC `($__internal_83_$__cuda_sm70_shflsync_bfly_p) ;  /* 0x0000002000007944 */ /* 0x000fea0003c00000 */
[----:B-1----:R-:W-:Y:S01]  /*3e40*/  MOV R3, R113 ;  /* 0x0000007100037202 */ /* 0x002fe20000000f00 */
[----:B0-----:R-:W-:Y:S05]  /*3e50*/  BRA `(.L_x_4262) ;  /* 0xffffd7a000007947 */ /* 0x001fea000383ffff */
        .weak           $__internal_83_$__cuda_sm70_shflsync_bfly_p
        .type           $__internal_83_$__cuda_sm70_shflsync_bfly_p,@function
        .size           $__internal_83_$__cuda_sm70_shflsync_bfly_p,(.L_x_9813 - $__internal_83_$__cuda_sm70_shflsync_bfly_p)
$__internal_83_$__cuda_sm70_shflsync_bfly_p:
[----:B------:R-:W-:Y:S01]  /*3e60*/  HFMA2.MMA R3, -RZ, RZ, 0, 0 ;  /* 0x00000000ff037435 */ /* 0x000fe200000001ff */
[----:B------:R-:W-:Y:S04]  /*3e70*/  WARPSYNC R176 ;  /* 0x000000b000007348 */ /* 0x000fe80003800000 */
[----:B------:R0:W1:Y:S01]  /*3e80*/  SHFL.BFLY PT, R113, R113, R174, R115 ;  /* 0x0c0000ae71717389 */ /* 0x00006200000e0073 */
[----:B------:R-:W-:Y:S05]  /*3e90*/  RET.REL.NODEC R2 `(_ZN10layer_norm13ln_bwd_kernelINS_13Kernel_traitsIf13__nv_bfloat16fS2_fjLj768ELj1ELj4ELj1ELj16ENS_18Kernel_traits_baseILj768EfS2_fS2_fjLj128EEEEELb0ELb0ELb1ELb1EEEvNS_9BwdParamsE) ;  /* 0xffffc16002007950 */ /* 0x000fea0003c3ffff */
.L_x_4263:
        /* <DEDUP_REMOVED lines=14> */
.L_x_9813:


//--------------------- .text._ZN10layer_norm13ln_bwd_kernelINS_13Kernel_traitsIf13__nv_bfloat16fS2_fjLj768ELj1ELj4ELj1ELj16ENS_18Kernel_traits_baseILj768EfS2_fS2_fjLj128EEEEELb0ELb1ELb0ELb0EEEvNS_9BwdParamsE --------------------------
	.section	.text._ZN10layer_norm13ln_bwd_kernelINS_13Kernel_traitsIf13__nv_bfloat16fS2_fjLj768ELj1ELj4ELj1ELj16ENS_18Kernel_traits_baseILj768EfS2_fS2_fjLj128EEEEELb0ELb1ELb0ELb0EEEvNS_9BwdParamsE,"ax",@progbits
	.sectioninfo	@"SHI_REGISTERS=235"
	.align	128
        .global         _ZN10layer_norm13ln_bwd_kernelINS_13Kernel_traitsIf13__nv_bfloat16fS2_fjLj768ELj1ELj4ELj1ELj16ENS_18Kernel_traits_baseILj768EfS2_fS2_fjLj128EEEEELb0ELb1ELb0ELb0EEEvNS_9BwdParamsE
        .type           _ZN10layer_norm13ln_bwd_kernelINS_13Kernel_traitsIf13__nv_bfloat16fS2_fjLj768ELj1ELj4ELj1ELj16ENS_18Kernel_traits_baseILj768EfS2_fS2_fjLj128EEEEELb0ELb1ELb0ELb0EEEvNS_9BwdParamsE,@function
        .size           _ZN10layer_norm13ln_bwd_kernelINS_13Kernel_traitsIf13__nv_bfloat16fS2_fjLj768ELj1ELj4ELj1ELj16ENS_18Kernel_traits_baseILj768EfS2_fS2_fjLj128EEEEELb0ELb1ELb0ELb0EEEvNS_9BwdParamsE,(.L_x_9814 - _ZN10layer_norm13ln_bwd_kernelINS_13Kernel_traitsIf13__nv_bfloat16fS2_fjLj768ELj1ELj4ELj1ELj16ENS_18Kernel_traits_baseILj768EfS2_fS2_fjLj128EEEEELb0ELb1ELb0ELb0EEEvNS_9BwdParamsE)
        .other          _ZN10layer_norm13ln_bwd_kernelINS_13Kernel_traitsIf13__nv_bfloat16fS2_fjLj768ELj1ELj4ELj1ELj16ENS_18Kernel_traits_baseILj768EfS2_fS2_fjLj128EEEEELb0ELb1ELb0ELb0EEEvNS_9BwdParamsE,@"STO_CUDA_ENTRY STV_DEFAULT"
_ZN10layer_norm13ln_bwd_kernelINS_13Kernel_traitsIf13__nv_bfloat16fS2_fjLj768ELj1ELj4ELj1ELj16ENS_18Kernel_traits_baseILj768EfS2_fS2_fjLj128EEEEELb0ELb1ELb0ELb0EEEvNS_9BwdParamsE:
.text._ZN10layer_norm13ln_bwd_kernelINS_13Kernel_traitsIf13__nv_bfloat16fS2_fjLj768ELj1ELj4ELj1ELj16ENS_18Kernel_traits_baseILj768EfS2_fS2_fjLj128EEEEELb0ELb1ELb0ELb0EEEvNS_9BwdParamsE:
        /* <DEDUP_REMOVED lines=79> */
.L_x_4280:
        /* <DEDUP_REMOVED lines=39> */
[C---:B------:R-:W-:Y:S02]  /*0760*/  FADD.FTZ R193, -R220.reuse, R176 ;  /* 0x000000b0dcc17221 */ /* 0x040fe40000010100 */
[----:B------:R-:W-:Y:S01]  /*0770*/  FADD.FTZ R197, -R220, R179 ;  /* 0x000000b3dcc57221 */ /* 0x000fe20000010100 */
[--C-:B---3--:R-:W-:Y:S01]  /*0780*/  PRMT R177, RZ, 0x5410, R180.reuse ;  /* 0x00005410ffb17816 */ /* 0x108fe200000000b4 */
[C---:B-1---5:R-:W-:Y:S01]  /*0790*/  FMUL.FTZ R189, R6.reuse, R193 ;  /* 0x000000c106bd7220 */ /* 0x062fe20000410000 */
[--C-:B------:R-:W-:Y:S01]  /*07a0*/  PRMT R176, RZ, 0x7610, R181.reuse ;  /* 0x00007610ffb07816 */ /* 0x100fe200000000b5 */
[----:B0-----:R-:W-:Y:S01]  /*07b0*/  FMUL.FTZ R190, R6, R197 ;  /* 0x000000c506be7220 */ /* 0x001fe20000410000 */
[----:B------:R-:W-:Y:S01]  /*07c0*/  PRMT R180, RZ, 0x7610, R180 ;  /* 0x00007610ffb47816 */ /* 0x000fe200000000b4 */
[-C--:B------:R-:W-:Y:S01]  /*07d0*/  FMUL.FTZ R218, R32, R177.reuse ;  /* 0x000000b120da7220 */ /* 0x080fe20000410000 */
[----:B------:R-:W-:Y:S01]  /*07e0*/  PRMT R179, RZ, 0x5410, R181 ;  /* 0x00005410ffb37816 */ /* 0x000fe200000000b5 */
[----:B------:R-:W-:Y:S01]  /*07f0*/  FADD.FTZ R100, R100, R177 ;  /* 0x000000b164647221 */ /* 0x000fe20000010000 */
[----:B------:R-:W-:Y:S01]  /*0800*/  PRMT R199, RZ, 0x5410, R182 ;  /* 0x00005410ffc77816 */ /* 0x000fe200000000b6 */
[----:B------:R-:W-:Y:S01]  /*0810*/  FFMA.FTZ R80, R189, R177, R80 ;  /* 0x000000b1bd507223 */ /* 0x000fe20000010050 */
[----:B------:R-:W-:Y:S01]  /*0820*/  PRMT R182, RZ, 0x7610, R182 ;  /* 0x00007610ffb67816 */ /* 0x000fe200000000b6 */
[----:B------:R-:W-:Y:S01]  /*0830*/  FADD.FTZ R103, R103, R176 ;  /* 0x000000b067677221 */ /* 0x000fe20000010000 */
[----:B------:R-:W-:Y:S01]  /*0840*/  PRMT R201, RZ, 0x5410, R183 ;  /* 0x00005410ffc97816 */ /* 0x000fe200000000b7 */
[-C--:B------:R-:W-:Y:S01]  /*0850*/  FFMA.FTZ R83, R190, R176.reuse, R83 ;  /* 0x000000b0be537223 */ /* 0x080fe20000010053 */
[----:B------:R-:W-:Y:S01]  /*0860*/  PRMT R222, RZ, 0x7610, R183 ;  /* 0x00007610ffde7816 */ /* 0x000fe200000000b7 */
[----:B------:R-:W-:-:S02]  /*0870*/  FMUL.FTZ R193, R35, R176 ;  /* 0x000000b023c17220 */ /* 0x000fc40000410000 */
[----:B------:R-:W-:Y:S02]  /*0880*/  FADD.FTZ R195, -R220, R178 ;  /* 0x000000b2dcc37221 */ /* 0x000fe40000010100 */
[C---:B------:R-:W-:Y:S02]  /*0890*/  FMUL.FTZ R217, R6.reuse, R217 ;  /* 0x000000d906d97220 */ /* 0x040fe40000410000 */
[----:B------:R-:W-:Y:S02]  /*08a0*/  FMUL.FTZ R188, R33, R180 ;  /* 0x000000b421bc7220 */ /* 0x000fe40000410000 */
[----:B------:R-:W-:Y:S02]  /*08b0*/  FADD.FTZ R177, RZ, R218 ;  /* 0x000000daffb17221 */ /* 0x000fe40000010000 */
[----:B------:R-:W-:Y:S02]  /*08c0*/  FFMA.FTZ R176, R189, R218, RZ ;  /* 0x000000dabdb07223 */ /* 0x000fe400000100ff */
[----:B------:R-:W-:-:S02]  /*08d0*/  FMUL.FTZ R191, R6, R195 ;  /* 0x000000c306bf7220 */ /* 0x000fc40000410000 */
[----:B------:R-:W-:Y:S02]  /*08e0*/  FMUL.FTZ R192, R34, R179 ;  /* 0x000000b322c07220 */ /* 0x000fe40000410000 */
[----:B------:R-:W-:Y:S02]  /*08f0*/  FADD.FTZ R177, R177, R188 ;  /* 0x000000bcb1b17221 */ /* 0x000fe40000010000 */
[----:B------:R-:W-:Y:S02]  /*0900*/  FFMA.FTZ R176, R217, R188, R176 ;  /* 0x000000bcd9b07223 */ /* 0x000fe400000100b0 */
[----:B----4-:R-:W-:Y:S02]  /*0910*/  FADD.FTZ R181, -R220, R184 ;  /* 0x000000b8dcb57221 */ /* 0x010fe40000010100 */
[----:B------:R-:W-:Y:S02]  /*0920*/  FADD.FTZ R178, R177, R192 ;  /* 0x000000c0b1b27221 */ /* 0x000fe40000010000 */
[----:B------:R-:W-:-:S02]  /*0930*/  FFMA.FTZ R176, R191, R192, R176 ;  /* 0x000000c0bfb07223 */ /* 0x000fc400000100b0 */
[----:B------:R-:W-:Y:S02]  /*0940*/  FADD.FTZ R185, -R220, R185 ;  /* 0x000000b9dcb97221 */ /* 0x000fe40000010100 */
[----:B------:R-:W-:Y:S02]  /*0950*/  FMUL.FTZ R195, R6, R181 ;  /* 0x000000b506c37220 */ /* 0x000fe40000410000 */
[----:B------:R-:W-:Y:S02]  /*0960*/  FMUL.FTZ R194, R36, R199 ;  /* 0x000000c724c27220 */ /* 0x000fe40000410000 */
[----:B------:R-:W-:Y:S02]  /*0970*/  FADD.FTZ R177, R178, R193 ;  /* 0x000000c1b2b17221 */ /* 0x000fe40000010000 */
[----:B------:R-:W-:Y:S02]  /*0980*/  FFMA.FTZ R176, R190, R193, R176 ;  /* 0x000000c1beb07223 */ /* 0x000fe400000100b0 */
[----:B------:R-:W-:-:S02]  /*0990*/  FADD.FTZ R183, -R220, R186 ;  /* 0x000000badcb77221 */ /* 0x000fc40000010100 */
[----:B------:R-:W-:Y:S02]  /*09a0*/  FMUL.FTZ R196, R6, R185 ;  /* 0x000000b906c47220 */ /* 0x000fe40000410000 */
[----:B------:R-:W-:Y:S02]  /*09b0*/  FMUL.FTZ R197, R37, R182 ;  /* 0x000000b625c57220 */ /* 0x000fe40000410000 */
[----:B------:R-:W-:Y:S02]  /*09c0*/  FADD.FTZ R178, R177, R194 ;  /* 0x000000c2b1b27221 */ /* 0x000fe40000010000 */
[C---:B------:R-:W-:Y:S02]  /*09d0*/  FFMA.FTZ R176, R195.reuse, R194, R176 ;  /* 0x000000c2c3b07223 */ /* 0x040fe400000100b0 */
[----:B------:R-:W-:Y:S02]  /*09e0*/  FADD.FTZ R104, R104, R199 ;  /* 0x000000c768687221 */ /* 0x000fe40000010000 */
[----:B------:R-:W-:-:S02]  /*09f0*/  FFMA.FTZ R84, R195, R199, R84 ;  /* 0x000000c7c3547223 */ /* 0x000fc40000010054 */
[----:B------:R-:W-:Y:S02]  /*0a00*/  FMUL.FTZ R199, R6, R183 ;  /* 0x000000b706c77220 */ /* 0x000fe40000410000 */
[----:B------:R-:W-:Y:S02]  /*0a10*/  FADD.FTZ R187, -R220, R187 ;  /* 0x000000bbdcbb7221 */ /* 0x000fe40000010100 */
        /* <DEDUP_REMOVED lines=19> */
.L_x_4267:
[----:B-1----:R-:W-:Y:S05]  /*0b50*/  BSYNC B1 ;  /* 0x0000000000017941 */ /* 0x002fea0003800000 */
.L_x_4266:
        /* <DEDUP_REMOVED lines=18> */
[C---:B------:R-:W-:Y:S01]  /*0c80*/  FADD.FTZ R181, -R220.reuse, R14 ;  /* 0x0000000edcb57221 */ /* 0x040fe20000010100 */
[--C-:B----4-:R-:W-:Y:S01]  /*0c90*/  PRMT R13, RZ, 0x5410, R16.reuse ;  /* 0x00005410ff0d7816 */ /* 0x110fe20000000010 */
[C---:B------:R-:W-:Y:S01]  /*0ca0*/  FADD.FTZ R183, -R220.reuse, R15 ;  /* 0x0000000fdcb77221 */ /* 0x040fe20000010100 */
[----:B------:R-:W-:Y:S01]  /*0cb0*/  PRMT R16, RZ, 0x7610, R16 ;  /* 0x00007610ff107816 */ /* 0x000fe20000000010 */
[----:B---3--:R-:W-:Y:S01]  /*0cc0*/  FADD.FTZ R177, -R220, R10 ;  /* 0x0000000adcb17221 */ /* 0x008fe20000010100 */
[--C-:B------:R-:W-:Y:S01]  /*0cd0*/  PRMT R185, RZ, 0x5410, R19.reuse ;  /* 0x00005410ffb97816 */ /* 0x100fe20000000013 */
[----:B-----5:R-:W-:Y:S01]  /*0ce0*/  FMUL.FTZ R7, R6, R7 ;  /* 0x0000000706077220 */ /* 0x020fe20000410000 */
[----:B------:R-:W-:Y:S01]  /*0cf0*/  PRMT R178, RZ, 0x7610, R19 ;  /* 0x00007610ffb27816 */ /* 0x000fe20000000013 */
[----:B------:R-:W-:Y:S01]  /*0d00*/  FADD.FTZ R19, -R220, R9 ;  /* 0x00000009dc137221 */ /* 0x000fe20000010100 */
[--C-:B------:R-:W-:Y:S01]  /*0d10*/  PRMT R15, RZ, 0x5410, R17.reuse ;  /* 0x00005410ff0f7816 */ /* 0x100fe20000000011 */
[----:B------:R-:W-:Y:S01]  /*0d20*/  FMUL.FTZ R10, R48, R13 ;  /* 0x0000000d300a7220 */ /* 0x000fe20000410000 */
[----:B0-----:R-:W-:Y:S01]  /*0d30*/  PRMT R20, RZ, 0x7610, R17 ;  /* 0x00007610ff147816 */ /* 0x001fe20000000011 */
[----:B------:R-:W-:Y:S01]  /*0d40*/  FMUL.FTZ R9, R6, R181 ;  /* 0x000000b506097220 */ /* 0x000fe20000410000 */
[----:B------:R-:W-:Y:S01]  /*0d50*/  PRMT R21, RZ, 0x5410, R18 ;  /* 0x00005410ff157816 */ /* 0x000fe20000000012 */
[C---:B------:R-:W-:Y:S01]  /*0d60*/  FADD.FTZ R17, -R220.reuse, R8 ;  /* 0x00000008dc117221 */ /* 0x040fe20000010100 */
[----:B------:R-:W-:Y:S01]  /*0d70*/  PRMT R22, RZ, 0x7610, R18 ;  /* 0x00007610ff167816 */ /* 0x000fe20000000012 */
[----:B------:R-:W-:-:S02]  /*0d80*/  FADD.FTZ R187, -R220, R11 ;  /* 0x0000000bdcbb7221 */ /* 0x000fc40000010100 */
[----:B------:R-:W-:Y:S02]  /*0d90*/  FMUL.FTZ R8, R6, R179 ;  /* 0x000000b306087220 */ /* 0x000fe40000410000 */
[----:B------:R-:W-:Y:S02]  /*0da0*/  FMUL.FTZ R11, R49, R16 ;  /* 0x00000010310b7220 */ /* 0x000fe40000410000 */
[----:B------:R-:W-:Y:S02]  /*0db0*/  FADD.FTZ R18, R221, R10 ;  /* 0x0000000add127221 */ /* 0x000fe40000010000 */
[----:B------:R-:W-:Y:S02]  /*0dc0*/  FFMA.FTZ R222, R7, R10, R222 ;  /* 0x0000000a07de7223 */ /* 0x000fe400000100de */
[----:B------:R-:W-:Y:S02]  /*0dd0*/  FADD.FTZ R110, R110, R15 ;  /* 0x0000000f6e6e7221 */ /* 0x000fe40000010000 */
[----:B------:R-:W-:-:S02]  /*0de0*/  FFMA.FTZ R90, R9, R15, R90 ;  /* 0x0000000f095a7223 */ /* 0x000fc4000001005a */
[----:B------:R-:W-:Y:S02]  /*0df0*/  FMUL.FTZ R14, R50, R15 ;  /* 0x0000000f320e7220 */ /* 0x000fe40000410000 */
[C---:B------:R-:W-:Y:S02]  /*0e00*/  FMUL.FTZ R15, R6.reuse, R17 ;  /* 0x00000011060f7220 */ /* 0x040fe40000410000 */
        /* <DEDUP_REMOVED lines=30> */
[C---:B------:R-:W-:Y:S02]  /*0ff0*/  FFMA.FTZ R222, R19.reuse, R20, R222 ;  /* 0x0000001413de7223 */ /* 0x040fe400000100de */
[----:B------:R-:W-:Y:S02]  /*1000*/  FADD.FTZ R114, R114, R185 ;  /* 0x000000b972727221 */ /* 0x000fe40000010000 */
[----:B------:R-:W-:Y:S02]  /*1010*/  FFMA.FTZ R94, R19, R185, R94 ;  /* 0x000000b9135e7223 */ /* 0x000fe4000001005e */
[----:B------:R-:W-:-:S02]  /*1020*/  FADD.FTZ R115, R115, R178 ;  /* 0x000000b273737221 */ /* 0x000fc40000010000 */
[----:B------:R-:W-:Y:S02]  /*1030*/  FFMA.FTZ R95, R22, R178, R95 ;  /* 0x000000b2165f7223 */ /* 0x000fe4000001005f */
[----:B------:R-:W-:Y:S02]  /*1040*/  FADD.FTZ R221, R176, R21 ;  /* 0x00000015b0dd7221 */ /* 0x000fe40000010000 */
[----:B------:R-:W-:Y:S02]  /*1050*/  FFMA.FTZ R222, R22, R21, R222 ;  /* 0x0000001516de7223 */ /* 0x000fe400000100de */
.L_x_4269:
[----:B------:R-:W-:Y:S05]  /*1060*/  BSYNC B1 ;  /* 0x0000000000017941 */ /* 0x000fea0003800000 */
.L_x_4268:
        /* <DEDUP_REMOVED lines=18> */
[----:B------:R-:W-:Y:S01]  /*1190*/  FADD.FTZ R23, -R220, R176 ;  /* 0x000000b0dc177221 */ /* 0x000fe20000010100 */
[--C-:B------:R-:W-:Y:S01]  /*11a0*/  PRMT R176, RZ, 0x7610, R181.reuse ;  /* 0x00007610ffb07816 */ /* 0x100fe200000000b5 */
[C---:B-----5:R-:W-:Y:S01]  /*11b0*/  FMUL.FTZ R206, R6.reuse, R211 ;  /* 0x000000d306ce7220 */ /* 0x060fe20000410000 */
[----:B------:R-:W-:Y:S01]  /*11c0*/  PRMT R180, RZ, 0x7610, R180 ;  /* 0x00007610ffb47816 */ /* 0x000fe200000000b4 */
[----:B------:R-:W-:Y:S01]  /*11d0*/  FMUL.FTZ R23, R6, R23 ;  /* 0x0000001706177220 */ /* 0x000fe20000410000 */
[----:B------:R-:W-:Y:S01]  /*11e0*/  PRMT R179, RZ, 0x5410, R181 ;  /* 0x00005410ffb37816 */ /* 0x000fe200000000b5 */
[----:B0-----:R-:W-:Y:S01]  /*11f0*/  FMUL.FTZ R204, R72, R177 ;  /* 0x000000b148cc7220 */ /* 0x001fe20000410000 */
[--C-:B------:R-:W-:Y:S01]  /*1200*/  PRMT R213, RZ, 0x5410, R182.reuse ;  /* 0x00005410ffd57816 */ /* 0x100fe200000000b6 */
[----:B-1----:R-:W-:Y:S01]  /*1210*/  FMUL.FTZ R202, R6, R207 ;  /* 0x000000cf06ca7220 */ /* 0x002fe20000410000 */
[----:B------:R-:W-:Y:S01]  /*1220*/  PRMT R182, RZ, 0x7610, R182 ;  /* 0x00007610ffb67816 */ /* 0x000fe200000000b6 */
[----:B------:R-:W-:Y:S01]  /*1230*/  FADD.FTZ R175, R175, R176 ;  /* 0x000000b0afaf7221 */ /* 0x000fe20000010000 */
[----:B------:R-:W-:Y:S01]  /*1240*/  PRMT R215, RZ, 0x5410, R183 ;  /* 0x00005410ffd77816 */ /* 0x000fe200000000b7 */
[----:B------:R-:W-:-:S02]  /*1250*/  FFMA.FTZ R167, R206, R176, R167 ;  /* 0x000000b0cea77223 */ /* 0x000fc400000100a7 */
[----:B------:R-:W-:Y:S02]  /*1260*/  FMUL.FTZ R207, R75, R176 ;  /* 0x000000b04bcf7220 */ /* 0x000fe40000410000 */
[----:B------:R-:W-:Y:S01]  /*1270*/  FADD.FTZ R209, -R220, R178 ;  /* 0x000000b2dcd17221 */ /* 0x000fe20000010100 */
[----:B------:R-:W-:Y:S01]  /*1280*/  PRMT R178, RZ, 0x7610, R183 ;  /* 0x00007610ffb27816 */ /* 0x000fe200000000b7 */
        /* <DEDUP_REMOVED lines=9> */
[----:B----4-:R-:W-:-:S02]  /*1320*/  FADD.FTZ R181, -R220, R184 ;  /* 0x000000b8dcb57221 */ /* 0x010fc40000010100 */
[----:B------:R-:W-:Y:S02]  /*1330*/  FADD.FTZ R176, R177, R208 ;  /* 0x000000d0b1b07221 */ /* 0x000fe40000010000 */
[----:B------:R-:W-:Y:S02]  /*1340*/  FFMA.FTZ R222, R203, R208, R222 ;  /* 0x000000d0cbde7223 */ /* 0x000fe400000100de */
        /* <DEDUP_REMOVED lines=10> */
[----:B------:R-:W-:Y:S02]  /*13f0*/  FADD.FTZ R168, R168, R213 ;  /* 0x000000d5a8a87221 */ /* 0x000fe40000010000 */
[----:B------:R-:W-:Y:S02]  /*1400*/  FFMA.FTZ R120, R209, R213, R120 ;  /* 0x000000d5d1787223 */ /* 0x000fe40000010078 */
[----:B------:R-:W-:Y:S02]  /*1410*/  FMUL.FTZ R213, R6, R183 ;  /* 0x000000b706d57220 */ /* 0x000fe40000410000 */
[----:B------:R-:W-:Y:S02]  /*1420*/  FADD.FTZ R187, -R220, R187 ;  /* 0x000000bbdcbb7221 */ /* 0x000fe40000010100 */
        /* <DEDUP_REMOVED lines=19> */
.L_x_4271:
[----:B------:R-:W-:Y:S05]  /*1560*/  BSYNC B1 ;  /* 0x0000000000017941 */ /* 0x000fea0003800000 */
.L_x_4270:
[----:B-----5:R-:W-:Y:S01]  /*1570*/  @P0 PRMT R5, RZ, 0x5410, R219 ;  /* 0x00005410ff050816 */ /* 0x020fe200000000db */
[----:B------:R-:W-:Y:S05]  /*1580*/  BRA.DIV ~URZ, `(.L_x_4272) ;  /* 0x000025527f007947 */ /* 0x000fea000b800000 */
[----:B------:R0:W1:Y:S02]  /*1590*/  SHFL.BFLY PT, R178, R221, 0x1, 0x1f ;  /* 0x0c201f00ddb27f89 */ /* 0x00006400000e0000 */
.L_x_4291:
        /* <DEDUP_REMOVED lines=18> */
.L_x_4292:
        /* <DEDUP_REMOVED lines=99> */
.L_x_4275:
[----:B------:R-:W-:Y:S05]  /*1cf0*/  BSYNC B1 ;  /* 0x0000000000017941 */ /* 0x000fea0003800000 */
.L_x_4274:
        /* <DEDUP_REMOVED lines=95> */
.L_x_4277:
[----:B------:R-:W-:Y:S05]  /*22f0*/  BSYNC B1 ;  /* 0x0000000000017941 */ /* 0x000fea0003800000 */
.L_x_4276:
        /* <DEDUP_REMOVED lines=63> */
[----:B------:R-:W-:Y:S01]  /*26f0*/  @P1 LEA R186, P0, R4, c[0x0][0x258], 0x5 ;  /* 0x0000960004ba1a11 */ /* 0x000fe200078028ff */
[----:B------:R-:W-:Y:S01]  /*2700*/  FMUL.FTZ R181, R66, R221 ;  /* 0x000000dd42b57220 */ /* 0x000fe20000410000 */
[C---:B------:R-:W-:Y:S01]  /*2710*/  LEA.HI.X R185, R4.reuse, c[0x0][0x24c], RZ, 0x4, P5 ;  /* 0x0000930004b97a11 */ /* 0x040fe200028f24ff */
        /* <DEDUP_REMOVED lines=11> */
[----:B------:R0:W-:Y:S01]  /*27d0*/  STG.E.128 [R184.64], R180 ;  /* 0x000000b4b8007986 */ /* 0x0001e2000c101d04 */
[----:B--2---:R-:W-:Y:S02]  /*27e0*/  PRMT R4, RZ, 0x5410, R176 ;  /* 0x00005410ff047816 */ /* 0x004fe400000000b0 */
[----:B------:R-:W-:Y:S02]  /*27f0*/  PRMT R5, RZ, 0x5410, R177 ;  /* 0x00005410ff057816 */ /* 0x000fe400000000b1 */
[----:B0-----:R-:W-:Y:S01]  /*2800*/  PRMT R180, RZ, 0x5410, R178 ;  /* 0x00005410ffb47816 */ /* 0x001fe200000000b2 */
        /* <DEDUP_REMOVED lines=13> */
.L_x_4279:
[----:B------:R-:W-:Y:S05]  /*28e0*/  BSYNC B1 ;  /* 0x0000000000017941 */ /* 0x000fea0003800000 */
.L_x_4278:
[----:B------:R-:W-:-:S04]  /*28f0*/  MOV R5, c[0x0][0x160] ;  /* 0x0000580000057a02 */ /* 0x000fc80000000f00 */
[----:B------:R-:W-:-:S04]  /*2900*/  LEA R0, R5, R0, 0x2 ;  /* 0x0000000005007211 */ /* 0x000fc800078e10ff */
[----:B------:R-:W-:-:S13]  /*2910*/  ISETP.GE.AND P0, PT, R0, c[0x0][0x164], PT ;  /* 0x0000590000007a0c */ /* 0x000fda0003f06270 */
[----:B0-----:R-:W-:Y:S01]  /*2920*/  @P0 CALL.REL.NOINC `(.L_x_4265) ;  /* 0x0000001000000944 */ /* 0x001fe20003c00000 */
[----:B------:R-:W-:Y:S05]  /*2930*/  BRA `(.L_x_4280) ;  /* 0xffffdbb000007947 */ /* 0x000fea000383ffff */
.L_x_4265:
[----:B-1----:R-:W-:Y:S05]  /*2940*/  BSYNC B0 ;  /* 0x0000000000007941 */ /* 0x002fea0003800000 */
.L_x_4264:
        /* <DEDUP_REMOVED lines=202> */
.L_x_4282:
[----:B--2---:R-:W-:Y:S05]  /*35f0*/  BSYNC B0 ;  /* 0x0000000000007941 */ /* 0x004fea0003800000 */
.L_x_4281:
        /* <DEDUP_REMOVED lines=16> */
.L_x_4284:
[----:B------:R-:W-:Y:S05]  /*3700*/  BSYNC B0 ;  /* 0x0000000000007941 */ /* 0x000fea0003800000 */
.L_x_4283:
        /* <DEDUP_REMOVED lines=16> */
.L_x_4286:
[----:B------:R-:W-:Y:S05]  /*3810*/  BSYNC B0 ;  /* 0x0000000000007941 */ /* 0x000fea0003800000 */
.L_x_4285:
        /* <DEDUP_REMOVED lines=16> */
.L_x_4288:
[----:B------:R-:W-:Y:S05]  /*3920*/  BSYNC B0 ;  /* 0x0000000000007941 */ /* 0x000fea0003800000 */
.L_x_4287:
        /* <DEDUP_REMOVED lines=16> */
.L_x_4290:
[----:B------:R-:W-:Y:S05]  /*3a30*/  BSYNC B0 ;  /* 0x0000000000007941 */ /* 0x000fea0003800000 */
.L_x_4289:
        /* <DEDUP_REMOVED lines=10> */
.L_x_4272:
[----:B------:R-:W-:Y:S01]  /*3ae0*/  HFMA2.MMA R184, -RZ, RZ, 0, 5.9604644775390625e-08 ;  /* 0x00000001ffb87435 */ /* 0x000fe200000001ff */
[----:B------:R-:W-:Y:S02]  /*3af0*/  MOV R179, R221 ;  /* 0x000000dd00b37202 */ /* 0x000fe40000000f00 */
[----:B------:R-:W-:Y:S02]  /*3b00*/  MOV R181, 0x1f ;  /* 0x0000001f00b57802 */ /* 0x000fe40000000f00 */
[----:B------:R-:W-:-:S02]  /*3b10*/  MOV R186, 0xffffffff ;  /* 0xffffffff00ba7802 */ /* 0x000fc40000000f00 */
[----:B------:R-:W-:Y:S02]  /*3b20*/  MOV R176, 0x3b40 ;  /* 0x00003b4000b07802 */ /* 0x000fe40000000f00 */
[----:B------:R-:W-:Y:S05]  /*3b30*/  CALL.REL.NOINC `($__internal_84_$__cuda_sm70_shflsync_bfly_p) ;  /* 0x0000046000007944 */ /* 0x000fea0003c00000 */
[----:B-1----:R-:W-:Y:S01]  /*3b40*/  MOV R178, R179 ;  /* 0x000000b300b27202 */ /* 0x002fe20000000f00 */
[----:B0-----:R-:W-:Y:S05]  /*3b50*/  BRA `(.L_x_4291) ;  /* 0xffffda4000007947 */ /* 0x001fea000383ffff */
.L_x_4273:
[----:B------:R-:W-:Y:S01]  /*3b60*/  HFMA2.MMA R184, -RZ, RZ, 0, 5.9604644775390625e-08 ;  /* 0x00000001ffb87435 */ /* 0x000fe200000001ff */
[----:B------:R-:W-:Y:S02]  /*3b70*/  MOV R179, R222 ;  /* 0x000000de00b37202 */ /* 0x000fe40000000f00 */
[----:B------:R-:W-:Y:S02]  /*3b80*/  MOV R181, 0x1f ;  /* 0x0000001f00b57802 */ /* 0x000fe40000000f00 */
[----:B------:R-:W-:Y:S02]  /*3b90*/  MOV R186, 0xffffffff ;  /* 0xffffffff00ba7802 */ /* 0x000fe40000000f00 */
[----:B------:R-:W-:Y:S02]  /*3ba0*/  MOV R176, 0x3bc0 ;  /* 0x00003bc000b07802 */ /* 0x000fe40000000f00 */
[----:B01----:R-:W-:Y:S05]  /*3bb0*/  CALL.REL.NOINC `($__internal_84_$__cuda_sm70_shflsync_bfly_p) ;  /* 0x000003e000007944 */ /* 0x003fea0003c00000 */
[----:B------:R-:W-:Y:S01]  /*3bc0*/  FADD.FTZ R221, R178, R221 ;  /* 0x000000ddb2dd7221 */ /* 0x000fe20000010000 */
[----:B0-----:R-:W-:Y:S01]  /*3bd0*/  HFMA2.MMA R184, -RZ, RZ, 0, 1.1920928955078125e-07 ;  /* 0x00000002ffb87435 */ /* 0x001fe200000001ff */
[----:B-1----:R-:W-:Y:S01]  /*3be0*/  FADD.FTZ R222, R222, R179 ;  /* 0x000000b3dede7221 */ /* 0x002fe20000010000 */
[----:B------:R-:W-:-:S02]  /*3bf0*/  MOV R181, 0x1f ;  /* 0x0000001f00b57802 */ /* 0x000fc40000000f00 */
[----:B------:R-:W-:Y:S02]  /*3c00*/  MOV R186, 0xffffffff ;  /* 0xffffffff00ba7802 */ /* 0x000fe40000000f00 */
[----:B------:R-:W-:Y:S02]  /*3c10*/  MOV R179, R221 ;  /* 0x000000dd00b37202 */ /* 0x000fe40000000f00 */
[----:B------:R-:W-:Y:S02]  /*3c20*/  MOV R176, 0x3c40 ;  /* 0x00003c4000b07802 */ /* 0x000fe40000000f00 */
[----:B------:R-:W-:Y:S05]  /*3c30*/  CALL.REL.NOINC `($__internal_84_$__cuda_sm70_shflsync_bfly_p) ;  /* 0x0000036000007944 */ /* 0x000fea0003c00000 */
[----:B0-----:R-:W-:Y:S01]  /*3c40*/  HFMA2.MMA R184, -RZ, RZ, 0, 1.1920928955078125e-07 ;  /* 0x00000002ffb87435 */ /* 0x001fe200000001ff */
[----:B-1----:R-:W-:Y:S02]  /*3c50*/  MOV R178, R179 ;  /* 0x000000b300b27202 */ /* 0x002fe40000000f00 */
[----:B------:R-:W-:Y:S02]  /*3c60*/  MOV R179, R222 ;  /* 0x000000de00b37202 */ /* 0x000fe40000000f00 */
[----:B------:R-:W-:Y:S02]  /*3c70*/  MOV R181, 0x1f ;  /* 0x0000001f00b57802 */ /* 0x000fe40000000f00 */
[----:B------:R-:W-:-:S02]  /*3c80*/  MOV R186, 0xffffffff ;  /* 0xffffffff00ba7802 */ /* 0x000fc40000000f00 */
[----:B------:R-:W-:Y:S02]  /*3c90*/  MOV R176, 0x3cb0 ;  /* 0x00003cb000b07802 */ /* 0x000fe40000000f00 */
[----:B------:R-:W-:Y:S05]  /*3ca0*/  CALL.REL.NOINC `($__internal_84_$__cuda_sm70_shflsync_bfly_p) ;  /* 0x000002f000007944 */ /* 0x000fea0003c00000 */
[----:B------:R-:W-:Y:S01]  /*3cb0*/  FADD.FTZ R221, R178, R221 ;  /* 0x000000ddb2dd7221 */ /* 0x000fe20000010000 */
[----:B0-----:R-:W-:Y:S01]  /*3cc0*/  HFMA2.MMA R184, -RZ, RZ, 0, 2.384185791015625e-07 ;  /* 0x00000004ffb87435 */ /* 0x001fe200000001ff */
[----:B-1----:R-:W-:Y:S01]  /*3cd0*/  FADD.FTZ R222, R222, R179 ;  /* 0x000000b3dede7221 */ /* 0x002fe20000010000 */
[----:B------:R-:W-:Y:S02]  /*3ce0*/  MOV R181, 0x1f ;  /* 0x0000001f00b57802 */ /* 0x000fe40000000f00 */
[----:B------:R-:W-:Y:S02]  /*3cf0*/  MOV R186, 0xffffffff ;  /* 0xffffffff00ba7802 */ /* 0x000fe40000000f00 */
[----:B------:R-:W-:Y:S02]  /*3d00*/  MOV R179, R221 ;  /* 0x000000dd00b37202 */ /* 0x000fe40000000f00 */
[----:B------:R-:W-:Y:S02]  /*3d10*/  MOV R176, 0x3d30 ;  /* 0x00003d3000b07802 */ /* 0x000fe40000000f00 */
[----:B------:R-:W-:Y:S05]  /*3d20*/  CALL.REL.NOINC `($__internal_84_$__cuda_sm70_shflsync_bfly_p) ;  /* 0x0000027000007944 */ /* 0x000fea0003c00000 */
[----:B0-----:R-:W-:Y:S01]  /*3d30*/  HFMA2.MMA R184, -RZ, RZ, 0, 2.384185791015625e-07 ;  /* 0x00000004ffb87435 */ /* 0x001fe200000001ff */
[----:B-1----:R-:W-:-:S02]  /*3d40*/  MOV R178, R179 ;  /* 0x000000b300b27202 */ /* 0x002fc40000000f00 */
[----:B------:R-:W-:Y:S02]  /*3d50*/  MOV R179, R222 ;  /* 0x000000de00b37202 */ /* 0x000fe40000000f00 */
[----:B------:R-:W-:Y:S02]  /*3d60*/  MOV R181, 0x1f ;  /* 0x0000001f00b57802 */ /* 0x000fe40000000f00 */
[----:B------:R-:W-:Y:S02]  /*3d70*/  MOV R186, 0xffffffff ;  /* 0xffffffff00ba7802 */ /* 0x000fe40000000f00 */
[----:B------:R-:W-:Y:S02]  /*3d80*/  MOV R176, 0x3da0 ;  /* 0x00003da000b07802 */ /* 0x000fe40000000f00 */
[----:B------:R-:W-:Y:S05]  /*3d90*/  CALL.REL.NOINC `($__internal_84_$__cuda_sm70_shflsync_bfly_p) ;  /* 0x0000020000007944 */ /* 0x000fea0003c00000 */
[----:B------:R-:W-:Y:S01]  /*3da0*/  FADD.FTZ R221, R178, R221 ;  /* 0x000000ddb2dd7221 */ /* 0x000fe20000010000 */
[----:B0-----:R-:W-:Y:S01]  /*3db0*/  HFMA2.MMA R184, -RZ, RZ, 0, 4.76837158203125e-07 ;  /* 0x00000008ffb87435 */ /* 0x001fe200000001ff */
[----:B-1----:R-:W-:Y:S01]  /*3dc0*/  FADD.FTZ R182, R222, R179 ;  /* 0x000000b3deb67221 */ /* 0x002fe20000010000 */
[----:B------:R-:W-:Y:S02]  /*3dd0*/  MOV R181, 0x1f ;  /* 0x0000001f00b57802 */ /* 0x000fe40000000f00 */
[----:B------:R-:W-:-:S02]  /*3de0*/  MOV R186, 0xffffffff ;  /* 0xffffffff00ba7802 */ /* 0x000fc40000000f00 */
[----:B------:R-:W-:Y:S02]  /*3df0*/  MOV R179, R221 ;  /* 0x000000dd00b37202 */ /* 0x000fe40000000f00 */
[----:B------:R-:W-:Y:S02]  /*3e00*/  MOV R176, 0x3e20 ;  /* 0x00003e2000b07802 */ /* 0x000fe40000000f00 */
[----:B------:R-:W-:Y:S05]  /*3e10*/  CALL.REL.NOINC `($__internal_84_$__cuda_sm70_shflsync_bfly_p) ;  /* 0x0000018000007944 */ /* 0x000fea0003c00000 */
[----:B0-----:R-:W-:Y:S01]  /*3e20*/  HFMA2.MMA R184, -RZ, RZ, 0, 4.76837158203125e-07 ;  /* 0x00000008ffb87435 */ /* 0x001fe200000001ff */
[----:B-1----:R-:W-:Y:S02]  /*3e30*/  MOV R178, R179 ;  /* 0x000000b300b27202 */ /* 0x002fe40000000f00 */
[----:B------:R-:W-:Y:S02]  /*3e40*/  MOV R179, R182 ;  /* 0x000000b600b37202 */ /* 0x000fe40000000f00 */
[----:B------:R-:W-:Y:S02]  /*3e50*/  MOV R181, 0x1f ;  /* 0x0000001f00b57802 */ /* 0x000fe40000000f00 */
[----:B------:R-:W-:Y:S02]  /*3e60*/  MOV R186, 0xffffffff ;  /* 0xffffffff00ba7802 */ /* 0x000fe40000000f00 */
[----:B------:R-:W-:-:S02]  /*3e70*/  MOV R176, 0x3e90 ;  /* 0x00003e9000b07802 */ /* 0x000fc40000000f00 */
[----:B------:R-:W-:Y:S05]  /*3e80*/  CALL.REL.NOINC `($__internal_84_$__cuda_sm70_shflsync_bfly_p) ;  /* 0x0000011000007944 */ /* 0x000fea0003c00000 */
[----:B------:R-:W-:Y:S01]  /*3e90*/  FADD.FTZ R180, R178, R221 ;  /* 0x000000ddb2b47221 */ /* 0x000fe20000010000 */
[----:B0-----:R-:W-:Y:S01]  /*3ea0*/  HFMA2.MMA R184, -RZ, RZ, 0, 9.5367431640625e-07 ;  /* 0x00000010ffb87435 */ /* 0x001fe200000001ff */
[----:B-1----:R-:W-:Y:S01]  /*3eb0*/  FADD.FTZ R182, R182, R179 ;  /* 0x000000b3b6b67221 */ /* 0x002fe20000010000 */
[----:B------:R-:W-:-:S02]  /*3ec0*/  MOV R181, 0x1f ;  /* 0x0000001f00b57802 */ /* 0x000fc40000000f00 */
[----:B------:R-:W-:Y:S02]  /*3ed0*/  MOV R186, 0xffffffff ;  /* 0xffffffff00ba7802 */ /* 0x000fe40000000f00 */
[----:B------:R-:W-:Y:S02]  /*3ee0*/  MOV R179, R180 ;  /* 0x000000b400b37202 */ /* 0x000fe40000000f00 */
[----:B------:R-:W-:Y:S02]  /*3ef0*/  MOV R176, 0x3f10 ;  /* 0x00003f1000b07802 */ /* 0x000fe40000000f00 */
[----:B------:R-:W-:Y:S05]  /*3f00*/  CALL.REL.NOINC `($__internal_84_$__cuda_sm70_shflsync_bfly_p) ;  /* 0x0000009000007944 */ /* 0x000fea0003c00000 */
[----:B0-----:R-:W-:Y:S01]  /*3f10*/  HFMA2.MMA R184, -RZ, RZ, 0, 9.5367431640625e-07 ;  /* 0x00000010ffb87435 */ /* 0x001fe200000001ff */
[----:B-1----:R-:W-:Y:S02]  /*3f20*/  MOV R183, R179 ;  /* 0x000000b300b77202 */ /* 0x002fe40000000f00 */
[----:B------:R-:W-:Y:S02]  /*3f30*/  MOV R179, R182 ;  /* 0x000000b600b37202 */ /* 0x000fe40000000f00 */
[----:B------:R-:W-:Y:S02]  /*3f40*/  MOV R181, 0x1f ;  /* 0x0000001f00b57802 */ /* 0x000fe40000000f00 */
[----:B------:R-:W-:-:S02]  /*3f50*/  MOV R186, 0xffffffff ;  /* 0xffffffff00ba7802 */ /* 0x000fc40000000f00 */
[----:B------:R-:W-:Y:S02]  /*3f60*/  MOV R176, 0x3f80 ;  /* 0x00003f8000b07802 */ /* 0x000fe40000000f00 */
[----:B------:R-:W-:Y:S05]  /*3f70*/  CALL.REL.NOINC `($__internal_84_$__cuda_sm70_shflsync_bfly_p) ;  /* 0x0000002000007944 */ /* 0x000fea0003c00000 */
[----:B-1----:R-:W-:Y:S01]  /*3f80*/  MOV R177, R179 ;  /* 0x000000b300b17202 */ /* 0x002fe20000000f00 */
[----:B0-----:R-:W-:Y:S05]  /*3f90*/  BRA `(.L_x_4292) ;  /* 0xffffd72000007947 */ /* 0x001fea000383ffff */
        .weak           $__internal_84_$__cuda_sm70_shflsync_bfly_p
        .type           $__internal_84_$__cuda_sm70_shflsync_bfly_p,@function
        .size           $__internal_84_$__cuda_sm70_shflsync_bfly_p,(.L_x_9814 - $__internal_84_$__cuda_sm70_shflsync_bfly_p)
$__internal_84_$__cuda_sm70_shflsync_bfly_p:
[----:B------:R-:W-:Y:S01]  /*3fa0*/  HFMA2.MMA R177, -RZ, RZ, 0, 0 ;  /* 0x00000000ffb17435 */ /* 0x000fe200000001ff */
[----:B------:R-:W-:Y:S04]  /*3fb0*/  WARPSYNC R186 ;  /* 0x000000ba00007348 */ /* 0x000fe80003800000 */
[----:B------:R0:W1:Y:S01]  /*3fc0*/  SHFL.BFLY PT, R179, R179, R184, R181 ;  /* 0x0c0000b8b3b37389 */ /* 0x00006200000e00b5 */
[----:B------:R-:W-:Y:S05]  /*3fd0*/  RET.REL.NODEC R176 `(_ZN10layer_norm13ln_bwd_kernelINS_13Kernel_traitsIf13__nv_bfloat16fS2_fjLj768ELj1ELj4ELj1ELj16ENS_18Kernel_traits_baseILj768EfS2_fS2_fjLj128EEEEELb0ELb1ELb0ELb0EEEvNS_9BwdParamsE) ;  /* 0xffffc020b0007950 */ /* 0x000fea0003c3ffff */
.L_x_4293:
        /* <DEDUP_REMOVED lines=10> */
.L_x_9814:


//--------------------- .text._ZN10layer_norm13ln_bwd_kernelINS_13Kernel_traitsIf13__nv_bfloat16fS2_fjLj768ELj1ELj4ELj1ELj16ENS_18Kernel_traits_baseILj768EfS2_fS2_fjLj128EEEEELb0ELb1ELb0ELb1EEEvNS_9BwdParamsE --------------------------
	.section	.text._ZN10layer_norm13ln_bwd_kernelINS_13Kernel_traitsIf13__nv_bfloat16fS2_fjLj768ELj1ELj4ELj1ELj16ENS_18Kernel_traits_baseILj768EfS2_fS2_fjLj128EEEEELb0ELb1ELb0ELb1EEEvNS_9BwdParamsE,"ax",@progbits
	.sectioninfo	@"SHI_REGISTERS=254"
	.align	128
        .global         _ZN10layer_norm13ln_bwd_kernelINS_13Kernel_traitsIf13__nv_bfloat16fS2_fjLj768ELj1ELj4ELj1ELj16ENS_18Kernel_traits_baseILj768EfS2_fS2_fjLj128EEEEELb0ELb1ELb0ELb1EEEvNS_9BwdParamsE
        .type           _ZN10layer_norm13ln_bwd_kernelINS_13Kernel_traitsIf13__nv_bfloat16fS2_fjLj768ELj1ELj4ELj1ELj16ENS_18Kernel_traits_baseILj768EfS2_fS2_fjLj128EEEEELb0ELb1ELb0ELb1EEEvNS_9BwdParamsE,@function
        .size           _ZN10layer_norm13ln_bwd_kernelINS_13Kernel_traitsIf13__nv_bfloat16fS2_fjLj768ELj1ELj4ELj1ELj16ENS_18Kernel_traits_baseILj768EfS2_fS2_fjLj128EEEEELb0ELb1ELb0ELb1EEEvNS_9BwdParamsE,(.L_x_9815 - _ZN10layer_norm13ln_bwd_kernelINS_13Kernel_traitsIf13__nv_bfloat16fS2_fjLj768ELj1ELj4ELj1ELj16ENS_18Kernel_traits_baseILj768EfS2_fS2_fjLj128EEEEELb0ELb1ELb0ELb1EEEvNS_9BwdParamsE)
        .other          _ZN10layer_norm13ln_bwd_kernelINS_13Kernel_traitsIf13__nv_bfloat16fS2_fjLj768ELj1ELj4ELj1ELj16ENS_18Kernel_traits_baseILj768EfS2_fS2_fjLj128EEEEELb0ELb1ELb0ELb1EEEvNS_9BwdParamsE,@"STO_CUDA_ENTRY STV_DEFAULT"
_ZN10layer_norm13ln_bwd_kernelINS_13Kernel_traitsIf13__nv_bfloat16fS2_fjLj768ELj1ELj4ELj1ELj16ENS_18Kernel_traits_baseILj768EfS2_fS2_fjLj128EEEEELb0ELb1ELb0ELb1EEEvNS_9BwdParamsE:
.text._ZN10layer_norm13ln_bwd_kernelINS_13Kernel_traitsIf13__nv_bfloat16fS2_fjLj768ELj1ELj4ELj1ELj16ENS_18Kernel_traits_baseILj768EfS2_fS2_fjLj128EEEEELb0ELb1ELb0ELb1EEEvNS_9BwdParamsE:
        /* <DEDUP_REMOVED lines=46> */
.L_x_4295:
[----:B------:R-:W0:Y:S01]  /*02e0*/  LDC.U8 R200, c[0x0][0x1f0] ;  /* 0x00007c00ffc87b82 */ /* 0x000e220000000000 */
[----:B------:R-:W-:-:S04]  /*02f0*/  SHF.L.U32 R0, R173, 0x5, RZ ;  /* 0x00000005ad007819 */ /* 0x000fc800000006ff */
[----:B------:R-:W-:-:S04]  /*0300*/  LOP3.LUT R0, R0, 0x3e0, RZ, 0xc0, !PT ;  /* 0x000003e000007812 */ /* 0x000fc800078ec0ff */
[C---:B------:R-:W-:Y:S02]  /*0310*/  IADD3 R2, P0, R0.reuse, c[0x0][0x1b0], RZ ;  /* 0x00006c0000027a10 */ /* 0x040fe40007f1e0ff */
[----:B------:R-:W-:Y:S02]  /*0320*/  IADD3 R4, P1, R0, c[0x0][0x1c8], RZ ;  /* 0x0000720000047a10 */ /* 0x000fe40007f3e0ff */
[----:B------:R-:W-:Y:S02]  /*0330*/  IADD3.X R3, RZ, c[0x0][0x1b4], RZ, P0, !PT ;  /* 0x00006d00ff037a10 */ /* 0x000fe400007fe4ff */
[----:B------:R-:W-:Y:S01]  /*0340*/  IADD3.X R5, RZ, c[0x0][0x1cc], RZ, P1, !PT ;  /* 0x00007300ff057a10 */ /* 0x000fe20000ffe4ff */
[----:B------:R-:W-:Y:S01]  /*0350*/  HFMA2.MMA R172, -RZ, RZ, 0, 0 ;  /* 0x00000000ffac7435 */ /* 0x000fe200000001ff */
[----:B------:R-:W-:Y:S01]  /*0360*/  BSSY B1, `(.L_x_4297) ;  /* 0x0000247000017945 */ /* 0x000fe20003800000 */
[----:B------:R-:W-:Y:S01]  /*0370*/  HFMA2.MMA R0, -RZ, RZ, 0, 0 ;  /* 0x00000000ff007435 */ /* 0x000fe200000001ff */
        /* <DEDUP_REMOVED lines=35> */
[----:B------:R-:W-:Y:S01]  /*05b0*/  MOV R198, RZ ;  /* 0x000000ff00c67202 */ /* 0x000fe20000000f00 */
        /* <DEDUP_REMOVED lines=9> */
[----:B-1----:R-:W-:Y:S01]  /*0650*/  CS2R R2, SRZ ;  /* 0x0000000000027805 */ /* 0x002fe2000001ff00 */
[----:B------:R-:W-:Y:S01]  /*0660*/  MOV R201, RZ ;  /* 0x000000ff00c97202 */ /* 0x000fe20000000f00 */
[----:B0-2---:R-:W-:-:S02]  /*0670*/  CS2R R4, SRZ ;  /* 0x0000000000047805 */ /* 0x005fc4000001ff00 */
.L_x_4301:
[----:B------:R-:W-:Y:S01]  /*0680*/  IMAD R116, R199, c[0x0][0x168], RZ ;  /* 0x00005a00c7747a24 */ /* 0x000fe200078e02ff */
[----:B------:R-:W-:-:S02]  /*0690*/  MOV R188, 0x4 ;  /* 0x0000000400bc7802 */ /* 0x000fc40000000f00 */
[----:B------:R-:W-:Y:S02]  /*06a0*/  LOP3.LUT R118, R173, 0x1f, RZ, 0xc0, !PT ;  /* 0x0000001fad767812 */ /* 0x000fe400078ec0ff */
[----:B------:R-:W-:Y:S01]  /*06b0*/  SHF.R.S32.HI R117, RZ, 0x1f, R116 ;  /* 0x0000001fff757819 */ /* 0x000fe20000011474 */
[----:B------:R-:W-:Y:S01]  /*06c0*/  IMAD.WIDE R134, R199, R188, c[0x0][0x1a0] ;  /* 0x00006800c7867625 */ /* 0x000fe200078e02bc */
        /* <DEDUP_REMOVED lines=9> */
[C---:B------:R-:W-:Y:S02]  /*0760*/  IMAD.WIDE.U32 R120, R205.reuse, R144, c[0x0][0x208] ;  /* 0x00008200cd787625 */ /* 0x040fe400078e0090 */
[----:B------:R4:W3:Y:S01]  /*0770*/  LDG.E.128 R116, [R148.64] ;  /* 0x0000000494747981 */ /* 0x0008e2000c1e1d00 */
[----:B------:R-:W-:-:S03]  /*0780*/  IADD3 R203, R205, 0x20, RZ ;  /* 0x00000020cdcb7810 */ /* 0x000fc60007ffe0ff */
[----:B------:R-:W3:Y:S01]  /*0790*/  LDG.E.128 R120, [R120.64] ;  /* 0x0000000478787981 */ /* 0x000ee2000c1e1d00 */
[----:B------:R-:W-:-:S03]  /*07a0*/  IMAD.WIDE.U32 R192, R202, R206, c[0x0][0x188] ;  /* 0x00006200cac07625 */ /* 0x000fc600078e00ce */
[----:B------:R4:W3:Y:S01]  /*07b0*/  LDG.E.128 R124, [R148.64+0x10] ;  /* 0x00001004947c7981 */ /* 0x0008e2000c1e1d00 */
[----:B------:R-:W-:-:S03]  /*07c0*/  IMAD.WIDE.U32 R182, R206, R203, c[0x0][0x188] ;  /* 0x00006200ceb67625 */ /* 0x000fc600078e00cb */
[----:B------:R0:W3:Y:S01]  /*07d0*/  LDG.E.128 R140, [R192.64] ;  /* 0x00000004c08c7981 */ /* 0x0000e2000c1e1d00 */
[----:B------:R-:W-:-:S03]  /*07e0*/  IMAD.WIDE.U32 R132, R203, R144, c[0x0][0x208] ;  /* 0x00008200cb847625 */ /* 0x000fc600078e0090 */
[----:B------:R0:W3:Y:S01]  /*07f0*/  LDG.E.128 R128, [R182.64] ;  /* 0x00000004b6807981 */ /* 0x0000e2000c1e1d00 */
[----:B------:R-:W-:-:S03]  /*0800*/  IMAD.WIDE.U32 R144, R202, R144, c[0x0][0x208] ;  /* 0x00008200ca907625 */ /* 0x000fc600078e0090 */
[----:B------:R1:W3:Y:S04]  /*0810*/  LDG.E.128 R136, [R182.64+0x10] ;  /* 0x00001004b6887981 */ /* 0x0002e8000c1e1d00 */
[----:B------:R-:W3:Y:S04]  /*0820*/  LDG.E.128 R144, [R144.64] ;  /* 0x0000000490907981 */ /* 0x000ee8000c1e1d00 */
[----:B0-----:R-:W3:Y:S04]  /*0830*/  LDG.E.128 R132, [R132.64] ;  /* 0x0000000484847981 */ /* 0x001ee8000c1e1d00 */
[----:B----4-:R0:W4:Y:S01]  /*0840*/  LDG.E.128 R148, [R192.64+0x10] ;  /* 0x00001004c0947981 */ /* 0x010122000c1e1d00 */
[----:B------:R-:W-:-:S04]  /*0850*/  ISETP.NE.U32.AND P0, PT, RZ, c[0x0][0x1c0], PT ;  /* 0x00007000ff007a0c */ /* 0x000fc80003f05070 */
[----:B------:R-:W-:Y:S02]  /*0860*/  ISETP.NE.AND.EX P0, PT, RZ, c[0x0][0x1c4], PT, P0 ;  /* 0x00007100ff007a0c */ /* 0x000fe40003f05300 */
[----:B-1----:R-:W-:-:S11]  /*0870*/  SHF.R.S32.HI R182, RZ, 0x1f, R199 ;  /* 0x0000001fffb67819 */ /* 0x002fd600000114c7 */
[----:B------:R-:W-:-:S04]  /*0880*/  @P0 LEA R186, P2, R199, c[0x0][0x1c0], 0x1 ;  /* 0x00007000c7ba0a11 */ /* 0x000fc800078408ff */
[----:B------:R-:W-:-:S05]  /*0890*/  @P0 LEA.HI.X R187, R199, c[0x0][0x1c4], R182, 0x1, P2 ;  /* 0x00007100c7bb0a11 */ /* 0x000fca00010f0cb6 */
[----:B0-----:R0:W4:Y:S01]  /*08a0*/  @P0 LDG.E.U16 R193, [R186.64] ;  /* 0x00000004bac10981 */ /* 0x001122000c1e1500 */
[----:B------:R-:W-:-:S04]  /*08b0*/  ISETP.NE.U32.AND P1, PT, RZ, c[0x0][0x218], PT ;  /* 0x00008600ff007a0c */ /* 0x000fc80003f25070 */
[----:B------:R-:W-:-:S13]  /*08c0*/  ISETP.NE.AND.EX P1, PT, RZ, c[0x0][0x21c], PT, P1 ;  /* 0x00008700ff007a0c */ /* 0x000fda0003f25310 */
[----:B------:R-:W-:-:S04]  /*08d0*/  @P1 IMAD.WIDE.U32 R184, R205, R206, c[0x0][0x218] ;  /* 0x00008600cdb81625 */ /* 0x000fc800078e00ce */
[C---:B------:R-:W-:Y:S01]  /*08e0*/  @P1 IMAD.WIDE.U32 R182, R206.reuse, R203, c[0x0][0x218] ;  /* 0x00008600ceb61625 */ /* 0x040fe200078e00cb */
[----:B-----5:R1:W5:Y:S03]  /*08f0*/  @P1 LDG.E.128 R84, [R184.64] ;  /* 0x00000004b8541981 */ /* 0x020366000c1e1d00 */
[----:B------:R-:W-:Y:S01]  /*0900*/  @P1 IMAD.WIDE.U32 R188, R206, R202, c[0x0][0x218] ;  /* 0x00008600cebc1625 */ /* 0x000fe200078e00ca */
        /* <DEDUP_REMOVED lines=9> */
[----:B------:R-:W-:Y:S01]  /*09a0*/  FADD.FTZ R215, -R208, R118 ;  /* 0x00000076d0d77221 */ /* 0x000fe20000010100 */
[--C-:B------:R-:W-:Y:S01]  /*09b0*/  PRMT R119, RZ, 0x5410, R120.reuse ;  /* 0x00005410ff777816 */ /* 0x100fe20000000078 */
[----:B------:R-:W-:Y:S01]  /*09c0*/  FMUL.FTZ R118, R204, R207 ;  /* 0x000000cfcc767220 */ /* 0x000fe20000410000 */
[----:B------:R-:W-:Y:S01]  /*09d0*/  PRMT R120, RZ, 0x7610, R120 ;  /* 0x00007610ff787816 */ /* 0x000fe20000000078 */
[----:B------:R-:W-:Y:S02]  /*09e0*/  FADD.FTZ R213, -R208, R117 ;  /* 0x00000075d0d57221 */ /* 0x000fe40000010100 */
[----:B------:R-:W-:-:S02]  /*09f0*/  FADD.FTZ R198, R119, R198 ;  /* 0x000000c677c67221 */ /* 0x000fc40000010000 */
[-C--:B------:R-:W-:Y:S02]  /*0a00*/  FFMA.FTZ R201, R118, R119.reuse, R201 ;  /* 0x0000007776c97223 */ /* 0x080fe400000100c9 */
        /* <DEDUP_REMOVED lines=37> */
[----:B------:R-:W-:Y:S01]  /*0c60*/  PRMT R182, RZ, 0x7610, R135 ;  /* 0x00007610ffb67816 */ /* 0x000fe20000000087 */
[C---:B------:R-:W-:Y:S01]  /*0c70*/  FADD.FTZ R251, -R208.reuse, R136 ;  /* 0x00000088d0fb7221 */ /* 0x040fe20000010100 */
[----:B-1----:R-:W-:Y:S01]  /*0c80*/  PRMT R185, RZ, 0x5410, R145 ;  /* 0x00005410ffb97816 */ /* 0x002fe20000000091 */
[----:B----4-:R-:W-:Y:S01]  /*0c90*/  FADD.FTZ R217, -R208, R149 ;  /* 0x00000095d0d97221 */ /* 0x010fe20000010100 */
[----:B------:R-:W-:Y:S01]  /*0ca0*/  PRMT R184, RZ, 0x7610, R145 ;  /* 0x00007610ffb87816 */ /* 0x000fe20000000091 */
[----:B------:R-:W-:Y:S01]  /*0cb0*/  FMUL.FTZ R139, R77, R122 ;  /* 0x0000007a4d8b7220 */ /* 0x000fe20000410000 */
[----:B------:R-:W-:Y:S01]  /*0cc0*/  PRMT R117, RZ, 0x5410, R147 ;  /* 0x00005410ff757816 */ /* 0x000fe20000000093 */
[----:B------:R-:W-:Y:S01]  /*0cd0*/  FADD.FTZ R144, R144, R137 ;  /* 0x0000008990907221 */ /* 0x000fe20000010000 */
[----:B------:R-:W-:Y:S01]  /*0ce0*/  PRMT R116, RZ, 0x7610, R147 ;  /* 0x00007610ff747816 */ /* 0x000fe20000000093 */
[C---:B------:R-:W-:Y:S01]  /*0cf0*/  FADD.FTZ R243, -R208.reuse, R128 ;  /* 0x00000080d0f37221 */ /* 0x040fe20000010100 */
[----:B------:R-:W-:Y:S01]  /*0d00*/  PRMT R210, RZ, 0x7610, R132 ;  /* 0x00007610ffd27816 */ /* 0x000fe20000000084 */
[----:B------:R-:W-:-:S02]  /*0d10*/  FADD.FTZ R189, -R208, R140 ;  /* 0x0000008cd0bd7221 */ /* 0x000fc40000010100 */
[C---:B------:R-:W-:Y:S02]  /*0d20*/  FADD.FTZ R219, -R208.reuse, R141 ;  /* 0x0000008dd0db7221 */ /* 0x040fe40000010100 */
[C---:B------:R-:W-:Y:S02]  /*0d30*/  FADD.FTZ R147, -R208.reuse, R148 ;  /* 0x00000094d0937221 */ /* 0x040fe40000010100 */
[C---:B------:R-:W-:Y:S02]  /*0d40*/  FADD.FTZ R149, -R208.reuse, R150 ;  /* 0x00000096d0957221 */ /* 0x040fe40000010100 */
[----:B------:R-:W-:Y:S02]  /*0d50*/  FADD.FTZ R135, -R208, R151 ;  /* 0x00000097d0877221 */ /* 0x000fe40000010100 */
[----:B------:R-:W-:Y:S02]  /*0d60*/  FMUL.FTZ R136, R204, R125 ;  /* 0x0000007dcc887220 */ /* 0x000fe40000410000 */
        /* <DEDUP_REMOVED lines=16> */
[----:B------:R-:W-:Y:S02]  /*0e70*/  FMUL.FTZ R132, R204, R241 ;  /* 0x000000f1cc847220 */ /* 0x000fe40000410000 */
[----:B------:R-:W-:Y:S02]  /*0e80*/  FFMA.FTZ R145, R208, R125, R145 ;  /* 0x0000007dd0917223 */ /* 0x000fe40000010091 */
[----:B------:R-:W-:Y:S02]  /*0e90*/  FMUL.FTZ R214, R72, R245 ;  /* 0x000000f548d67220 */ /* 0x000fe40000410000 */
[----:B------:R-:W-:Y:S02]  /*0ea0*/  FADD.FTZ R23, R182, R23 ;  /* 0x00000017b6177221 */ /* 0x000fe40000010000 */
[-C--:B------:R-:W-:Y:S02]  /*0eb0*/  FFMA.FTZ R7, R210, R182.reuse, R7 ;  /* 0x000000b6d2077223 */ /* 0x080fe40000010007 */
[----:B------:R-:W-:-:S02]  /*0ec0*/  FMUL.FTZ R209, R71, R182 ;  /* 0x000000b647d17220 */ /* 0x000fc40000410000 */
[----:B------:R-:W-:Y:S01]  /*0ed0*/  FADD.FTZ R151, R144, R213 ;  /* 0x000000d590977221 */ /* 0x000fe20000010000 */
[--C-:B------:R-:W-:Y:S01]  /*0ee0*/  PRMT R229, RZ, 0x5410, R133.reuse ;  /* 0x00005410ffe57816 */ /* 0x100fe20000000085 */
[----:B------:R-:W-:Y:S01]  /*0ef0*/  FMUL.FTZ R215, R204, R243 ;  /* 0x000000f3ccd77220 */ /* 0x000fe20000410000 */
[----:B------:R-:W-:Y:S01]  /*0f00*/  PRMT R192, RZ, 0x7610, R133 ;  /* 0x00007610ffc07816 */ /* 0x000fe20000000085 */
[----:B------:R-:W-:Y:S01]  /*0f10*/  FFMA.FTZ R182, R132, R213, R145 ;  /* 0x000000d584b67223 */ /* 0x000fe20000010091 */
[--C-:B------:R-:W-:Y:S01]  /*0f20*/  PRMT R211, RZ, 0x5410, R134.reuse ;  /* 0x00005410ffd37816 */ /* 0x100fe20000000086 */
[----:B------:R-:W-:Y:S01]  /*0f30*/  FMUL.FTZ R212, R204, R225 ;  /* 0x000000e1ccd47220 */ /* 0x000fe20000410000 */
[----:B------:R-:W-:Y:S02]  /*0f40*/  PRMT R188, RZ, 0x7610, R134 ;  /* 0x00007610ffbc7816 */ /* 0x000fe40000000086 */
[--C-:B------:R-:W-:Y:S02]  /*0f50*/  PRMT R133, RZ, 0x5410, R146.reuse ;  /* 0x00005410ff857816 */ /* 0x100fe40000000092 */
[----:B------:R-:W-:Y:S01]  /*0f60*/  PRMT R134, RZ, 0x7610, R146 ;  /* 0x00007610ff867816 */ /* 0x000fe20000000092 */
[----:B------:R-:W-:-:S02]  /*0f70*/  FADD.FTZ R146, R151, R214 ;  /* 0x000000d697927221 */ /* 0x000fc40000010000 */
[----:B------:R-:W-:Y:S02]  /*0f80*/  FFMA.FTZ R182, R215, R214, R182 ;  /* 0x000000d6d7b67223 */ /* 0x000fe400000100b6 */
        /* <DEDUP_REMOVED lines=17> */
[----:B------:R-:W-:Y:S02]  /*10a0*/  FMUL.FTZ R140, R75, R192 ;  /* 0x000000c04b8c7220 */ /* 0x000fe40000410000 */
[C---:B------:R-:W-:Y:S02]  /*10b0*/  FMUL.FTZ R211, R204.reuse, R227 ;  /* 0x000000e3ccd37220 */ /* 0x040fe40000410000 */
[C---:B------:R-:W-:Y:S02]  /*10c0*/  FMUL.FTZ R145, R204.reuse, R189 ;  /* 0x000000bdcc917220 */ /* 0x040fe40000410000 */
        /* <DEDUP_REMOVED lines=16> */
[----:B------:R-:W-:Y:S02]  /*11d0*/  FFMA.FTZ R188, R210, R209, R188 ;  /* 0x000000d1d2bc7223 */ /* 0x000fe400000100bc */
[C---:B------:R-:W-:Y:S02]  /*11e0*/  FMUL.FTZ R147, R204.reuse, R147 ;  /* 0x00000093cc937220 */ /* 0x040fe40000410000 */
[----:B------:R-:W-:Y:S02]  /*11f0*/  FADD.FTZ R146, R183, R182 ;  /* 0x000000b6b7927221 */ /* 0x000fe40000010000 */
[----:B------:R-:W-:Y:S02]  /*1200*/  FMUL.FTZ R148, R204, R219 ;  /* 0x000000dbcc947220 */ /* 0x000fe40000410000 */
[----:B------:R-:W-:-:S02]  /*1210*/  FMUL.FTZ R189, R65, R186 ;  /* 0x000000ba41bd7220 */ /* 0x000fc40000410000 */
[----:B------:R-:W-:Y:S02]  /*1220*/  FFMA.FTZ R183, R145, R182, R188 ;  /* 0x000000b691b77223 */ /* 0x000fe400000100bc */
[----:B------:R-:W-:Y:S02]  /*1230*/  FADD.FTZ R19, R192, R19 ;  /* 0x00000013c0137221 */ /* 0x000fe40000010000 */
[----:B------:R-:W-:Y:S02]  /*1240*/  FFMA.FTZ R3, R122, R192, R3 ;  /* 0x000000c07a037223 */ /* 0x000fe40000010003 */
[----:B------:R-:W-:Y:S02]  /*1250*/  FMUL.FTZ R144, R204, R223 ;  /* 0x000000dfcc907220 */ /* 0x000fe40000410000 */
        /* <DEDUP_REMOVED lines=54> */
.L_x_4302:
        /* <DEDUP_REMOVED lines=18> */
.L_x_4303:
        /* <DEDUP_REMOVED lines=27> */
[----:B------:R-:W-:Y:S01]  /*1890*/  FADD.FTZ R137, R137, -R138 ;  /* 0x8000008a89897221 */ /* 0x000fe20000010000 */
[----:B------:R-:W-:Y:S01]  /*18a0*/  @P1 MOV R138, 0x20 ;  /* 0x00000020008a1802 */ /* 0x000fe20000000f00 */
[----:B------:R-:W-:Y:S02]  /*18b0*/  FADD.FTZ R139, R139, -R136 ;  /* 0x800000888b8b7221 */ /* 0x000fe40000010000 */
        /* <DEDUP_REMOVED lines=30> */
[----:B------:R-:W-:Y:S01]  /*1aa0*/  FFMA.FTZ R221, R129, R206, R193 ;  /* 0x000000ce81dd7223 */ /* 0x000fe200000100c1 */
[----:B------:R-:W-:Y:S01]  /*1ab0*/  SEL R129, R130, R109, P2 ;  /* 0x0000006d82817207 */ /* 0x000fe20001000000 */
[----:B------:R-:W-:Y:S01]  /*1ac0*/  FMUL.FTZ R126, R52, R215 ;  /* 0x000000d7347e7220 */ /* 0x000fe20000410000 */
[----:B------:R-:W-:Y:S01]  /*1ad0*/  F2FP.BF16.PACK_AB R125, R116, R125 ;  /* 0x0000007d747d723e */ /* 0x000fe200000010ff */
[----:B------:R-:W-:Y:S01]  /*1ae0*/  FMUL.FTZ R119, R53, R216 ;  /* 0x000000d835777220 */ /* 0x000fe20000410000 */
[----:B------:R-:W-:Y:S01]  /*1af0*/  SEL R130, R133, R110, P2 ;  /* 0x0000006e85827207 */ /* 0x000fe20001000000 */
[----:B------:R-:W-:-:S02]  /*1b00*/  FMUL.FTZ R127, R54, R213 ;  /* 0x000000d5367f7220 */ /* 0x000fc40000410000 */
[----:B------:R-:W-:Y:S01]  /*1b10*/  FMUL.FTZ R118, R55, R214 ;  /* 0x000000d637767220 */ /* 0x000fe20000410000 */
[----:B------:R-:W-:Y:S01]  /*1b20*/  SEL R133, R134, R113, P2 ;  /* 0x0000007186857207 */ /* 0x000fe20001000000 */
[----:B------:R-:W-:Y:S01]  /*1b30*/  FFMA.FTZ R222, R128, R206, R193 ;  /* 0x000000ce80de7223 */ /* 0x000fe200000100c1 */
[----:B------:R-:W-:Y:S01]  /*1b40*/  SEL R128, R131, R108, P2 ;  /* 0x0000006c83807207 */ /* 0x000fe20001000000 */
[----:B------:R-:W-:Y:S01]  /*1b50*/  IMAD.WIDE.U32 R116, R205, R220, c[0x0][0x170] ;  /* 0x00005c00cd747625 */ /* 0x000fe200078e00dc */
[----:B------:R-:W-:Y:S02]  /*1b60*/  SEL R131, R132, R111, P2 ;  /* 0x0000006f84837207 */ /* 0x000fe40001000000 */
[----:B------:R-:W-:Y:S01]  /*1b70*/  SEL R134, R135, R114, P2 ;  /* 0x0000007287867207 */ /* 0x000fe20001000000 */
[----:B------:R-:W-:Y:S01]  /*1b80*/  @P1 IMAD.WIDE.U32 R138, R205, R138, c[0x0][0x258] ;  /* 0x00009600cd8a1625 */ /* 0x000fe200078e008a */
[----:B------:R-:W-:Y:S02]  /*1b90*/  SEL R132, R137, R112, P2 ;  /* 0x0000007089847207 */ /* 0x000fe40001000000 */
[----:B------:R-:W-:Y:S01]  /*1ba0*/  SEL R135, R136, R115, P2 ;  /* 0x0000007388877207 */ /* 0x000fe20001000000 */
[----:B------:R-:W-:Y:S01]  /*1bb0*/  IMAD.WIDE.U32 R136, R205, R220, c[0x0][0x248] ;  /* 0x00009200cd887625 */ /* 0x000fe200078e00dc */
[----:B------:R-:W-:-:S02]  /*1bc0*/  F2FP.BF16.PACK_AB R126, R119, R126 ;  /* 0x0000007e777e723e */ /* 0x000fc400000010ff */
[----:B------:R-:W-:Y:S01]  /*1bd0*/  F2FP.BF16.PACK_AB R127, R118, R127 ;  /* 0x0000007f767f723e */ /* 0x000fe200000010ff */
[----:B------:R-:W-:Y:S01]  /*1be0*/  FADD.FTZ R205, R121, -R222 ;  /* 0x800000de79cd7221 */ /* 0x000fe20000010000 */
[----:B------:R-:W2:Y:S01]  /*1bf0*/  LDG.E.128 R116, [R116.64] ;  /* 0x0000000474747981 */ /* 0x000ea2000c1e1d00 */
[-CC-:B------:R-:W-:Y:S02]  /*1c00*/  FFMA.FTZ R223, R122, R206.reuse, R193.reuse ;  /* 0x000000ce7adf7223 */ /* 0x180fe400000100c1 */
        /* <DEDUP_REMOVED lines=11> */
[----:B------:R-:W-:Y:S01]  /*1cc0*/  LEA R140, P3, R203, c[0x0][0x248], 0x4 ;  /* 0x00009200cb8c7a11 */ /* 0x000fe200078620ff */
[----:B------:R-:W-:Y:S01]  /*1cd0*/  FADD.FTZ R211, R142, -R211 ;  /* 0x800000d38ed37221 */ /* 0x000fe20000010000 */
[----:B------:R-:W-:Y:S01]  /*1ce0*/  @P1 MOV R142, 0x20 ;  /* 0x00000020008e1802 */ /* 0x000fe20000000f00 */
[----:B------:R-:W-:Y:S02]  /*1cf0*/  FADD.FTZ R143, R143, -R212 ;  /* 0x800000d48f8f7221 */ /* 0x000fe40000010000 */
[----:B------:R-:W-:-:S02]  /*1d00*/  FMUL.FTZ R221, R204, R221 ;  /* 0x000000ddccdd7220 */ /* 0x000fc40000410000 */
[----:B0-----:R-:W-:Y:S02]  /*1d10*/  FMUL.FTZ R128, R204, R223 ;  /* 0x000000dfcc807220 */ /* 0x001fe40000410000 */
[----:B-1----:R-:W-:Y:S02]  /*1d20*/  FFMA.FTZ R134, R210, R206, R193 ;  /* 0x000000ced2867223 */ /* 0x002fe400000100c1 */
[C---:B------:R-:W-:Y:S02]  /*1d30*/  FMUL.FTZ R141, R204.reuse, R141 ;  /* 0x0000008dcc8d7220 */ /* 0x040fe40000410000 */
[C---:B---3--:R-:W-:Y:S02]  /*1d40*/  FMUL.FTZ R125, R204.reuse, R219 ;  /* 0x000000dbcc7d7220 */ /* 0x048fe40000410000 */
[----:B------:R-:W-:Y:S02]  /*1d50*/  FMUL.FTZ R126, R204, R205 ;  /* 0x000000cdcc7e7220 */ /* 0x000fe40000410000 */
[----:B------:R-:W-:-:S02]  /*1d60*/  @P0 FADD.FTZ R125, R92, R125 ;  /* 0x0000007d5c7d0221 */ /* 0x000fc40000010000 */
[----:B------:R-:W-:Y:S02]  /*1d70*/  @P0 FADD.FTZ R126, R93, R126 ;  /* 0x0000007e5d7e0221 */ /* 0x000fe40000010000 */
[----:B------:R-:W-:Y:S02]  /*1d80*/  FADD.FTZ R209, R209, -R134 ;  /* 0x80000086d1d17221 */ /* 0x000fe40000010000 */
[----:B------:R-:W-:Y:S02]  /*1d90*/  FMUL.FTZ R130, R204, R211 ;  /* 0x000000d3cc827220 */ /* 0x000fe40000410000 */
[-C--:B------:R-:W-:Y:S02]  /*1da0*/  FMUL.FTZ R211, R125, R150.reuse ;  /* 0x000000967dd37220 */ /* 0x080fe40000410000 */
[----:B------:R-:W-:Y:S02]  /*1db0*/  FMUL.FTZ R210, R126, R150 ;  /* 0x000000967ed27220 */ /* 0x000fe40000410000 */
[----:B------:R-:W-:-:S02]  /*1dc0*/  @P0 FADD.FTZ R221, R94, R221 ;  /* 0x000000dd5edd0221 */ /* 0x000fc40000010000 */
[----:B------:R-:W-:Y:S02]  /*1dd0*/  @P0 FADD.FTZ R128, R95, R128 ;  /* 0x000000805f800221 */ /* 0x000fe40000010000 */
[C---:B------:R-:W-:Y:S02]  /*1de0*/  FMUL.FTZ R131, R204.reuse, R143 ;  /* 0x0000008fcc837220 */ /* 0x040fe40000410000 */
[----:B------:R-:W-:Y:S02]  /*1df0*/  FMUL.FTZ R136, R204, R209 ;  /* 0x000000d1cc887220 */ /* 0x000fe40000410000 */
[----:B------:R-:W-:Y:S02]  /*1e00*/  @P0 FADD.FTZ R141, R96, R141 ;  /* 0x0000008d608d0221 */ /* 0x000fe40000010000 */
[----:B------:R-:W-:Y:S02]  /*1e10*/  @P0 FADD.FTZ R130, R97, R130 ;  /* 0x0000008261820221 */ /* 0x000fe40000010000 */
[----:B------:R-:W-:-:S02]  /*1e20*/  FMUL.FTZ R132, R48, R211 ;  /* 0x000000d330847220 */ /* 0x000fc40000410000 */
[----:B------:R-:W-:Y:S01]  /*1e30*/  FMUL.FTZ R127, R49, R210 ;  /* 0x000000d2317f7220 */ /* 0x000fe20000410000 */
[----:B------:R-:W-:Y:S01]  /*1e40*/  SEL R129, R130, R113, P2 ;  /* 0x0000007182817207 */ /* 0x000fe20001000000 */
[-C--:B------:R-:W-:Y:S02]  /*1e50*/  FMUL.FTZ R219, R221, R150.reuse ;  /* 0x00000096dddb7220 */ /* 0x080fe40000410000 */
[----:B------:R-:W-:Y:S01]  /*1e60*/  FMUL.FTZ R222, R128, R150 ;  /* 0x0000009680de7220 */ /* 0x000fe20000410000 */
[----:B------:R-:W-:Y:S01]  /*1e70*/  F2FP.BF16.PACK_AB R132, R127, R132 ;  /* 0x000000847f84723e */ /* 0x000fe200000010ff */
[----:B------:R-:W-:Y:S02]  /*1e80*/  @P0 FADD.FTZ R131, R98, R131 ;  /* 0x0000008362830221 */ /* 0x000fe40000010000 */
[----:B------:R-:W-:Y:S02]  /*1e90*/  @P0 FADD.FTZ R136, R99, R136 ;  /* 0x0000008863880221 */ /* 0x000fe40000010000 */
[----:B------:R-:W-:-:S02]  /*1ea0*/  FMUL.FTZ R205, R141, R150 ;  /* 0x000000968dcd7220 */ /* 0x000fc40000410000 */
[----:B------:R-:W-:Y:S01]  /*1eb0*/  FMUL.FTZ R212, R130, R150 ;  /* 0x0000009682d47220 */ /* 0x000fe20000410000 */
[----:B------:R-:W-:Y:S01]  /*1ec0*/  SEL R130, R131, R114, P2 ;  /* 0x0000007283827207 */ /* 0x000fe20001000000 */
[----:B------:R-:W-:Y:S02]  /*1ed0*/  FMUL.FTZ R133, R50, R219 ;  /* 0x000000db32857220 */ /* 0x000fe40000410000 */
[----:B------:R-:W-:Y:S02]  /*1ee0*/  FMUL.FTZ R124, R51, R222 ;  /* 0x000000de337c7220 */ /* 0x000fe40000410000 */
[-C--:B------:R-:W-:Y:S01]  /*1ef0*/  FMUL.FTZ R209, R131, R150.reuse ;  /* 0x0000009683d17220 */ /* 0x080fe20000410000 */
[C---:B------:R-:W-:Y:S01]  /*1f00*/  SEL R131, R136.reuse, R115, P2 ;  /* 0x0000007388837207 */ /* 0x040fe20001000000 */
        /* <DEDUP_REMOVED lines=12> */
[----:B------:R-:W-:Y:S01]  /*1fd0*/  SEL R128, R141, R112, P2 ;  /* 0x000000708d807207 */ /* 0x000fe20001000000 */
[----:B------:R-:W-:Y:S01]  /*1fe0*/  IMAD.WIDE.U32 R136, R202, R220, c[0x0][0x170] ;  /* 0x00005c00ca887625 */ /* 0x000fe200078e00dc */
[----:B------:R-:W-:Y:S01]  /*1ff0*/  LEA.HI.X R141, R203, c[0x0][0x24c], RZ, 0x4, P3 ;  /* 0x00009300cb8d7a11 */ /* 0x000fe200018f24ff */
[----:B------:R-:W-:Y:S01]  /*2000*/  @P1 STG.E.128 [R142.64], R124 ;  /* 0x0000007c8e001986 */ /* 0x000fe2000c101d04 */
[----:B------:R-:W-:-:S03]  /*2010*/  F2FP.BF16.PACK_AB R135, R138, R135 ;  /* 0x000000878a87723e */ /* 0x000fc600000010ff */
        /* <DEDUP_REMOVED lines=28> */
[----:B------:R-:W-:-:S02]  /*21e0*/  FMUL.FTZ R130, R204, R187 ;  /* 0x000000bbcc827220 */ /* 0x000fc40000410000 */
[C---:B------:R-:W-:Y:S02]  /*21f0*/  FMUL.FTZ R147, R204.reuse, R147 ;  /* 0x00000093cc937220 */ /* 0x040fe40000410000 */
[C---:B-1----:R-:W-:Y:S02]  /*2200*/  FMUL.FTZ R132, R204.reuse, R185 ;  /* 0x000000b9cc847220 */ /* 0x042fe40000410000 */
        /* <DEDUP_REMOVED lines=21> */
[----:B------:R-:W-:-:S04]  /*2360*/  FMUL.FTZ R150, R204, R150 ;  /* 0x00000096cc967220 */ /* 0x000fc80000410000 */
[----:B------:R-:W-:Y:S01]  /*2370*/  FMUL.FTZ R134, R39, R150 ;  /* 0x0000009627867220 */ /* 0x000fe20000410000 */
[--C-:B--2---:R-:W-:Y:S02]  /*2380*/  PRMT R124, RZ, 0x5410, R116.reuse ;  /* 0x00005410ff7c7816 */ /* 0x104fe40000000074 */
        /* <DEDUP_REMOVED lines=40> */
[----:B------:R-:W-:Y:S01]  /*2610*/  FFMA.FTZ R161, R212, R122, R161 ;  /* 0x0000007ad4a17223 */ /* 0x000fe200000100a1 */
[----:B------:R-:W-:Y:S01]  /*2620*/  F2FP.BF16.PACK_AB R117, R118, R117 ;  /* 0x000000757675723e */ /* 0x000fe200000010ff */
[----:B------:R-:W-:Y:S01]  /*2630*/  @P1 IMAD.WIDE.U32 R122, R202, R123, c[0x0][0x258] ;  /* 0x00009600ca7a1625 */ /* 0x000fe200078e007b */
[----:B------:R-:W-:Y:S02]  /*2640*/  F2FP.BF16.PACK_AB R118, R126, R119 ;  /* 0x000000777e76723e */ /* 0x000fe400000010ff */
[----:B------:R-:W-:Y:S01]  /*2650*/  F2FP.BF16.PACK_AB R119, R134, R125 ;  /* 0x0000007d8677723e */ /* 0x000fe200000010ff */
        /* <DEDUP_REMOVED lines=23> */
.L_x_4300:
[----:B------:R-:W-:Y:S05]  /*27d0*/  BSYNC B1 ;  /* 0x0000000000017941 */ /* 0x000fea0003800000 */
.L_x_4297:
        /* <DEDUP_REMOVED lines=48> */
.L_x_4296:
[----:B------:R-:W-:Y:S05]  /*2ae0*/  BSYNC B0 ;  /* 0x0000000000007941 */ /* 0x000fea0003800000 */
.L_x_4294:
        /* <DEDUP_REMOVED lines=64> */
[----:B------:R0:W-:Y:S04]  /*2ef0*/  STS.128 [R0+0x800], R8 ;  /* 0x0008000800007388 */ /* 0x0001e80000000c00 */
[----:B------:R-:W-:Y:S04]  /*2f00*/  STS.128 [R0+0x810], R12 ;  /* 0x0008100c00007388 */ /* 0x000fe80000000c00 */
[----:B------:R-:W-:Y:S06]  /*2f10*/  BAR.SYNC.DEFER_BLOCKING 0x0 ;  /* 0x0000000000007b1d */ /* 0x000fec0000010000 */
[----:B------:R-:W1:Y:S01]  /*2f20*/  S2R R18, SR_CTAID.X ;  /* 0x0000000000127919 */ /* 0x000e620000002500 */
[----:B0-----:R-:W-:-:S03]  /*2f30*/  FADD.FTZ R9, R3, R30 ;  /* 0x0000001e03097221 */ /* 0x001fc60000010000 */
        /* <DEDUP_REMOVED lines=21> */
[----:B-1----:R-:W-:-:S03]  /*3090*/  FADD.FTZ R2, RZ, R2 ;  /* 0x00000002ff027221 */ /* 0x002fc60000010000 */
[----:B------:R-:W1:Y:S01]  /*30a0*/  LDS R12, [R173.X4+0x2000] ;  /* 0x00200000ad0c7984 */ /* 0x000e620000004800 */
[----:B------:R-:W-:-:S03]  /*30b0*/  FADD.FTZ R7, R26, R7 ;  /* 0x000000071a077221 */ /* 0x000fc60000010000 */
[----:B------:R-:W1:Y:S01]  /*30c0*/  LDS R14, [R173.X4+0x2200] ;  /* 0x00220000ad0e7984 */ /* 0x000e620000004800 */
[----:B------:R-:W-:-:S03]  /*30d0*/  FADD.FTZ R4, RZ, R4 ;  /* 0x00000004ff047221 */ /* 0x000fc60000010000 */
[----:B------:R-:W1:Y:S01]  /*30e0*/  LDS R28, [R173.X4+0x2400] ;  /* 0x00240000ad1c7984 */ /* 0x000e620000004800 */
[----:B------:R-:W-:-:S03]  /*30f0*/  FADD.FTZ R5, RZ, R5 ;  /* 0x00000005ff057221 */ /* 0x000fc60000010000 */
[----:B------:R-:W1:Y:S01]  /*3100*/  LDS R37, [R173.X4+0x2600] ;  /* 0x00260000ad257984 */ /* 0x000e620000004800 */
[----:B------:R-:W-:-:S03]  /*3110*/  FADD.FTZ R2, R2, R11 ;  /* 0x0000000b02027221 */ /* 0x000fc60000010000 */
[----:B------:R-:W1:Y:S01]  /*3120*/  LDS R30, [R173.X4+0x2800] ;  /* 0x00280000ad1e7984 */ /* 0x000e620000004800 */
[----:B------:R-:W-:-:S03]  /*3130*/  FADD.FTZ R3, R4, R3 ;  /* 0x0000000304037221 */ /* 0x000fc60000010000 */
[----:B------:R-:W1:Y:S01]  /*3140*/  LDS R39, [R173.X4+0x2a00] ;  /* 0x002a0000ad277984 */ /* 0x000e620000004800 */
[----:B0-----:R-:W-:-:S03]  /*3150*/  FADD.FTZ R5, R5, R8 ;  /* 0x0000000805057221 */ /* 0x001fc60000010000 */
[----:B------:R-:W0:Y:S01]  /*3160*/  LDS R36, [R173.X4+0x2c00] ;  /* 0x002c0000ad247984 */ /* 0x000e220000004800 */
[----:B--2---:R-:W-:-:S03]  /*3170*/  FADD.FTZ R13, R24, R13 ;  /* 0x0000000d180d7221 */ /* 0x004fc60000010000 */
[----:B------:R-:W2:Y:S01]  /*3180*/  LDS R38, [R173.X4+0x2e00] ;  /* 0x002e0000ad267984 */ /* 0x000ea20000004800 */
[----:B---3--:R-:W-:-:S03]  /*3190*/  FADD.FTZ R6, R6, R15 ;  /* 0x0000000f06067221 */ /* 0x008fc60000010000 */
[----:B------:R-:W-:Y:S01]  /*31a0*/  BAR.SYNC.DEFER_BLOCKING 0x0 ;  /* 0x0000000000007b1d */ /* 0x000fe20000010000 */
[----:B----4-:R-:W-:Y:S02]  /*31b0*/  FADD.FTZ R7, R7, R10 ;  /* 0x0000000a07077221 */ /* 0x010fe40000010000 */
[----:B-----5:R-:W-:Y:S02]  /*31c0*/  FADD.FTZ R2, R2, R29 ;  /* 0x0000001d02027221 */ /* 0x020fe40000010000 */
[----:B-1----:R-:W-:Y:S02]  /*31d0*/  FADD.FTZ R3, R3, R12 ;  /* 0x0000000c03037221 */ /* 0x002fe40000010000 */
[----:B------:R-:W-:Y:S02]  /*31e0*/  FADD.FTZ R5, R5, R14 ;  /* 0x0000000e05057221 */ /* 0x000fe40000010000 */
[----:B------:R-:W-:Y:S02]  /*31f0*/  FADD.FTZ R13, R13, R28 ;  /* 0x0000001c0d0d7221 */ /* 0x000fe40000010000 */
[----:B------:R-:W-:-:S02]  /*3200*/  FADD.FTZ R37, R6, R37 ;  /* 0x0000002506257221 */ /* 0x000fc40000010000 */
[----:B------:R-:W-:Y:S01]  /*3210*/  IMAD R6, R18, c[0x0][0x168], RZ ;  /* 0x00005a0012067a24 */ /* 0x000fe200078e02ff */
[----:B------:R-:W-:Y:S01]  /*3220*/  STS.128 [R0], R32 ;  /* 0x0000002000007388 */ /* 0x000fe20000000c00 */
[----:B------:R-:W-:-:S03]  /*3230*/  FADD.FTZ R11, R7, R30 ;  /* 0x0000001e070b7221 */ /* 0x000fc60000010000 */
[----:B------:R-:W-:Y:S01]  /*3240*/  IADD3 R6, P0, R6, R173, RZ ;  /* 0x000000ad06067210 */ /* 0x000fe20007f1e0ff */
[----:B------:R-:W-:Y:S01]  /*3250*/  STS.128 [R0+0x10], R152 ;  /* 0x0000109800007388 */ /* 0x000fe20000000c00 */
[----:B------:R-:W-:Y:S02]  /*3260*/  FADD.FTZ R39, R2, R39 ;  /* 0x0000002702277221 */ /* 0x000fe40000010000 */
[----:B------:R-:W-:Y:S01]  /*3270*/  IADD3.X R7, RZ, RZ, RZ, P0, !PT ;  /* 0x000000ffff077210 */ /* 0x000fe200007fe4ff */
[----:B------:R-:W-:Y:S01]  /*3280*/  STS.128 [R0+0x400], R156 ;  /* 0x0004009c00007388 */ /* 0x000fe20000000c00 */
[----:B0-----:R-:W-:Y:S02]  /*3290*/  FADD.FTZ R15, R3, R36 ;  /* 0x00000024030f7221 */ /* 0x001fe40000010000 */
[C---:B------:R-:W-:Y:S01]  /*32a0*/  SHF.L.U64.HI R7, R6.reuse, 0x2, R7 ;  /* 0x0000000206077819 */ /* 0x040fe20000010207 */
[----:B------:R-:W-:Y:S01]  /*32b0*/  STS.128 [R0+0x410], R160 ;  /* 0x000410a000007388 */ /* 0x000fe20000000c00 */
[----:B------:R-:W-:Y:S01]  /*32c0*/  SHF.L.U32 R6, R6, 0x2, RZ ;  /* 0x0000000206067819 */ /* 0x000fe200000006ff */
[----:B--2---:R-:W-:-:S02]  /*32d0*/  FADD.FTZ R25, R5, R38 ;  /* 0x0000002605197221 */ /* 0x004fc40000010000 */
[----:B------:R-:W-:Y:S01]  /*32e0*/  STS.128 [R0+0x800], R164 ;  /* 0x000800a400007388 */ /* 0x000fe20000000c00 */
[C---:B------:R-:W-:Y:S02]  /*32f0*/  IADD3 R2, P0, R6.reuse, c[0x0][0x228], RZ ;  /* 0x00008a0006027a10 */ /* 0x040fe40007f1e0ff */
[----:B------:R-:W-:Y:S01]  /*3300*/  IADD3 R4, P1, R6, c[0x0][0x220], RZ ;  /* 0x0000880006047a10 */ /* 0x000fe20007f3e0ff */
[----:B------:R-:W-:Y:S01]  /*3310*/  STS.128 [R0+0x810], R168 ;  /* 0x000810a800007388 */ /* 0x000fe20000000c00 */
[----:B------:R-:W-:-:S03]  /*3320*/  IADD3.X R3, R7, c[0x0][0x22c], RZ, P0, !PT ;  /* 0x00008b0007037a10 */ /* 0x000fc600007fe4ff */
[----:B------:R-:W-:Y:S01]  /*3330*/  BAR.SYNC.DEFER_BLOCKING 0x0 ;  /* 0x0000000000007b1d */ /* 0x000fe20000010000 */
        /* <DEDUP_REMOVED lines=70> */
.L_x_4298:
[----:B------:R-:W-:Y:S01]  /*37a0*/  HFMA2.MMA R217, -RZ, RZ, 0, 5.9604644775390625e-08 ;  /* 0x00000001ffd97435 */ /* 0x000fe200000001ff */
[----:B------:R-:W-:-:S02]  /*37b0*/  MOV R134, R216 ;  /* 0x000000d800867202 */ /* 0x000fc40000000f00 */
[----:B------:R-:W-:Y:S02]  /*37c0*/  MOV R206, 0x1f ;  /* 0x0000001f00ce7802 */ /* 0x000fe40000000f00 */
[----:B------:R-:W-:Y:S02]  /*37d0*/  MOV R219, 0xffffffff ;  /* 0xffffffff00db7802 */ /* 0x000fe40000000f00 */
[----:B------:R-:W-:Y:S02]  /*37e0*/  MOV R116, 0x3800 ;  /* 0x0000380000747802 */ /* 0x000fe40000000f00 */
[----:B-----5:R-:W-:Y:S05]  /*37f0*/  CALL.REL.NOINC `($__internal_85_$__cuda_sm70_shflsync_bfly_p) ;  /* 0x0000046000007944 */ /* 0x020fea0003c00000 */
[----:B-1----:R-:W-:Y:S01]  /*3800*/  MOV R133, R134 ;  /* 0x0000008600857202 */ /* 0x002fe20000000f00 */
[----:B0-----:R-:W-:Y:S05]  /*3810*/  BRA `(.L_x_4302) ;  /* 0xffffdda000007947 */ /* 0x001fea000383ffff */
.L_x_4299:
[----:B------:R-:W-:Y:S01]  /*3820*/  HFMA2.MMA R217, -RZ, RZ, 0, 5.9604644775390625e-08 ;  /* 0x00000001ffd97435 */ /* 0x000fe200000001ff */
[----:B------:R-:W-:Y:S02]  /*3830*/  MOV R134, R135 ;  /* 0x0000008700867202 */ /* 0x000fe40000000f00 */
[----:B------:R-:W-:Y:S02]  /*3840*/  MOV R206, 0x1f ;  /* 0x0000001f00ce7802 */ /* 0x000fe40000000f00 */
[----:B------:R-:W-:-:S02]  /*3850*/  MOV R219, 0xffffffff ;  /* 0xffffffff00db7802 */ /* 0x000fc40000000f00 */
[----:B------:R-:W-:Y:S02]  /*3860*/  MOV R116, 0x3880 ;  /* 0x0000388000747802 */ /* 0x000fe40000000f00 */
[----:B01---5:R-:W-:Y:S05]  /*3870*/  CALL.REL.NOINC `($__internal_85_$__cuda_sm70_shflsync_bfly_p) ;  /* 0x000003e000007944 */ /* 0x023fea0003c00000 */
[----:B------:R-:W-:Y:S01]  /*3880*/  FADD.FTZ R216, R216, R133 ;  /* 0x00000085d8d87221 */ /* 0x000fe20000010000 */
[----:B0-----:R-:W-:Y:S01]  /*3890*/  HFMA2.MMA R217, -RZ, RZ, 0, 1.1920928955078125e-07 ;  /* 0x00000002ffd97435 */ /* 0x001fe200000001ff */
[----:B-1----:R-:W-:Y:S01]  /*38a0*/  FADD.FTZ R135, R135, R134 ;  /* 0x0000008687877221 */ /* 0x002fe20000010000 */
[----:B------:R-:W-:Y:S02]  /*38b0*/  MOV R206, 0x1f ;  /* 0x0000001f00ce7802 */ /* 0x000fe40000000f00 */
[----:B------:R-:W-:Y:S02]  /*38c0*/  MOV R219, 0xffffffff ;  /* 0xffffffff00db7802 */ /* 0x000fe40000000f00 */
[----:B------:R-:W-:Y:S02]  /*38d0*/  MOV R134, R216 ;  /* 0x000000d800867202 */ /* 0x000fe40000000f00 */
[----:B------:R-:W-:Y:S02]  /*38e0*/  MOV R116, 0x3900 ;  /* 0x0000390000747802 */ /* 0x000fe40000000f00 */
[----:B------:R-:W-:Y:S05]  /*38f0*/  CALL.REL.NOINC `($__internal_85_$__cuda_sm70_shflsync_bfly_p) ;  /* 0x0000036000007944 */ /* 0x000fea0003c00000 */
[----:B0-----:R-:W-:Y:S01]  /*3900*/  HFMA2.MMA R217, -RZ, RZ, 0, 1.1920928955078125e-07 ;  /* 0x00000002ffd97435 */ /* 0x001fe200000001ff */
[----:B-1----:R-:W-:-:S02]  /*3910*/  MOV R133, R134 ;  /* 0x0000008600857202 */ /* 0x002fc40000000f00 */
[----:B------:R-:W-:Y:S02]  /*3920*/  MOV R134, R135 ;  /* 0x0000008700867202 */ /* 0x000fe40000000f00 */
[----:B------:R-:W-:Y:S02]  /*3930*/  MOV R206, 0x1f ;  /* 0x0000001f00ce7802 */ /* 0x000fe40000000f00 */
[----:B------:R-:W-:Y:S02]  /*3940*/  MOV R219, 0xffffffff ;  /* 0xffffffff00db7802 */ /* 0x000fe40000000f00 */
[----:B------:R-:W-:Y:S02]  /*3950*/  MOV R116, 0x3970 ;  /* 0x0000397000747802 */ /* 0x000fe40000000f00 */
[----:B------:R-:W-:Y:S05]  /*3960*/  CALL.REL.NOINC `($__internal_85_$__cuda_sm70_shflsync_bfly_p) ;  /* 0x000002f000007944 */ /* 0x000fea0003c00000 */
[----:B------:R-:W-:Y:S01]  /*3970*/  FADD.FTZ R216, R133, R216 ;  /* 0x000000d885d87221 */ /* 0x000fe20000010000 */
[----:B0-----:R-:W-:Y:S01]  /*3980*/  HFMA2.MMA R217, -RZ, RZ, 0, 2.384185791015625e-07 ;  /* 0x00000004ffd97435 */ /* 0x001fe200000001ff */
[----:B-1----:R-:W-:Y:S01]  /*3990*/  FADD.FTZ R135, R135, R134 ;  /* 0x0000008687877221 */ /* 0x002fe20000010000 */
[----:B------:R-:W-:Y:S02]  /*39a0*/  MOV R206, 0x1f ;  /* 0x0000001f00ce7802 */ /* 0x000fe40000000f00 */
[----:B------:R-:W-:-:S02]  /*39b0*/  MOV R219, 0xffffffff ;  /* 0xffffffff00db7802 */ /* 0x000fc40000000f00 */
[----:B------:R-:W-:Y:S02]  /*39c0*/  MOV R134, R216 ;  /* 0x000000d800867202 */ /* 0x000fe40000000f00 */
[----:B------:R-:W-:Y:S02]  /*39d0*/  MOV R116, 0x39f0 ;  /* 0x000039f000747802 */ /* 0x000fe40000000f00 */
[----:B------:R-:W-:Y:S05]  /*39e0*/  CALL.REL.NOINC `($__internal_85_$__cuda_sm70_shflsync_bfly_p) ;  /* 0x0000027000007944 */ /* 0x000fea0003c00000 */
[----:B0-----:R-:W-:Y:S01]  /*39f0*/  HFMA2.MMA R217, -RZ, RZ, 0, 2.384185791015625e-07 ;  /* 0x00000004ffd97435 */ /* 0x001fe200000001ff */
[----:B-1----:R-:W-:Y:S02]  /*3a00*/  MOV R133, R134 ;  /* 0x0000008600857202 */ /* 0x002fe40000000f00 */
[----:B------:R-:W-:Y:S02]  /*3a10*/  MOV R134, R135 ;  /* 0x0000008700867202 */ /* 0x000fe40000000f00 */
[----:B------:R-:W-:Y:S02]  /*3a20*/  MOV R206, 0x1f ;  /* 0x0000001f00ce7802 */ /* 0x000fe40000000f00 */
[----:B------:R-:W-:Y:S02]  /*3a30*/  MOV R219, 0xffffffff ;  /* 0xffffffff00db7802 */ /* 0x000fe40000000f00 */
[----:B------:R-:W-:-:S02]  /*3a40*/  MOV R116, 0x3a60 ;  /* 0x00003a6000747802 */ /* 0x000fc40000000f00 */
[----:B------:R-:W-:Y:S05]  /*3a50*/  CALL.REL.NOINC `($__internal_85_$__cuda_sm70_shflsync_bfly_p) ;  /* 0x0000020000007944 */ /* 0x000fea0003c00000 */
[----:B------:R-:W-:Y:S01]  /*3a60*/  FADD.FTZ R216, R133, R216 ;  /* 0x000000d885d87221 */ /* 0x000fe20000010000 */
[----:B0-----:R-:W-:Y:S01]  /*3a70*/  HFMA2.MMA R217, -RZ, RZ, 0, 4.76837158203125e-07 ;  /* 0x00000008ffd97435 */ /* 0x001fe200000001ff */
[----:B-1----:R-:W-:Y:S01]  /*3a80*/  FADD.FTZ R193, R135, R134 ;  /* 0x0000008687c17221 */ /* 0x002fe20000010000 */
[----:B------:R-:W-:-:S02]  /*3a90*/  MOV R206, 0x1f ;  /* 0x0000001f00ce7802 */ /* 0x000fc40000000f00 */
[----:B------:R-:W-:Y:S02]  /*3aa0*/  MOV R219, 0xffffffff ;  /* 0xffffffff00db7802 */ /* 0x000fe40000000f00 */
[----:B------:R-:W-:Y:S02]  /*3ab0*/  MOV R134, R216 ;  /* 0x000000d800867202 */ /* 0x000fe40000000f00 */
[----:B------:R-:W-:Y:S02]  /*3ac0*/  MOV R116, 0x3ae0 ;  /* 0x00003ae000747802 */ /* 0x000fe40000000f00 */
[----:B------:R-:W-:Y:S05]  /*3ad0*/  CALL.REL.NOINC `($__internal_85_$__cuda_sm70_shflsync_bfly_p) ;  /* 0x0000018000007944 */ /* 0x000fea0003c00000 */
[----:B0-----:R-:W-:Y:S01]  /*3ae0*/  HFMA2.MMA R217, -RZ, RZ, 0, 4.76837158203125e-07 ;  /* 0x00000008ffd97435 */ /* 0x001fe200000001ff */
[----:B-1----:R-:W-:Y:S02]  /*3af0*/  MOV R133, R134 ;  /* 0x0000008600857202 */ /* 0x002fe40000000f00 */
[----:B------:R-:W-:Y:S02]  /*3b00*/  MOV R134, R193 ;  /* 0x000000c100867202 */ /* 0x000fe40000000f00 */
[----:B------:R-:W-:Y:S02]  /*3b10*/  MOV R206, 0x1f ;  /* 0x0000001f00ce7802 */ /* 0x000fe40000000f00 */
[----:B------:R-:W-:-:S02]  /*3b20*/  MOV R219, 0xffffffff ;  /* 0xffffffff00db7802 */ /* 0x000fc40000000f00 */
[----:B------:R-:W-:Y:S02]  /*3b30*/  MOV R116, 0x3b50 ;  /* 0x00003b5000747802 */ /* 0x000fe40000000f00 */
[----:B------:R-:W-:Y:S05]  /*3b40*/  CALL.REL.NOINC `($__internal_85_$__cuda_sm70_shflsync_bfly_p) ;  /* 0x0000011000007944 */ /* 0x000fea0003c00000 */
[----:B------:R-:W-:Y:S01]  /*3b50*/  FADD.FTZ R135, R133, R216 ;  /* 0x000000d885877221 */ /* 0x000fe20000010000 */
[----:B0-----:R-:W-:Y:S01]  /*3b60*/  HFMA2.MMA R217, -RZ, RZ, 0, 9.5367431640625e-07 ;  /* 0x00000010ffd97435 */ /* 0x001fe200000001ff */
[----:B-1----:R-:W-:Y:S01]  /*3b70*/  FADD.FTZ R193, R193, R134 ;  /* 0x00000086c1c17221 */ /* 0x002fe20000010000 */
[----:B------:R-:W-:Y:S02]  /*3b80*/  MOV R206, 0x1f ;  /* 0x0000001f00ce7802 */ /* 0x000fe40000000f00 */
[----:B------:R-:W-:Y:S02]  /*3b90*/  MOV R219, 0xffffffff ;  /* 0xffffffff00db7802 */ /* 0x000fe40000000f00 */
[----:B------:R-:W-:Y:S02]  /*3ba0*/  MOV R134, R135 ;  /* 0x0000008700867202 */ /* 0x000fe40000000f00 */
[----:B------:R-:W-:Y:S02]  /*3bb0*/  MOV R116, 0x3bd0 ;  /* 0x00003bd000747802 */ /* 0x000fe40000000f00 */
[----:B------:R-:W-:Y:S05]  /*3bc0*/  CALL.REL.NOINC `($__internal_85_$__cuda_sm70_shflsync_bfly_p) ;  /* 0x0000009000007944 */ /* 0x000fea0003c00000 */
[----:B0-----:R-:W-:Y:S01]  /*3bd0*/  HFMA2.MMA R217, -RZ, RZ, 0, 9.5367431640625e-07 ;  /* 0x00000010ffd97435 */ /* 0x001fe200000001ff */
[----:B-1----:R-:W-:-:S02]  /*3be0*/  MOV R216, R134 ;  /* 0x0000008600d87202 */ /* 0x002fc40000000f00 */
[----:B------:R-:W-:Y:S02]  /*3bf0*/  MOV R134, R193 ;  /* 0x000000c100867202 */ /* 0x000fe40000000f00 */
[----:B------:R-:W-:Y:S02]  /*3c00*/  MOV R206, 0x1f ;  /* 0x0000001f00ce7802 */ /* 0x000fe40000000f00 */
[----:B------:R-:W-:Y:S02]  /*3c10*/  MOV R219, 0xffffffff ;  /* 0xffffffff00db7802 */ /* 0x000fe40000000f00 */
[----:B------:R-:W-:Y:S02]  /*3c20*/  MOV R116, 0x3c40 ;  /* 0x00003c4000747802 */ /* 0x000fe40000000f00 */
[----:B------:R-:W-:Y:S05]  /*3c30*/  CALL.REL.NOINC `($__internal_85_$__cuda_sm70_shflsync_bfly_p) ;  /* 0x0000002000007944 */ /* 0x000fea0003c00000 */
[----:B-1----:R-:W-:Y:S01]  /*3c40*/  MOV R116, R134 ;  /* 0x0000008600747202 */ /* 0x002fe20000000f00 */
[----:B0-----:R-:W-:Y:S05]  /*3c50*/  BRA `(.L_x_4303) ;  /* 0xffffda8000007947 */ /* 0x001fea000383ffff */
        .weak           $__internal_85_$__cuda_sm70_shflsync_bfly_p
        .type           $__internal_85_$__cuda_sm70_shflsync_bfly_p,@function
        .size           $__internal_85_$__cuda_sm70_shflsync_bfly_p,(.L_x_9815 - $__internal_85_$__cuda_sm70_shflsync_bfly_p)
$__internal_85_$__cuda_sm70_shflsync_bfly_p:
[----:B------:R-:W-:Y:S01]  /*3c60*/  HFMA2.MMA R117, -RZ, RZ, 0, 0 ;  /* 0x00000000ff757435 */ /* 0x000fe200000001ff */
[----:B------:R-:W-:Y:S04]  /*3c70*/  WARPSYNC R219 ;  /* 0x000000db00007348 */ /* 0x000fe80003800000 */
[----:B------:R0:W1:Y:S01]  /*3c80*/  SHFL.BFLY PT, R134, R134, R217, R206 ;  /* 0x0c0000d986867389 */ /* 0x00006200000e00ce */
[----:B------:R-:W-:Y:S05]  /*3c90*/  RET.REL.NODEC R116 `(_ZN10layer_norm13ln_bwd_kernelINS_13Kernel_traitsIf13__nv_bfloat16fS2_fjLj768ELj1ELj4ELj1ELj16ENS_18Kernel_traits_baseILj768EfS2_fS2_fjLj128EEEEELb0ELb1ELb0ELb1EEEvNS_9BwdParamsE) ;  /* 0xffffc36074007950 */ /* 0x000fea0003c3ffff */
.L_x_4304:
        /* <DEDUP_REMOVED lines=14> */
.L_x_9815:


//--------------------- .text._ZN10layer_norm13ln_bwd_kernelINS_13Kernel_traitsIf13__nv_bfloat16fS2_fjLj768ELj1ELj4ELj1ELj16ENS_18Kernel_traits_baseILj768EfS2_fS2_fjLj128EEEEELb0ELb1ELb1ELb0EEEvNS_9BwdParamsE --------------------------
	.section	.text._ZN10layer_norm13ln_bwd_kernelINS_13Kernel_traitsIf13__nv_bfloat16fS2_fjLj768ELj1ELj4ELj1ELj16ENS_18Kernel_traits_baseILj768EfS2_fS2_fjLj128EEEEELb0ELb1ELb1ELb0EEEvNS_9BwdParamsE,"ax",@progbits
	.sectioninfo	@"SHI_REGISTERS=240"
	.align	128
        .global         _ZN10layer_norm13ln_bwd_kernelINS_13Kernel_traitsIf13__nv_bfloat16fS2_fjLj768ELj1ELj4ELj1ELj16ENS_18Kernel_traits_baseILj768EfS2_fS2_fjLj128EEEEELb0ELb1ELb1ELb0EEEvNS_9BwdParamsE
        .type           _ZN10layer_norm13ln_bwd_kernelINS_13Kernel_traitsIf13__nv_bfloat16fS2_fjLj768ELj1ELj4ELj1ELj16ENS_18Kernel_traits_baseILj768EfS2_fS2_fjLj128EEEEELb0ELb1ELb1ELb0EEEvNS_9BwdParamsE,@function
        .size           _ZN10layer_norm13ln_bwd_kernelINS_13Kernel_traitsIf13__nv_bfloat16fS2_fjLj768ELj1ELj4ELj1ELj16ENS_18Kernel_traits_baseILj768EfS2_fS2_fjLj128EEEEELb0ELb1ELb1ELb0EEEvNS_9BwdParamsE,(.L_x_9816 - _ZN10layer_norm13ln_bwd_kernelINS_13Kernel_traitsIf13__nv_bfloat16fS2_fjLj768ELj1ELj4ELj1ELj16ENS_18Kernel_traits_baseILj768EfS2_fS2_fjLj128EEEEELb0ELb1ELb1ELb0EEEvNS_9BwdParamsE)
        .other          _ZN10layer_norm13ln_bwd_kernelINS_13Kernel_traitsIf13__nv_bfloat16fS2_fjLj768ELj1ELj4ELj1ELj16ENS_18Kernel_traits_baseILj768EfS2_fS2_fjLj128EEEEELb0ELb1ELb1ELb0EEEvNS_9BwdParamsE,@"STO_CUDA_ENTRY STV_DEFAULT"
_ZN10layer_norm13ln_bwd_kernelINS_13Kernel_traitsIf13__nv_bfloat16fS2_fjLj768ELj1ELj4ELj1ELj16ENS_18Kernel_traits_baseILj768EfS2_fS2_fjLj128EEEEELb0ELb1ELb1ELb0EEEvNS_9BwdParamsE:
.text._ZN10layer_norm13ln_bwd_kernelINS_13Kernel_traitsIf13__nv_bfloat16fS2_fjLj768ELj1ELj4ELj1ELj16ENS_18Kernel_traits_baseILj768EfS2_fS2_fjLj128EEEEELb0ELb1ELb1ELb0EEEvNS_9BwdParamsE:
        /* <DEDUP_REMOVED lines=20> */
[----:B------:R1:W5:Y:S03]  /*0140*/  @P2 LDG.E.128 R36, [R6.64+0x10] ;  /* 0x0000100406242981 */ /* 0x000366000c1e1d00 */
[C---:B------:R-:W-:Y:S01]  /*0150*/  @P3 IMAD.WIDE.U32 R14, R8.reuse, R15, c[0x0][0x1c8] ;  /* 0x00007200080e3625 */ /* 0x040fe200078e000f */
[----:B------:R-:W-:Y:S01]  /*0160*/  @P3 IADD3 R8, R8, 0x20, RZ ;  /* 0x0000002008083810 */ /* 0x000fe20007ffe0ff */
[----:B------:R1:W5:Y:S04]  /*0170*/  @P2 LDG.E.128 R40, [R6.64] ;  /* 0x0000000406282981 */ /* 0x000368000c1e1d00 */
[CC--:B------:R-:W-:Y:S01]  /*0180*/  @P4 IMAD.WIDE.U32 R10, R8.reuse, R9.reuse, c[0x0][0x1c8] ;  /* 0x00007200080a4625 */ /* 0x0c0fe200078e0009 */
[----:B------:R1:W5:Y:S03]  /*0190*/  @P3 LDG.E.128 R44, [R12.64] ;  /* 0x000000040c2c3981 */ /* 0x000366000c1e1d00 */
[----:B------:R-:W-:Y:S01]  /*01a0*/  @P4 IMAD.WIDE.U32 R8, R8, R9, c[0x0][0x1b0] ;  /* 0x00006c0008084625 */ /* 0x000fe200078e0009 */
[----:B------:R1:W5:Y:S04]  /*01b0*/  @P3 LDG.E.128 R48, [R12.64+0x10] ;  /* 0x000010040c303981 */ /* 0x000368000c1e1d00 */
[----:B------:R1:W5:Y:S04]  /*01c0*/  @P3 LDG.E.128 R52, [R14.64+0x10] ;  /* 0x000010040e343981 */ /* 0x000368000c1e1d00 */
[----:B------:R1:W5:Y:S04]  /*01d0*/  @P3 LDG.E.128 R56, [R14.64] ;  /* 0x000000040e383981 */ /* 0x000368000c1e1d00 */
[----:B------:R1:W5:Y:S04]  /*01e0*/  @P4 LDG.E.128 R60, [R10.64+0x10] ;  /* 0x000010040a3c4981 */ /* 0x000368000c1e1d00 */
[----:B------:R1:W5:Y:S04]  /*01f0*/  @P4 LDG.E.128 R64, [R10.64] ;  /* 0x000000040a404981 */ /* 0x000368000c1e1d00 */
        /* <DEDUP_REMOVED lines=47> */
.L_x_4382:
        /* <DEDUP_REMOVED lines=23> */
[----:B------:R1:W5:Y:S04]  /*0660*/  LDG.E.128 R144, [R184.64] ;  /* 0x00000004b8907981 */ /* 0x000368000c1e1d00 */
[----:B------:R1:W5:Y:S02]  /*0670*/  LDG.E.128 R148, [R184.64+0x10] ;  /* 0x00001004b8947981 */ /* 0x000364000c1e1d00 */
.L_x_4311:
[----:B------:R-:W-:Y:S02]  /*0680*/  IADD3 R9, R6, 0x20, RZ ;  /* 0x0000002006097810 */ /* 0x000fe40007ffe0ff */
.L_x_4310:
[----:B------:R-:W-:Y:S05]  /*0690*/  BSYNC B2 ;  /* 0x0000000000027941 */ /* 0x000fea0003800000 */
.L_x_4309:
        /* <DEDUP_REMOVED lines=8> */
.L_x_4314:
[----:B------:R-:W-:Y:S02]  /*0720*/  IADD3 R9, R9, 0x20, RZ ;  /* 0x0000002009097810 */ /* 0x000fe40007ffe0ff */
.L_x_4313:
[----:B------:R-:W-:Y:S05]  /*0730*/  BSYNC B2 ;  /* 0x0000000000027941 */ /* 0x000fea0003800000 */
.L_x_4312:
        /* <DEDUP_REMOVED lines=9> */
.L_x_4308:
[----:B---3--:R-:W-:-:S06]  /*07d0*/  IMAD.WIDE R180, R4, R187, c[0x0][0x1a0] ;  /* 0x0000680004b47625 */ /* 0x008fcc00078e02bb */
        /* <DEDUP_REMOVED lines=16> */
[----:B------:R-:W3:Y:S04]  /*08e0*/  LDG.E.128 R180, [R10.64+0x10] ;  /* 0x000010040ab47981 */ /* 0x000ee8000c1e1d00 */
        /* <DEDUP_REMOVED lines=9> */
[C---:B---3--:R-:W-:Y:S01]  /*0980*/  FADD.FTZ R180, -R9.reuse, R180 ;  /* 0x000000b409b47221 */ /* 0x048fe20000010100 */
[----:B----4-:R-:W-:Y:S02]  /*0990*/  PRMT R185, RZ, 0x5410, R16 ;  /* 0x00005410ffb97816 */ /* 0x010fe40000000010 */
[--C-:B------:R-:W-:Y:S02]  /*09a0*/  PRMT R195, RZ, 0x5410, R18.reuse ;  /* 0x00005410ffc37816 */ /* 0x100fe40000000012 */
[----:B------:R-:W-:Y:S01]  /*09b0*/  PRMT R194, RZ, 0x7610, R18 ;  /* 0x00007610ffc27816 */ /* 0x000fe20000000012 */
[C---:B------:R-:W-:Y:S01]  /*09c0*/  FADD.FTZ R18, -R9.reuse, R183 ;  /* 0x000000b709127221 */ /* 0x040fe20000010100 */
[----:B------:R-:W-:Y:S01]  /*09d0*/  PRMT R184, RZ, 0x7610, R16 ;  /* 0x00007610ffb87816 */ /* 0x000fe20000000010 */
[----:B------:R-:W-:Y:S01]  /*09e0*/  FADD.FTZ R186, -R9, R13 ;  /* 0x0000000d09ba7221 */ /* 0x000fe20000010100 */
[--C-:B------:R-:W-:Y:S01]  /*09f0*/  PRMT R197, RZ, 0x5410, R19.reuse ;  /* 0x00005410ffc57816 */ /* 0x100fe20000000013 */
[----:B-----5:R-:W-:Y:S01]  /*0a00*/  FMUL.FTZ R10, R5, R12 ;  /* 0x0000000c050a7220 */ /* 0x020fe20000410000 */
[----:B------:R-:W-:Y:S01]  /*0a10*/  PRMT R196, RZ, 0x7610, R19 ;  /* 0x00007610ffc47816 */ /* 0x000fe20000000013 */
[----:B------:R-:W-:Y:S01]  /*0a20*/  FMUL.FTZ R19, R28, R185 ;  /* 0x000000b91c137220 */ /* 0x000fe20000410000 */
[----:B------:R-:W-:Y:S01]  /*0a30*/  PRMT R193, RZ, 0x5410, R17 ;  /* 0x00005410ffc17816 */ /* 0x000fe20000000011 */
[----:B------:R-:W-:Y:S01]  /*0a40*/  FADD.FTZ R16, -R9, R181 ;  /* 0x000000b509107221 */ /* 0x000fe20000010100 */
[----:B------:R-:W-:Y:S01]  /*0a50*/  PRMT R192, RZ, 0x7610, R17 ;  /* 0x00007610ffc07816 */ /* 0x000fe20000000011 */
[----:B------:R-:W-:-:S02]  /*0a60*/  FMUL.FTZ R12, R5, R14 ;  /* 0x0000000e050c7220 */ /* 0x000fc40000410000 */
[C---:B------:R-:W-:Y:S02]  /*0a70*/  FADD.FTZ R188, -R9.reuse, R15 ;  /* 0x0000000f09bc7221 */ /* 0x040fe40000010100 */
[----:B------:R-:W-:Y:S02]  /*0a80*/  FADD.FTZ R182, -R9, R182 ;  /* 0x000000b609b67221 */ /* 0x000fe40000010100 */
[C---:B------:R-:W-:Y:S02]  /*0a90*/  FMUL.FTZ R14, R5.reuse, R180 ;  /* 0x000000b4050e7220 */ /* 0x040fe40000410000 */
[C---:B------:R-:W-:Y:S02]  /*0aa0*/  FMUL.FTZ R17, R5.reuse, R18 ;  /* 0x0000001205117220 */ /* 0x040fe40000410000 */
[----:B------:R-:W-:Y:S02]  /*0ab0*/  FMUL.FTZ R11, R5, R186 ;  /* 0x000000ba050b7220 */ /* 0x000fe40000410000 */
[----:B------:R-:W-:-:S02]  /*0ac0*/  FMUL.FTZ R18, R29, R184 ;  /* 0x000000b81d127220 */ /* 0x000fc40000410000 */
[----:B------:R-:W-:Y:S02]  /*0ad0*/  FADD.FTZ R181, RZ, R19 ;  /* 0x00000013ffb57221 */ /* 0x000fe40000010000 */
[----:B------:R-:W-:Y:S02]  /*0ae0*/  FFMA.FTZ R180, R10, R19, RZ ;  /* 0x000000130ab47223 */ /* 0x000fe400000100ff */
[C---:B------:R-:W-:Y:S02]  /*0af0*/  FMUL.FTZ R15, R5.reuse, R16 ;  /* 0x00000010050f7220 */ /* 0x040fe40000410000 */
[C---:B------:R-:W-:Y:S02]  /*0b00*/  FMUL.FTZ R13, R5.reuse, R188 ;  /* 0x000000bc050d7220 */ /* 0x040fe40000410000 */
        /* <DEDUP_REMOVED lines=37> */
.L_x_4317:
[----:B------:R-:W-:Y:S05]  /*0d60*/  BSYNC B2 ;  /* 0x0000000000027941 */ /* 0x000fea0003800000 */
.L_x_4316:
        /* <DEDUP_REMOVED lines=21> */
[----:B------:R-:W-:Y:S01]  /*0ec0*/  PRMT R184, RZ, 0x7610, R184 ;  /* 0x00007610ffb87816 */ /* 0x000fe200000000b8 */
[----:B-1----:R-:W-:Y:S02]  /*0ed0*/  FMUL.FTZ R199, R5, R202 ;  /* 0x000000ca05c77220 */ /* 0x002fe40000410000 */
        /* <DEDUP_REMOVED lines=21> */
[----:B------:R-:W-:Y:S02]  /*1030*/  FADD.FTZ R186, -R9, R189 ;  /* 0x000000bd09ba7221 */ /* 0x000fe40000010100 */
[----:B------:R-:W-:Y:S02]  /*1040*/  FFMA.FTZ R87, R200, R210, R87 ;  /* 0x000000d2c8577223 */ /* 0x000fe40000010057 */
[----:B------:R-:W-:-:S02]  /*1050*/  FADD.FTZ R111, R111, R210 ;  /* 0x000000d26f6f7221 */ /* 0x000fc40000010000 */
[----:B------:R-:W-:Y:S02]  /*1060*/  FMUL.FTZ R203, R5, R188 ;  /* 0x000000bc05cb7220 */ /* 0x000fe40000410000 */
[----:B------:R-:W-:Y:S02]  /*1070*/  FMUL.FTZ R210, R48, R185 ;  /* 0x000000b930d27220 */ /* 0x000fe40000410000 */
[----:B------:R-:W-:Y:S02]  /*1080*/  FADD.FTZ R181, R182, R209 ;  /* 0x000000d1b6b57221 */ /* 0x000fe40000010000 */
[----:B------:R-:W-:Y:S01]  /*1090*/  FFMA.FTZ R230, R200, R209, R230 ;  /* 0x000000d1c8e67223 */ /* 0x000fe200000100e6 */
[----:B------:R-:W-:Y:S01]  /*10a0*/  PRMT R213, RZ, 0x5410, R187 ;  /* 0x00005410ffd57816 */ /* 0x000fe200000000bb */
[----:B------:R-:W-:Y:S02]  /*10b0*/  FADD.FTZ R190, -R9, R190 ;  /* 0x000000be09be7221 */ /* 0x000fe40000010100 */
[----:B------:R-:W-:-:S02]  /*10c0*/  FMUL.FTZ R202, R5, R186 ;  /* 0x000000ba05ca7220 */ /* 0x000fc40000410000 */
[----:B------:R-:W-:Y:S02]  /*10d0*/  FMUL.FTZ R211, R49, R212 ;  /* 0x000000d431d37220 */ /* 0x000fe40000410000 */
[----:B------:R-:W-:Y:S02]  /*10e0*/  FADD.FTZ R182, R181, R210 ;  /* 0x000000d2b5b67221 */ /* 0x000fe40000010000 */
[----:B------:R-:W-:Y:S01]  /*10f0*/  FFMA.FTZ R230, R203, R210, R230 ;  /* 0x000000d2cbe67223 */ /* 0x000fe200000100e6 */
[----:B------:R-:W-:Y:S01]  /*1100*/  PRMT R180, RZ, 0x7610, R187 ;  /* 0x00007610ffb47816 */ /* 0x000fe200000000bb */
        /* <DEDUP_REMOVED lines=21> */
.L_x_4319:
[----:B------:R-:W-:Y:S05]  /*1260*/  BSYNC B2 ;  /* 0x0000000000027941 */ /* 0x000fea0003800000 */
.L_x_4318:
        /* <DEDUP_REMOVED lines=16> */
[C---:B-1---5:R-:W-:Y:S01]  /*1370*/  FMUL.FTZ R216, R5.reuse, R220 ;  /* 0x000000dc05d87220 */ /* 0x062fe20000410000 */
[----:B------:R-:W-:Y:S01]  /*1380*/  PRMT R184, RZ, 0x7610, R184 ;  /* 0x00007610ffb87816 */ /* 0x000fe200000000b8 */
[----:B0-----:R-:W-:-:S02]  /*1390*/  FMUL.FTZ R215, R5, R180 ;  /* 0x000000b405d77220 */ /* 0x001fc40000410000 */
[----:B------:R-:W-:Y:S01]  /*13a0*/  FMUL.FTZ R220, R68, R181 ;  /* 0x000000b544dc7220 */ /* 0x000fe20000410000 */
[--C-:B------:R-:W-:Y:S01]  /*13b0*/  PRMT R183, RZ, 0x5410, R185.reuse ;  /* 0x00005410ffb77816 */ /* 0x100fe200000000b9 */
[----:B------:R-:W-:Y:S01]  /*13c0*/  FADD.FTZ R182, -R9, R182 ;  /* 0x000000b609b67221 */ /* 0x000fe20000010100 */
[----:B------:R-:W-:Y:S01]  /*13d0*/  PRMT R224, RZ, 0x7610, R185 ;  /* 0x00007610ffe07816 */ /* 0x000fe200000000b9 */
[----:B------:R-:W-:Y:S02]  /*13e0*/  FMUL.FTZ R214, R5, R218 ;  /* 0x000000da05d67220 */ /* 0x000fe40000410000 */
[----:B------:R-:W-:Y:S02]  /*13f0*/  FMUL.FTZ R223, R69, R184 ;  /* 0x000000b845df7220 */ /* 0x000fe40000410000 */
[----:B------:R-:W-:Y:S02]  /*1400*/  FADD.FTZ R180, R231, R220 ;  /* 0x000000dce7b47221 */ /* 0x000fe40000010000 */
[----:B------:R-:W-:Y:S01]  /*1410*/  FFMA.FTZ R230, R215, R220, R230 ;  /* 0x000000dcd7e67223 */ /* 0x000fe200000100e6 */
[----:B------:R-:W-:Y:S01]  /*1420*/  PRMT R185, RZ, 0x5410, R186 ;  /* 0x00005410ffb97816 */ /* 0x000fe200000000ba */
[C---:B---3--:R-:W-:Y:S01]  /*1430*/  FADD.FTZ R188, -R9.reuse, R188 ;  /* 0x000000bc09bc7221 */ /* 0x048fe20000010100 */
[----:B------:R-:W-:Y:S01]  /*1440*/  PRMT R226, RZ, 0x7610, R186 ;  /* 0x00007610ffe27816 */ /* 0x000fe200000000ba */
[----:B------:R-:W-:-:S02]  /*1450*/  FADD.FTZ R186, -R9, R189 ;  /* 0x000000bd09ba7221 */ /* 0x000fc40000010100 */
[C---:B------:R-:W-:Y:S02]  /*1460*/  FADD.FTZ R190, -R9.reuse, R190 ;  /* 0x000000be09be7221 */ /* 0x040fe40000010100 */
        /* <DEDUP_REMOVED lines=44> */
.L_x_4315:
[----:B------:R-:W-:Y:S05]  /*1730*/  BSYNC B1 ;  /* 0x0000000000017941 */ /* 0x000fea0003800000 */
.L_x_4307:
[----:B------:R-:W-:Y:S05]  /*1740*/  BRA.DIV ~URZ, `(.L_x_4320) ;  /* 0x000037c27f007947 */ /* 0x000fea000b800000 */
[----:B--2---:R2:W4:Y:S02]  /*1750*/  SHFL.BFLY PT, R180, R231, 0x1, 0x1f ;  /* 0x0c201f00e7b47f89 */ /* 0x00452400000e0000 */
.L_x_4393:
[----:B------:R-:W-:Y:S05]  /*1760*/  BRA.DIV ~URZ, `(.L_x_4321) ;  /* 0x000038227f007947 */ /* 0x000fea000b800000 */
[----:B---3--:R-:W3:Y:S01]  /*1770*/  SHFL.BFLY PT, R9, R230, 0x1, 0x1f ;  /* 0x0c201f00e6097f89 */ /* 0x008ee200000e0000 */
[----:B--2-4-:R-:W-:-:S05]  /*1780*/  FADD.FTZ R231, R180, R231 ;  /* 0x000000e7b4e77221 */ /* 0x014fca0000010000 */
        /* <DEDUP_REMOVED lines=10> */
[----:B-1----:R-:W1:Y:S01]  /*1830*/  SHFL.BFLY PT, R184, R183, 0x8, 0x1f ;  /* 0x0d001f00b7b87f89 */ /* 0x002e6200000e0000 */
[----:B--2---:R-:W-:-:S05]  /*1840*/  FADD.FTZ R182, R181, R182 ;  /* 0x000000b6b5b67221 */ /* 0x004fca0000010000 */
[----:B------:R2:W3:Y:S01]  /*1850*/  SHFL.BFLY PT, R185, R182, 0x10, 0x1f ;  /* 0x0e001f00b6b97f89 */ /* 0x0004e200000e0000 */
[----:B-1----:R-:W-:-:S05]  /*1860*/  FADD.FTZ R184, R183, R184 ;  /* 0x000000b8b7b87221 */ /* 0x002fca0000010000 */
[----:B------:R2:W1:Y:S02]  /*1870*/  SHFL.BFLY PT, R9, R184, 0x10, 0x1f ;  /* 0x0e001f00b8097f89 */ /* 0x00046400000e0000 */
.L_x_4394:
[----:B-----5:R-:W-:Y:S01]  /*1880*/  ISETP.GE.AND P6, PT, R7, 0x1, PT ;  /* 0x000000010700780c */ /* 0x020fe20003fc6270 */
[----:B---3--:R-:W-:Y:S01]  /*1890*/  FADD.FTZ R183, R185, R182 ;  /* 0x000000b6b9b77221 */ /* 0x008fe20000010000 */
[----:B------:R-:W-:Y:S01]  /*18a0*/  BSSY B1, `(.L_x_4322) ;  /* 0x00000c7000017945 */ /* 0x000fe20003800000 */
[----:B-1----:R-:W-:Y:S02]  /*18b0*/  FADD.FTZ R9, R9, R184 ;  /* 0x000000b809097221 */ /* 0x002fe40000010000 */
[----:B------:R-:W-:Y:S02]  /*18c0*/  FMUL.FTZ R183, R183, c[0x0][0x1e0] ;  /* 0x00007800b7b77a20 */ /* 0x000fe40000410000 */
[----:B--2---:R-:W-:-:S06]  /*18d0*/  FMUL.FTZ R182, R9, c[0x0][0x1e0] ;  /* 0x0000780009b67a20 */ /* 0x004fcc0000410000 */
        /* <DEDUP_REMOVED lines=15> */
.L_x_4325:
[----:B------:R-:W-:Y:S05]  /*19d0*/  BSYNC B2 ;  /* 0x0000000000027941 */ /* 0x000fea0003800000 */
.L_x_4324:
[----:B------:R-:W-:Y:S01]  /*19e0*/  BSSY B2, `(.L_x_4326) ;  /* 0x000000b000027945 */ /* 0x000fe20003800000 */
        /* <DEDUP_REMOVED lines=10> */
.L_x_4327:
[----:B------:R-:W-:Y:S05]  /*1a90*/  BSYNC B2 ;  /* 0x0000000000027941 */ /* 0x000fea0003800000 */
.L_x_4326:
        /* <DEDUP_REMOVED lines=19> */
[----:B0-----:R-:W-:-:S04]  /*1bd0*/  ISETP.NE.AND P1, PT, R3, RZ, PT ;  /* 0x000000ff0300720c */ /* 0x001fc80003f25270 */
[----:B------:R-:W-:Y:S02]  /*1be0*/  FSEL R187, R183, RZ, !P1 ;  /* 0x000000ffb7bb7208 */ /* 0x000fe40004800000 */
[----:B------:R-:W-:-:S03]  /*1bf0*/  ISETP.NE.U32.AND P1, PT, RZ, c[0x0][0x218], PT ;  /* 0x00008600ff007a0c */ /* 0x000fc60003f25070 */
[----:B------:R-:W-:Y:S01]  /*1c00*/  FFMA.FTZ R187, R11, R182, R187 ;  /* 0x000000b60bbb7223 */ /* 0x000fe200000100bb */
[----:B------:R-:W-:-:S03]  /*1c10*/  ISETP.NE.AND.EX P1, PT, RZ, c[0x0][0x21c], PT, P1 ;  /* 0x00008700ff007a0c */ /* 0x000fc60003f25310 */
[----:B------:R-:W-:-:S04]  /*1c20*/  FADD.FTZ R184, R18, -R187 ;  /* 0x800000bb12b87221 */ /* 0x000fc80000010000 */
[----:B------:R-:W-:-:S06]  /*1c30*/  FMUL.FTZ R230, R5, R184 ;  /* 0x000000b805e67220 */ /* 0x000fcc0000410000 */
[----:B------:R-:W-:Y:S02]  /*1c40*/  @P1 FADD.FTZ R230, R145, R230 ;  /* 0x000000e691e61221 */ /* 0x000fe40000010000 */
.L_x_4329:
[----:B------:R-:W-:Y:S05]  /*1c50*/  BSYNC B2 ;  /* 0x0000000000027941 */ /* 0x000fea0003800000 */
.L_x_4328:
[----:B------:R-:W-:Y:S01]  /*1c60*/  BSSY B2, `(.L_x_4330) ;  /* 0x000000a000027945 */ /* 0x000fe20003800000 */
        /* <DEDUP_REMOVED lines=9> */
.L_x_4331:
[----:B------:R-:W-:Y:S05]  /*1d00*/  BSYNC B2 ;  /* 0x0000000000027941 */ /* 0x000fea0003800000 */
.L_x_4330:
[----:B------:R-:W-:Y:S01]  /*1d10*/  @!P5 ISETP.NE.AND.EX P0, PT, RZ, c[0x0][0x21c], PT, P0 ;  /* 0x00008700ff00da0c */ /* 0x000fe20003f05300 */
[----:B------:R-:W-:Y:S01]  /*1d20*/  @P6 FMUL.FTZ R184, R230, c[0x0][0x1ec] ;  /* 0x00007b00e6b86a20 */ /* 0x000fe20000410000 */
[----:B------:R-:W-:Y:S01]  /*1d30*/  ISETP.NE.U32.AND P1, PT, RZ, c[0x0][0x258], PT ;  /* 0x00009600ff007a0c */ /* 0x000fe20003f25070 */
[----:B------:R-:W-:Y:S01]  /*1d40*/  @P6 FMUL.FTZ R187, R9, c[0x0][0x1ec] ;  /* 0x00007b0009bb6a20 */ /* 0x000fe20000410000 */
[----:B------:R-:W-:Y:S01]  /*1d50*/  @!P5 FSEL R191, R150, RZ, P0 ;  /* 0x000000ff96bfd208 */ /* 0x000fe20000000000 */
        /* <DEDUP_REMOVED lines=22> */
.L_x_4333:
[----:B------:R-:W-:Y:S05]  /*1ec0*/  BSYNC B2 ;  /* 0x0000000000027941 */ /* 0x000fea0003800000 */
.L_x_4332:
[----:B------:R-:W-:Y:S01]  /*1ed0*/  BSSY B2, `(.L_x_4334) ;  /* 0x000000b000027945 */ /* 0x000fe20003800000 */
[----:B------:R-:W-:Y:S01]  /*1ee0*/  @P6 FMUL.FTZ R186, R8, c[0x0][0x1ec] ;  /* 0x00007b0008ba6a20 */ /* 0x000fe20000410000 */
        /* <DEDUP_REMOVED lines=9> */
.L_x_4335:
[----:B------:R-:W-:Y:S05]  /*1f80*/  BSYNC B2 ;  /* 0x0000000000027941 */ /* 0x000fea0003800000 */
.L_x_4334:
[----:B------:R-:W-:Y:S01]  /*1f90*/  BSSY B2, `(.L_x_4336) ;  /* 0x000000d000027945 */ /* 0x000fe20003800000 */
[----:B------:R-:W-:Y:S01]  /*1fa0*/  @P6 FMUL.FTZ R232, R43, R186 ;  /* 0x000000ba2be86220 */ /* 0x000fe20000410000 */
[----:B------:R-:W-:Y:S01]  /*1fb0*/  @P6 PRMT R176, R188, 0x7610, R176 ;  /* 0x00007610bcb06816 */ /* 0x000fe200000000b0 */
        /* <DEDUP_REMOVED lines=10> */
.L_x_4337:
[----:B------:R-:W-:Y:S05]  /*2060*/  BSYNC B2 ;  /* 0x0000000000027941 */ /* 0x000fea0003800000 */
.L_x_4336:
[----:B------:R-:W-:Y:S01]  /*2070*/  BSSY B2, `(.L_x_4338) ;  /* 0x000000c000027945 */ /* 0x000fe20003800000 */
[----:B------:R-:W-:Y:S02]  /*2080*/  @P6 FMUL.FTZ R233, R36, R189 ;  /* 0x000000bd24e96220 */ /* 0x000fe40000410000 */
        /* <DEDUP_REMOVED lines=10> */
.L_x_4339:
[----:B------:R-:W-:Y:S05]  /*2130*/  BSYNC B2 ;  /* 0x0000000000027941 */ /* 0x000fea0003800000 */
.L_x_4338:
        /* <DEDUP_REMOVED lines=10> */
.L_x_4341:
[----:B------:R-:W-:Y:S05]  /*21e0*/  BSYNC B2 ;  /* 0x0000000000027941 */ /* 0x000fea0003800000 */
.L_x_4340:
[----:B------:R-:W-:Y:S01]  /*21f0*/  ISETP.NE.U32.AND P0, PT, RZ, c[0x0][0x258], PT ;  /* 0x00009600ff007a0c */ /* 0x000fe20003f05070 */
[----:B------:R-:W-:Y:S01]  /*2200*/  @P6 FMUL.FTZ R234, R37, R188 ;  /* 0x000000bc25ea6220 */ /* 0x000fe20000410000 */
[----:B------:R-:W-:Y:S02]  /*2210*/  @P6 F2FP.BF16.PACK_AB R232, RZ, R232 ;  /* 0x000000e8ffe8623e */ /* 0x000fe400000010ff */
[----:B------:R-:W-:Y:S02]  /*2220*/  ISETP.NE.AND.EX P0, PT, RZ, c[0x0][0x25c], PT, P0 ;  /* 0x00009700ff007a0c */ /* 0x000fe40003f05300 */
[----:B------:R-:W-:Y:S02]  /*2230*/  @P6 PRMT R177, R231, 0x7610, R177 ;  /* 0x00007610e7b16816 */ /* 0x000fe400000000b1 */
[C---:B------:R-:W-:Y:S01]  /*2240*/  SEL R118, R191.reuse, R118, P1 ;  /* 0x00000076bf767207 */ /* 0x040fe20000800000 */
[----:B------:R-:W-:Y:S01]  /*2250*/  @P6 FMUL.FTZ R191, R191, c[0x0][0x1ec] ;  /* 0x00007b00bfbf6a20 */ /* 0x000fe20000410000 */
[----:B------:R-:W-:-:S02]  /*2260*/  @P6 F2FP.BF16.PACK_AB R233, RZ, R233 ;  /* 0x000000e9ffe9623e */ /* 0x000fc400000010ff */
[----:B------:R-:W-:Y:S01]  /*2270*/  SEL R175, R8, R175, P1 ;  /* 0x000000af08af7207 */ /* 0x000fe20000800000 */
[----:B------:R-:W-:Y:S01]  /*2280*/  @P6 FMUL.FTZ R8, R38, R191 ;  /* 0x000000bf26086220 */ /* 0x000fe20000410000 */
[----:B------:R-:W-:Y:S01]  /*2290*/  @P6 PRMT R177, R177, 0x5410, R232 ;  /* 0x00005410b1b16816 */ /* 0x000fe200000000e8 */
[----:B------:R-:W-:Y:S01]  /*22a0*/  @P6 FMUL.FTZ R232, R230, c[0x0][0x1ec] ;  /* 0x00007b00e6e86a20 */ /* 0x000fe20000410000 */
[----:B------:R-:W-:Y:S02]  /*22b0*/  @P6 F2FP.BF16.PACK_AB R234, RZ, R234 ;  /* 0x000000eaffea623e */ /* 0x000fe400000010ff */
[----:B------:R-:W-:Y:S01]  /*22c0*/  SEL R174, R9, R174, P1 ;  /* 0x000000ae09ae7207 */ /* 0x000fe20000800000 */
[----:B------:R-:W-:Y:S01]  /*22d0*/  @P6 FMUL.FTZ R9, R39, R232 ;  /* 0x000000e827096220 */ /* 0x000fe20000410000 */
[----:B------:R-:W-:Y:S02]  /*22e0*/  @P6 PRMT R178, R233, 0x7610, R178 ;  /* 0x00007610e9b26816 */ /* 0x000fe400000000b2 */
[----:B------:R-:W-:-:S02]  /*22f0*/  @P6 PRMT R176, R176, 0x5410, R190 ;  /* 0x00005410b0b06816 */ /* 0x000fc400000000be */
[----:B------:R-:W-:Y:S02]  /*2300*/  @P6 F2FP.BF16.PACK_AB R190, RZ, R8 ;  /* 0x00000008ffbe623e */ /* 0x000fe400000010ff */
[----:B------:R-:W-:Y:S02]  /*2310*/  SEL R116, R181, R116, P1 ;  /* 0x00000074b5747207 */ /* 0x000fe40000800000 */
[----:B------:R-:W-:Y:S02]  /*2320*/  @P0 MOV R181, 0x20 ;  /* 0x0000002000b50802 */ /* 0x000fe40000000f00 */
[----:B------:R-:W-:Y:S02]  /*2330*/  @P6 PRMT R178, R178, 0x5410, R234 ;  /* 0x00005410b2b26816 */ /* 0x000fe400000000ea */
[----:B------:R-:W-:Y:S02]  /*2340*/  @P6 MOV R234, 0x10 ;  /* 0x0000001000ea6802 */ /* 0x000fe40000000f00 */
[----:B------:R-:W-:-:S02]  /*2350*/  SEL R119, R230, R119, P1 ;  /* 0x00000077e6777207 */ /* 0x000fc40000800000 */
[----:B------:R-:W-:Y:S01]  /*2360*/  @P6 F2FP.BF16.PACK_AB R230, RZ, R9 ;  /* 0x00000009ffe6623e */ /* 0x000fe200000010ff */
[----:B------:R-:W-:Y:S01]  /*2370*/  @P6 IMAD.WIDE.U32 R8, R7, R234, c[0x0][0x248] ;  /* 0x0000920007086625 */ /* 0x000fe200078e00ea */
[----:B------:R-:W-:Y:S02]  /*2380*/  @P6 PRMT R179, R190, 0x7610, R179 ;  /* 0x00007610beb36816 */ /* 0x000fe400000000b3 */
[----:B------:R-:W-:Y:S01]  /*2390*/  SEL R117, R180, R117, P1 ;  /* 0x00000075b4757207 */ /* 0x000fe20000800000 */
[C---:B------:R-:W-:Y:S01]  /*23a0*/  @P0 IMAD.WIDE.U32 R180, R6.reuse, R181, c[0x0][0x258] ;  /* 0x0000960006b40625 */ /* 0x040fe200078e00b5 */
[----:B------:R-:W-:Y:S02]  /*23b0*/  @P6 PRMT R179, R179, 0x5410, R230 ;  /* 0x00005410b3b36816 */ /* 0x000fe400000000e6 */
[----:B------:R-:W-:Y:S02]  /*23c0*/  IADD3 R6, R6, 0x20, RZ ;  /* 0x0000002006067810 */ /* 0x000fe40007ffe0ff */
[----:B------:R-:W-:Y:S01]  /*23d0*/  @P0 STG.E.128 [R180.64], R172 ;  /* 0x000000acb4000986 */ /* 0x000fe2000c101d04 */
[----:B------:R-:W-:-:S03]  /*23e0*/  IADD3 R7, R7, 0x20, RZ ;  /* 0x0000002007077810 */ /* 0x000fc60007ffe0ff */
[----:B------:R1:W-:Y:S04]  /*23f0*/  @P0 STG.E.128 [R180.64+0x10], R116 ;  /* 0x00001074b4000986 */ /* 0x0003e8000c101d04 */
[----:B------:R2:W-:Y:S01]  /*2400*/  @P6 STG.E.128 [R8.64], R176 ;  /* 0x000000b008006986 */ /* 0x0005e2000c101d04 */
[--C-:B-1---5:R-:W-:Y:S02]  /*2410*/  @P6 PRMT R180, RZ, 0x5410, R168.reuse ;  /* 0x00005410ffb46816 */ /* 0x122fe400000000a8 */
[----:B--2---:R-:W-:-:S03]  /*2420*/  @P6 PRMT R8, RZ, 0x7610, R168 ;  /* 0x00007610ff086816 */ /* 0x004fc600000000a8 */
        /* <DEDUP_REMOVED lines=14> */
.L_x_4323:
[----:B------:R-:W-:Y:S05]  /*2510*/  BSYNC B1 ;  /* 0x0000000000017941 */ /* 0x000fea0003800000 */
.L_x_4322:
        /* <DEDUP_REMOVED lines=9> */
.L_x_4345:
[----:B------:R-:W-:Y:S05]  /*25b0*/  BSYNC B2 ;  /* 0x0000000000027941 */ /* 0x000fea0003800000 */
.L_x_4344:
        /* <DEDUP_REMOVED lines=11> */
.L_x_4347:
[----:B------:R-:W-:Y:S05]  /*2670*/  BSYNC B2 ;  /* 0x0000000000027941 */ /* 0x000fea0003800000 */
.L_x_4346:
        /* <DEDUP_REMOVED lines=27> */
.L_x_4349:
[----:B------:R-:W-:Y:S05]  /*2830*/  BSYNC B2 ;  /* 0x0000000000027941 */ /* 0x000fea0003800000 */
.L_x_4348:
        /* <DEDUP_REMOVED lines=12> */
.L_x_4351:
[----:B------:R-:W-:Y:S05]  /*2900*/  BSYNC B2 ;  /* 0x0000000000027941 */ /* 0x000fea0003800000 */
.L_x_4350:
        /* <DEDUP_REMOVED lines=11> */
.L_x_4353:
[----:B------:R-:W-:Y:S05]  /*29c0*/  BSYNC B2 ;  /* 0x0000000000027941 */ /* 0x000fea0003800000 */
.L_x_4352:
[----:B------:R-:W-:Y:S01]  /*29d0*/  @P6 FMUL.FTZ R186, R180, c[0x0][0x1ec] ;  /* 0x00007b00b4ba6a20 */ /* 0x000fe20000410000 */
[----:B------:R-:W-:Y:S01]  /*29e0*/  @!P5 ISETP.NE.U32.AND P0, PT, RZ, c[0x0][0x218], PT ;  /* 0x00008600ff00da0c */ /* 0x000fe20003f05070 */
[----:B------:R-:W-:Y:S01]  /*29f0*/  @P6 FMUL.FTZ R231, R57, R184 ;  /* 0x000000b839e76220 */ /* 0x000fe20000410000 */
        /* <DEDUP_REMOVED lines=18> */
.L_x_4355:
[----:B------:R-:W-:Y:S05]  /*2b20*/  BSYNC B2 ;  /* 0x0000000000027941 */ /* 0x000fea0003800000 */
.L_x_4354:
        /* <DEDUP_REMOVED lines=10> */
.L_x_4357:
[----:B------:R-:W-:Y:S05]  /*2bd0*/  BSYNC B2 ;  /* 0x0000000000027941 */ /* 0x000fea0003800000 */
.L_x_4356:
        /* <DEDUP_REMOVED lines=10> */
.L_x_4359:
[----:B------:R-:W-:Y:S05]  /*2c80*/  BSYNC B2 ;  /* 0x0000000000027941 */ /* 0x000fea0003800000 */
.L_x_4358:
        /* <DEDUP_REMOVED lines=19> */
.L_x_4361:
[----:B------:R-:W-:Y:S05]  /*2dc0*/  BSYNC B2 ;  /* 0x0000000000027941 */ /* 0x000fea0003800000 */
.L_x_4360:
[----:B------:R-:W-:Y:S02]  /*2dd0*/  ISETP.NE.U32.AND P0, PT, RZ, c[0x0][0x258], PT ;  /* 0x00009600ff007a0c */ /* 0x000fe40003f05070 */
[C---:B------:R-:W-:Y:S01]  /*2de0*/  SEL R118, R235.reuse, R118, P1 ;  /* 0x00000076eb767207 */ /* 0x040fe20000800000 */
[----:B------:R-:W-:Y:S01]  /*2df0*/  @P6 FMUL.FTZ R235, R235, c[0x0][0x1ec] ;  /* 0x00007b00ebeb6a20 */ /* 0x000fe20000410000 */
[----:B------:R-:W-:Y:S02]  /*2e00*/  ISETP.NE.AND.EX P0, PT, RZ, c[0x0][0x25c], PT, P0 ;  /* 0x00009700ff007a0c */ /* 0x000fe40003f05300 */
[----:B------:R-:W-:Y:S01]  /*2e10*/  SEL R173, R8, R173, P1 ;  /* 0x000000ad08ad7207 */ /* 0x000fe20000800000 */
[----:B------:R-:W-:Y:S01]  /*2e20*/  @P6 FMUL.FTZ R8, R54, R235 ;  /* 0x000000eb36086220 */ /* 0x000fe20000410000 */
[----:B------:R-:W-:Y:S01]  /*2e30*/  @P6 PRMT R176, R230, 0x7610, R176 ;  /* 0x00007610e6b06816 */ /* 0x000fe200000000b0 */
[----:B------:R-:W-:Y:S01]  /*2e40*/  @P6 FMUL.FTZ R230, R236, c[0x0][0x1ec] ;  /* 0x00007b00ece66a20 */ /* 0x000fe20000410000 */
[----:B------:R-:W-:-:S02]  /*2e50*/  SEL R174, R9, R174, P1 ;  /* 0x000000ae09ae7207 */ /* 0x000fc40000800000 */
[----:B------:R-:W-:Y:S01]  /*2e60*/  @P6 F2FP.BF16.PACK_AB R191, RZ, R191 ;  /* 0x000000bfffbf623e */ /* 0x000fe200000010ff */
[----:B------:R-:W-:Y:S01]  /*2e70*/  @P6 FMUL.FTZ R9, R55, R230 ;  /* 0x000000e637096220 */ /* 0x000fe20000410000 */
[----:B------:R-:W-:Y:S02]  /*2e80*/  SEL R117, R188, R117, P1 ;  /* 0x00000075bc757207 */ /* 0x000fe40000800000 */
[----:B------:R-:W-:Y:S02]  /*2e90*/  @P6 F2FP.BF16.PACK_AB R188, RZ, R8 ;  /* 0x00000008ffbc623e */ /* 0x000fe400000010ff */
[----:B------:R-:W-:Y:S02]  /*2ea0*/  @P6 PRMT R177, R232, 0x7610, R177 ;  /* 0x00007610e8b16816 */ /* 0x000fe400000000b1 */
[----:B------:R-:W-:Y:S01]  /*2eb0*/  SEL R116, R181, R116, P1 ;  /* 0x00000074b5747207 */ /* 0x000fe20000800000 */
[----:B------:R-:W-:Y:S01]  /*2ec0*/  @P0 IMAD.MOV.U32 R181, RZ, RZ, 0x20 ;  /* 0x00000020ffb50424 */ /* 0x000fe200078e00ff */
[----:B------:R-:W-:-:S02]  /*2ed0*/  @P6 PRMT R178, R191, 0x7610, R178 ;  /* 0x00007610bfb26816 */ /* 0x000fc400000000b2 */
[----:B------:R-:W-:Y:S02]  /*2ee0*/  @P6 MOV R232, 0x10 ;  /* 0x0000001000e86802 */ /* 0x000fe40000000f00 */
[----:B------:R-:W-:Y:S02]  /*2ef0*/  @P6 F2FP.BF16.PACK_AB R234, RZ, R234 ;  /* 0x000000eaffea623e */ /* 0x000fe400000010ff */
        /* <DEDUP_REMOVED lines=10> */
[----:B------:R-:W-:Y:S01]  /*2fa0*/  @P6 PRMT R179, R179, 0x5410, R191 ;  /* 0x00005410b3b36816 */ /* 0x000fe200000000bf */
[----:B------:R1:W-:Y:S01]  /*2fb0*/  @P0 STG.E.128 [R180.64+0x10], R116 ;  /* 0x00001074b4000986 */ /* 0x0003e2000c101d04 */
[----:B------:R-:W-:Y:S02]  /*2fc0*/  IADD3 R7, R7, 0x20, RZ ;  /* 0x0000002007077810 */ /* 0x000fe40007ffe0ff */
[----:B------:R-:W-:Y:S01]  /*2fd0*/  IADD3 R6, R6, 0x20, RZ ;  /* 0x0000002006067810 */ /* 0x000fe20007ffe0ff */
[----:B------:R2:W-:Y:S01]  /*2fe0*/  @P6 STG.E.128 [R8.64], R176 ;  /* 0x000000b008006986 */ /* 0x0005e2000c101d04 */
[----:B-1---5:R-:W-:-:S02]  /*2ff0*/  @P6 PRMT R180, RZ, 0x5410, R168 ;  /* 0x00005410ffb46816 */ /* 0x022fc400000000a8 */
        /* <DEDUP_REMOVED lines=15> */
.L_x_4343:
[----:B------:R-:W-:Y:S05]  /*30f0*/  BSYNC B1 ;  /* 0x0000000000017941 */ /* 0x000fea0003800000 */
.L_x_4342:
        /* <DEDUP_REMOVED lines=9> */
.L_x_4365:
[----:B------:R-:W-:Y:S05]  /*3190*/  BSYNC B2 ;  /* 0x0000000000027941 */ /* 0x000fea0003800000 */
.L_x_4364:
        /* <DEDUP_REMOVED lines=11> */
.L_x_4367:
[----:B------:R-:W-:Y:S05]  /*3250*/  BSYNC B2 ;  /* 0x0000000000027941 */ /* 0x000fea0003800000 */
.L_x_4366:
        /* <DEDUP_REMOVED lines=26> */
.L_x_4369:
[----:B------:R-:W-:Y:S05]  /*3400*/  BSYNC B2 ;  /* 0x0000000000027941 */ /* 0x000fea0003800000 */
.L_x_4368:
        /* <DEDUP_REMOVED lines=19> */
.L_x_4371:
[----:B------:R-:W-:Y:S05]  /*3540*/  BSYNC B2 ;  /* 0x0000000000027941 */ /* 0x000fea0003800000 */
.L_x_4370:
        /* <DEDUP_REMOVED lines=10> */
.L_x_4373:
[----:B------:R-:W-:Y:S05]  /*35f0*/  BSYNC B2 ;  /* 0x0000000000027941 */ /* 0x000fea0003800000 */
.L_x_4372:
        /* <DEDUP_REMOVED lines=10> */
.L_x_4375:
[----:B------:R-:W-:Y:S05]  /*36a0*/  BSYNC B2 ;  /* 0x0000000000027941 */ /* 0x000fea0003800000 */
.L_x_4374:
        /* <DEDUP_REMOVED lines=10> */
.L_x_4377:
[----:B------:R-:W-:Y:S05]  /*3750*/  BSYNC B2 ;  /* 0x0000000000027941 */ /* 0x000fea0003800000 */
.L_x_4376:
        /* <DEDUP_REMOVED lines=10> */
.L_x_4379:
[----:B------:R-:W-:Y:S05]  /*3800*/  BSYNC B2 ;  /* 0x0000000000027941 */ /* 0x000fea0003800000 */
.L_x_4378:
        /* <DEDUP_REMOVED lines=10> */
.L_x_4381:
[----:B------:R-:W-:Y:S05]  /*38b0*/  BSYNC B2 ;  /* 0x0000000000027941 */ /* 0x000fea0003800000 */
.L_x_4380:
[----:B------:R-:W-:Y:S01]  /*38c0*/  ISETP.NE.U32.AND P0, PT, RZ, c[0x0][0x258], PT ;  /* 0x00009600ff007a0c */ /* 0x000fe20003f05070 */
[----:B------:R-:W-:Y:S01]  /*38d0*/  @P6 FMUL.FTZ R5, R189, c[0x0][0x1ec] ;  /* 0x00007b00bd056a20 */ /* 0x000fe20000410000 */
[----:B------:R-:W-:Y:S01]  /*38e0*/  ISETP.NE.U32.AND P1, PT, RZ, c[0x0][0x258], PT ;  /* 0x00009600ff007a0c */ /* 0x000fe20003f25070 */
[----:B------:R-:W-:Y:S01]  /*38f0*/  @P6 FMUL.FTZ R183, R187, c[0x0][0x1ec] ;  /* 0x00007b00bbb76a20 */ /* 0x000fe20000410000 */
[----:B------:R-:W-:Y:S01]  /*3900*/  ISETP.NE.AND.EX P0, PT, RZ, c[0x0][0x25c], PT, P0 ;  /* 0x00009700ff007a0c */ /* 0x000fe20003f05300 */
[----:B------:R-:W-:Y:S01]  /*3910*/  @P6 FMUL.FTZ R182, R186, c[0x0][0x1ec] ;  /* 0x00007b00bab66a20 */ /* 0x000fe20000410000 */
[----:B------:R-:W-:Y:S01]  /*3920*/  ISETP.NE.AND.EX P1, PT, RZ, c[0x0][0x25c], PT, P1 ;  /* 0x00009700ff007a0c */ /* 0x000fe20003f25310 */
[----:B------:R-:W-:Y:S01]  /*3930*/  @P6 FMUL.FTZ R231, R66, R5 ;  /* 0x0000000542e76220 */ /* 0x000fe20000410000 */
[----:B------:R-:W-:Y:S01]  /*3940*/  SEL R172, R185, R172, P0 ;  /* 0x000000acb9ac7207 */ /* 0x000fe20000000000 */
[----:B------:R-:W-:Y:S01]  /*3950*/  @P6 FMUL.FTZ R185, R9, c[0x0][0x1ec] ;  /* 0x00007b0009b96a20 */ /* 0x000fe20000410000 */
[----:B------:R-:W-:Y:S01]  /*3960*/  @P6 F2FP.BF16.PACK_AB R191, RZ, R190 ;  /* 0x000000beffbf623e */ /* 0x000fe200000010ff */
[----:B------:R-:W-:Y:S01]  /*3970*/  @P6 FMUL.FTZ R190, R188, c[0x0][0x1ec] ;  /* 0x00007b00bcbe6a20 */ /* 0x000fe20000410000 */
[----:B------:R-:W-:Y:S01]  /*3980*/  SEL R175, R186, R175, P0 ;  /* 0x000000afbaaf7207 */ /* 0x000fe20000000000 */
[----:B------:R-:W-:Y:S01]  /*3990*/  @P6 FMUL.FTZ R233, R60, R183 ;  /* 0x000000b73ce96220 */ /* 0x000fe20000410000 */
[----:B------:R-:W-:Y:S01]  /*39a0*/  SEL R117, R188, R117, P0 ;  /* 0x00000075bc757207 */ /* 0x000fe20000000000 */
[----:B------:R-:W-:Y:S01]  /*39b0*/  @P6 FMUL.FTZ R188, R184, c[0x0][0x1ec] ;  /* 0x00007b00b8bc6a20 */ /* 0x000fe20000410000 */
[----:B------:R-:W-:Y:S01]  /*39c0*/  SEL R116, R187, R116, P0 ;  /* 0x00000074bb747207 */ /* 0x000fe20000000000 */
[----:B------:R-:W-:Y:S01]  /*39d0*/  @P6 FMUL.FTZ R186, R62, R185 ;  /* 0x000000b93eba6220 */ /* 0x000fe20000410000 */
[----:B------:R-:W-:Y:S01]  /*39e0*/  @P6 F2FP.BF16.PACK_AB R230, RZ, R230 ;  /* 0x000000e6ffe6623e */ /* 0x000fe200000010ff */
[----:B------:R-:W-:Y:S01]  /*39f0*/  @P6 FMUL.FTZ R232, R67, R182 ;  /* 0x000000b643e86220 */ /* 0x000fe20000410000 */
[----:B------:R-:W-:Y:S01]  /*3a00*/  @P6 PRMT R176, R191, 0x7610, R176 ;  /* 0x00007610bfb06816 */ /* 0x000fe200000000b0 */
[----:B------:R-:W-:Y:S01]  /*3a10*/  @P6 FMUL.FTZ R234, R61, R190 ;  /* 0x000000be3dea6220 */ /* 0x000fe20000410000 */
[----:B------:R-:W-:Y:S01]  /*3a20*/  @P6 F2FP.BF16.PACK_AB R231, RZ, R231 ;  /* 0x000000e7ffe7623e */ /* 0x000fe200000010ff */
[----:B------:R-:W-:Y:S01]  /*3a30*/  @P6 FMUL.FTZ R187, R63, R188 ;  /* 0x000000bc3fbb6220 */ /* 0x000fe20000410000 */
[----:B------:R-:W-:-:S02]  /*3a40*/  @P6 F2FP.BF16.PACK_AB R233, RZ, R233 ;  /* 0x000000e9ffe9623e */ /* 0x000fc400000010ff */
[----:B------:R-:W-:Y:S02]  /*3a50*/  @P6 F2FP.BF16.PACK_AB R186, RZ, R186 ;  /* 0x000000baffba623e */ /* 0x000fe400000010ff */
[----:B------:R-:W-:Y:S02]  /*3a60*/  SEL R118, R9, R118, P0 ;  /* 0x0000007609767207 */ /* 0x000fe40000000000 */
[----:B------:R-:W-:Y:S02]  /*3a70*/  @P1 MOV R9, 0x20 ;  /* 0x0000002000091802 */ /* 0x000fe40000000f00 */
[----:B------:R-:W-:Y:S01]  /*3a80*/  @P6 PRMT R176, R176, 0x5410, R230 ;  /* 0x00005410b0b06816 */ /* 0x000fe200000000e6 */
[----:B------:R-:W-:Y:S01]  /*3a90*/  @P6 IMAD.MOV.U32 R230, RZ, RZ, 0x10 ;  /* 0x00000010ffe66424 */ /* 0x000fe200078e00ff */
[----:B------:R-:W-:Y:S02]  /*3aa0*/  @P6 F2FP.BF16.PACK_AB R232, RZ, R232 ;  /* 0x000000e8ffe8623e */ /* 0x000fe400000010ff */
[----:B------:R-:W-:-:S02]  /*3ab0*/  @P6 F2FP.BF16.PACK_AB R234, RZ, R234 ;  /* 0x000000eaffea623e */ /* 0x000fc400000010ff */
[----:B------:R-:W-:Y:S02]  /*3ac0*/  @P6 PRMT R177, R231, 0x7610, R177 ;  /* 0x00007610e7b16816 */ /* 0x000fe400000000b1 */
[----:B------:R-:W-:Y:S02]  /*3ad0*/  @P6 PRMT R178, R233, 0x7610, R178 ;  /* 0x00007610e9b26816 */ /* 0x000fe400000000b2 */
[----:B------:R-:W-:Y:S02]  /*3ae0*/  @P6 F2FP.BF16.PACK_AB R187, RZ, R187 ;  /* 0x000000bbffbb623e */ /* 0x000fe400000010ff */
[----:B------:R-:W-:Y:S02]  /*3af0*/  @P6 PRMT R179, R186, 0x7610, R179 ;  /* 0x00007610bab36816 */ /* 0x000fe400000000b3 */
[----:B------:R-:W-:Y:S01]  /*3b00*/  SEL R173, R8, R173, P0 ;  /* 0x000000ad08ad7207 */ /* 0x000fe20000000000 */
[----:B------:R-:W-:Y:S01]  /*3b10*/  @P1 IMAD.WIDE.U32 R8, R6, R9, c[0x0][0x258] ;  /* 0x0000960006081625 */ /* 0x000fe200078e0009 */
[----:B------:R-:W-:-:S02]  /*3b20*/  SEL R174, R189, R174, P0 ;  /* 0x000000aebdae7207 */ /* 0x000fc40000000000 */
[----:B------:R-:W-:Y:S01]  /*3b30*/  SEL R119, R184, R119, P0 ;  /* 0x00000077b8777207 */ /* 0x000fe20000000000 */
[----:B------:R-:W-:Y:S01]  /*3b40*/  @P6 IMAD.WIDE.U32 R6, R7, R230, c[0x0][0x248] ;  /* 0x0000920007066625 */ /* 0x000fe200078e00e6 */
[----:B------:R-:W-:Y:S01]  /*3b50*/  @P6 PRMT R177, R177, 0x5410, R232 ;  /* 0x00005410b1b16816 */ /* 0x000fe200000000e8 */
[----:B------:R-:W-:Y:S01]  /*3b60*/  @P1 STG.E.128 [R8.64], R172 ;  /* 0x000000ac08001986 */ /* 0x000fe2000c101d04 */
[----:B------:R-:W-:Y:S02]  /*3b70*/  @P6 PRMT R178, R178, 0x5410, R234 ;  /* 0x00005410b2b26816 */ /* 0x000fe400000000ea */
[----:B------:R-:W-:Y:S01]  /*3b80*/  @P6 PRMT R179, R179, 0x5410, R187 ;  /* 0x00005410b3b36816 */ /* 0x000fe200000000bb */
[----:B------:R-:W-:Y:S04]  /*3b90*/  @P1 STG.E.128 [R8.64+0x10], R116 ;  /* 0x0000107408001986 */ /* 0x000fe8000c101d04 */
[----:B------:R1:W-:Y:S02]  /*3ba0*/  @P6 STG.E.128 [R6.64], R176 ;  /* 0x000000b006006986 */ /* 0x0003e4000c101d04 */
[----:B-1---5:R-:W-:-:S05]  /*3bb0*/  @P6 PRMT R6, RZ, 0x5410, R168 ;  /* 0x00005410ff066816 */ /* 0x022fca00000000a8 */
        /* <DEDUP_REMOVED lines=15> */
.L_x_4363:
[----:B------:R-:W-:Y:S05]  /*3cb0*/  BSYNC B1 ;  /* 0x0000000000017941 */ /* 0x000fea0003800000 */
.L_x_4362:
[----:B------:R-:W-:-:S04]  /*3cc0*/  MOV R5, c[0x0][0x160] ;  /* 0x0000580000057a02 */ /* 0x000fc80000000f00 */
[----:B------:R-:W-:-:S04]  /*3cd0*/  LEA R4, R5, R4, 0x2 ;  /* 0x0000000405047211 */ /* 0x000fc800078e10ff */
[----:B------:R-:W-:-:S13]  /*3ce0*/  ISETP.GE.AND P0, PT, R4, c[0x0][0x164], PT ;  /* 0x0000590004007a0c */ /* 0x000fda0003f06270 */
[----:B0-----:R-:W-:Y:S01]  /*3cf0*/  @P0 CALL.REL.NOINC `(.L_x_4306) ;  /* 0x0000001000000944 */ /* 0x001fe20003c00000 */
[----:B------:R-:W-:Y:S05]  /*3d00*/  BRA `(.L_x_4382) ;  /* 0xffffc7e000007947 */ /* 0x000fea000383ffff */
.L_x_4306:
[----:B-1----:R-:W-:Y:S05]  /*3d10*/  BSYNC B0 ;  /* 0x0000000000007941 */ /* 0x002fea0003800000 */
.L_x_4305:
        /* <DEDUP_REMOVED lines=132> */
[----:B--2---:R-:W-:Y:S02]  /*4560*/  FADD.FTZ R29, R3, R18 ;  /* 0x00000012031d7221 */ /* 0x004fe40000010000 */
[----:B------:R-:W-:Y:S01]  /*4570*/  IMAD.X R3, RZ, RZ, RZ, P6 ;  /* 0x000000ffff037224 */ /* 0x000fe200030e06ff */
        /* <DEDUP_REMOVED lines=58> */
[----:B------:R-:W-:Y:S01]  /*4920*/  MOV R6, R0 ;  /* 0x0000000000067202 */ /* 0x000fe20000000f00 */
[----:B------:R1:W-:Y:S01]  /*4930*/  STG.E [R2.64], R15 ;  /* 0x0000000f02007986 */ /* 0x0003e2000c101904 */
[----:B------:R-:W-:Y:S02]  /*4940*/  MOV R7, R35 ;  /* 0x0000002300077202 */ /* 0x000fe40000000f00 */
[----:B------:R-:W-:Y:S01]  /*4950*/  IADD3 R10, P6, R10, 0x200, RZ ;  /* 0x000002000a0a7810 */ /* 0x000fe20007fde0ff */
[----:B------:R2:W-:Y:S01]  /*4960*/  STG.E [R4.64], R9 ;  /* 0x0000000904007986 */ /* 0x0005e2000c101904 */
[----:B------:R-:W-:-:S03]  /*4970*/  IADD3 R8, P5, R8, 0x200, RZ ;  /* 0x0000020008087810 */ /* 0x000fc60007fbe0ff */
[----:B------:R2:W-:Y:S02]  /*4980*/  STG.E [R6.64], R57 ;  /* 0x0000003906007986 */ /* 0x0005e4000c101904 */
[----:B------:R-:W-:Y:S01]  /*4990*/  IMAD.X R37, RZ, RZ, R37, P5 ;  /* 0x000000ffff257224 */ /* 0x000fe200028e0625 */
[----:B-1----:R-:W-:Y:S02]  /*49a0*/  IADD3.X R3, RZ, R3, RZ, P6, !PT ;  /* 0x00000003ff037210 */ /* 0x002fe400037fe4ff */
[----:B------:R-:W-:-:S04]  /*49b0*/  IADD3 R0, P6, R0, 0x200, RZ ;  /* 0x0000020000007810 */ /* 0x000fc80007fde0ff */
[----:B------:R-:W-:-:S04]  /*49c0*/  IADD3.X R35, RZ, R35, RZ, P6, !PT ;  /* 0x00000023ff237210 */ /* 0x000fc800037fe4ff */
.L_x_4384:
[----:B------:R-:W-:Y:S05]  /*49d0*/  BSYNC B0 ;  /* 0x0000000000007941 */ /* 0x000fea0003800000 */
.L_x_4383:
        /* <DEDUP_REMOVED lines=12> */
[----:B------:R-:W-:Y:S01]  /*4aa0*/  IADD3 R0, P6, R0, 0x200, RZ ;  /* 0x0000020000007810 */ /* 0x000fe20007fde0ff */
[----:B------:R2:W-:Y:S01]  /*4ab0*/  STG.E [R6.64], R59 ;  /* 0x0000003b06007986 */ /* 0x0005e2000c101904 */
[----:B------:R-:W-:Y:S02]  /*4ac0*/  IMAD.X R37, RZ, RZ, R37, P5 ;  /* 0x000000ffff257224 */ /* 0x000fe400028e0625 */
[----:B------:R-:W-:Y:S02]  /*4ad0*/  IADD3.X R35, RZ, R35, RZ, P6, !PT ;  /* 0x00000023ff237210 */ /* 0x000fe400037fe4ff */
[----:B-1----:R-:W-:Y:S02]  /*4ae0*/  IADD3.X R3, RZ, R3, RZ, P0, !PT ;  /* 0x00000003ff037210 */ /* 0x002fe400007fe4ff */
.L_x_4386:
[----:B------:R-:W-:Y:S05]  /*4af0*/  BSYNC B0 ;  /* 0x0000000000007941 */ /* 0x000fea0003800000 */
.L_x_4385:
[----:B------:R-:W-:Y:S01]  /*4b00*/  BSSY B0, `(.L_x_4387) ;  /* 0x0000011000007945 */ /* 0x000fe20003800000 */
[----:B------:R-:W-:Y:S01]  /*4b10*/  FADD.FTZ R61, R24, R61 ;  /* 0x0000003d183d7221 */ /* 0x000fe20000010000 */
[----:B------:R-:W-:Y:S05]  /*4b20*/  @!P1 BRA `(.L_x_4388) ;  /* 0x000000e000009947 */ /* 0x000fea0003800000 */
[----:B------:R-:W-:Y:S01]  /*4b30*/  MOV R2, R10 ;  /* 0x0000000a00027202 */ /* 0x000fe20000000f00 */
[----:B--2---:R-:W-:Y:S01]  /*4b40*/  IMAD.MOV.U32 R5, RZ, RZ, R37 ;  /* 0x000000ffff057224 */ /* 0x004fe200078e0025 */
        /* <DEDUP_REMOVED lines=9> */
[----:B------:R-:W-:-:S02]  /*4be0*/  IMAD.X R37, RZ, RZ, R37, P1 ;  /* 0x000000ffff257224 */ /* 0x000fc400008e0625 */
[----:B------:R-:W-:Y:S02]  /*4bf0*/  IADD3.X R35, RZ, R35, RZ, P5, !PT ;  /* 0x00000023ff237210 */ /* 0x000fe40002ffe4ff */
[----:B-1----:R-:W-:Y:S02]  /*4c00*/  IADD3.X R3, RZ, R3, RZ, P0, !PT ;  /* 0x00000003ff037210 */ /* 0x002fe400007fe4ff */
.L_x_4388:
[----:B------:R-:W-:Y:S05]  /*4c10*/  BSYNC B0 ;  /* 0x0000000000007941 */ /* 0x000fea0003800000 */
.L_x_4387:
        /* <DEDUP_REMOVED lines=14> */
[----:B------:R-:W-:Y:S02]  /*4d00*/  IMAD.X R37, RZ, RZ, R37, P1 ;  /* 0x000000ffff257224 */ /* 0x000fe400008e0625 */
[----:B------:R-:W-:Y:S02]  /*4d10*/  IADD3.X R35, RZ, R35, RZ, P2, !PT ;  /* 0x00000023ff237210 */ /* 0x000fe400017fe4ff */
[----:B-1----:R-:W-:-:S02]  /*4d20*/  IADD3.X R3, RZ, R3, RZ, P0, !PT ;  /* 0x00000003ff037210 */ /* 0x002fc400007fe4ff */
.L_x_4390:
[----:B------:R-:W-:Y:S05]  /*4d30*/  BSYNC B0 ;  /* 0x0000000000007941 */ /* 0x000fea0003800000 */
.L_x_4389:
[----:B------:R-:W-:Y:S01]  /*4d40*/  BSSY B0, `(.L_x_4391) ;  /* 0x0000011000007945 */ /* 0x000fe20003800000 */
[----:B0-----:R-:W-:Y:S01]  /*4d50*/  FADD.FTZ R31, R31, R28 ;  /* 0x0000001c1f1f7221 */ /* 0x001fe20000010000 */
        /* <DEDUP_REMOVED lines=14> */
[----:B0-----:R-:W-:Y:S02]  /*4e40*/  IADD3.X R3, RZ, R3, RZ, P0, !PT ;  /* 0x00000003ff037210 */ /* 0x001fe400007fe4ff */
.L_x_4392:
[----:B------:R-:W-:Y:S05]  /*4e50*/  BSYNC B0 ;  /* 0x0000000000007941 */ /* 0x000fea0003800000 */
.L_x_4391:
[----:B------:R-:W-:Y:S01]  /*4e60*/  FADD.FTZ R63, R26, R63 ;  /* 0x0000003f1a3f7221 */ /* 0x000fe20000010000 */
[----:B------:R-:W-:Y:S01]  /*4e70*/  MOV R2, R10 ;  /* 0x0000000a00027202 */ /* 0x000fe20000000f00 */
[----:B------:R-:W-:Y:S06]  /*4e80*/  @!P4 EXIT ;  /* 0x000000000000c94d */ /* 0x000fec0003800000 */
[----:B------:R0:W-:Y:S01]  /*4e90*/  STG.E [R2.64], R29 ;  /* 0x0000001d02007986 */ /* 0x0001e2000c101904 */
[----:B-12---:R-:W-:Y:S02]  /*4ea0*/  MOV R4, R0 ;  /* 0x0000000000047202 */ /* 0x006fe40000000f00 */
[----:B------:R-:W-:Y:S02]  /*4eb0*/  MOV R5, R35 ;  /* 0x0000002300057202 */ /* 0x000fe40000000f00 */
[----:B0-----:R-:W-:Y:S01]  /*4ec0*/  MOV R2, R8 ;  /* 0x0000000800027202 */ /* 0x001fe20000000f00 */
[----:B------:R-:W-:-:S05]  /*4ed0*/  IMAD.MOV.U32 R3, RZ, RZ, R37 ;  /* 0x000000ffff037224 */ /* 0x000fca00078e0025 */
[----:B------:R-:W-:Y:S04]  /*4ee0*/  STG.E [R2.64], R25 ;  /* 0x0000001902007986 */ /* 0x000fe8000c101904 */
[----:B------:R-:W-:Y:S01]  /*4ef0*/  STG.E [R4.64], R63 ;  /* 0x0000003f04007986 */ /* 0x000fe2000c101904 */
[----:B------:R-:W-:Y:S05]  /*4f00*/  EXIT ;  /* 0x000000000000794d */ /* 0x000fea0003800000 */
.L_x_4320:
[----:B------:R-:W-:Y:S01]  /*4f10*/  HFMA2.MMA R186, -RZ, RZ, 0, 5.9604644775390625e-08 ;  /* 0x00000001ffba7435 */ /* 0x000fe200000001ff */
[----:B--2---:R-:W-:Y:S01]  /*4f20*/  MOV R181, R231 ;  /* 0x000000e700b57202 */ /* 0x004fe20000000f00 */
[----:B------:R-:W-:Y:S01]  /*4f30*/  IMAD.MOV.U32 R183, RZ, RZ, 0x1f ;  /* 0x0000001fffb77424 */ /* 0x000fe200078e00ff */
[----:B------:R-:W-:Y:S02]  /*4f40*/  MOV R188, 0xffffffff ;  /* 0xffffffff00bc7802 */ /* 0x000fe40000000f00 */
[----:B---3--:R-:W-:-:S02]  /*4f50*/  MOV R8, 0x4f70 ;  /* 0x00004f7000087802 */ /* 0x008fc40000000f00 */
[----:B01---5:R-:W-:Y:S05]  /*4f60*/  CALL.REL.NOINC `($__internal_86_$__cuda_sm70_shflsync_bfly_p) ;  /* 0x0000046000007944 */ /* 0x023fea0003c00000 */
[----:B-1----:R-:W-:Y:S01]  /*4f70*/  MOV R180, R181 ;  /* 0x000000b500b47202 */ /* 0x002fe20000000f00 */
[----:B0-----:R-:W-:Y:S05]  /*4f80*/  BRA `(.L_x_4393) ;  /* 0xffffc7d000007947 */ /* 0x001fea000383ffff */
.L_x_4321:
[----:B------:R-:W-:Y:S01]  /*4f90*/  HFMA2.MMA R186, -RZ, RZ, 0, 5.9604644775390625e-08 ;  /* 0x00000001ffba7435 */ /* 0x000fe200000001ff */
[----:B------:R-:W-:Y:S01]  /*4fa0*/  MOV R181, R230 ;  /* 0x000000e600b57202 */ /* 0x000fe20000000f00 */
[----:B------:R-:W-:Y:S01]  /*4fb0*/  IMAD.MOV.U32 R183, RZ, RZ, 0x1f ;  /* 0x0000001fffb77424 */ /* 0x000fe200078e00ff */
[----:B------:R-:W-:-:S02]  /*4fc0*/  MOV R188, 0xffffffff ;  /* 0xffffffff00bc7802 */ /* 0x000fc40000000f00 */
[----:B---3--:R-:W-:Y:S02]  /*4fd0*/  MOV R8, 0x4ff0 ;  /* 0x00004ff000087802 */ /* 0x008fe40000000f00 */
[----:B012-45:R-:W-:Y:S05]  /*4fe0*/  CALL.REL.NOINC `($__internal_86_$__cuda_sm70_shflsync_bfly_p) ;  /* 0x000003e000007944 */ /* 0x037fea0003c00000 */
[----:B------:R-:W-:Y:S01]  /*4ff0*/  FADD.FTZ R231, R180, R231 ;  /* 0x000000e7b4e77221 */ /* 0x000fe20000010000 */
[----:B0-----:R-:W-:Y:S01]  /*5000*/  HFMA2.MMA R186, -RZ, RZ, 0, 1.1920928955078125e-07 ;  /* 0x00000002ffba7435 */ /* 0x001fe200000001ff */
[----:B-1----:R-:W-:Y:S01]  /*5010*/  FADD.FTZ R230, R230, R181 ;  /* 0x000000b5e6e67221 */ /* 0x002fe20000010000 */
[----:B------:R-:W-:Y:S01]  /*5020*/  MOV R183, 0x1f ;  /* 0x0000001f00b77802 */ /* 0x000fe20000000f00 */
[----:B------:R-:W-:Y:S01]  /*5030*/  IMAD.MOV.U32 R181, RZ, RZ, R231 ;  /* 0x000000ffffb57224 */ /* 0x000fe200078e00e7 */
[----:B------:R-:W-:Y:S02]  /*5040*/  MOV R188, 0xffffffff ;  /* 0xffffffff00bc7802 */ /* 0x000fe40000000f00 */
[----:B------:R-:W-:Y:S02]  /*5050*/  MOV R8, 0x5070 ;  /* 0x0000507000087802 */ /* 0x000fe40000000f00 */
[----:B------:R-:W-:Y:S05]  /*5060*/  CALL.REL.NOINC `($__internal_86_$__cuda_sm70_shflsync_bfly_p) ;  /* 0x0000036000007944 */ /* 0x000fea0003c00000 */
[----:B0-----:R-:W-:Y:S01]  /*5070*/  HFMA2.MMA R186, -RZ, RZ, 0, 1.1920928955078125e-07 ;  /* 0x00000002ffba7435 */ /* 0x001fe200000001ff */
[----:B-1----:R-:W-:Y:S01]  /*5080*/  MOV R180, R181 ;  /* 0x000000b500b47202 */ /* 0x002fe20000000f00 */
[----:B------:R-:W-:Y:S01]  /*5090*/  IMAD.MOV.U32 R188, RZ, RZ, -0x1 ;  /* 0xffffffffffbc7424 */ /* 0x000fe200078e00ff */
[----:B------:R-:W-:-:S02]  /*50a0*/  MOV R181, R230 ;  /* 0x000000e600b57202 */ /* 0x000fc40000000f00 */
[----:B------:R-:W-:Y:S02]  /*50b0*/  MOV R183, 0x1f ;  /* 0x0000001f00b77802 */ /* 0x000fe40000000f00 */
[----:B------:R-:W-:Y:S02]  /*50c0*/  MOV R8, 0x50e0 ;  /* 0x000050e000087802 */ /* 0x000fe40000000f00 */
[----:B------:R-:W-:Y:S05]  /*50d0*/  CALL.REL.NOINC `($__internal_86_$__cuda_sm70_shflsync_bfly_p) ;  /* 0x000002f000007944 */ /* 0x000fea0003c00000 */
[----:B------:R-:W-:Y:S01]  /*50e0*/  FADD.FTZ R231, R180, R231 ;  /* 0x000000e7b4e77221 */ /* 0x000fe20000010000 */
[----:B0-----:R-:W-:Y:S01]  /*50f0*/  HFMA2.MMA R186, -RZ, RZ, 0, 2.384185791015625e-07 ;  /* 0x00000004ffba7435 */ /* 0x001fe200000001ff */
[----:B-1----:R-:W-:Y:S01]  /*5100*/  FADD.FTZ R230, R230, R181 ;  /* 0x000000b5e6e67221 */ /* 0x002fe20000010000 */
[----:B------:R-:W-:Y:S02]  /*5110*/  MOV R183, 0x1f ;  /* 0x0000001f00b77802 */ /* 0x000fe40000000f00 */
[----:B------:R-:W-:Y:S02]  /*5120*/  MOV R188, 0xffffffff ;  /* 0xffffffff00bc7802 */ /* 0x000fe40000000f00 */
[----:B------:R-:W-:Y:S02]  /*5130*/  MOV R181, R231 ;  /* 0x000000e700b57202 */ /* 0x000fe40000000f00 */
[----:B------:R-:W-:-:S02]  /*5140*/  MOV R8, 0x5160 ;  /* 0x0000516000087802 */ /* 0x000fc40000000f00 */
[----:B------:R-:W-:Y:S05]  /*5150*/  CALL.REL.NOINC `($__internal_86_$__cuda_sm70_shflsync_bfly_p) ;  /* 0x0000027000007944 */ /* 0x000fea0003c00000 */
[----:B0-----:R-:W-:Y:S01]  /*5160*/  HFMA2.MMA R186, -RZ, RZ, 0, 2.384185791015625e-07 ;  /* 0x00000004ffba7435 */ /* 0x001fe200000001ff */
[----:B-1----:R-:W-:Y:S01]  /*5170*/  IMAD.MOV.U32 R180, RZ, RZ, R181 ;  /* 0x000000ffffb47224 */ /* 0x002fe200078e00b5 */
[----:B------:R-:W-:-:S02]  /*5180*/  MOV R181, R230 ;  /* 0x000000e600b57202 */ /* 0x000fc40000000f00 */
[----:B------:R-:W-:Y:S02]  /*5190*/  MOV R183, 0x1f ;  /* 0x0000001f00b77802 */ /* 0x000fe40000000f00 */
[----:B------:R-:W-:Y:S02]  /*51a0*/  MOV R188, 0xffffffff ;  /* 0xffffffff00bc7802 */ /* 0x000fe40000000f00 */
[----:B------:R-:W-:Y:S02]  /*51b0*/  MOV R8, 0x51d0 ;  /* 0x000051d000087802 */ /* 0x000fe40000000f00 */
[----:B------:R-:W-:Y:S05]  /*51c0*/  CALL.REL.NOINC `($__internal_86_$__cuda_sm70_shflsync_bfly_p) ;  /* 0x0000020000007944 */ /* 0x000fea0003c00000 */
[----:B------:R-:W-:Y:S01]  /*51d0*/  FADD.FTZ R231, R180, R231 ;  /* 0x000000e7b4e77221 */ /* 0x000fe20000010000 */
[----:B0-----:R-:W-:Y:S01]  /*51e0*/  HFMA2.MMA R183, -RZ, RZ, 0, 1.847743988037109375e-06 ;  /* 0x0000001fffb77435 */ /* 0x001fe200000001ff */
[----:B-1----:R-:W-:Y:S01]  /*51f0*/  FADD.FTZ R184, R230, R181 ;  /* 0x000000b5e6b87221 */ /* 0x002fe20000010000 */
[----:B------:R-:W-:Y:S01]  /*5200*/  MOV R188, 0xffffffff ;  /* 0xffffffff00bc7802 */ /* 0x000fe20000000f00 */
[----:B------:R-:W-:Y:S01]  /*5210*/  IMAD.MOV.U32 R186, RZ, RZ, 0x8 ;  /* 0x00000008ffba7424 */ /* 0x000fe200078e00ff */
[----:B------:R-:W-:Y:S02]  /*5220*/  MOV R181, R231 ;  /* 0x000000e700b57202 */ /* 0x000fe40000000f00 */
[----:B------:R-:W-:-:S02]  /*5230*/  MOV R8, 0x5250 ;  /* 0x0000525000087802 */ /* 0x000fc40000000f00 */
[----:B------:R-:W-:Y:S05]  /*5240*/  CALL.REL.NOINC `($__internal_86_$__cuda_sm70_shflsync_bfly_p) ;  /* 0x0000018000007944 */ /* 0x000fea0003c00000 */
[----:B0-----:R-:W-:Y:S01]  /*5250*/  HFMA2.MMA R186, -RZ, RZ, 0, 4.76837158203125e-07 ;  /* 0x00000008ffba7435 */ /* 0x001fe200000001ff */
[----:B-1----:R-:W-:Y:S01]  /*5260*/  MOV R180, R181 ;  /* 0x000000b500b47202 */ /* 0x002fe20000000f00 */
[----:B------:R-:W-:Y:S01]  /*5270*/  IMAD.MOV.U32 R181, RZ, RZ, R184 ;  /* 0x000000ffffb57224 */ /* 0x000fe200078e00b8 */
[----:B------:R-:W-:-:S02]  /*5280*/  MOV R183, 0x1f ;  /* 0x0000001f00b77802 */ /* 0x000fc40000000f00 */
[----:B------:R-:W-:Y:S02]  /*5290*/  MOV R188, 0xffffffff ;  /* 0xffffffff00bc7802 */ /* 0x000fe40000000f00 */
[----:B------:R-:W-:Y:S02]  /*52a0*/  MOV R8, 0x52c0 ;  /* 0x000052c000087802 */ /* 0x000fe40000000f00 */
[----:B------:R-:W-:Y:S05]  /*52b0*/  CALL.REL.NOINC `($__internal_86_$__cuda_sm70_shflsync_bfly_p) ;  /* 0x0000011000007944 */ /* 0x000fea0003c00000 */
[----:B------:R-:W-:Y:S01]  /*52c0*/  FADD.FTZ R182, R180, R231 ;  /* 0x000000e7b4b67221 */ /* 0x000fe20000010000 */
[----:B0-----:R-:W-:Y:S01]  /*52d0*/  HFMA2.MMA R186, -RZ, RZ, 0, 9.5367431640625e-07 ;  /* 0x00000010ffba7435 */ /* 0x001fe200000001ff */
[----:B-1----:R-:W-:Y:S01]  /*52e0*/  FADD.FTZ R184, R184, R181 ;  /* 0x000000b5b8b87221 */ /* 0x002fe20000010000 */
[----:B------:R-:W-:Y:S01]  /*52f0*/  MOV R188, 0xffffffff ;  /* 0xffffffff00bc7802 */ /* 0x000fe20000000f00 */
[----:B------:R-:W-:Y:S01]  /*5300*/  IMAD.MOV.U32 R183, RZ, RZ, 0x1f ;  /* 0x0000001fffb77424 */ /* 0x000fe200078e00ff */
[----:B------:R-:W-:Y:S02]  /*5310*/  MOV R181, R182 ;  /* 0x000000b600b57202 */ /* 0x000fe40000000f00 */
[----:B------:R-:W-:Y:S02]  /*5320*/  MOV R8, 0x5340 ;  /* 0x0000534000087802 */ /* 0x000fe40000000f00 */
[----:B------:R-:W-:Y:S05]  /*5330*/  CALL.REL.NOINC `($__internal_86_$__cuda_sm70_shflsync_bfly_p) ;  /* 0x0000009000007944 */ /* 0x000fea0003c00000 */
[----:B0-----:R-:W-:Y:S01]  /*5340*/  HFMA2.MMA R183, -RZ, RZ, 0, 1.847743988037109375e-06 ;  /* 0x0000001fffb77435 */ /* 0x001fe200000001ff */
[----:B-1----:R-:W-:Y:S01]  /*5350*/  MOV R185, R181 ;  /* 0x000000b500b97202 */ /* 0x002fe20000000f00 */
[----:B------:R-:W-:Y:S01]  /*5360*/  IMAD.MOV.U32 R186, RZ, RZ, 0x10 ;  /* 0x00000010ffba7424 */ /* 0x000fe200078e00ff */
[----:B------:R-:W-:-:S02]  /*5370*/  MOV R181, R184 ;  /* 0x000000b800b57202 */ /* 0x000fc40000000f00 */
[----:B------:R-:W-:Y:S02]  /*5380*/  MOV R188, 0xffffffff ;  /* 0xffffffff00bc7802 */ /* 0x000fe40000000f00 */
[----:B------:R-:W-:Y:S02]  /*5390*/  MOV R8, 0x53b0 ;  /* 0x000053b000087802 */ /* 0x000fe40000000f00 */
[----:B------:R-:W-:Y:S05]  /*53a0*/  CALL.REL.NOINC `($__internal_86_$__cuda_sm70_shflsync_bfly_p) ;  /* 0x0000002000007944 */ /* 0x000fea0003c00000 */
[----:B-1----:R-:W-:Y:S01]  /*53b0*/  MOV R9, R181 ;  /* 0x000000b500097202 */ /* 0x002fe20000000f00 */
[----:B0-----:R-:W-:Y:S05]  /*53c0*/  BRA `(.L_x_4394) ;  /* 0xffffc4b000007947 */ /* 0x001fea000383ffff */
        .weak           $__internal_86_$__cuda_sm70_shflsync_bfly_p
        .type           $__internal_86_$__cuda_sm70_shflsync_bfly_p,@function
        .size           $__internal_86_$__cuda_sm70_shflsync_bfly_p,(.L_x_9816 - $__internal_86_$__cuda_sm70_shflsync_bfly_p)
$__internal_86_$__cuda_sm70_shflsync_bfly_p:
[----:B------:R-:W-:Y:S01]  /*53d0*/  HFMA2.MMA R9, -RZ, RZ, 0, 0 ;  /* 0x00000000ff097435 */ /* 0x000fe200000001ff */
[----:B------:R-:W-:Y:S04]  /*53e0*/  WARPSYNC R188 ;  /* 0x000000bc00007348 */ /* 0x000fe80003800000 */
[----:B------:R0:W1:Y:S01]  /*53f0*/  SHFL.BFLY PT, R181, R181, R186, R183 ;  /* 0x0c0000bab5b57389 */ /* 0x00006200000e00b7 */
[----:B------:R-:W-:Y:S05]  /*5400*/  RET.REL.NODEC R8 `(_ZN10layer_norm13ln_bwd_kernelINS_13Kernel_traitsIf13__nv_bfloat16fS2_fjLj768ELj1ELj4ELj1ELj16ENS_18Kernel_traits_baseILj768EfS2_fS2_fjLj128EEEEELb0ELb1ELb1ELb0EEEvNS_9BwdParamsE) ;  /* 0xffffabf008007950 */ /* 0x000fea0003c3ffff */
.L_x_4395:
        /* <DEDUP_REMOVED lines=15> */
.L_x_9816:


//--------------------- .text._ZN10layer_norm13ln_bwd_kernelINS_13Kernel_traitsIf13__nv_bfloat16fS2_fjLj768ELj1ELj4ELj1ELj16ENS_18Kernel_traits_baseILj768EfS2_fS2_fjLj128EEEEELb0ELb1ELb1ELb1EEEvNS_9BwdParamsE --------------------------
	.section	.text._ZN10layer_norm13ln_bwd_kernelINS_13Kernel_traitsIf13__nv_bfloat16fS2_fjLj768ELj1ELj4ELj1ELj16ENS_18Kernel_traits_baseILj768EfS2_fS2_fjLj128EEEEELb0ELb1ELb1ELb1EEEvNS_9BwdParamsE,"ax",@progbits
	.sectioninfo	@"SHI_REGISTERS=254"
	.align	128
        .global         _ZN10layer_norm13ln_bwd_kernelINS_13Kernel_traitsIf13__nv_bfloat16fS2_fjLj768ELj1ELj4ELj1ELj16ENS_18Kernel_traits_baseILj768EfS2_fS2_fjLj128EEEEELb0ELb1ELb1ELb1EEEvNS_9BwdParamsE
        .type           _ZN10layer_norm13ln_bwd_kernelINS_13Kernel_traitsIf13__nv_bfloat16fS2_fjLj768ELj1ELj4ELj1ELj16ENS_18Kernel_traits_baseILj768EfS2_fS2_fjLj128EEEEELb0ELb1ELb1ELb1EEEvNS_9BwdParamsE,@function
        .size           _ZN10layer_norm13ln_bwd_kernelINS_13Kernel_traitsIf13__nv_bfloat16fS2_fjLj768ELj1ELj4ELj1ELj16ENS_18Kernel_traits_baseILj768EfS2_fS2_fjLj128EEEEELb0ELb1ELb1ELb1EEEvNS_9BwdParamsE,(.L_x_9817 - _ZN10layer_norm13ln_bwd_kernelINS_13Kernel_traitsIf13__nv_bfloat16fS2_fjLj768ELj1ELj4ELj1ELj16ENS_18Kernel_traits_baseILj768EfS2_fS2_fjLj128EEEEELb0ELb1ELb1ELb1EEEvNS_9BwdParamsE)
        .other          _ZN10layer_norm13ln_bwd_kernelINS_13Kernel_traitsIf13__nv_bfloat16fS2_fjLj768ELj1ELj4ELj1ELj16ENS_18Kernel_traits_baseILj768EfS2_fS2_fjLj128EEEEELb0ELb1ELb1ELb1EEEvNS_9BwdParamsE,@"STO_CUDA_ENTRY STV_DEFAULT"
_ZN10layer_norm13ln_bwd_kernelINS_13Kernel_traitsIf13__nv_bfloat16fS2_fjLj768ELj1ELj4ELj1ELj16ENS_18Kernel_traits_baseILj768EfS2_fS2_fjLj128EEEEELb0ELb1ELb1ELb1EEEvNS_9BwdParamsE:
.text._ZN10layer_norm13ln_bwd_kernelINS_13Kernel_traitsIf13__nv_bfloat16fS2_fjLj768ELj1ELj4ELj1ELj16ENS_18Kernel_traits_baseILj768EfS2_fS2_fjLj128EEEEELb0ELb1ELb1ELb1EEEvNS_9BwdParamsE:
        /* <DEDUP_REMOVED lines=46> */
.L_x_4397:
        /* <DEDUP_REMOVED lines=55> */
.L_x_4452:
        /* <DEDUP_REMOVED lines=8> */
[----:B------:R-:W-:Y:S01]  /*06d0*/  BSSY B1, `(.L_x_4399) ;  /* 0x00000fe000017945 */ /* 0x000fe20003800000 */
[----:B-----5:R1:W5:Y:S01]  /*06e0*/  LDG.E R4, [R186.64] ;  /* 0x00000004ba047981 */ /* 0x020362000c1e1900 */
[----:B------:R-:W-:-:S03]  /*06f0*/  LEA.HI R222, R222, R5, RZ, 0x3 ;  /* 0x00000005dede7211 */ /* 0x000fc600078f18ff */
[----:B------:R3:W5:Y:S01]  /*0700*/  LDG.E R220, [R184.64] ;  /* 0x00000004b8dc7981 */ /* 0x000762000c1e1900 */
[----:B------:R-:W-:Y:S02]  /*0710*/  LEA.HI.SX32 R224, R222, R221, 0x1d ;  /* 0x000000dddee07211 */ /* 0x000fe400078feaff */
[----:B------:R-:W-:Y:S02]  /*0720*/  MOV R222, 0x20 ;  /* 0x0000002000de7802 */ /* 0x000fe40000000f00 */
[C---:B------:R-:W-:Y:S02]  /*0730*/  IADD3 R223, R224.reuse, 0x20, RZ ;  /* 0x00000020e0df7810 */ /* 0x040fe40007ffe0ff */
[C---:B------:R-:W-:Y:S01]  /*0740*/  IADD3 R5, R224.reuse, 0x40, RZ ;  /* 0x00000040e0057810 */ /* 0x040fe20007ffe0ff */
[----:B0-----:R-:W-:-:S04]  /*0750*/  IMAD.WIDE.U32 R206, R224, R222, c[0x0][0x218] ;  /* 0x00008600e0ce7625 */ /* 0x001fc800078e00de */
        /* <DEDUP_REMOVED lines=18> */
.L_x_4400:
[----:B------:R-:W-:Y:S02]  /*0880*/  IADD3 R6, R226, -0x1, RZ ;  /* 0xffffffffe2067810 */ /* 0x000fe40007ffe0ff */
[----:B------:R-:W-:-:S03]  /*0890*/  MOV R21, 0x10 ;  /* 0x0000001000157802 */ /* 0x000fc60000000f00 */
[----:B------:R-:W-:Y:S02]  /*08a0*/  IMAD R8, R6, c[0x0][0x168], RZ ;  /* 0x00005a0006087a24 */ /* 0x000fe400078e02ff */
[----:B------:R-:W-:-:S03]  /*08b0*/  IMAD.WIDE R6, R2, R225, c[0x0][0x1a0] ;  /* 0x0000680002067625 */ /* 0x000fc600078e02e1 */
[----:B------:R-:W-:Y:S01]  /*08c0*/  SHF.R.S32.HI R9, RZ, 0x1f, R8 ;  /* 0x0000001fff097819 */ /* 0x000fe20000011408 */
[----:B------:R-:W-:Y:S01]  /*08d0*/  IMAD.WIDE.U32 R204, R224, R222, c[0x0][0x188] ;  /* 0x00006200e0cc7625 */ /* 0x000fe200078e00de */
[----:B------:R0:W2:Y:S02]  /*08e0*/  LDG.E R214, [R6.64] ;  /* 0x0000000406d67981 */ /* 0x0000a4000c1e1900 */
[----:B------:R-:W-:Y:S01]  /*08f0*/  LEA.HI R8, R9, R8, RZ, 0x3 ;  /* 0x0000000809087211 */ /* 0x000fe200078f18ff */
[----:B------:R-:W-:Y:S01]  /*0900*/  IMAD.WIDE.U32 R212, R223, R222, c[0x0][0x188] ;  /* 0x00006200dfd47625 */ /* 0x000fe200078e00de */
[----:B------:R-:W3:Y:S02]  /*0910*/  LDG.E.128 R16, [R204.64+0x10] ;  /* 0x00001004cc107981 */ /* 0x000ee4000c1e1d00 */
[----:B------:R-:W-:Y:S02]  /*0920*/  LEA.HI.SX32 R20, R8, R221, 0x1d ;  /* 0x000000dd08147211 */ /* 0x000fe400078feaff */
[----:B------:R-:W4:Y:S02]  /*0930*/  LDG.E.128 R192, [R212.64+0x10] ;  /* 0x00001004d4c07981 */ /* 0x000f24000c1e1d00 */
[C---:B------:R-:W-:Y:S01]  /*0940*/  IADD3 R8, R20.reuse, 0x20, RZ ;  /* 0x0000002014087810 */ /* 0x040fe20007ffe0ff */
[CC--:B------:R-:W-:Y:S01]  /*0950*/  IMAD.WIDE.U32 R200, R20.reuse, R21.reuse, c[0x0][0x208] ;  /* 0x0000820014c87625 */ /* 0x0c0fe200078e0015 */
[----:B------:R-:W-:Y:S01]  /*0960*/  IADD3 R20, R20, 0x40, RZ ;  /* 0x0000004014147810 */ /* 0x000fe20007ffe0ff */
[----:B------:R-:W4:Y:S02]  /*0970*/  LDG.E.128 R208, [R204.64] ;  /* 0x00000004ccd07981 */ /* 0x000f24000c1e1d00 */
[----:B------:R-:W-:-:S02]  /*0980*/  IMAD.WIDE.U32 R8, R8, R21, c[0x0][0x208] ;  /* 0x0000820008087625 */ /* 0x000fc400078e0015 */
[----:B------:R-:W4:Y:S02]  /*0990*/  LDG.E.128 R200, [R200.64] ;  /* 0x00000004c8c87981 */ /* 0x000f24000c1e1d00 */
[----:B------:R-:W-:Y:S02]  /*09a0*/  IMAD.WIDE.U32 R20, R20, R21, c[0x0][0x208] ;  /* 0x0000820014147625 */ /* 0x000fe400078e0015 */
[----:B------:R-:W4:Y:S02]  /*09b0*/  LDG.E.128 R8, [R8.64] ;  /* 0x0000000408087981 */ /* 0x000f24000c1e1d00 */
[----:B0-----:R-:W-:Y:S02]  /*09c0*/  IMAD.WIDE.U32 R6, R5, R222, c[0x0][0x188] ;  /* 0x0000620005067625 */ /* 0x001fe400078e00de */
[----:B------:R-:W4:Y:S04]  /*09d0*/  LDG.E.128 R20, [R20.64] ;  /* 0x0000000414147981 */ /* 0x000f28000c1e1d00 */
[----:B------:R0:W4:Y:S04]  /*09e0*/  LDG.E.128 R12, [R212.64] ;  /* 0x00000004d40c7981 */ /* 0x000128000c1e1d00 */
[----:B------:R1:W4:Y:S04]  /*09f0*/  LDG.E.128 R196, [R6.64+0x10] ;  /* 0x0000100406c47981 */ /* 0x000328000c1e1d00 */
[----:B------:R1:W4:Y:S01]  /*0a00*/  LDG.E.128 R188, [R6.64] ;  /* 0x0000000406bc7981 */ /* 0x000322000c1e1d00 */
        /* <DEDUP_REMOVED lines=13> */
[C---:B------:R-:W-:Y:S02]  /*0ae0*/  FADD.FTZ R193, -R221.reuse, R193 ;  /* 0x000000c1ddc17221 */ /* 0x040fe40000010100 */
[C---:B-1----:R-:W-:Y:S02]  /*0af0*/  FADD.FTZ R7, -R221.reuse, R208 ;  /* 0x000000d0dd077221 */ /* 0x042fe40000010100 */
[C---:B------:R-:W-:Y:S01]  /*0b00*/  FADD.FTZ R225, -R221.reuse, R209 ;  /* 0x000000d1dde17221 */ /* 0x040fe20000010100 */
[----:B0-----:R-:W-:Y:S01]  /*0b10*/  PRMT R213, RZ, 0x5410, R200 ;  /* 0x00005410ffd57816 */ /* 0x001fe200000000c8 */
[C---:B------:R-:W-:Y:S01]  /*0b20*/  FADD.FTZ R227, -R221.reuse, R210 ;  /* 0x000000d2dde37221 */ /* 0x040fe20000010100 */
[----:B------:R-:W-:Y:S01]  /*0b30*/  PRMT R185, RZ, 0x5410, R202 ;  /* 0x00005410ffb97816 */ /* 0x000fe200000000ca */
[----:B------:R-:W-:Y:S01]  /*0b40*/  FADD.FTZ R17, -R221, R17 ;  /* 0x00000011dd117221 */ /* 0x000fe20000010100 */
[----:B------:R-:W-:-:S02]  /*0b50*/  PRMT R209, RZ, 0x5410, R10 ;  /* 0x00005410ffd17816 */ /* 0x000fc4000000000a */
[----:B------:R-:W-:Y:S01]  /*0b60*/  PRMT R204, RZ, 0x7610, R10 ;  /* 0x00007610ffcc7816 */ /* 0x000fe2000000000a */
[C---:B-----5:R-:W-:Y:S01]  /*0b70*/  FMUL.FTZ R10, R4.reuse, R231 ;  /* 0x000000e7040a7220 */ /* 0x060fe20000410000 */
[--C-:B------:R-:W-:Y:S02]  /*0b80*/  PRMT R215, RZ, 0x5410, R21.reuse ;  /* 0x00005410ffd77816 */ /* 0x100fe40000000015 */
[----:B------:R-:W-:Y:S01]  /*0b90*/  PRMT R214, RZ, 0x7610, R21 ;  /* 0x00007610ffd67816 */ /* 0x000fe20000000015 */
[C---:B------:R-:W-:Y:S01]  /*0ba0*/  FMUL.FTZ R21, R4.reuse, R195 ;  /* 0x000000c304157220 */ /* 0x040fe20000410000 */
[----:B------:R-:W-:Y:S01]  /*0bb0*/  PRMT R210, RZ, 0x7610, R200 ;  /* 0x00007610ffd27816 */ /* 0x000fe200000000c8 */
[C---:B------:R-:W-:Y:S01]  /*0bc0*/  FADD.FTZ R237, -R221.reuse, R13 ;  /* 0x0000000ddded7221 */ /* 0x040fe20000010100 */
[----:B------:R-:W-:Y:S01]  /*0bd0*/  PRMT R184, RZ, 0x7610, R203 ;  /* 0x00007610ffb87816 */ /* 0x000fe200000000cb */
[----:B------:R-:W-:Y:S02]  /*0be0*/  FMUL.FTZ R13, R4, R19 ;  /* 0x00000013040d7220 */ /* 0x000fe40000410000 */
[----:B------:R-:W-:-:S02]  /*0bf0*/  FADD.FTZ R198, -R221, R198 ;  /* 0x000000c6ddc67221 */ /* 0x000fc40000010100 */
[----:B------:R-:W-:Y:S01]  /*0c00*/  FMUL.FTZ R195, R104, R213 ;  /* 0x000000d568c37220 */ /* 0x000fe20000410000 */
[----:B------:R-:W-:Y:S01]  /*0c10*/  PRMT R202, RZ, 0x7610, R202 ;  /* 0x00007610ffca7816 */ /* 0x000fe200000000ca */
[C---:B------:R-:W-:Y:S01]  /*0c20*/  FADD.FTZ R229, -R221.reuse, R211 ;  /* 0x000000d3dde57221 */ /* 0x040fe20000010100 */
[--C-:B------:R-:W-:Y:S01]  /*0c30*/  PRMT R211, RZ, 0x5410, R11.reuse ;  /* 0x00005410ffd37816 */ /* 0x100fe2000000000b */
        /* <DEDUP_REMOVED lines=13> */
[C---:B------:R-:W-:Y:S01]  /*0d10*/  FMUL.FTZ R6, R4.reuse, R7 ;  /* 0x0000000704067220 */ /* 0x040fe20000410000 */
[----:B------:R-:W-:Y:S01]  /*0d20*/  PRMT R187, RZ, 0x5410, R201 ;  /* 0x00005410ffbb7816 */ /* 0x000fe200000000c9 */
[----:B------:R-:W-:Y:S02]  /*0d30*/  FADD.FTZ R221, -R221, R199 ;  /* 0x000000c7dddd7221 */ /* 0x000fe40000010100 */
[C---:B------:R-:W-:Y:S02]  /*0d40*/  FMUL.FTZ R19, R4.reuse, R193 ;  /* 0x000000c104137220 */ /* 0x040fe40000410000 */
[----:B------:R-:W-:-:S02]  /*0d50*/  FMUL.FTZ R11, R4, R17 ;  /* 0x00000011040b7220 */ /* 0x000fc40000410000 */
[----:B------:R-:W-:Y:S02]  /*0d60*/  FMUL.FTZ R193, R4, R198 ;  /* 0x000000c604c17220 */ /* 0x000fe40000410000 */
[----:B------:R-:W-:Y:S02]  /*0d70*/  FADD.FTZ R136, R136, R185 ;  /* 0x000000b988887221 */ /* 0x000fe40000010000 */
[-C--:B------:R-:W-:Y:S02]  /*0d80*/  FFMA.FTZ R112, R10, R185.reuse, R112 ;  /* 0x000000b90a707223 */ /* 0x080fe40000010070 */
[----:B------:R-:W-:Y:S02]  /*0d90*/  FMUL.FTZ R199, R100, R185 ;  /* 0x000000b964c77220 */ /* 0x000fe40000410000 */
[----:B------:R-:W-:Y:S02]  /*0da0*/  FMUL.FTZ R192, R105, R210 ;  /* 0x000000d269c07220 */ /* 0x000fe40000410000 */
[----:B------:R-:W-:-:S02]  /*0db0*/  FADD.FTZ R139, R139, R184 ;  /* 0x000000b88b8b7221 */ /* 0x000fc40000010000 */
[-C--:B------:R-:W-:Y:S02]  /*0dc0*/  FFMA.FTZ R115, R13, R184.reuse, R115 ;  /* 0x000000b80d737223 */ /* 0x080fe40000010073 */
[----:B------:R-:W-:Y:S02]  /*0dd0*/  FMUL.FTZ R198, R103, R184 ;  /* 0x000000b867c67220 */ /* 0x000fe40000410000 */
[----:B------:R-:W-:Y:S01]  /*0de0*/  FADD.FTZ R185, RZ, R195 ;  /* 0x000000c3ffb97221 */ /* 0x000fe20000010000 */
[----:B------:R-:W-:Y:S01]  /*0df0*/  PRMT R200, RZ, 0x7610, R201 ;  /* 0x00007610ffc87816 */ /* 0x000fe200000000c9 */
[----:B------:R-:W-:Y:S02]  /*0e00*/  FMUL.FTZ R7, R4, R225 ;  /* 0x000000e104077220 */ /* 0x000fe40000410000 */
[----:B------:R-:W-:Y:S01]  /*0e10*/  FFMA.FTZ R184, R6, R195, RZ ;  /* 0x000000c306b87223 */ /* 0x000fe200000100ff */
[----:B------:R-:W-:Y:S01]  /*0e20*/  PRMT R201, RZ, 0x5410, R203 ;  /* 0x00005410ffc97816 */ /* 0x000fe200000000cb */
[----:B------:R-:W-:Y:S01]  /*0e30*/  FMUL.FTZ R190, R4, R197 ;  /* 0x000000c504be7220 */ /* 0x000fe20000410000 */
[----:B------:R-:W-:Y:S01]  /*0e40*/  PRMT R203, RZ, 0x5410, R8 ;  /* 0x00005410ffcb7816 */ /* 0x000fe20000000008 */
[----:B------:R-:W-:Y:S01]  /*0e50*/  FADD.FTZ R137, R137, R202 ;  /* 0x000000ca89897221 */ /* 0x000fe20000010000 */
[----:B------:R-:W-:Y:S01]  /*0e60*/  PRMT R212, RZ, 0x7610, R8 ;  /* 0x00007610ffd47816 */ /* 0x000fe20000000008 */
[----:B------:R-:W-:-:S02]  /*0e70*/  FFMA.FTZ R113, R11, R202, R113 ;  /* 0x000000ca0b717223 */ /* 0x000fc40000010071 */
[----:B------:R-:W-:Y:S02]  /*0e80*/  FMUL.FTZ R196, R101, R202 ;  /* 0x000000ca65c47220 */ /* 0x000fe40000410000 */
[----:B------:R-:W-:Y:S02]  /*0e90*/  FMUL.FTZ R197, R106, R187 ;  /* 0x000000bb6ac57220 */ /* 0x000fe40000410000 */
[----:B------:R-:W-:Y:S02]  /*0ea0*/  FADD.FTZ R202, R185, R192 ;  /* 0x000000c0b9ca7221 */ /* 0x000fe40000010000 */
[----:B------:R-:W-:Y:S02]  /*0eb0*/  FMUL.FTZ R8, R4, R227 ;  /* 0x000000e304087220 */ /* 0x000fe40000410000 */
        /* <DEDUP_REMOVED lines=9> */
[C---:B------:R-:W-:Y:S02]  /*0f50*/  FMUL.FTZ R12, R4.reuse, R233 ;  /* 0x000000e9040c7220 */ /* 0x040fe40000410000 */
[----:B------:R-:W-:-:S02]  /*0f60*/  FMUL.FTZ R17, R4, R241 ;  /* 0x000000f104117220 */ /* 0x000fc40000410000 */
        /* <DEDUP_REMOVED lines=19> */
[----:B------:R-:W-:Y:S02]  /*10a0*/  FFMA.FTZ R111, R9, R200, R111 ;  /* 0x000000c8096f7223 */ /* 0x000fe4000001006f */
[----:B------:R-:W-:Y:S02]  /*10b0*/  FADD.FTZ R135, R135, R200 ;  /* 0x000000c887877221 */ /* 0x000fe40000010000 */
[----:B------:R-:W-:Y:S02]  /*10c0*/  FMUL.FTZ R200, R97, R212 ;  /* 0x000000d461c87220 */ /* 0x000fe40000410000 */
[----:B------:R-:W-:Y:S02]  /*10d0*/  FADD.FTZ R185, R186, R203 ;  /* 0x000000cbbab97221 */ /* 0x000fe40000010000 */
[----:B------:R-:W-:-:S02]  /*10e0*/  FMUL.FTZ R15, R4, R237 ;  /* 0x000000ed040f7220 */ /* 0x000fc40000410000 */
[----:B------:R-:W-:Y:S02]  /*10f0*/  FFMA.FTZ R184, R14, R203, R184 ;  /* 0x000000cb0eb87223 */ /* 0x000fe400000100b8 */
[-C--:B------:R-:W-:Y:S02]  /*1100*/  FFMA.FTZ R118, R16, R205.reuse, R118 ;  /* 0x000000cd10767223 */ /* 0x080fe40000010076 */
[----:B------:R-:W-:Y:S02]  /*1110*/  FADD.FTZ R142, R142, R205 ;  /* 0x000000cd8e8e7221 */ /* 0x000fe40000010000 */
        /* <DEDUP_REMOVED lines=9> */
[----:B------:R-:W-:Y:S01]  /*11b0*/  FADD.FTZ R186, R185, R202 ;  /* 0x000000cab9ba7221 */ /* 0x000fe20000010000 */
[----:B------:R-:W-:Y:S01]  /*11c0*/  PRMT R219, RZ, 0x5410, R20 ;  /* 0x00005410ffdb7816 */ /* 0x000fe20000000014 */
[----:B------:R-:W-:Y:S01]  /*11d0*/  FFMA.FTZ R184, R17, R202, R184 ;  /* 0x000000ca11b87223 */ /* 0x000fe200000100b8 */
[----:B------:R-:W-:Y:S01]  /*11e0*/  PRMT R218, RZ, 0x7610, R20 ;  /* 0x00007610ffda7816 */ /* 0x000fe20000000014 */
        /* <DEDUP_REMOVED lines=21> */
[----:B------:R-:W-:Y:S02]  /*1340*/  FADD.FTZ R185, R185, R208 ;  /* 0x000000d0b9b97221 */ /* 0x000fe40000010000 */
[----:B------:R-:W-:Y:S02]  /*1350*/  FMUL.FTZ R23, R4, R247 ;  /* 0x000000f704177220 */ /* 0x000fe40000410000 */
[----:B------:R-:W-:Y:S01]  /*1360*/  FFMA.FTZ R186, R21, R208, R184 ;  /* 0x000000d015ba7223 */ /* 0x000fe200000100b8 */
[----:B------:R-:W-:Y:S01]  /*1370*/  PRMT R217, RZ, 0x5410, R22 ;  /* 0x00005410ffd97816 */ /* 0x000fe20000000016 */
[----:B------:R-:W-:Y:S01]  /*1380*/  FFMA.FTZ R108, R6, R213, R108 ;  /* 0x000000d5066c7223 */ /* 0x000fe2000001006c */
[----:B------:R-:W-:Y:S01]  /*1390*/  PRMT R216, RZ, 0x7610, R22 ;  /* 0x00007610ffd87816 */ /* 0x000fe20000000016 */
[----:B------:R-:W-:-:S02]  /*13a0*/  FADD.FTZ R132, R132, R213 ;  /* 0x000000d584847221 */ /* 0x000fc40000010000 */
[----:B------:R-:W-:Y:S02]  /*13b0*/  FADD.FTZ R184, R185, R210 ;  /* 0x000000d2b9b87221 */ /* 0x000fe40000010000 */
[C---:B------:R-:W-:Y:S02]  /*13c0*/  FMUL.FTZ R22, R4.reuse, R189 ;  /* 0x000000bd04167220 */ /* 0x040fe40000410000 */
[----:B------:R-:W-:Y:S02]  /*13d0*/  FMUL.FTZ R213, R89, R218 ;  /* 0x000000da59d57220 */ /* 0x000fe40000410000 */
[----:B------:R-:W-:Y:S02]  /*13e0*/  FFMA.FTZ R185, R23, R210, R186 ;  /* 0x000000d217b97223 */ /* 0x000fe400000100ba */
[----:B------:R-:W-:Y:S02]  /*13f0*/  FMUL.FTZ R189, R4, R249 ;  /* 0x000000f904bd7220 */ /* 0x000fe40000410000 */
[----:B------:R-:W-:-:S02]  /*1400*/  FFMA.FTZ R110, R8, R187, R110 ;  /* 0x000000bb086e7223 */ /* 0x000fc4000001006e */
[----:B------:R-:W-:Y:S02]  /*1410*/  FADD.FTZ R134, R134, R187 ;  /* 0x000000bb86867221 */ /* 0x000fe40000010000 */
[----:B------:R-:W-:Y:S02]  /*1420*/  FFMA.FTZ R117, R15, R212, R117 ;  /* 0x000000d40f757223 */ /* 0x000fe40000010075 */
        /* <DEDUP_REMOVED lines=28> */
[----:B------:R-:W-:Y:S02]  /*15f0*/  FFMA.FTZ R125, R22, R218, R125 ;  /* 0x000000da167d7223 */ /* 0x000fe4000001007d */
[----:B------:R-:W-:Y:S02]  /*1600*/  FADD.FTZ R149, R149, R218 ;  /* 0x000000da95957221 */ /* 0x000fe40000010000 */
        /* <DEDUP_REMOVED lines=10> */
.L_x_4401:
[----:B------:R-:W-:Y:S05]  /*16b0*/  BSYNC B1 ;  /* 0x0000000000017941 */ /* 0x000fea0003800000 */
.L_x_4399:
[----:B------:R-:W-:Y:S05]  /*16c0*/  BRA.DIV ~URZ, `(.L_x_4402) ;  /* 0x000030d27f007947 */ /* 0x000fea000b800000 */
[----:B0-----:R0:W1:Y:S02]  /*16d0*/  SHFL.BFLY PT, R186, R221, 0x1, 0x1f ;  /* 0x0c201f00ddba7f89 */ /* 0x00106400000e0000 */
.L_x_4453:
        /* <DEDUP_REMOVED lines=18> */
.L_x_4454:
        /* <DEDUP_REMOVED lines=8> */
[----:B------:R-:W-:Y:S02]  /*1880*/  @P4 LEA.HI.SX32 R222, R185, R184, 0x1d ;  /* 0x000000b8b9de4211 */ /* 0x000fe400078feaff */
[----:B------:R-:W-:Y:S02]  /*1890*/  @!P5 ISETP.NE.U32.AND P3, PT, RZ, c[0x0][0x218], PT ;  /* 0x00008600ff00da0c */ /* 0x000fe40003f65070 */
[----:B------:R-:W-:Y:S01]  /*18a0*/  @!P5 ISETP.NE.U32.AND P6, PT, RZ, c[0x0][0x218], PT ;  /* 0x00008600ff00da0c */ /* 0x000fe20003fc5070 */
[----:B------:R-:W-:Y:S01]  /*18b0*/  @P4 IMAD.WIDE.U32 R184, R222, R187, c[0x0][0x170] ;  /* 0x00005c00deb84625 */ /* 0x000fe200078e00bb */
[----:B------:R-:W-:Y:S01]  /*18c0*/  ISETP.NE.U32.AND P0, PT, RZ, c[0x0][0x258], PT ;  /* 0x00009600ff007a0c */ /* 0x000fe20003f05070 */
[----:B------:R-:W-:Y:S01]  /*18d0*/  BSSY B1, `(.L_x_4404) ;  /* 0x0000016000017945 */ /* 0x000fe20003800000 */
[----:B------:R-:W-:Y:S01]  /*18e0*/  @!P5 ISETP.NE.AND.EX P6, PT, RZ, c[0x0][0x21c], PT, P6 ;  /* 0x00008700ff00da0c */ /* 0x000fe20003fc5360 */
[----:B--2---:R-:W-:Y:S01]  /*18f0*/  FADD.FTZ R225, R225, R206 ;  /* 0x000000cee1e17221 */ /* 0x004fe20000010000 */
[----:B------:R-:W-:Y:S01]  /*1900*/  @!P5 ISETP.NE.AND.EX P3, PT, RZ, c[0x0][0x21c], PT, P3 ;  /* 0x00008700ff00da0c */ /* 0x000fe20003f65330 */
[----:B-1----:R-:W-:Y:S01]  /*1910*/  FADD.FTZ R220, R226, R221 ;  /* 0x000000dde2dc7221 */ /* 0x002fe20000010000 */
[----:B------:R1:W5:Y:S01]  /*1920*/  @P4 LDG.E.128 R32, [R184.64] ;  /* 0x00000004b8204981 */ /* 0x000362000c1e1d00 */
[----:B------:R-:W-:Y:S01]  /*1930*/  ISETP.NE.U32.AND P2, PT, RZ, c[0x0][0x258], PT ;  /* 0x00009600ff007a0c */ /* 0x000fe20003f45070 */
[----:B0-----:R-:W-:Y:S01]  /*1940*/  FMUL.FTZ R221, R225, c[0x0][0x1e0] ;  /* 0x00007800e1dd7a20 */ /* 0x001fe20000410000 */
[----:B------:R-:W-:Y:S01]  /*1950*/  @!P5 ISETP.NE.U32.AND P1, PT, RZ, c[0x0][0x218], PT ;  /* 0x00008600ff00da0c */ /* 0x000fe20003f25070 */
[----:B------:R-:W-:Y:S01]  /*1960*/  FMUL.FTZ R220, R220, c[0x0][0x1e0] ;  /* 0x00007800dcdc7a20 */ /* 0x000fe20000410000 */
[----:B------:R-:W-:-:S02]  /*1970*/  ISETP.NE.AND.EX P0, PT, RZ, c[0x0][0x25c], PT, P0 ;  /* 0x00009700ff007a0c */ /* 0x000fc40003f05300 */
[----:B------:R-:W-:Y:S02]  /*1980*/  @!P5 FSEL R226, R57, RZ, P6 ;  /* 0x000000ff39e2d208 */ /* 0x000fe40003000000 */
[----:B-1----:R-:W-:Y:S01]  /*1990*/  @!P5 FSEL R185, R56, RZ, P3 ;  /* 0x000000ff38b9d208 */ /* 0x002fe20001800000 */
        /* <DEDUP_REMOVED lines=9> */
.L_x_4405:
[----:B------:R-:W-:Y:S05]  /*1a30*/  BSYNC B1 ;  /* 0x0000000000017941 */ /* 0x000fea0003800000 */
.L_x_4404:
        /* <DEDUP_REMOVED lines=10> */
.L_x_4407:
[----:B------:R-:W-:Y:S05]  /*1ae0*/  BSYNC B1 ;  /* 0x0000000000017941 */ /* 0x000fea0003800000 */
.L_x_4406:
[----:B------:R-:W-:Y:S01]  /*1af0*/  @!P5 ISETP.NE.U32.AND P3, PT, RZ, c[0x0][0x218], PT ;  /* 0x00008600ff00da0c */ /* 0x000fe20003f65070 */
[----:B------:R-:W-:Y:S01]  /*1b00*/  BSSY B1, `(.L_x_4408) ;  /* 0x0000013000017945 */ /* 0x000fe20003800000 */
[----:B------:R-:W-:Y:S01]  /*1b10*/  @P0 MOV R207, 0x20 ;  /* 0x0000002000cf0802 */ /* 0x000fe20000000f00 */
[C---:B------:R-:W-:Y:S01]  /*1b20*/  @P4 FMUL.FTZ R229, R185.reuse, c[0x0][0x1ec] ;  /* 0x00007b00b9e54a20 */ /* 0x040fe20000410000 */
[----:B------:R-:W-:Y:S02]  /*1b30*/  ISETP.NE.AND.EX P2, PT, RZ, c[0x0][0x25c], PT, P2 ;  /* 0x00009700ff007a0c */ /* 0x000fe40003f45320 */
[----:B------:R-:W-:Y:S01]  /*1b40*/  @!P5 ISETP.NE.AND.EX P3, PT, RZ, c[0x0][0x21c], PT, P3 ;  /* 0x00008700ff00da0c */ /* 0x000fe20003f65330 */
[----:B------:R-:W-:Y:S01]  /*1b50*/  @P0 IMAD.WIDE.U32 R206, R224, R207, c[0x0][0x258] ;  /* 0x00009600e0ce0625 */ /* 0x000fe200078e00cf */
[----:B------:R-:W-:Y:S02]  /*1b60*/  SEL R184, R185, R28, P2 ;  /* 0x0000001cb9b87207 */ /* 0x000fe40001000000 */
[----:B------:R-:W-:-:S02]  /*1b70*/  @!P5 ISETP.NE.AND.EX P1, PT, RZ, c[0x0][0x21c], PT, P1 ;  /* 0x00008700ff00da0c */ /* 0x000fc40003f25310 */
        /* <DEDUP_REMOVED lines=11> */
.L_x_4409:
[----:B------:R-:W-:Y:S05]  /*1c30*/  BSYNC B1 ;  /* 0x0000000000017941 */ /* 0x000fea0003800000 */
.L_x_4408:
        /* <DEDUP_REMOVED lines=12> */
.L_x_4411:
[----:B------:R-:W-:Y:S05]  /*1d00*/  BSYNC B1 ;  /* 0x0000000000017941 */ /* 0x000fea0003800000 */
.L_x_4410:
[----:B------:R-:W-:Y:S01]  /*1d10*/  @P4 FMUL.FTZ R224, R80, R229 ;  /* 0x000000e550e04220 */ /* 0x000fe20000410000 */
[----:B------:R-:W-:Y:S01]  /*1d20*/  @!P5 ISETP.NE.U32.AND P3, PT, RZ, c[0x0][0x218], PT ;  /* 0x00008600ff00da0c */ /* 0x000fe20003f65070 */
[----:B------:R-:W-:Y:S01]  /*1d30*/  @P4 FMUL.FTZ R226, R226, c[0x0][0x1ec] ;  /* 0x00007b00e2e24a20 */ /* 0x000fe20000410000 */
[----:B------:R-:W-:Y:S01]  /*1d40*/  @!P5 ISETP.NE.U32.AND P6, PT, RZ, c[0x0][0x218], PT ;  /* 0x00008600ff00da0c */ /* 0x000fe20003fc5070 */
[----:B------:R-:W-:Y:S01]  /*1d50*/  @P4 FMUL.FTZ R227, R227, c[0x0][0x1ec] ;  /* 0x00007b00e3e34a20 */ /* 0x000fe20000410000 */
[----:B------:R-:W-:Y:S01]  /*1d60*/  SEL R187, R232, R31, P2 ;  /* 0x0000001fe8bb7207 */ /* 0x000fe20001000000 */
[----:B------:R-:W-:Y:S01]  /*1d70*/  BSSY B1, `(.L_x_4412) ;  /* 0x0000014000017945 */ /* 0x000fe20003800000 */
[----:B------:R-:W-:Y:S02]  /*1d80*/  @P4 F2FP.BF16.PACK_AB R224, RZ, R224 ;  /* 0x000000e0ffe0423e */ /* 0x000fe400000010ff */
[----:B------:R-:W-:Y:S01]  /*1d90*/  @!P5 ISETP.NE.AND.EX P3, PT, RZ, c[0x0][0x21c], PT, P3 ;  /* 0x00008700ff00da0c */ /* 0x000fe20003f65330 */
[----:B------:R0:W-:Y:S01]  /*1da0*/  @P0 STG.E.128 [R206.64], R184 ;  /* 0x000000b8ce000986 */ /* 0x0001e2000c101d04 */
[----:B------:R-:W-:-:S02]  /*1db0*/  @!P5 ISETP.NE.AND.EX P6, PT, RZ, c[0x0][0x21c], PT, P6 ;  /* 0x00008700ff00da0c */ /* 0x000fc40003fc5360 */
[----:B------:R-:W-:Y:S02]  /*1dc0*/  @P4 PRMT R24, R224, 0x7610, R24 ;  /* 0x00007610e0184816 */ /* 0x000fe40000000018 */
[----:B------:R-:W-:Y:S02]  /*1dd0*/  @!P5 ISETP.NE.U32.AND P1, PT, RZ, c[0x0][0x218], PT ;  /* 0x00008600ff00da0c */ /* 0x000fe40003f25070 */
[----:B------:R-:W-:Y:S01]  /*1de0*/  @!P5 FSEL R234, R53, RZ, P3 ;  /* 0x000000ff35ead208 */ /* 0x000fe20001800000 */
[----:B0-----:R-:W-:Y:S01]  /*1df0*/  @P4 FMUL.FTZ R184, R81, R226 ;  /* 0x000000e251b84220 */ /* 0x001fe20000410000 */
        /* <DEDUP_REMOVED lines=11> */
.L_x_4413:
[----:B------:R-:W-:Y:S05]  /*1eb0*/  BSYNC B1 ;  /* 0x0000000000017941 */ /* 0x000fea0003800000 */
.L_x_4412:
        /* <DEDUP_REMOVED lines=10> */
.L_x_4415:
[----:B------:R-:W-:Y:S05]  /*1f60*/  BSYNC B1 ;  /* 0x0000000000017941 */ /* 0x000fea0003800000 */
.L_x_4414:
[----:B------:R-:W-:Y:S01]  /*1f70*/  @!P5 ISETP.NE.U32.AND P3, PT, RZ, c[0x0][0x218], PT ;  /* 0x00008600ff00da0c */ /* 0x000fe20003f65070 */
[----:B------:R-:W-:Y:S01]  /*1f80*/  BSSY B1, `(.L_x_4416) ;  /* 0x0000013000017945 */ /* 0x000fe20003800000 */
[----:B------:R-:W-:Y:S01]  /*1f90*/  @P4 F2FP.BF16.PACK_AB R228, RZ, R184 ;  /* 0x000000b8ffe4423e */ /* 0x000fe200000010ff */
[----:B------:R-:W-:Y:S01]  /*1fa0*/  @P4 FMUL.FTZ R224, R232, c[0x0][0x1ec] ;  /* 0x00007b00e8e04a20 */ /* 0x000fe20000410000 */
[----:B------:R-:W-:Y:S01]  /*1fb0*/  @!P5 ISETP.NE.AND.EX P3, PT, RZ, c[0x0][0x21c], PT, P3 ;  /* 0x00008700ff00da0c */ /* 0x000fe20003f65330 */
[C---:B------:R-:W-:Y:S01]  /*1fc0*/  @P4 FMUL.FTZ R225, R187.reuse, c[0x0][0x1ec] ;  /* 0x00007b00bbe14a20 */ /* 0x040fe20000410000 */
[----:B------:R-:W-:Y:S02]  /*1fd0*/  @P4 F2FP.BF16.PACK_AB R230, RZ, R185 ;  /* 0x000000b9ffe6423e */ /* 0x000fe400000010ff */
[----:B------:R-:W-:Y:S02]  /*1fe0*/  @!P5 ISETP.NE.AND.EX P1, PT, RZ, c[0x0][0x21c], PT, P1 ;  /* 0x00008700ff00da0c */ /* 0x000fe40003f25310 */
[----:B------:R-:W-:-:S02]  /*1ff0*/  SEL R184, R187, R180, P2 ;  /* 0x000000b4bbb87207 */ /* 0x000fc40001000000 */
        /* <DEDUP_REMOVED lines=11> */
.L_x_4417:
[----:B------:R-:W-:Y:S05]  /*20b0*/  BSYNC B1 ;  /* 0x0000000000017941 */ /* 0x000fea0003800000 */
.L_x_4416:
        /* <DEDUP_REMOVED lines=12> */
.L_x_4419:
[----:B------:R-:W-:Y:S05]  /*2180*/  BSYNC B1 ;  /* 0x0000000000017941 */ /* 0x000fea0003800000 */
.L_x_4418:
[----:B------:R-:W-:Y:S01]  /*2190*/  SEL R187, R236, R183, P2 ;  /* 0x000000b7ecbb7207 */ /* 0x000fe20001000000 */
[----:B------:R-:W-:Y:S01]  /*21a0*/  @P4 FMUL.FTZ R231, R83, R224 ;  /* 0x000000e053e74220 */ /* 0x000fe20000410000 */
[----:B------:R-:W-:Y:S01]  /*21b0*/  @P4 PRMT R24, R24, 0x5410, R228 ;  /* 0x0000541018184816 */ /* 0x000fe200000000e4 */
[----:B------:R-:W-:Y:S01]  /*21c0*/  @P4 FMUL.FTZ R228, R76, R225 ;  /* 0x000000e14ce44220 */ /* 0x000fe20000410000 */
[----:B------:R-:W-:Y:S01]  /*21d0*/  @P4 PRMT R25, R230, 0x7610, R25 ;  /* 0x00007610e6194816 */ /* 0x000fe20000000019 */
[----:B------:R0:W-:Y:S01]  /*21e0*/  @P0 STG.E.128 [R206.64+0x10], R184 ;  /* 0x000010b8ce000986 */ /* 0x0001e2000c101d04 */
[----:B------:R-:W-:Y:S01]  /*21f0*/  @P4 FMUL.FTZ R230, R234, c[0x0][0x1ec] ;  /* 0x00007b00eae64a20 */ /* 0x000fe20000410000 */
[--C-:B-----5:R-:W-:Y:S02]  /*2200*/  @P4 PRMT R242, RZ, 0x5410, R32.reuse ;  /* 0x00005410fff24816 */ /* 0x120fe40000000020 */
[----:B------:R-:W-:Y:S01]  /*2210*/  @P4 F2FP.BF16.PACK_AB R232, RZ, R228 ;  /* 0x000000e4ffe8423e */ /* 0x000fe200000010ff */
[----:B------:R-:W-:Y:S01]  /*2220*/  @P4 FMUL.FTZ R228, R236, c[0x0][0x1ec] ;  /* 0x00007b00ece44a20 */ /* 0x000fe20000410000 */
[----:B------:R-:W-:-:S02]  /*2230*/  @P4 PRMT R239, RZ, 0x7610, R32 ;  /* 0x00007610ffef4816 */ /* 0x000fc40000000020 */
[----:B------:R-:W-:Y:S01]  /*2240*/  @P4 PRMT R26, R232, 0x7610, R26 ;  /* 0x00007610e81a4816 */ /* 0x000fe2000000001a */
[----:B------:R-:W-:Y:S01]  /*2250*/  @P4 FMUL.FTZ R235, R79, R228 ;  /* 0x000000e44feb4220 */ /* 0x000fe20000410000 */
[--C-:B------:R-:W-:Y:S02]  /*2260*/  @P4 PRMT R237, RZ, 0x5410, R33.reuse ;  /* 0x00005410ffed4816 */ /* 0x100fe40000000021 */
[----:B------:R-:W-:Y:S02]  /*2270*/  @P4 PRMT R236, RZ, 0x7610, R33 ;  /* 0x00007610ffec4816 */ /* 0x000fe40000000021 */
[----:B------:R-:W-:Y:S02]  /*2280*/  @P4 F2FP.BF16.PACK_AB R235, RZ, R235 ;  /* 0x000000ebffeb423e */ /* 0x000fe400000010ff */
[----:B------:R-:W-:Y:S02]  /*2290*/  @P4 PRMT R232, RZ, 0x7610, R35 ;  /* 0x00007610ffe84816 */ /* 0x000fe40000000023 */
[----:B0-----:R-:W-:Y:S01]  /*22a0*/  @P4 F2FP.BF16.PACK_AB R207, RZ, R231 ;  /* 0x000000e7ffcf423e */ /* 0x001fe200000010ff */
[----:B------:R-:W-:Y:S01]  /*22b0*/  @P4 FMUL.FTZ R231, R233, c[0x0][0x1ec] ;  /* 0x00007b00e9e74a20 */ /* 0x000fe20000410000 */
[----:B------:R-:W-:Y:S01]  /*22c0*/  @P4 MOV R185, 0x10 ;  /* 0x0000001000b94802 */ /* 0x000fe20000000f00 */
[----:B------:R-:W-:Y:S01]  /*22d0*/  @P4 FMUL.FTZ R233, R77, R230 ;  /* 0x000000e64de94220 */ /* 0x000fe20000410000 */
[----:B------:R-:W-:Y:S01]  /*22e0*/  @P4 MOV R187, 0x10 ;  /* 0x0000001000bb4802 */ /* 0x000fe20000000f00 */
[----:B------:R-:W-:Y:S01]  /*22f0*/  @P4 FMUL.FTZ R234, R78, R231 ;  /* 0x000000e74eea4220 */ /* 0x000fe20000410000 */
[C---:B------:R-:W-:Y:S01]  /*2300*/  @P4 IADD3 R186, R222.reuse, 0x20, RZ ;  /* 0x00000020deba4810 */ /* 0x040fe20007ffe0ff */
[----:B------:R-:W-:Y:S01]  /*2310*/  @P4 IMAD.WIDE.U32 R184, R222, R185, c[0x0][0x248] ;  /* 0x00009200deb84625 */ /* 0x000fe200078e00b9 */
[----:B------:R-:W-:-:S02]  /*2320*/  @P4 F2FP.BF16.PACK_AB R233, RZ, R233 ;  /* 0x000000e9ffe9423e */ /* 0x000fc400000010ff */
[----:B------:R-:W-:Y:S01]  /*2330*/  @P4 F2FP.BF16.PACK_AB R234, RZ, R234 ;  /* 0x000000eaffea423e */ /* 0x000fe200000010ff */
[----:B------:R-:W-:Y:S01]  /*2340*/  @P4 IMAD.WIDE.U32 R186, R186, R187, c[0x0][0x170] ;  /* 0x00005c00baba4625 */ /* 0x000fe200078e00bb */
[----:B------:R-:W-:Y:S02]  /*2350*/  @P4 PRMT R25, R25, 0x5410, R207 ;  /* 0x0000541019194816 */ /* 0x000fe400000000cf */
[----:B------:R-:W-:Y:S02]  /*2360*/  @P4 PRMT R27, R234, 0x7610, R27 ;  /* 0x00007610ea1b4816 */ /* 0x000fe4000000001b */
[----:B------:R-:W-:Y:S02]  /*2370*/  @P4 PRMT R26, R26, 0x5410, R233 ;  /* 0x000054101a1a4816 */ /* 0x000fe400000000e9 */
[----:B------:R-:W-:Y:S02]  /*2380*/  @P4 PRMT R27, R27, 0x5410, R235 ;  /* 0x000054101b1b4816 */ /* 0x000fe400000000eb */
[----:B------:R-:W-:-:S02]  /*2390*/  @P4 PRMT R235, RZ, 0x5410, R34 ;  /* 0x00005410ffeb4816 */ /* 0x000fc40000000022 */
[----:B------:R-:W-:Y:S01]  /*23a0*/  @P4 PRMT R234, RZ, 0x7610, R34 ;  /* 0x00007610ffea4816 */ /* 0x000fe20000000022 */
[----:B------:R0:W-:Y:S01]  /*23b0*/  @P4 STG.E.128 [R184.64], R24 ;  /* 0x00000018b8004986 */ /* 0x0001e2000c101d04 */
[----:B------:R-:W-:-:S03]  /*23c0*/  @P4 PRMT R233, RZ, 0x5410, R35 ;  /* 0x00005410ffe94816 */ /* 0x000fc60000000023 */
[----:B------:R0:W5:Y:S01]  /*23d0*/  @P4 LDG.E.128 R32, [R186.64] ;  /* 0x00000004ba204981 */ /* 0x000162000c1e1d00 */
[----:B------:R-:W-:Y:S01]  /*23e0*/  @!P5 ISETP.NE.U32.AND P3, PT, RZ, c[0x0][0x218], PT ;  /* 0x00008600ff00da0c */ /* 0x000fe20003f65070 */
[----:B------:R-:W-:Y:S01]  /*23f0*/  BSSY B1, `(.L_x_4420) ;  /* 0x000000d000017945 */ /* 0x000fe20003800000 */
[----:B------:R-:W-:Y:S02]  /*2400*/  @!P5 ISETP.NE.U32.AND P1, PT, RZ, c[0x0][0x218], PT ;  /* 0x00008600ff00da0c */ /* 0x000fe40003f25070 */
[----:B------:R-:W-:-:S04]  /*2410*/  @!P5 ISETP.NE.AND.EX P3, PT, RZ, c[0x0][0x21c], PT, P3 ;  /* 0x00008700ff00da0c */ /* 0x000fc80003f65330 */
        /* <DEDUP_REMOVED lines=10> */
.L_x_4421:
[----:B------:R-:W-:Y:S05]  /*24c0*/  BSYNC B1 ;  /* 0x0000000000017941 */ /* 0x000fea0003800000 */
.L_x_4420:
[----:B------:R-:W-:Y:S01]  /*24d0*/  @!P5 ISETP.NE.AND.EX P1, PT, RZ, c[0x0][0x21c], PT, P1 ;  /* 0x00008700ff00da0c */ /* 0x000fe20003f25310 */
[----:B------:R-:W-:Y:S01]  /*24e0*/  BSSY B1, `(.L_x_4422) ;  /* 0x000000c000017945 */ /* 0x000fe20003800000 */
[----:B------:R-:W-:Y:S02]  /*24f0*/  @!P5 ISETP.NE.U32.AND P3, PT, RZ, c[0x0][0x218], PT ;  /* 0x00008600ff00da0c */ /* 0x000fe40003f65070 */
        /* <DEDUP_REMOVED lines=10> */
.L_x_4423:
[----:B------:R-:W-:Y:S05]  /*25a0*/  BSYNC B1 ;  /* 0x0000000000017941 */ /* 0x000fea0003800000 */
.L_x_4422:
[----:B------:R-:W-:Y:S01]  /*25b0*/  @!P5 ISETP.NE.U32.AND P1, PT, RZ, c[0x0][0x218], PT ;  /* 0x00008600ff00da0c */ /* 0x000fe20003f25070 */
[----:B------:R-:W-:Y:S01]  /*25c0*/  BSSY B1, `(.L_x_4424) ;  /* 0x000000f000017945 */ /* 0x000fe20003800000 */
[----:B------:R-:W-:Y:S02]  /*25d0*/  @P0 MOV R206, 0x20 ;  /* 0x0000002000ce0802 */ /* 0x000fe40000000f00 */
[----:B------:R-:W-:Y:S02]  /*25e0*/  @!P5 ISETP.NE.AND.EX P1, PT, RZ, c[0x0][0x21c], PT, P1 ;  /* 0x00008700ff00da0c */ /* 0x000fe40003f25310 */
[----:B------:R-:W-:Y:S01]  /*25f0*/  @!P5 ISETP.NE.AND.EX P3, PT, RZ, c[0x0][0x21c], PT, P3 ;  /* 0x00008700ff00da0c */ /* 0x000fe20003f65330 */
[----:B------:R-:W-:Y:S01]  /*2600*/  @P0 IMAD.WIDE.U32 R206, R223, R206, c[0x0][0x258] ;  /* 0x00009600dfce0625 */ /* 0x000fe200078e00ce */
[----:B------:R-:W-:Y:S01]  /*2610*/  @!P5 FSEL R241, R50, RZ, P1 ;  /* 0x000000ff32f1d208 */ /* 0x000fe20000800000 */
        /* <DEDUP_REMOVED lines=9> */
.L_x_4425:
[----:B------:R-:W-:Y:S05]  /*26b0*/  BSYNC B1 ;  /* 0x0000000000017941 */ /* 0x000fea0003800000 */
.L_x_4424:
[----:B------:R-:W-:Y:S01]  /*26c0*/  BSSY B1, `(.L_x_4426) ;  /* 0x000000b000017945 */ /* 0x000fe20003800000 */
        /* <DEDUP_REMOVED lines=10> */
.L_x_4427:
[----:B------:R-:W-:Y:S05]  /*2770*/  BSYNC B1 ;  /* 0x0000000000017941 */ /* 0x000fea0003800000 */
.L_x_4426:
[----:B0-----:R-:W-:Y:S01]  /*2780*/  SEL R184, R243, R28, P2 ;  /* 0x0000001cf3b87207 */ /* 0x001fe20001000000 */
[----:B------:R-:W-:Y:S01]  /*2790*/  BSSY B1, `(.L_x_4428) ;  /* 0x0000013000017945 */ /* 0x000fe20003800000 */
[----:B------:R-:W-:Y:S01]  /*27a0*/  SEL R185, R240, R29, P2 ;  /* 0x0000001df0b97207 */ /* 0x000fe20001000000 */
[----:B------:R-:W-:Y:S01]  /*27b0*/  @P4 FFMA.FTZ R156, R229, R242, R156 ;  /* 0x000000f2e59c4223 */ /* 0x000fe2000001009c */
[----:B------:R-:W-:Y:S02]  /*27c0*/  SEL R186, R241, R30, P2 ;  /* 0x0000001ef1ba7207 */ /* 0x000fe40001000000 */
[----:B------:R-:W-:Y:S02]  /*27d0*/  SEL R187, R238, R31, P2 ;  /* 0x0000001feebb7207 */ /* 0x000fe40001000000 */
[----:B------:R-:W-:Y:S02]  /*27e0*/  @!P5 ISETP.NE.U32.AND P3, PT, RZ, c[0x0][0x218], PT ;  /* 0x00008600ff00da0c */ /* 0x000fe40003f65070 */
[----:B------:R-:W-:Y:S01]  /*27f0*/  @!P5 ISETP.NE.U32.AND P1, PT, RZ, c[0x0][0x218], PT ;  /* 0x00008600ff00da0c */ /* 0x000fe20003f25070 */
[----:B------:R0:W-:Y:S01]  /*2800*/  @P0 STG.E.128 [R206.64], R184 ;  /* 0x000000b8ce000986 */ /* 0x0001e2000c101d04 */
        /* <DEDUP_REMOVED lines=11> */
.L_x_4429:
[----:B------:R-:W-:Y:S05]  /*28c0*/  BSYNC B1 ;  /* 0x0000000000017941 */ /* 0x000fea0003800000 */
.L_x_4428:
        /* <DEDUP_REMOVED lines=13> */
.L_x_4431:
[----:B------:R-:W-:Y:S05]  /*29a0*/  BSYNC B1 ;  /* 0x0000000000017941 */ /* 0x000fea0003800000 */
.L_x_4430:
[----:B------:R-:W-:Y:S01]  /*29b0*/  @!P5 ISETP.NE.U32.AND P1, PT, RZ, c[0x0][0x218], PT ;  /* 0x00008600ff00da0c */ /* 0x000fe20003f25070 */
[----:B------:R-:W-:Y:S01]  /*29c0*/  BSSY B1, `(.L_x_4432) ;  /* 0x000000d000017945 */ /* 0x000fe20003800000 */
[----:B------:R-:W-:Y:S02]  /*29d0*/  @!P5 ISETP.NE.AND.EX P3, PT, RZ, c[0x0][0x21c], PT, P3 ;  /* 0x00008700ff00da0c */ /* 0x000fe40003f65330 */
        /* <DEDUP_REMOVED lines=11> */
.L_x_4433:
[----:B------:R-:W-:Y:S05]  /*2a90*/  BSYNC B1 ;  /* 0x0000000000017941 */ /* 0x000fea0003800000 */
.L_x_4432:
        /* <DEDUP_REMOVED lines=11> */
.L_x_4435:
[----:B------:R-:W-:Y:S05]  /*2b50*/  BSYNC B1 ;  /* 0x0000000000017941 */ /* 0x000fea0003800000 */
.L_x_4434:
[----:B------:R-:W-:Y:S01]  /*2b60*/  @P4 FMUL.FTZ R223, R243, c[0x0][0x1ec] ;  /* 0x00007b00f3df4a20 */ /* 0x000fe20000410000 */
[----:B0-----:R-:W-:Y:S01]  /*2b70*/  SEL R184, R247, R180, P2 ;  /* 0x000000b4f7b87207 */ /* 0x001fe20001000000 */
[----:B------:R-:W-:Y:S01]  /*2b80*/  @P4 FFMA.FTZ R157, R226, R239, R157 ;  /* 0x000000efe29d4223 */ /* 0x000fe2000001009d */
[----:B------:R-:W-:Y:S01]  /*2b90*/  SEL R185, R244, R181, P2 ;  /* 0x000000b5f4b97207 */ /* 0x000fe20001000000 */
[----:B------:R-:W-:Y:S01]  /*2ba0*/  @P4 FMUL.FTZ R226, R72, R223 ;  /* 0x000000df48e24220 */ /* 0x000fe20000410000 */
[----:B------:R-:W-:Y:S01]  /*2bb0*/  SEL R186, R245, R182, P2 ;  /* 0x000000b6f5ba7207 */ /* 0x000fe20001000000 */
[----:B------:R-:W-:Y:S01]  /*2bc0*/  @P4 FMUL.FTZ R229, R241, c[0x0][0x1ec] ;  /* 0x00007b00f1e54a20 */ /* 0x000fe20000410000 */
[----:B------:R-:W-:Y:S01]  /*2bd0*/  SEL R187, R242, R183, P2 ;  /* 0x000000b7f2bb7207 */ /* 0x000fe20001000000 */
[----:B------:R-:W-:Y:S01]  /*2be0*/  @P4 FMUL.FTZ R238, R238, c[0x0][0x1ec] ;  /* 0x00007b00eeee4a20 */ /* 0x000fe20000410000 */
[----:B------:R-:W-:Y:S01]  /*2bf0*/  @P4 F2FP.BF16.PACK_AB R226, RZ, R226 ;  /* 0x000000e2ffe2423e */ /* 0x000fe200000010ff */
[----:B------:R-:W-:Y:S01]  /*2c00*/  @P4 FFMA.FTZ R158, R227, R237, R158 ;  /* 0x000000ede39e4223 */ /* 0x000fe2000001009e */
[----:B------:R-:W-:Y:S01]  /*2c10*/  @P4 IADD3 R241, R222, 0x20, RZ ;  /* 0x00000020def14810 */ /* 0x000fe20007ffe0ff */
[----:B------:R0:W-:Y:S01]  /*2c20*/  @P0 STG.E.128 [R206.64+0x10], R184 ;  /* 0x000010b8ce000986 */ /* 0x0001e2000c101d04 */
[----:B------:R-:W-:Y:S01]  /*2c30*/  @P4 PRMT R24, R226, 0x7610, R24 ;  /* 0x00007610e2184816 */ /* 0x000fe20000000018 */
[----:B------:R-:W-:Y:S01]  /*2c40*/  @P4 FMUL.FTZ R226, R240, c[0x0][0x1ec] ;  /* 0x00007b00f0e24a20 */ /* 0x000fe20000410000 */
[----:B------:R-:W-:Y:S01]  /*2c50*/  IADD3 R222, R222, 0x40, RZ ;  /* 0x00000040dede7810 */ /* 0x000fe20007ffe0ff */
[----:B------:R-:W-:Y:S01]  /*2c60*/  @P4 FMUL.FTZ R240, R74, R229 ;  /* 0x000000e54af04220 */ /* 0x000fe20000410000 */
[----:B-----5:R-:W-:Y:S01]  /*2c70*/  @P4 PRMT R237, RZ, 0x5410, R32 ;  /* 0x00005410ffed4816 */ /* 0x020fe20000000020 */
[----:B------:R-:W-:Y:S01]  /*2c80*/  @P4 FMUL.FTZ R239, R73, R226 ;  /* 0x000000e249ef4220 */ /* 0x000fe20000410000 */
[----:B------:R-:W-:Y:S01]  /*2c90*/  @P4 PRMT R227, RZ, 0x7610, R33 ;  /* 0x00007610ffe34816 */ /* 0x000fe20000000021 */
[----:B------:R-:W-:Y:S01]  /*2ca0*/  @P4 FFMA.FTZ R159, R224, R236, R159 ;  /* 0x000000ece09f4223 */ /* 0x000fe2000001009f */
[----:B------:R-:W-:Y:S01]  /*2cb0*/  @P4 F2FP.BF16.PACK_AB R240, RZ, R240 ;  /* 0x000000f0fff0423e */ /* 0x000fe200000010ff */
[----:B------:R-:W-:Y:S01]  /*2cc0*/  @P4 FFMA.FTZ R160, R225, R235, R160 ;  /* 0x000000ebe1a04223 */ /* 0x000fe200000100a0 */
[----:B------:R-:W-:-:S02]  /*2cd0*/  @P4 F2FP.BF16.PACK_AB R239, RZ, R239 ;  /* 0x000000efffef423e */ /* 0x000fc400000010ff */
[----:B------:R-:W-:Y:S01]  /*2ce0*/  @P4 PRMT R25, R240, 0x7610, R25 ;  /* 0x00007610f0194816 */ /* 0x000fe20000000019 */
[----:B------:R-:W-:Y:S01]  /*2cf0*/  @P4 FMUL.FTZ R240, R242, c[0x0][0x1ec] ;  /* 0x00007b00f2f04a20 */ /* 0x000fe20000410000 */
[----:B------:R-:W-:Y:S01]  /*2d00*/  @P4 PRMT R24, R24, 0x5410, R239 ;  /* 0x0000541018184816 */ /* 0x000fe200000000ef */
[----:B------:R-:W-:Y:S01]  /*2d10*/  @P4 FMUL.FTZ R239, R245, c[0x0][0x1ec] ;  /* 0x00007b00f5ef4a20 */ /* 0x000fe20000410000 */
[----:B------:R-:W-:Y:S01]  /*2d20*/  @P4 MOV R242, 0x10 ;  /* 0x0000001000f24802 */ /* 0x000fe20000000f00 */
[----:B0-----:R-:W-:Y:S01]  /*2d30*/  @P4 FMUL.FTZ R207, R247, c[0x0][0x1ec] ;  /* 0x00007b00f7cf4a20 */ /* 0x001fe20000410000 */
[----:B------:R-:W-:Y:S01]  /*2d40*/  @P4 PRMT R236, RZ, 0x7610, R32 ;  /* 0x00007610ffec4816 */ /* 0x000fe20000000020 */
[----:B------:R-:W-:Y:S01]  /*2d50*/  @P4 FMUL.FTZ R184, R75, R238 ;  /* 0x000000ee4bb84220 */ /* 0x000fe20000410000 */
[----:B------:R-:W-:Y:S01]  /*2d60*/  @P4 PRMT R235, RZ, 0x5410, R33 ;  /* 0x00005410ffeb4816 */ /* 0x000fe20000000021 */
[----:B------:R-:W-:Y:S01]  /*2d70*/  @P4 FMUL.FTZ R185, R68, R207 ;  /* 0x000000cf44b94220 */ /* 0x000fe20000410000 */
[----:B------:R-:W-:Y:S01]  /*2d80*/  @P4 PRMT R224, RZ, 0x5410, R35 ;  /* 0x00005410ffe04816 */ /* 0x000fe20000000023 */
[----:B------:R-:W-:Y:S01]  /*2d90*/  @P4 FMUL.FTZ R206, R244, c[0x0][0x1ec] ;  /* 0x00007b00f4ce4a20 */ /* 0x000fe20000410000 */
[----:B------:R-:W-:-:S02]  /*2da0*/  @P4 F2FP.BF16.PACK_AB R184, RZ, R184 ;  /* 0x000000b8ffb8423e */ /* 0x000fc400000010ff */
[----:B------:R-:W-:Y:S01]  /*2db0*/  @P4 F2FP.BF16.PACK_AB R185, RZ, R185 ;  /* 0x000000b9ffb9423e */ /* 0x000fe200000010ff */
[----:B------:R-:W-:Y:S01]  /*2dc0*/  @P4 FMUL.FTZ R186, R69, R206 ;  /* 0x000000ce45ba4220 */ /* 0x000fe20000410000 */
[----:B------:R-:W-:Y:S01]  /*2dd0*/  @P4 PRMT R25, R25, 0x5410, R184 ;  /* 0x0000541019194816 */ /* 0x000fe200000000b8 */
[----:B------:R-:W-:Y:S01]  /*2de0*/  @P4 FMUL.FTZ R184, R70, R239 ;  /* 0x000000ef46b84220 */ /* 0x000fe20000410000 */
[----:B------:R-:W-:Y:S01]  /*2df0*/  @P4 PRMT R26, R185, 0x7610, R26 ;  /* 0x00007610b91a4816 */ /* 0x000fe2000000001a */
[----:B------:R-:W-:Y:S01]  /*2e00*/  @P4 FMUL.FTZ R185, R71, R240 ;  /* 0x000000f047b94220 */ /* 0x000fe20000410000 */
[----:B------:R-:W-:Y:S02]  /*2e10*/  @P4 F2FP.BF16.PACK_AB R186, RZ, R186 ;  /* 0x000000baffba423e */ /* 0x000fe400000010ff */
[----:B------:R-:W-:Y:S02]  /*2e20*/  @P4 PRMT R225, RZ, 0x7610, R35 ;  /* 0x00007610ffe14816 */ /* 0x000fe40000000023 */
[----:B------:R-:W-:-:S02]  /*2e30*/  @P4 PRMT R26, R26, 0x5410, R186 ;  /* 0x000054101a1a4816 */ /* 0x000fc400000000ba */
[----:B------:R-:W-:Y:S02]  /*2e40*/  @P4 F2FP.BF16.PACK_AB R186, RZ, R184 ;  /* 0x000000b8ffba423e */ /* 0x000fe400000010ff */
[----:B------:R-:W-:Y:S01]  /*2e50*/  @P4 F2FP.BF16.PACK_AB R187, RZ, R185 ;  /* 0x000000b9ffbb423e */ /* 0x000fe200000010ff */
[----:B------:R-:W-:Y:S01]  /*2e60*/  @P4 IMAD.WIDE.U32 R184, R241, R242, c[0x0][0x248] ;  /* 0x00009200f1b84625 */ /* 0x000fe200078e00f2 */
[----:B------:R-:W-:-:S04]  /*2e70*/  @P4 PRMT R27, R186, 0x7610, R27 ;  /* 0x00007610ba1b4816 */ /* 0x000fc8000000001b */
[----:B------:R-:W-:Y:S02]  /*2e80*/  @P4 PRMT R27, R27, 0x5410, R187 ;  /* 0x000054101b1b4816 */ /* 0x000fe400000000bb */
[----:B------:R-:W-:-:S03]  /*2e90*/  @P4 MOV R187, 0x10 ;  /* 0x0000001000bb4802 */ /* 0x000fc60000000f00 */
[----:B------:R0:W-:Y:S02]  /*2ea0*/  @P4 STG.E.128 [R184.64], R24 ;  /* 0x00000018b8004986 */ /* 0x0001e4000c101d04 */
[----:B------:R-:W-:Y:S01]  /*2eb0*/  @P4 IMAD.WIDE.U32 R186, R222, R187, c[0x0][0x170] ;  /* 0x00005c00deba4625 */ /* 0x000fe200078e00bb */
[--C-:B0-----:R-:W-:Y:S02]  /*2ec0*/  @P4 PRMT R184, RZ, 0x5410, R34.reuse ;  /* 0x00005410ffb84816 */ /* 0x101fe40000000022 */
[----:B------:R-:W-:Y:S02]  /*2ed0*/  @P4 PRMT R185, RZ, 0x7610, R34 ;  /* 0x00007610ffb94816 */ /* 0x000fe40000000022 */
        /* <DEDUP_REMOVED lines=20> */
.L_x_4437:
[----:B0-----:R-:W-:Y:S05]  /*3020*/  BSYNC B1 ;  /* 0x0000000000017941 */ /* 0x001fea0003800000 */
.L_x_4436:
[----:B------:R-:W-:Y:S01]  /*3030*/  BSSY B1, `(.L_x_4438) ;  /* 0x000000d000017945 */ /* 0x000fe20003800000 */
[C---:B------:R-:W-:Y:S01]  /*3040*/  SEL R28, R223.reuse, R28, P2 ;  /* 0x0000001cdf1c7207 */ /* 0x040fe20001000000 */
        /* <DEDUP_REMOVED lines=11> */
.L_x_4439:
[----:B------:R-:W-:Y:S05]  /*3100*/  BSYNC B1 ;  /* 0x0000000000017941 */ /* 0x000fea0003800000 */
.L_x_4438:
[C---:B------:R-:W-:Y:S01]  /*3110*/  SEL R29, R186.reuse, R29, P2 ;  /* 0x0000001dba1d7207 */ /* 0x040fe20001000000 */
[----:B------:R-:W-:Y:S01]  /*3120*/  @P4 FMUL.FTZ R186, R186, c[0x0][0x1ec] ;  /* 0x00007b00baba4a20 */ /* 0x000fe20000410000 */
[----:B------:R-:W-:Y:S01]  /*3130*/  @!P5 ISETP.NE.U32.AND P6, PT, RZ, c[0x0][0x218], PT ;  /* 0x00008600ff00da0c */ /* 0x000fe20003fc5070 */
[----:B------:R-:W-:Y:S01]  /*3140*/  @P4 FMUL.FTZ R223, R64, R187 ;  /* 0x000000bb40df4220 */ /* 0x000fe20000410000 */
[----:B------:R-:W-:Y:S01]  /*3150*/  @!P5 ISETP.NE.U32.AND P3, PT, RZ, c[0x0][0x218], PT ;  /* 0x00008600ff00da0c */ /* 0x000fe20003f65070 */
[----:B------:R-:W-:Y:S01]  /*3160*/  @P4 FMUL.FTZ R228, R65, R186 ;  /* 0x000000ba41e44220 */ /* 0x000fe20000410000 */
[----:B------:R-:W-:Y:S01]  /*3170*/  @!P5 ISETP.NE.AND.EX P6, PT, RZ, c[0x0][0x21c], PT, P6 ;  /* 0x00008700ff00da0c */ /* 0x000fe20003fc5360 */
[----:B------:R-:W-:Y:S01]  /*3180*/  BSSY B1, `(.L_x_4440) ;  /* 0x0000011000017945 */ /* 0x000fe20003800000 */
[----:B------:R-:W-:Y:S01]  /*3190*/  @!P5 ISETP.NE.AND.EX P3, PT, RZ, c[0x0][0x21c], PT, P3 ;  /* 0x00008700ff00da0c */ /* 0x000fe20003f65330 */
[----:B------:R-:W-:Y:S01]  /*31a0*/  @P4 FFMA.FTZ R165, R236, R226, R165 ;  /* 0x000000e2eca54223 */ /* 0x000fe200000100a5 */
        /* <DEDUP_REMOVED lines=14> */
.L_x_4441:
[----:B------:R-:W-:Y:S05]  /*3290*/  BSYNC B1 ;  /* 0x0000000000017941 */ /* 0x000fea0003800000 */
.L_x_4440:
        /* <DEDUP_REMOVED lines=10> */
.L_x_4443:
[----:B------:R-:W-:Y:S05]  /*3340*/  BSYNC B1 ;  /* 0x0000000000017941 */ /* 0x000fea0003800000 */
.L_x_4442:
[C---:B------:R-:W-:Y:S01]  /*3350*/  SEL R30, R231.reuse, R30, P2 ;  /* 0x0000001ee71e7207 */ /* 0x040fe20001000000 */
[----:B------:R-:W-:Y:S01]  /*3360*/  @P4 FMUL.FTZ R231, R231, c[0x0][0x1ec] ;  /* 0x00007b00e7e74a20 */ /* 0x000fe20000410000 */
[C---:B------:R-:W-:Y:S01]  /*3370*/  SEL R31, R226.reuse, R31, P2 ;  /* 0x0000001fe21f7207 */ /* 0x040fe20001000000 */
[----:B------:R-:W-:Y:S01]  /*3380*/  @P4 FMUL.FTZ R226, R226, c[0x0][0x1ec] ;  /* 0x00007b00e2e24a20 */ /* 0x000fe20000410000 */
[----:B------:R-:W-:Y:S01]  /*3390*/  @!P5 ISETP.NE.AND.EX P1, PT, RZ, c[0x0][0x21c], PT, P1 ;  /* 0x00008700ff00da0c */ /* 0x000fe20003f25310 */
[----:B------:R-:W-:Y:S01]  /*33a0*/  BSSY B1, `(.L_x_4444) ;  /* 0x000000f000017945 */ /* 0x000fe20003800000 */
[----:B------:R-:W-:Y:S01]  /*33b0*/  @P4 FFMA.FTZ R166, R235, R229, R166 ;  /* 0x000000e5eba64223 */ /* 0x000fe200000100a6 */
[----:B------:R-:W-:Y:S01]  /*33c0*/  @!P5 ISETP.NE.U32.AND P3, PT, RZ, c[0x0][0x218], PT ;  /* 0x00008600ff00da0c */ /* 0x000fe20003f65070 */
        /* <DEDUP_REMOVED lines=12> */
.L_x_4445:
[----:B------:R-:W-:Y:S05]  /*3490*/  BSYNC B1 ;  /* 0x0000000000017941 */ /* 0x000fea0003800000 */
.L_x_4444:
[----:B------:R-:W-:Y:S01]  /*34a0*/  @!P5 ISETP.NE.U32.AND P1, PT, RZ, c[0x0][0x218], PT ;  /* 0x00008600ff00da0c */ /* 0x000fe20003f25070 */
[----:B------:R-:W-:Y:S01]  /*34b0*/  BSSY B1, `(.L_x_4446) ;  /* 0x0000012000017945 */ /* 0x000fe20003800000 */
[----:B------:R-:W-:Y:S01]  /*34c0*/  @P4 FFMA.FTZ R167, R227, R238, R167 ;  /* 0x000000eee3a74223 */ /* 0x000fe200000100a7 */
[----:B------:R-:W-:Y:S01]  /*34d0*/  @!P5 ISETP.NE.AND.EX P3, PT, RZ, c[0x0][0x21c], PT, P3 ;  /* 0x00008700ff00da0c */ /* 0x000fe20003f65330 */
[C---:B------:R-:W-:Y:S01]  /*34e0*/  @P4 FMUL.FTZ R227, R233.reuse, c[0x0][0x1ec] ;  /* 0x00007b00e9e34a20 */ /* 0x040fe20000410000 */
[----:B------:R-:W-:Y:S02]  /*34f0*/  @!P5 ISETP.NE.AND.EX P1, PT, RZ, c[0x0][0x21c], PT, P1 ;  /* 0x00008700ff00da0c */ /* 0x000fe40003f25310 */
[----:B------:R-:W-:Y:S02]  /*3500*/  @P4 F2FP.BF16.PACK_AB R229, RZ, R229 ;  /* 0x000000e5ffe5423e */ /* 0x000fe400000010ff */
[----:B------:R-:W-:Y:S02]  /*3510*/  @P4 F2FP.BF16.PACK_AB R230, RZ, R230 ;  /* 0x000000e6ffe6423e */ /* 0x000fe400000010ff */
        /* <DEDUP_REMOVED lines=11> */
.L_x_4447:
[----:B------:R-:W-:Y:S05]  /*35d0*/  BSYNC B1 ;  /* 0x0000000000017941 */ /* 0x000fea0003800000 */
.L_x_4446:
        /* <DEDUP_REMOVED lines=13> */
.L_x_4449:
[----:B------:R-:W-:Y:S05]  /*36b0*/  BSYNC B1 ;  /* 0x0000000000017941 */ /* 0x000fea0003800000 */
.L_x_4448:
[----:B------:R-:W-:Y:S01]  /*36c0*/  @P4 FFMA.FTZ R168, R184, R207, R168 ;  /* 0x000000cfb8a84223 */ /* 0x000fe200000100a8 */
[C---:B------:R-:W-:Y:S01]  /*36d0*/  SEL R182, R233.reuse, R182, P2 ;  /* 0x000000b6e9b67207 */ /* 0x040fe20001000000 */
[----:B------:R-:W-:Y:S01]  /*36e0*/  @P4 FMUL.FTZ R184, R60, R227 ;  /* 0x000000e33cb84220 */ /* 0x000fe20000410000 */
[----:B------:R-:W-:Y:S01]  /*36f0*/  @!P5 ISETP.NE.U32.AND P1, PT, RZ, c[0x0][0x218], PT ;  /* 0x00008600ff00da0c */ /* 0x000fe20003f25070 */
[----:B------:R-:W-:Y:S01]  /*3700*/  @P4 FMUL.FTZ R233, R233, c[0x0][0x1ec] ;  /* 0x00007b00e9e94a20 */ /* 0x000fe20000410000 */
[----:B------:R-:W-:Y:S01]  /*3710*/  @P4 PRMT R24, R223, 0x7610, R24 ;  /* 0x00007610df184816 */ /* 0x000fe20000000018 */
[----:B------:R-:W-:Y:S01]  /*3720*/  @P4 FMUL.FTZ R207, R61, R232 ;  /* 0x000000e83dcf4220 */ /* 0x000fe20000410000 */
[----:B------:R-:W-:Y:S01]  /*3730*/  @P4 F2FP.BF16.PACK_AB R184, RZ, R184 ;  /* 0x000000b8ffb8423e */ /* 0x000fe200000010ff */
[----:B------:R-:W-:Y:S01]  /*3740*/  @P4 FMUL.FTZ R234, R62, R233 ;  /* 0x000000e93eea4220 */ /* 0x000fe20000410000 */
[----:B------:R-:W-:Y:S01]  /*3750*/  @P4 PRMT R25, R229, 0x7610, R25 ;  /* 0x00007610e5194816 */ /* 0x000fe20000000019 */
[----:B------:R-:W-:Y:S01]  /*3760*/  BSSY B1, `(.L_x_4450) ;  /* 0x0000024000017945 */ /* 0x000fe20003800000 */
[----:B------:R-:W-:Y:S01]  /*3770*/  @P4 PRMT R26, R184, 0x7610, R26 ;  /* 0x00007610b81a4816 */ /* 0x000fe2000000001a */
[----:B------:R-:W-:Y:S01]  /*3780*/  @P4 FFMA.FTZ R169, R185, R206, R169 ;  /* 0x000000ceb9a94223 */ /* 0x000fe200000100a9 */
[----:B-----5:R-:W-:Y:S01]  /*3790*/  @P4 PRMT R184, RZ, 0x5410, R32 ;  /* 0x00005410ffb84816 */ /* 0x020fe20000000020 */
[----:B------:R-:W-:Y:S01]  /*37a0*/  @P4 FFMA.FTZ R170, R224, R239, R170 ;  /* 0x000000efe0aa4223 */ /* 0x000fe200000100aa */
[----:B------:R-:W-:Y:S01]  /*37b0*/  @P4 F2FP.BF16.PACK_AB R207, RZ, R207 ;  /* 0x000000cfffcf423e */ /* 0x000fe200000010ff */
[----:B------:R-:W-:Y:S01]  /*37c0*/  @P4 FFMA.FTZ R171, R225, R240, R171 ;  /* 0x000000f0e1ab4223 */ /* 0x000fe200000100ab */
[----:B------:R-:W-:Y:S01]  /*37d0*/  @P4 F2FP.BF16.PACK_AB R234, RZ, R234 ;  /* 0x000000eaffea423e */ /* 0x000fe200000010ff */
[----:B------:R-:W-:Y:S01]  /*37e0*/  @P4 FFMA.FTZ R172, R184, R187, R172 ;  /* 0x000000bbb8ac4223 */ /* 0x000fe200000100ac */
[----:B------:R-:W-:-:S02]  /*37f0*/  @P4 PRMT R184, RZ, 0x7610, R32 ;  /* 0x00007610ffb84816 */ /* 0x000fc40000000020 */
[----:B------:R-:W-:Y:S02]  /*3800*/  @!P5 ISETP.NE.AND.EX P1, PT, RZ, c[0x0][0x21c], PT, P1 ;  /* 0x00008700ff00da0c */ /* 0x000fe40003f25310 */
[----:B------:R-:W-:Y:S01]  /*3810*/  @P4 PRMT R24, R24, 0x5410, R228 ;  /* 0x0000541018184816 */ /* 0x000fe200000000e4 */
[----:B------:R-:W-:Y:S01]  /*3820*/  @P4 FFMA.FTZ R173, R184, R186, R173 ;  /* 0x000000bab8ad4223 */ /* 0x000fe200000100ad */
[--C-:B------:R-:W-:Y:S02]  /*3830*/  @P4 PRMT R184, RZ, 0x5410, R33.reuse ;  /* 0x00005410ffb84816 */ /* 0x100fe40000000021 */
[----:B------:R-:W-:Y:S02]  /*3840*/  @P4 PRMT R25, R25, 0x5410, R230 ;  /* 0x0000541019194816 */ /* 0x000fe400000000e6 */
[----:B------:R-:W-:Y:S01]  /*3850*/  @!P5 FSEL R186, R39, RZ, P1 ;  /* 0x000000ff27bad208 */ /* 0x000fe20000800000 */
[----:B------:R-:W-:Y:S01]  /*3860*/  @P4 FFMA.FTZ R174, R184, R231, R174 ;  /* 0x000000e7b8ae4223 */ /* 0x000fe200000100ae */
[----:B------:R-:W-:-:S02]  /*3870*/  @P4 PRMT R184, RZ, 0x7610, R33 ;  /* 0x00007610ffb84816 */ /* 0x000fc40000000021 */
[----:B------:R-:W-:Y:S02]  /*3880*/  @P4 PRMT R26, R26, 0x5410, R207 ;  /* 0x000054101a1a4816 */ /* 0x000fe400000000cf */
[----:B------:R-:W-:Y:S01]  /*3890*/  @P4 PRMT R27, R234, 0x7610, R27 ;  /* 0x00007610ea1b4816 */ /* 0x000fe2000000001b */
[----:B------:R-:W-:Y:S01]  /*38a0*/  @P4 FFMA.FTZ R175, R184, R226, R175 ;  /* 0x000000e2b8af4223 */ /* 0x000fe200000100af */
[----:B------:R-:W-:-:S05]  /*38b0*/  @P4 PRMT R184, RZ, 0x5410, R34 ;  /* 0x00005410ffb84816 */ /* 0x000fca0000000022 */
[----:B------:R-:W-:Y:S01]  /*38c0*/  @P4 FFMA.FTZ R176, R184, R227, R176 ;  /* 0x000000e3b8b04223 */ /* 0x000fe200000100b0 */
[----:B------:R-:W-:-:S05]  /*38d0*/  @P4 PRMT R184, RZ, 0x7610, R34 ;  /* 0x00007610ffb84816 */ /* 0x000fca0000000022 */
[----:B------:R-:W-:Y:S01]  /*38e0*/  @P4 FFMA.FTZ R177, R184, R232, R177 ;  /* 0x000000e8b8b14223 */ /* 0x000fe200000100b1 */
[----:B------:R-:W-:-:S05]  /*38f0*/  @P4 PRMT R184, RZ, 0x5410, R35 ;  /* 0x00005410ffb84816 */ /* 0x000fca0000000023 */
[----:B------:R-:W-:Y:S01]  /*3900*/  @P4 FFMA.FTZ R178, R184, R233, R178 ;  /* 0x000000e9b8b24223 */ /* 0x000fe200000100b2 */
        /* <DEDUP_REMOVED lines=9> */
.L_x_4451:
[----:B------:R-:W-:Y:S05]  /*39a0*/  BSYNC B1 ;  /* 0x0000000000017941 */ /* 0x000fea0003800000 */
.L_x_4450:
[C---:B------:R-:W-:Y:S01]  /*39b0*/  @P4 FMUL.FTZ R206, R186.reuse, c[0x0][0x1ec] ;  /* 0x00007b00bace4a20 */ /* 0x040fe20000410000 */
[----:B------:R-:W-:Y:S02]  /*39c0*/  @P0 MOV R184, 0x20 ;  /* 0x0000002000b80802 */ /* 0x000fe40000000f00 */
[----:B------:R-:W-:Y:S01]  /*39d0*/  @P4 MOV R187, 0x10 ;  /* 0x0000001000bb4802 */ /* 0x000fe20000000f00 */
[----:B------:R-:W-:Y:S01]  /*39e0*/  @P4 FMUL.FTZ R4, R63, R206 ;  /* 0x000000ce3f044220 */ /* 0x000fe20000410000 */
[----:B------:R-:W-:Y:S01]  /*39f0*/  SEL R183, R186, R183, P2 ;  /* 0x000000b7bab77207 */ /* 0x000fe20001000000 */
[----:B------:R-:W-:-:S03]  /*3a00*/  @P0 IMAD.WIDE.U32 R184, R5, R184, c[0x0][0x258] ;  /* 0x0000960005b80625 */ /* 0x000fc600078e00b8 */
[----:B------:R-:W-:Y:S01]  /*3a10*/  @P4 F2FP.BF16.PACK_AB R186, RZ, R4 ;  /* 0x00000004ffba423e */ /* 0x000fe200000010ff */
[----:B------:R-:W-:Y:S01]  /*3a20*/  @P4 IMAD.WIDE.U32 R4, R222, R187, c[0x0][0x248] ;  /* 0x00009200de044625 */ /* 0x000fe200078e00bb */
[----:B------:R-:W-:Y:S01]  /*3a30*/  MOV R187, c[0x0][0x160] ;  /* 0x0000580000bb7a02 */ /* 0x000fe20000000f00 */
[----:B------:R-:W-:Y:S01]  /*3a40*/  @P0 STG.E.128 [R184.64], R28 ;  /* 0x0000001cb8000986 */ /* 0x000fe2000c101d04 */
[----:B------:R-:W-:Y:S02]  /*3a50*/  @P4 PRMT R27, R27, 0x5410, R186 ;  /* 0x000054101b1b4816 */ /* 0x000fe400000000ba */
[----:B------:R-:W-:Y:S01]  /*3a60*/  LEA R2, R187, R2, 0x2 ;  /* 0x00000002bb027211 */ /* 0x000fe200078e10ff */
[----:B------:R-:W-:Y:S03]  /*3a70*/  @P0 STG.E.128 [R184.64+0x10], R180 ;  /* 0x000010b4b8000986 */ /* 0x000fe6000c101d04 */
[----:B------:R-:W-:Y:S01]  /*3a80*/  ISETP.GE.AND P0, PT, R2, c[0x0][0x164], PT ;  /* 0x0000590002007a0c */ /* 0x000fe20003f06270 */
[----:B------:R0:W-:Y:S02]  /*3a90*/  @P4 STG.E.128 [R4.64], R24 ;  /* 0x0000001804004986 */ /* 0x0001e4000c101d04 */
[----:B0-----:R-:W-:-:S05]  /*3aa0*/  @P4 PRMT R4, RZ, 0x7610, R35 ;  /* 0x00007610ff044816 */ /* 0x001fca0000000023 */
[----:B------:R-:W-:-:S05]  /*3ab0*/  @P4 FFMA.FTZ R179, R4, R206, R179 ;  /* 0x000000ce04b34223 */ /* 0x000fca00000100b3 */
[----:B------:R-:W-:Y:S01]  /*3ac0*/  @P0 CALL.REL.NOINC `(.L_x_4398) ;  /* 0x0000001000000944 */ /* 0x000fe20003c00000 */
[----:B------:R-:W-:Y:S05]  /*3ad0*/  BRA `(.L_x_4452) ;  /* 0xffffcb7000007947 */ /* 0x000fea000383ffff */
.L_x_4398:
[----:B------:R-:W-:Y:S05]  /*3ae0*/  BSYNC B0 ;  /* 0x0000000000007941 */ /* 0x000fea0003800000 */
.L_x_4396:
        /* <DEDUP_REMOVED lines=203> */
.L_x_4402:
[----:B------:R-:W-:Y:S01]  /*47a0*/  HFMA2.MMA R226, -RZ, RZ, 0, 5.9604644775390625e-08 ;  /* 0x00000001ffe27435 */ /* 0x000fe200000001ff */
[----:B0-----:R-:W-:-:S02]  /*47b0*/  MOV R187, R221 ;  /* 0x000000dd00bb7202 */ /* 0x001fc40000000f00 */
[----:B------:R-:W-:Y:S02]  /*47c0*/  MOV R207, 0x1f ;  /* 0x0000001f00cf7802 */ /* 0x000fe40000000f00 */
[----:B------:R-:W-:Y:S02]  /*47d0*/  MOV R228, 0xffffffff ;  /* 0xffffffff00e47802 */ /* 0x000fe40000000f00 */
[----:B------:R-:W-:Y:S02]  /*47e0*/  MOV R184, 0x4800 ;  /* 0x0000480000b87802 */ /* 0x000fe40000000f00 */
[----:B-----5:R-:W-:Y:S05]  /*47f0*/  CALL.REL.NOINC `($__internal_87_$__cuda_sm70_shflsync_bfly_p) ;  /* 0x0000045000007944 */ /* 0x020fea0003c00000 */
[----:B-1----:R-:W-:Y:S01]  /*4800*/  MOV R186, R226 ;  /* 0x000000e200ba7202 */ /* 0x002fe20000000f00 */
[----:B0-----:R-:W-:Y:S05]  /*4810*/  BRA `(.L_x_4453) ;  /* 0xffffcec000007947 */ /* 0x001fea000383ffff */
.L_x_4403:
[----:B------:R-:W-:Y:S01]  /*4820*/  HFMA2.MMA R226, -RZ, RZ, 0, 5.9604644775390625e-08 ;  /* 0x00000001ffe27435 */ /* 0x000fe200000001ff */
[----:B------:R-:W-:Y:S02]  /*4830*/  MOV R187, R222 ;  /* 0x000000de00bb7202 */ /* 0x000fe40000000f00 */
[----:B------:R-:W-:Y:S02]  /*4840*/  MOV R207, 0x1f ;  /* 0x0000001f00cf7802 */ /* 0x000fe40000000f00 */
[----:B------:R-:W-:-:S02]  /*4850*/  MOV R228, 0xffffffff ;  /* 0xffffffff00e47802 */ /* 0x000fc40000000f00 */
[----:B------:R-:W-:Y:S02]  /*4860*/  MOV R184, 0x4880 ;  /* 0x0000488000b87802 */ /* 0x000fe40000000f00 */
[----:B01---5:R-:W-:Y:S05]  /*4870*/  CALL.REL.NOINC `($__internal_87_$__cuda_sm70_shflsync_bfly_p) ;  /* 0x000003d000007944 */ /* 0x023fea0003c00000 */
[----:B------:R-:W-:Y:S01]  /*4880*/  FADD.FTZ R221, R186, R221 ;  /* 0x000000ddbadd7221 */ /* 0x000fe20000010000 */
[----:B0-----:R-:W-:Y:S01]  /*4890*/  MOV R207, 0x1f ;  /* 0x0000001f00cf7802 */ /* 0x001fe20000000f00 */
[----:B-1----:R-:W-:Y:S01]  /*48a0*/  FADD.FTZ R225, R222, R226 ;  /* 0x000000e2dee17221 */ /* 0x002fe20000010000 */
[----:B------:R-:W-:Y:S01]  /*48b0*/  HFMA2.MMA R226, -RZ, RZ, 0, 1.1920928955078125e-07 ;  /* 0x00000002ffe27435 */ /* 0x000fe200000001ff */
[----:B------:R-:W-:Y:S02]  /*48c0*/  MOV R228, 0xffffffff ;  /* 0xffffffff00e47802 */ /* 0x000fe40000000f00 */
[----:B------:R-:W-:Y:S02]  /*48d0*/  MOV R187, R221 ;  /* 0x000000dd00bb7202 */ /* 0x000fe40000000f00 */
[----:B------:R-:W-:Y:S02]  /*48e0*/  MOV R184, 0x4900 ;  /* 0x0000490000b87802 */ /* 0x000fe40000000f00 */
[----:B------:R-:W-:Y:S05]  /*48f0*/  CALL.REL.NOINC `($__internal_87_$__cuda_sm70_shflsync_bfly_p) ;  /* 0x0000035000007944 */ /* 0x000fea0003c00000 */
[----:B-1----:R-:W-:Y:S01]  /*4900*/  MOV R186, R226 ;  /* 0x000000e200ba7202 */ /* 0x002fe20000000f00 */
[----:B------:R-:W-:Y:S01]  /*4910*/  HFMA2.MMA R226, -RZ, RZ, 0, 1.1920928955078125e-07 ;  /* 0x00000002ffe27435 */ /* 0x000fe200000001ff */
[----:B0-----:R-:W-:-:S02]  /*4920*/  MOV R187, R225 ;  /* 0x000000e100bb7202 */ /* 0x001fc40000000f00 */
[----:B------:R-:W-:Y:S02]  /*4930*/  MOV R207, 0x1f ;  /* 0x0000001f00cf7802 */ /* 0x000fe40000000f00 */
[----:B------:R-:W-:Y:S02]  /*4940*/  MOV R228, 0xffffffff ;  /* 0xffffffff00e47802 */ /* 0x000fe40000000f00 */
[----:B------:R-:W-:Y:S02]  /*4950*/  MOV R184, 0x4970 ;  /* 0x0000497000b87802 */ /* 0x000fe40000000f00 */
[----:B------:R-:W-:Y:S05]  /*4960*/  CALL.REL.NOINC `($__internal_87_$__cuda_sm70_shflsync_bfly_p) ;  /* 0x000002e000007944 */ /* 0x000fea0003c00000 */
[----:B------:R-:W-:Y:S01]  /*4970*/  FADD.FTZ R221, R186, R221 ;  /* 0x000000ddbadd7221 */ /* 0x000fe20000010000 */
[----:B0-----:R-:W-:Y:S01]  /*4980*/  MOV R207, 0x1f ;  /* 0x0000001f00cf7802 */ /* 0x001fe20000000f00 */
[----:B-1----:R-:W-:Y:S01]  /*4990*/  FADD.FTZ R225, R225, R226 ;  /* 0x000000e2e1e17221 */ /* 0x002fe20000010000 */
[----:B------:R-:W-:Y:S01]  /*49a0*/  HFMA2.MMA R226, -RZ, RZ, 0, 2.384185791015625e-07 ;  /* 0x00000004ffe27435 */ /* 0x000fe200000001ff */
[----:B------:R-:W-:Y:S02]  /*49b0*/  MOV R228, 0xffffffff ;  /* 0xffffffff00e47802 */ /* 0x000fe40000000f00 */
[----:B------:R-:W-:-:S02]  /*49c0*/  MOV R187, R221 ;  /* 0x000000dd00bb7202 */ /* 0x000fc40000000f00 */
[----:B------:R-:W-:Y:S02]  /*49d0*/  MOV R184, 0x49f0 ;  /* 0x000049f000b87802 */ /* 0x000fe40000000f00 */
[----:B------:R-:W-:Y:S05]  /*49e0*/  CALL.REL.NOINC `($__internal_87_$__cuda_sm70_shflsync_bfly_p) ;  /* 0x0000026000007944 */ /* 0x000fea0003c00000 */
[----:B-1----:R-:W-:Y:S01]  /*49f0*/  MOV R186, R226 ;  /* 0x000000e200ba7202 */ /* 0x002fe20000000f00 */
[----:B------:R-:W-:Y:S01]  /*4a00*/  HFMA2.MMA R226, -RZ, RZ, 0, 2.384185791015625e-07 ;  /* 0x00000004ffe27435 */ /* 0x000fe200000001ff */
[----:B0-----:R-:W-:Y:S02]  /*4a10*/  MOV R187, R225 ;  /* 0x000000e100bb7202 */ /* 0x001fe40000000f00 */
[----:B------:R-:W-:Y:S02]  /*4a20*/  MOV R207, 0x1f ;  /* 0x0000001f00cf7802 */ /* 0x000fe40000000f00 */
[----:B------:R-:W-:Y:S02]  /*4a30*/  MOV R228, 0xffffffff ;  /* 0xffffffff00e47802 */ /* 0x000fe40000000f00 */
[----:B------:R-:W-:Y:S02]  /*4a40*/  MOV R184, 0x4a60 ;  /* 0x00004a6000b87802 */ /* 0x000fe40000000f00 */
[----:B------:R-:W-:Y:S05]  /*4a50*/  CALL.REL.NOINC `($__internal_87_$__cuda_sm70_shflsync_bfly_p) ;  /* 0x000001f000007944 */ /* 0x000fea0003c00000 */
[----:B------:R-:W-:Y:S01]  /*4a60*/  FADD.FTZ R221, R186, R221 ;  /* 0x000000ddbadd7221 */ /* 0x000fe20000010000 */
[----:B0-----:R-:W-:Y:S01]  /*4a70*/  MOV R207, 0x1f ;  /* 0x0000001f00cf7802 */ /* 0x001fe20000000f00 */
[----:B-1----:R-:W-:Y:S01]  /*4a80*/  FADD.FTZ R225, R225, R226 ;  /* 0x000000e2e1e17221 */ /* 0x002fe20000010000 */
[----:B------:R-:W-:Y:S01]  /*4a90*/  HFMA2.MMA R226, -RZ, RZ, 0, 4.76837158203125e-07 ;  /* 0x00000008ffe27435 */ /* 0x000fe200000001ff */
[----:B------:R-:W-:-:S02]  /*4aa0*/  MOV R228, 0xffffffff ;  /* 0xffffffff00e47802 */ /* 0x000fc40000000f00 */
[----:B------:R-:W-:Y:S02]  /*4ab0*/  MOV R187, R221 ;  /* 0x000000dd00bb7202 */ /* 0x000fe40000000f00 */
[----:B------:R-:W-:Y:S02]  /*4ac0*/  MOV R184, 0x4ae0 ;  /* 0x00004ae000b87802 */ /* 0x000fe40000000f00 */
[----:B------:R-:W-:Y:S05]  /*4ad0*/  CALL.REL.NOINC `($__internal_87_$__cuda_sm70_shflsync_bfly_p) ;  /* 0x0000017000007944 */ /* 0x000fea0003c00000 */
[----:B-1----:R-:W-:Y:S01]  /*4ae0*/  MOV R186, R226 ;  /* 0x000000e200ba7202 */ /* 0x002fe20000000f00 */
[----:B------:R-:W-:Y:S01]  /*4af0*/  HFMA2.MMA R226, -RZ, RZ, 0, 4.76837158203125e-07 ;  /* 0x00000008ffe27435 */ /* 0x000fe200000001ff */
[----:B0-----:R-:W-:Y:S02]  /*4b00*/  MOV R187, R225 ;  /* 0x000000e100bb7202 */ /* 0x001fe40000000f00 */
[----:B------:R-:W-:Y:S02]  /*4b10*/  MOV R207, 0x1f ;  /* 0x0000001f00cf7802 */ /* 0x000fe40000000f00 */
[----:B------:R-:W-:Y:S02]  /*4b20*/  MOV R228, 0xffffffff ;  /* 0xffffffff00e47802 */ /* 0x000fe40000000f00 */
[----:B------:R-:W-:-:S02]  /*4b30*/  MOV R184, 0x4b50 ;  /* 0x00004b5000b87802 */ /* 0x000fc40000000f00 */
[----:B------:R-:W-:Y:S05]  /*4b40*/  CALL.REL.NOINC `($__internal_87_$__cuda_sm70_shflsync_bfly_p) ;  /* 0x0000010000007944 */ /* 0x000fea0003c00000 */
[----:B------:R-:W-:Y:S01]  /*4b50*/  FADD.FTZ R206, R186, R221 ;  /* 0x000000ddbace7221 */ /* 0x000fe20000010000 */
[----:B0-----:R-:W-:Y:S01]  /*4b60*/  MOV R207, 0x1f ;  /* 0x0000001f00cf7802 */ /* 0x001fe20000000f00 */
[----:B-1----:R-:W-:Y:S01]  /*4b70*/  FADD.FTZ R221, R225, R226 ;  /* 0x000000e2e1dd7221 */ /* 0x002fe20000010000 */
[----:B------:R-:W-:Y:S01]  /*4b80*/  HFMA2.MMA R226, -RZ, RZ, 0, 9.5367431640625e-07 ;  /* 0x00000010ffe27435 */ /* 0x000fe200000001ff */
[----:B------:R-:W-:-:S02]  /*4b90*/  MOV R228, 0xffffffff ;  /* 0xffffffff00e47802 */ /* 0x000fc40000000f00 */
[----:B------:R-:W-:Y:S02]  /*4ba0*/  MOV R187, R206 ;  /* 0x000000ce00bb7202 */ /* 0x000fe40000000f00 */
[----:B------:R-:W-:Y:S02]  /*4bb0*/  MOV R184, 0x4bd0 ;  /* 0x00004bd000b87802 */ /* 0x000fe40000000f00 */
[----:B------:R-:W-:Y:S05]  /*4bc0*/  CALL.REL.NOINC `($__internal_87_$__cuda_sm70_shflsync_bfly_p) ;  /* 0x0000008000007944 */ /* 0x000fea0003c00000 */
[----:B-1----:R-:W-:Y:S01]  /*4bd0*/  MOV R225, R226 ;  /* 0x000000e200e17202 */ /* 0x002fe20000000f00 */
[----:B------:R-:W-:Y:S01]  /*4be0*/  HFMA2.MMA R226, -RZ, RZ, 0, 9.5367431640625e-07 ;  /* 0x00000010ffe27435 */ /* 0x000fe200000001ff */
[----:B0-----:R-:W-:Y:S02]  /*4bf0*/  MOV R187, R221 ;  /* 0x000000dd00bb7202 */ /* 0x001fe40000000f00 */
[----:B------:R-:W-:Y:S02]  /*4c00*/  MOV R207, 0x1f ;  /* 0x0000001f00cf7802 */ /* 0x000fe40000000f00 */
[----:B------:R-:W-:Y:S02]  /*4c10*/  MOV R228, 0xffffffff ;  /* 0xffffffff00e47802 */ /* 0x000fe40000000f00 */
[----:B------:R-:W-:-:S02]  /*4c20*/  MOV R184, 0x4c40 ;  /* 0x00004c4000b87802 */ /* 0x000fc40000000f00 */
[----:B------:R-:W-:Y:S05]  /*4c30*/  CALL.REL.NOINC `($__internal_87_$__cuda_sm70_shflsync_bfly_p) ;  /* 0x0000001000007944 */ /* 0x000fea0003c00000 */
[----:B01----:R-:W-:Y:S05]  /*4c40*/  BRA `(.L_x_4454) ;  /* 0xffffcbb000007947 */ /* 0x003fea000383ffff */
        .weak           $__internal_87_$__cuda_sm70_shflsync_bfly_p
        .type           $__internal_87_$__cuda_sm70_shflsync_bfly_p,@function
        .size           $__internal_87_$__cuda_sm70_shflsync_bfly_p,(.L_x_9817 - $__internal_87_$__cuda_sm70_shflsync_bfly_p)
$__internal_87_$__cuda_sm70_shflsync_bfly_p:
[----:B------:R-:W-:Y:S01]  /*4c50*/  HFMA2.MMA R185, -RZ, RZ, 0, 0 ;  /* 0x00000000ffb97435 */ /* 0x000fe200000001ff */
[----:B------:R-:W-:Y:S04]  /*4c60*/  WARPSYNC R228 ;  /* 0x000000e400007348 */ /* 0x000fe80003800000 */
[----:B------:R0:W1:Y:S01]  /*4c70*/  SHFL.BFLY PT, R226, R187, R226, R207 ;  /* 0x0c0000e2bbe27389 */ /* 0x00006200000e00cf */
[----:B------:R-:W-:Y:S05]  /*4c80*/  RET.REL.NODEC R184 `(_ZN10layer_norm13ln_bwd_kernelINS_13Kernel_traitsIf13__nv_bfloat16fS2_fjLj768ELj1ELj4ELj1ELj16ENS_18Kernel_traits_baseILj768EfS2_fS2_fjLj128EEEEELb0ELb1ELb1ELb1EEEvNS_9BwdParamsE) ;  /* 0xffffb370b8007950 */ /* 0x000fea0003c3ffff */
.L_x_4455:
        /* <DEDUP_REMOVED lines=15> */
.L_x_9817:


//--------------------- .text._ZN10layer_norm13ln_bwd_kernelINS_13Kernel_traitsIf13__nv_bfloat16fS2_fjLj768ELj1ELj4ELj1ELj16ENS_18Kernel_traits_baseILj768EfS2_fS2_fjLj128EEEEELb1ELb0ELb0ELb0EEEvNS_9BwdParamsE --------------------------
	.section	.text._ZN10layer_norm13ln_bwd_kernelINS_13Kernel_traitsIf13__nv_bfloat16fS2_fjLj768ELj1ELj4ELj1ELj16ENS_18Kernel_traits_baseILj768EfS2_fS2_fjLj128EEEEELb1ELb0ELb0ELb0EEEvNS_9BwdParamsE,"ax",@progbits
	.sectioninfo	@"SHI_REGISTERS=186"
	.align	128
        .global         _ZN10layer_norm13ln_bwd_kernelINS_13Kernel_traitsIf13__nv_bfloat16fS2_fjLj768ELj1ELj4ELj1ELj16ENS_18Kernel_traits_baseILj768EfS2_fS2_fjLj128EEEEELb1ELb0ELb0ELb0EEEvNS_9BwdParamsE
        .type           _ZN10layer_norm13ln_bwd_kernelINS_13Kernel_traitsIf13__nv_bfloat16fS2_fjLj768ELj1ELj4ELj1ELj16ENS_18Kernel_traits_baseILj768EfS2_fS2_fjLj128EEEEELb1ELb0ELb0ELb0EEEvNS_9BwdParamsE,@function
        .size           _ZN10layer_norm13ln_bwd_kernelINS_13Kernel_traitsIf13__nv_bfloat16fS2_fjLj768ELj1ELj4ELj1ELj16ENS_18Kernel_traits_baseILj768EfS2_fS2_fjLj128EEEEELb1ELb0ELb0ELb0EEEvNS_9BwdParamsE,(.L_x_9818 - _ZN10layer_norm13ln_bwd_kernelINS_13Kernel_traitsIf13__nv_bfloat16fS2_fjLj768ELj1ELj4ELj1ELj16ENS_18Kernel_traits_baseILj768EfS2_fS2_fjLj128EEEEELb1ELb0ELb0ELb0EEEvNS_9BwdParamsE)
        .other          _ZN10layer_norm13ln_bwd_kernelINS_13Kernel_traitsIf13__nv_bfloat16fS2_fjLj768ELj1ELj4ELj1ELj16ENS_18Kernel_traits_baseILj768EfS2_fS2_fjLj128EEEEELb1ELb0ELb0ELb0EEEvNS_9BwdParamsE,@"STO_CUDA_ENTRY STV_DEFAULT"
_ZN10layer_norm13ln_bwd_kernelINS_13Kernel_traitsIf13__nv_bfloat16fS2_fjLj768ELj1ELj4ELj1ELj16ENS_18Kernel_traits_baseILj768EfS2_fS2_fjLj128EEEEELb1ELb0ELb0ELb0EEEvNS_9BwdParamsE:
.text._ZN10layer_norm13ln_bwd_kernelINS_13Kernel_traitsIf13__nv_bfloat16fS2_fjLj768ELj1ELj4ELj1ELj16ENS_18Kernel_traits_baseILj768EfS2_fS2_fjLj128EEEEELb1ELb0ELb0ELb0EEEvNS_9BwdParamsE:
        /* <DEDUP_REMOVED lines=58> */
.L_x_4472:
        /* <DEDUP_REMOVED lines=105> */
.L_x_4459:
[----:B-1----:R-:W-:Y:S05]  /*0a30*/  BSYNC B1 ;  /* 0x0000000000017941 */ /* 0x002fea0003800000 */
.L_x_4458:
        /* <DEDUP_REMOVED lines=83> */
.L_x_4461:
[----:B------:R-:W-:Y:S05]  /*0f70*/  BSYNC B1 ;  /* 0x0000000000017941 */ /* 0x000fea0003800000 */
.L_x_4460:
[----:B------:R-:W-:Y:S01]  /*0f80*/  BSSY B1, `(.L_x_4462) ;  /* 0x0000052000017945 */ /* 0x000fe20003800000 */
[----:B------:R-:W-:Y:S05]  /*0f90*/  @!P4 BRA `(.L_x_4463) ;  /* 0x000005000000c947 */ /* 0x000fea0003800000 */
[----:B------:R-:W-:Y:S02]  /*0fa0*/  MOV R116, 0x10 ;  /* 0x0000001000747802 */ /* 0x000fe40000000f00 */
        /* <DEDUP_REMOVED lines=15> */
[C---:B--2---:R-:W-:Y:S02]  /*10a0*/  FADD.FTZ R149, -R174.reuse, R113 ;  /* 0x00000071ae957221 */ /* 0x044fe40000010100 */
[----:B------:R-:W-:Y:S01]  /*10b0*/  FADD.FTZ R131, -R174, R112 ;  /* 0x00000070ae837221 */ /* 0x000fe20000010100 */
[--C-:B---3--:R-:W-:Y:S02]  /*10c0*/  PRMT R113, RZ, 0x5410, R116.reuse ;  /* 0x00005410ff717816 */ /* 0x108fe40000000074 */
[----:B------:R-:W-:Y:S01]  /*10d0*/  PRMT R116, RZ, 0x7610, R116 ;  /* 0x00007610ff747816 */ /* 0x000fe20000000074 */
[----:B-----5:R-:W-:-:S02]  /*10e0*/  FMUL.FTZ R131, R126, R131 ;  /* 0x000000837e837220 */ /* 0x020fc40000410000 */
[----:B------:R-:W-:Y:S01]  /*10f0*/  FMUL.FTZ R148, R72, R113 ;  /* 0x0000007148947220 */ /* 0x000fe20000410000 */
[----:B------:R-:W-:Y:S01]  /*1100*/  PRMT R112, RZ, 0x7610, R117 ;  /* 0x00007610ff707816 */ /* 0x000fe20000000075 */
[C---:B------:R-:W-:Y:S01]  /*1110*/  FADD.FTZ R153, -R174.reuse, R115 ;  /* 0x00000073ae997221 */ /* 0x040fe20000010100 */
[----:B------:R-:W-:Y:S01]  /*1120*/  PRMT R115, RZ, 0x5410, R117 ;  /* 0x00005410ff737816 */ /* 0x000fe20000000075 */
[----:B----4-:R-:W-:Y:S02]  /*1130*/  FADD.FTZ R117, -R174, R108 ;  /* 0x0000006cae757221 */ /* 0x010fe40000010100 */
[----:B0-----:R-:W-:Y:S02]  /*1140*/  FMUL.FTZ R146, R126, R149 ;  /* 0x000000957e927220 */ /* 0x001fe40000410000 */
[----:B------:R-:W-:Y:S02]  /*1150*/  FADD.FTZ R151, -R174, R114 ;  /* 0x00000072ae977221 */ /* 0x000fe40000010100 */
[----:B------:R-:W-:-:S02]  /*1160*/  FMUL.FTZ R149, R73, R116 ;  /* 0x0000007449957220 */ /* 0x000fc40000410000 */
[----:B------:R-:W-:Y:S02]  /*1170*/  FADD.FTZ R108, R177, R148 ;  /* 0x00000094b16c7221 */ /* 0x000fe40000010000 */
[----:B------:R-:W-:Y:S01]  /*1180*/  FFMA.FTZ R179, R131, R148, R179 ;  /* 0x0000009483b37223 */ /* 0x000fe200000100b3 */
[--C-:B------:R-:W-:Y:S02]  /*1190*/  PRMT R159, RZ, 0x5410, R119.reuse ;  /* 0x00005410ff9f7816 */ /* 0x100fe40000000077 */
[----:B------:R-:W-:Y:S01]  /*11a0*/  PRMT R114, RZ, 0x7610, R119 ;  /* 0x00007610ff727816 */ /* 0x000fe20000000077 */
        /* <DEDUP_REMOVED lines=47> */
.L_x_4463:
[----:B------:R-:W-:Y:S05]  /*14a0*/  BSYNC B1 ;  /* 0x0000000000017941 */ /* 0x000fea0003800000 */
.L_x_4462:
[----:B-----5:R-:W-:Y:S01]  /*14b0*/  @P0 PRMT R127, RZ, 0x5410, R169 ;  /* 0x00005410ff7f0816 */ /* 0x020fe200000000a9 */
[----:B------:R-:W-:Y:S05]  /*14c0*/  BRA.DIV ~URZ, `(.L_x_4464) ;  /* 0x00001f127f007947 */ /* 0x000fea000b800000 */
[----:B------:R0:W1:Y:S02]  /*14d0*/  SHFL.BFLY PT, R110, R177, 0x1, 0x1f ;  /* 0x0c201f00b16e7f89 */ /* 0x00006400000e0000 */
.L_x_4473:
        /* <DEDUP_REMOVED lines=18> */
.L_x_4474:
[----:B---3--:R-:W-:Y:S01]  /*1600*/  FADD.FTZ R114, R114, R113 ;  /* 0x0000007172727221 */ /* 0x008fe20000010000 */
[----:B------:R-:W-:Y:S01]  /*1610*/  BSSY B1, `(.L_x_4466) ;  /* 0x000005f000017945 */ /* 0x000fe20003800000 */
[----:B--2---:R-:W-:Y:S02]  /*1620*/  FADD.FTZ R108, R108, R115 ;  /* 0x000000736c6c7221 */ /* 0x004fe40000010000 */
[----:B-1----:R-:W-:Y:S02]  /*1630*/  FMUL.FTZ R113, R114, c[0x0][0x1e0] ;  /* 0x0000780072717a20 */ /* 0x002fe40000410000 */
        /* <DEDUP_REMOVED lines=92> */
.L_x_4467:
[----:B------:R-:W-:Y:S05]  /*1c00*/  BSYNC B1 ;  /* 0x0000000000017941 */ /* 0x000fea0003800000 */
.L_x_4466:
        /* <DEDUP_REMOVED lines=91> */
.L_x_4469:
[----:B------:R-:W-:Y:S05]  /*21c0*/  BSYNC B1 ;  /* 0x0000000000017941 */ /* 0x000fea0003800000 */
.L_x_4468:
        /* <DEDUP_REMOVED lines=15> */
[-CC-:B------:R-:W-:Y:S01]  /*22c0*/  FFMA.FTZ R117, R153, R112.reuse, R113.reuse ;  /* 0x0000007099757223 */ /* 0x180fe20000010071 */
[----:B------:R-:W-:Y:S01]  /*22d0*/  HFMA2.MMA R118, -RZ, RZ, 0, 9.5367431640625e-07 ;  /* 0x00000010ff767435 */ /* 0x000fe200000001ff */
[----:B------:R-:W-:-:S02]  /*22e0*/  FFMA.FTZ R116, R156, R112, R113 ;  /* 0x000000709c747223 */ /* 0x000fc40000010071 */
[-CC-:B------:R-:W-:Y:S02]  /*22f0*/  FFMA.FTZ R169, R157, R112.reuse, R113.reuse ;  /* 0x000000709da97223 */ /* 0x180fe40000010071 */
[----:B------:R-:W-:Y:S02]  /*2300*/  FFMA.FTZ R112, R160, R112, R113 ;  /* 0x00000070a0707223 */ /* 0x000fe40000010071 */
[C---:B------:R-:W-:Y:S02]  /*2310*/  FMUL.FTZ R109, R126.reuse, R109 ;  /* 0x0000006d7e6d7220 */ /* 0x040fe40000410000 */
[----:B------:R-:W-:Y:S02]  /*2320*/  FADD.FTZ R113, R151, -R114 ;  /* 0x8000007297717221 */ /* 0x000fe40000010000 */
[----:B------:R-:W-:Y:S02]  /*2330*/  FMUL.FTZ R108, R126, R111 ;  /* 0x0000006f7e6c7220 */ /* 0x000fe40000410000 */
[----:B------:R-:W-:-:S02]  /*2340*/  FADD.FTZ R115, R152, -R115 ;  /* 0x8000007398737221 */ /* 0x000fc40000010000 */
[----:B------:R-:W-:Y:S02]  /*2350*/  FADD.FTZ R117, R154, -R117 ;  /* 0x800000759a757221 */ /* 0x000fe40000010000 */
[----:B------:R-:W-:Y:S02]  /*2360*/  @P0 FADD.FTZ R109, R92, R109 ;  /* 0x0000006d5c6d0221 */ /* 0x000fe40000010000 */
[C---:B------:R-:W-:Y:S02]  /*2370*/  FMUL.FTZ R110, R126.reuse, R113 ;  /* 0x000000717e6e7220 */ /* 0x040fe40000410000 */
[----:B------:R-:W-:Y:S01]  /*2380*/  @P0 FADD.FTZ R108, R93, R108 ;  /* 0x0000006c5d6c0221 */ /* 0x000fe20000010000 */
[----:B------:R-:W-:Y:S01]  /*2390*/  SEL R100, R109, R100, P1 ;  /* 0x000000646d647207 */ /* 0x000fe20000800000 */
[----:B------:R-:W-:Y:S02]  /*23a0*/  FMUL.FTZ R115, R126, R115 ;  /* 0x000000737e737220 */ /* 0x000fe40000410000 */
[----:B------:R-:W-:Y:S01]  /*23b0*/  FADD.FTZ R119, R155, -R116 ;  /* 0x800000749b777221 */ /* 0x000fe20000010000 */
[----:B------:R-:W-:Y:S01]  /*23c0*/  SEL R101, R108, R101, P1 ;  /* 0x000000656c657207 */ /* 0x000fe20000800000 */
[----:B------:R-:W-:Y:S01]  /*23d0*/  FADD.FTZ R169, R158, -R169 ;  /* 0x800000a99ea97221 */ /* 0x000fe20000010000 */
[----:B------:R-:W-:Y:S01]  /*23e0*/  @P1 MOV R116, 0x20 ;  /* 0x0000002000741802 */ /* 0x000fe20000000f00 */
[----:B------:R-:W-:-:S02]  /*23f0*/  FMUL.FTZ R117, R126, R117 ;  /* 0x000000757e757220 */ /* 0x000fc40000410000 */
[----:B------:R-:W-:Y:S02]  /*2400*/  @P0 FADD.FTZ R110, R95, R110 ;  /* 0x0000006e5f6e0221 */ /* 0x000fe40000010000 */
[----:B0-----:R-:W-:Y:S02]  /*2410*/  FADD.FTZ R177, R159, -R112 ;  /* 0x800000709fb17221 */ /* 0x001fe40000010000 */
[----:B------:R-:W-:Y:S01]  /*2420*/  @P0 FADD.FTZ R115, R94, R115 ;  /* 0x000000735e730221 */ /* 0x000fe20000010000 */
[----:B------:R-:W-:Y:S01]  /*2430*/  SEL R103, R110, R103, P1 ;  /* 0x000000676e677207 */ /* 0x000fe20000800000 */
[----:B------:R-:W-:Y:S02]  /*2440*/  FMUL.FTZ R109, R109, R127 ;  /* 0x0000007f6d6d7220 */ /* 0x000fe40000410000 */
[C---:B------:R-:W-:Y:S01]  /*2450*/  FMUL.FTZ R112, R126.reuse, R119 ;  /* 0x000000777e707220 */ /* 0x040fe20000410000 */
[----:B------:R-:W-:Y:S01]  /*2460*/  SEL R102, R115, R102, P1 ;  /* 0x0000006673667207 */ /* 0x000fe20000800000 */
[----:B------:R-:W-:-:S02]  /*2470*/  FMUL.FTZ R169, R126, R169 ;  /* 0x000000a97ea97220 */ /* 0x000fc40000410000 */
[----:B------:R-:W-:Y:S02]  /*2480*/  @P0 FADD.FTZ R117, R96, R117 ;  /* 0x0000007560750221 */ /* 0x000fe40000010000 */
[----:B------:R-:W-:Y:S02]  /*2490*/  FMUL.FTZ R108, R108, R127 ;  /* 0x0000007f6c6c7220 */ /* 0x000fe40000410000 */
[----:B------:R-:W-:Y:S01]  /*24a0*/  FMUL.FTZ R126, R126, R177 ;  /* 0x000000b17e7e7220 */ /* 0x000fe20000410000 */
[----:B------:R-:W-:Y:S01]  /*24b0*/  SEL R104, R117, R104, P1 ;  /* 0x0000006875687207 */ /* 0x000fe20000800000 */
[----:B------:R-:W-:Y:S02]  /*24c0*/  FMUL.FTZ R111, R110, R127 ;  /* 0x0000007f6e6f7220 */ /* 0x000fe40000410000 */
[----:B------:R-:W-:Y:S02]  /*24d0*/  FMUL.FTZ R109, R109, c[0x0][0x1e8] ;  /* 0x00007a006d6d7a20 */ /* 0x000fe40000410000 */
[----:B------:R-:W-:-:S02]  /*24e0*/  @P0 FADD.FTZ R112, R97, R112 ;  /* 0x0000007061700221 */ /* 0x000fc40000010000 */
        /* <DEDUP_REMOVED lines=40> */
.L_x_4471:
[----:B------:R-:W-:Y:S05]  /*2770*/  BSYNC B1 ;  /* 0x0000000000017941 */ /* 0x000fea0003800000 */
.L_x_4470:
[----:B01----:R-:W-:-:S04]  /*2780*/  MOV R109, c[0x0][0x160] ;  /* 0x00005800006d7a02 */ /* 0x003fc80000000f00 */
[----:B------:R-:W-:-:S04]  /*2790*/  LEA R124, R109, R124, 0x2 ;  /* 0x0000007c6d7c7211 */ /* 0x000fc800078e10ff */
[----:B------:R-:W-:-:S13]  /*27a0*/  ISETP.GE.AND P0, PT, R124, c[0x0][0x164], PT ;  /* 0x000059007c007a0c */ /* 0x000fda0003f06270 */
[----:B------:R-:W-:Y:S01]  /*27b0*/  @P0 CALL.REL.NOINC `(.L_x_4457) ;  /* 0x0000001000000944 */ /* 0x000fe20003c00000 */
[----:B------:R-:W-:Y:S05]  /*27c0*/  BRA `(.L_x_4472) ;  /* 0xffffdbd000007947 */ /* 0x000fea000383ffff */
.L_x_4457:
[----:B0-----:R-:W-:Y:S05]  /*27d0*/  BSYNC B0 ;  /* 0x0000000000007941 */ /* 0x001fea0003800000 */
.L_x_4456:
[----:B------:R-:W-:Y:S01]  /*27e0*/  SHF.R.U32.HI R2, RZ, 0x5, R0 ;  /* 0x00000005ff027819 */ /* 0x000fe20000011600 */
[----:B------:R-:W-:Y:S01]  /*27f0*/  WARPSYNC 0xffffffff ;  /* 0xffffffff00007948 */ /* 0x000fe20003800000 */
[C---:B------:R-:W-:Y:S02]  /*2800*/  LOP3.LUT R3, R0.reuse, 0x1f, RZ, 0xc0, !PT ;  /* 0x0000001f00037812 */ /* 0x040fe400078ec0ff */
[----:B------:R-:W-:-:S03]  /*2810*/  IADD3 R7, -R0, 0x7f, RZ ;  /* 0x0000007f00077810 */ /* 0x000fc60007ffe1ff */
        /* <DEDUP_REMOVED lines=8> */
[----:B------:R-:W-:Y:S01]  /*28a0*/  BAR.SYNC.DEFER_BLOCKING 0x0 ;  /* 0x0000000000007b1d */ /* 0x000fe20000010000 */
[----:B0-----:R-:W-:-:S05]  /*28b0*/  IADD3 R21, R7, c[0x0][0x168], RZ ;  /* 0x00005a0007157a10 */ /* 0x001fca0007ffe0ff */
[----:B------:R-:W0:Y:S01]  /*28c0*/  S2R R23, SR_CTAID.X ;  /* 0x0000000000177919 */ /* 0x000e220000002500 */
[C---:B------:R-:W-:Y:S02]  /*28d0*/  LOP3.LUT P5, RZ, R21.reuse, 0xffffff80, RZ, 0xc0, !PT ;  /* 0xffffff8015ff7812 */ /* 0x040fe400078ac0ff */
[C---:B------:R-:W-:Y:S02]  /*28e0*/  ISETP.GE.U32.AND P4, PT, R21.reuse, 0x100, PT ;  /* 0x000001001500780c */ /* 0x040fe40003f86070 */
[C---:B------:R-:W-:Y:S02]  /*28f0*/  ISETP.GE.U32.AND P3, PT, R21.reuse, 0x180, PT ;  /* 0x000001801500780c */ /* 0x040fe40003f66070 */
[C---:B------:R-:W-:Y:S01]  /*2900*/  ISETP.GE.U32.AND P2, PT, R21.reuse, 0x200, PT ;  /* 0x000002001500780c */ /* 0x040fe20003f46070 */
[----:B------:R-:W1:Y:S01]  /*2910*/  LDS R3, [R0.X4] ;  /* 0x0000000000037984 */ /* 0x000e620000004800 */
[C---:B------:R-:W-:Y:S02]  /*2920*/  ISETP.GE.U32.AND P1, PT, R21.reuse, 0x280, PT ;  /* 0x000002801500780c */ /* 0x040fe40003f26070 */
[----:B------:R-:W-:Y:S01]  /*2930*/  ISETP.GE.U32.AND P0, PT, R21, 0x300, PT ;  /* 0x000003001500780c */ /* 0x000fe20003f06070 */
[----:B------:R-:W2:Y:S04]  /*2940*/  LDS R4, [R0.X4+0x200] ;  /* 0x0002000000047984 */ /* 0x000ea80000004800 */
[----:B------:R-:W3:Y:S04]  /*2950*/  LDS R5, [R0.X4+0x400] ;  /* 0x0004000000057984 */ /* 0x000ee80000004800 */
[----:B------:R-:W4:Y:S01]  /*2960*/  LDS R10, [R0.X4+0xc00] ;  /* 0x000c0000000a7984 */ /* 0x000f220000004800 */
[----:B0-----:R-:W-:-:S03]  /*2970*/  IMAD R23, R23, c[0x0][0x168], RZ ;  /* 0x00005a0017177a24 */ /* 0x001fc600078e02ff */
[----:B------:R-:W0:Y:S02]  /*2980*/  LDS R9, [R0.X4+0xe00] ;  /* 0x000e000000097984 */ /* 0x000e240000004800 */
[----:B------:R-:W-:Y:S02]  /*2990*/  IADD3 R30, P6, R23, R0, RZ ;  /* 0x00000000171e7210 */ /* 0x000fe40007fde0ff */
        /* <DEDUP_REMOVED lines=48> */
[----:B------:R0:W-:Y:S04]  /*2ca0*/  STS.128 [R2+0x800], R48 ;  /* 0x0008003002007388 */ /* 0x0001e80000000c00 */
[----:B------:R1:W-:Y:S04]  /*2cb0*/  STS.128 [R2+0x810], R44 ;  /* 0x0008102c02007388 */ /* 0x0003e80000000c00 */
[----:B------:R-:W-:Y:S01]  /*2cc0*/  BAR.SYNC.DEFER_BLOCKING 0x0 ;  /* 0x0000000000007b1d */ /* 0x000fe20000010000 */
[----:B0-----:R-:W-:-:S04]  /*2cd0*/  IADD3.X R49, RZ, RZ, RZ, P6, !PT ;  /* 0x000000ffff317210 */ /* 0x001fc800037fe4ff */
[C---:B------:R-:W-:Y:S02]  /*2ce0*/  SHF.L.U64.HI R49, R30.reuse, 0x2, R49 ;  /* 0x000000021e317819 */ /* 0x040fe40000010231 */
[----:B------:R-:W-:-:S04]  /*2cf0*/  SHF.L.U32 R30, R30, 0x2, RZ ;  /* 0x000000021e1e7819 */ /* 0x000fc800000006ff */
[----:B------:R-:W-:-:S04]  /*2d00*/  IADD3 R32, P6, R30, c[0x0][0x228], RZ ;  /* 0x00008a001e207a10 */ /* 0x000fc80007fde0ff */
[C---:B------:R-:W-:Y:S01]  /*2d10*/  IADD3.X R51, R49.reuse, c[0x0][0x22c], RZ, P6, !PT ;  /* 0x00008b0031337a10 */ /* 0x040fe200037fe4ff */
[----:B------:R-:W0:Y:S01]  /*2d20*/  LDS R24, [R0.X4] ;  /* 0x0000000000187984 */ /* 0x000e220000004800 */
[----:B------:R-:W-:Y:S02]  /*2d30*/  IADD3 R30, P6, R30, c[0x0][0x220], RZ ;  /* 0x000088001e1e7a10 */ /* 0x000fe40007fde0ff */
[----:B-1----:R-:W-:Y:S01]  /*2d40*/  @P5 MOV R2, R32 ;  /* 0x0000002000025202 */ /* 0x002fe20000000f00 */
[----:B------:R-:W1:Y:S01]  /*2d50*/  LDS R27, [R0.X4+0xc00] ;  /* 0x000c0000001b7984 */ /* 0x000e620000004800 */
[----:B------:R-:W-:Y:S02]  /*2d60*/  IADD3.X R49, R49, c[0x0][0x224], RZ, P6, !PT ;  /* 0x0000890031317a10 */ /* 0x000fe400037fe4ff */
[----:B------:R-:W-:Y:S01]  /*2d70*/  @P5 IADD3 R32, P6, R32, 0x200, RZ ;  /* 0x0000020020205810 */ /* 0x000fe20007fde0ff */
[----:B------:R-:W2:Y:S01]  /*2d80*/  LDS R14, [R0.X4+0x600] ;  /* 0x00060000000e7984 */ /* 0x000ea20000004800 */
[----:B------:R-:W-:-:S02]  /*2d90*/  @P5 MOV R3, R51 ;  /* 0x0000003300035202 */ /* 0x000fc40000000f00 */
[----:B------:R-:W-:Y:S01]  /*2da0*/  @P5 MOV R4, R30 ;  /* 0x0000001e00045202 */ /* 0x000fe20000000f00 */
[----:B------:R-:W3:Y:S01]  /*2db0*/  LDS R29, [R0.X4+0x1200] ;  /* 0x00120000001d7984 */ /* 0x000ee20000004800 */
[----:B------:R-:W-:Y:S02]  /*2dc0*/  @P5 IADD3.X R51, RZ, R51, RZ, P6, !PT ;  /* 0x00000033ff335210 */ /* 0x000fe400037fe4ff */
[----:B------:R-:W-:Y:S01]  /*2dd0*/  @P5 IADD3 R30, P6, R30, 0x200, RZ ;  /* 0x000002001e1e5810 */ /* 0x000fe20007fde0ff */
[----:B------:R-:W4:Y:S01]  /*2de0*/  LDS R11, [R0.X4+0x200] ;  /* 0x00020000000b7984 */ /* 0x000f220000004800 */
[-C--:B------:R-:W-:Y:S02]  /*2df0*/  @P5 MOV R5, R49.reuse ;  /* 0x0000003100055202 */ /* 0x080fe40000000f00 */
[----:B------:R-:W-:Y:S01]  /*2e00*/  @P5 IADD3.X R49, RZ, R49, RZ, P6, !PT ;  /* 0x00000031ff315210 */ /* 0x000fe200037fe4ff */
[----:B------:R-:W4:Y:S01]  /*2e10*/  LDS R18, [R0.X4+0xa00] ;  /* 0x000a000000127984 */ /* 0x000f220000004800 */
[----:B------:R-:W-:-:S02]  /*2e20*/  @P4 MOV R6, R32 ;  /* 0x0000002000064202 */ /* 0x000fc40000000f00 */
[----:B------:R-:W-:Y:S01]  /*2e30*/  @P4 IADD3 R32, P6, R32, 0x200, RZ ;  /* 0x0000020020204810 */ /* 0x000fe20007fde0ff */
[----:B------:R-:W4:Y:S01]  /*2e40*/  LDS R26, [R0.X4+0xe00] ;  /* 0x000e0000001a7984 */ /* 0x000f220000004800 */
[-C--:B------:R-:W-:Y:S02]  /*2e50*/  @P4 MOV R7, R51.reuse ;  /* 0x0000003300074202 */ /* 0x080fe40000000f00 */
[----:B------:R-:W-:Y:S01]  /*2e60*/  @P4 MOV R8, R30 ;  /* 0x0000001e00084202 */ /* 0x000fe20000000f00 */
[----:B------:R-:W4:Y:S01]  /*2e70*/  LDS R13, [R0.X4+0x400] ;  /* 0x00040000000d7984 */ /* 0x000f220000004800 */
[----:B------:R-:W-:Y:S02]  /*2e80*/  @P4 IADD3.X R51, RZ, R51, RZ, P6, !PT ;  /* 0x00000033ff334210 */ /* 0x000fe400037fe4ff */
[----:B------:R-:W-:Y:S01]  /*2e90*/  @P4 IADD3 R30, P6, R30, 0x200, RZ ;  /* 0x000002001e1e4810 */ /* 0x000fe20007fde0ff */
        /* <DEDUP_REMOVED lines=84> */
.L_x_4464:
[----:B------:R-:W-:Y:S01]  /*33e0*/  HFMA2.MMA R112, -RZ, RZ, 0, 5.9604644775390625e-08 ;  /* 0x00000001ff707435 */ /* 0x000fe200000001ff */
[----:B------:R-:W-:Y:S02]  /*33f0*/  MOV R111, R177 ;  /* 0x000000b1006f7202 */ /* 0x000fe40000000f00 */
[----:B------:R-:W-:Y:S02]  /*3400*/  MOV R116, 0x1f ;  /* 0x0000001f00747802 */ /* 0x000fe40000000f00 */
[----:B------:R-:W-:-:S02]  /*3410*/  MOV R117, 0xffffffff ;  /* 0xffffffff00757802 */ /* 0x000fc40000000f00 */
[----:B------:R-:W-:Y:S02]  /*3420*/  MOV R108, 0x3440 ;  /* 0x00003440006c7802 */ /* 0x000fe40000000f00 */
[----:B------:R-:W-:Y:S05]  /*3430*/  CALL.REL.NOINC `($__internal_88_$__cuda_sm70_shflsync_bfly_p) ;  /* 0x0000046000007944 */ /* 0x000fea0003c00000 */
[----:B-1----:R-:W-:Y:S01]  /*3440*/  MOV R110, R112 ;  /* 0x00000070006e7202 */ /* 0x002fe20000000f00 */
[----:B0-----:R-:W-:Y:S05]  /*3450*/  BRA `(.L_x_4473) ;  /* 0xffffe08000007947 */ /* 0x001fea000383ffff */
.L_x_4465:
[----:B------:R-:W-:Y:S01]  /*3460*/  HFMA2.MMA R112, -RZ, RZ, 0, 5.9604644775390625e-08 ;  /* 0x00000001ff707435 */ /* 0x000fe200000001ff */
[----:B------:R-:W-:Y:S02]  /*3470*/  MOV R111, R179 ;  /* 0x000000b3006f7202 */ /* 0x000fe40000000f00 */
[----:B------:R-:W-:Y:S02]  /*3480*/  MOV R116, 0x1f ;  /* 0x0000001f00747802 */ /* 0x000fe40000000f00 */
[----:B------:R-:W-:Y:S02]  /*3490*/  MOV R117, 0xffffffff ;  /* 0xffffffff00757802 */ /* 0x000fe40000000f00 */
[----:B------:R-:W-:Y:S02]  /*34a0*/  MOV R108, 0x34c0 ;  /* 0x000034c0006c7802 */ /* 0x000fe40000000f00 */
[----:B01----:R-:W-:Y:S05]  /*34b0*/  CALL.REL.NOINC `($__internal_88_$__cuda_sm70_shflsync_bfly_p) ;  /* 0x000003e000007944 */ /* 0x003fea0003c00000 */
[----:B------:R-:W-:Y:S01]  /*34c0*/  FADD.FTZ R177, R110, R177 ;  /* 0x000000b16eb17221 */ /* 0x000fe20000010000 */
[----:B0-----:R-:W-:Y:S01]  /*34d0*/  MOV R116, 0x1f ;  /* 0x0000001f00747802 */ /* 0x001fe20000000f00 */
[----:B-1----:R-:W-:Y:S01]  /*34e0*/  FADD.FTZ R179, R179, R112 ;  /* 0x00000070b3b37221 */ /* 0x002fe20000010000 */
[----:B------:R-:W-:Y:S01]  /*34f0*/  HFMA2.MMA R112, -RZ, RZ, 0, 1.1920928955078125e-07 ;  /* 0x00000002ff707435 */ /* 0x000fe200000001ff */
[----:B------:R-:W-:-:S02]  /*3500*/  MOV R117, 0xffffffff ;  /* 0xffffffff00757802 */ /* 0x000fc40000000f00 */
[----:B------:R-:W-:Y:S02]  /*3510*/  MOV R111, R177 ;  /* 0x000000b1006f7202 */ /* 0x000fe40000000f00 */
[----:B------:R-:W-:Y:S02]  /*3520*/  MOV R108, 0x3540 ;  /* 0x00003540006c7802 */ /* 0x000fe40000000f00 */
[----:B------:R-:W-:Y:S05]  /*3530*/  CALL.REL.NOINC `($__internal_88_$__cuda_sm70_shflsync_bfly_p) ;  /* 0x0000036000007944 */ /* 0x000fea0003c00000 */
[----:B-1----:R-:W-:Y:S01]  /*3540*/  MOV R110, R112 ;  /* 0x00000070006e7202 */ /* 0x002fe20000000f00 */
[----:B------:R-:W-:Y:S01]  /*3550*/  HFMA2.MMA R112, -RZ, RZ, 0, 1.1920928955078125e-07 ;  /* 0x00000002ff707435 */ /* 0x000fe200000001ff */
[----:B0-----:R-:W-:Y:S02]  /*3560*/  MOV R111, R179 ;  /* 0x000000b3006f7202 */ /* 0x001fe40000000f00 */
[----:B------:R-:W-:Y:S02]  /*3570*/  MOV R116, 0x1f ;  /* 0x0000001f00747802 */ /* 0x000fe40000000f00 */
[----:B------:R-:W-:Y:S02]  /*3580*/  MOV R117, 0xffffffff ;  /* 0xffffffff00757802 */ /* 0x000fe40000000f00 */
[----:B------:R-:W-:-:S02]  /*3590*/  MOV R108, 0x35b0 ;  /* 0x000035b0006c7802 */ /* 0x000fc40000000f00 */
[----:B------:R-:W-:Y:S05]  /*35a0*/  CALL.REL.NOINC `($__internal_88_$__cuda_sm70_shflsync_bfly_p) ;  /* 0x000002f000007944 */ /* 0x000fea0003c00000 */
[----:B------:R-:W-:Y:S01]  /*35b0*/  FADD.FTZ R177, R110, R177 ;  /* 0x000000b16eb17221 */ /* 0x000fe20000010000 */
[----:B0-----:R-:W-:Y:S01]  /*35c0*/  MOV R116, 0x1f ;  /* 0x0000001f00747802 */ /* 0x001fe20000000f00 */
[----:B-1----:R-:W-:Y:S01]  /*35d0*/  FADD.FTZ R179, R179, R112 ;  /* 0x00000070b3b37221 */ /* 0x002fe20000010000 */
[----:B------:R-:W-:Y:S01]  /*35e0*/  HFMA2.MMA R112, -RZ, RZ, 0, 2.384185791015625e-07 ;  /* 0x00000004ff707435 */ /* 0x000fe200000001ff */
[----:B------:R-:W-:-:S02]  /*35f0*/  MOV R117, 0xffffffff ;  /* 0xffffffff00757802 */ /* 0x000fc40000000f00 */
[----:B------:R-:W-:Y:S02]  /*3600*/  MOV R111, R177 ;  /* 0x000000b1006f7202 */ /* 0x000fe40000000f00 */
[----:B------:R-:W-:Y:S02]  /*3610*/  MOV R108, 0x3630 ;  /* 0x00003630006c7802 */ /* 0x000fe40000000f00 */
[----:B------:R-:W-:Y:S05]  /*3620*/  CALL.REL.NOINC `($__internal_88_$__cuda_sm70_shflsync_bfly_p) ;  /* 0x0000027000007944 */ /* 0x000fea0003c00000 */
[----:B-1----:R-:W-:Y:S01]  /*3630*/  MOV R110, R112 ;  /* 0x00000070006e7202 */ /* 0x002fe20000000f00 */
[----:B------:R-:W-:Y:S01]  /*3640*/  HFMA2.MMA R112, -RZ, RZ, 0, 2.384185791015625e-07 ;  /* 0x00000004ff707435 */ /* 0x000fe200000001ff */
        /* <DEDUP_REMOVED lines=8> */
[----:B------:R-:W-:Y:S01]  /*36d0*/  HFMA2.MMA R112, -RZ, RZ, 0, 4.76837158203125e-07 ;  /* 0x00000008ff707435 */ /* 0x000fe200000001ff */
[----:B------:R-:W-:-:S02]  /*36e0*/  MOV R117, 0xffffffff ;  /* 0xffffffff00757802 */ /* 0x000fc40000000f00 */
[----:B------:R-:W-:Y:S02]  /*36f0*/  MOV R111, R113 ;  /* 0x00000071006f7202 */ /* 0x000fe40000000f00 */
[----:B------:R-:W-:Y:S02]  /*3700*/  MOV R108, 0x3720 ;  /* 0x00003720006c7802 */ /* 0x000fe40000000f00 */
[----:B------:R-:W-:Y:S05]  /*3710*/  CALL.REL.NOINC `($__internal_88_$__cuda_sm70_shflsync_bfly_p) ;  /* 0x0000018000007944 */ /* 0x000fea0003c00000 */
[----:B-1----:R-:W-:Y:S01]  /*3720*/  MOV R110, R112 ;  /* 0x00000070006e7202 */ /* 0x002fe20000000f00 */
[----:B------:R-:W-:Y:S01]  /*3730*/  HFMA2.MMA R112, -RZ, RZ, 0, 4.76837158203125e-07 ;  /* 0x00000008ff707435 */ /* 0x000fe200000001ff */
        /* <DEDUP_REMOVED lines=8> */
[----:B------:R-:W-:Y:S01]  /*37c0*/  HFMA2.MMA R112, -RZ, RZ, 0, 9.5367431640625e-07 ;  /* 0x00000010ff707435 */ /* 0x000fe200000001ff */
[----:B------:R-:W-:-:S02]  /*37d0*/  MOV R117, 0xffffffff ;  /* 0xffffffff00757802 */ /* 0x000fc40000000f00 */
[----:B------:R-:W-:Y:S02]  /*37e0*/  MOV R111, R113 ;  /* 0x00000071006f7202 */ /* 0x000fe40000000f00 */
[----:B------:R-:W-:Y:S02]  /*37f0*/  MOV R108, 0x3810 ;  /* 0x00003810006c7802 */ /* 0x000fe40000000f00 */
[----:B------:R-:W-:Y:S05]  /*3800*/  CALL.REL.NOINC `($__internal_88_$__cuda_sm70_shflsync_bfly_p) ;  /* 0x0000009000007944 */ /* 0x000fea0003c00000 */
[----:B-1----:R-:W-:Y:S01]  /*3810*/  MOV R114, R112 ;  /* 0x0000007000727202 */ /* 0x002fe20000000f00 */
[----:B------:R-:W-:Y:S01]  /*3820*/  HFMA2.MMA R112, -RZ, RZ, 0, 9.5367431640625e-07 ;  /* 0x00000010ff707435 */ /* 0x000fe200000001ff */
[----:B0-----:R-:W-:Y:S02]  /*3830*/  MOV R111, R115 ;  /* 0x00000073006f7202 */ /* 0x001fe40000000f00 */
[----:B------:R-:W-:Y:S02]  /*3840*/  MOV R116, 0x1f ;  /* 0x0000001f00747802 */ /* 0x000fe40000000f00 */
[----:B------:R-:W-:Y:S02]  /*3850*/  MOV R117, 0xffffffff ;  /* 0xffffffff00757802 */ /* 0x000fe40000000f00 */
[----:B------:R-:W-:-:S02]  /*3860*/  MOV R108, 0x3880 ;  /* 0x00003880006c7802 */ /* 0x000fc40000000f00 */
[----:B------:R-:W-:Y:S05]  /*3870*/  CALL.REL.NOINC `($__internal_88_$__cuda_sm70_shflsync_bfly_p) ;  /* 0x0000002000007944 */ /* 0x000fea0003c00000 */
[----:B-1----:R-:W-:Y:S01]  /*3880*/  MOV R108, R112 ;  /* 0x00000070006c7202 */ /* 0x002fe20000000f00 */
[----:B0-----:R-:W-:Y:S05]  /*3890*/  BRA `(.L_x_4474) ;  /* 0xffffdd6000007947 */ /* 0x001fea000383ffff */
        .weak           $__internal_88_$__cuda_sm70_shflsync_bfly_p
        .type           $__internal_88_$__cuda_sm70_shflsync_bfly_p,@function
        .size           $__internal_88_$__cuda_sm70_shflsync_bfly_p,(.L_x_9818 - $__internal_88_$__cuda_sm70_shflsync_bfly_p)
$__internal_88_$__cuda_sm70_shflsync_bfly_p:
[----:B------:R-:W-:Y:S01]  /*38a0*/  HFMA2.MMA R109, -RZ, RZ, 0, 0 ;  /* 0x00000000ff6d7435 */ /* 0x000fe200000001ff */
[----:B------:R-:W-:Y:S04]  /*38b0*/  WARPSYNC R117 ;  /* 0x0000007500007348 */ /* 0x000fe80003800000 */
[----:B------:R0:W1:Y:S01]  /*38c0*/  SHFL.BFLY PT, R112, R111, R112, R116 ;  /* 0x0c0000706f707389 */ /* 0x00006200000e0074 */
[----:B------:R-:W-:Y:S05]  /*38d0*/  RET.REL.NODEC R108 `(_ZN10layer_norm13ln_bwd_kernelINS_13Kernel_traitsIf13__nv_bfloat16fS2_fjLj768ELj1ELj4ELj1ELj16ENS_18Kernel_traits_baseILj768EfS2_fS2_fjLj128EEEEELb1ELb0ELb0ELb0EEEvNS_9BwdParamsE) ;  /* 0xffffc7206c007950 */ /* 0x000fea0003c3ffff */
.L_x_4475:
        /* <DEDUP_REMOVED lines=10> */
.L_x_9818:


//--------------------- .text._ZN10layer_norm13ln_bwd_kernelINS_13Kernel_traitsIf13__nv_bfloat16fS2_fjLj768ELj1ELj4ELj1ELj16ENS_18Kernel_traits_baseILj768EfS2_fS2_fjLj128EEEEELb1ELb0ELb0ELb1EEEvNS_9BwdParamsE --------------------------
	.section	.text._ZN10layer_norm13ln_bwd_kernelINS_13Kernel_traitsIf13__nv_bfloat16fS2_fjLj768ELj1ELj4ELj1ELj16ENS_18Kernel_traits_baseILj768EfS2_fS2_fjLj128EEEEELb1ELb0ELb0ELb1EEEvNS_9BwdParamsE,"ax",@progbits
	.sectioninfo	@"SHI_REGISTERS=203"
	.align	128
        .global         _ZN10layer_norm13ln_bwd_kernelINS_13Kernel_traitsIf13__nv_bfloat16fS2_fjLj768ELj1ELj4ELj1ELj16ENS_18Kernel_traits_baseILj768EfS2_fS2_fjLj128EEEEELb1ELb0ELb0ELb1EEEvNS_9BwdParamsE
        .type           _ZN10layer_norm13ln_bwd_kernelINS_13Kernel_traitsIf13__nv_bfloat16fS2_fjLj768ELj1ELj4ELj1ELj16ENS_18Kernel_traits_baseILj768EfS2_fS2_fjLj128EEEEELb1ELb0ELb0ELb1EEEvNS_9BwdParamsE,@function
        .size           _ZN10layer_norm13ln_bwd_kernelINS_13Kernel_traitsIf13__nv_bfloat16fS2_fjLj768ELj1ELj4ELj1ELj16ENS_18Kernel_traits_baseILj768EfS2_fS2_fjLj128EEEEELb1ELb0ELb0ELb1EEEvNS_9BwdParamsE,(.L_x_9819 - _ZN10layer_norm13ln_bwd_kernelINS_13Kernel_traitsIf13__nv_bfloat16fS2_fjLj768ELj1ELj4ELj1ELj16ENS_18Kernel_traits_baseILj768EfS2_fS2_fjLj128EEEEELb1ELb0ELb0ELb1EEEvNS_9BwdParamsE)
        .other          _ZN10layer_norm13ln_bwd_kernelINS_13Kernel_traitsIf13__nv_bfloat16fS2_fjLj768ELj1ELj4ELj1ELj16ENS_18Kernel_traits_baseILj768EfS2_fS2_fjLj128EEEEELb1ELb0ELb0ELb1EEEvNS_9BwdParamsE,@"STO_CUDA_ENTRY STV_DEFAULT"
_ZN10layer_norm13ln_bwd_kernelINS_13Kernel_traitsIf13__nv_bfloat16fS2_fjLj768ELj1ELj4ELj1ELj16ENS_18Kernel_traits_baseILj768EfS2_fS2_fjLj128EEEEELb1ELb0ELb0ELb1EEEvNS_9BwdParamsE:
.text._ZN10layer_norm13ln_bwd_kernelINS_13Kernel_traitsIf13__nv_bfloat16fS2_fjLj768ELj1ELj4ELj1ELj16ENS_18Kernel_traits_baseILj768EfS2_fS2_fjLj128EEEEELb1ELb0ELb0ELb1EEEvNS_9BwdParamsE:
        /* <DEDUP_REMOVED lines=34> */
.L_x_4477:
        /* <DEDUP_REMOVED lines=37> */
.L_x_4483:
[----:B------:R-:W-:Y:S01]  /*0470*/  IMAD R2, R149, c[0x0][0x168], RZ ;  /* 0x00005a0095027a24 */ /* 0x000fe200078e02ff */
[----:B------:R-:W-:-:S02]  /*0480*/  MOV R94, 0x4 ;  /* 0x00000004005e7802 */ /* 0x000fc40000000f00 */
[----:B------:R-:W-:Y:S02]  /*0490*/  LOP3.LUT R61, R0, 0x1f, RZ, 0xc0, !PT ;  /* 0x0000001f003d7812 */ /* 0x000fe400078ec0ff */
[----:B------:R-:W-:Y:S02]  /*04a0*/  SHF.R.S32.HI R3, RZ, 0x1f, R2 ;  /* 0x0000001fff037819 */ /* 0x000fe40000011402 */
[----:B------:R-:W-:Y:S02]  /*04b0*/  MOV R161, 0x20 ;  /* 0x0000002000a17802 */ /* 0x000fe40000000f00 */
[----:B------:R-:W-:Y:S01]  /*04c0*/  LEA.HI R152, R3, R2, RZ, 0x3 ;  /* 0x0000000203987211 */ /* 0x000fe200078f18ff */
[----:B------:R-:W-:Y:S01]  /*04d0*/  IMAD.WIDE R2, R149, R94, c[0x0][0x1a0] ;  /* 0x0000680095027625 */ /* 0x000fe200078e025e */
[----:B------:R-:W-:Y:S02]  /*04e0*/  MOV R89, 0x10 ;  /* 0x0000001000597802 */ /* 0x000fe40000000f00 */
[----:B------:R-:W-:-:S02]  /*04f0*/  LEA.HI.SX32 R152, R152, R61, 0x1d ;  /* 0x0000003d98987211 */ /* 0x000fc400078feaff */
[----:B------:R0:W2:Y:S03]  /*0500*/  LDG.E R162, [R2.64] ;  /* 0x0000000402a27981 */ /* 0x0000a6000c1e1900 */
[----:B------:R-:W-:-:S04]  /*0510*/  IMAD.WIDE.U32 R92, R152, R161, c[0x0][0x188] ;  /* 0x00006200985c7625 */ /* 0x000fc800078e00a1 */
[C---:B------:R-:W-:Y:S01]  /*0520*/  IMAD.WIDE.U32 R64, R152.reuse, R89, c[0x0][0x208] ;  /* 0x0000820098407625 */ /* 0x040fe200078e0059 */
[C---:B------:R-:W-:Y:S01]  /*0530*/  IADD3 R151, R152.reuse, 0x20, RZ ;  /* 0x0000002098977810 */ /* 0x040fe20007ffe0ff */
[----:B------:R1:W3:Y:S01]  /*0540*/  LDG.E.128 R60, [R92.64] ;  /* 0x000000045c3c7981 */ /* 0x0002e2000c1e1d00 */
[----:B------:R-:W-:Y:S01]  /*0550*/  IADD3 R150, R152, 0x40, RZ ;  /* 0x0000004098967810 */ /* 0x000fe20007ffe0ff */
[----:B0-----:R-:W-:Y:S02]  /*0560*/  IMAD.WIDE R2, R149, R94, c[0x0][0x1a8] ;  /* 0x00006a0095027625 */ /* 0x001fe400078e025e */
[----:B------:R-:W4:Y:S02]  /*0570*/  LDG.E.128 R64, [R64.64] ;  /* 0x0000000440407981 */ /* 0x000f24000c1e1d00 */
[-C--:B------:R-:W-:Y:S02]  /*0580*/  IMAD.WIDE.U32 R96, R151, R161.reuse, c[0x0][0x188] ;  /* 0x0000620097607625 */ /* 0x080fe400078e00a1 */
[----:B------:R1:W4:Y:S02]  /*0590*/  LDG.E.128 R68, [R92.64+0x10] ;  /* 0x000010045c447981 */ /* 0x000324000c1e1d00 */
[----:B------:R-:W-:-:S02]  /*05a0*/  IMAD.WIDE.U32 R98, R150, R161, c[0x0][0x188] ;  /* 0x0000620096627625 */ /* 0x000fc400078e00a1 */
[----:B------:R0:W4:Y:S02]  /*05b0*/  LDG.E R153, [R2.64] ;  /* 0x0000000402997981 */ /* 0x000124000c1e1900 */
[-C--:B------:R-:W-:Y:S02]  /*05c0*/  IMAD.WIDE.U32 R76, R151, R89.reuse, c[0x0][0x208] ;  /* 0x00008200974c7625 */ /* 0x080fe400078e0059 */
[----:B------:R0:W4:Y:S02]  /*05d0*/  LDG.E.128 R72, [R96.64] ;  /* 0x0000000460487981 */ /* 0x000124000c1e1d00 */
[----:B------:R-:W-:Y:S02]  /*05e0*/  IMAD.WIDE.U32 R88, R150, R89, c[0x0][0x208] ;  /* 0x0000820096587625 */ /* 0x000fe400078e0059 */
[----:B------:R0:W4:Y:S04]  /*05f0*/  LDG.E.128 R84, [R98.64] ;  /* 0x0000000462547981 */ /* 0x000128000c1e1d00 */
[----:B------:R-:W4:Y:S04]  /*0600*/  LDG.E.128 R88, [R88.64] ;  /* 0x0000000458587981 */ /* 0x000f28000c1e1d00 */
[----:B-1----:R1:W4:Y:S04]  /*0610*/  LDG.E.128 R92, [R98.64+0x10] ;  /* 0x00001004625c7981 */ /* 0x002328000c1e1d00 */
[----:B------:R-:W4:Y:S04]  /*0620*/  LDG.E.128 R76, [R76.64] ;  /* 0x000000044c4c7981 */ /* 0x000f28000c1e1d00 */
[----:B------:R1:W4:Y:S01]  /*0630*/  LDG.E.128 R80, [R96.64+0x10] ;  /* 0x0000100460507981 */ /* 0x000322000c1e1d00 */
[----:B------:R-:W-:-:S04]  /*0640*/  ISETP.NE.U32.AND P0, PT, RZ, c[0x0][0x1c0], PT ;  /* 0x00007000ff007a0c */ /* 0x000fc80003f05070 */
[----:B------:R-:W-:Y:S02]  /*0650*/  ISETP.NE.AND.EX P0, PT, RZ, c[0x0][0x1c4], PT, P0 ;  /* 0x00007100ff007a0c */ /* 0x000fe40003f05300 */
[----:B0-----:R-:W-:Y:S02]  /*0660*/  MOV R3, 0x8 ;  /* 0x0000000800037802 */ /* 0x001fe40000000f00 */
[----:B-1----:R-:W-:-:S03]  /*0670*/  SHF.R.S32.HI R96, RZ, 0x1f, R149 ;  /* 0x0000001fff607819 */ /* 0x002fc60000011495 */
[----:B------:R-:W-:-:S06]  /*0680*/  IMAD.WIDE.U32 R98, R152, R3, c[0x0][0x190] ;  /* 0x0000640098627625 */ /* 0x000fcc00078e0003 */
[C---:B------:R-:W-:Y:S01]  /*0690*/  @P0 LEA R154, P2, R149.reuse, c[0x0][0x1c0], 0x1 ;  /* 0x00007000959a0a11 */ /* 0x040fe200078408ff */
[----:B-----5:R-:W5:Y:S03]  /*06a0*/  LDG.E.64 R98, [R98.64] ;  /* 0x0000000462627981 */ /* 0x020f66000c1e1b00 */
[----:B------:R-:W-:Y:S01]  /*06b0*/  @P0 LEA.HI.X R155, R149, c[0x0][0x1c4], R96, 0x1, P2 ;  /* 0x00007100959b0a11 */ /* 0x000fe200010f0c60 */
[----:B------:R-:W-:-:S04]  /*06c0*/  IMAD.WIDE.U32 R96, R151, R3, c[0x0][0x190] ;  /* 0x0000640097607625 */ /* 0x000fc800078e0003 */
[----:B------:R-:W-:Y:S01]  /*06d0*/  IMAD.WIDE.U32 R2, R150, R3, c[0x0][0x190] ;  /* 0x0000640096027625 */ /* 0x000fe200078e0003 */
        /* <DEDUP_REMOVED lines=17> */
[C---:B-1----:R-:W-:Y:S01]  /*07f0*/  FADD.FTZ R156, -R191.reuse, R60 ;  /* 0x0000003cbf9c7221 */ /* 0x042fe20000010100 */
[----:B----4-:R-:W-:Y:S01]  /*0800*/  PRMT R61, RZ, 0x5410, R64 ;  /* 0x00005410ff3d7816 */ /* 0x010fe20000000040 */
[C---:B------:R-:W-:Y:S01]  /*0810*/  FADD.FTZ R162, -R191.reuse, R62 ;  /* 0x0000003ebfa27221 */ /* 0x040fe20000010100 */
[----:B0-----:R-:W-:Y:S01]  /*0820*/  PRMT R155, RZ, 0x7610, R64 ;  /* 0x00007610ff9b7816 */ /* 0x001fe20000000040 */
[----:B------:R-:W-:Y:S02]  /*0830*/  FADD.FTZ R174, -R191, R71 ;  /* 0x00000047bfae7221 */ /* 0x000fe40000010100 */
[----:B------:R-:W-:Y:S02]  /*0840*/  FMUL.FTZ R71, R24, R61 ;  /* 0x0000003d18477220 */ /* 0x000fe40000410000 */
[----:B------:R-:W-:Y:S01]  /*0850*/  FMUL.FTZ R62, R153, R156 ;  /* 0x0000009c993e7220 */ /* 0x000fe20000410000 */
[----:B------:R-:W-:Y:S01]  /*0860*/  PRMT R157, RZ, 0x5410, R65 ;  /* 0x00005410ff9d7816 */ /* 0x000fe20000000041 */
[----:B------:R-:W-:Y:S01]  /*0870*/  FADD.FTZ R123, R61, R123 ;  /* 0x0000007b3d7b7221 */ /* 0x000fe20000010000 */
[----:B------:R-:W-:Y:S01]  /*0880*/  PRMT R159, RZ, 0x7610, R65 ;  /* 0x00007610ff9f7816 */ /* 0x000fe20000000041 */
[----:B------:R-:W-:-:S02]  /*0890*/  FADD.FTZ R176, -R191, R72 ;  /* 0x00000048bfb07221 */ /* 0x000fc40000010100 */
[C---:B------:R-:W-:Y:S02]  /*08a0*/  FFMA.FTZ R147, R62.reuse, R61, R147 ;  /* 0x0000003d3e937223 */ /* 0x040fe40000010093 */
[----:B------:R-:W-:Y:S02]  /*08b0*/  FADD.FTZ R196, -R191, R87 ;  /* 0x00000057bfc47221 */ /* 0x000fe40000010100 */
[----:B------:R-:W-:Y:S02]  /*08c0*/  FMUL.FTZ R72, R25, R155 ;  /* 0x0000009b19487220 */ /* 0x000fe40000410000 */
[----:B------:R-:W-:Y:S02]  /*08d0*/  FADD.FTZ R61, RZ, R71 ;  /* 0x00000047ff3d7221 */ /* 0x000fe40000010000 */
[----:B------:R-:W-:Y:S02]  /*08e0*/  FMUL.FTZ R65, R153, R158 ;  /* 0x0000009e99417220 */ /* 0x000fe40000410000 */
[----:B------:R-:W-:Y:S01]  /*08f0*/  FFMA.FTZ R87, R62, R71, RZ ;  /* 0x000000473e577223 */ /* 0x000fe200000100ff */
[--C-:B------:R-:W-:Y:S01]  /*0900*/  PRMT R189, RZ, 0x5410, R90.reuse ;  /* 0x00005410ffbd7816 */ /* 0x100fe2000000005a */
[----:B------:R-:W-:Y:S01]  /*0910*/  FADD.FTZ R182, -R191, R75 ;  /* 0x0000004bbfb67221 */ /* 0x000fe20000010100 */
[----:B------:R-:W-:Y:S01]  /*0920*/  PRMT R166, RZ, 0x7610, R90 ;  /* 0x00007610ffa67816 */ /* 0x000fe2000000005a */
[----:B------:R-:W-:-:S02]  /*0930*/  FMUL.FTZ R75, R26, R157 ;  /* 0x0000009d1a4b7220 */ /* 0x000fc40000410000 */
[----:B------:R-:W-:Y:S01]  /*0940*/  FADD.FTZ R90, R61, R72 ;  /* 0x000000483d5a7221 */ /* 0x000fe20000010000 */
[--C-:B------:R-:W-:Y:S01]  /*0950*/  PRMT R160, RZ, 0x5410, R66.reuse ;  /* 0x00005410ffa07816 */ /* 0x100fe20000000042 */
[----:B------:R-:W-:Y:S01]  /*0960*/  FADD.FTZ R164, -R191, R63 ;  /* 0x0000003fbfa47221 */ /* 0x000fe20000010100 */
[----:B------:R-:W-:Y:S01]  /*0970*/  PRMT R161, RZ, 0x7610, R66 ;  /* 0x00007610ffa17816 */ /* 0x000fe20000000042 */
[----:B------:R-:W-:Y:S02]  /*0980*/  FMUL.FTZ R64, R153, R162 ;  /* 0x000000a299407220 */ /* 0x000fe40000410000 */
[----:B------:R-:W-:Y:S02]  /*0990*/  FFMA.FTZ R61, R65, R72, R87 ;  /* 0x00000048413d7223 */ /* 0x000fe40000010057 */
[C---:B------:R-:W-:Y:S02]  /*09a0*/  FADD.FTZ R172, -R191.reuse, R70 ;  /* 0x00000046bfac7221 */ /* 0x040fe40000010100 */
[----:B------:R-:W-:-:S02]  /*09b0*/  FADD.FTZ R66, -R191, R68 ;  /* 0x00000044bf427221 */ /* 0x000fc40000010100 */
[----:B------:R-:W-:Y:S02]  /*09c0*/  FADD.FTZ R70, -R191, R95 ;  /* 0x0000005fbf467221 */ /* 0x000fe40000010100 */
[----:B------:R-:W-:Y:S02]  /*09d0*/  FMUL.FTZ R68, R27, R159 ;  /* 0x0000009f1b447220 */ /* 0x000fe40000410000 */
[----:B------:R-:W-:Y:S02]  /*09e0*/  FADD.FTZ R95, R90, R75 ;  /* 0x0000004b5a5f7221 */ /* 0x000fe40000010000 */
[----:B------:R-:W-:Y:S02]  /*09f0*/  FMUL.FTZ R63, R153, R164 ;  /* 0x000000a4993f7220 */ /* 0x000fe40000410000 */
[----:B------:R-:W-:Y:S02]  /*0a00*/  FFMA.FTZ R61, R64, R75, R61 ;  /* 0x0000004b403d7223 */ /* 0x000fe4000001003d */
[----:B------:R-:W-:-:S02]  /*0a10*/  FADD.FTZ R178, -R191, R73 ;  /* 0x00000049bfb27221 */ /* 0x000fc40000010100 */
[----:B------:R-:W-:Y:S02]  /*0a20*/  FADD.FTZ R168, -R191, R94 ;  /* 0x0000005ebfa87221 */ /* 0x000fe40000010100 */
[----:B------:R-:W-:Y:S02]  /*0a30*/  FMUL.FTZ R73, R20, R160 ;  /* 0x000000a014497220 */ /* 0x000fe40000410000 */
[----:B------:R-:W-:Y:S02]  /*0a40*/  FADD.FTZ R94, R95, R68 ;  /* 0x000000445f5e7221 */ /* 0x000fe40000010000 */
[----:B------:R-:W-:Y:S02]  /*0a50*/  FADD.FTZ R170, -R191, R69 ;  /* 0x00000045bfaa7221 */ /* 0x000fe40000010100 */
[----:B------:R-:W-:Y:S02]  /*0a60*/  FMUL.FTZ R66, R153, R66 ;  /* 0x0000004299427220 */ /* 0x000fe40000410000 */
[----:B------:R-:W-:Y:S01]  /*0a70*/  FFMA.FTZ R61, R63, R68, R61 ;  /* 0x000000443f3d7223 */ /* 0x000fe2000001003d */
[----:B------:R-:W-:Y:S01]  /*0a80*/  PRMT R163, RZ, 0x5410, R67 ;  /* 0x00005410ffa37816 */ /* 0x000fe20000000043 */
[----:B------:R-:W-:Y:S01]  /*0a90*/  FADD.FTZ R124, R155, R124 ;  /* 0x0000007c9b7c7221 */ /* 0x000fe20000010000 */
[----:B------:R-:W-:Y:S01]  /*0aa0*/  PRMT R165, RZ, 0x5410, R76 ;  /* 0x00005410ffa57816 */ /* 0x000fe2000000004c */
[----:B------:R-:W-:Y:S01]  /*0ab0*/  FFMA.FTZ R148, R65, R155, R148 ;  /* 0x0000009b41947223 */ /* 0x000fe20000010094 */
[----:B------:R-:W-:Y:S01]  /*0ac0*/  PRMT R167, RZ, 0x7610, R76 ;  /* 0x00007610ffa77816 */ /* 0x000fe2000000004c */
[----:B------:R-:W-:-:S02]  /*0ad0*/  FMUL.FTZ R76, R21, R161 ;  /* 0x000000a1154c7220 */ /* 0x000fc40000410000 */
[----:B------:R-:W-:Y:S02]  /*0ae0*/  FADD.FTZ R155, R94, R73 ;  /* 0x000000495e9b7221 */ /* 0x000fe40000010000 */
[----:B------:R-:W-:Y:S02]  /*0af0*/  FMUL.FTZ R69, R153, R170 ;  /* 0x000000aa99457220 */ /* 0x000fe40000410000 */
[----:B------:R-:W-:Y:S01]  /*0b00*/  FFMA.FTZ R61, R66, R73, R61 ;  /* 0x00000049423d7223 */ /* 0x000fe2000001003d */
[----:B------:R-:W-:Y:S01]  /*0b10*/  PRMT R67, RZ, 0x7610, R67 ;  /* 0x00007610ff437816 */ /* 0x000fe20000000043 */
[C---:B------:R-:W-:Y:S02]  /*0b20*/  FADD.FTZ R192, -R191.reuse, R85 ;  /* 0x00000055bfc07221 */ /* 0x040fe40000010100 */
[----:B------:R-:W-:Y:S02]  /*0b30*/  FADD.FTZ R180, -R191, R74 ;  /* 0x0000004abfb47221 */ /* 0x000fe40000010100 */
[----:B------:R-:W-:-:S02]  /*0b40*/  FMUL.FTZ R85, R22, R163 ;  /* 0x000000a316557220 */ /* 0x000fc40000410000 */
[----:B------:R-:W-:Y:S02]  /*0b50*/  FADD.FTZ R94, R155, R76 ;  /* 0x0000004c9b5e7221 */ /* 0x000fe40000010000 */
[----:B------:R-:W-:Y:S02]  /*0b60*/  FMUL.FTZ R74, R153, R172 ;  /* 0x000000ac994a7220 */ /* 0x000fe40000410000 */
[----:B------:R-:W-:Y:S01]  /*0b70*/  FFMA.FTZ R61, R69, R76, R61 ;  /* 0x0000004c453d7223 */ /* 0x000fe2000001003d */
[--C-:B------:R-:W-:Y:S01]  /*0b80*/  PRMT R169, RZ, 0x5410, R77.reuse ;  /* 0x00005410ffa97816 */ /* 0x100fe2000000004d */
[----:B------:R-:W-:Y:S01]  /*0b90*/  FADD.FTZ R186, -R191, R82 ;  /* 0x00000052bfba7221 */ /* 0x000fe20000010100 */
[----:B------:R-:W-:Y:S01]  /*0ba0*/  PRMT R171, RZ, 0x7610, R77 ;  /* 0x00007610ffab7816 */ /* 0x000fe2000000004d */
[----:B------:R-:W-:Y:S02]  /*0bb0*/  FADD.FTZ R121, R157, R121 ;  /* 0x000000799d797221 */ /* 0x000fe40000010000 */
[----:B------:R-:W-:-:S02]  /*0bc0*/  FFMA.FTZ R145, R64, R157, R145 ;  /* 0x0000009d40917223 */ /* 0x000fc40000010091 */
[----:B------:R-:W-:Y:S02]  /*0bd0*/  FMUL.FTZ R82, R23, R67 ;  /* 0x0000004317527220 */ /* 0x000fe40000410000 */
[----:B------:R-:W-:Y:S02]  /*0be0*/  FADD.FTZ R157, R94, R85 ;  /* 0x000000555e9d7221 */ /* 0x000fe40000010000 */
[----:B------:R-:W-:Y:S02]  /*0bf0*/  FMUL.FTZ R77, R153, R174 ;  /* 0x000000ae994d7220 */ /* 0x000fe40000410000 */
[----:B------:R-:W-:Y:S01]  /*0c00*/  FFMA.FTZ R61, R74, R85, R61 ;  /* 0x000000554a3d7223 */ /* 0x000fe2000001003d */
[--C-:B------:R-:W-:Y:S01]  /*0c10*/  PRMT R185, RZ, 0x5410, R89.reuse ;  /* 0x00005410ffb97816 */ /* 0x100fe20000000059 */
[----:B------:R-:W-:Y:S01]  /*0c20*/  FADD.FTZ R194, -R191, R86 ;  /* 0x00000056bfc27221 */ /* 0x000fe20000010100 */
[----:B------:R-:W-:Y:S01]  /*0c30*/  PRMT R187, RZ, 0x7610, R89 ;  /* 0x00007610ffbb7816 */ /* 0x000fe20000000059 */
[----:B------:R-:W-:-:S02]  /*0c40*/  FADD.FTZ R119, R160, R119 ;  /* 0x00000077a0777221 */ /* 0x000fc40000010000 */
[----:B------:R-:W-:Y:S02]  /*0c50*/  FFMA.FTZ R143, R66, R160, R143 ;  /* 0x000000a0428f7223 */ /* 0x000fe4000001008f */
[----:B------:R-:W-:Y:S02]  /*0c60*/  FMUL.FTZ R89, R16, R165 ;  /* 0x000000a510597220 */ /* 0x000fe40000410000 */
[----:B------:R-:W-:Y:S02]  /*0c70*/  FADD.FTZ R158, R157, R82 ;  /* 0x000000529d9e7221 */ /* 0x000fe40000010000 */
[----:B------:R-:W-:Y:S02]  /*0c80*/  FMUL.FTZ R86, R153, R176 ;  /* 0x000000b099567220 */ /* 0x000fe40000410000 */
[----:B------:R-:W-:Y:S01]  /*0c90*/  FFMA.FTZ R160, R77, R82, R61 ;  /* 0x000000524da07223 */ /* 0x000fe2000001003d */
[--C-:B------:R-:W-:Y:S01]  /*0ca0*/  PRMT R181, RZ, 0x5410, R88.reuse ;  /* 0x00005410ffb57816 */ /* 0x100fe20000000058 */
[----:B------:R-:W-:Y:S01]  /*0cb0*/  FADD.FTZ R188, -R191, R83 ;  /* 0x00000053bfbc7221 */ /* 0x000fe20000010100 */
[----:B------:R-:W-:Y:S01]  /*0cc0*/  PRMT R183, RZ, 0x7610, R88 ;  /* 0x00007610ffb77816 */ /* 0x000fe20000000058 */
[----:B------:R-:W-:-:S02]  /*0cd0*/  FMUL.FTZ R88, R17, R167 ;  /* 0x000000a711587220 */ /* 0x000fc40000410000 */
[----:B------:R-:W-:Y:S02]  /*0ce0*/  FADD.FTZ R61, R158, R89 ;  /* 0x000000599e3d7221 */ /* 0x000fe40000010000 */
[----:B------:R-:W-:Y:S02]  /*0cf0*/  FMUL.FTZ R83, R153, R178 ;  /* 0x000000b299537220 */ /* 0x000fe40000410000 */
[----:B------:R-:W-:Y:S02]  /*0d00*/  FFMA.FTZ R160, R86, R89, R160 ;  /* 0x0000005956a07223 */ /* 0x000fe400000100a0 */
[C---:B------:R-:W-:Y:S02]  /*0d10*/  FADD.FTZ R200, -R191.reuse, R93 ;  /* 0x0000005dbfc87221 */ /* 0x040fe40000010100 */
[----:B------:R-:W-:Y:S02]  /*0d20*/  FADD.FTZ R190, -R191, R84 ;  /* 0x00000054bfbe7221 */ /* 0x000fe40000010100 */
[----:B------:R-:W-:-:S02]  /*0d30*/  FMUL.FTZ R93, R18, R169 ;  /* 0x000000a9125d7220 */ /* 0x000fc40000410000 */
[----:B------:R-:W-:Y:S01]  /*0d40*/  FADD.FTZ R162, R61, R88 ;  /* 0x000000583da27221 */ /* 0x000fe20000010000 */
[--C-:B------:R-:W-:Y:S01]  /*0d50*/  PRMT R173, RZ, 0x5410, R78.reuse ;  /* 0x00005410ffad7816 */ /* 0x100fe2000000004e */
[----:B------:R-:W-:Y:S01]  /*0d60*/  FMUL.FTZ R84, R153, R180 ;  /* 0x000000b499547220 */ /* 0x000fe20000410000 */
[----:B------:R-:W-:Y:S01]  /*0d70*/  PRMT R175, RZ, 0x7610, R78 ;  /* 0x00007610ffaf7816 */ /* 0x000fe2000000004e */
[----:B------:R-:W-:Y:S02]  /*0d80*/  FFMA.FTZ R160, R83, R88, R160 ;  /* 0x0000005853a07223 */ /* 0x000fe400000100a0 */
[----:B------:R-:W-:Y:S02]  /*0d90*/  FADD.FTZ R78, -R191, R80 ;  /* 0x00000050bf4e7221 */ /* 0x000fe40000010100 */
[----:B------:R-:W-:Y:S02]  /*0da0*/  FADD.FTZ R118, R67, R118 ;  /* 0x0000007643767221 */ /* 0x000fe40000010000 */
[----:B------:R-:W-:-:S02]  /*0db0*/  FFMA.FTZ R142, R77, R67, R142 ;  /* 0x000000434d8e7223 */ /* 0x000fc4000001008e */
        /* <DEDUP_REMOVED lines=8> */
[----:B------:R-:W-:Y:S01]  /*0e40*/  FFMA.FTZ R61, R67, R80, R160 ;  /* 0x00000050433d7223 */ /* 0x000fe200000100a0 */
[----:B------:R-:W-:Y:S01]  /*0e50*/  PRMT R177, RZ, 0x5410, R79 ;  /* 0x00005410ffb17816 */ /* 0x000fe2000000004f */
[----:B------:R-:W-:Y:S02]  /*0e60*/  FADD.FTZ R117, R163, R117 ;  /* 0x00000075a3757221 */ /* 0x000fe40000010000 */
[----:B------:R-:W-:Y:S02]  /*0e70*/  FFMA.FTZ R141, R74, R163, R141 ;  /* 0x000000a34a8d7223 */ /* 0x000fe4000001008d */
[----:B------:R-:W-:-:S02]  /*0e80*/  FMUL.FTZ R90, R13, R175 ;  /* 0x000000af0d5a7220 */ /* 0x000fc40000410000 */
[----:B------:R-:W-:Y:S02]  /*0e90*/  FADD.FTZ R163, R162, R81 ;  /* 0x00000051a2a37221 */ /* 0x000fe40000010000 */
        /* <DEDUP_REMOVED lines=18> */
[----:B------:R-:W-:Y:S02]  /*0fc0*/  FMUL.FTZ R161, R8, R181 ;  /* 0x000000b508a17220 */ /* 0x000fe40000410000 */
[----:B------:R-:W-:Y:S02]  /*0fd0*/  FADD.FTZ R170, R165, R94 ;  /* 0x0000005ea5aa7221 */ /* 0x000fe40000010000 */
[----:B------:R-:W-:Y:S02]  /*0fe0*/  FMUL.FTZ R156, R153, R190 ;  /* 0x000000be999c7220 */ /* 0x000fe40000410000 */
[----:B------:R-:W-:Y:S02]  /*0ff0*/  FFMA.FTZ R167, R155, R94, R61 ;  /* 0x0000005e9ba77223 */ /* 0x000fe4000001003d */
[----:B------:R-:W-:Y:S02]  /*1000*/  FMUL.FTZ R160, R9, R183 ;  /* 0x000000b709a07220 */ /* 0x000fe40000410000 */
[----:B------:R-:W-:-:S02]  /*1010*/  FADD.FTZ R61, R170, R161 ;  /* 0x000000a1aa3d7221 */ /* 0x000fc40000010000 */
[----:B------:R-:W-:Y:S02]  /*1020*/  FMUL.FTZ R157, R153, R192 ;  /* 0x000000c0999d7220 */ /* 0x000fe40000410000 */
[----:B------:R-:W-:Y:S02]  /*1030*/  FFMA.FTZ R167, R156, R161, R167 ;  /* 0x000000a19ca77223 */ /* 0x000fe400000100a7 */
[----:B------:R-:W-:Y:S02]  /*1040*/  FADD.FTZ R170, R61, R160 ;  /* 0x000000a03daa7221 */ /* 0x000fe40000010000 */
[----:B------:R-:W-:Y:S02]  /*1050*/  FMUL.FTZ R158, R153, R194 ;  /* 0x000000c2999e7220 */ /* 0x000fe40000410000 */
[----:B------:R-:W-:Y:S02]  /*1060*/  FMUL.FTZ R163, R10, R185 ;  /* 0x000000b90aa37220 */ /* 0x000fe40000410000 */
        /* <DEDUP_REMOVED lines=16> */
[----:B------:R-:W-:Y:S02]  /*1170*/  FFMA.FTZ R138, R67, R171, R138 ;  /* 0x000000ab438a7223 */ /* 0x000fe4000001008a */
        /* <DEDUP_REMOVED lines=42> */
.L_x_4484:
        /* <DEDUP_REMOVED lines=18> */
.L_x_4485:
        /* <DEDUP_REMOVED lines=12> */
[C---:B------:R-:W-:Y:S01]  /*1600*/  LOP3.LUT P3, RZ, R98.reuse, 0xff0000, RZ, 0xc0, !PT ;  /* 0x00ff000062ff7812 */ /* 0x040fe2000786c0ff */
[-CC-:B------:R-:W-:Y:S01]  /*1610*/  FFMA.FTZ R69, R69, R91.reuse, R172.reuse ;  /* 0x0000005b45457223 */ /* 0x180fe200000100ac */
[----:B------:R-:W-:Y:S01]  /*1620*/  LOP3.LUT P6, RZ, R98, 0xff00, RZ, 0xc0, !PT ;  /* 0x0000ff0062ff7812 */ /* 0x000fe200078cc0ff */
[----:B------:R-:W-:Y:S01]  /*1630*/  FADD.FTZ R70, R72, -R65 ;  /* 0x8000004148467221 */ /* 0x000fe20000010000 */
[----:B------:R-:W-:Y:S01]  /*1640*/  LOP3.LUT P5, RZ, R99, 0xff, RZ, 0xc0, !PT ;  /* 0x000000ff63ff7812 */ /* 0x000fe200078ac0ff */
[----:B------:R-:W-:Y:S02]  /*1650*/  FADD.FTZ R72, R76, -R69 ;  /* 0x800000454c487221 */ /* 0x000fe40000010000 */
[-CC-:B------:R-:W-:Y:S02]  /*1660*/  FFMA.FTZ R62, R62, R91.reuse, R172.reuse ;  /* 0x0000005b3e3e7223 */ /* 0x180fe400000100ac */
[----:B------:R-:W-:-:S02]  /*1670*/  FFMA.FTZ R66, R66, R91, R172 ;  /* 0x0000005b42427223 */ /* 0x000fc400000100ac */
[----:B------:R-:W-:Y:S02]  /*1680*/  FMUL.FTZ R72, R153, R72 ;  /* 0x0000004899487220 */ /* 0x000fe40000410000 */
[----:B------:R-:W-:Y:S02]  /*1690*/  FADD.FTZ R62, R71, -R62 ;  /* 0x8000003e473e7221 */ /* 0x000fe40000010000 */
[----:B------:R-:W-:Y:S02]  /*16a0*/  FFMA.FTZ R74, R74, R91, R172 ;  /* 0x0000005b4a4a7223 */ /* 0x000fe400000100ac */
[----:B------:R-:W-:Y:S02]  /*16b0*/  FADD.FTZ R66, R73, -R66 ;  /* 0x8000004249427221 */ /* 0x000fe40000010000 */
[----:B------:R-:W-:Y:S02]  /*16c0*/  @P0 FADD.FTZ R72, R33, R72 ;  /* 0x0000004821480221 */ /* 0x000fe40000010000 */
[----:B------:R-:W-:-:S02]  /*16d0*/  FMUL.FTZ R65, R153, R62 ;  /* 0x0000003e99417220 */ /* 0x000fc40000410000 */
[----:B------:R-:W-:Y:S02]  /*16e0*/  FADD.FTZ R74, R85, -R74 ;  /* 0x8000004a554a7221 */ /* 0x000fe40000010000 */
[----:B------:R-:W-:Y:S02]  /*16f0*/  FFMA.FTZ R63, R63, R91, R172 ;  /* 0x0000005b3f3f7223 */ /* 0x000fe400000100ac */
[C---:B------:R-:W-:Y:S02]  /*1700*/  FMUL.FTZ R69, R153.reuse, R66 ;  /* 0x0000004299457220 */ /* 0x040fe40000410000 */
[----:B------:R-:W-:Y:S02]  /*1710*/  FMUL.FTZ R66, R72, R79 ;  /* 0x0000004f48427220 */ /* 0x000fe40000410000 */
[----:B------:R-:W-:Y:S02]  /*1720*/  @P0 FADD.FTZ R65, R28, R65 ;  /* 0x000000411c410221 */ /* 0x000fe40000010000 */
[----:B------:R-:W-:-:S02]  /*1730*/  FMUL.FTZ R73, R153, R74 ;  /* 0x0000004a99497220 */ /* 0x000fc40000410000 */
[----:B------:R-:W-:Y:S02]  /*1740*/  FADD.FTZ R68, R68, -R63 ;  /* 0x8000003f44447221 */ /* 0x000fe40000010000 */
[-CC-:B------:R-:W-:Y:S02]  /*1750*/  FFMA.FTZ R83, R83, R91.reuse, R172.reuse ;  /* 0x0000005b53537223 */ /* 0x180fe400000100ac */
[----:B------:R-:W-:Y:S02]  /*1760*/  FMUL.FTZ R66, R66, c[0x0][0x1e8] ;  /* 0x00007a0042427a20 */ /* 0x000fe40000410000 */
[----:B------:R-:W-:Y:S02]  /*1770*/  FFMA.FTZ R64, R64, R91, R172 ;  /* 0x0000005b40407223 */ /* 0x000fe400000100ac */
[----:B------:R-:W-:Y:S02]  /*1780*/  FMUL.FTZ R60, R65, R79 ;  /* 0x0000004f413c7220 */ /* 0x000fe40000410000 */
[----:B------:R-:W-:-:S02]  /*1790*/  @P0 FADD.FTZ R73, R34, R73 ;  /* 0x0000004922490221 */ /* 0x000fc40000010000 */
[----:B------:R-:W-:Y:S02]  /*17a0*/  FMUL.FTZ R68, R153, R68 ;  /* 0x0000004499447220 */ /* 0x000fe40000410000 */
[----:B------:R-:W-:Y:S02]  /*17b0*/  FFMA.FTZ R84, R84, R91, R172 ;  /* 0x0000005b54547223 */ /* 0x000fe400000100ac */
[----:B------:R-:W-:Y:S01]  /*17c0*/  FADD.FTZ R76, R88, -R83 ;  /* 0x80000053584c7221 */ /* 0x000fe20000010000 */
[----:B------:R-:W-:Y:S01]  /*17d0*/  FSEL R83, R66, RZ, P1 ;  /* 0x000000ff42537208 */ /* 0x000fe20000800000 */
[----:B------:R-:W-:Y:S01]  /*17e0*/  FADD.FTZ R64, R75, -R64 ;  /* 0x800000404b407221 */ /* 0x000fe20000010000 */
[----:B------:R-:W-:Y:S01]  /*17f0*/  LOP3.LUT P1, RZ, R96, 0xff000000, RZ, 0xc0, !PT ;  /* 0xff00000060ff7812 */ /* 0x000fe2000782c0ff */
[----:B------:R-:W-:Y:S02]  /*1800*/  FMUL.FTZ R60, R60, c[0x0][0x1e8] ;  /* 0x00007a003c3c7a20 */ /* 0x000fe40000410000 */
[----:B------:R-:W-:-:S02]  /*1810*/  FMUL.FTZ R66, R73, R79 ;  /* 0x0000004f49427220 */ /* 0x000fc40000410000 */
[----:B------:R-:W-:Y:S01]  /*1820*/  FFMA.FTZ R77, R77, R91, R172 ;  /* 0x0000005b4d4d7223 */ /* 0x000fe200000100ac */
[----:B------:R-:W-:Y:S01]  /*1830*/  FSEL R60, R60, RZ, P2 ;  /* 0x000000ff3c3c7208 */ /* 0x000fe20001000000 */
[----:B------:R-:W-:Y:S01]  /*1840*/  @P0 FADD.FTZ R68, R31, R68 ;  /* 0x000000441f440221 */ /* 0x000fe20000010000 */
[----:B------:R-:W-:Y:S01]  /*1850*/  LOP3.LUT P2, RZ, R99, 0xff0000, RZ, 0xc0, !PT ;  /* 0x00ff000063ff7812 */ /* 0x000fe2000784c0ff */
[----:B------:R-:W-:Y:S02]  /*1860*/  FADD.FTZ R84, R93, -R84 ;  /* 0x800000545d547221 */ /* 0x000fe40000010000 */
[C---:B------:R-:W-:Y:S02]  /*1870*/  FMUL.FTZ R76, R153.reuse, R76 ;  /* 0x0000004c994c7220 */ /* 0x040fe40000410000 */
[----:B------:R-:W-:Y:S01]  /*1880*/  FMUL.FTZ R71, R153, R64 ;  /* 0x0000004099477220 */ /* 0x000fe20000410000 */
[----:B------:R-:W-:Y:S01]  /*1890*/  MOV R64, R96 ;  /* 0x0000006000407202 */ /* 0x000fe20000000f00 */
[----:B------:R-:W-:-:S02]  /*18a0*/  FMUL.FTZ R66, R66, c[0x0][0x1e8] ;  /* 0x00007a0042427a20 */ /* 0x000fc40000410000 */
[----:B------:R-:W-:Y:S02]  /*18b0*/  FADD.FTZ R82, R82, -R77 ;  /* 0x8000004d52527221 */ /* 0x000fe40000010000 */
[----:B------:R-:W-:Y:S01]  /*18c0*/  FMUL.FTZ R63, R68, R79 ;  /* 0x0000004f443f7220 */ /* 0x000fe20000410000 */
[----:B------:R-:W-:Y:S01]  /*18d0*/  FSEL R88, R66, RZ, P2 ;  /* 0x000000ff42587208 */ /* 0x000fe20001000000 */
[----:B------:R-:W-:Y:S01]  /*18e0*/  FMUL.FTZ R77, R153, R84 ;  /* 0x00000054994d7220 */ /* 0x000fe20000410000 */
[----:B------:R-:W-:Y:S01]  /*18f0*/  LOP3.LUT P2, RZ, R97, 0xff, RZ, 0xc0, !PT ;  /* 0x000000ff61ff7812 */ /* 0x000fe2000784c0ff */
[----:B------:R-:W-:Y:S02]  /*1900*/  @P0 FADD.FTZ R76, R37, R76 ;  /* 0x0000004c254c0221 */ /* 0x000fe40000010000 */
[----:B------:R-:W-:Y:S02]  /*1910*/  @P0 FADD.FTZ R71, R30, R71 ;  /* 0x000000471e470221 */ /* 0x000fe40000010000 */
[----:B------:R-:W-:-:S02]  /*1920*/  FMUL.FTZ R70, R153, R70 ;  /* 0x0000004699467220 */ /* 0x000fc40000410000 */
[----:B------:R-:W-:Y:S02]  /*1930*/  FFMA.FTZ R86, R86, R91, R172 ;  /* 0x0000005b56567223 */ /* 0x000fe400000100ac */
[----:B------:R-:W-:Y:S02]  /*1940*/  FMUL.FTZ R63, R63, c[0x0][0x1e8] ;  /* 0x00007a003f3f7a20 */ /* 0x000fe40000410000 */
[----:B------:R-:W-:Y:S02]  /*1950*/  @P0 FADD.FTZ R77, R38, R77 ;  /* 0x0000004d264d0221 */ /* 0x000fe40000010000 */
[-C--:B------:R-:W-:Y:S01]  /*1960*/  FMUL.FTZ R66, R76, R79.reuse ;  /* 0x0000004f4c427220 */ /* 0x080fe20000410000 */
[----:B------:R-:W-:Y:S01]  /*1970*/  FSEL R63, R63, RZ, P4 ;  /* 0x000000ff3f3f7208 */ /* 0x000fe20002000000 */
[----:B------:R-:W-:Y:S01]  /*1980*/  FMUL.FTZ R62, R71, R79 ;  /* 0x0000004f473e7220 */ /* 0x000fe20000410000 */
[----:B------:R-:W-:Y:S01]  /*1990*/  LOP3.LUT P4, RZ, R96, 0xff00, RZ, 0xc0, !PT ;  /* 0x0000ff0060ff7812 */ /* 0x000fe2000788c0ff */
[----:B------:R-:W-:-:S02]  /*19a0*/  @P0 FADD.FTZ R70, R29, R70 ;  /* 0x000000461d460221 */ /* 0x000fc40000010000 */
[----:B------:R-:W-:Y:S02]  /*19b0*/  FADD.FTZ R86, R89, -R86 ;  /* 0x8000005659567221 */ /* 0x000fe40000010000 */
[----:B------:R-:W-:Y:S02]  /*19c0*/  FMUL.FTZ R85, R77, R79 ;  /* 0x0000004f4d557220 */ /* 0x000fe40000410000 */
[----:B------:R-:W-:Y:S02]  /*19d0*/  FMUL.FTZ R66, R66, c[0x0][0x1e8] ;  /* 0x00007a0042427a20 */ /* 0x000fe40000410000 */
[----:B------:R-:W-:Y:S02]  /*19e0*/  FMUL.FTZ R62, R62, c[0x0][0x1e8] ;  /* 0x00007a003e3e7a20 */ /* 0x000fe40000410000 */
[----:B------:R-:W-:Y:S02]  /*19f0*/  FFMA.FTZ R78, R78, R91, R172 ;  /* 0x0000005b4e4e7223 */ /* 0x000fe400000100ac */
[----:B------:R-:W-:Y:S01]  /*1a00*/  FMUL.FTZ R61, R70, R79 ;  /* 0x0000004f463d7220 */ /* 0x000fe20000410000 */
[----:B------:R-:W-:Y:S01]  /*1a10*/  FSEL R62, R62, RZ, P3 ;  /* 0x000000ff3e3e7208 */ /* 0x000fe20001800000 */
[----:B------:R-:W-:Y:S01]  /*1a20*/  FMUL.FTZ R75, R153, R86 ;  /* 0x00000056994b7220 */ /* 0x000fe20000410000 */
[----:B------:R-:W-:Y:S01]  /*1a30*/  LOP3.LUT P3, RZ, R64, 0xff, RZ, 0xc0, !PT ;  /* 0x000000ff40ff7812 */ /* 0x000fe2000786c0ff */
[----:B------:R-:W-:-:S02]  /*1a40*/  @P0 FADD.FTZ R69, R32, R69 ;  /* 0x0000004520450221 */ /* 0x000fc40000010000 */
[----:B------:R-:W-:Y:S01]  /*1a50*/  FMUL.FTZ R86, R85, c[0x0][0x1e8] ;  /* 0x00007a0055567a20 */ /* 0x000fe20000410000 */
[----:B------:R-:W-:Y:S01]  /*1a60*/  FSEL R85, R66, RZ, P4 ;  /* 0x000000ff42557208 */ /* 0x000fe20002000000 */
[----:B------:R-:W-:Y:S01]  /*1a70*/  FMUL.FTZ R74, R153, R82 ;  /* 0x00000052994a7220 */ /* 0x000fe20000410000 */
[----:B------:R-:W-:Y:S01]  /*1a80*/  LOP3.LUT P4, RZ, R97, 0xff000000, RZ, 0xc0, !PT ;  /* 0xff00000061ff7812 */ /* 0x000fe2000788c0ff */
[----:B------:R-:W-:Y:S02]  /*1a90*/  FADD.FTZ R66, R81, -R78 ;  /* 0x8000004e51427221 */ /* 0x000fe40000010000 */
[----:B------:R-:W-:Y:S02]  /*1aa0*/  FMUL.FTZ R61, R61, c[0x0][0x1e8] ;  /* 0x00007a003d3d7a20 */ /* 0x000fe40000410000 */
[----:B------:R-:W-:Y:S02]  /*1ab0*/  FMUL.FTZ R64, R69, R79 ;  /* 0x0000004f45407220 */ /* 0x000fe40000410000 */
[----:B------:R-:W-:Y:S01]  /*1ac0*/  @P0 FADD.FTZ R74, R35, R74 ;  /* 0x0000004a234a0221 */ /* 0x000fe20000010000 */
[----:B------:R-:W-:Y:S01]  /*1ad0*/  FSEL R61, R61, RZ, P6 ;  /* 0x000000ff3d3d7208 */ /* 0x000fe20003000000 */
[----:B------:R-:W-:Y:S01]  /*1ae0*/  FMUL.FTZ R89, R153, R66 ;  /* 0x0000004299597220 */ /* 0x000fe20000410000 */
[----:B------:R-:W-:Y:S01]  /*1af0*/  LOP3.LUT P6, RZ, R99, 0xff000000, RZ, 0xc0, !PT ;  /* 0xff00000063ff7812 */ /* 0x000fe200078cc0ff */
[----:B------:R-:W-:Y:S01]  /*1b00*/  FMUL.FTZ R64, R64, c[0x0][0x1e8] ;  /* 0x00007a0040407a20 */ /* 0x000fe20000410000 */
[----:B------:R-:W-:Y:S01]  /*1b10*/  F2FP.BF16.PACK_AB R60, R61, R60 ;  /* 0x0000003c3d3c723e */ /* 0x000fe200000010ff */
[-CC-:B------:R-:W-:Y:S01]  /*1b20*/  FFMA.FTZ R67, R67, R91.reuse, R172.reuse ;  /* 0x0000005b43437223 */ /* 0x180fe200000100ac */
[----:B------:R-:W-:Y:S01]  /*1b30*/  F2FP.BF16.PACK_AB R61, R63, R62 ;  /* 0x0000003e3f3d723e */ /* 0x000fe200000010ff */
[--C-:B------:R-:W-:Y:S01]  /*1b40*/  FFMA.FTZ R92, R92, R91, R172.reuse ;  /* 0x0000005b5c5c7223 */ /* 0x100fe200000100ac */
[----:B------:R-:W-:Y:S01]  /*1b50*/  FSEL R64, R64, RZ, P5 ;  /* 0x000000ff40407208 */ /* 0x000fe20002800000 */
[----:B------:R-:W-:Y:S01]  /*1b60*/  FMUL.FTZ R82, R74, R79 ;  /* 0x0000004f4a527220 */ /* 0x000fe20000410000 */
[----:B------:R-:W-:Y:S01]  /*1b70*/  LOP3.LUT P5, RZ, R96, 0xff0000, RZ, 0xc0, !PT ;  /* 0x00ff000060ff7812 */ /* 0x000fe200078ac0ff */
[----:B------:R-:W-:Y:S01]  /*1b80*/  FFMA.FTZ R87, R87, R91, R172 ;  /* 0x0000005b57577223 */ /* 0x000fe200000100ac */
[----:B------:R-:W-:Y:S01]  /*1b90*/  F2FP.BF16.PACK_AB R62, R83, R64 ;  /* 0x00000040533e723e */ /* 0x000fe200000010ff */
[----:B------:R-:W-:Y:S01]  /*1ba0*/  @P0 FADD.FTZ R89, R40, R89 ;  /* 0x0000005928590221 */ /* 0x000fe20000010000 */
[----:B------:R-:W-:Y:S01]  /*1bb0*/  FSEL R86, R86, RZ, P5 ;  /* 0x000000ff56567208 */ /* 0x000fe20002800000 */
[----:B------:R-:W-:-:S02]  /*1bc0*/  FADD.FTZ R80, R80, -R67 ;  /* 0x8000004350507221 */ /* 0x000fc40000010000 */
[----:B------:R-:W-:Y:S02]  /*1bd0*/  FADD.FTZ R92, R95, -R92 ;  /* 0x8000005c5f5c7221 */ /* 0x000fe40000010000 */
[----:B------:R-:W-:Y:S02]  /*1be0*/  FMUL.FTZ R82, R82, c[0x0][0x1e8] ;  /* 0x00007a0052527a20 */ /* 0x000fe40000410000 */
[----:B------:R-:W-:Y:S02]  /*1bf0*/  FADD.FTZ R90, R90, -R87 ;  /* 0x800000575a5a7221 */ /* 0x000fe40000010000 */
[----:B------:R-:W-:Y:S01]  /*1c00*/  FMUL.FTZ R63, R89, R79 ;  /* 0x0000004f593f7220 */ /* 0x000fe20000410000 */
[----:B0-----:R-:W-:Y:S01]  /*1c10*/  FSEL R173, R82, RZ, P6 ;  /* 0x000000ff52ad7208 */ /* 0x001fe20003000000 */
[----:B------:R-:W-:Y:S01]  /*1c20*/  @P0 FADD.FTZ R75, R36, R75 ;  /* 0x0000004b244b0221 */ /* 0x000fe20000010000 */
[----:B------:R-:W-:Y:S01]  /*1c30*/  LOP3.LUT P6, RZ, R97, 0xff00, RZ, 0xc0, !PT ;  /* 0x0000ff0061ff7812 */ /* 0x000fe200078cc0ff */
[C---:B------:R-:W-:Y:S01]  /*1c40*/  FMUL.FTZ R78, R153.reuse, R80 ;  /* 0x00000050994e7220 */ /* 0x040fe20000410000 */
[----:B------:R-:W-:Y:S01]  /*1c50*/  MOV R82, R2 ;  /* 0x0000000200527202 */ /* 0x000fe20000000f00 */
[----:B------:R-:W-:-:S02]  /*1c60*/  FMUL.FTZ R93, R153, R92 ;  /* 0x0000005c995d7220 */ /* 0x000fc40000410000 */
[-CC-:B------:R-:W-:Y:S01]  /*1c70*/  FFMA.FTZ R155, R155, R91.reuse, R172.reuse ;  /* 0x0000005b9b9b7223 */ /* 0x180fe200000100ac */
[----:B------:R-:W-:Y:S01]  /*1c80*/  LOP3.LUT P5, RZ, R82, 0xff, RZ, 0xc0, !PT ;  /* 0x000000ff52ff7812 */ /* 0x000fe200078ac0ff */
[--C-:B------:R-:W-:Y:S02]  /*1c90*/  FFMA.FTZ R158, R158, R91, R172.reuse ;  /* 0x0000005b9e9e7223 */ /* 0x100fe400000100ac */
[----:B------:R-:W-:Y:S02]  /*1ca0*/  FMUL.FTZ R90, R153, R90 ;  /* 0x0000005a995a7220 */ /* 0x000fe40000410000 */
[----:B------:R-:W-:Y:S01]  /*1cb0*/  FMUL.FTZ R64, R63, c[0x0][0x1e8] ;  /* 0x00007a003f407a20 */ /* 0x000fe20000410000 */
[----:B------:R-:W-:Y:S01]  /*1cc0*/  F2FP.BF16.PACK_AB R63, R173, R88 ;  /* 0x00000058ad3f723e */ /* 0x000fe200000010ff */
[----:B------:R-:W-:Y:S02]  /*1cd0*/  FMUL.FTZ R84, R75, R79 ;  /* 0x0000004f4b547220 */ /* 0x000fe40000410000 */
[----:B------:R-:W-:Y:S01]  /*1ce0*/  FFMA.FTZ R156, R156, R91, R172 ;  /* 0x0000005b9c9c7223 */ /* 0x000fe200000100ac */
[----:B------:R-:W-:Y:S01]  /*1cf0*/  FSEL R88, R64, RZ, P2 ;  /* 0x000000ff40587208 */ /* 0x000fe20001000000 */
[----:B------:R-:W-:Y:S01]  /*1d00*/  @P0 FADD.FTZ R78, R39, R78 ;  /* 0x0000004e274e0221 */ /* 0x000fe20000010000 */
[----:B------:R-:W-:Y:S01]  /*1d10*/  ISETP.NE.U32.AND P2, PT, RZ, c[0x0][0x258], PT ;  /* 0x00009600ff007a0c */ /* 0x000fe20003f45070 */
[----:B------:R-:W-:-:S02]  /*1d20*/  @P0 FADD.FTZ R93, R42, R93 ;  /* 0x0000005d2a5d0221 */ /* 0x000fc40000010000 */
[----:B------:R-:W-:Y:S01]  /*1d30*/  FADD.FTZ R94, R94, -R155 ;  /* 0x8000009b5e5e7221 */ /* 0x000fe20000010000 */
[----:B------:R-:W-:Y:S01]  /*1d40*/  ISETP.NE.AND.EX P2, PT, RZ, c[0x0][0x25c], PT, P2 ;  /* 0x00009700ff007a0c */ /* 0x000fe20003f45320 */
[----:B------:R-:W-:Y:S02]  /*1d50*/  FADD.FTZ R158, R163, -R158 ;  /* 0x8000009ea39e7221 */ /* 0x000fe40000010000 */
[----:B------:R-:W-:Y:S02]  /*1d60*/  @P0 FADD.FTZ R90, R41, R90 ;  /* 0x0000005a295a0221 */ /* 0x000fe40000010000 */
[----:B------:R-:W-:Y:S02]  /*1d70*/  FMUL.FTZ R84, R84, c[0x0][0x1e8] ;  /* 0x00007a0054547a20 */ /* 0x000fe40000410000 */
[----:B------:R-:W-:Y:S01]  /*1d80*/  FADD.FTZ R156, R161, -R156 ;  /* 0x8000009ca19c7221 */ /* 0x000fe20000010000 */
[----:B------:R-:W-:Y:S01]  /*1d90*/  HFMA2.MMA R161, -RZ, RZ, 0, 9.5367431640625e-07 ;  /* 0x00000010ffa17435 */ /* 0x000fe200000001ff */
[-C--:B------:R-:W-:Y:S01]  /*1da0*/  FMUL.FTZ R66, R78, R79.reuse ;  /* 0x0000004f4e427220 */ /* 0x080fe20000410000 */
[----:B------:R-:W-:Y:S01]  /*1db0*/  FSEL R84, R84, RZ, P3 ;  /* 0x000000ff54547208 */ /* 0x000fe20001800000 */
[----:B------:R-:W-:Y:S01]  /*1dc0*/  FMUL.FTZ R64, R93, R79 ;  /* 0x0000004f5d407220 */ /* 0x000fe20000410000 */
[----:B------:R-:W-:Y:S01]  /*1dd0*/  LOP3.LUT P3, RZ, R97, 0xff0000, RZ, 0xc0, !PT ;  /* 0x00ff000061ff7812 */ /* 0x000fe2000786c0ff */
[----:B------:R-:W-:-:S02]  /*1de0*/  FFMA.FTZ R157, R157, R91, R172 ;  /* 0x0000005b9d9d7223 */ /* 0x000fc400000100ac */
[C---:B------:R-:W-:Y:S02]  /*1df0*/  FMUL.FTZ R94, R153.reuse, R94 ;  /* 0x0000005e995e7220 */ /* 0x040fe40000410000 */
[C---:B------:R-:W-:Y:S02]  /*1e00*/  FMUL.FTZ R99, R153.reuse, R158 ;  /* 0x0000009e99637220 */ /* 0x040fe40000410000 */
[----:B------:R-:W-:Y:S02]  /*1e10*/  FMUL.FTZ R67, R90, R79 ;  /* 0x0000004f5a437220 */ /* 0x000fe40000410000 */
[----:B------:R-:W-:Y:S02]  /*1e20*/  FMUL.FTZ R95, R153, R156 ;  /* 0x0000009c995f7220 */ /* 0x000fe40000410000 */
[----:B------:R-:W-:Y:S02]  /*1e30*/  FMUL.FTZ R66, R66, c[0x0][0x1e8] ;  /* 0x00007a0042427a20 */ /* 0x000fe40000410000 */
[----:B------:R-:W-:-:S02]  /*1e40*/  FMUL.FTZ R64, R64, c[0x0][0x1e8] ;  /* 0x00007a0040407a20 */ /* 0x000fc40000410000 */
[----:B------:R-:W-:Y:S01]  /*1e50*/  FADD.FTZ R160, R160, -R157 ;  /* 0x8000009da0a07221 */ /* 0x000fe20000010000 */
[----:B------:R-:W-:Y:S01]  /*1e60*/  FSEL R87, R66, RZ, P1 ;  /* 0x000000ff42577208 */ /* 0x000fe20000800000 */
[----:B------:R-:W-:Y:S01]  /*1e70*/  FMUL.FTZ R67, R67, c[0x0][0x1e8] ;  /* 0x00007a0043437a20 */ /* 0x000fe20000410000 */
[----:B------:R-:W-:Y:S01]  /*1e80*/  FSEL R96, R64, RZ, P3 ;  /* 0x000000ff40607208 */ /* 0x000fe20001800000 */
[----:B------:R-:W-:Y:S01]  /*1e90*/  @P0 FADD.FTZ R94, R43, R94 ;  /* 0x0000005e2b5e0221 */ /* 0x000fe20000010000 */
[----:B------:R-:W-:Y:S01]  /*1ea0*/  ISETP.NE.U32.AND P1, PT, RZ, c[0x0][0x258], PT ;  /* 0x00009600ff007a0c */ /* 0x000fe20003f25070 */
[----:B------:R-:W-:Y:S01]  /*1eb0*/  @P0 FADD.FTZ R99, R46, R99 ;  /* 0x000000632e630221 */ /* 0x000fe20000010000 */
[----:B------:R-:W-:Y:S01]  /*1ec0*/  LOP3.LUT P3, RZ, R2, 0xff0000, RZ, 0xc0, !PT ;  /* 0x00ff000002ff7812 */ /* 0x000fe2000786c0ff */
[-CC-:B------:R-:W-:Y:S01]  /*1ed0*/  FFMA.FTZ R164, R164, R91.reuse, R172.reuse ;  /* 0x0000005ba4a47223 */ /* 0x180fe200000100ac */
[----:B------:R-:W-:Y:S01]  /*1ee0*/  ISETP.NE.AND.EX P1, PT, RZ, c[0x0][0x25c], PT, P1 ;  /* 0x00009700ff007a0c */ /* 0x000fe20003f25310 */
[----:B------:R-:W-:-:S02]  /*1ef0*/  FFMA.FTZ R167, R167, R91, R172 ;  /* 0x0000005ba7a77223 */ /* 0x000fc400000100ac */
[----:B------:R-:W-:Y:S02]  /*1f00*/  @P0 FADD.FTZ R95, R44, R95 ;  /* 0x0000005f2c5f0221 */ /* 0x000fe40000010000 */
[-CC-:B------:R-:W-:Y:S02]  /*1f10*/  FFMA.FTZ R159, R159, R91.reuse, R172.reuse ;  /* 0x0000005b9f9f7223 */ /* 0x180fe400000100ac */
[-CC-:B------:R-:W-:Y:S02]  /*1f20*/  FFMA.FTZ R168, R168, R91.reuse, R172.reuse ;  /* 0x0000005ba8a87223 */ /* 0x180fe400000100ac */
[----:B------:R-:W-:Y:S01]  /*1f30*/  FFMA.FTZ R171, R171, R91, R172 ;  /* 0x0000005babab7223 */ /* 0x000fe200000100ac */
[----:B------:R-:W-:Y:S01]  /*1f40*/  FSEL R91, R67, RZ, P6 ;  /* 0x000000ff435b7208 */ /* 0x000fe20003000000 */
[----:B------:R-:W-:Y:S01]  /*1f50*/  FMUL.FTZ R160, R153, R160 ;  /* 0x000000a099a07220 */ /* 0x000fe20000410000 */
[----:B------:R-:W-:Y:S01]  /*1f60*/  LOP3.LUT P6, RZ, R2, 0xff00, RZ, 0xc0, !PT ;  /* 0x0000ff0002ff7812 */ /* 0x000fe200078cc0ff */
[----:B------:R-:W-:-:S02]  /*1f70*/  FMUL.FTZ R66, R94, R79 ;  /* 0x0000004f5e427220 */ /* 0x000fc40000410000 */
[-C--:B------:R-:W-:Y:S02]  /*1f80*/  FMUL.FTZ R64, R99, R79.reuse ;  /* 0x0000004f63407220 */ /* 0x080fe40000410000 */
[----:B------:R-:W-:Y:S02]  /*1f90*/  FADD.FTZ R164, R165, -R164 ;  /* 0x800000a4a5a47221 */ /* 0x000fe40000010000 */
[----:B------:R-:W-:Y:S02]  /*1fa0*/  FADD.FTZ R166, R166, -R167 ;  /* 0x800000a7a6a67221 */ /* 0x000fe40000010000 */
[----:B------:R-:W-:Y:S02]  /*1fb0*/  FMUL.FTZ R67, R95, R79 ;  /* 0x0000004f5f437220 */ /* 0x000fe40000410000 */
[----:B------:R-:W-:Y:S02]  /*1fc0*/  @P0 FADD.FTZ R160, R45, R160 ;  /* 0x000000a02da00221 */ /* 0x000fe40000010000 */
[----:B------:R-:W-:-:S02]  /*1fd0*/  FMUL.FTZ R66, R66, c[0x0][0x1e8] ;  /* 0x00007a0042427a20 */ /* 0x000fc40000410000 */
[----:B------:R-:W-:Y:S02]  /*1fe0*/  FMUL.FTZ R64, R64, c[0x0][0x1e8] ;  /* 0x00007a0040407a20 */ /* 0x000fe40000410000 */
[----:B------:R-:W-:Y:S01]  /*1ff0*/  FADD.FTZ R162, R162, -R159 ;  /* 0x8000009fa2a27221 */ /* 0x000fe20000010000 */
[----:B------:R-:W-:Y:S01]  /*2000*/  FSEL R159, R66, RZ, P4 ;  /* 0x000000ff429f7208 */ /* 0x000fe20002000000 */
[----:B------:R-:W-:Y:S01]  /*2010*/  FADD.FTZ R168, R169, -R168 ;  /* 0x800000a8a9a87221 */ /* 0x000fe20000010000 */
[----:B------:R-:W-:Y:S01]  /*2020*/  FSEL R92, R64, RZ, P3 ;  /* 0x000000ff405c7208 */ /* 0x000fe20001800000 */
[----:B------:R-:W-:Y:S01]  /*2030*/  FADD.FTZ R170, R170, -R171 ;  /* 0x800000abaaaa7221 */ /* 0x000fe20000010000 */
[----:B------:R-:W-:Y:S01]  /*2040*/  LOP3.LUT P4, RZ, R2, 0xff000000, RZ, 0xc0, !PT ;  /* 0xff00000002ff7812 */ /* 0x000fe2000788c0ff */
[----:B------:R-:W-:Y:S01]  /*2050*/  FMUL.FTZ R155, R153, R164 ;  /* 0x000000a4999b7220 */ /* 0x000fe20000410000 */
[----:B------:R-:W-:Y:S01]  /*2060*/  SEL R64, R65, R52, P1 ;  /* 0x0000003441407207 */ /* 0x000fe20000800000 */
[----:B------:R-:W-:Y:S01]  /*2070*/  FMUL.FTZ R166, R153, R166 ;  /* 0x000000a699a67220 */ /* 0x000fe20000410000 */
[----:B------:R-:W-:Y:S01]  /*2080*/  SEL R65, R70, R53, P1 ;  /* 0x0000003546417207 */ /* 0x000fe20000800000 */
[----:B------:R-:W-:Y:S01]  /*2090*/  FMUL.FTZ R67, R67, c[0x0][0x1e8] ;  /* 0x00007a0043437a20 */ /* 0x000fe20000410000 */
[----:B------:R-:W-:Y:S01]  /*20a0*/  SEL R66, R71, R54, P1 ;  /* 0x0000003647427207 */ /* 0x000fe20000800000 */
[----:B------:R-:W-:Y:S01]  /*20b0*/  FMUL.FTZ R80, R160, R79 ;  /* 0x0000004fa0507220 */ /* 0x000fe20000410000 */
[----:B------:R-:W-:Y:S01]  /*20c0*/  SEL R70, R73, R58, P1 ;  /* 0x0000003a49467207 */ /* 0x000fe20000800000 */
[----:B------:R-:W-:Y:S01]  /*20d0*/  FMUL.FTZ R162, R153, R162 ;  /* 0x000000a299a27220 */ /* 0x000fe20000410000 */
[----:B------:R-:W-:Y:S01]  /*20e0*/  FSEL R2, R67, RZ, P5 ;  /* 0x000000ff43027208 */ /* 0x000fe20002800000 */
[C---:B------:R-:W-:Y:S01]  /*20f0*/  FMUL.FTZ R157, R153.reuse, R168 ;  /* 0x000000a8999d7220 */ /* 0x040fe20000410000 */
[----:B------:R-:W-:Y:S01]  /*2100*/  SEL R67, R68, R55, P1 ;  /* 0x0000003744437207 */ /* 0x000fe20000800000 */
[----:B------:R-:W-:Y:S01]  /*2110*/  FMUL.FTZ R170, R153, R170 ;  /* 0x000000aa99aa7220 */ /* 0x000fe20000410000 */
[----:B------:R-:W-:Y:S01]  /*2120*/  @P2 MOV R153, 0x20 ;  /* 0x0000002000992802 */ /* 0x000fe20000000f00 */
[----:B------:R-:W-:Y:S01]  /*2130*/  @P0 FADD.FTZ R155, R48, R155 ;  /* 0x0000009b309b0221 */ /* 0x000fe20000010000 */
[----:B------:R-:W-:Y:S01]  /*2140*/  SEL R71, R74, R59, P1 ;  /* 0x0000003b4a477207 */ /* 0x000fe20000800000 */
[----:B------:R-:W-:Y:S01]  /*2150*/  @P0 FADD.FTZ R166, R49, R166 ;  /* 0x000000a631a60221 */ /* 0x000fe20000010000 */
[----:B------:R-:W-:Y:S01]  /*2160*/  SEL R68, R69, R56, P1 ;  /* 0x0000003845447207 */ /* 0x000fe20000800000 */
[----:B------:R-:W-:Y:S01]  /*2170*/  FMUL.FTZ R80, R80, c[0x0][0x1e8] ;  /* 0x00007a0050507a20 */ /* 0x000fe20000410000 */
[----:B------:R-:W-:Y:S01]  /*2180*/  SEL R73, R76, R53, P1 ;  /* 0x000000354c497207 */ /* 0x000fe20000800000 */
[----:B------:R-:W-:Y:S01]  /*2190*/  @P0 FADD.FTZ R162, R47, R162 ;  /* 0x000000a22fa20221 */ /* 0x000fe20000010000 */
[----:B------:R-:W-:Y:S01]  /*21a0*/  SEL R74, R77, R54, P1 ;  /* 0x000000364d4a7207 */ /* 0x000fe20000800000 */
[----:B------:R-:W-:Y:S01]  /*21b0*/  @P0 FADD.FTZ R157, R50, R157 ;  /* 0x0000009d329d0221 */ /* 0x000fe20000010000 */
[----:B------:R-:W-:Y:S01]  /*21c0*/  SEL R69, R72, R57, P1 ;  /* 0x0000003948457207 */ /* 0x000fe20000800000 */
[----:B------:R-:W-:Y:S01]  /*21d0*/  IMAD.WIDE.U32 R82, R152, R161, c[0x0][0x248] ;  /* 0x0000920098527625 */ /* 0x000fe200078e00a1 */
[----:B------:R-:W-:-:S02]  /*21e0*/  SEL R76, R89, R56, P1 ;  /* 0x00000038594c7207 */ /* 0x000fc40000800000 */
[----:B------:R-:W-:Y:S01]  /*21f0*/  SEL R77, R90, R57, P1 ;  /* 0x000000395a4d7207 */ /* 0x000fe20000800000 */
[----:B------:R-:W-:Y:S01]  /*2200*/  @P0 FADD.FTZ R170, R51, R170 ;  /* 0x000000aa33aa0221 */ /* 0x000fe20000010000 */
[----:B------:R-:W-:Y:S01]  /*2210*/  SEL R72, R75, R52, P1 ;  /* 0x000000344b487207 */ /* 0x000fe20000800000 */
[----:B------:R-:W-:Y:S01]  /*2220*/  @P2 IMAD.WIDE.U32 R152, R152, R153, c[0x0][0x258] ;  /* 0x0000960098982625 */ /* 0x000fe200078e0099 */
[C---:B------:R-:W-:Y:S02]  /*2230*/  SEL R56, R155.reuse, R56, P1 ;  /* 0x000000389b387207 */ /* 0x040fe40000800000 */
[----:B------:R-:W-:Y:S01]  /*2240*/  SEL R57, R166, R57, P1 ;  /* 0x00000039a6397207 */ /* 0x000fe20000800000 */
[----:B------:R-:W-:Y:S01]  /*2250*/  FMUL.FTZ R155, R155, R79 ;  /* 0x0000004f9b9b7220 */ /* 0x000fe20000410000 */
[----:B------:R-:W-:Y:S01]  /*2260*/  SEL R75, R78, R55, P1 ;  /* 0x000000374e4b7207 */ /* 0x000fe20000800000 */
[----:B------:R-:W-:Y:S01]  /*2270*/  FMUL.FTZ R166, R166, R79 ;  /* 0x0000004fa6a67220 */ /* 0x000fe20000410000 */
[----:B------:R-:W-:Y:S01]  /*2280*/  FSEL R97, R80, RZ, P6 ;  /* 0x000000ff50617208 */ /* 0x000fe20003000000 */
[----:B------:R-:W-:Y:S01]  /*2290*/  FMUL.FTZ R155, R155, c[0x0][0x1e8] ;  /* 0x00007a009b9b7a20 */ /* 0x000fe20000410000 */
[----:B------:R-:W-:Y:S01]  /*22a0*/  SEL R78, R93, R58, P1 ;  /* 0x0000003a5d4e7207 */ /* 0x000fe20000800000 */
[----:B------:R-:W-:Y:S01]  /*22b0*/  FMUL.FTZ R166, R166, c[0x0][0x1e8] ;  /* 0x00007a00a6a67a20 */ /* 0x000fe20000410000 */
[C---:B------:R-:W-:Y:S01]  /*22c0*/  LOP3.LUT P5, RZ, R3.reuse, 0xff, RZ, 0xc0, !PT ;  /* 0x000000ff03ff7812 */ /* 0x040fe200078ac0ff */
[----:B------:R0:W-:Y:S01]  /*22d0*/  @P2 STG.E.128 [R152.64], R64 ;  /* 0x0000004098002986 */ /* 0x0001e2000c101d04 */
[----:B------:R-:W-:-:S02]  /*22e0*/  LOP3.LUT P6, RZ, R3, 0xff00, RZ, 0xc0, !PT ;  /* 0x0000ff0003ff7812 */ /* 0x000fc400078cc0ff */
[C---:B------:R-:W-:Y:S01]  /*22f0*/  LOP3.LUT P3, RZ, R3.reuse, 0xff0000, RZ, 0xc0, !PT ;  /* 0x00ff000003ff7812 */ /* 0x040fe2000786c0ff */
[----:B------:R1:W-:Y:S01]  /*2300*/  @P2 STG.E.128 [R152.64+0x10], R68 ;  /* 0x0000104498002986 */ /* 0x0003e2000c101d04 */
[----:B------:R-:W-:Y:S01]  /*2310*/  LOP3.LUT P0, RZ, R3, 0xff000000, RZ, 0xc0, !PT ;  /* 0xff00000003ff7812 */ /* 0x000fe2000780c0ff */
[----:B------:R-:W-:Y:S01]  /*2320*/  FMUL.FTZ R3, R170, R79 ;  /* 0x0000004faa037220 */ /* 0x000fe20000410000 */
[C---:B------:R-:W-:Y:S01]  /*2330*/  SEL R55, R162.reuse, R55, P1 ;  /* 0x00000037a2377207 */ /* 0x040fe20000800000 */
[-C--:B------:R-:W-:Y:S01]  /*2340*/  FMUL.FTZ R162, R162, R79.reuse ;  /* 0x0000004fa2a27220 */ /* 0x080fe20000410000 */
[C---:B------:R-:W-:Y:S01]  /*2350*/  SEL R58, R157.reuse, R58, P1 ;  /* 0x0000003a9d3a7207 */ /* 0x040fe20000800000 */
[----:B------:R-:W-:Y:S01]  /*2360*/  FMUL.FTZ R157, R157, R79 ;  /* 0x0000004f9d9d7220 */ /* 0x000fe20000410000 */
[----:B------:R-:W-:Y:S01]  /*2370*/  @P2 MOV R80, 0x20 ;  /* 0x0000002000502802 */ /* 0x000fe20000000f00 */
[----:B------:R-:W-:Y:S01]  /*2380*/  FMUL.FTZ R162, R162, c[0x0][0x1e8] ;  /* 0x00007a00a2a27a20 */ /* 0x000fe20000410000 */
[----:B------:R2:W-:Y:S01]  /*2390*/  STG.E.128 [R82.64], R60 ;  /* 0x0000003c52007986 */ /* 0x0005e2000c101d04 */
[----:B------:R-:W-:Y:S01]  /*23a0*/  FMUL.FTZ R157, R157, c[0x0][0x1e8] ;  /* 0x00007a009d9d7a20 */ /* 0x000fe20000410000 */
[----:B------:R-:W-:Y:S01]  /*23b0*/  SEL R79, R94, R59, P1 ;  /* 0x0000003b5e4f7207 */ /* 0x000fe20000800000 */
[----:B------:R-:W-:Y:S01]  /*23c0*/  @P2 IMAD.WIDE.U32 R80, R151, R80, c[0x0][0x258] ;  /* 0x0000960097502625 */ /* 0x000fe200078e0050 */
[----:B------:R-:W-:-:S02]  /*23d0*/  SEL R52, R95, R52, P1 ;  /* 0x000000345f347207 */ /* 0x000fc40000800000 */
[----:B0-----:R-:W-:Y:S01]  /*23e0*/  F2FP.BF16.PACK_AB R64, R97, R2 ;  /* 0x000000026140723e */ /* 0x001fe200000010ff */
[----:B------:R-:W-:Y:S01]  /*23f0*/  FMUL.FTZ R2, R3, c[0x0][0x1e8] ;  /* 0x00007a0003027a20 */ /* 0x000fe20000410000 */
[----:B------:R-:W-:Y:S01]  /*2400*/  FSEL R66, R155, RZ, P5 ;  /* 0x000000ff9b427208 */ /* 0x000fe20002800000 */
[----:B------:R0:W-:Y:S01]  /*2410*/  @P2 STG.E.128 [R80.64], R72 ;  /* 0x0000004850002986 */ /* 0x0001e2000c101d04 */
[----:B------:R-:W-:Y:S02]  /*2420*/  FSEL R3, R166, RZ, P6 ;  /* 0x000000ffa6037208 */ /* 0x000fe40003000000 */
[----:B-1----:R-:W-:Y:S01]  /*2430*/  @P2 MOV R69, 0x20 ;  /* 0x0000002000452802 */ /* 0x002fe20000000f00 */
[----:B------:R0:W-:Y:S01]  /*2440*/  @P2 STG.E.128 [R80.64+0x10], R76 ;  /* 0x0000104c50002986 */ /* 0x0001e2000c101d04 */
[----:B------:R-:W-:Y:S02]  /*2450*/  FSEL R65, R162, RZ, P4 ;  /* 0x000000ffa2417208 */ /* 0x000fe40002000000 */
[----:B------:R-:W-:Y:S01]  /*2460*/  FSEL R67, R157, RZ, P3 ;  /* 0x000000ff9d437208 */ /* 0x000fe20001800000 */
[----:B------:R-:W-:Y:S01]  /*2470*/  @P2 IMAD.WIDE.U32 R68, R150, R69, c[0x0][0x258] ;  /* 0x0000960096442625 */ /* 0x000fe200078e0045 */
[----:B------:R-:W-:-:S02]  /*2480*/  FSEL R70, R2, RZ, P0 ;  /* 0x000000ff02467208 */ /* 0x000fc40000000000 */
[----:B------:R-:W-:Y:S01]  /*2490*/  F2FP.BF16.PACK_AB R66, R3, R66 ;  /* 0x000000420342723e */ /* 0x000fe200000010ff */
[-C--:B------:R-:W-:Y:S01]  /*24a0*/  IMAD.WIDE.U32 R2, R151, R161.reuse, c[0x0][0x248] ;  /* 0x0000920097027625 */ /* 0x080fe200078e00a1 */
[----:B--2---:R-:W-:Y:S02]  /*24b0*/  F2FP.BF16.PACK_AB R60, R85, R84 ;  /* 0x00000054553c723e */ /* 0x004fe400000010ff */
[----:B------:R-:W-:Y:S01]  /*24c0*/  F2FP.BF16.PACK_AB R61, R87, R86 ;  /* 0x00000056573d723e */ /* 0x000fe200000010ff */
[----:B------:R-:W-:Y:S01]  /*24d0*/  IMAD.WIDE.U32 R150, R150, R161, c[0x0][0x248] ;  /* 0x0000920096967625 */ /* 0x000fe200078e00a1 */
[----:B------:R-:W-:Y:S02]  /*24e0*/  F2FP.BF16.PACK_AB R62, R91, R88 ;  /* 0x000000585b3e723e */ /* 0x000fe400000010ff */
[----:B------:R-:W-:Y:S02]  /*24f0*/  F2FP.BF16.PACK_AB R63, R159, R96 ;  /* 0x000000609f3f723e */ /* 0x000fe400000010ff */
[----:B------:R-:W-:-:S02]  /*2500*/  SEL R53, R160, R53, P1 ;  /* 0x00000035a0357207 */ /* 0x000fc40000800000 */
[----:B------:R-:W-:Y:S01]  /*2510*/  SEL R54, R99, R54, P1 ;  /* 0x0000003663367207 */ /* 0x000fe20000800000 */
[----:B------:R0:W-:Y:S01]  /*2520*/  STG.E.128 [R2.64], R60 ;  /* 0x0000003c02007986 */ /* 0x0001e2000c101d04 */
[----:B------:R-:W-:Y:S02]  /*2530*/  SEL R59, R170, R59, P1 ;  /* 0x0000003baa3b7207 */ /* 0x000fe40000800000 */
[----:B------:R-:W-:Y:S01]  /*2540*/  F2FP.BF16.PACK_AB R65, R65, R92 ;  /* 0x0000005c4141723e */ /* 0x000fe200000010ff */
[----:B------:R0:W-:Y:S01]  /*2550*/  @P2 STG.E.128 [R68.64], R52 ;  /* 0x0000003444002986 */ /* 0x0001e2000c101d04 */
[----:B------:R-:W-:Y:S02]  /*2560*/  F2FP.BF16.PACK_AB R67, R70, R67 ;  /* 0x000000434643723e */ /* 0x000fe400000010ff */
[----:B------:R-:W-:Y:S01]  /*2570*/  MOV R70, c[0x0][0x160] ;  /* 0x0000580000467a02 */ /* 0x000fe20000000f00 */
[----:B------:R0:W-:Y:S03]  /*2580*/  @P2 STG.E.128 [R68.64+0x10], R56 ;  /* 0x0000103844002986 */ /* 0x0001e6000c101d04 */
[----:B------:R-:W-:Y:S01]  /*2590*/  LEA R149, R70, R149, 0x2 ;  /* 0x0000009546957211 */ /* 0x000fe200078e10ff */
[----:B------:R0:W-:Y:S03]  /*25a0*/  STG.E.128 [R150.64], R64 ;  /* 0x0000004096007986 */ /* 0x0001e6000c101d04 */
[----:B------:R-:W-:-:S13]  /*25b0*/  ISETP.GE.AND P0, PT, R149, c[0x0][0x164], PT ;  /* 0x0000590095007a0c */ /* 0x000fda0003f06270 */
[----:B0-----:R-:W-:Y:S01]  /*25c0*/  @P0 CALL.REL.NOINC `(.L_x_4482) ;  /* 0x0000001000000944 */ /* 0x001fe20003c00000 */
[----:B------:R-:W-:Y:S05]  /*25d0*/  BRA `(.L_x_4483) ;  /* 0xffffde9000007947 */ /* 0x000fea000383ffff */
.L_x_4482:
[----:B------:R-:W-:Y:S05]  /*25e0*/  BSYNC B1 ;  /* 0x0000000000017941 */ /* 0x000fea0003800000 */
.L_x_4479:
        /* <DEDUP_REMOVED lines=48> */
.L_x_4478:
[----:B------:R-:W-:Y:S05]  /*28f0*/  BSYNC B0 ;  /* 0x0000000000007941 */ /* 0x000fea0003800000 */
.L_x_4476:
        /* <DEDUP_REMOVED lines=139> */
.L_x_4480:
[----:B------:R-:W-:Y:S01]  /*31b0*/  HFMA2.MMA R154, -RZ, RZ, 0, 5.9604644775390625e-08 ;  /* 0x00000001ff9a7435 */ /* 0x000fe200000001ff */
[----:B------:R-:W-:-:S02]  /*31c0*/  MOV R91, R173 ;  /* 0x000000ad005b7202 */ /* 0x000fc40000000f00 */
[----:B------:R-:W-:Y:S02]  /*31d0*/  MOV R174, 0x1f ;  /* 0x0000001f00ae7802 */ /* 0x000fe40000000f00 */
[----:B------:R-:W-:Y:S02]  /*31e0*/  MOV R177, 0xffffffff ;  /* 0xffffffff00b17802 */ /* 0x000fe40000000f00 */
[----:B------:R-:W-:Y:S02]  /*31f0*/  MOV R60, 0x3210 ;  /* 0x00003210003c7802 */ /* 0x000fe40000000f00 */
[----:B-----5:R-:W-:Y:S05]  /*3200*/  CALL.REL.NOINC `($__internal_89_$__cuda_sm70_shflsync_bfly_p) ;  /* 0x0000046000007944 */ /* 0x020fea0003c00000 */
[----:B-1----:R-:W-:Y:S01]  /*3210*/  MOV R70, R91 ;  /* 0x0000005b00467202 */ /* 0x002fe20000000f00 */
[----:B0-----:R-:W-:Y:S05]  /*3220*/  BRA `(.L_x_4484) ;  /* 0xffffe1f000007947 */ /* 0x001fea000383ffff */
.L_x_4481:
[----:B------:R-:W-:Y:S01]  /*3230*/  HFMA2.MMA R154, -RZ, RZ, 0, 5.9604644775390625e-08 ;  /* 0x00000001ff9a7435 */ /* 0x000fe200000001ff */
[----:B------:R-:W-:Y:S02]  /*3240*/  MOV R91, R172 ;  /* 0x000000ac005b7202 */ /* 0x000fe40000000f00 */
[----:B------:R-:W-:Y:S02]  /*3250*/  MOV R174, 0x1f ;  /* 0x0000001f00ae7802 */ /* 0x000fe40000000f00 */
[----:B------:R-:W-:-:S02]  /*3260*/  MOV R177, 0xffffffff ;  /* 0xffffffff00b17802 */ /* 0x000fc40000000f00 */
[----:B------:R-:W-:Y:S02]  /*3270*/  MOV R60, 0x3290 ;  /* 0x00003290003c7802 */ /* 0x000fe40000000f00 */
[----:B01---5:R-:W-:Y:S05]  /*3280*/  CALL.REL.NOINC `($__internal_89_$__cuda_sm70_shflsync_bfly_p) ;  /* 0x000003e000007944 */ /* 0x023fea0003c00000 */
[----:B------:R-:W-:Y:S01]  /*3290*/  FADD.FTZ R173, R173, R70 ;  /* 0x00000046adad7221 */ /* 0x000fe20000010000 */
[----:B0-----:R-:W-:Y:S01]  /*32a0*/  HFMA2.MMA R154, -RZ, RZ, 0, 1.1920928955078125e-07 ;  /* 0x00000002ff9a7435 */ /* 0x001fe200000001ff */
[----:B-1----:R-:W-:Y:S01]  /*32b0*/  FADD.FTZ R172, R172, R91 ;  /* 0x0000005bacac7221 */ /* 0x002fe20000010000 */
[----:B------:R-:W-:Y:S02]  /*32c0*/  MOV R174, 0x1f ;  /* 0x0000001f00ae7802 */ /* 0x000fe40000000f00 */
[----:B------:R-:W-:Y:S02]  /*32d0*/  MOV R177, 0xffffffff ;  /* 0xffffffff00b17802 */ /* 0x000fe40000000f00 */
[----:B------:R-:W-:Y:S02]  /*32e0*/  MOV R91, R173 ;  /* 0x000000ad005b7202 */ /* 0x000fe40000000f00 */
[----:B------:R-:W-:Y:S02]  /*32f0*/  MOV R60, 0x3310 ;  /* 0x00003310003c7802 */ /* 0x000fe40000000f00 */
[----:B------:R-:W-:Y:S05]  /*3300*/  CALL.REL.NOINC `($__internal_89_$__cuda_sm70_shflsync_bfly_p) ;  /* 0x0000036000007944 */ /* 0x000fea0003c00000 */
[----:B0-----:R-:W-:Y:S01]  /*3310*/  HFMA2.MMA R154, -RZ, RZ, 0, 1.1920928955078125e-07 ;  /* 0x00000002ff9a7435 */ /* 0x001fe200000001ff */
[----:B-1----:R-:W-:-:S02]  /*3320*/  MOV R70, R91 ;  /* 0x0000005b00467202 */ /* 0x002fc40000000f00 */
[----:B------:R-:W-:Y:S02]  /*3330*/  MOV R91, R172 ;  /* 0x000000ac005b7202 */ /* 0x000fe40000000f00 */
[----:B------:R-:W-:Y:S02]  /*3340*/  MOV R174, 0x1f ;  /* 0x0000001f00ae7802 */ /* 0x000fe40000000f00 */
[----:B------:R-:W-:Y:S02]  /*3350*/  MOV R177, 0xffffffff ;  /* 0xffffffff00b17802 */ /* 0x000fe40000000f00 */
[----:B------:R-:W-:Y:S02]  /*3360*/  MOV R60, 0x3380 ;  /* 0x00003380003c7802 */ /* 0x000fe40000000f00 */
[----:B------:R-:W-:Y:S05]  /*3370*/  CALL.REL.NOINC `($__internal_89_$__cuda_sm70_shflsync_bfly_p) ;  /* 0x000002f000007944 */ /* 0x000fea0003c00000 */
[----:B------:R-:W-:Y:S01]  /*3380*/  FADD.FTZ R173, R70, R173 ;  /* 0x000000ad46ad7221 */ /* 0x000fe20000010000 */
[----:B0-----:R-:W-:Y:S01]  /*3390*/  HFMA2.MMA R154, -RZ, RZ, 0, 2.384185791015625e-07 ;  /* 0x00000004ff9a7435 */ /* 0x001fe200000001ff */
[----:B-1----:R-:W-:Y:S01]  /*33a0*/  FADD.FTZ R172, R172, R91 ;  /* 0x0000005bacac7221 */ /* 0x002fe20000010000 */
[----:B------:R-:W-:Y:S02]  /*33b0*/  MOV R174, 0x1f ;  /* 0x0000001f00ae7802 */ /* 0x000fe40000000f00 */
[----:B------:R-:W-:-:S02]  /*33c0*/  MOV R177, 0xffffffff ;  /* 0xffffffff00b17802 */ /* 0x000fc40000000f00 */
[----:B------:R-:W-:Y:S02]  /*33d0*/  MOV R91, R173 ;  /* 0x000000ad005b7202 */ /* 0x000fe40000000f00 */
[----:B------:R-:W-:Y:S02]  /*33e0*/  MOV R60, 0x3400 ;  /* 0x00003400003c7802 */ /* 0x000fe40000000f00 */
[----:B------:R-:W-:Y:S05]  /*33f0*/  CALL.REL.NOINC `($__internal_89_$__cuda_sm70_shflsync_bfly_p) ;  /* 0x0000027000007944 */ /* 0x000fea0003c00000 */
[----:B0-----:R-:W-:Y:S01]  /*3400*/  HFMA2.MMA R154, -RZ, RZ, 0, 2.384185791015625e-07 ;  /* 0x00000004ff9a7435 */ /* 0x001fe200000001ff */
[----:B-1----:R-:W-:Y:S02]  /*3410*/  MOV R70, R91 ;  /* 0x0000005b00467202 */ /* 0x002fe40000000f00 */
[----:B------:R-:W-:Y:S02]  /*3420*/  MOV R91, R172 ;  /* 0x000000ac005b7202 */ /* 0x000fe40000000f00 */
[----:B------:R-:W-:Y:S02]  /*3430*/  MOV R174, 0x1f ;  /* 0x0000001f00ae7802 */ /* 0x000fe40000000f00 */
[----:B------:R-:W-:Y:S02]  /*3440*/  MOV R177, 0xffffffff ;  /* 0xffffffff00b17802 */ /* 0x000fe40000000f00 */
[----:B------:R-:W-:-:S02]  /*3450*/  MOV R60, 0x3470 ;  /* 0x00003470003c7802 */ /* 0x000fc40000000f00 */
[----:B------:R-:W-:Y:S05]  /*3460*/  CALL.REL.NOINC `($__internal_89_$__cuda_sm70_shflsync_bfly_p) ;  /* 0x0000020000007944 */ /* 0x000fea0003c00000 */
[----:B------:R-:W-:Y:S01]  /*3470*/  FADD.FTZ R173, R70, R173 ;  /* 0x000000ad46ad7221 */ /* 0x000fe20000010000 */
[----:B0-----:R-:W-:Y:S01]  /*3480*/  HFMA2.MMA R154, -RZ, RZ, 0, 4.76837158203125e-07 ;  /* 0x00000008ff9a7435 */ /* 0x001fe200000001ff */
[----:B-1----:R-:W-:Y:S01]  /*3490*/  FADD.FTZ R172, R172, R91 ;  /* 0x0000005bacac7221 */ /* 0x002fe20000010000 */
[----:B------:R-:W-:-:S02]  /*34a0*/  MOV R174, 0x1f ;  /* 0x0000001f00ae7802 */ /* 0x000fc40000000f00 */
[----:B------:R-:W-:Y:S02]  /*34b0*/  MOV R177, 0xffffffff ;  /* 0xffffffff00b17802 */ /* 0x000fe40000000f00 */
[----:B------:R-:W-:Y:S02]  /*34c0*/  MOV R91, R173 ;  /* 0x000000ad005b7202 */ /* 0x000fe40000000f00 */
[----:B------:R-:W-:Y:S02]  /*34d0*/  MOV R60, 0x34f0 ;  /* 0x000034f0003c7802 */ /* 0x000fe40000000f00 */
[----:B------:R-:W-:Y:S05]  /*34e0*/  CALL.REL.NOINC `($__internal_89_$__cuda_sm70_shflsync_bfly_p) ;  /* 0x0000018000007944 */ /* 0x000fea0003c00000 */
[----:B0-----:R-:W-:Y:S01]  /*34f0*/  HFMA2.MMA R154, -RZ, RZ, 0, 4.76837158203125e-07 ;  /* 0x00000008ff9a7435 */ /* 0x001fe200000001ff */
[----:B-1----:R-:W-:Y:S02]  /*3500*/  MOV R70, R91 ;  /* 0x0000005b00467202 */ /* 0x002fe40000000f00 */
[----:B------:R-:W-:Y:S02]  /*3510*/  MOV R91, R172 ;  /* 0x000000ac005b7202 */ /* 0x000fe40000000f00 */
[----:B------:R-:W-:Y:S02]  /*3520*/  MOV R174, 0x1f ;  /* 0x0000001f00ae7802 */ /* 0x000fe40000000f00 */
[----:B------:R-:W-:-:S02]  /*3530*/  MOV R177, 0xffffffff ;  /* 0xffffffff00b17802 */ /* 0x000fc40000000f00 */
[----:B------:R-:W-:Y:S02]  /*3540*/  MOV R60, 0x3560 ;  /* 0x00003560003c7802 */ /* 0x000fe40000000f00 */
[----:B------:R-:W-:Y:S05]  /*3550*/  CALL.REL.NOINC `($__internal_89_$__cuda_sm70_shflsync_bfly_p) ;  /* 0x0000011000007944 */ /* 0x000fea0003c00000 */
[----:B------:R-:W-:Y:S01]  /*3560*/  FADD.FTZ R173, R70, R173 ;  /* 0x000000ad46ad7221 */ /* 0x000fe20000010000 */
[----:B0-----:R-:W-:Y:S01]  /*3570*/  HFMA2.MMA R154, -RZ, RZ, 0, 9.5367431640625e-07 ;  /* 0x00000010ff9a7435 */ /* 0x001fe200000001ff */
[----:B-1----:R-:W-:Y:S01]  /*3580*/  FADD.FTZ R175, R172, R91 ;  /* 0x0000005bacaf7221 */ /* 0x002fe20000010000 */
[----:B------:R-:W-:Y:S02]  /*3590*/  MOV R174, 0x1f ;  /* 0x0000001f00ae7802 */ /* 0x000fe40000000f00 */
[----:B------:R-:W-:Y:S02]  /*35a0*/  MOV R177, 0xffffffff ;  /* 0xffffffff00b17802 */ /* 0x000fe40000000f00 */
[----:B------:R-:W-:Y:S02]  /*35b0*/  MOV R91, R173 ;  /* 0x000000ad005b7202 */ /* 0x000fe40000000f00 */
[----:B------:R-:W-:Y:S02]  /*35c0*/  MOV R60, 0x35e0 ;  /* 0x000035e0003c7802 */ /* 0x000fe40000000f00 */
[----:B------:R-:W-:Y:S05]  /*35d0*/  CALL.REL.NOINC `($__internal_89_$__cuda_sm70_shflsync_bfly_p) ;  /* 0x0000009000007944 */ /* 0x000fea0003c00000 */
[----:B0-----:R-:W-:Y:S01]  /*35e0*/  HFMA2.MMA R154, -RZ, RZ, 0, 9.5367431640625e-07 ;  /* 0x00000010ff9a7435 */ /* 0x001fe200000001ff */
[----:B-1----:R-:W-:-:S02]  /*35f0*/  MOV R172, R91 ;  /* 0x0000005b00ac7202 */ /* 0x002fc40000000f00 */
[----:B------:R-:W-:Y:S02]  /*3600*/  MOV R91, R175 ;  /* 0x000000af005b7202 */ /* 0x000fe40000000f00 */
[----:B------:R-:W-:Y:S02]  /*3610*/  MOV R174, 0x1f ;  /* 0x0000001f00ae7802 */ /* 0x000fe40000000f00 */
[----:B------:R-:W-:Y:S02]  /*3620*/  MOV R177, 0xffffffff ;  /* 0xffffffff00b17802 */ /* 0x000fe40000000f00 */
[----:B------:R-:W-:Y:S02]  /*3630*/  MOV R60, 0x3650 ;  /* 0x00003650003c7802 */ /* 0x000fe40000000f00 */
[----:B------:R-:W-:Y:S05]  /*3640*/  CALL.REL.NOINC `($__internal_89_$__cuda_sm70_shflsync_bfly_p) ;  /* 0x0000002000007944 */ /* 0x000fea0003c00000 */
[----:B-1----:R-:W-:Y:S01]  /*3650*/  MOV R60, R91 ;  /* 0x0000005b003c7202 */ /* 0x002fe20000000f00 */
[----:B0-----:R-:W-:Y:S05]  /*3660*/  BRA `(.L_x_4485) ;  /* 0xffffded000007947 */ /* 0x001fea000383ffff */
        .weak           $__internal_89_$__cuda_sm70_shflsync_bfly_p
        .type           $__internal_89_$__cuda_sm70_shflsync_bfly_p,@function
        .size           $__internal_89_$__cuda_sm70_shflsync_bfly_p,(.L_x_9819 - $__internal_89_$__cuda_sm70_shflsync_bfly_p)
$__internal_89_$__cuda_sm70_shflsync_bfly_p:
[----:B------:R-:W-:Y:S01]  /*3670*/  HFMA2.MMA R61, -RZ, RZ, 0, 0 ;  /* 0x00000000ff3d7435 */ /* 0x000fe200000001ff */
[----:B------:R-:W-:Y:S04]  /*3680*/  WARPSYNC R177 ;  /* 0x000000b100007348 */ /* 0x000fe80003800000 */
[----:B------:R0:W1:Y:S01]  /*3690*/  SHFL.BFLY PT, R91, R91, R154, R174 ;  /* 0x0c00009a5b5b7389 */ /* 0x00006200000e00ae */
[----:B------:R-:W-:Y:S05]  /*36a0*/  RET.REL.NODEC R60 `(_ZN10layer_norm13ln_bwd_kernelINS_13Kernel_traitsIf13__nv_bfloat16fS2_fjLj768ELj1ELj4ELj1ELj16ENS_18Kernel_traits_baseILj768EfS2_fS2_fjLj128EEEEELb1ELb0ELb0ELb1EEEvNS_9BwdParamsE) ;  /* 0xffffc9503c007950 */ /* 0x000fea0003c3ffff */
.L_x_4486:
        /* <DEDUP_REMOVED lines=13> */
.L_x_9819:


//--------------------- .text._ZN10layer_norm22ln_bwd_finalize_kernelINS_22Kernel_traits_finalizeILj768Ef13__nv_bfloat16fS2_fjLb0ELj1024ELj4ENS_18Kernel_traits_baseILj768EfS2_fS2_fjLj1024EEEEELb0ELb0EEEvNS_9BwdParamsE --------------------------
	.section	.text._ZN10layer_norm22ln_bwd_finalize_kernelINS_22Kernel_traits_finalizeILj768Ef13__nv_bfloat16fS2_fjLb0ELj1024ELj4ENS_18Kernel_traits_baseILj768EfS2_fS2_fjLj1024EEEEELb0ELb0EEEvNS_9BwdParamsE,"ax",@progbits
	.sectioninfo	@"SHI_REGISTERS=30"
	.align	128
        .global         _ZN10layer_norm22ln_bwd_finalize_kernelINS_22Kernel_traits_finalizeILj768Ef13__nv_bfloat16fS2_fjLb0ELj1024ELj4ENS_18Kernel_traits_baseILj768EfS2_fS2_fjLj1024EEEEELb0ELb0EEEvNS_9BwdParamsE
        .type           _ZN10layer_norm22ln_bwd_finalize_kernelINS_22Kernel_traits_finalizeILj768Ef13__nv_bfloat16fS2_fjLb0ELj1024ELj4ENS_18Kernel_traits_baseILj768EfS2_fS2_fjLj1024EEEEELb0ELb0EEEvNS_9BwdParamsE,@function
        .size           _ZN10layer_norm22ln_bwd_finalize_kernelINS_22Kernel_traits_finalizeILj768Ef13__nv_bfloat16fS2_fjLb0ELj1024ELj4ENS_18Kernel_traits_baseILj768EfS2_fS2_fjLj1024EEEEELb0ELb0EEEvNS_9BwdParamsE,(.L_x_9820 - _ZN10layer_norm22ln_bwd_finalize_kernelINS_22Kernel_traits_finalizeILj768Ef13__nv_bfloat16fS2_fjLb0ELj1024ELj4ENS_18Kernel_traits_baseILj768EfS2_fS2_fjLj1024EEEEELb0ELb0EEEvNS_9BwdParamsE)
        .other          _ZN10layer_norm22ln_bwd_finalize_kernelINS_22Kernel_traits_finalizeILj768Ef13__nv_bfloat16fS2_fjLb0ELj1024ELj4ENS_18Kernel_traits_baseILj768EfS2_fS2_fjLj1024EEEEELb0ELb0EEEvNS_9BwdParamsE,@"STO_CUDA_ENTRY STV_DEFAULT"
_ZN10layer_norm22ln_bwd_finalize_kernelINS_22Kernel_traits_finalizeILj768Ef13__nv_bfloat16fS2_fjLb0ELj1024ELj4ENS_18Kernel_traits_baseILj768EfS2_fS2_fjLj1024EEEEELb0ELb0EEEvNS_9BwdParamsE:
.text._ZN10layer_norm22ln_bwd_finalize_kernelINS_22Kernel_traits_finalizeILj768Ef13__nv_bfloat16fS2_fjLb0ELj1024ELj4ENS_18Kernel_traits_baseILj768EfS2_fS2_fjLj1024EEEEELb0ELb0EEEvNS_9BwdParamsE:
        /* <DEDUP_REMOVED lines=19> */
.L_x_4500:
        /* <DEDUP_REMOVED lines=28> */
.L_x_4491:
        /* <DEDUP_REMOVED lines=35> */
.L_x_4490:
[----:B------:R-:W-:Y:S05]  /*0520*/  BSYNC B1 ;  /* 0x0000000000017941 */ /* 0x000fea0003800000 */
.L_x_4489:
        /* <DEDUP_REMOVED lines=23> */
.L_x_4493:
[----:B------:R-:W-:Y:S05]  /*06a0*/  BSYNC B1 ;  /* 0x0000000000017941 */ /* 0x000fea0003800000 */
.L_x_4492:
        /* <DEDUP_REMOVED lines=11> */
.L_x_4494:
[----:B------:R-:W-:Y:S05]  /*0760*/  BSYNC B1 ;  /* 0x0000000000017941 */ /* 0x000fea0003800000 */
.L_x_4488:
[----:B------:R-:W-:Y:S05]  /*0770*/  BSYNC B0 ;  /* 0x0000000000007941 */ /* 0x000fea0003800000 */
.L_x_4487:
        /* <DEDUP_REMOVED lines=11> */
.L_x_4501:
        /* <DEDUP_REMOVED lines=18> */
.L_x_4502:
[----:B---3--:R-:W-:Y:S02]  /*0950*/  FADD.FTZ R4, R4, R9 ;  /* 0x0000000904047221 */ /* 0x008fe40000010000 */
[----:B-12---:R-:W-:-:S03]  /*0960*/  FADD.FTZ R6, R5, R6 ;  /* 0x0000000605067221 */ /* 0x006fc60000010000 */
[----:B------:R1:W-:Y:S04]  /*0970*/  @!P1 STS [R17.X4+0x2000], R4 ;  /* 0x0020000411009388 */ /* 0x0003e80000004800 */
[----:B------:R1:W-:Y:S02]  /*0980*/  @!P1 STS [R17.X4+0x2080], R6 ;  /* 0x0020800611009388 */ /* 0x0003e40000004800 */
.L_x_4495:
        /* <DEDUP_REMOVED lines=15> */
.L_x_4499:
[----:B------:R-:W-:Y:S05]  /*0a80*/  BSYNC B0 ;  /* 0x0000000000007941 */ /* 0x000fea0003800000 */
.L_x_4498:
[C---:B------:R-:W-:Y:S02]  /*0a90*/  ISETP.GT.U32.AND P1, PT, R18.reuse, -0x301, PT ;  /* 0xfffffcff1200780c */ /* 0x040fe40003f24070 */
[----:B------:R-:W-:Y:S02]  /*0aa0*/  IADD3 R18, R18, 0x300, RZ ;  /* 0x0000030012127810 */ /* 0x000fe40007ffe0ff */
[----:B------:R-:W-:-:S09]  /*0ab0*/  IADD3 R19, R19, 0x180, RZ ;  /* 0x0000018013137810 */ /* 0x000fd20007ffe0ff */
[----:B01----:R-:W-:Y:S05]  /*0ac0*/  @P1 BRA `(.L_x_4500) ;  /* 0xfffff66000001947 */ /* 0x003fea000383ffff */
[----:B------:R-:W-:Y:S05]  /*0ad0*/  EXIT ;  /* 0x000000000000794d */ /* 0x000fea0003800000 */
.L_x_4496:
[----:B--2---:R-:W-:Y:S01]  /*0ae0*/  IMAD.MOV.U32 R9, RZ, RZ, R5 ;  /* 0x000000ffff097224 */ /* 0x004fe200078e0005 */
[----:B------:R-:W-:Y:S01]  /*0af0*/  MOV R8, 0x1 ;  /* 0x0000000100087802 */ /* 0x000fe20000000f00 */
[----:B------:R-:W-:Y:S01]  /*0b00*/  IMAD.MOV.U32 R7, RZ, RZ, 0x1f ;  /* 0x0000001fff077424 */ /* 0x000fe200078e00ff */
[----:B------:R-:W-:Y:S02]  /*0b10*/  MOV R10, 0xffffffff ;  /* 0xffffffff000a7802 */ /* 0x000fe40000000f00 */
[----:B------:R-:W-:Y:S02]  /*0b20*/  MOV R2, 0xb40 ;  /* 0x00000b4000027802 */ /* 0x000fe40000000f00 */
[----:B01----:R-:W-:Y:S05]  /*0b30*/  CALL.REL.NOINC `($__internal_90_$__cuda_sm70_shflsync_bfly_p) ;  /* 0x000003b000007944 */ /* 0x003fea0003c00000 */
[----:B-1----:R-:W-:Y:S01]  /*0b40*/  IMAD.MOV.U32 R2, RZ, RZ, R7 ;  /* 0x000000ffff027224 */ /* 0x002fe200078e0007 */
[----:B0-----:R-:W-:Y:S05]  /*0b50*/  BRA `(.L_x_4501) ;  /* 0xfffffcd000007947 */ /* 0x001fea000383ffff */
.L_x_4497:
[----:B------:R-:W-:Y:S01]  /*0b60*/  HFMA2.MMA R8, -RZ, RZ, 0, 1.1920928955078125e-07 ;  /* 0x00000002ff087435 */ /* 0x000fe200000001ff */
[----:B------:R-:W-:Y:S01]  /*0b70*/  MOV R7, 0x1f ;  /* 0x0000001f00077802 */ /* 0x000fe20000000f00 */
[----:B------:R-:W-:Y:S01]  /*0b80*/  IMAD.MOV.U32 R10, RZ, RZ, -0x1 ;  /* 0xffffffffff0a7424 */ /* 0x000fe200078e00ff */
[----:B------:R-:W-:-:S03]  /*0b90*/  MOV R2, 0xbb0 ;  /* 0x00000bb000027802 */ /* 0x000fc60000000f00 */
[----:B012---:R-:W-:Y:S05]  /*0ba0*/  CALL.REL.NOINC `($__internal_90_$__cuda_sm70_shflsync_bfly_p) ;  /* 0x0000034000007944 */ /* 0x007fea0003c00000 */
[----:B0-----:R-:W-:Y:S01]  /*0bb0*/  HFMA2.MMA R8, -RZ, RZ, 0, 2.384185791015625e-07 ;  /* 0x00000004ff087435 */ /* 0x001fe200000001ff */
[----:B-1----:R-:W-:Y:S01]  /*0bc0*/  FADD.FTZ R9, R9, R7 ;  /* 0x0000000709097221 */ /* 0x002fe20000010000 */
[----:B------:R-:W-:Y:S01]  /*0bd0*/  MOV R7, 0x1f ;  /* 0x0000001f00077802 */ /* 0x000fe20000000f00 */
[----:B------:R-:W-:Y:S01]  /*0be0*/  IMAD.MOV.U32 R10, RZ, RZ, -0x1 ;  /* 0xffffffffff0a7424 */ /* 0x000fe200078e00ff */
[----:B------:R-:W-:-:S02]  /*0bf0*/  MOV R2, 0xc10 ;  /* 0x00000c1000027802 */ /* 0x000fc40000000f00 */
[----:B------:R-:W-:Y:S05]  /*0c00*/  CALL.REL.NOINC `($__internal_90_$__cuda_sm70_shflsync_bfly_p) ;  /* 0x000002e000007944 */ /* 0x000fea0003c00000 */
[----:B0-----:R-:W-:Y:S01]  /*0c10*/  HFMA2.MMA R8, -RZ, RZ, 0, 4.76837158203125e-07 ;  /* 0x00000008ff087435 */ /* 0x001fe200000001ff */
[----:B-1----:R-:W-:Y:S01]  /*0c20*/  FADD.FTZ R9, R9, R7 ;  /* 0x0000000709097221 */ /* 0x002fe20000010000 */
[----:B------:R-:W-:Y:S01]  /*0c30*/  MOV R7, 0x1f ;  /* 0x0000001f00077802 */ /* 0x000fe20000000f00 */
[----:B------:R-:W-:Y:S01]  /*0c40*/  IMAD.MOV.U32 R10, RZ, RZ, -0x1 ;  /* 0xffffffffff0a7424 */ /* 0x000fe200078e00ff */
[----:B------:R-:W-:-:S02]  /*0c50*/  MOV R2, 0xc70 ;  /* 0x00000c7000027802 */ /* 0x000fc40000000f00 */
[----:B------:R-:W-:Y:S05]  /*0c60*/  CALL.REL.NOINC `($__internal_90_$__cuda_sm70_shflsync_bfly_p) ;  /* 0x0000028000007944 */ /* 0x000fea0003c00000 */
[----:B-1----:R-:W-:Y:S01]  /*0c70*/  FADD.FTZ R6, R9, R7 ;  /* 0x0000000709067221 */ /* 0x002fe20000010000 */
[----:B0-----:R-:W-:Y:S01]  /*0c80*/  HFMA2.MMA R8, -RZ, RZ, 0, 9.5367431640625e-07 ;  /* 0x00000010ff087435 */ /* 0x001fe200000001ff */
[----:B------:R-:W-:Y:S01]  /*0c90*/  MOV R7, 0x1f ;  /* 0x0000001f00077802 */ /* 0x000fe20000000f00 */
[----:B------:R-:W-:Y:S01]  /*0ca0*/  IMAD.MOV.U32 R10, RZ, RZ, -0x1 ;  /* 0xffffffffff0a7424 */ /* 0x000fe200078e00ff */
[----:B------:R-:W-:-:S02]  /*0cb0*/  MOV R2, 0xce0 ;  /* 0x00000ce000027802 */ /* 0x000fc40000000f00 */
[----:B------:R-:W-:Y:S02]  /*0cc0*/  MOV R9, R6 ;  /* 0x0000000600097202 */ /* 0x000fe40000000f00 */
[----:B------:R-:W-:Y:S05]  /*0cd0*/  CALL.REL.NOINC `($__internal_90_$__cuda_sm70_shflsync_bfly_p) ;  /* 0x0000021000007944 */ /* 0x000fea0003c00000 */
[----:B0-----:R-:W-:Y:S01]  /*0ce0*/  HFMA2.MMA R8, -RZ, RZ, 0, 5.9604644775390625e-08 ;  /* 0x00000001ff087435 */ /* 0x001fe200000001ff */
[----:B-1----:R-:W-:Y:S01]  /*0cf0*/  MOV R5, R7 ;  /* 0x0000000700057202 */ /* 0x002fe20000000f00 */
[----:B------:R-:W-:Y:S01]  /*0d00*/  IMAD.MOV.U32 R9, RZ, RZ, R4 ;  /* 0x000000ffff097224 */ /* 0x000fe200078e0004 */
[----:B------:R-:W-:Y:S01]  /*0d10*/  MOV R7, 0x1f ;  /* 0x0000001f00077802 */ /* 0x000fe20000000f00 */
[----:B------:R-:W-:Y:S01]  /*0d20*/  IMAD.MOV.U32 R10, RZ, RZ, -0x1 ;  /* 0xffffffffff0a7424 */ /* 0x000fe200078e00ff */
[----:B------:R-:W-:Y:S02]  /*0d30*/  MOV R2, 0xd50 ;  /* 0x00000d5000027802 */ /* 0x000fe40000000f00 */
[----:B------:R-:W-:Y:S05]  /*0d40*/  CALL.REL.NOINC `($__internal_90_$__cuda_sm70_shflsync_bfly_p) ;  /* 0x000001a000007944 */ /* 0x000fea0003c00000 */
[----:B0-----:R-:W-:Y:S01]  /*0d50*/  HFMA2.MMA R8, -RZ, RZ, 0, 1.1920928955078125e-07 ;  /* 0x00000002ff087435 */ /* 0x001fe200000001ff */
[----:B-1----:R-:W-:Y:S01]  /*0d60*/  FADD.FTZ R9, R4, R7 ;  /* 0x0000000704097221 */ /* 0x002fe20000010000 */
[----:B------:R-:W-:Y:S01]  /*0d70*/  MOV R7, 0x1f ;  /* 0x0000001f00077802 */ /* 0x000fe20000000f00 */
[----:B------:R-:W-:Y:S01]  /*0d80*/  IMAD.MOV.U32 R10, RZ, RZ, -0x1 ;  /* 0xffffffffff0a7424 */ /* 0x000fe200078e00ff */
[----:B------:R-:W-:Y:S02]  /*0d90*/  MOV R2, 0xdb0 ;  /* 0x00000db000027802 */ /* 0x000fe40000000f00 */
[----:B------:R-:W-:Y:S05]  /*0da0*/  CALL.REL.NOINC `($__internal_90_$__cuda_sm70_shflsync_bfly_p) ;  /* 0x0000014000007944 */ /* 0x000fea0003c00000 */
        /* <DEDUP_REMOVED lines=12> */
[----:B0-----:R-:W-:Y:S01]  /*0e70*/  HFMA2.MMA R8, -RZ, RZ, 0, 9.5367431640625e-07 ;  /* 0x00000010ff087435 */ /* 0x001fe200000001ff */
[----:B-1----:R-:W-:Y:S01]  /*0e80*/  FADD.FTZ R9, R9, R7 ;  /* 0x0000000709097221 */ /* 0x002fe20000010000 */
[----:B------:R-:W-:Y:S01]  /*0e90*/  MOV R7, 0x1f ;  /* 0x0000001f00077802 */ /* 0x000fe20000000f00 */
[----:B------:R-:W-:Y:S01]  /*0ea0*/  IMAD.MOV.U32 R10, RZ, RZ, -0x1 ;  /* 0xffffffffff0a7424 */ /* 0x000fe200078e00ff */
[----:B------:R-:W-:-:S02]  /*0eb0*/  MOV R2, 0xed0 ;  /* 0x00000ed000027802 */ /* 0x000fc40000000f00 */
[----:B------:R-:W-:Y:S05]  /*0ec0*/  CALL.REL.NOINC `($__internal_90_$__cuda_sm70_shflsync_bfly_p) ;  /* 0x0000002000007944 */ /* 0x000fea0003c00000 */
[----:B-1----:R-:W-:Y:S01]  /*0ed0*/  MOV R4, R7 ;  /* 0x0000000700047202 */ /* 0x002fe20000000f00 */
[----:B0-----:R-:W-:Y:S05]  /*0ee0*/  BRA `(.L_x_4502) ;  /* 0xfffffa6000007947 */ /* 0x001fea000383ffff */
        .weak           $__internal_90_$__cuda_sm70_shflsync_bfly_p
        .type           $__internal_90_$__cuda_sm70_shflsync_bfly_p,@function
        .size           $__internal_90_$__cuda_sm70_shflsync_bfly_p,(.L_x_9820 - $__internal_90_$__cuda_sm70_shflsync_bfly_p)
$__internal_90_$__cuda_sm70_shflsync_bfly_p:
[----:B------:R-:W-:Y:S01]  /*0ef0*/  HFMA2.MMA R3, -RZ, RZ, 0, 0 ;  /* 0x00000000ff037435 */ /* 0x000fe200000001ff */
[----:B------:R-:W-:Y:S04]  /*0f00*/  WARPSYNC R10 ;  /* 0x0000000a00007348 */ /* 0x000fe80003800000 */
[----:B------:R0:W1:Y:S01]  /*0f10*/  SHFL.BFLY PT, R7, R9, R8, R7 ;  /* 0x0c00000809077389 */ /* 0x00006200000e0007 */
[----:B------:R-:W-:Y:S05]  /*0f20*/  RET.REL.NODEC R2 `(_ZN10layer_norm22ln_bwd_finalize_kernelINS_22Kernel_traits_finalizeILj768Ef13__nv_bfloat16fS2_fjLb0ELj1024ELj4ENS_18Kernel_traits_baseILj768EfS2_fS2_fjLj1024EEEEELb0ELb0EEEvNS_9BwdParamsE) ;  /* 0xfffff0d002007950 */ /* 0x000fea0003c3ffff */
.L_x_4503:
        /* <DEDUP_REMOVED lines=13> */
.L_x_9820:


//--------------------- .text._ZN10layer_norm13ln_bwd_kernelINS_13Kernel_traitsIf13__nv_bfloat16fS2_fjLj768ELj1ELj4ELj1ELj16ENS_18Kernel_traits_baseILj768EfS2_fS2_fjLj128EEEEELb1ELb0ELb1ELb0EEEvNS_9BwdParamsE --------------------------
	.section	.text._ZN10layer_norm13ln_bwd_kernelINS_13Kernel_traitsIf13__nv_bfloat16fS2_fjLj768ELj1ELj4ELj1ELj16ENS_18Kernel_traits_baseILj768EfS2_fS2_fjLj128EEEEELb1ELb0ELb1ELb0EEEvNS_9BwdParamsE,"ax",@progbits
	.sectioninfo	@"SHI_REGISTERS=193"
	.align	128
        .global         _ZN10layer_norm13ln_bwd_kernelINS_13Kernel_traitsIf13__nv_bfloat16fS2_fjLj768ELj1ELj4ELj1ELj16ENS_18Kernel_traits_baseILj768EfS2_fS2_fjLj128EEEEELb1ELb0ELb1ELb0EEEvNS_9BwdParamsE
        .type           _ZN10layer_norm13ln_bwd_kernelINS_13Kernel_traitsIf13__nv_bfloat16fS2_fjLj768ELj1ELj4ELj1ELj16ENS_18Kernel_traits_baseILj768EfS2_fS2_fjLj128EEEEELb1ELb0ELb1ELb0EEEvNS_9BwdParamsE,@function
        .size           _ZN10layer_norm13ln_bwd_kernelINS_13Kernel_traitsIf13__nv_bfloat16fS2_fjLj768ELj1ELj4ELj1ELj16ENS_18Kernel_traits_baseILj768EfS2_fS2_fjLj128EEEEELb1ELb0ELb1ELb0EEEvNS_9BwdParamsE,(.L_x_9821 - _ZN10layer_norm13ln_bwd_kernelINS_13Kernel_traitsIf13__nv_bfloat16fS2_fjLj768ELj1ELj4ELj1ELj16ENS_18Kernel_traits_baseILj768EfS2_fS2_fjLj128EEEEELb1ELb0ELb1ELb0EEEvNS_9BwdParamsE)
        .other          _ZN10layer_norm13ln_bwd_kernelINS_13Kernel_traitsIf13__nv_bfloat16fS2_fjLj768ELj1ELj4ELj1ELj16ENS_18Kernel_traits_baseILj768EfS2_fS2_fjLj128EEEEELb1ELb0ELb1ELb0EEEvNS_9BwdParamsE,@"STO_CUDA_ENTRY STV_DEFAULT"
_ZN10layer_norm13ln_bwd_kernelINS_13Kernel_traitsIf13__nv_bfloat16fS2_fjLj768ELj1ELj4ELj1ELj16ENS_18Kernel_traits_baseILj768EfS2_fS2_fjLj128EEEEELb1ELb0ELb1ELb0EEEvNS_9BwdParamsE:
.text._ZN10layer_norm13ln_bwd_kernelINS_13Kernel_traitsIf13__nv_bfloat16fS2_fjLj768ELj1ELj4ELj1ELj16ENS_18Kernel_traits_baseILj768EfS2_fS2_fjLj128EEEEELb1ELb0ELb1ELb0EEEvNS_9BwdParamsE:
        /* <DEDUP_REMOVED lines=58> */
.L_x_4573:
[----:B------:R-:W-:-:S04]  /*03a0*/  IMAD.MOV.U32 R121, RZ, RZ, 0x4 ;  /* 0x00000004ff797424 */ /* 0x000fc800078e00ff */
        /* <DEDUP_REMOVED lines=16> */
[----:B-1---5:R-:W-:Y:S01]  /*04b0*/  ISETP.GE.AND P0, PT, R181, 0x1, PT ;  /* 0x00000001b500780c */ /* 0x022fe20003f06270 */
        /* <DEDUP_REMOVED lines=14> */
[----:B------:R1:W5:Y:S04]  /*05a0*/  @P0 LDG.E.128 R20, [R128.64+0x10] ;  /* 0x0000100480140981 */ /* 0x000368000c1e1d00 */
[----:B------:R-:W5:Y:S01]  /*05b0*/  LDG.E.64 R126, [R126.64] ;  /* 0x000000047e7e7981 */ /* 0x000f62000c1e1b00 */
[----:B------:R-:W-:Y:S02]  /*05c0*/  IADD3 R116, R132, 0x20, RZ ;  /* 0x0000002084747810 */ /* 0x000fe40007ffe0ff */
[----:B------:R-:W-:-:S02]  /*05d0*/  IADD3 R114, R114, 0x20, RZ ;  /* 0x0000002072727810 */ /* 0x000fc40007ffe0ff */
.L_x_4509:
[----:B------:R-:W-:Y:S05]  /*05e0*/  BSYNC B2 ;  /* 0x0000000000027941 */ /* 0x000fea0003800000 */
.L_x_4508:
        /* <DEDUP_REMOVED lines=12> */
.L_x_4511:
[----:B------:R-:W-:Y:S05]  /*06b0*/  BSYNC B2 ;  /* 0x0000000000027941 */ /* 0x000fea0003800000 */
.L_x_4510:
[----:B------:R-:W-:Y:S01]  /*06c0*/  HFMA2.MMA R188, -RZ, RZ, 0, 0 ;  /* 0x00000000ffbc7435 */ /* 0x000fe200000001ff */
[----:B------:R-:W-:Y:S01]  /*06d0*/  MOV R187, RZ ;  /* 0x000000ff00bb7202 */ /* 0x000fe20000000f00 */
[----:B------:R-:W-:Y:S05]  /*06e0*/  @!P4 BRA `(.L_x_4512) ;  /* 0x000011300000c947 */ /* 0x000fea0003800000 */
[----:B------:R-:W-:Y:S01]  /*06f0*/  ISETP.NE.U32.AND P0, PT, RZ, c[0x0][0x218], PT ;  /* 0x00008600ff007a0c */ /* 0x000fe20003f05070 */
[----:B------:R-:W-:-:S03]  /*0700*/  IMAD.MOV.U32 R3, RZ, RZ, 0x8 ;  /* 0x00000008ff037424 */ /* 0x000fc600078e00ff */
[----:B------:R-:W-:Y:S01]  /*0710*/  ISETP.NE.AND.EX P0, PT, RZ, c[0x0][0x21c], PT, P0 ;  /* 0x00008700ff007a0c */ /* 0x000fe20003f05300 */
[----:B------:R-:W-:-:S06]  /*0720*/  IMAD.WIDE.U32 R2, R114, R3, c[0x0][0x190] ;  /* 0x0000640072027625 */ /* 0x000fcc00078e0003 */
[----:B------:R-:W5:Y:S06]  /*0730*/  LDG.E.64 R2, [R2.64] ;  /* 0x0000000402027981 */ /* 0x000f6c000c1e1b00 */
[----:B--2---:R-:W-:-:S05]  /*0740*/  @P0 IMAD.WIDE.U32 R112, R116, R183, c[0x0][0x218] ;  /* 0x0000860074700625 */ /* 0x004fca00078e00b7 */
[----:B------:R2:W5:Y:S04]  /*0750*/  @P0 LDG.E.128 R8, [R112.64] ;  /* 0x0000000470080981 */ /* 0x000568000c1e1d00 */
[----:B------:R2:W5:Y:S01]  /*0760*/  @P0 LDG.E.128 R4, [R112.64+0x10] ;  /* 0x0000100470040981 */ /* 0x000562000c1e1d00 */
[----:B------:R-:W-:Y:S01]  /*0770*/  MOV R188, RZ ;  /* 0x000000ff00bc7202 */ /* 0x000fe20000000f00 */
[----:B------:R-:W-:Y:S05]  /*0780*/  BRA `(.L_x_4512) ;  /* 0x0000109000007947 */ /* 0x000fea0003800000 */
.L_x_4507:
[----:B-1----:R-:W-:-:S06]  /*0790*/  IMAD.WIDE R112, R130, R121, c[0x0][0x1a0] ;  /* 0x0000680082707625 */ /* 0x002fcc00078e0279 */
[----:B------:R-:W2:Y:S01]  /*07a0*/  LDG.E R112, [R112.64] ;  /* 0x0000000470707981 */ /* 0x000ea2000c1e1900 */
[----:B-----5:R-:W-:Y:S01]  /*07b0*/  ISETP.GE.AND P0, PT, R181, 0x1, PT ;  /* 0x00000001b500780c */ /* 0x020fe20003f06270 */
[----:B------:R-:W-:Y:S01]  /*07c0*/  BSSY B2, `(.L_x_4513) ;  /* 0x0000062000027945 */ /* 0x000fe20003800000 */
[----:B------:R-:W-:Y:S01]  /*07d0*/  IADD3 R114, R114, -0x1, RZ ;  /* 0xffffffff72727810 */ /* 0x000fe20007ffe0ff */
[----:B------:R-:W-:Y:S01]  /*07e0*/  HFMA2.MMA R188, -RZ, RZ, 0, 0 ;  /* 0x00000000ffbc7435 */ /* 0x000fe200000001ff */
        /* <DEDUP_REMOVED lines=12> */
[----:B0-----:R-:W-:-:S04]  /*08b0*/  ISETP.NE.AND P0, PT, R189, RZ, PT ;  /* 0x000000ffbd00720c */ /* 0x001fc80003f05270 */
        /* <DEDUP_REMOVED lines=82> */
.L_x_4514:
[----:B------:R-:W-:Y:S05]  /*0de0*/  BSYNC B2 ;  /* 0x0000000000027941 */ /* 0x000fea0003800000 */
.L_x_4513:
        /* <DEDUP_REMOVED lines=83> */
.L_x_4516:
[----:B------:R-:W-:Y:S05]  /*1320*/  BSYNC B2 ;  /* 0x0000000000027941 */ /* 0x000fea0003800000 */
.L_x_4515:
[----:B------:R-:W-:Y:S05]  /*1330*/  @!P4 BRA `(.L_x_4512) ;  /* 0x000004e00000c947 */ /* 0x000fea0003800000 */
[----:B------:R-:W-:Y:S01]  /*1340*/  MOV R116, 0x10 ;  /* 0x0000001000747802 */ /* 0x000fe20000000f00 */
        /* <DEDUP_REMOVED lines=10> */
[----:B------:R-:W-:-:S05]  /*13f0*/  @P0 IMAD.WIDE.U32 R128, R186, R183, c[0x0][0x218] ;  /* 0x00008600ba800625 */ /* 0x000fca00078e00b7 */
[----:B------:R1:W5:Y:S04]  /*1400*/  @P0 LDG.E.128 R8, [R128.64] ;  /* 0x0000000480080981 */ /* 0x000368000c1e1d00 */
[----:B------:R1:W5:Y:S01]  /*1410*/  @P0 LDG.E.128 R4, [R128.64+0x10] ;  /* 0x0000100480040981 */ /* 0x000362000c1e1d00 */
[C---:B--2---:R-:W-:Y:S02]  /*1420*/  FADD.FTZ R168, -R182.reuse, R113 ;  /* 0x00000071b6a87221 */ /* 0x044fe40000010100 */
        /* <DEDUP_REMOVED lines=63> */
.L_x_4512:
[----:B------:R-:W-:Y:S05]  /*1820*/  BSYNC B1 ;  /* 0x0000000000017941 */ /* 0x000fea0003800000 */
.L_x_4506:
[----:B------:R-:W-:Y:S05]  /*1830*/  BRA.DIV ~URZ, `(.L_x_4517) ;  /* 0x00002dd27f007947 */ /* 0x000fea000b800000 */
[----:B------:R3:W4:Y:S02]  /*1840*/  SHFL.BFLY PT, R114, R187, 0x1, 0x1f ;  /* 0x0c201f00bb727f89 */ /* 0x00072400000e0000 */
.L_x_4574:
        /* <DEDUP_REMOVED lines=18> */
.L_x_4575:
[----:B------:R-:W-:Y:S01]  /*1970*/  ISETP.GE.AND P6, PT, R181, 0x1, PT ;  /* 0x00000001b500780c */ /* 0x000fe20003fc6270 */
        /* <DEDUP_REMOVED lines=11> */
[----:B---3--:R-:W-:Y:S01]  /*1a30*/  @P6 LEA.HI R116, R112, R181, RZ, 0x3 ;  /* 0x000000b570746211 */ /* 0x008fe200078f18ff */
[----:B------:R-:W-:-:S03]  /*1a40*/  IMAD.MOV.U32 R112, RZ, RZ, RZ ;  /* 0x000000ffff707224 */ /* 0x000fc600078e00ff */
        /* <DEDUP_REMOVED lines=13> */
.L_x_4522:
[----:B------:R-:W-:Y:S05]  /*1b20*/  BSYNC B2 ;  /* 0x0000000000027941 */ /* 0x000fea0003800000 */
.L_x_4521:
        /* <DEDUP_REMOVED lines=15> */
.L_x_4524:
[----:B------:R-:W-:Y:S05]  /*1c20*/  BSYNC B2 ;  /* 0x0000000000027941 */ /* 0x000fea0003800000 */
.L_x_4523:
        /* <DEDUP_REMOVED lines=15> */
.L_x_4526:
[----:B------:R-:W-:Y:S05]  /*1d20*/  BSYNC B2 ;  /* 0x0000000000027941 */ /* 0x000fea0003800000 */
.L_x_4525:
        /* <DEDUP_REMOVED lines=15> */
.L_x_4528:
[----:B------:R-:W-:Y:S05]  /*1e20*/  BSYNC B2 ;  /* 0x0000000000027941 */ /* 0x000fea0003800000 */
.L_x_4527:
        /* <DEDUP_REMOVED lines=12> */
[----:B-1----:R-:W-:-:S04]  /*1ef0*/  FADD.FTZ R128, R146, -R123 ;  /* 0x8000007b92807221 */ /* 0x002fc80000010000 */
[----:B------:R-:W-:-:S08]  /*1f00*/  FMUL.FTZ R123, R131, R128 ;  /* 0x00000080837b7220 */ /* 0x000fd00000410000 */
[----:B------:R-:W-:Y:S02]  /*1f10*/  @P0 FADD.FTZ R123, R20, R123 ;  /* 0x0000007b147b0221 */ /* 0x000fe40000010000 */
.L_x_4530:
[----:B------:R-:W-:Y:S05]  /*1f20*/  BSYNC B2 ;  /* 0x0000000000027941 */ /* 0x000fea0003800000 */
.L_x_4529:
[----:B-1----:R-:W-:Y:S01]  /*1f30*/  @P6 FMUL.FTZ R128, R123, c[0x0][0x1ec] ;  /* 0x00007b007b806a20 */ /* 0x002fe20000410000 */
        /* <DEDUP_REMOVED lines=14> */
.L_x_4532:
[----:B------:R-:W-:Y:S05]  /*2020*/  BSYNC B2 ;  /* 0x0000000000027941 */ /* 0x000fea0003800000 */
.L_x_4531:
        /* <DEDUP_REMOVED lines=15> */
.L_x_4534:
[----:B------:R-:W-:Y:S05]  /*2120*/  BSYNC B2 ;  /* 0x0000000000027941 */ /* 0x000fea0003800000 */
.L_x_4533:
        /* <DEDUP_REMOVED lines=22> */
.L_x_4536:
[----:B------:R-:W-:Y:S05]  /*2290*/  BSYNC B2 ;  /* 0x0000000000027941 */ /* 0x000fea0003800000 */
.L_x_4535:
[----:B------:R-:W-:Y:S02]  /*22a0*/  ISETP.NE.U32.AND P0, PT, RZ, c[0x0][0x258], PT ;  /* 0x00009600ff007a0c */ /* 0x000fe40003f05070 */
[----:B------:R-:W-:Y:S01]  /*22b0*/  SEL R100, R115, R100, P1 ;  /* 0x0000006473647207 */ /* 0x000fe20000800000 */
        /* <DEDUP_REMOVED lines=10> */
[----:B------:R-:W-:Y:S02]  /*2360*/  @P6 LOP3.LUT P1, RZ, R127, 0xff000000, RZ, 0xc0, !PT ;  /* 0xff0000007fff6812 */ /* 0x000fe4000782c0ff */
[----:B------:R-:W-:-:S02]  /*2370*/  @P6 PRMT R108, R116, 0x7610, R108 ;  /* 0x00007610746c6816 */ /* 0x000fc4000000006c */
[----:B------:R-:W-:Y:S02]  /*2380*/  @P6 FSEL R115, R115, RZ, P1 ;  /* 0x000000ff73736208 */ /* 0x000fe40000800000 */
[----:B------:R-:W-:Y:S02]  /*2390*/  @P6 F2FP.BF16.PACK_AB R183, RZ, R183 ;  /* 0x000000b7ffb7623e */ /* 0x000fe400000010ff */
[----:B------:R-:W-:Y:S02]  /*23a0*/  @P6 PRMT R108, R108, 0x5410, R117 ;  /* 0x000054106c6c6816 */ /* 0x000fe40000000075 */
[----:B------:R-:W-:Y:S02]  /*23b0*/  @P0 MOV R117, 0x20 ;  /* 0x0000002000750802 */ /* 0x000fe40000000f00 */
[----:B------:R-:W-:Y:S02]  /*23c0*/  @P6 MOV R119, 0x10 ;  /* 0x0000001000776802 */ /* 0x000fe40000000f00 */
[----:B------:R-:W-:Y:S01]  /*23d0*/  @P6 PRMT R109, R120, 0x7610, R109 ;  /* 0x00007610786d6816 */ /* 0x000fe2000000006d */
[----:B------:R-:W-:Y:S01]  /*23e0*/  @P0 IMAD.WIDE.U32 R116, R132, R117, c[0x0][0x258] ;  /* 0x0000960084740625 */ /* 0x000fe200078e0075 */
[----:B------:R-:W-:-:S02]  /*23f0*/  @P6 F2FP.BF16.PACK_AB R129, RZ, R129 ;  /* 0x00000081ff81623e */ /* 0x000fc400000010ff */
[----:B------:R-:W-:Y:S01]  /*2400*/  @P6 PRMT R110, R128, 0x7610, R110 ;  /* 0x00007610806e6816 */ /* 0x000fe2000000006e */
[----:B------:R-:W-:Y:S01]  /*2410*/  @P6 IMAD.WIDE.U32 R118, R112, R119, c[0x0][0x248] ;  /* 0x0000920070766625 */ /* 0x000fe200078e0077 */
[----:B------:R-:W-:Y:S01]  /*2420*/  @P6 F2FP.BF16.PACK_AB R115, RZ, R115 ;  /* 0x00000073ff73623e */ /* 0x000fe200000010ff */
[----:B------:R0:W-:Y:S01]  /*2430*/  @P0 STG.E.128 [R116.64], R100 ;  /* 0x0000006474000986 */ /* 0x0001e2000c101d04 */
[----:B------:R-:W-:Y:S02]  /*2440*/  @P6 PRMT R111, R183, 0x7610, R111 ;  /* 0x00007610b76f6816 */ /* 0x000fe4000000006f */
[----:B------:R-:W-:Y:S01]  /*2450*/  @P6 PRMT R109, R109, 0x5410, R121 ;  /* 0x000054106d6d6816 */ /* 0x000fe20000000079 */
[----:B------:R0:W-:Y:S01]  /*2460*/  @P0 STG.E.128 [R116.64+0x10], R104 ;  /* 0x0000106874000986 */ /* 0x0001e2000c101d04 */
[----:B------:R-:W-:Y:S02]  /*2470*/  @P6 PRMT R110, R110, 0x5410, R129 ;  /* 0x000054106e6e6816 */ /* 0x000fe40000000081 */
[----:B------:R-:W-:-:S02]  /*2480*/  @P6 PRMT R111, R111, 0x5410, R115 ;  /* 0x000054106f6f6816 */ /* 0x000fc40000000073 */
[----:B------:R-:W-:Y:S02]  /*2490*/  IADD3 R132, R132, 0x20, RZ ;  /* 0x0000002084847810 */ /* 0x000fe40007ffe0ff */
[----:B------:R-:W-:Y:S01]  /*24a0*/  IADD3 R112, R112, 0x20, RZ ;  /* 0x0000002070707810 */ /* 0x000fe20007ffe0ff */
[----:B------:R0:W-:Y:S04]  /*24b0*/  @P6 STG.E.128 [R118.64], R108 ;  /* 0x0000006c76006986 */ /* 0x0001e8000c101d04 */
.L_x_4520:
[----:B------:R-:W-:Y:S05]  /*24c0*/  BSYNC B1 ;  /* 0x0000000000017941 */ /* 0x000fea0003800000 */
.L_x_4519:
[----:B------:R-:W-:Y:S01]  /*24d0*/  BSSY B1, `(.L_x_4537) ;  /* 0x00000a7000017945 */ /* 0x000fe20003800000 */
        /* <DEDUP_REMOVED lines=9> */
[----:B0-----:R-:W-:-:S04]  /*2570*/  FADD.FTZ R116, R158, -R115 ;  /* 0x800000739e747221 */ /* 0x001fc80000010000 */
[----:B------:R-:W-:-:S08]  /*2580*/  FMUL.FTZ R115, R131, R116 ;  /* 0x0000007483737220 */ /* 0x000fd00000410000 */
[----:B------:R-:W-:Y:S02]  /*2590*/  @P0 FADD.FTZ R115, R16, R115 ;  /* 0x0000007310730221 */ /* 0x000fe40000010000 */
.L_x_4540:
[----:B------:R-:W-:Y:S05]  /*25a0*/  BSYNC B2 ;  /* 0x0000000000027941 */ /* 0x000fea0003800000 */
.L_x_4539:
        /* <DEDUP_REMOVED lines=15> */
.L_x_4542:
[----:B------:R-:W-:Y:S05]  /*26a0*/  BSYNC B2 ;  /* 0x0000000000027941 */ /* 0x000fea0003800000 */
.L_x_4541:
        /* <DEDUP_REMOVED lines=15> */
.L_x_4544:
[----:B------:R-:W-:Y:S05]  /*27a0*/  BSYNC B2 ;  /* 0x0000000000027941 */ /* 0x000fea0003800000 */
.L_x_4543:
        /* <DEDUP_REMOVED lines=15> */
.L_x_4546:
[----:B------:R-:W-:Y:S05]  /*28a0*/  BSYNC B2 ;  /* 0x0000000000027941 */ /* 0x000fea0003800000 */
.L_x_4545:
        /* <DEDUP_REMOVED lines=15> */
.L_x_4548:
[----:B------:R-:W-:Y:S05]  /*29a0*/  BSYNC B2 ;  /* 0x0000000000027941 */ /* 0x000fea0003800000 */
.L_x_4547:
        /* <DEDUP_REMOVED lines=15> */
.L_x_4550:
[----:B------:R-:W-:Y:S05]  /*2aa0*/  BSYNC B2 ;  /* 0x0000000000027941 */ /* 0x000fea0003800000 */
.L_x_4549:
        /* <DEDUP_REMOVED lines=15> */
.L_x_4552:
[----:B------:R-:W-:Y:S05]  /*2ba0*/  BSYNC B2 ;  /* 0x0000000000027941 */ /* 0x000fea0003800000 */
.L_x_4551:
        /* <DEDUP_REMOVED lines=22> */
.L_x_4554:
[----:B------:R-:W-:Y:S05]  /*2d10*/  BSYNC B2 ;  /* 0x0000000000027941 */ /* 0x000fea0003800000 */
.L_x_4553:
        /* <DEDUP_REMOVED lines=16> */
[----:B------:R-:W-:Y:S01]  /*2e20*/  @P6 PRMT R108, R108, 0x5410, R117 ;  /* 0x000054106c6c6816 */ /* 0x000fe20000000075 */
[----:B------:R-:W-:Y:S01]  /*2e30*/  @P0 IMAD.MOV.U32 R117, RZ, RZ, 0x20 ;  /* 0x00000020ff750424 */ /* 0x000fe200078e00ff */
        /* <DEDUP_REMOVED lines=16> */
.L_x_4538:
[----:B------:R-:W-:Y:S05]  /*2f40*/  BSYNC B1 ;  /* 0x0000000000017941 */ /* 0x000fea0003800000 */
.L_x_4537:
        /* <DEDUP_REMOVED lines=13> */
.L_x_4558:
[----:B------:R-:W-:Y:S05]  /*3020*/  BSYNC B2 ;  /* 0x0000000000027941 */ /* 0x000fea0003800000 */
.L_x_4557:
        /* <DEDUP_REMOVED lines=15> */
.L_x_4560:
[----:B------:R-:W-:Y:S05]  /*3120*/  BSYNC B2 ;  /* 0x0000000000027941 */ /* 0x000fea0003800000 */
.L_x_4559:
        /* <DEDUP_REMOVED lines=16> */
[----:B-1----:R-:W-:Y:S02]  /*3230*/  @!P5 FSEL R128, R5, RZ, P1 ;  /* 0x000000ff0580d208 */ /* 0x002fe40000800000 */
        /* <DEDUP_REMOVED lines=15> */
.L_x_4562:
[----:B------:R-:W-:Y:S05]  /*3330*/  BSYNC B2 ;  /* 0x0000000000027941 */ /* 0x000fea0003800000 */
.L_x_4561:
        /* <DEDUP_REMOVED lines=8> */
.L_x_4564:
[----:B------:R-:W-:Y:S05]  /*33c0*/  BSYNC B2 ;  /* 0x0000000000027941 */ /* 0x000fea0003800000 */
.L_x_4563:
        /* <DEDUP_REMOVED lines=8> */
.L_x_4566:
[----:B------:R-:W-:Y:S05]  /*3450*/  BSYNC B2 ;  /* 0x0000000000027941 */ /* 0x000fea0003800000 */
.L_x_4565:
        /* <DEDUP_REMOVED lines=8> */
.L_x_4568:
[----:B------:R-:W-:Y:S05]  /*34e0*/  BSYNC B2 ;  /* 0x0000000000027941 */ /* 0x000fea0003800000 */
.L_x_4567:
        /* <DEDUP_REMOVED lines=8> */
.L_x_4570:
[----:B------:R-:W-:Y:S05]  /*3570*/  BSYNC B2 ;  /* 0x0000000000027941 */ /* 0x000fea0003800000 */
.L_x_4569:
        /* <DEDUP_REMOVED lines=8> */
.L_x_4572:
[----:B------:R-:W-:Y:S05]  /*3600*/  BSYNC B2 ;  /* 0x0000000000027941 */ /* 0x000fea0003800000 */
.L_x_4571:
        /* <DEDUP_REMOVED lines=8> */
[----:B------:R-:W-:Y:S01]  /*3690*/  @P6 FMUL.FTZ R120, R121, c[0x0][0x1ec] ;  /* 0x00007b0079786a20 */ /* 0x000fe20000410000 */
[----:B------:R-:W-:Y:S01]  /*36a0*/  @P6 FSEL R114, R114, RZ, P0 ;  /* 0x000000ff72726208 */ /* 0x000fe20000000000 */
[----:B------:R-:W-:Y:S01]  /*36b0*/  @P6 FMUL.FTZ R123, R128, c[0x0][0x1ec] ;  /* 0x00007b00807b6a20 */ /* 0x000fe20000410000 */
[----:B------:R-:W-:Y:S01]  /*36c0*/  ISETP.NE.U32.AND P0, PT, RZ, c[0x0][0x258], PT ;  /* 0x00009600ff007a0c */ /* 0x000fe20003f05070 */
[----:B------:R-:W-:Y:S01]  /*36d0*/  @P6 FMUL.FTZ R120, R120, c[0x0][0x1e8] ;  /* 0x00007a0078786a20 */ /* 0x000fe20000410000 */
[----:B------:R-:W-:Y:S01]  /*36e0*/  @P6 FSEL R113, R113, RZ, P5 ;  /* 0x000000ff71716208 */ /* 0x000fe20002800000 */
[----:B------:R-:W-:Y:S01]  /*36f0*/  @P6 FMUL.FTZ R123, R123, c[0x0][0x1e8] ;  /* 0x00007a007b7b6a20 */ /* 0x000fe20000410000 */
[----:B------:R-:W-:-:S02]  /*3700*/  ISETP.NE.AND.EX P0, PT, RZ, c[0x0][0x25c], PT, P0 ;  /* 0x00009700ff007a0c */ /* 0x000fc40003f05300 */
[----:B------:R-:W-:Y:S02]  /*3710*/  @P6 F2FP.BF16.PACK_AB R113, RZ, R113 ;  /* 0x00000071ff71623e */ /* 0x000fe400000010ff */
[----:B------:R-:W-:Y:S02]  /*3720*/  @P6 FSEL R120, R120, RZ, P1 ;  /* 0x000000ff78786208 */ /* 0x000fe40000800000 */
[----:B------:R-:W-:Y:S01]  /*3730*/  SEL R100, R115, R100, P0 ;  /* 0x0000006473647207 */ /* 0x000fe20000000000 */
[----:B------:R-:W-:Y:S01]  /*3740*/  @P6 FMUL.FTZ R115, R129, c[0x0][0x1ec] ;  /* 0x00007b0081736a20 */ /* 0x000fe20000410000 */
[----:B------:R-:W-:Y:S02]  /*3750*/  ISETP.NE.U32.AND P1, PT, RZ, c[0x0][0x258], PT ;  /* 0x00009600ff007a0c */ /* 0x000fe40003f25070 */
[----:B------:R-:W-:Y:S01]  /*3760*/  @P6 LOP3.LUT P5, RZ, R3, 0xff00, RZ, 0xc0, !PT ;  /* 0x0000ff0003ff6812 */ /* 0x000fe200078ac0ff */
[----:B------:R-:W-:Y:S01]  /*3770*/  @P6 FMUL.FTZ R115, R115, c[0x0][0x1e8] ;  /* 0x00007a0073736a20 */ /* 0x000fe20000410000 */
[----:B------:R-:W-:-:S02]  /*3780*/  @P6 F2FP.BF16.PACK_AB R114, RZ, R114 ;  /* 0x00000072ff72623e */ /* 0x000fc400000010ff */
[----:B------:R-:W-:Y:S02]  /*3790*/  @P6 PRMT R109, R113, 0x7610, R109 ;  /* 0x00007610716d6816 */ /* 0x000fe4000000006d */
[----:B------:R-:W-:Y:S02]  /*37a0*/  ISETP.NE.AND.EX P1, PT, RZ, c[0x0][0x25c], PT, P1 ;  /* 0x00009700ff007a0c */ /* 0x000fe40003f25310 */
[----:B------:R-:W-:Y:S02]  /*37b0*/  @P6 FSEL R123, R123, RZ, P5 ;  /* 0x000000ff7b7b6208 */ /* 0x000fe40002800000 */
[----:B------:R-:W-:Y:S01]  /*37c0*/  @P6 PRMT R109, R109, 0x5410, R114 ;  /* 0x000054106d6d6816 */ /* 0x000fe20000000072 */
[----:B------:R-:W-:Y:S01]  /*37d0*/  @P6 FMUL.FTZ R114, R182, c[0x0][0x1ec] ;  /* 0x00007b00b6726a20 */ /* 0x000fe20000410000 */
[----:B------:R-:W-:Y:S02]  /*37e0*/  @P6 LOP3.LUT P5, RZ, R3, 0xff0000, RZ, 0xc0, !PT ;  /* 0x00ff000003ff6812 */ /* 0x000fe400078ac0ff */
[----:B------:R-:W-:Y:S01]  /*37f0*/  @P6 PRMT R108, R108, 0x5410, R117 ;  /* 0x000054106c6c6816 */ /* 0x000fe20000000075 */
[----:B------:R-:W-:Y:S01]  /*3800*/  @P6 FMUL.FTZ R114, R114, c[0x0][0x1e8] ;  /* 0x00007a0072726a20 */ /* 0x000fe20000410000 */
[----:B------:R-:W-:-:S02]  /*3810*/  @P6 FSEL R113, R115, RZ, P5 ;  /* 0x000000ff73716208 */ /* 0x000fc40002800000 */
[----:B------:R-:W-:Y:S02]  /*3820*/  @P6 LOP3.LUT P5, RZ, R3, 0xff000000, RZ, 0xc0, !PT ;  /* 0xff00000003ff6812 */ /* 0x000fe400078ac0ff */
[----:B------:R-:W-:Y:S02]  /*3830*/  @P6 F2FP.BF16.PACK_AB R120, RZ, R120 ;  /* 0x00000078ff78623e */ /* 0x000fe400000010ff */
[----:B------:R-:W-:Y:S02]  /*3840*/  @P6 FSEL R117, R114, RZ, P5 ;  /* 0x000000ff72756208 */ /* 0x000fe40002800000 */
[----:B------:R-:W-:Y:S02]  /*3850*/  @P6 F2FP.BF16.PACK_AB R116, RZ, R113 ;  /* 0x00000071ff74623e */ /* 0x000fe400000010ff */
[----:B------:R-:W-:Y:S02]  /*3860*/  @P1 MOV R115, 0x20 ;  /* 0x0000002000731802 */ /* 0x000fe40000000f00 */
[----:B------:R-:W-:Y:S01]  /*3870*/  SEL R102, R119, R102, P0 ;  /* 0x0000006677667207 */ /* 0x000fe20000000000 */
[----:B------:R-:W-:Y:S01]  /*3880*/  @P6 IMAD.MOV.U32 R119, RZ, RZ, 0x10 ;  /* 0x00000010ff776424 */ /* 0x000fe200078e00ff */
[----:B------:R-:W-:Y:S01]  /*3890*/  @P6 F2FP.BF16.PACK_AB R123, RZ, R123 ;  /* 0x0000007bff7b623e */ /* 0x000fe200000010ff */
[----:B------:R-:W-:Y:S01]  /*38a0*/  @P1 IMAD.WIDE.U32 R114, R132, R115, c[0x0][0x258] ;  /* 0x0000960084721625 */ /* 0x000fe200078e0073 */
[----:B------:R-:W-:-:S02]  /*38b0*/  @P6 PRMT R110, R120, 0x7610, R110 ;  /* 0x00007610786e6816 */ /* 0x000fc4000000006e */
[----:B------:R-:W-:Y:S01]  /*38c0*/  @P6 F2FP.BF16.PACK_AB R117, RZ, R117 ;  /* 0x00000075ff75623e */ /* 0x000fe200000010ff */
[----:B------:R-:W-:Y:S01]  /*38d0*/  @P6 IMAD.WIDE.U32 R112, R112, R119, c[0x0][0x248] ;  /* 0x0000920070706625 */ /* 0x000fe200078e0077 */
[----:B------:R-:W-:Y:S02]  /*38e0*/  @P6 PRMT R111, R116, 0x7610, R111 ;  /* 0x00007610746f6816 */ /* 0x000fe4000000006f */
[----:B------:R-:W-:Y:S02]  /*38f0*/  SEL R101, R118, R101, P0 ;  /* 0x0000006576657207 */ /* 0x000fe40000000000 */
        /* <DEDUP_REMOVED lines=8> */
[----:B------:R0:W-:Y:S04]  /*3980*/  @P1 STG.E.128 [R114.64+0x10], R104 ;  /* 0x0000106872001986 */ /* 0x0001e8000c101d04 */
[----:B------:R0:W-:Y:S02]  /*3990*/  @P6 STG.E.128 [R112.64], R108 ;  /* 0x0000006c70006986 */ /* 0x0001e4000c101d04 */
.L_x_4556:
[----:B------:R-:W-:Y:S05]  /*39a0*/  BSYNC B1 ;  /* 0x0000000000017941 */ /* 0x000fea0003800000 */
.L_x_4555:
[----:B0-----:R-:W-:-:S04]  /*39b0*/  MOV R113, c[0x0][0x160] ;  /* 0x0000580000717a02 */ /* 0x001fc80000000f00 */
[----:B------:R-:W-:-:S04]  /*39c0*/  LEA R130, R113, R130, 0x2 ;  /* 0x0000008271827211 */ /* 0x000fc800078e10ff */
[----:B------:R-:W-:-:S13]  /*39d0*/  ISETP.GE.AND P0, PT, R130, c[0x0][0x164], PT ;  /* 0x0000590082007a0c */ /* 0x000fda0003f06270 */
[----:B-1---5:R-:W-:Y:S01]  /*39e0*/  @P0 CALL.REL.NOINC `(.L_x_4505) ;  /* 0x0000001000000944 */ /* 0x022fe20003c00000 */
[----:B------:R-:W-:Y:S05]  /*39f0*/  BRA `(.L_x_4573) ;  /* 0xffffc9a000007947 */ /* 0x000fea000383ffff */
.L_x_4505:
[----:B0-----:R-:W-:Y:S05]  /*3a00*/  BSYNC B0 ;  /* 0x0000000000007941 */ /* 0x001fea0003800000 */
.L_x_4504:
        /* <DEDUP_REMOVED lines=192> */
.L_x_4517:
[----:B------:R-:W-:Y:S01]  /*4610*/  HFMA2.MMA R120, -RZ, RZ, 0, 5.9604644775390625e-08 ;  /* 0x00000001ff787435 */ /* 0x000fe200000001ff */
[----:B------:R-:W-:Y:S01]  /*4620*/  MOV R115, R187 ;  /* 0x000000bb00737202 */ /* 0x000fe20000000f00 */
[----:B------:R-:W-:Y:S01]  /*4630*/  IMAD.MOV.U32 R117, RZ, RZ, 0x1f ;  /* 0x0000001fff757424 */ /* 0x000fe200078e00ff */
[----:B------:R-:W-:-:S02]  /*4640*/  MOV R122, 0xffffffff ;  /* 0xffffffff007a7802 */ /* 0x000fc40000000f00 */
[----:B--2---:R-:W-:Y:S02]  /*4650*/  MOV R112, 0x4670 ;  /* 0x0000467000707802 */ /* 0x004fe40000000f00 */
[----:B01---5:R-:W-:Y:S05]  /*4660*/  CALL.REL.NOINC `($__internal_91_$__cuda_sm70_shflsync_bfly_p) ;  /* 0x0000046000007944 */ /* 0x023fea0003c00000 */
[----:B-1----:R-:W-:Y:S01]  /*4670*/  MOV R114, R115 ;  /* 0x0000007300727202 */ /* 0x002fe20000000f00 */
[----:B0-----:R-:W-:Y:S05]  /*4680*/  BRA `(.L_x_4574) ;  /* 0xffffd1c000007947 */ /* 0x001fea000383ffff */
.L_x_4518:
[----:B------:R-:W-:Y:S01]  /*4690*/  HFMA2.MMA R120, -RZ, RZ, 0, 5.9604644775390625e-08 ;  /* 0x00000001ff787435 */ /* 0x000fe200000001ff */
[----:B------:R-:W-:Y:S01]  /*46a0*/  IMAD.MOV.U32 R115, RZ, RZ, R188 ;  /* 0x000000ffff737224 */ /* 0x000fe200078e00bc */
[----:B------:R-:W-:Y:S01]  /*46b0*/  MOV R117, 0x1f ;  /* 0x0000001f00757802 */ /* 0x000fe20000000f00 */
[----:B------:R-:W-:Y:S01]  /*46c0*/  IMAD.MOV.U32 R122, RZ, RZ, -0x1 ;  /* 0xffffffffff7a7424 */ /* 0x000fe200078e00ff */
[----:B--2---:R-:W-:Y:S02]  /*46d0*/  MOV R112, 0x46f0 ;  /* 0x000046f000707802 */ /* 0x004fe40000000f00 */
[----:B01-345:R-:W-:Y:S05]  /*46e0*/  CALL.REL.NOINC `($__internal_91_$__cuda_sm70_shflsync_bfly_p) ;  /* 0x000003e000007944 */ /* 0x03bfea0003c00000 */
[----:B------:R-:W-:Y:S01]  /*46f0*/  FADD.FTZ R187, R114, R187 ;  /* 0x000000bb72bb7221 */ /* 0x000fe20000010000 */
[----:B0-----:R-:W-:Y:S01]  /*4700*/  HFMA2.MMA R120, -RZ, RZ, 0, 1.1920928955078125e-07 ;  /* 0x00000002ff787435 */ /* 0x001fe200000001ff */
[----:B-1----:R-:W-:Y:S01]  /*4710*/  FADD.FTZ R188, R188, R115 ;  /* 0x00000073bcbc7221 */ /* 0x002fe20000010000 */
[----:B------:R-:W-:Y:S01]  /*4720*/  MOV R117, 0x1f ;  /* 0x0000001f00757802 */ /* 0x000fe20000000f00 */
[----:B------:R-:W-:Y:S01]  /*4730*/  IMAD.MOV.U32 R122, RZ, RZ, -0x1 ;  /* 0xffffffffff7a7424 */ /* 0x000fe200078e00ff */
[----:B------:R-:W-:-:S02]  /*4740*/  MOV R115, R187 ;  /* 0x000000bb00737202 */ /* 0x000fc40000000f00 */
[----:B------:R-:W-:Y:S02]  /*4750*/  MOV R112, 0x4770 ;  /* 0x0000477000707802 */ /* 0x000fe40000000f00 */
[----:B------:R-:W-:Y:S05]  /*4760*/  CALL.REL.NOINC `($__internal_91_$__cuda_sm70_shflsync_bfly_p) ;  /* 0x0000036000007944 */ /* 0x000fea0003c00000 */
[----:B0-----:R-:W-:Y:S01]  /*4770*/  HFMA2.MMA R120, -RZ, RZ, 0, 1.1920928955078125e-07 ;  /* 0x00000002ff787435 */ /* 0x001fe200000001ff */
[----:B-1----:R-:W-:Y:S01]  /*4780*/  MOV R114, R115 ;  /* 0x0000007300727202 */ /* 0x002fe20000000f00 */
[----:B------:R-:W-:Y:S01]  /*4790*/  IMAD.MOV.U32 R115, RZ, RZ, R188 ;  /* 0x000000ffff737224 */ /* 0x000fe200078e00bc */
[----:B------:R-:W-:Y:S01]  /*47a0*/  MOV R117, 0x1f ;  /* 0x0000001f00757802 */ /* 0x000fe20000000f00 */
[----:B------:R-:W-:Y:S01]  /*47b0*/  IMAD.MOV.U32 R122, RZ, RZ, -0x1 ;  /* 0xffffffffff7a7424 */ /* 0x000fe200078e00ff */
[----:B------:R-:W-:Y:S02]  /*47c0*/  MOV R112, 0x47e0 ;  /* 0x000047e000707802 */ /* 0x000fe40000000f00 */
[----:B------:R-:W-:Y:S05]  /*47d0*/  CALL.REL.NOINC `($__internal_91_$__cuda_sm70_shflsync_bfly_p) ;  /* 0x000002f000007944 */ /* 0x000fea0003c00000 */
[----:B------:R-:W-:Y:S01]  /*47e0*/  FADD.FTZ R187, R114, R187 ;  /* 0x000000bb72bb7221 */ /* 0x000fe20000010000 */
[----:B0-----:R-:W-:Y:S01]  /*47f0*/  HFMA2.MMA R120, -RZ, RZ, 0, 2.384185791015625e-07 ;  /* 0x00000004ff787435 */ /* 0x001fe200000001ff */
[----:B-1----:R-:W-:Y:S01]  /*4800*/  FADD.FTZ R188, R188, R115 ;  /* 0x00000073bcbc7221 */ /* 0x002fe20000010000 */
[----:B------:R-:W-:Y:S01]  /*4810*/  MOV R117, 0x1f ;  /* 0x0000001f00757802 */ /* 0x000fe20000000f00 */
[----:B------:R-:W-:Y:S01]  /*4820*/  IMAD.MOV.U32 R122, RZ, RZ, -0x1 ;  /* 0xffffffffff7a7424 */ /* 0x000fe200078e00ff */
[----:B------:R-:W-:-:S02]  /*4830*/  MOV R115, R187 ;  /* 0x000000bb00737202 */ /* 0x000fc40000000f00 */
[----:B------:R-:W-:Y:S02]  /*4840*/  MOV R112, 0x4860 ;  /* 0x0000486000707802 */ /* 0x000fe40000000f00 */
[----:B------:R-:W-:Y:S05]  /*4850*/  CALL.REL.NOINC `($__internal_91_$__cuda_sm70_shflsync_bfly_p) ;  /* 0x0000027000007944 */ /* 0x000fea0003c00000 */
[----:B0-----:R-:W-:Y:S01]  /*4860*/  HFMA2.MMA R120, -RZ, RZ, 0, 2.384185791015625e-07 ;  /* 0x00000004ff787435 */ /* 0x001fe200000001ff */
[----:B-1----:R-:W-:Y:S01]  /*4870*/  MOV R114, R115 ;  /* 0x0000007300727202 */ /* 0x002fe20000000f00 */
[----:B------:R-:W-:Y:S01]  /*4880*/  IMAD.MOV.U32 R115, RZ, RZ, R188 ;  /* 0x000000ffff737224 */ /* 0x000fe200078e00bc */
[----:B------:R-:W-:Y:S01]  /*4890*/  MOV R117, 0x1f ;  /* 0x0000001f00757802 */ /* 0x000fe20000000f00 */
[----:B------:R-:W-:Y:S01]  /*48a0*/  IMAD.MOV.U32 R122, RZ, RZ, -0x1 ;  /* 0xffffffffff7a7424 */ /* 0x000fe200078e00ff */
[----:B------:R-:W-:Y:S02]  /*48b0*/  MOV R112, 0x48d0 ;  /* 0x000048d000707802 */ /* 0x000fe40000000f00 */
[----:B------:R-:W-:Y:S05]  /*48c0*/  CALL.REL.NOINC `($__internal_91_$__cuda_sm70_shflsync_bfly_p) ;  /* 0x0000020000007944 */ /* 0x000fea0003c00000 */
[----:B------:R-:W-:Y:S01]  /*48d0*/  FADD.FTZ R187, R114, R187 ;  /* 0x000000bb72bb7221 */ /* 0x000fe20000010000 */
[----:B0-----:R-:W-:Y:S01]  /*48e0*/  HFMA2.MMA R120, -RZ, RZ, 0, 4.76837158203125e-07 ;  /* 0x00000008ff787435 */ /* 0x001fe200000001ff */
[----:B-1----:R-:W-:Y:S01]  /*48f0*/  FADD.FTZ R118, R188, R115 ;  /* 0x00000073bc767221 */ /* 0x002fe20000010000 */
[----:B------:R-:W-:Y:S01]  /*4900*/  MOV R117, 0x1f ;  /* 0x0000001f00757802 */ /* 0x000fe20000000f00 */
[----:B------:R-:W-:Y:S01]  /*4910*/  IMAD.MOV.U32 R122, RZ, RZ, -0x1 ;  /* 0xffffffffff7a7424 */ /* 0x000fe200078e00ff */
[----:B------:R-:W-:-:S02]  /*4920*/  MOV R115, R187 ;  /* 0x000000bb00737202 */ /* 0x000fc40000000f00 */
[----:B------:R-:W-:Y:S02]  /*4930*/  MOV R112, 0x4950 ;  /* 0x0000495000707802 */ /* 0x000fe40000000f00 */
[----:B------:R-:W-:Y:S05]  /*4940*/  CALL.REL.NOINC `($__internal_91_$__cuda_sm70_shflsync_bfly_p) ;  /* 0x0000018000007944 */ /* 0x000fea0003c00000 */
[----:B0-----:R-:W-:Y:S01]  /*4950*/  HFMA2.MMA R120, -RZ, RZ, 0, 4.76837158203125e-07 ;  /* 0x00000008ff787435 */ /* 0x001fe200000001ff */
[----:B-1----:R-:W-:Y:S01]  /*4960*/  MOV R114, R115 ;  /* 0x0000007300727202 */ /* 0x002fe20000000f00 */
[----:B------:R-:W-:Y:S01]  /*4970*/  IMAD.MOV.U32 R115, RZ, RZ, R118 ;  /* 0x000000ffff737224 */ /* 0x000fe200078e0076 */
[----:B------:R-:W-:Y:S01]  /*4980*/  MOV R117, 0x1f ;  /* 0x0000001f00757802 */ /* 0x000fe20000000f00 */
[----:B------:R-:W-:Y:S01]  /*4990*/  IMAD.MOV.U32 R122, RZ, RZ, -0x1 ;  /* 0xffffffffff7a7424 */ /* 0x000fe200078e00ff */
[----:B------:R-:W-:Y:S02]  /*49a0*/  MOV R112, 0x49c0 ;  /* 0x000049c000707802 */ /* 0x000fe40000000f00 */
[----:B------:R-:W-:Y:S05]  /*49b0*/  CALL.REL.NOINC `($__internal_91_$__cuda_sm70_shflsync_bfly_p) ;  /* 0x0000011000007944 */ /* 0x000fea0003c00000 */
[----:B------:R-:W-:Y:S01]  /*49c0*/  FADD.FTZ R116, R114, R187 ;  /* 0x000000bb72747221 */ /* 0x000fe20000010000 */
[----:B0-----:R-:W-:Y:S01]  /*49d0*/  HFMA2.MMA R120, -RZ, RZ, 0, 9.5367431640625e-07 ;  /* 0x00000010ff787435 */ /* 0x001fe200000001ff */
[----:B-1----:R-:W-:Y:S01]  /*49e0*/  FADD.FTZ R118, R118, R115 ;  /* 0x0000007376767221 */ /* 0x002fe20000010000 */
[----:B------:R-:W-:Y:S01]  /*49f0*/  MOV R117, 0x1f ;  /* 0x0000001f00757802 */ /* 0x000fe20000000f00 */
[----:B------:R-:W-:Y:S01]  /*4a00*/  IMAD.MOV.U32 R122, RZ, RZ, -0x1 ;  /* 0xffffffffff7a7424 */ /* 0x000fe200078e00ff */
[----:B------:R-:W-:-:S02]  /*4a10*/  MOV R115, R116 ;  /* 0x0000007400737202 */ /* 0x000fc40000000f00 */
[----:B------:R-:W-:Y:S02]  /*4a20*/  MOV R112, 0x4a40 ;  /* 0x00004a4000707802 */ /* 0x000fe40000000f00 */
[----:B------:R-:W-:Y:S05]  /*4a30*/  CALL.REL.NOINC `($__internal_91_$__cuda_sm70_shflsync_bfly_p) ;  /* 0x0000009000007944 */ /* 0x000fea0003c00000 */
[----:B0-----:R-:W-:Y:S01]  /*4a40*/  HFMA2.MMA R120, -RZ, RZ, 0, 9.5367431640625e-07 ;  /* 0x00000010ff787435 */ /* 0x001fe200000001ff */
[----:B-1----:R-:W-:Y:S01]  /*4a50*/  MOV R119, R115 ;  /* 0x0000007300777202 */ /* 0x002fe20000000f00 */
[----:B------:R-:W-:Y:S01]  /*4a60*/  IMAD.MOV.U32 R115, RZ, RZ, R118 ;  /* 0x000000ffff737224 */ /* 0x000fe200078e0076 */
[----:B------:R-:W-:Y:S01]  /*4a70*/  MOV R117, 0x1f ;  /* 0x0000001f00757802 */ /* 0x000fe20000000f00 */
[----:B------:R-:W-:Y:S01]  /*4a80*/  IMAD.MOV.U32 R122, RZ, RZ, -0x1 ;  /* 0xffffffffff7a7424 */ /* 0x000fe200078e00ff */
[----:B------:R-:W-:Y:S02]  /*4a90*/  MOV R112, 0x4ab0 ;  /* 0x00004ab000707802 */ /* 0x000fe40000000f00 */
[----:B------:R-:W-:Y:S05]  /*4aa0*/  CALL.REL.NOINC `($__internal_91_$__cuda_sm70_shflsync_bfly_p) ;  /* 0x0000002000007944 */ /* 0x000fea0003c00000 */
[----:B-1----:R-:W-:Y:S01]  /*4ab0*/  MOV R113, R115 ;  /* 0x0000007300717202 */ /* 0x002fe20000000f00 */
[----:B0-----:R-:W-:Y:S05]  /*4ac0*/  BRA `(.L_x_4575) ;  /* 0xffffcea000007947 */ /* 0x001fea000383ffff */
        .weak           $__internal_91_$__cuda_sm70_shflsync_bfly_p
        .type           $__internal_91_$__cuda_sm70_shflsync_bfly_p,@function
        .size           $__internal_91_$__cuda_sm70_shflsync_bfly_p,(.L_x_9821 - $__internal_91_$__cuda_sm70_shflsync_bfly_p)
$__internal_91_$__cuda_sm70_shflsync_bfly_p:
[----:B------:R-:W-:Y:S01]  /*4ad0*/  HFMA2.MMA R113, -RZ, RZ, 0, 0 ;  /* 0x00000000ff717435 */ /* 0x000fe200000001ff */
[----:B------:R-:W-:Y:S04]  /*4ae0*/  WARPSYNC R122 ;  /* 0x0000007a00007348 */ /* 0x000fe80003800000 */
[----:B------:R0:W1:Y:S01]  /*4af0*/  SHFL.BFLY PT, R115, R115, R120, R117 ;  /* 0x0c00007873737389 */ /* 0x00006200000e0075 */
[----:B------:R-:W-:Y:S05]  /*4b00*/  RET.REL.NODEC R112 `(_ZN10layer_norm13ln_bwd_kernelINS_13Kernel_traitsIf13__nv_bfloat16fS2_fjLj768ELj1ELj4ELj1ELj16ENS_18Kernel_traits_baseILj768EfS2_fS2_fjLj128EEEEELb1ELb0ELb1ELb0EEEvNS_9BwdParamsE) ;  /* 0xffffb4f070007950 */ /* 0x000fea0003c3ffff */
.L_x_4576:
        /* <DEDUP_REMOVED lines=15> */
.L_x_9821:


//--------------------- .text._ZN10layer_norm22ln_bwd_finalize_kernelINS_22Kernel_traits_finalizeILj768Ef13__nv_bfloat16fS2_fjLb0ELj1024ELj4ENS_18Kernel_traits_baseILj768EfS2_fS2_fjLj1024EEEEELb0ELb1EEEvNS_9BwdParamsE --------------------------
	.section	.text._ZN10layer_norm22ln_bwd_finalize_kernelINS_22Kernel_traits_finalizeILj768Ef13__nv_bfloat16fS2_fjLb0ELj1024ELj4ENS_18Kernel_traits_baseILj768EfS2_fS2_fjLj1024EEEEELb0ELb1EEEvNS_9BwdParamsE,"ax",@progbits
	.sectioninfo	@"SHI_REGISTERS=32"
	.align	128
        .global         _ZN10layer_norm22ln_bwd_finalize_kernelINS_22Kernel_traits_finalizeILj768Ef13__nv_bfloat16fS2_fjLb0ELj1024ELj4ENS_18Kernel_traits_baseILj768EfS2_fS2_fjLj1024EEEEELb0ELb1EEEvNS_9BwdParamsE
        .type           _ZN10layer_norm22ln_bwd_finalize_kernelINS_22Kernel_traits_finalizeILj768Ef13__nv_bfloat16fS2_fjLb0ELj1024ELj4ENS_18Kernel_traits_baseILj768EfS2_fS2_fjLj1024EEEEELb0ELb1EEEvNS_9BwdParamsE,@function
        .size           _ZN10layer_norm22ln_bwd_finalize_kernelINS_22Kernel_traits_finalizeILj768Ef13__nv_bfloat16fS2_fjLb0ELj1024ELj4ENS_18Kernel_traits_baseILj768EfS2_fS2_fjLj1024EEEEELb0ELb1EEEvNS_9BwdParamsE,(.L_x_9822 - _ZN10layer_norm22ln_bwd_finalize_kernelINS_22Kernel_traits_finalizeILj768Ef13__nv_bfloat16fS2_fjLb0ELj1024ELj4ENS_18Kernel_traits_baseILj768EfS2_fS2_fjLj1024EEEEELb0ELb1EEEvNS_9BwdParamsE)
        .other          _ZN10layer_norm22ln_bwd_finalize_kernelINS_22Kernel_traits_finalizeILj768Ef13__nv_bfloat16fS2_fjLb0ELj1024ELj4ENS_18Kernel_traits_baseILj768EfS2_fS2_fjLj1024EEEEELb0ELb1EEEvNS_9BwdParamsE,@"STO_CUDA_ENTRY STV_DEFAULT"
_ZN10layer_norm22ln_bwd_finalize_kernelINS_22Kernel_traits_finalizeILj768Ef13__nv_bfloat16fS2_fjLb0ELj1024ELj4ENS_18Kernel_traits_baseILj768EfS2_fS2_fjLj1024EEEEELb0ELb1EEEvNS_9BwdParamsE:
.text._ZN10layer_norm22ln_bwd_finalize_kernelINS_22Kernel_traits_finalizeILj768Ef13__nv_bfloat16fS2_fjLb0ELj1024ELj4ENS_18Kernel_traits_baseILj768EfS2_fS2_fjLj1024EEEEELb0ELb1EEEvNS_9BwdParamsE:
        /* <DEDUP_REMOVED lines=19> */
.L_x_4587:
        /* <DEDUP_REMOVED lines=27> */
.L_x_4581:
        /* <DEDUP_REMOVED lines=35> */
.L_x_4580:
[----:B------:R-:W-:Y:S05]  /*0510*/  BSYNC B1 ;  /* 0x0000000000017941 */ /* 0x000fea0003800000 */
.L_x_4579:
        /* <DEDUP_REMOVED lines=23> */
.L_x_4583:
[----:B------:R-:W-:Y:S05]  /*0690*/  BSYNC B1 ;  /* 0x0000000000017941 */ /* 0x000fea0003800000 */
.L_x_4582:
        /* <DEDUP_REMOVED lines=10> */
.L_x_4578:
[----:B------:R-:W-:Y:S05]  /*0740*/  BSYNC B0 ;  /* 0x0000000000007941 */ /* 0x000fea0003800000 */
.L_x_4577:
        /* <DEDUP_REMOVED lines=11> */
.L_x_4588:
        /* <DEDUP_REMOVED lines=18> */
.L_x_4589:
[----:B------:R-:W-:Y:S01]  /*0920*/  @!P1 SHF.R.U32.HI R2, RZ, 0x3, R0 ;  /* 0x00000003ff029819 */ /* 0x000fe20000011600 */
[----:B---3--:R-:W-:Y:S02]  /*0930*/  FADD.FTZ R5, R5, R10 ;  /* 0x0000000a05057221 */ /* 0x008fe40000010000 */
[----:B--2---:R-:W-:Y:S01]  /*0940*/  FADD.FTZ R7, R7, R4 ;  /* 0x0000000407077221 */ /* 0x004fe20000010000 */
[----:B------:R-:W-:-:S05]  /*0950*/  @!P1 LOP3.LUT R2, R2, 0x1ffffffc, RZ, 0xc0, !PT ;  /* 0x1ffffffc02029812 */ /* 0x000fca00078ec0ff */
[----:B------:R2:W-:Y:S04]  /*0960*/  @!P1 STS [R2+0x2000], R5 ;  /* 0x0020000502009388 */ /* 0x0005e80000000800 */
[----:B------:R2:W-:Y:S02]  /*0970*/  @!P1 STS [R2+0x2080], R7 ;  /* 0x0020800702009388 */ /* 0x0005e40000000800 */
.L_x_4584:
        /* <DEDUP_REMOVED lines=14> */
.L_x_4585:
[----:B------:R-:W-:Y:S01]  /*0a60*/  HFMA2.MMA R9, -RZ, RZ, 0, 5.9604644775390625e-08 ;  /* 0x00000001ff097435 */ /* 0x000fe200000001ff */
[----:B--2---:R-:W-:Y:S01]  /*0a70*/  IMAD.MOV.U32 R10, RZ, RZ, R4 ;  /* 0x000000ffff0a7224 */ /* 0x004fe200078e0004 */
[----:B------:R-:W-:Y:S01]  /*0a80*/  MOV R11, 0xffffffff ;  /* 0xffffffff000b7802 */ /* 0x000fe20000000f00 */
[----:B------:R-:W-:Y:S01]  /*0a90*/  IMAD.MOV.U32 R6, RZ, RZ, 0x1f ;  /* 0x0000001fff067424 */ /* 0x000fe200078e00ff */
[----:B------:R-:W-:-:S02]  /*0aa0*/  MOV R2, 0xac0 ;  /* 0x00000ac000027802 */ /* 0x000fc40000000f00 */
[----:B01----:R-:W-:Y:S05]  /*0ab0*/  CALL.REL.NOINC `($__internal_92_$__cuda_sm70_shflsync_bfly_p) ;  /* 0x000003c000007944 */ /* 0x003fea0003c00000 */
[----:B-1----:R-:W-:Y:S01]  /*0ac0*/  MOV R3, R6 ;  /* 0x0000000600037202 */ /* 0x002fe20000000f00 */
[----:B0-----:R-:W-:Y:S05]  /*0ad0*/  BRA `(.L_x_4588) ;  /* 0xfffffd2000007947 */ /* 0x001fea000383ffff */
.L_x_4586:
[----:B------:R-:W-:Y:S01]  /*0ae0*/  HFMA2.MMA R9, -RZ, RZ, 0, 1.1920928955078125e-07 ;  /* 0x00000002ff097435 */ /* 0x000fe200000001ff */
[----:B------:R-:W-:Y:S01]  /*0af0*/  IMAD.MOV.U32 R10, RZ, RZ, R13 ;  /* 0x000000ffff0a7224 */ /* 0x000fe200078e000d */
[----:B------:R-:W-:Y:S01]  /*0b00*/  MOV R6, 0x1f ;  /* 0x0000001f00067802 */ /* 0x000fe20000000f00 */
[----:B------:R-:W-:Y:S01]  /*0b10*/  IMAD.MOV.U32 R11, RZ, RZ, -0x1 ;  /* 0xffffffffff0b7424 */ /* 0x000fe200078e00ff */
[----:B------:R-:W-:-:S02]  /*0b20*/  MOV R2, 0xb40 ;  /* 0x00000b4000027802 */ /* 0x000fc40000000f00 */
[----:B012---:R-:W-:Y:S05]  /*0b30*/  CALL.REL.NOINC `($__internal_92_$__cuda_sm70_shflsync_bfly_p) ;  /* 0x0000034000007944 */ /* 0x007fea0003c00000 */
[----:B0-----:R-:W-:Y:S01]  /*0b40*/  HFMA2.MMA R9, -RZ, RZ, 0, 2.384185791015625e-07 ;  /* 0x00000004ff097435 */ /* 0x001fe200000001ff */
[----:B-1----:R-:W-:Y:S01]  /*0b50*/  FADD.FTZ R10, R13, R6 ;  /* 0x000000060d0a7221 */ /* 0x002fe20000010000 */
[----:B------:R-:W-:Y:S01]  /*0b60*/  MOV R6, 0x1f ;  /* 0x0000001f00067802 */ /* 0x000fe20000000f00 */
[----:B------:R-:W-:Y:S01]  /*0b70*/  IMAD.MOV.U32 R11, RZ, RZ, -0x1 ;  /* 0xffffffffff0b7424 */ /* 0x000fe200078e00ff */
[----:B------:R-:W-:-:S02]  /*0b80*/  MOV R2, 0xba0 ;  /* 0x00000ba000027802 */ /* 0x000fc40000000f00 */
[----:B------:R-:W-:Y:S05]  /*0b90*/  CALL.REL.NOINC `($__internal_92_$__cuda_sm70_shflsync_bfly_p) ;  /* 0x000002e000007944 */ /* 0x000fea0003c00000 */
[----:B0-----:R-:W-:Y:S01]  /*0ba0*/  HFMA2.MMA R9, -RZ, RZ, 0, 4.76837158203125e-07 ;  /* 0x00000008ff097435 */ /* 0x001fe200000001ff */
[----:B-1----:R-:W-:Y:S01]  /*0bb0*/  FADD.FTZ R10, R10, R6 ;  /* 0x000000060a0a7221 */ /* 0x002fe20000010000 */
[----:B------:R-:W-:Y:S01]  /*0bc0*/  MOV R6, 0x1f ;  /* 0x0000001f00067802 */ /* 0x000fe20000000f00 */
[----:B------:R-:W-:Y:S01]  /*0bd0*/  IMAD.MOV.U32 R11, RZ, RZ, -0x1 ;  /* 0xffffffffff0b7424 */ /* 0x000fe200078e00ff */
[----:B------:R-:W-:-:S02]  /*0be0*/  MOV R2, 0xc00 ;  /* 0x00000c0000027802 */ /* 0x000fc40000000f00 */
[----:B------:R-:W-:Y:S05]  /*0bf0*/  CALL.REL.NOINC `($__internal_92_$__cuda_sm70_shflsync_bfly_p) ;  /* 0x0000028000007944 */ /* 0x000fea0003c00000 */
[----:B-1----:R-:W-:Y:S01]  /*0c00*/  FADD.FTZ R4, R10, R6 ;  /* 0x000000060a047221 */ /* 0x002fe20000010000 */
[----:B0-----:R-:W-:Y:S01]  /*0c10*/  HFMA2.MMA R9, -RZ, RZ, 0, 9.5367431640625e-07 ;  /* 0x00000010ff097435 */ /* 0x001fe200000001ff */
[----:B------:R-:W-:Y:S01]  /*0c20*/  MOV R6, 0x1f ;  /* 0x0000001f00067802 */ /* 0x000fe20000000f00 */
[----:B------:R-:W-:Y:S01]  /*0c30*/  IMAD.MOV.U32 R11, RZ, RZ, -0x1 ;  /* 0xffffffffff0b7424 */ /* 0x000fe200078e00ff */
[----:B------:R-:W-:-:S02]  /*0c40*/  MOV R2, 0xc70 ;  /* 0x00000c7000027802 */ /* 0x000fc40000000f00 */
[----:B------:R-:W-:Y:S02]  /*0c50*/  MOV R10, R4 ;  /* 0x00000004000a7202 */ /* 0x000fe40000000f00 */
[----:B------:R-:W-:Y:S05]  /*0c60*/  CALL.REL.NOINC `($__internal_92_$__cuda_sm70_shflsync_bfly_p) ;  /* 0x0000021000007944 */ /* 0x000fea0003c00000 */
[----:B0-----:R-:W-:Y:S01]  /*0c70*/  HFMA2.MMA R9, -RZ, RZ, 0, 5.9604644775390625e-08 ;  /* 0x00000001ff097435 */ /* 0x001fe200000001ff */
[----:B-1----:R-:W-:Y:S01]  /*0c80*/  MOV R7, R6 ;  /* 0x0000000600077202 */ /* 0x002fe20000000f00 */
[----:B------:R-:W-:Y:S01]  /*0c90*/  IMAD.MOV.U32 R10, RZ, RZ, R5 ;  /* 0x000000ffff0a7224 */ /* 0x000fe200078e0005 */
[----:B------:R-:W-:Y:S01]  /*0ca0*/  MOV R6, 0x1f ;  /* 0x0000001f00067802 */ /* 0x000fe20000000f00 */
[----:B------:R-:W-:Y:S01]  /*0cb0*/  IMAD.MOV.U32 R11, RZ, RZ, -0x1 ;  /* 0xffffffffff0b7424 */ /* 0x000fe200078e00ff */
[----:B------:R-:W-:Y:S02]  /*0cc0*/  MOV R2, 0xce0 ;  /* 0x00000ce000027802 */ /* 0x000fe40000000f00 */
[----:B------:R-:W-:Y:S05]  /*0cd0*/  CALL.REL.NOINC `($__internal_92_$__cuda_sm70_shflsync_bfly_p) ;  /* 0x000001a000007944 */ /* 0x000fea0003c00000 */
[----:B0-----:R-:W-:Y:S01]  /*0ce0*/  HFMA2.MMA R9, -RZ, RZ, 0, 1.1920928955078125e-07 ;  /* 0x00000002ff097435 */ /* 0x001fe200000001ff */
[----:B-1----:R-:W-:Y:S01]  /*0cf0*/  FADD.FTZ R10, R5, R6 ;  /* 0x00000006050a7221 */ /* 0x002fe20000010000 */
[----:B------:R-:W-:Y:S01]  /*0d00*/  MOV R6, 0x1f ;  /* 0x0000001f00067802 */ /* 0x000fe20000000f00 */
[----:B------:R-:W-:Y:S01]  /*0d10*/  IMAD.MOV.U32 R11, RZ, RZ, -0x1 ;  /* 0xffffffffff0b7424 */ /* 0x000fe200078e00ff */
[----:B------:R-:W-:Y:S02]  /*0d20*/  MOV R2, 0xd40 ;  /* 0x00000d4000027802 */ /* 0x000fe40000000f00 */
[----:B------:R-:W-:Y:S05]  /*0d30*/  CALL.REL.NOINC `($__internal_92_$__cuda_sm70_shflsync_bfly_p) ;  /* 0x0000014000007944 */ /* 0x000fea0003c00000 */
        /* <DEDUP_REMOVED lines=12> */
[----:B0-----:R-:W-:Y:S01]  /*0e00*/  HFMA2.MMA R9, -RZ, RZ, 0, 9.5367431640625e-07 ;  /* 0x00000010ff097435 */ /* 0x001fe200000001ff */
[----:B-1----:R-:W-:Y:S01]  /*0e10*/  FADD.FTZ R10, R10, R6 ;  /* 0x000000060a0a7221 */ /* 0x002fe20000010000 */
[----:B------:R-:W-:Y:S01]  /*0e20*/  MOV R6, 0x1f ;  /* 0x0000001f00067802 */ /* 0x000fe20000000f00 */
[----:B------:R-:W-:Y:S01]  /*0e30*/  IMAD.MOV.U32 R11, RZ, RZ, -0x1 ;  /* 0xffffffffff0b7424 */ /* 0x000fe200078e00ff */
[----:B------:R-:W-:-:S02]  /*0e40*/  MOV R2, 0xe60 ;  /* 0x00000e6000027802 */ /* 0x000fc40000000f00 */
[----:B------:R-:W-:Y:S05]  /*0e50*/  CALL.REL.NOINC `($__internal_92_$__cuda_sm70_shflsync_bfly_p) ;  /* 0x0000002000007944 */ /* 0x000fea0003c00000 */
[----:B-1----:R-:W-:Y:S01]  /*0e60*/  MOV R5, R6 ;  /* 0x0000000600057202 */ /* 0x002fe20000000f00 */
[----:B0-----:R-:W-:Y:S05]  /*0e70*/  BRA `(.L_x_4589) ;  /* 0xfffffaa000007947 */ /* 0x001fea000383ffff */
        .weak           $__internal_92_$__cuda_sm70_shflsync_bfly_p
        .type           $__internal_92_$__cuda_sm70_shflsync_bfly_p,@function
        .size           $__internal_92_$__cuda_sm70_shflsync_bfly_p,(.L_x_9822 - $__internal_92_$__cuda_sm70_shflsync_bfly_p)
$__internal_92_$__cuda_sm70_shflsync_bfly_p:
[----:B------:R-:W-:Y:S01]  /*0e80*/  HFMA2.MMA R3, -RZ, RZ, 0, 0 ;  /* 0x00000000ff037435 */ /* 0x000fe200000001ff */
[----:B------:R-:W-:Y:S04]  /*0e90*/  WARPSYNC R11 ;  /* 0x0000000b00007348 */ /* 0x000fe80003800000 */
[----:B------:R0:W1:Y:S01]  /*0ea0*/  SHFL.BFLY PT, R6, R10, R9, R6 ;  /* 0x0c0000090a067389 */ /* 0x00006200000e0006 */
[----:B------:R-:W-:Y:S05]  /*0eb0*/  RET.REL.NODEC R2 `(_ZN10layer_norm22ln_bwd_finalize_kernelINS_22Kernel_traits_finalizeILj768Ef13__nv_bfloat16fS2_fjLb0ELj1024ELj4ENS_18Kernel_traits_baseILj768EfS2_fS2_fjLj1024EEEEELb0ELb1EEEvNS_9BwdParamsE) ;  /* 0xfffff14002007950 */ /* 0x000fea0003c3ffff */
.L_x_4590:
        /* <DEDUP_REMOVED lines=12> */
.L_x_9822:


//--------------------- .text._ZN10layer_norm13ln_bwd_kernelINS_13Kernel_traitsIf13__nv_bfloat16fS2_fjLj768ELj1ELj4ELj1ELj16ENS_18Kernel_traits_baseILj768EfS2_fS2_fjLj128EEEEELb1ELb0ELb1ELb1EEEvNS_9BwdParamsE --------------------------
	.section	.text._ZN10layer_norm13ln_bwd_kernelINS_13Kernel_traitsIf13__nv_bfloat16fS2_fjLj768ELj1ELj4ELj1ELj16ENS_18Kernel_traits_baseILj768EfS2_fS2_fjLj128EEEEELb1ELb0ELb1ELb1EEEvNS_9BwdParamsE,"ax",@progbits
	.sectioninfo	@"SHI_REGISTERS=204"
	.align	128
        .global         _ZN10layer_norm13ln_bwd_kernelINS_13Kernel_traitsIf13__nv_bfloat16fS2_fjLj768ELj1ELj4ELj1ELj16ENS_18Kernel_traits_baseILj768EfS2_fS2_fjLj128EEEEELb1ELb0ELb1ELb1EEEvNS_9BwdParamsE
        .type           _ZN10layer_norm13ln_bwd_kernelINS_13Kernel_traitsIf13__nv_bfloat16fS2_fjLj768ELj1ELj4ELj1ELj16ENS_18Kernel_traits_baseILj768EfS2_fS2_fjLj128EEEEELb1ELb0ELb1ELb1EEEvNS_9BwdParamsE,@function
        .size           _ZN10layer_norm13ln_bwd_kernelINS_13Kernel_traitsIf13__nv_bfloat16fS2_fjLj768ELj1ELj4ELj1ELj16ENS_18Kernel_traits_baseILj768EfS2_fS2_fjLj128EEEEELb1ELb0ELb1ELb1EEEvNS_9BwdParamsE,(.L_x_9823 - _ZN10layer_norm13ln_bwd_kernelINS_13Kernel_traitsIf13__nv_bfloat16fS2_fjLj768ELj1ELj4ELj1ELj16ENS_18Kernel_traits_baseILj768EfS2_fS2_fjLj128EEEEELb1ELb0ELb1ELb1EEEvNS_9BwdParamsE)
        .other          _ZN10layer_norm13ln_bwd_kernelINS_13Kernel_traitsIf13__nv_bfloat16fS2_fjLj768ELj1ELj4ELj1ELj16ENS_18Kernel_traits_baseILj768EfS2_fS2_fjLj128EEEEELb1ELb0ELb1ELb1EEEvNS_9BwdParamsE,@"STO_CUDA_ENTRY STV_DEFAULT"
_ZN10layer_norm13ln_bwd_kernelINS_13Kernel_traitsIf13__nv_bfloat16fS2_fjLj768ELj1ELj4ELj1ELj16ENS_18Kernel_traits_baseILj768EfS2_fS2_fjLj128EEEEELb1ELb0ELb1ELb1EEEvNS_9BwdParamsE:
.text._ZN10layer_norm13ln_bwd_kernelINS_13Kernel_traitsIf13__nv_bfloat16fS2_fjLj768ELj1ELj4ELj1ELj16ENS_18Kernel_traits_baseILj768EfS2_fS2_fjLj128EEEEELb1ELb0ELb1ELb1EEEvNS_9BwdParamsE:
        /* <DEDUP_REMOVED lines=34> */
.L_x_4592:
        /* <DEDUP_REMOVED lines=35> */
.L_x_4647:
[----:B------:R-:W-:-:S10]  /*0450*/  HFMA2.MMA R177, -RZ, RZ, 0, 2.384185791015625e-07 ;  /* 0x00000004ffb17435 */ /* 0x000fd400000001ff */
[----:B------:R-:W-:-:S06]  /*0460*/  IMAD.WIDE R112, R122, R177, c[0x0][0x1d8] ;  /* 0x000076007a707625 */ /* 0x000fcc00078e02b1 */
[----:B------:R-:W2:Y:S01]  /*0470*/  LDG.E R112, [R112.64] ;  /* 0x0000000470707981 */ /* 0x000ea2000c1e1900 */
[----:B------:R-:W-:Y:S01]  /*0480*/  IMAD R116, R122, c[0x0][0x168], RZ ;  /* 0x00005a007a747a24 */ /* 0x000fe200078e02ff */
[----:B------:R-:W-:Y:S01]  /*0490*/  LOP3.LUT R178, R0, 0x1f, RZ, 0xc0, !PT ;  /* 0x0000001f00b27812 */ /* 0x000fe200078ec0ff */
[----:B------:R-:W-:-:S03]  /*04a0*/  IMAD.WIDE R2, R122, R177, c[0x0][0x1a8] ;  /* 0x00006a007a027625 */ /* 0x000fc600078e02b1 */
[----:B------:R-:W-:Y:S01]  /*04b0*/  SHF.R.S32.HI R117, RZ, 0x1f, R116 ;  /* 0x0000001fff757819 */ /* 0x000fe20000011474 */
[CC--:B------:R-:W-:Y:S01]  /*04c0*/  IMAD.WIDE R114, R122.reuse, R177.reuse, c[0x0][0x1d0] ;  /* 0x000074007a727625 */ /* 0x0c0fe200078e02b1 */
[----:B------:R-:W-:Y:S01]  /*04d0*/  MOV R180, 0x20 ;  /* 0x0000002000b47802 */ /* 0x000fe20000000f00 */
[----:B------:R-:W-:Y:S01]  /*04e0*/  BSSY B1, `(.L_x_4594) ;  /* 0x000011a000017945 */ /* 0x000fe20003800000 */
[----:B------:R-:W-:Y:S01]  /*04f0*/  LEA.HI R117, R117, R116, RZ, 0x3 ;  /* 0x0000007475757211 */ /* 0x000fe200078f18ff */
[----:B-----5:R0:W5:Y:S03]  /*0500*/  LDG.E R124, [R2.64] ;  /* 0x00000004027c7981 */ /* 0x020166000c1e1900 */
[----:B------:R-:W-:Y:S01]  /*0510*/  LEA.HI.SX32 R119, R117, R178, 0x1d ;  /* 0x000000b275777211 */ /* 0x000fe200078feaff */
[----:B------:R1:W5:Y:S01]  /*0520*/  LDG.E R118, [R114.64] ;  /* 0x0000000472767981 */ /* 0x000362000c1e1900 */
[----:B------:R-:W-:-:S02]  /*0530*/  IMAD.WIDE R176, R122, R177, c[0x0][0x1a0] ;  /* 0x000068007ab07625 */ /* 0x000fc400078e02b1 */
[C---:B------:R-:W-:Y:S02]  /*0540*/  IADD3 R126, R119.reuse, 0x20, RZ ;  /* 0x00000020777e7810 */ /* 0x040fe40007ffe0ff */
[C---:B------:R-:W-:Y:S01]  /*0550*/  IADD3 R125, R119.reuse, 0x40, RZ ;  /* 0x00000040777d7810 */ /* 0x040fe20007ffe0ff */
[----:B0-----:R-:W-:-:S04]  /*0560*/  IMAD.WIDE.U32 R2, R119, R180, c[0x0][0x218] ;  /* 0x0000860077027625 */ /* 0x001fc800078e00b4 */
[----:B------:R-:W-:-:S04]  /*0570*/  IMAD.WIDE.U32 R116, R126, R180, c[0x0][0x218] ;  /* 0x000086007e747625 */ /* 0x000fc800078e00b4 */
[----:B-1----:R-:W-:Y:S01]  /*0580*/  IMAD.WIDE.U32 R114, R125, R180, c[0x0][0x218] ;  /* 0x000086007d727625 */ /* 0x002fe200078e00b4 */
[----:B--2---:R-:W-:-:S13]  /*0590*/  ISETP.GT.AND P0, PT, R112, RZ, PT ;  /* 0x000000ff7000720c */ /* 0x004fda0003f04270 */
[----:B------:R-:W-:Y:S05]  /*05a0*/  @P0 BRA `(.L_x_4595) ;  /* 0x000001b000000947 */ /* 0x000fea0003800000 */
[----:B-----5:R-:W-:Y:S02]  /*05b0*/  ISETP.GE.AND P2, PT, R118, 0x1, PT ;  /* 0x000000017600780c */ /* 0x020fe40003f46270 */
[----:B------:R-:W-:-:S04]  /*05c0*/  ISETP.NE.U32.AND P1, PT, RZ, c[0x0][0x218], PT ;  /* 0x00008600ff007a0c */ /* 0x000fc80003f25070 */
[----:B------:R-:W-:-:S07]  /*05d0*/  ISETP.NE.AND.EX P1, PT, RZ, c[0x0][0x21c], PT, P1 ;  /* 0x00008700ff007a0c */ /* 0x000fce0003f25310 */
[----:B------:R-:W-:-:S05]  /*05e0*/  @P2 IADD3 R112, R118, -0x1, RZ ;  /* 0xffffffff76702810 */ /* 0x000fca0007ffe0ff */
[----:B------:R-:W-:Y:S01]  /*05f0*/  @P2 IMAD R113, R112, c[0x0][0x168], RZ ;  /* 0x00005a0070712a24 */ /* 0x000fe200078e02ff */
[----:B------:R-:W-:Y:S01]  /*0600*/  MOV R112, RZ ;  /* 0x000000ff00707202 */ /* 0x000fe20000000f00 */
[----:B------:R0:W5:Y:S03]  /*0610*/  @P1 LDG.E.128 R24, [R2.64] ;  /* 0x0000000402181981 */ /* 0x000166000c1e1d00 */
        /* <DEDUP_REMOVED lines=17> */
[----:B------:R-:W-:Y:S02]  /*0730*/  MOV R175, RZ ;  /* 0x000000ff00af7202 */ /* 0x000fe40000000f00 */
[----:B------:R-:W-:Y:S01]  /*0740*/  MOV R178, RZ ;  /* 0x000000ff00b27202 */ /* 0x000fe20000000f00 */
[----:B------:R-:W-:Y:S05]  /*0750*/  BRA `(.L_x_4596) ;  /* 0x00000f2000007947 */ /* 0x000fea0003800000 */
.L_x_4595:
[----:B------:R-:W-:Y:S01]  /*0760*/  IADD3 R112, R112, -0x1, RZ ;  /* 0xffffffff70707810 */ /* 0x000fe20007ffe0ff */
[----:B------:R-:W2:Y:S04]  /*0770*/  LDG.E R176, [R176.64] ;  /* 0x00000004b0b07981 */ /* 0x000ea8000c1e1900 */
[----:B------:R-:W-:-:S05]  /*0780*/  IMAD R112, R112, c[0x0][0x168], RZ ;  /* 0x00005a0070707a24 */ /* 0x000fca00078e02ff */
[----:B------:R-:W-:-:S04]  /*0790*/  SHF.R.S32.HI R113, RZ, 0x1f, R112 ;  /* 0x0000001fff717819 */ /* 0x000fc80000011470 */
[----:B------:R-:W-:Y:S02]  /*07a0*/  LEA.HI R113, R113, R112, RZ, 0x3 ;  /* 0x0000007071717211 */ /* 0x000fe400078f18ff */
[----:B------:R-:W-:Y:S02]  /*07b0*/  MOV R129, 0x10 ;  /* 0x0000001000817802 */ /* 0x000fe40000000f00 */
[----:B------:R-:W-:Y:S01]  /*07c0*/  LEA.HI.SX32 R128, R113, R178, 0x1d ;  /* 0x000000b271807211 */ /* 0x000fe200078feaff */
[----:B------:R-:W-:-:S04]  /*07d0*/  IMAD.WIDE.U32 R112, R119, R180, c[0x0][0x188] ;  /* 0x0000620077707625 */ /* 0x000fc800078e00b4 */
[CC--:B------:R-:W-:Y:S01]  /*07e0*/  IMAD.WIDE.U32 R132, R128.reuse, R129.reuse, c[0x0][0x208] ;  /* 0x0000820080847625 */ /* 0x0c0fe200078e0081 */
[C---:B------:R-:W-:Y:S01]  /*07f0*/  IADD3 R152, R128.reuse, 0x20, RZ ;  /* 0x0000002080987810 */ /* 0x040fe20007ffe0ff */
[----:B------:R0:W3:Y:S01]  /*0800*/  LDG.E.128 R140, [R112.64] ;  /* 0x00000004708c7981 */ /* 0x0000e2000c1e1d00 */
[----:B------:R-:W-:Y:S01]  /*0810*/  IADD3 R128, R128, 0x40, RZ ;  /* 0x0000004080807810 */ /* 0x000fe20007ffe0ff */
[-C--:B------:R-:W-:Y:S02]  /*0820*/  IMAD.WIDE.U32 R120, R126, R180.reuse, c[0x0][0x188] ;  /* 0x000062007e787625 */ /* 0x080fe400078e00b4 */
[----:B------:R-:W4:Y:S02]  /*0830*/  LDG.E.128 R132, [R132.64] ;  /* 0x0000000484847981 */ /* 0x000f24000c1e1d00 */
[----:B------:R-:W-:Y:S02]  /*0840*/  IMAD.WIDE.U32 R164, R125, R180, c[0x0][0x188] ;  /* 0x000062007da47625 */ /* 0x000fe400078e00b4 */
[----:B------:R1:W4:Y:S02]  /*0850*/  LDG.E.128 R148, [R120.64] ;  /* 0x0000000478947981 */ /* 0x000324000c1e1d00 */
[----:B------:R-:W-:-:S02]  /*0860*/  IMAD.WIDE.U32 R152, R152, R129, c[0x0][0x208] ;  /* 0x0000820098987625 */ /* 0x000fc400078e0081 */
[----:B------:R0:W4:Y:S02]  /*0870*/  LDG.E.128 R156, [R164.64] ;  /* 0x00000004a49c7981 */ /* 0x000124000c1e1d00 */
[----:B------:R-:W-:Y:S02]  /*0880*/  IMAD.WIDE.U32 R128, R128, R129, c[0x0][0x208] ;  /* 0x0000820080807625 */ /* 0x000fe400078e0081 */
[----:B------:R-:W4:Y:S04]  /*0890*/  LDG.E.128 R152, [R152.64] ;  /* 0x0000000498987981 */ /* 0x000f28000c1e1d00 */
[----:B------:R0:W4:Y:S04]  /*08a0*/  LDG.E.128 R136, [R164.64+0x10] ;  /* 0x00001004a4887981 */ /* 0x000128000c1e1d00 */
[----:B------:R0:W4:Y:S04]  /*08b0*/  LDG.E.128 R144, [R112.64+0x10] ;  /* 0x0000100470907981 */ /* 0x000128000c1e1d00 */
[----:B------:R1:W4:Y:S04]  /*08c0*/  LDG.E.128 R160, [R120.64+0x10] ;  /* 0x0000100478a07981 */ /* 0x000328000c1e1d00 */
[----:B------:R-:W4:Y:S01]  /*08d0*/  LDG.E.128 R128, [R128.64] ;  /* 0x0000000480807981 */ /* 0x000f22000c1e1d00 */
[----:B-----5:R-:W-:-:S13]  /*08e0*/  ISETP.GE.AND P2, PT, R118, 0x1, PT ;  /* 0x000000017600780c */ /* 0x020fda0003f46270 */
[----:B0-----:R-:W-:-:S05]  /*08f0*/  @P2 IADD3 R112, R118, -0x1, RZ ;  /* 0xffffffff76702810 */ /* 0x001fca0007ffe0ff */
[----:B------:R-:W-:-:S05]  /*0900*/  @P2 IMAD R112, R112, c[0x0][0x168], RZ ;  /* 0x00005a0070702a24 */ /* 0x000fca00078e02ff */
[----:B------:R-:W-:-:S04]  /*0910*/  @P2 SHF.R.S32.HI R113, RZ, 0x1f, R112 ;  /* 0x0000001fff712819 */ /* 0x000fc80000011470 */
[----:B------:R-:W-:Y:S02]  /*0920*/  @P2 LEA.HI R113, R113, R112, RZ, 0x3 ;  /* 0x0000007071712211 */ /* 0x000fe400078f18ff */
[----:B------:R-:W-:Y:S02]  /*0930*/  MOV R112, RZ ;  /* 0x000000ff00707202 */ /* 0x000fe40000000f00 */
[----:B------:R-:W-:Y:S02]  /*0940*/  @P2 LEA.HI.SX32 R112, R113, R178, 0x1d ;  /* 0x000000b271702211 */ /* 0x000fe400078feaff */
[----:B------:R-:W-:Y:S02]  /*0950*/  MOV R165, 0x8 ;  /* 0x0000000800a57802 */ /* 0x000fe40000000f00 */
[C---:B-1----:R-:W-:Y:S02]  /*0960*/  IADD3 R120, R112.reuse, 0x20, RZ ;  /* 0x0000002070787810 */ /* 0x042fe40007ffe0ff */
        /* <DEDUP_REMOVED lines=17> */
[C---:B---3--:R-:W-:Y:S01]  /*0a80*/  FADD.FTZ R127, -R184.reuse, R140 ;  /* 0x0000008cb87f7221 */ /* 0x048fe20000010100 */
[--C-:B----4-:R-:W-:Y:S02]  /*0a90*/  PRMT R165, RZ, 0x5410, R132.reuse ;  /* 0x00005410ffa57816 */ /* 0x110fe40000000084 */
[----:B------:R-:W-:Y:S01]  /*0aa0*/  PRMT R164, RZ, 0x7610, R132 ;  /* 0x00007610ffa47816 */ /* 0x000fe20000000084 */
[C---:B------:R-:W-:Y:S02]  /*0ab0*/  FADD.FTZ R181, -R184.reuse, R150 ;  /* 0x00000096b8b57221 */ /* 0x040fe40000010100 */
[C---:B------:R-:W-:Y:S02]  /*0ac0*/  FADD.FTZ R151, -R184.reuse, R151 ;  /* 0x00000097b8977221 */ /* 0x040fe40000010100 */
[----:B------:R-:W-:Y:S02]  /*0ad0*/  FADD.FTZ R159, -R184, R159 ;  /* 0x0000009fb89f7221 */ /* 0x000fe40000010100 */
[----:B------:R-:W-:Y:S01]  /*0ae0*/  FMUL.FTZ R150, R48, R165 ;  /* 0x000000a530967220 */ /* 0x000fe20000410000 */
[----:B------:R-:W-:Y:S01]  /*0af0*/  PRMT R175, RZ, 0x5410, R135 ;  /* 0x00005410ffaf7816 */ /* 0x000fe20000000087 */
[----:B------:R-:W-:Y:S01]  /*0b00*/  FADD.FTZ R141, -R184, R141 ;  /* 0x0000008db88d7221 */ /* 0x000fe20000010100 */
[----:B------:R-:W-:Y:S01]  /*0b10*/  PRMT R172, RZ, 0x7610, R135 ;  /* 0x00007610ffac7816 */ /* 0x000fe20000000087 */
[----:B------:R-:W-:Y:S01]  /*0b20*/  FMUL.FTZ R127, R124, R127 ;  /* 0x0000007f7c7f7220 */ /* 0x000fe20000410000 */
[--C-:B------:R-:W-:Y:S01]  /*0b30*/  PRMT R183, RZ, 0x5410, R153.reuse ;  /* 0x00005410ffb77816 */ /* 0x100fe20000000099 */
[----:B------:R-:W-:Y:S01]  /*0b40*/  FADD.FTZ R201, -R184, R138 ;  /* 0x0000008ab8c97221 */ /* 0x000fe20000010100 */
[----:B------:R-:W-:Y:S01]  /*0b50*/  PRMT R176, RZ, 0x7610, R153 ;  /* 0x00007610ffb07816 */ /* 0x000fe20000000099 */
[----:B------:R-:W-:Y:S01]  /*0b60*/  FMUL.FTZ R138, R124, R151 ;  /* 0x000000977c8a7220 */ /* 0x000fe20000410000 */
[----:B------:R-:W-:Y:S01]  /*0b70*/  PRMT R169, RZ, 0x5410, R133 ;  /* 0x00005410ffa97816 */ /* 0x000fe20000000085 */
[----:B------:R-:W-:-:S02]  /*0b80*/  FADD.FTZ R135, -R184, R146 ;  /* 0x00000092b8877221 */ /* 0x000fc40000010100 */
[----:B------:R-:W-:Y:S02]  /*0b90*/  FMUL.FTZ R146, R124, R159 ;  /* 0x0000009f7c927220 */ /* 0x000fe40000410000 */
[C---:B------:R-:W-:Y:S02]  /*0ba0*/  FADD.FTZ R153, -R184.reuse, R160 ;  /* 0x000000a0b8997221 */ /* 0x040fe40000010100 */
[C---:B------:R-:W-:Y:S01]  /*0bb0*/  FADD.FTZ R161, -R184.reuse, R161 ;  /* 0x000000a1b8a17221 */ /* 0x040fe20000010100 */
[--C-:B------:R-:W-:Y:S01]  /*0bc0*/  PRMT R191, RZ, 0x5410, R128.reuse ;  /* 0x00005410ffbf7816 */ /* 0x100fe20000000080 */
[----:B------:R-:W-:Y:S01]  /*0bd0*/  FMUL.FTZ R151, R49, R164 ;  /* 0x000000a431977220 */ /* 0x000fe20000410000 */
[----:B------:R-:W-:Y:S01]  /*0be0*/  PRMT R182, RZ, 0x7610, R128 ;  /* 0x00007610ffb67816 */ /* 0x000fe20000000080 */
[----:B------:R-:W-:Y:S02]  /*0bf0*/  FADD.FTZ R160, RZ, R150 ;  /* 0x00000096ffa07221 */ /* 0x000fe40000010000 */
[----:B------:R-:W-:-:S02]  /*0c00*/  FADD.FTZ R167, -R184, R142 ;  /* 0x0000008eb8a77221 */ /* 0x000fc40000010100 */
[C---:B------:R-:W-:Y:S02]  /*0c10*/  FMUL.FTZ R128, R124.reuse, R141 ;  /* 0x0000008d7c807220 */ /* 0x040fe40000410000 */
[----:B------:R-:W-:Y:S01]  /*0c20*/  FFMA.FTZ R159, R127, R150, RZ ;  /* 0x000000967f9f7223 */ /* 0x000fe200000100ff */
[----:B------:R-:W-:Y:S01]  /*0c30*/  PRMT R166, RZ, 0x7610, R133 ;  /* 0x00007610ffa67816 */ /* 0x000fe20000000085 */
[----:B------:R-:W-:Y:S01]  /*0c40*/  FMUL.FTZ R140, R124, R161 ;  /* 0x000000a17c8c7220 */ /* 0x000fe20000410000 */
[--C-:B------:R-:W-:Y:S01]  /*0c50*/  PRMT R179, RZ, 0x5410, R152.reuse ;  /* 0x00005410ffb37816 */ /* 0x100fe20000000098 */
[----:B------:R-:W-:Y:S01]  /*0c60*/  FADD.FTZ R161, R160, R151 ;  /* 0x00000097a0a17221 */ /* 0x000fe20000010000 */
[----:B------:R-:W-:Y:S01]  /*0c70*/  PRMT R174, RZ, 0x7610, R152 ;  /* 0x00007610ffae7816 */ /* 0x000fe20000000098 */
[----:B------:R-:W-:Y:S01]  /*0c80*/  FMUL.FTZ R152, R50, R169 ;  /* 0x000000a932987220 */ /* 0x000fe20000410000 */
[----:B------:R-:W-:Y:S01]  /*0c90*/  PRMT R195, RZ, 0x5410, R129 ;  /* 0x00005410ffc37816 */ /* 0x000fe20000000081 */
[----:B------:R-:W-:Y:S01]  /*0ca0*/  FADD.FTZ R143, -R184, R143 ;  /* 0x0000008fb88f7221 */ /* 0x000fe20000010100 */
[----:B------:R-:W-:Y:S01]  /*0cb0*/  PRMT R170, RZ, 0x7610, R129 ;  /* 0x00007610ffaa7816 */ /* 0x000fe20000000081 */
[----:B------:R-:W-:Y:S01]  /*0cc0*/  FMUL.FTZ R129, R124, R167 ;  /* 0x000000a77c817220 */ /* 0x000fe20000410000 */
[----:B------:R-:W-:Y:S01]  /*0cd0*/  PRMT R187, RZ, 0x5410, R155 ;  /* 0x00005410ffbb7816 */ /* 0x000fe2000000009b */
[----:B------:R-:W-:Y:S01]  /*0ce0*/  FFMA.FTZ R160, R128, R151, R159 ;  /* 0x0000009780a07223 */ /* 0x000fe2000001009f */
[----:B------:R-:W-:Y:S01]  /*0cf0*/  PRMT R180, RZ, 0x7610, R155 ;  /* 0x00007610ffb47816 */ /* 0x000fe2000000009b */
[C---:B-1----:R-:W-:Y:S01]  /*0d00*/  FADD.FTZ R117, -R184.reuse, R139 ;  /* 0x0000008bb8757221 */ /* 0x042fe20000010100 */
[----:B------:R-:W-:Y:S01]  /*0d10*/  PRMT R173, RZ, 0x5410, R134 ;  /* 0x00005410ffad7816 */ /* 0x000fe20000000086 */
[C---:B------:R-:W-:Y:S01]  /*0d20*/  FADD.FTZ R155, -R184.reuse, R162 ;  /* 0x000000a2b89b7221 */ /* 0x040fe20000010100 */
[--C-:B------:R-:W-:Y:S01]  /*0d30*/  PRMT R171, RZ, 0x5410, R130.reuse ;  /* 0x00005410ffab7816 */ /* 0x100fe20000000082 */
[----:B------:R-:W-:Y:S01]  /*0d40*/  FADD.FTZ R163, -R184, R163 ;  /* 0x000000a3b8a37221 */ /* 0x000fe20000010100 */
[----:B------:R-:W-:Y:S01]  /*0d50*/  PRMT R116, RZ, 0x7610, R130 ;  /* 0x00007610ff747816 */ /* 0x000fe20000000082 */
[----:B------:R-:W-:-:S02]  /*0d60*/  FMUL.FTZ R139, R124, R153 ;  /* 0x000000997c8b7220 */ /* 0x000fc40000410000 */
[----:B------:R-:W-:Y:S02]  /*0d70*/  FMUL.FTZ R153, R51, R166 ;  /* 0x000000a633997220 */ /* 0x000fe40000410000 */
[----:B------:R-:W-:Y:S02]  /*0d80*/  FADD.FTZ R162, R161, R152 ;  /* 0x00000098a1a27221 */ /* 0x000fe40000010000 */
[----:B------:R-:W-:Y:S02]  /*0d90*/  FADD.FTZ R133, -R184, R144 ;  /* 0x00000090b8857221 */ /* 0x000fe40000010100 */
[C---:B------:R-:W-:Y:S02]  /*0da0*/  FMUL.FTZ R130, R124.reuse, R143 ;  /* 0x0000008f7c827220 */ /* 0x040fe40000410000 */
[----:B------:R-:W-:Y:S01]  /*0db0*/  FFMA.FTZ R161, R129, R152, R160 ;  /* 0x0000009881a17223 */ /* 0x000fe200000100a0 */
        /* <DEDUP_REMOVED lines=9> */
[----:B------:R-:W-:-:S02]  /*0e50*/  FMUL.FTZ R131, R124, R133 ;  /* 0x000000857c837220 */ /* 0x000fc40000410000 */
[----:B------:R-:W-:Y:S02]  /*0e60*/  FFMA.FTZ R161, R130, R153, R161 ;  /* 0x0000009982a17223 */ /* 0x000fe400000100a1 */
[C---:B------:R-:W-:Y:S02]  /*0e70*/  FMUL.FTZ R141, R124.reuse, R155 ;  /* 0x0000009b7c8d7220 */ /* 0x040fe40000410000 */
[----:B------:R-:W-:Y:S02]  /*0e80*/  FMUL.FTZ R155, R45, R168 ;  /* 0x000000a82d9b7220 */ /* 0x000fe40000410000 */
[----:B------:R-:W-:Y:S02]  /*0e90*/  FADD.FTZ R162, R163, R154 ;  /* 0x0000009aa3a27221 */ /* 0x000fe40000010000 */
[----:B------:R-:W-:Y:S02]  /*0ea0*/  FMUL.FTZ R132, R124, R145 ;  /* 0x000000917c847220 */ /* 0x000fe40000410000 */
[----:B------:R-:W-:-:S02]  /*0eb0*/  FFMA.FTZ R163, R131, R154, R161 ;  /* 0x0000009a83a37223 */ /* 0x000fc400000100a1 */
[C---:B------:R-:W-:Y:S02]  /*0ec0*/  FADD.FTZ R189, -R184.reuse, R156 ;  /* 0x0000009cb8bd7221 */ /* 0x040fe40000010100 */
[----:B------:R-:W-:Y:S02]  /*0ed0*/  FADD.FTZ R157, -R184, R157 ;  /* 0x0000009db89d7221 */ /* 0x000fe40000010100 */
[----:B------:R-:W-:Y:S02]  /*0ee0*/  FFMA.FTZ R52, R127, R165, R52 ;  /* 0x000000a57f347223 */ /* 0x000fe40000010034 */
[----:B------:R-:W-:Y:S02]  /*0ef0*/  FADD.FTZ R76, R76, R165 ;  /* 0x000000a54c4c7221 */ /* 0x000fe40000010000 */
[----:B------:R-:W-:Y:S02]  /*0f00*/  FMUL.FTZ R156, R46, R175 ;  /* 0x000000af2e9c7220 */ /* 0x000fe40000410000 */
[----:B------:R-:W-:-:S02]  /*0f10*/  FADD.FTZ R165, R162, R155 ;  /* 0x0000009ba2a57221 */ /* 0x000fc40000010000 */
[----:B------:R-:W-:Y:S02]  /*0f20*/  FADD.FTZ R147, -R184, R147 ;  /* 0x00000093b8937221 */ /* 0x000fe40000010100 */
[----:B------:R-:W-:Y:S02]  /*0f30*/  FMUL.FTZ R133, R124, R135 ;  /* 0x000000877c857220 */ /* 0x000fe40000410000 */
[----:B------:R-:W-:Y:S02]  /*0f40*/  FFMA.FTZ R163, R132, R155, R163 ;  /* 0x0000009b84a37223 */ /* 0x000fe400000100a3 */
[----:B------:R-:W-:Y:S02]  /*0f50*/  FMUL.FTZ R144, R124, R157 ;  /* 0x0000009d7c907220 */ /* 0x000fe40000410000 */
[----:B------:R-:W-:Y:S02]  /*0f60*/  FFMA.FTZ R53, R128, R164, R53 ;  /* 0x000000a480357223 */ /* 0x000fe40000010035 */
[----:B------:R-:W-:-:S02]  /*0f70*/  FADD.FTZ R77, R77, R164 ;  /* 0x000000a44d4d7221 */ /* 0x000fc40000010000 */
[----:B------:R-:W-:Y:S02]  /*0f80*/  FMUL.FTZ R157, R47, R172 ;  /* 0x000000ac2f9d7220 */ /* 0x000fe40000410000 */
[----:B------:R-:W-:Y:S02]  /*0f90*/  FADD.FTZ R164, R165, R156 ;  /* 0x0000009ca5a47221 */ /* 0x000fe40000010000 */
[----:B------:R-:W-:Y:S02]  /*0fa0*/  FADD.FTZ R177, -R184, R148 ;  /* 0x00000094b8b17221 */ /* 0x000fe40000010100 */
[----:B------:R-:W-:Y:S02]  /*0fb0*/  FMUL.FTZ R134, R124, R147 ;  /* 0x000000937c867220 */ /* 0x000fe40000410000 */
[----:B------:R-:W-:Y:S02]  /*0fc0*/  FFMA.FTZ R163, R133, R156, R163 ;  /* 0x0000009c85a37223 */ /* 0x000fe400000100a3 */
[----:B------:R-:W-:-:S02]  /*0fd0*/  FADD.FTZ R193, -R184, R158 ;  /* 0x0000009eb8c17221 */ /* 0x000fc40000010100 */
[----:B------:R-:W-:Y:S02]  /*0fe0*/  FMUL.FTZ R158, R40, R179 ;  /* 0x000000b3289e7220 */ /* 0x000fe40000410000 */
[----:B------:R-:W-:Y:S02]  /*0ff0*/  FADD.FTZ R165, R164, R157 ;  /* 0x0000009da4a57221 */ /* 0x000fe40000010000 */
[----:B------:R-:W-:Y:S02]  /*1000*/  FADD.FTZ R149, -R184, R149 ;  /* 0x00000095b8957221 */ /* 0x000fe40000010100 */
[----:B------:R-:W-:Y:S02]  /*1010*/  FMUL.FTZ R135, R124, R177 ;  /* 0x000000b17c877220 */ /* 0x000fe40000410000 */
[----:B------:R-:W-:Y:S02]  /*1020*/  FFMA.FTZ R164, R134, R157, R163 ;  /* 0x0000009d86a47223 */ /* 0x000fe400000100a3 */
[----:B------:R-:W-:-:S02]  /*1030*/  FFMA.FTZ R55, R130, R166, R55 ;  /* 0x000000a682377223 */ /* 0x000fc40000010037 */
[----:B------:R-:W-:Y:S02]  /*1040*/  FADD.FTZ R79, R79, R166 ;  /* 0x000000a64f4f7221 */ /* 0x000fe40000010000 */
[----:B------:R-:W-:Y:S02]  /*1050*/  FADD.FTZ R197, -R184, R136 ;  /* 0x00000088b8c57221 */ /* 0x000fe40000010100 */
[----:B------:R-:W-:Y:S02]  /*1060*/  FMUL.FTZ R159, R41, R174 ;  /* 0x000000ae299f7220 */ /* 0x000fe40000410000 */
[----:B------:R-:W-:Y:S02]  /*1070*/  FADD.FTZ R166, R165, R158 ;  /* 0x0000009ea5a67221 */ /* 0x000fe40000010000 */
[----:B------:R-:W-:Y:S02]  /*1080*/  FMUL.FTZ R136, R124, R149 ;  /* 0x000000957c887220 */ /* 0x000fe40000410000 */
[----:B------:R-:W-:-:S02]  /*1090*/  FFMA.FTZ R165, R135, R158, R164 ;  /* 0x0000009e87a57223 */ /* 0x000fc400000100a4 */
[----:B------:R-:W-:Y:S02]  /*10a0*/  FADD.FTZ R199, -R184, R137 ;  /* 0x00000089b8c77221 */ /* 0x000fe40000010100 */
[----:B------:R-:W-:Y:S02]  /*10b0*/  FMUL.FTZ R160, R42, R183 ;  /* 0x000000b72aa07220 */ /* 0x000fe40000410000 */
[----:B------:R-:W-:Y:S02]  /*10c0*/  FADD.FTZ R167, R166, R159 ;  /* 0x0000009fa6a77221 */ /* 0x000fe40000010000 */
[----:B------:R-:W-:Y:S02]  /*10d0*/  FMUL.FTZ R137, R124, R181 ;  /* 0x000000b57c897220 */ /* 0x000fe40000410000 */
[----:B------:R-:W-:Y:S02]  /*10e0*/  FFMA.FTZ R165, R136, R159, R165 ;  /* 0x0000009f88a57223 */ /* 0x000fe400000100a5 */
[----:B------:R-:W-:-:S02]  /*10f0*/  FMUL.FTZ R161, R43, R176 ;  /* 0x000000b02ba17220 */ /* 0x000fc40000410000 */
[----:B------:R-:W-:Y:S02]  /*1100*/  FADD.FTZ R166, R167, R160 ;  /* 0x000000a0a7a67221 */ /* 0x000fe40000010000 */
[----:B------:R-:W-:Y:S02]  /*1110*/  FFMA.FTZ R167, R137, R160, R165 ;  /* 0x000000a089a77223 */ /* 0x000fe400000100a5 */
[----:B------:R-:W-:Y:S02]  /*1120*/  FFMA.FTZ R54, R129, R169, R54 ;  /* 0x000000a981367223 */ /* 0x000fe40000010036 */
        /* <DEDUP_REMOVED lines=35> */
[C---:B------:R-:W-:Y:S02]  /*1360*/  FMUL.FTZ R147, R124.reuse, R197 ;  /* 0x000000c57c937220 */ /* 0x040fe40000410000 */
[----:B------:R-:W-:Y:S02]  /*1370*/  FMUL.FTZ R148, R124, R199 ;  /* 0x000000c77c947220 */ /* 0x000fe40000410000 */
[----:B------:R-:W-:Y:S02]  /*1380*/  FFMA.FTZ R71, R146, R170, R71 ;  /* 0x000000aa92477223 */ /* 0x000fe40000010047 */
[----:B------:R-:W-:-:S02]  /*1390*/  FADD.FTZ R95, R95, R170 ;  /* 0x000000aa5f5f7221 */ /* 0x000fc40000010000 */
        /* <DEDUP_REMOVED lines=46> */
.L_x_4596:
[----:B------:R-:W-:Y:S05]  /*1680*/  BSYNC B1 ;  /* 0x0000000000017941 */ /* 0x000fea0003800000 */
.L_x_4594:
[----:B-1---5:R-:W-:Y:S02]  /*1690*/  MOV R114, R112 ;  /* 0x0000007000727202 */ /* 0x022fe40000000f00 */
[----:B------:R-:W-:Y:S02]  /*16a0*/  MOV R115, R120 ;  /* 0x0000007800737202 */ /* 0x000fe40000000f00 */
[----:B------:R-:W-:-:S02]  /*16b0*/  MOV R116, R2 ;  /* 0x0000000200747202 */ /* 0x000fc40000000f00 */
[----:B------:R-:W-:Y:S02]  /*16c0*/  PRMT R183, R114, 0x7610, R183 ;  /* 0x0000761072b77816 */ /* 0x000fe400000000b7 */
[----:B------:R-:W-:Y:S02]  /*16d0*/  PRMT R190, R115, 0x7610, R190 ;  /* 0x0000761073be7816 */ /* 0x000fe400000000be */
[----:B------:R-:W-:Y:S01]  /*16e0*/  PRMT R184, R116, 0x7610, R184 ;  /* 0x0000761074b87816 */ /* 0x000fe200000000b8 */
[----:B------:R-:W-:Y:S05]  /*16f0*/  BRA.DIV ~URZ, `(.L_x_4597) ;  /* 0x000029727f007947 */ /* 0x000fea000b800000 */
[----:B------:R0:W1:Y:S02]  /*1700*/  SHFL.BFLY PT, R116, R175, 0x1, 0x1f ;  /* 0x0c201f00af747f89 */ /* 0x00006400000e0000 */
.L_x_4648:
        /* <DEDUP_REMOVED lines=18> */
.L_x_4649:
[----:B------:R-:W-:Y:S01]  /*1830*/  ISETP.GE.AND P1, PT, R118, 0x1, PT ;  /* 0x000000017600780c */ /* 0x000fe20003f26270 */
[----:B--2---:R-:W-:Y:S01]  /*1840*/  FADD.FTZ R179, R179, R176 ;  /* 0x000000b0b3b37221 */ /* 0x004fe20000010000 */
[----:B------:R-:W-:Y:S01]  /*1850*/  @!P0 ISETP.NE.U32.AND P5, PT, RZ, c[0x0][0x218], PT ;  /* 0x00008600ff008a0c */ /* 0x000fe20003fa5070 */
[----:B0-----:R-:W-:Y:S01]  /*1860*/  FADD.FTZ R175, R180, R177 ;  /* 0x000000b1b4af7221 */ /* 0x001fe20000010000 */
[----:B------:R-:W-:Y:S01]  /*1870*/  @!P0 ISETP.NE.U32.AND P6, PT, RZ, c[0x0][0x218], PT ;  /* 0x00008600ff008a0c */ /* 0x000fe20003fc5070 */
[----:B------:R-:W-:Y:S01]  /*1880*/  FMUL.FTZ R178, R179, c[0x0][0x1e0] ;  /* 0x00007800b3b27a20 */ /* 0x000fe20000410000 */
[----:B------:R-:W-:Y:S01]  /*1890*/  ISETP.NE.AND P2, PT, R123, RZ, PT ;  /* 0x000000ff7b00720c */ /* 0x000fe20003f45270 */
[----:B------:R-:W-:Y:S01]  /*18a0*/  BSSY B1, `(.L_x_4599) ;  /* 0x0000012000017945 */ /* 0x000fe20003800000 */
[----:B------:R-:W-:Y:S01]  /*18b0*/  @!P0 ISETP.NE.AND.EX P5, PT, RZ, c[0x0][0x21c], PT, P5 ;  /* 0x00008700ff008a0c */ /* 0x000fe20003fa5350 */
[----:B------:R-:W-:Y:S01]  /*18c0*/  FMUL.FTZ R175, R175, c[0x0][0x1e0] ;  /* 0x00007800afaf7a20 */ /* 0x000fe20000410000 */
[----:B------:R-:W-:-:S02]  /*18d0*/  @!P0 ISETP.NE.AND.EX P6, PT, RZ, c[0x0][0x21c], PT, P6 ;  /* 0x00008700ff008a0c */ /* 0x000fc40003fc5360 */
[----:B------:R-:W-:Y:S02]  /*18e0*/  FSEL R178, R178, RZ, !P2 ;  /* 0x000000ffb2b27208 */ /* 0x000fe40005000000 */
[----:B------:R-:W-:Y:S02]  /*18f0*/  @!P0 FSEL R115, R24, RZ, P5 ;  /* 0x000000ff18738208 */ /* 0x000fe40002800000 */
[----:B------:R-:W-:Y:S02]  /*1900*/  @P1 LOP3.LUT P3, RZ, R183, 0xff, RZ, 0xc0, !PT ;  /* 0x000000ffb7ff1812 */ /* 0x000fe4000786c0ff */
        /* <DEDUP_REMOVED lines=11> */
.L_x_4600:
[----:B------:R-:W-:Y:S05]  /*19c0*/  BSYNC B1 ;  /* 0x0000000000017941 */ /* 0x000fea0003800000 */
.L_x_4599:
        /* <DEDUP_REMOVED lines=8> */
.L_x_4602:
[----:B------:R-:W-:Y:S05]  /*1a50*/  BSYNC B1 ;  /* 0x0000000000017941 */ /* 0x000fea0003800000 */
.L_x_4601:
[----:B------:R-:W-:Y:S01]  /*1a60*/  @P1 FMUL.FTZ R114, R115, c[0x0][0x1ec] ;  /* 0x00007b0073721a20 */ /* 0x000fe20000410000 */
[----:B------:R-:W-:Y:S01]  /*1a70*/  @!P0 ISETP.NE.AND.EX P4, PT, RZ, c[0x0][0x21c], PT, P4 ;  /* 0x00008700ff008a0c */ /* 0x000fe20003f85340 */
[----:B------:R-:W-:Y:S01]  /*1a80*/  BSSY B1, `(.L_x_4603) ;  /* 0x000000c000017945 */ /* 0x000fe20003800000 */
[----:B------:R-:W-:Y:S01]  /*1a90*/  @!P0 ISETP.NE.U32.AND P6, PT, RZ, c[0x0][0x218], PT ;  /* 0x00008600ff008a0c */ /* 0x000fe20003fc5070 */
[----:B------:R-:W-:Y:S01]  /*1aa0*/  @P1 FMUL.FTZ R114, R114, c[0x0][0x1e8] ;  /* 0x00007a0072721a20 */ /* 0x000fe20000410000 */
[----:B------:R-:W-:Y:S01]  /*1ab0*/  @!P0 FSEL R181, R26, RZ, P4 ;  /* 0x000000ff1ab58208 */ /* 0x000fe20002000000 */
[----:B------:R-:W-:Y:S01]  /*1ac0*/  @P1 FMUL.FTZ R117, R116, c[0x0][0x1ec] ;  /* 0x00007b0074751a20 */ /* 0x000fe20000410000 */
[----:B------:R-:W-:Y:S05]  /*1ad0*/  @!P0 BRA `(.L_x_4604) ;  /* 0x0000006000008947 */ /* 0x000fea0003800000 */
[----:B------:R-:W-:Y:S01]  /*1ae0*/  ISETP.NE.U32.AND P4, PT, RZ, c[0x0][0x218], PT ;  /* 0x00008600ff007a0c */ /* 0x000fe20003f85070 */
[----:B-1----:R-:W-:-:S03]  /*1af0*/  FFMA.FTZ R177, R129, R175, R178 ;  /* 0x000000af81b17223 */ /* 0x002fc600000100b2 */
[----:B------:R-:W-:Y:S01]  /*1b00*/  ISETP.NE.AND.EX P4, PT, RZ, c[0x0][0x21c], PT, P4 ;  /* 0x00008700ff007a0c */ /* 0x000fe20003f85340 */
[----:B------:R-:W-:-:S04]  /*1b10*/  FADD.FTZ R177, R152, -R177 ;  /* 0x800000b198b17221 */ /* 0x000fc80000010000 */
[----:B------:R-:W-:-:S08]  /*1b20*/  FMUL.FTZ R181, R124, R177 ;  /* 0x000000b17cb57220 */ /* 0x000fd00000410000 */
[----:B------:R-:W-:Y:S02]  /*1b30*/  @P4 FADD.FTZ R181, R26, R181 ;  /* 0x000000b51ab54221 */ /* 0x000fe40000010000 */
.L_x_4604:
[----:B------:R-:W-:Y:S05]  /*1b40*/  BSYNC B1 ;  /* 0x0000000000017941 */ /* 0x000fea0003800000 */
.L_x_4603:
[----:B-1----:R-:W-:Y:S01]  /*1b50*/  @P1 FMUL.FTZ R176, R181, c[0x0][0x1ec] ;  /* 0x00007b00b5b01a20 */ /* 0x002fe20000410000 */
        /* <DEDUP_REMOVED lines=22> */
.L_x_4606:
[----:B------:R-:W-:Y:S05]  /*1cc0*/  BSYNC B1 ;  /* 0x0000000000017941 */ /* 0x000fea0003800000 */
.L_x_4605:
        /* <DEDUP_REMOVED lines=8> */
.L_x_4608:
[----:B------:R-:W-:Y:S05]  /*1d50*/  BSYNC B1 ;  /* 0x0000000000017941 */ /* 0x000fea0003800000 */
.L_x_4607:
        /* <DEDUP_REMOVED lines=14> */
.L_x_4610:
[----:B------:R-:W-:Y:S05]  /*1e40*/  BSYNC B1 ;  /* 0x0000000000017941 */ /* 0x000fea0003800000 */
.L_x_4609:
        /* <DEDUP_REMOVED lines=10> */
[----:B------:R-:W-:Y:S01]  /*1ef0*/  @!P0 ISETP.NE.U32.AND P3, PT, RZ, c[0x0][0x218], PT ;  /* 0x00008600ff008a0c */ /* 0x000fe20003f65070 */
[----:B------:R-:W-:Y:S01]  /*1f00*/  HFMA2.MMA R179, -RZ, RZ, 0, 0 ;  /* 0x00000000ffb37435 */ /* 0x000fe200000001ff */
[----:B------:R-:W-:-:S02]  /*1f10*/  @!P0 ISETP.NE.AND.EX P4, PT, RZ, c[0x0][0x21c], PT, P4 ;  /* 0x00008700ff008a0c */ /* 0x000fc40003f85340 */
[----:B------:R-:W-:Y:S02]  /*1f20*/  @P1 FSEL R187, R112, RZ, P2 ;  /* 0x000000ff70bb1208 */ /* 0x000fe40001000000 */
[----:B------:R-:W-:Y:S02]  /*1f30*/  @P1 SHF.R.S32.HI R113, RZ, 0x1f, R118 ;  /* 0x0000001fff711819 */ /* 0x000fe40000011476 */
[----:B------:R-:W-:Y:S02]  /*1f40*/  ISETP.NE.U32.AND P2, PT, RZ, c[0x0][0x258], PT ;  /* 0x00009600ff007a0c */ /* 0x000fe40003f45070 */
[----:B------:R-:W-:Y:S02]  /*1f50*/  @!P0 ISETP.NE.AND.EX P3, PT, RZ, c[0x0][0x21c], PT, P3 ;  /* 0x00008700ff008a0c */ /* 0x000fe40003f65330 */
[----:B------:R-:W-:Y:S02]  /*1f60*/  @!P0 FSEL R189, R22, RZ, P4 ;  /* 0x000000ff16bd8208 */ /* 0x000fe40002000000 */
[----:B------:R-:W-:-:S02]  /*1f70*/  @P1 LOP3.LUT P4, RZ, R190, 0xff, RZ, 0xc0, !PT ;  /* 0x000000ffbeff1812 */ /* 0x000fc4000788c0ff */
[----:B------:R-:W-:Y:S02]  /*1f80*/  @P1 LEA.HI R177, R113, R118, RZ, 0x3 ;  /* 0x0000007671b11211 */ /* 0x000fe400078f18ff */
[----:B------:R-:W-:Y:S02]  /*1f90*/  ISETP.NE.AND.EX P2, PT, RZ, c[0x0][0x25c], PT, P2 ;  /* 0x00009700ff007a0c */ /* 0x000fe40003f45320 */
        /* <DEDUP_REMOVED lines=10> */
.L_x_4612:
[----:B------:R-:W-:Y:S05]  /*2040*/  BSYNC B1 ;  /* 0x0000000000017941 */ /* 0x000fea0003800000 */
.L_x_4611:
        /* <DEDUP_REMOVED lines=8> */
.L_x_4614:
[----:B------:R-:W-:Y:S05]  /*20d0*/  BSYNC B1 ;  /* 0x0000000000017941 */ /* 0x000fea0003800000 */
.L_x_4613:
[----:B------:R-:W-:Y:S01]  /*20e0*/  ISETP.NE.U32.AND P3, PT, RZ, c[0x0][0x258], PT ;  /* 0x00009600ff007a0c */ /* 0x000fe20003f65070 */
[----:B------:R-:W-:Y:S01]  /*20f0*/  BSSY B1, `(.L_x_4615) ;  /* 0x000002f000017945 */ /* 0x000fe20003800000 */
[----:B------:R-:W-:Y:S02]  /*2100*/  @P2 MOV R176, 0x20 ;  /* 0x0000002000b02802 */ /* 0x000fe40000000f00 */
[----:B------:R-:W-:Y:S02]  /*2110*/  ISETP.NE.AND.EX P3, PT, RZ, c[0x0][0x25c], PT, P3 ;  /* 0x00009700ff007a0c */ /* 0x000fe40003f65330 */
[----:B------:R-:W-:Y:S01]  /*2120*/  @P1 LEA.HI.SX32 R179, R177, R118, 0x1d ;  /* 0x00000076b1b31211 */ /* 0x000fe200078feaff */
[----:B------:R-:W-:Y:S01]  /*2130*/  @P2 IMAD.WIDE.U32 R176, R119, R176, c[0x0][0x258] ;  /* 0x0000960077b02625 */ /* 0x000fe200078e00b0 */
[----:B------:R-:W-:Y:S02]  /*2140*/  @P1 PRMT R108, R114, 0x7610, R108 ;  /* 0x00007610726c1816 */ /* 0x000fe4000000006c */
[----:B------:R-:W-:Y:S01]  /*2150*/  SEL R114, R181, R102, P3 ;  /* 0x00000066b5727207 */ /* 0x000fe20001800000 */
[----:B------:R-:W-:Y:S01]  /*2160*/  @P1 FMUL.FTZ R181, R189, c[0x0][0x1ec] ;  /* 0x00007b00bdb51a20 */ /* 0x000fe20000410000 */
[C---:B------:R-:W-:Y:S01]  /*2170*/  SEL R119, R190.reuse, R107, P3 ;  /* 0x0000006bbe777207 */ /* 0x040fe20001800000 */
[----:B------:R-:W-:Y:S01]  /*2180*/  @P1 FMUL.FTZ R190, R190, c[0x0][0x1ec] ;  /* 0x00007b00bebe1a20 */ /* 0x000fe20000410000 */
[----:B------:R-:W-:Y:S01]  /*2190*/  @P1 F2FP.BF16.PACK_AB R117, RZ, R117 ;  /* 0x00000075ff75123e */ /* 0x000fe200000010ff */
[----:B------:R-:W-:Y:S01]  /*21a0*/  @P1 FMUL.FTZ R181, R181, c[0x0][0x1e8] ;  /* 0x00007a00b5b51a20 */ /* 0x000fe20000410000 */
[----:B------:R-:W-:Y:S01]  /*21b0*/  @P1 F2FP.BF16.PACK_AB R180, RZ, R180 ;  /* 0x000000b4ffb4123e */ /* 0x000fe200000010ff */
[----:B------:R-:W-:Y:S01]  /*21c0*/  @P1 FMUL.FTZ R190, R190, c[0x0][0x1e8] ;  /* 0x00007a00bebe1a20 */ /* 0x000fe20000410000 */
[----:B------:R-:W-:-:S02]  /*21d0*/  @P1 F2FP.BF16.PACK_AB R186, RZ, R186 ;  /* 0x000000baffba123e */ /* 0x000fc400000010ff */
[----:B------:R-:W-:Y:S02]  /*21e0*/  @P1 FSEL R181, R181, RZ, P5 ;  /* 0x000000ffb5b51208 */ /* 0x000fe40002800000 */
[----:B------:R-:W-:Y:S02]  /*21f0*/  @!P0 ISETP.NE.U32.AND P5, PT, RZ, c[0x0][0x218], PT ;  /* 0x00008600ff008a0c */ /* 0x000fe40003fa5070 */
[----:B------:R-:W-:Y:S02]  /*2200*/  @P1 FSEL R190, R190, RZ, P6 ;  /* 0x000000ffbebe1208 */ /* 0x000fe40003000000 */
[----:B------:R-:W-:Y:S02]  /*2210*/  @!P0 ISETP.NE.U32.AND P6, PT, RZ, c[0x0][0x218], PT ;  /* 0x00008600ff008a0c */ /* 0x000fe40003fc5070 */
[----:B------:R-:W-:Y:S02]  /*2220*/  @P1 PRMT R108, R108, 0x5410, R117 ;  /* 0x000054106c6c1816 */ /* 0x000fe40000000075 */
[----:B------:R-:W-:-:S02]  /*2230*/  SEL R112, R115, R100, P3 ;  /* 0x0000006473707207 */ /* 0x000fc40001800000 */
[----:B------:R-:W-:Y:S02]  /*2240*/  SEL R113, R116, R101, P3 ;  /* 0x0000006574717207 */ /* 0x000fe40001800000 */
[----:B------:R-:W-:Y:S02]  /*2250*/  SEL R115, R182, R103, P3 ;  /* 0x00000067b6737207 */ /* 0x000fe40001800000 */
[----:B------:R-:W-:Y:S02]  /*2260*/  SEL R116, R185, R104, P3 ;  /* 0x00000068b9747207 */ /* 0x000fe40001800000 */
[----:B------:R-:W-:Y:S01]  /*2270*/  SEL R117, R188, R105, P3 ;  /* 0x00000069bc757207 */ /* 0x000fe20001800000 */
[----:B------:R-:W-:Y:S01]  /*2280*/  @P2 STG.E.128 [R176.64], R112 ;  /* 0x00000070b0002986 */ /* 0x000fe2000c101d04 */
[----:B------:R-:W-:Y:S02]  /*2290*/  SEL R118, R189, R106, P3 ;  /* 0x0000006abd767207 */ /* 0x000fe40001800000 */
[----:B------:R-:W-:-:S02]  /*22a0*/  @!P0 ISETP.NE.AND.EX P5, PT, RZ, c[0x0][0x21c], PT, P5 ;  /* 0x00008700ff008a0c */ /* 0x000fc40003fa5350 */
[----:B------:R-:W-:Y:S01]  /*22b0*/  @P1 PRMT R109, R180, 0x7610, R109 ;  /* 0x00007610b46d1816 */ /* 0x000fe2000000006d */
[----:B------:R0:W-:Y:S01]  /*22c0*/  @P2 STG.E.128 [R176.64+0x10], R116 ;  /* 0x00001074b0002986 */ /* 0x0001e2000c101d04 */
[----:B------:R-:W-:Y:S02]  /*22d0*/  @P1 F2FP.BF16.PACK_AB R183, RZ, R183 ;  /* 0x000000b7ffb7123e */ /* 0x000fe400000010ff */
[----:B------:R-:W-:Y:S02]  /*22e0*/  @P1 F2FP.BF16.PACK_AB R187, RZ, R187 ;  /* 0x000000bbffbb123e */ /* 0x000fe400000010ff */
[----:B------:R-:W-:Y:S02]  /*22f0*/  @!P0 ISETP.NE.AND.EX P6, PT, RZ, c[0x0][0x21c], PT, P6 ;  /* 0x00008700ff008a0c */ /* 0x000fe40003fc5360 */
[----:B------:R-:W-:Y:S02]  /*2300*/  @P1 PRMT R110, R186, 0x7610, R110 ;  /* 0x00007610ba6e1816 */ /* 0x000fe4000000006e */
[----:B------:R-:W-:-:S02]  /*2310*/  @!P0 FSEL R185, R16, RZ, P5 ;  /* 0x000000ff10b98208 */ /* 0x000fc40002800000 */
[----:B------:R-:W-:Y:S02]  /*2320*/  @!P0 ISETP.NE.U32.AND P5, PT, RZ, c[0x0][0x218], PT ;  /* 0x00008600ff008a0c */ /* 0x000fe40003fa5070 */
[----:B------:R-:W-:Y:S02]  /*2330*/  @P1 PRMT R109, R109, 0x5410, R183 ;  /* 0x000054106d6d1816 */ /* 0x000fe400000000b7 */
[----:B------:R-:W-:Y:S02]  /*2340*/  @P1 F2FP.BF16.PACK_AB R181, RZ, R181 ;  /* 0x000000b5ffb5123e */ /* 0x000fe400000010ff */
[----:B------:R-:W-:Y:S02]  /*2350*/  @P1 PRMT R110, R110, 0x5410, R187 ;  /* 0x000054106e6e1816 */ /* 0x000fe400000000bb */
        /* <DEDUP_REMOVED lines=8> */
.L_x_4616:
[----:B------:R-:W-:Y:S05]  /*23e0*/  BSYNC B1 ;  /* 0x0000000000017941 */ /* 0x000fea0003800000 */
.L_x_4615:
        /* <DEDUP_REMOVED lines=8> */
.L_x_4618:
[----:B------:R-:W-:Y:S05]  /*2470*/  BSYNC B1 ;  /* 0x0000000000017941 */ /* 0x000fea0003800000 */
.L_x_4617:
[----:B------:R-:W-:Y:S01]  /*2480*/  @!P0 ISETP.NE.U32.AND P6, PT, RZ, c[0x0][0x218], PT ;  /* 0x00008600ff008a0c */ /* 0x000fe20003fc5070 */
[----:B------:R-:W-:Y:S01]  /*2490*/  BSSY B1, `(.L_x_4619) ;  /* 0x0000012000017945 */ /* 0x000fe20003800000 */
[----:B------:R-:W-:Y:S02]  /*24a0*/  @P2 MOV R117, 0x20 ;  /* 0x0000002000752802 */ /* 0x000fe40000000f00 */
[----:B------:R-:W-:Y:S02]  /*24b0*/  @P1 MOV R118, 0x10 ;  /* 0x0000001000761802 */ /* 0x000fe40000000f00 */
        /* <DEDUP_REMOVED lines=15> */
.L_x_4620:
[----:B------:R-:W-:Y:S05]  /*25b0*/  BSYNC B1 ;  /* 0x0000000000017941 */ /* 0x000fea0003800000 */
.L_x_4619:
        /* <DEDUP_REMOVED lines=10> */
.L_x_4622:
[----:B------:R-:W-:Y:S05]  /*2660*/  BSYNC B1 ;  /* 0x0000000000017941 */ /* 0x000fea0003800000 */
.L_x_4621:
        /* <DEDUP_REMOVED lines=31> */
.L_x_4624:
[----:B------:R-:W-:Y:S05]  /*2860*/  BSYNC B1 ;  /* 0x0000000000017941 */ /* 0x000fea0003800000 */
.L_x_4623:
        /* <DEDUP_REMOVED lines=15> */
.L_x_4626:
[----:B------:R-:W-:Y:S05]  /*2960*/  BSYNC B1 ;  /* 0x0000000000017941 */ /* 0x000fea0003800000 */
.L_x_4625:
        /* <DEDUP_REMOVED lines=15> */
.L_x_4628:
[----:B------:R-:W-:Y:S05]  /*2a60*/  BSYNC B1 ;  /* 0x0000000000017941 */ /* 0x000fea0003800000 */
.L_x_4627:
[----:B------:R-:W-:Y:S01]  /*2a70*/  @P1 FMUL.FTZ R115, R115, c[0x0][0x1e8] ;  /* 0x00007a0073731a20 */ /* 0x000fe20000410000 */
[----:B------:R-:W-:Y:S01]  /*2a80*/  @P1 F2FP.BF16.PACK_AB R177, RZ, R177 ;  /* 0x000000b1ffb1123e */ /* 0x000fe200000010ff */
[----:B------:R-:W-:Y:S01]  /*2a90*/  BSSY B1, `(.L_x_4629) ;  /* 0x0000016000017945 */ /* 0x000fe20003800000 */
[----:B------:R-:W-:Y:S02]  /*2aa0*/  @P1 F2FP.BF16.PACK_AB R126, RZ, R126 ;  /* 0x0000007eff7e123e */ /* 0x000fe400000010ff */
[----:B------:R-:W-:Y:S02]  /*2ab0*/  @P1 FSEL R115, R115, RZ, P6 ;  /* 0x000000ff73731208 */ /* 0x000fe40003000000 */
[----:B------:R-:W-:Y:S02]  /*2ac0*/  @!P0 ISETP.NE.U32.AND P6, PT, RZ, c[0x0][0x218], PT ;  /* 0x00008600ff008a0c */ /* 0x000fe40003fc5070 */
[----:B------:R-:W-:Y:S02]  /*2ad0*/  @P1 F2FP.BF16.PACK_AB R112, RZ, R112 ;  /* 0x00000070ff70123e */ /* 0x000fe400000010ff */
[----:B------:R-:W-:-:S02]  /*2ae0*/  @P1 PRMT R109, R177, 0x7610, R109 ;  /* 0x00007610b16d1816 */ /* 0x000fc4000000006d */
[----:B------:R-:W-:Y:S02]  /*2af0*/  @P1 PRMT R108, R185, 0x7610, R108 ;  /* 0x00007610b96c1816 */ /* 0x000fe4000000006c */
[----:B------:R-:W-:Y:S02]  /*2b00*/  @P1 F2FP.BF16.PACK_AB R176, RZ, R176 ;  /* 0x000000b0ffb0123e */ /* 0x000fe400000010ff */
[----:B------:R-:W-:Y:S02]  /*2b10*/  @!P0 ISETP.NE.AND.EX P6, PT, RZ, c[0x0][0x21c], PT, P6 ;  /* 0x00008700ff008a0c */ /* 0x000fe40003fc5360 */
[----:B------:R-:W-:Y:S02]  /*2b20*/  @P1 PRMT R109, R109, 0x5410, R126 ;  /* 0x000054106d6d1816 */ /* 0x000fe4000000007e */
[----:B------:R-:W-:Y:S01]  /*2b30*/  @P1 PRMT R110, R112, 0x7610, R110 ;  /* 0x00007610706e1816 */ /* 0x000fe2000000006e */
[----:B------:R-:W-:Y:S01]  /*2b40*/  @P1 FMUL.FTZ R112, R119, c[0x0][0x1ec] ;  /* 0x00007b0077701a20 */ /* 0x000fe20000410000 */
[----:B------:R-:W-:-:S02]  /*2b50*/  @P1 LOP3.LUT P4, RZ, R121, 0xff000000, RZ, 0xc0, !PT ;  /* 0xff00000079ff1812 */ /* 0x000fc4000788c0ff */
        /* <DEDUP_REMOVED lines=9> */
.L_x_4630:
[----:B------:R-:W-:Y:S05]  /*2bf0*/  BSYNC B1 ;  /* 0x0000000000017941 */ /* 0x000fea0003800000 */
.L_x_4629:
        /* <DEDUP_REMOVED lines=33> */
.L_x_4632:
[----:B------:R-:W-:Y:S05]  /*2e10*/  BSYNC B1 ;  /* 0x0000000000017941 */ /* 0x000fea0003800000 */
.L_x_4631:
        /* <DEDUP_REMOVED lines=14> */
.L_x_4634:
[----:B------:R-:W-:Y:S05]  /*2f00*/  BSYNC B1 ;  /* 0x0000000000017941 */ /* 0x000fea0003800000 */
.L_x_4633:
        /* <DEDUP_REMOVED lines=10> */
.L_x_4636:
[----:B------:R-:W-:Y:S05]  /*2fb0*/  BSYNC B1 ;  /* 0x0000000000017941 */ /* 0x000fea0003800000 */
.L_x_4635:
        /* <DEDUP_REMOVED lines=30> */
.L_x_4638:
[----:B------:R-:W-:Y:S05]  /*31a0*/  BSYNC B1 ;  /* 0x0000000000017941 */ /* 0x000fea0003800000 */
.L_x_4637:
        /* <DEDUP_REMOVED lines=8> */
.L_x_4640:
[----:B------:R-:W-:Y:S05]  /*3230*/  BSYNC B1 ;  /* 0x0000000000017941 */ /* 0x000fea0003800000 */
.L_x_4639:
        /* <DEDUP_REMOVED lines=8> */
.L_x_4642:
[----:B------:R-:W-:Y:S05]  /*32c0*/  BSYNC B1 ;  /* 0x0000000000017941 */ /* 0x000fea0003800000 */
.L_x_4641:
        /* <DEDUP_REMOVED lines=17> */
.L_x_4644:
[----:B------:R-:W-:Y:S05]  /*33e0*/  BSYNC B1 ;  /* 0x0000000000017941 */ /* 0x000fea0003800000 */
.L_x_4643:
        /* <DEDUP_REMOVED lines=39> */
.L_x_4646:
[----:B------:R-:W-:Y:S05]  /*3660*/  BSYNC B1 ;  /* 0x0000000000017941 */ /* 0x000fea0003800000 */
.L_x_4645:
        /* <DEDUP_REMOVED lines=11> */
[----:B------:R-:W-:Y:S01]  /*3720*/  MOV R115, c[0x0][0x160] ;  /* 0x0000580000737a02 */ /* 0x000fe20000000f00 */
[----:B------:R0:W-:Y:S01]  /*3730*/  @P2 STG.E.128 [R2.64], R100 ;  /* 0x0000006402002986 */ /* 0x0001e2000c101d04 */
[----:B------:R-:W-:Y:S02]  /*3740*/  @P1 PRMT R111, R111, 0x5410, R114 ;  /* 0x000054106f6f1816 */ /* 0x000fe40000000072 */
[----:B------:R-:W-:Y:S01]  /*3750*/  LEA R122, R115, R122, 0x2 ;  /* 0x0000007a737a7211 */ /* 0x000fe200078e10ff */
[----:B------:R0:W-:Y:S03]  /*3760*/  @P2 STG.E.128 [R2.64+0x10], R104 ;  /* 0x0000106802002986 */ /* 0x0001e6000c101d04 */
[----:B------:R-:W-:Y:S01]  /*3770*/  ISETP.GE.AND P0, PT, R122, c[0x0][0x164], PT ;  /* 0x000059007a007a0c */ /* 0x000fe20003f06270 */
[----:B------:R0:W-:-:S12]  /*3780*/  @P1 STG.E.128 [R112.64], R108 ;  /* 0x0000006c70001986 */ /* 0x0001d8000c101d04 */
[----:B0-----:R-:W-:Y:S01]  /*3790*/  @P0 CALL.REL.NOINC `(.L_x_4593) ;  /* 0x0000001000000944 */ /* 0x001fe20003c00000 */
[----:B------:R-:W-:Y:S05]  /*37a0*/  BRA `(.L_x_4647) ;  /* 0xffffcca000007947 */ /* 0x000fea000383ffff */
.L_x_4593:
[----:B------:R-:W-:Y:S05]  /*37b0*/  BSYNC B0 ;  /* 0x0000000000007941 */ /* 0x000fea0003800000 */
.L_x_4591:
        /* <DEDUP_REMOVED lines=139> */
.L_x_4597:
[----:B------:R-:W-:Y:S01]  /*4070*/  HFMA2.MMA R180, -RZ, RZ, 0, 5.9604644775390625e-08 ;  /* 0x00000001ffb47435 */ /* 0x000fe200000001ff */
[----:B------:R-:W-:-:S02]  /*4080*/  MOV R117, R175 ;  /* 0x000000af00757202 */ /* 0x000fc40000000f00 */
[----:B------:R-:W-:Y:S02]  /*4090*/  MOV R181, 0x1f ;  /* 0x0000001f00b57802 */ /* 0x000fe40000000f00 */
[----:B------:R-:W-:Y:S02]  /*40a0*/  MOV R182, 0xffffffff ;  /* 0xffffffff00b67802 */ /* 0x000fe40000000f00 */
[----:B------:R-:W-:Y:S02]  /*40b0*/  MOV R114, 0x40d0 ;  /* 0x000040d000727802 */ /* 0x000fe40000000f00 */
[----:B------:R-:W-:Y:S05]  /*40c0*/  CALL.REL.NOINC `($__internal_93_$__cuda_sm70_shflsync_bfly_p) ;  /* 0x0000045000007944 */ /* 0x000fea0003c00000 */
[----:B-1----:R-:W-:Y:S01]  /*40d0*/  MOV R116, R180 ;  /* 0x000000b400747202 */ /* 0x002fe20000000f00 */
[----:B0-----:R-:W-:Y:S05]  /*40e0*/  BRA `(.L_x_4648) ;  /* 0xffffd62000007947 */ /* 0x001fea000383ffff */
.L_x_4598:
[----:B------:R-:W-:Y:S01]  /*40f0*/  HFMA2.MMA R180, -RZ, RZ, 0, 5.9604644775390625e-08 ;  /* 0x00000001ffb47435 */ /* 0x000fe200000001ff */
[----:B------:R-:W-:Y:S02]  /*4100*/  MOV R117, R178 ;  /* 0x000000b200757202 */ /* 0x000fe40000000f00 */
[----:B------:R-:W-:Y:S02]  /*4110*/  MOV R181, 0x1f ;  /* 0x0000001f00b57802 */ /* 0x000fe40000000f00 */
[----:B------:R-:W-:-:S02]  /*4120*/  MOV R182, 0xffffffff ;  /* 0xffffffff00b67802 */ /* 0x000fc40000000f00 */
[----:B------:R-:W-:Y:S02]  /*4130*/  MOV R114, 0x4150 ;  /* 0x0000415000727802 */ /* 0x000fe40000000f00 */
[----:B01----:R-:W-:Y:S05]  /*4140*/  CALL.REL.NOINC `($__internal_93_$__cuda_sm70_shflsync_bfly_p) ;  /* 0x000003d000007944 */ /* 0x003fea0003c00000 */
[----:B------:R-:W-:Y:S01]  /*4150*/  FADD.FTZ R175, R116, R175 ;  /* 0x000000af74af7221 */ /* 0x000fe20000010000 */
[----:B0-----:R-:W-:Y:S01]  /*4160*/  MOV R181, 0x1f ;  /* 0x0000001f00b57802 */ /* 0x001fe20000000f00 */
[----:B-1----:R-:W-:Y:S01]  /*4170*/  FADD.FTZ R177, R178, R180 ;  /* 0x000000b4b2b17221 */ /* 0x002fe20000010000 */
[----:B------:R-:W-:Y:S01]  /*4180*/  HFMA2.MMA R180, -RZ, RZ, 0, 1.1920928955078125e-07 ;  /* 0x00000002ffb47435 */ /* 0x000fe200000001ff */
[----:B------:R-:W-:Y:S02]  /*4190*/  MOV R182, 0xffffffff ;  /* 0xffffffff00b67802 */ /* 0x000fe40000000f00 */
[----:B------:R-:W-:Y:S02]  /*41a0*/  MOV R117, R175 ;  /* 0x000000af00757202 */ /* 0x000fe40000000f00 */
[----:B------:R-:W-:Y:S02]  /*41b0*/  MOV R114, 0x41d0 ;  /* 0x000041d000727802 */ /* 0x000fe40000000f00 */
[----:B------:R-:W-:Y:S05]  /*41c0*/  CALL.REL.NOINC `($__internal_93_$__cuda_sm70_shflsync_bfly_p) ;  /* 0x0000035000007944 */ /* 0x000fea0003c00000 */
[----:B-1----:R-:W-:Y:S01]  /*41d0*/  MOV R116, R180 ;  /* 0x000000b400747202 */ /* 0x002fe20000000f00 */
[----:B------:R-:W-:Y:S01]  /*41e0*/  HFMA2.MMA R180, -RZ, RZ, 0, 1.1920928955078125e-07 ;  /* 0x00000002ffb47435 */ /* 0x000fe200000001ff */
[----:B0-----:R-:W-:-:S02]  /*41f0*/  MOV R117, R177 ;  /* 0x000000b100757202 */ /* 0x001fc40000000f00 */
[----:B------:R-:W-:Y:S02]  /*4200*/  MOV R181, 0x1f ;  /* 0x0000001f00b57802 */ /* 0x000fe40000000f00 */
[----:B------:R-:W-:Y:S02]  /*4210*/  MOV R182, 0xffffffff ;  /* 0xffffffff00b67802 */ /* 0x000fe40000000f00 */
[----:B------:R-:W-:Y:S02]  /*4220*/  MOV R114, 0x4240 ;  /* 0x0000424000727802 */ /* 0x000fe40000000f00 */
[----:B------:R-:W-:Y:S05]  /*4230*/  CALL.REL.NOINC `($__internal_93_$__cuda_sm70_shflsync_bfly_p) ;  /* 0x000002e000007944 */ /* 0x000fea0003c00000 */
[----:B------:R-:W-:Y:S01]  /*4240*/  FADD.FTZ R175, R116, R175 ;  /* 0x000000af74af7221 */ /* 0x000fe20000010000 */
[----:B0-----:R-:W-:Y:S01]  /*4250*/  MOV R181, 0x1f ;  /* 0x0000001f00b57802 */ /* 0x001fe20000000f00 */
[----:B-1----:R-:W-:Y:S01]  /*4260*/  FADD.FTZ R177, R177, R180 ;  /* 0x000000b4b1b17221 */ /* 0x002fe20000010000 */
[----:B------:R-:W-:Y:S01]  /*4270*/  HFMA2.MMA R180, -RZ, RZ, 0, 2.384185791015625e-07 ;  /* 0x00000004ffb47435 */ /* 0x000fe200000001ff */
[----:B------:R-:W-:Y:S02]  /*4280*/  MOV R182, 0xffffffff ;  /* 0xffffffff00b67802 */ /* 0x000fe40000000f00 */
[----:B------:R-:W-:-:S02]  /*4290*/  MOV R117, R175 ;  /* 0x000000af00757202 */ /* 0x000fc40000000f00 */
[----:B------:R-:W-:Y:S02]  /*42a0*/  MOV R114, 0x42c0 ;  /* 0x000042c000727802 */ /* 0x000fe40000000f00 */
[----:B------:R-:W-:Y:S05]  /*42b0*/  CALL.REL.NOINC `($__internal_93_$__cuda_sm70_shflsync_bfly_p) ;  /* 0x0000026000007944 */ /* 0x000fea0003c00000 */
[----:B-1----:R-:W-:Y:S01]  /*42c0*/  MOV R116, R180 ;  /* 0x000000b400747202 */ /* 0x002fe20000000f00 */
[----:B------:R-:W-:Y:S01]  /*42d0*/  HFMA2.MMA R180, -RZ, RZ, 0, 2.384185791015625e-07 ;  /* 0x00000004ffb47435 */ /* 0x000fe200000001ff */
[----:B0-----:R-:W-:Y:S02]  /*42e0*/  MOV R117, R177 ;  /* 0x000000b100757202 */ /* 0x001fe40000000f00 */
[----:B------:R-:W-:Y:S02]  /*42f0*/  MOV R181, 0x1f ;  /* 0x0000001f00b57802 */ /* 0x000fe40000000f00 */
[----:B------:R-:W-:Y:S02]  /*4300*/  MOV R182, 0xffffffff ;  /* 0xffffffff00b67802 */ /* 0x000fe40000000f00 */
[----:B------:R-:W-:Y:S02]  /*4310*/  MOV R114, 0x4330 ;  /* 0x0000433000727802 */ /* 0x000fe40000000f00 */
[----:B------:R-:W-:Y:S05]  /*4320*/  CALL.REL.NOINC `($__internal_93_$__cuda_sm70_shflsync_bfly_p) ;  /* 0x000001f000007944 */ /* 0x000fea0003c00000 */
[----:B------:R-:W-:Y:S01]  /*4330*/  FADD.FTZ R175, R116, R175 ;  /* 0x000000af74af7221 */ /* 0x000fe20000010000 */
[----:B0-----:R-:W-:Y:S01]  /*4340*/  MOV R181, 0x1f ;  /* 0x0000001f00b57802 */ /* 0x001fe20000000f00 */
[----:B-1----:R-:W-:Y:S01]  /*4350*/  FADD.FTZ R177, R177, R180 ;  /* 0x000000b4b1b17221 */ /* 0x002fe20000010000 */
[----:B------:R-:W-:Y:S01]  /*4360*/  HFMA2.MMA R180, -RZ, RZ, 0, 4.76837158203125e-07 ;  /* 0x00000008ffb47435 */ /* 0x000fe200000001ff */
[----:B------:R-:W-:-:S02]  /*4370*/  MOV R182, 0xffffffff ;  /* 0xffffffff00b67802 */ /* 0x000fc40000000f00 */
[----:B------:R-:W-:Y:S02]  /*4380*/  MOV R117, R175 ;  /* 0x000000af00757202 */ /* 0x000fe40000000f00 */
[----:B------:R-:W-:Y:S02]  /*4390*/  MOV R114, 0x43b0 ;  /* 0x000043b000727802 */ /* 0x000fe40000000f00 */
[----:B------:R-:W-:Y:S05]  /*43a0*/  CALL.REL.NOINC `($__internal_93_$__cuda_sm70_shflsync_bfly_p) ;  /* 0x0000017000007944 */ /* 0x000fea0003c00000 */
[----:B-1----:R-:W-:Y:S01]  /*43b0*/  MOV R116, R180 ;  /* 0x000000b400747202 */ /* 0x002fe20000000f00 */
[----:B------:R-:W-:Y:S01]  /*43c0*/  HFMA2.MMA R180, -RZ, RZ, 0, 4.76837158203125e-07 ;  /* 0x00000008ffb47435 */ /* 0x000fe200000001ff */
[----:B0-----:R-:W-:Y:S02]  /*43d0*/  MOV R117, R177 ;  /* 0x000000b100757202 */ /* 0x001fe40000000f00 */
[----:B------:R-:W-:Y:S02]  /*43e0*/  MOV R181, 0x1f ;  /* 0x0000001f00b57802 */ /* 0x000fe40000000f00 */
[----:B------:R-:W-:Y:S02]  /*43f0*/  MOV R182, 0xffffffff ;  /* 0xffffffff00b67802 */ /* 0x000fe40000000f00 */
[----:B------:R-:W-:-:S02]  /*4400*/  MOV R114, 0x4420 ;  /* 0x0000442000727802 */ /* 0x000fc40000000f00 */
[----:B------:R-:W-:Y:S05]  /*4410*/  CALL.REL.NOINC `($__internal_93_$__cuda_sm70_shflsync_bfly_p) ;  /* 0x0000010000007944 */ /* 0x000fea0003c00000 */
[----:B------:R-:W-:Y:S01]  /*4420*/  FADD.FTZ R176, R116, R175 ;  /* 0x000000af74b07221 */ /* 0x000fe20000010000 */
[----:B0-----:R-:W-:Y:S01]  /*4430*/  MOV R181, 0x1f ;  /* 0x0000001f00b57802 */ /* 0x001fe20000000f00 */
[----:B-1----:R-:W-:Y:S01]  /*4440*/  FADD.FTZ R177, R177, R180 ;  /* 0x000000b4b1b17221 */ /* 0x002fe20000010000 */
[----:B------:R-:W-:Y:S01]  /*4450*/  HFMA2.MMA R180, -RZ, RZ, 0, 9.5367431640625e-07 ;  /* 0x00000010ffb47435 */ /* 0x000fe200000001ff */
[----:B------:R-:W-:-:S02]  /*4460*/  MOV R182, 0xffffffff ;  /* 0xffffffff00b67802 */ /* 0x000fc40000000f00 */
[----:B------:R-:W-:Y:S02]  /*4470*/  MOV R117, R176 ;  /* 0x000000b000757202 */ /* 0x000fe40000000f00 */
[----:B------:R-:W-:Y:S02]  /*4480*/  MOV R114, 0x44a0 ;  /* 0x000044a000727802 */ /* 0x000fe40000000f00 */
[----:B------:R-:W-:Y:S05]  /*4490*/  CALL.REL.NOINC `($__internal_93_$__cuda_sm70_shflsync_bfly_p) ;  /* 0x0000008000007944 */ /* 0x000fea0003c00000 */
[----:B-1----:R-:W-:Y:S01]  /*44a0*/  MOV R179, R180 ;  /* 0x000000b400b37202 */ /* 0x002fe20000000f00 */
[----:B------:R-:W-:Y:S01]  /*44b0*/  HFMA2.MMA R180, -RZ, RZ, 0, 9.5367431640625e-07 ;  /* 0x00000010ffb47435 */ /* 0x000fe200000001ff */
[----:B0-----:R-:W-:Y:S02]  /*44c0*/  MOV R117, R177 ;  /* 0x000000b100757202 */ /* 0x001fe40000000f00 */
[----:B------:R-:W-:Y:S02]  /*44d0*/  MOV R181, 0x1f ;  /* 0x0000001f00b57802 */ /* 0x000fe40000000f00 */
[----:B------:R-:W-:Y:S02]  /*44e0*/  MOV R182, 0xffffffff ;  /* 0xffffffff00b67802 */ /* 0x000fe40000000f00 */
[----:B------:R-:W-:-:S02]  /*44f0*/  MOV R114, 0x4510 ;  /* 0x0000451000727802 */ /* 0x000fc40000000f00 */
[----:B------:R-:W-:Y:S05]  /*4500*/  CALL.REL.NOINC `($__internal_93_$__cuda_sm70_shflsync_bfly_p) ;  /* 0x0000001000007944 */ /* 0x000fea0003c00000 */
[----:B01----:R-:W-:Y:S05]  /*4510*/  BRA `(.L_x_4649) ;  /* 0xffffd31000007947 */ /* 0x003fea000383ffff */
        .weak           $__internal_93_$__cuda_sm70_shflsync_bfly_p
        .type           $__internal_93_$__cuda_sm70_shflsync_bfly_p,@function
        .size           $__internal_93_$__cuda_sm70_shflsync_bfly_p,(.L_x_9823 - $__internal_93_$__cuda_sm70_shflsync_bfly_p)
$__internal_93_$__cuda_sm70_shflsync_bfly_p:
[----:B------:R-:W-:Y:S01]  /*4520*/  HFMA2.MMA R115, -RZ, RZ, 0, 0 ;  /* 0x00000000ff737435 */ /* 0x000fe200000001ff */
[----:B------:R-:W-:Y:S04]  /*4530*/  WARPSYNC R182 ;  /* 0x000000b600007348 */ /* 0x000fe80003800000 */
[----:B------:R0:W1:Y:S01]  /*4540*/  SHFL.BFLY PT, R180, R117, R180, R181 ;  /* 0x0c0000b475b47389 */ /* 0x00006200000e00b5 */
[----:B------:R-:W-:Y:S05]  /*4550*/  RET.REL.NODEC R114 `(_ZN10layer_norm13ln_bwd_kernelINS_13Kernel_traitsIf13__nv_bfloat16fS2_fjLj768ELj1ELj4ELj1ELj16ENS_18Kernel_traits_baseILj768EfS2_fS2_fjLj128EEEEELb1ELb0ELb1ELb1EEEvNS_9BwdParamsE) ;  /* 0xffffbaa072007950 */ /* 0x000fea0003c3ffff */
.L_x_4650:
        /* <DEDUP_REMOVED lines=10> */
.L_x_9823:


//--------------------- .text._ZN10layer_norm13ln_bwd_kernelINS_13Kernel_traitsIf13__nv_bfloat16fS2_fjLj768ELj1ELj4ELj1ELj16ENS_18Kernel_traits_baseILj768EfS2_fS2_fjLj128EEEEELb1ELb1ELb0ELb0EEEvNS_9BwdParamsE --------------------------
	.section	.text._ZN10layer_norm13ln_bwd_kernelINS_13Kernel_traitsIf13__nv_bfloat16fS2_fjLj768ELj1ELj4ELj1ELj16ENS_18Kernel_traits_baseILj768EfS2_fS2_fjLj128EEEEELb1ELb1ELb0ELb0EEEvNS_9BwdParamsE,"ax",@progbits
	.sectioninfo	@"SHI_REGISTERS=241"
	.align	128
        .global         _ZN10layer_norm13ln_bwd_kernelINS_13Kernel_traitsIf13__nv_bfloat16fS2_fjLj768ELj1ELj4ELj1ELj16ENS_18Kernel_traits_baseILj768EfS2_fS2_fjLj128EEEEELb1ELb1ELb0ELb0EEEvNS_9BwdParamsE
        .type           _ZN10layer_norm13ln_bwd_kernelINS_13Kernel_traitsIf13__nv_bfloat16fS2_fjLj768ELj1ELj4ELj1ELj16ENS_18Kernel_traits_baseILj768EfS2_fS2_fjLj128EEEEELb1ELb1ELb0ELb0EEEvNS_9BwdParamsE,@function
        .size           _ZN10layer_norm13ln_bwd_kernelINS_13Kernel_traitsIf13__nv_bfloat16fS2_fjLj768ELj1ELj4ELj1ELj16ENS_18Kernel_traits_baseILj768EfS2_fS2_fjLj128EEEEELb1ELb1ELb0ELb0EEEvNS_9BwdParamsE,(.L_x_9824 - _ZN10layer_norm13ln_bwd_kernelINS_13Kernel_traitsIf13__nv_bfloat16fS2_fjLj768ELj1ELj4ELj1ELj16ENS_18Kernel_traits_baseILj768EfS2_fS2_fjLj128EEEEELb1ELb1ELb0ELb0EEEvNS_9BwdParamsE)
        .other          _ZN10layer_norm13ln_bwd_kernelINS_13Kernel_traitsIf13__nv_bfloat16fS2_fjLj768ELj1ELj4ELj1ELj16ENS_18Kernel_traits_baseILj768EfS2_fS2_fjLj128EEEEELb1ELb1ELb0ELb0EEEvNS_9BwdParamsE,@"STO_CUDA_ENTRY STV_DEFAULT"
_ZN10layer_norm13ln_bwd_kernelINS_13Kernel_traitsIf13__nv_bfloat16fS2_fjLj768ELj1ELj4ELj1ELj16ENS_18Kernel_traits_baseILj768EfS2_fS2_fjLj128EEEEELb1ELb1ELb0ELb0EEEvNS_9BwdParamsE:
.text._ZN10layer_norm13ln_bwd_kernelINS_13Kernel_traitsIf13__nv_bfloat16fS2_fjLj768ELj1ELj4ELj1ELj16ENS_18Kernel_traits_baseILj768EfS2_fS2_fjLj128EEEEELb1ELb1ELb0ELb0EEEvNS_9BwdParamsE:
        /* <DEDUP_REMOVED lines=79> */
.L_x_4667:
        /* <DEDUP_REMOVED lines=49> */
[----:B------:R-:W-:Y:S01]  /*0800*/  FMUL.FTZ R218, R32, R177 ;  /* 0x000000b120da7220 */ /* 0x000fe20000410000 */
[----:B------:R-:W-:Y:S01]  /*0810*/  PRMT R179, RZ, 0x5410, R181 ;  /* 0x00005410ffb37816 */ /* 0x000fe200000000b5 */
[----:B------:R-:W-:-:S02]  /*0820*/  FADD.FTZ R104, R104, R177 ;  /* 0x000000b168687221 */ /* 0x000fc40000010000 */
[----:B------:R-:W-:Y:S02]  /*0830*/  FFMA.FTZ R80, R189, R177, R80 ;  /* 0x000000b1bd507223 */ /* 0x000fe40000010050 */
[----:B------:R-:W-:Y:S02]  /*0840*/  FADD.FTZ R107, R107, R176 ;  /* 0x000000b06b6b7221 */ /* 0x000fe40000010000 */
[-C--:B------:R-:W-:Y:S02]  /*0850*/  FFMA.FTZ R83, R190, R176.reuse, R83 ;  /* 0x000000b0be537223 */ /* 0x080fe40000010053 */
[----:B------:R-:W-:Y:S02]  /*0860*/  FMUL.FTZ R193, R35, R176 ;  /* 0x000000b023c17220 */ /* 0x000fe40000410000 */
[----:B------:R-:W-:Y:S02]  /*0870*/  FADD.FTZ R191, -R226, R178 ;  /* 0x000000b2e2bf7221 */ /* 0x000fe40000010100 */
[----:B------:R-:W-:-:S02]  /*0880*/  FMUL.FTZ R217, R6, R217 ;  /* 0x000000d906d97220 */ /* 0x000fc40000410000 */
[----:B------:R-:W-:Y:S02]  /*0890*/  FMUL.FTZ R188, R33, R180 ;  /* 0x000000b421bc7220 */ /* 0x000fe40000410000 */
[----:B------:R-:W-:Y:S02]  /*08a0*/  FADD.FTZ R177, RZ, R218 ;  /* 0x000000daffb17221 */ /* 0x000fe40000010000 */
[----:B------:R-:W-:Y:S02]  /*08b0*/  FFMA.FTZ R176, R189, R218, RZ ;  /* 0x000000dabdb07223 */ /* 0x000fe400000100ff */
[----:B------:R-:W-:Y:S02]  /*08c0*/  FMUL.FTZ R191, R6, R191 ;  /* 0x000000bf06bf7220 */ /* 0x000fe40000410000 */
[----:B------:R-:W-:Y:S02]  /*08d0*/  FMUL.FTZ R192, R34, R179 ;  /* 0x000000b322c07220 */ /* 0x000fe40000410000 */
[----:B------:R-:W-:-:S02]  /*08e0*/  FADD.FTZ R177, R177, R188 ;  /* 0x000000bcb1b17221 */ /* 0x000fc40000010000 */
[----:B------:R-:W-:Y:S01]  /*08f0*/  FFMA.FTZ R176, R217, R188, R176 ;  /* 0x000000bcd9b07223 */ /* 0x000fe200000100b0 */
[----:B------:R-:W-:Y:S01]  /*0900*/  PRMT R197, RZ, 0x5410, R182 ;  /* 0x00005410ffc57816 */ /* 0x000fe200000000b6 */
[----:B----4-:R-:W-:Y:S02]  /*0910*/  FADD.FTZ R181, -R226, R184 ;  /* 0x000000b8e2b57221 */ /* 0x010fe40000010100 */
        /* <DEDUP_REMOVED lines=9> */
[----:B------:R-:W-:Y:S02]  /*09b0*/  FADD.FTZ R199, -R226, R186 ;  /* 0x000000bae2c77221 */ /* 0x000fe40000010100 */
        /* <DEDUP_REMOVED lines=28> */
.L_x_4654:
[----:B-1----:R-:W-:Y:S05]  /*0b80*/  BSYNC B1 ;  /* 0x0000000000017941 */ /* 0x002fea0003800000 */
.L_x_4653:
        /* <DEDUP_REMOVED lines=8> */
[----:B------:R-:W4:Y:S01]  /*0c10*/  LDG.E.128 R16, [R16.64] ;  /* 0x0000000410107981 */ /* 0x000f22000c1e1d00 */
[----:B------:R-:W-:-:S04]  /*0c20*/  ISETP.NE.U32.AND P5, PT, RZ, c[0x0][0x218], PT ;  /* 0x00008600ff007a0c */ /* 0x000fc80003fa5070 */
        /* <DEDUP_REMOVED lines=73> */
.L_x_4656:
[----:B------:R-:W-:Y:S05]  /*10c0*/  BSYNC B1 ;  /* 0x0000000000017941 */ /* 0x000fea0003800000 */
.L_x_4655:
        /* <DEDUP_REMOVED lines=19> */
[C---:B------:R-:W-:Y:S01]  /*1200*/  FADD.FTZ R209, -R226.reuse, R179 ;  /* 0x000000b3e2d17221 */ /* 0x040fe20000010100 */
[----:B---3--:R-:W-:Y:S01]  /*1210*/  PRMT R177, RZ, 0x5410, R180 ;  /* 0x00005410ffb17816 */ /* 0x008fe200000000b4 */
[C---:B------:R-:W-:Y:S01]  /*1220*/  FADD.FTZ R23, -R226.reuse, R176 ;  /* 0x000000b0e2177221 */ /* 0x040fe20000010100 */
[----:B------:R-:W-:Y:S01]  /*1230*/  PRMT R176, RZ, 0x7610, R181 ;  /* 0x00007610ffb07816 */ /* 0x000fe200000000b5 */
[----:B------:R-:W-:Y:S01]  /*1240*/  FADD.FTZ R207, -R226, R178 ;  /* 0x000000b2e2cf7221 */ /* 0x000fe20000010100 */
[----:B------:R-:W-:Y:S01]  /*1250*/  PRMT R180, RZ, 0x7610, R180 ;  /* 0x00007610ffb47816 */ /* 0x000fe200000000b4 */
[----:B-----5:R-:W-:-:S02]  /*1260*/  FMUL.FTZ R206, R6, R209 ;  /* 0x000000d106ce7220 */ /* 0x020fc40000410000 */
[----:B------:R-:W-:Y:S02]  /*1270*/  FMUL.FTZ R23, R6, R23 ;  /* 0x0000001706177220 */ /* 0x000fe40000410000 */
[----:B------:R-:W-:Y:S01]  /*1280*/  FMUL.FTZ R204, R72, R177 ;  /* 0x000000b148cc7220 */ /* 0x000fe20000410000 */
[----:B------:R-:W-:Y:S01]  /*1290*/  PRMT R179, RZ, 0x5410, R181 ;  /* 0x00005410ffb37816 */ /* 0x000fe200000000b5 */
[C---:B0-----:R-:W-:Y:S02]  /*12a0*/  FMUL.FTZ R203, R6.reuse, R207 ;  /* 0x000000cf06cb7220 */ /* 0x041fe40000410000 */
        /* <DEDUP_REMOVED lines=8> */
[----:B------:R-:W-:-:S02]  /*1330*/  FFMA.FTZ R168, R23, R177, R168 ;  /* 0x000000b117a87223 */ /* 0x000fc400000100a8 */
[----:B------:R-:W-:Y:S02]  /*1340*/  FMUL.FTZ R208, R74, R179 ;  /* 0x000000b34ad07220 */ /* 0x000fe40000410000 */
[----:B------:R-:W-:Y:S02]  /*1350*/  FADD.FTZ R177, R176, R205 ;  /* 0x000000cdb0b17221 */ /* 0x000fe40000010000 */
[----:B------:R-:W-:Y:S01]  /*1360*/  FFMA.FTZ R228, R202, R205, R228 ;  /* 0x000000cdcae47223 */ /* 0x000fe200000100e4 */
[----:B------:R-:W-:Y:S01]  /*1370*/  PRMT R211, RZ, 0x5410, R182 ;  /* 0x00005410ffd37816 */ /* 0x000fe200000000b6 */
[----:B----4-:R-:W-:Y:S02]  /*1380*/  FADD.FTZ R181, -R226, R184 ;  /* 0x000000b8e2b57221 */ /* 0x010fe40000010100 */
        /* <DEDUP_REMOVED lines=38> */
.L_x_4658:
[----:B------:R-:W-:Y:S05]  /*15f0*/  BSYNC B1 ;  /* 0x0000000000017941 */ /* 0x000fea0003800000 */
.L_x_4657:
[----:B-----5:R-:W-:Y:S01]  /*1600*/  @P0 PRMT R4, RZ, 0x5410, R219 ;  /* 0x00005410ff040816 */ /* 0x020fe200000000db */
[----:B------:R-:W-:Y:S05]  /*1610*/  BRA.DIV ~URZ, `(.L_x_4659) ;  /* 0x00002d127f007947 */ /* 0x000fea000b800000 */
[----:B------:R0:W1:Y:S02]  /*1620*/  SHFL.BFLY PT, R178, R227, 0x1, 0x1f ;  /* 0x0c201f00e3b27f89 */ /* 0x00006400000e0000 */
.L_x_4678:
        /* <DEDUP_REMOVED lines=18> */
.L_x_4679:
        /* <DEDUP_REMOVED lines=11> */
[----:B------:R-:W-:Y:S02]  /*1800*/  FSEL R233, R186, RZ, !P1 ;  /* 0x000000ffbae97208 */ /* 0x000fe40004800000 */
[----:B------:R-:W-:Y:S02]  /*1810*/  ISETP.NE.AND.EX P5, PT, RZ, c[0x0][0x21c], PT, P5 ;  /* 0x00008700ff007a0c */ /* 0x000fe40003fa5350 */
[----:B------:R-:W-:Y:S01]  /*1820*/  LOP3.LUT P6, RZ, R225, 0xff, RZ, 0xc0, !PT ;  /* 0x000000ffe1ff7812 */ /* 0x000fe200078cc0ff */
[-CC-:B------:R-:W-:Y:S01]  /*1830*/  FFMA.FTZ R181, R195, R226.reuse, R233.reuse ;  /* 0x000000e2c3b57223 */ /* 0x180fe200000100e9 */
[----:B------:R-:W-:Y:S01]  /*1840*/  ISETP.NE.U32.AND P0, PT, RZ, c[0x0][0x258], PT ;  /* 0x00009600ff007a0c */ /* 0x000fe20003f05070 */
[-C--:B------:R-:W-:Y:S01]  /*1850*/  FFMA.FTZ R183, R217, R226.reuse, R233 ;  /* 0x000000e2d9b77223 */ /* 0x080fe200000100e9 */
[----:B------:R-:W-:Y:S01]  /*1860*/  MOV R187, RZ ;  /* 0x000000ff00bb7202 */ /* 0x000fe20000000f00 */
[----:B------:R-:W-:Y:S01]  /*1870*/  FADD.FTZ R181, R194, -R181 ;  /* 0x800000b5c2b57221 */ /* 0x000fe20000010000 */
[----:B------:R-:W-:Y:S01]  /*1880*/  ISETP.NE.AND.EX P0, PT, RZ, c[0x0][0x25c], PT, P0 ;  /* 0x00009700ff007a0c */ /* 0x000fe20003f05300 */
[----:B------:R-:W-:-:S02]  /*1890*/  FFMA.FTZ R185, R191, R226, R233 ;  /* 0x000000e2bfb97223 */ /* 0x000fc400000100e9 */
[----:B------:R-:W-:Y:S02]  /*18a0*/  FMUL.FTZ R181, R6, R181 ;  /* 0x000000b506b57220 */ /* 0x000fe40000410000 */
[-C--:B0-----:R-:W-:Y:S02]  /*18b0*/  FFMA.FTZ R182, R196, R226.reuse, R233 ;  /* 0x000000e2c4b67223 */ /* 0x081fe400000100e9 */
[----:B------:R-:W-:Y:S02]  /*18c0*/  @P5 FADD.FTZ R181, R152, R181 ;  /* 0x000000b598b55221 */ /* 0x000fe40000010000 */
[--C-:B------:R-:W-:Y:S02]  /*18d0*/  FFMA.FTZ R227, R199, R226, R233.reuse ;  /* 0x000000e2c7e37223 */ /* 0x100fe400000100e9 */
[C---:B------:R-:W-:Y:S01]  /*18e0*/  FMUL.FTZ R180, R181.reuse, R4 ;  /* 0x00000004b5b47220 */ /* 0x040fe20000410000 */
[----:B------:R-:W-:Y:S01]  /*18f0*/  SEL R96, R181, R96, P0 ;  /* 0x00000060b5607207 */ /* 0x000fe20000000000 */
[----:B------:R-:W-:-:S02]  /*1900*/  FFMA.FTZ R181, R189, R226, R233 ;  /* 0x000000e2bdb57223 */ /* 0x000fc400000100e9 */
[----:B------:R-:W-:Y:S02]  /*1910*/  FMUL.FTZ R235, R180, c[0x0][0x1e8] ;  /* 0x00007a00b4eb7a20 */ /* 0x000fe40000410000 */
[----:B------:R-:W-:Y:S02]  /*1920*/  FADD.FTZ R181, R218, -R181 ;  /* 0x800000b5dab57221 */ /* 0x000fe40000010000 */
[----:B------:R-:W-:Y:S02]  /*1930*/  FADD.FTZ R185, R192, -R185 ;  /* 0x800000b9c0b97221 */ /* 0x000fe40000010000 */
[----:B------:R-:W-:Y:S02]  /*1940*/  FADD.FTZ R183, R188, -R183 ;  /* 0x800000b7bcb77221 */ /* 0x000fe40000010000 */
[----:B------:R-:W-:Y:S02]  /*1950*/  FADD.FTZ R229, R197, -R182 ;  /* 0x800000b6c5e57221 */ /* 0x000fe40000010000 */
[----:B------:R-:W-:-:S02]  /*1960*/  FADD.FTZ R231, R198, -R227 ;  /* 0x800000e3c6e77221 */ /* 0x000fc40000010000 */
[C---:B------:R-:W-:Y:S02]  /*1970*/  FMUL.FTZ R227, R6.reuse, R181 ;  /* 0x000000b506e37220 */ /* 0x040fe40000410000 */
[C---:B------:R-:W-:Y:S02]  /*1980*/  FMUL.FTZ R181, R6.reuse, R185 ;  /* 0x000000b906b57220 */ /* 0x040fe40000410000 */
[C---:B------:R-:W-:Y:S02]  /*1990*/  FMUL.FTZ R182, R6.reuse, R183 ;  /* 0x000000b706b67220 */ /* 0x040fe40000410000 */
[----:B------:R-:W-:Y:S02]  /*19a0*/  FMUL.FTZ R185, R6, R231 ;  /* 0x000000e706b97220 */ /* 0x000fe40000410000 */
[----:B------:R-:W-:Y:S02]  /*19b0*/  @P5 FADD.FTZ R227, R148, R227 ;  /* 0x000000e394e35221 */ /* 0x000fe40000010000 */
[----:B------:R-:W-:-:S02]  /*19c0*/  @P5 FADD.FTZ R182, R149, R182 ;  /* 0x000000b695b65221 */ /* 0x000fc40000010000 */
[----:B------:R-:W-:Y:S01]  /*19d0*/  @P5 FADD.FTZ R181, R150, R181 ;  /* 0x000000b596b55221 */ /* 0x000fe20000010000 */
[----:B------:R-:W-:Y:S01]  /*19e0*/  SEL R164, R227, R164, P0 ;  /* 0x000000a4e3a47207 */ /* 0x000fe20000000000 */
[----:B------:R-:W-:Y:S01]  /*19f0*/  @P5 FADD.FTZ R185, R154, R185 ;  /* 0x000000b99ab95221 */ /* 0x000fe20000010000 */
[----:B------:R-:W-:Y:S01]  /*1a00*/  SEL R165, R182, R165, P0 ;  /* 0x000000a5b6a57207 */ /* 0x000fe20000000000 */
[----:B------:R-:W-:Y:S01]  /*1a10*/  FMUL.FTZ R183, R44, R235 ;  /* 0x000000eb2cb77220 */ /* 0x000fe20000410000 */
[C---:B------:R-:W-:Y:S01]  /*1a20*/  SEL R166, R181.reuse, R166, P0 ;  /* 0x000000a6b5a67207 */ /* 0x040fe20000000000 */
[----:B------:R-:W-:Y:S01]  /*1a30*/  FMUL.FTZ R181, R181, R4 ;  /* 0x00000004b5b57220 */ /* 0x000fe20000410000 */
[----:B------:R-:W-:Y:S01]  /*1a40*/  SEL R98, R185, R98, P0 ;  /* 0x00000062b9627207 */ /* 0x000fe20000000000 */
[-C--:B------:R-:W-:Y:S01]  /*1a50*/  FMUL.FTZ R231, R227, R4.reuse ;  /* 0x00000004e3e77220 */ /* 0x080fe20000410000 */
[----:B------:R-:W-:Y:S01]  /*1a60*/  FSEL R183, R183, RZ, P6 ;  /* 0x000000ffb7b77208 */ /* 0x000fe20003000000 */
[----:B------:R-:W-:Y:S01]  /*1a70*/  FMUL.FTZ R181, R181, c[0x0][0x1e8] ;  /* 0x00007a00b5b57a20 */ /* 0x000fe20000410000 */
[----:B------:R-:W-:Y:S01]  /*1a80*/  MOV R227, RZ ;  /* 0x000000ff00e37202 */ /* 0x000fe20000000f00 */
[----:B------:R-:W-:-:S02]  /*1a90*/  FMUL.FTZ R182, R182, R4 ;  /* 0x00000004b6b67220 */ /* 0x000fc40000410000 */
[----:B------:R-:W-:Y:S01]  /*1aa0*/  FMUL.FTZ R185, R185, R4 ;  /* 0x00000004b9b97220 */ /* 0x000fe20000410000 */
[----:B--2---:R-:W-:-:S05]  /*1ab0*/  @P6 PRMT R180, RZ, 0x5410, R178 ;  /* 0x00005410ffb46816 */ /* 0x004fca00000000b2 */
[----:B------:R-:W-:Y:S01]  /*1ac0*/  @P6 FMUL.FTZ R187, R235, R180 ;  /* 0x000000b4ebbb6220 */ /* 0x000fe20000410000 */
[----:B------:R-:W-:Y:S01]  /*1ad0*/  LOP3.LUT P6, RZ, R224, 0xff0000, RZ, 0xc0, !PT ;  /* 0x00ff0000e0ff7812 */ /* 0x000fe200078cc0ff */
[-CC-:B------:R-:W-:Y:S02]  /*1ae0*/  FFMA.FTZ R180, R190, R226.reuse, R233.reuse ;  /* 0x000000e2beb47223 */ /* 0x180fe400000100e9 */
[----:B------:R-:W-:Y:S02]  /*1af0*/  FFMA.FTZ R233, R201, R226, R233 ;  /* 0x000000e2c9e97223 */ /* 0x000fe400000100e9 */
[----:B------:R-:W-:Y:S02]  /*1b00*/  FADD.FTZ R219, R193, -R180 ;  /* 0x800000b4c1db7221 */ /* 0x000fe40000010000 */
[----:B------:R-:W-:Y:S02]  /*1b10*/  FADD.FTZ R233, R200, -R233 ;  /* 0x800000e9c8e97221 */ /* 0x000fe40000010000 */
[C---:B------:R-:W-:Y:S01]  /*1b20*/  FMUL.FTZ R234, R6.reuse, R219 ;  /* 0x000000db06ea7220 */ /* 0x040fe20000410000 */
[----:B------:R-:W-:Y:S01]  /*1b30*/  MOV R219, RZ ;  /* 0x000000ff00db7202 */ /* 0x000fe20000000f00 */
[----:B------:R-:W-:-:S02]  /*1b40*/  FMUL.FTZ R180, R6, R229 ;  /* 0x000000e506b47220 */ /* 0x000fc40000410000 */
[----:B------:R-:W-:Y:S02]  /*1b50*/  FMUL.FTZ R230, R6, R233 ;  /* 0x000000e906e67220 */ /* 0x000fe40000410000 */
[----:B------:R-:W-:Y:S02]  /*1b60*/  @P5 FADD.FTZ R234, R151, R234 ;  /* 0x000000ea97ea5221 */ /* 0x000fe40000010000 */
[----:B------:R-:W-:Y:S02]  /*1b70*/  @P5 FADD.FTZ R180, R153, R180 ;  /* 0x000000b499b45221 */ /* 0x000fe40000010000 */
[----:B------:R-:W-:Y:S01]  /*1b80*/  @P5 FADD.FTZ R230, R155, R230 ;  /* 0x000000e69be65221 */ /* 0x000fe20000010000 */
[----:B------:R-:W-:Y:S01]  /*1b90*/  LOP3.LUT P5, RZ, R225, 0xff00, RZ, 0xc0, !PT ;  /* 0x0000ff00e1ff7812 */ /* 0x000fe200078ac0ff */
[----:B------:R-:W-:Y:S01]  /*1ba0*/  FMUL.FTZ R229, R42, R181 ;  /* 0x000000b52ae57220 */ /* 0x000fe20000410000 */
[C---:B------:R-:W-:Y:S01]  /*1bb0*/  SEL R97, R180.reuse, R97, P0 ;  /* 0x00000061b4617207 */ /* 0x040fe20000000000 */
[-C--:B------:R-:W-:Y:S01]  /*1bc0*/  FMUL.FTZ R180, R180, R4.reuse ;  /* 0x00000004b4b47220 */ /* 0x080fe20000410000 */
[C---:B------:R-:W-:Y:S01]  /*1bd0*/  SEL R167, R234.reuse, R167, P0 ;  /* 0x000000a7eaa77207 */ /* 0x040fe20000000000 */
[----:B------:R-:W-:Y:S01]  /*1be0*/  FMUL.FTZ R234, R234, R4 ;  /* 0x00000004eaea7220 */ /* 0x000fe20000410000 */
[----:B------:R-:W-:Y:S01]  /*1bf0*/  SEL R99, R230, R99, P0 ;  /* 0x00000063e6637207 */ /* 0x000fe20000000000 */
[----:B------:R-:W-:Y:S01]  /*1c00*/  FMUL.FTZ R180, R180, c[0x0][0x1e8] ;  /* 0x00007a00b4b47a20 */ /* 0x000fe20000410000 */
[----:B------:R-:W-:Y:S01]  /*1c10*/  ISETP.NE.U32.AND P0, PT, RZ, c[0x0][0x258], PT ;  /* 0x00009600ff007a0c */ /* 0x000fe20003f05070 */
[----:B------:R-:W-:Y:S01]  /*1c20*/  FMUL.FTZ R234, R234, c[0x0][0x1e8] ;  /* 0x00007a00eaea7a20 */ /* 0x000fe20000410000 */
[----:B------:R-:W-:Y:S01]  /*1c30*/  FSEL R229, R229, RZ, P6 ;  /* 0x000000ffe5e57208 */ /* 0x000fe20003000000 */
[----:B------:R-:W-:Y:S01]  /*1c40*/  FMUL.FTZ R232, R45, R180 ;  /* 0x000000b42de87220 */ /* 0x000fe20000410000 */
[----:B------:R-:W-:Y:S01]  /*1c50*/  ISETP.NE.AND.EX P0, PT, RZ, c[0x0][0x25c], PT, P0 ;  /* 0x00009700ff007a0c */ /* 0x000fe20003f05300 */
[----:B------:R-:W-:Y:S01]  /*1c60*/  FMUL.FTZ R233, R231, c[0x0][0x1e8] ;  /* 0x00007a00e7e97a20 */ /* 0x000fe20000410000 */
[----:B------:R-:W-:Y:S01]  /*1c70*/  @P5 PRMT R178, RZ, 0x7610, R178 ;  /* 0x00007610ffb25816 */ /* 0x000fe200000000b2 */
[----:B------:R-:W-:Y:S01]  /*1c80*/  FMUL.FTZ R231, R43, R234 ;  /* 0x000000ea2be77220 */ /* 0x000fe20000410000 */
[----:B------:R-:W-:Y:S01]  /*1c90*/  FSEL R232, R232, RZ, P5 ;  /* 0x000000ffe8e87208 */ /* 0x000fe20002800000 */
[----:B------:R-:W-:-:S02]  /*1ca0*/  FMUL.FTZ R230, R230, R4 ;  /* 0x00000004e6e67220 */ /* 0x000fc40000410000 */
[----:B------:R-:W-:Y:S01]  /*1cb0*/  @P5 FMUL.FTZ R228, R180, R178 ;  /* 0x000000b2b4e45220 */ /* 0x000fe20000410000 */
[----:B------:R-:W-:Y:S01]  /*1cc0*/  @P6 PRMT R178, RZ, 0x5410, R177 ;  /* 0x00005410ffb26816 */ /* 0x000fe200000000b1 */
[----:B------:R-:W-:Y:S01]  /*1cd0*/  FMUL.FTZ R236, R230, c[0x0][0x1e8] ;  /* 0x00007a00e6ec7a20 */ /* 0x000fe20000410000 */
[----:B------:R-:W-:Y:S01]  /*1ce0*/  LOP3.LUT P5, RZ, R224, 0xff000000, RZ, 0xc0, !PT ;  /* 0xff000000e0ff7812 */ /* 0x000fe200078ac0ff */
[----:B------:R-:W-:Y:S02]  /*1cf0*/  FADD.FTZ R128, R128, R187 ;  /* 0x000000bb80807221 */ /* 0x000fe40000010000 */
[----:B------:R-:W-:Y:S01]  /*1d00*/  @P6 FMUL.FTZ R219, R181, R178 ;  /* 0x000000b2b5db6220 */ /* 0x000fe20000410000 */
[----:B------:R-:W-:Y:S01]  /*1d10*/  MOV R178, R224 ;  /* 0x000000e000b27202 */ /* 0x000fe20000000f00 */
[----:B------:R-:W-:Y:S01]  /*1d20*/  FADD.FTZ R129, R129, R228 ;  /* 0x000000e481817221 */ /* 0x000fe20000010000 */
[----:B------:R-:W-:Y:S01]  /*1d30*/  @P0 MOV R180, 0x20 ;  /* 0x0000002000b40802 */ /* 0x000fe20000000f00 */
[----:B------:R-:W-:Y:S01]  /*1d40*/  FADD.FTZ R126, R126, R219 ;  /* 0x000000db7e7e7221 */ /* 0x000fe20000010000 */
[----:B------:R-:W-:Y:S01]  /*1d50*/  LOP3.LUT P6, RZ, R178, 0xff, RZ, 0xc0, !PT ;  /* 0x000000ffb2ff7812 */ /* 0x000fe200078cc0ff */
[----:B------:R-:W-:-:S02]  /*1d60*/  HFMA2.MMA R178, -RZ, RZ, 0, 0 ;  /* 0x00000000ffb27435 */ /* 0x000fc400000001ff */
[----:B------:R-:W-:Y:S02]  /*1d70*/  @P0 IMAD.WIDE.U32 R180, R5, R180, c[0x0][0x258] ;  /* 0x0000960005b40625 */ /* 0x000fe400078e00b4 */
[----:B------:R-:W-:-:S03]  /*1d80*/  @P5 PRMT R177, RZ, 0x7610, R177 ;  /* 0x00007610ffb15816 */ /* 0x000fc600000000b1 */
[----:B------:R-:W-:Y:S02]  /*1d90*/  @P0 STG.E.128 [R180.64], R164 ;  /* 0x000000a4b4000986 */ /* 0x000fe4000c101d04 */
[----:B------:R-:W-:Y:S01]  /*1da0*/  @P5 FMUL.FTZ R178, R234, R177 ;  /* 0x000000b1eab25220 */ /* 0x000fe20000410000 */
[----:B------:R-:W-:Y:S01]  /*1db0*/  FSEL R234, R231, RZ, P5 ;  /* 0x000000ffe7ea7208 */ /* 0x000fe20002800000 */
[----:B------:R-:W-:Y:S01]  /*1dc0*/  FMUL.FTZ R231, R182, c[0x0][0x1e8] ;  /* 0x00007a00b6e77a20 */ /* 0x000fe20000410000 */
[----:B------:R-:W-:Y:S01]  /*1dd0*/  @P6 PRMT R177, RZ, 0x5410, R176 ;  /* 0x00005410ffb16816 */ /* 0x000fe200000000b0 */
[----:B------:R0:W-:Y:S01]  /*1de0*/  @P0 STG.E.128 [R180.64+0x10], R96 ;  /* 0x00001060b4000986 */ /* 0x0001e2000c101d04 */
[----:B------:R-:W-:Y:S01]  /*1df0*/  LOP3.LUT P0, RZ, R224, 0xff00, RZ, 0xc0, !PT ;  /* 0x0000ff00e0ff7812 */ /* 0x000fe2000780c0ff */
[----:B------:R-:W-:Y:S01]  /*1e00*/  FADD.FTZ R127, R127, R178 ;  /* 0x000000b27f7f7221 */ /* 0x000fe20000010000 */
[----:B------:R-:W-:Y:S01]  /*1e10*/  LOP3.LUT P5, RZ, R225, 0xff0000, RZ, 0xc0, !PT ;  /* 0x00ff0000e1ff7812 */ /* 0x000fe200078ac0ff */
[----:B------:R-:W-:Y:S01]  /*1e20*/  @P6 FMUL.FTZ R227, R233, R177 ;  /* 0x000000b1e9e36220 */ /* 0x000fe20000410000 */
[----:B------:R-:W-:Y:S01]  /*1e30*/  F2FP.BF16.PACK_AB R182, R232, R183 ;  /* 0x000000b7e8b6723e */ /* 0x000fe200000010ff */
[----:B------:R-:W-:Y:S01]  /*1e40*/  FMUL.FTZ R177, R40, R233 ;  /* 0x000000e928b17220 */ /* 0x000fe20000410000 */
[----:B------:R-:W-:Y:S01]  /*1e50*/  HFMA2.MMA R232, -RZ, RZ, 0, 0 ;  /* 0x00000000ffe87435 */ /* 0x000fe200000001ff */
[----:B------:R-:W-:-:S02]  /*1e60*/  FMUL.FTZ R233, R185, c[0x0][0x1e8] ;  /* 0x00007a00b9e97a20 */ /* 0x000fc40000410000 */
[----:B------:R-:W-:Y:S01]  /*1e70*/  FADD.FTZ R124, R124, R227 ;  /* 0x000000e37c7c7221 */ /* 0x000fe20000010000 */
[----:B------:R-:W-:Y:S01]  /*1e80*/  FSEL R185, R177, RZ, P6 ;  /* 0x000000ffb1b97208 */ /* 0x000fe20003000000 */
[----:B------:R-:W-:Y:S01]  /*1e90*/  FMUL.FTZ R177, R41, R231 ;  /* 0x000000e729b17220 */ /* 0x000fe20000410000 */
[----:B------:R-:W-:Y:S02]  /*1ea0*/  LOP3.LUT P6, RZ, R225, 0xff000000, RZ, 0xc0, !PT ;  /* 0xff000000e1ff7812 */ /* 0x000fe400078cc0ff */
[----:B------:R-:W-:Y:S02]  /*1eb0*/  @P0 PRMT R176, RZ, 0x7610, R176 ;  /* 0x00007610ffb00816 */ /* 0x000fe400000000b0 */
[----:B------:R-:W-:Y:S01]  /*1ec0*/  FSEL R230, R177, RZ, P0 ;  /* 0x000000ffb1e67208 */ /* 0x000fe20000000000 */
[----:B0-----:R-:W-:Y:S02]  /*1ed0*/  FMUL.FTZ R180, R46, R233 ;  /* 0x000000e92eb47220 */ /* 0x001fe40000410000 */
[----:B------:R-:W-:-:S03]  /*1ee0*/  FMUL.FTZ R181, R47, R236 ;  /* 0x000000ec2fb57220 */ /* 0x000fc60000410000 */
[----:B------:R-:W-:Y:S02]  /*1ef0*/  FSEL R177, R180, RZ, P5 ;  /* 0x000000ffb4b17208 */ /* 0x000fe40002800000 */
[----:B------:R-:W-:Y:S02]  /*1f00*/  FSEL R238, R181, RZ, P6 ;  /* 0x000000ffb5ee7208 */ /* 0x000fe40003000000 */
[----:B------:R-:W-:Y:S01]  /*1f10*/  F2FP.BF16.PACK_AB R180, R230, R185 ;  /* 0x000000b9e6b4723e */ /* 0x000fe200000010ff */
[----:B------:R-:W-:Y:S01]  /*1f20*/  IMAD.WIDE.U32 R184, R5, R184, c[0x0][0x248] ;  /* 0x0000920005b87625 */ /* 0x000fe200078e00b8 */
[----:B------:R-:W-:Y:S01]  /*1f30*/  F2FP.BF16.PACK_AB R181, R234, R229 ;  /* 0x000000e5eab5723e */ /* 0x000fe200000010ff */
[----:B------:R-:W-:Y:S01]  /*1f40*/  HFMA2.MMA R230, -RZ, RZ, 0, 0 ;  /* 0x00000000ffe67435 */ /* 0x000fe200000001ff */
[----:B------:R-:W-:Y:S02]  /*1f50*/  F2FP.BF16.PACK_AB R183, R238, R177 ;  /* 0x000000b1eeb7723e */ /* 0x000fe400000010ff */
[----:B------:R-:W-:-:S02]  /*1f60*/  MOV R177, RZ ;  /* 0x000000ff00b17202 */ /* 0x000fc40000000f00 */
[----:B------:R-:W-:Y:S01]  /*1f70*/  IADD3 R5, R5, 0x20, RZ ;  /* 0x0000002005057810 */ /* 0x000fe20007ffe0ff */
[----:B------:R0:W-:Y:S01]  /*1f80*/  STG.E.128 [R184.64], R180 ;  /* 0x000000b4b8007986 */ /* 0x0001e2000c101d04 */
[----:B------:R-:W-:-:S04]  /*1f90*/  @P0 FMUL.FTZ R230, R231, R176 ;  /* 0x000000b0e7e60220 */ /* 0x000fc80000410000 */
[----:B------:R-:W-:Y:S01]  /*1fa0*/  FADD.FTZ R125, R125, R230 ;  /* 0x000000e67d7d7221 */ /* 0x000fe20000010000 */
[--C-:B0-----:R-:W-:Y:S02]  /*1fb0*/  @P5 PRMT R180, RZ, 0x5410, R179.reuse ;  /* 0x00005410ffb45816 */ /* 0x101fe400000000b3 */
[----:B------:R-:W-:-:S03]  /*1fc0*/  @P6 PRMT R179, RZ, 0x7610, R179 ;  /* 0x00007610ffb36816 */ /* 0x000fc600000000b3 */
[----:B------:R-:W-:Y:S02]  /*1fd0*/  @P5 FMUL.FTZ R177, R233, R180 ;  /* 0x000000b4e9b15220 */ /* 0x000fe40000410000 */
[----:B------:R-:W-:Y:S02]  /*1fe0*/  @P6 FMUL.FTZ R232, R236, R179 ;  /* 0x000000b3ece86220 */ /* 0x000fe40000410000 */
[----:B------:R-:W-:Y:S02]  /*1ff0*/  FADD.FTZ R130, R130, R177 ;  /* 0x000000b182827221 */ /* 0x000fe40000010000 */
[----:B------:R-:W-:Y:S02]  /*2000*/  FADD.FTZ R131, R131, R232 ;  /* 0x000000e883837221 */ /* 0x000fe40000010000 */
.L_x_4662:
[----:B------:R-:W-:Y:S05]  /*2010*/  BSYNC B1 ;  /* 0x0000000000017941 */ /* 0x000fea0003800000 */
.L_x_4661:
[----:B------:R-:W-:Y:S01]  /*2020*/  BSSY B1, `(.L_x_4663) ;  /* 0x0000088000017945 */ /* 0x000fe20003800000 */
[----:B------:R-:W-:Y:S05]  /*2030*/  @!P3 BRA `(.L_x_4664) ;  /* 0x000008600000b947 */ /* 0x000fea0003800000 */
[----:B------:R-:W-:-:S05]  /*2040*/  MOV R184, 0x10 ;  /* 0x0000001000b87802 */ /* 0x000fca0000000f00 */
        /* <DEDUP_REMOVED lines=9> */
[----:B------:R-:W-:-:S02]  /*20e0*/  FFMA.FTZ R185, R9, R226, R183 ;  /* 0x000000e209b97223 */ /* 0x000fc400000100b7 */
[----:B------:R-:W-:Y:S01]  /*20f0*/  FADD.FTZ R181, R16, -R181 ;  /* 0x800000b510b57221 */ /* 0x000fe20000010000 */
[----:B------:R-:W-:Y:S01]  /*2100*/  ISETP.NE.AND.EX P0, PT, RZ, c[0x0][0x25c], PT, P0 ;  /* 0x00009700ff007a0c */ /* 0x000fe20003f05300 */
[-CC-:B0-----:R-:W-:Y:S02]  /*2110*/  FFMA.FTZ R182, R12, R226.reuse, R183.reuse ;  /* 0x000000e20cb67223 */ /* 0x181fe400000100b7 */
[----:B------:R-:W-:Y:S02]  /*2120*/  FMUL.FTZ R181, R6, R181 ;  /* 0x000000b506b57220 */ /* 0x000fe40000410000 */
[-C--:B------:R-:W-:Y:S02]  /*2130*/  FFMA.FTZ R227, R17, R226.reuse, R183 ;  /* 0x000000e211e37223 */ /* 0x080fe400000100b7 */
[----:B------:R-:W-:Y:S02]  /*2140*/  @P5 FADD.FTZ R181, R160, R181 ;  /* 0x000000b5a0b55221 */ /* 0x000fe40000010000 */
[----:B------:R-:W-:-:S02]  /*2150*/  FFMA.FTZ R231, R19, R226, R183 ;  /* 0x000000e213e77223 */ /* 0x000fc400000100b7 */
[C---:B------:R-:W-:Y:S01]  /*2160*/  FMUL.FTZ R180, R181.reuse, R4 ;  /* 0x00000004b5b47220 */ /* 0x040fe20000410000 */
[----:B------:R-:W-:Y:S01]  /*2170*/  SEL R96, R181, R96, P0 ;  /* 0x00000060b5607207 */ /* 0x000fe20000000000 */
[-CC-:B------:R-:W-:Y:S02]  /*2180*/  FFMA.FTZ R181, R7, R226.reuse, R183.reuse ;  /* 0x000000e207b57223 */ /* 0x180fe400000100b7 */
[----:B------:R-:W-:Y:S02]  /*2190*/  FMUL.FTZ R235, R180, c[0x0][0x1e8] ;  /* 0x00007a00b4eb7a20 */ /* 0x000fe40000410000 */
[----:B------:R-:W-:Y:S02]  /*21a0*/  FFMA.FTZ R228, R22, R226, R183 ;  /* 0x000000e216e47223 */ /* 0x000fe400000100b7 */
[----:B------:R-:W-:Y:S02]  /*21b0*/  FADD.FTZ R181, R10, -R181 ;  /* 0x800000b50ab57221 */ /* 0x000fe40000010000 */
[----:B------:R-:W-:-:S02]  /*21c0*/  FADD.FTZ R185, R14, -R185 ;  /* 0x800000b90eb97221 */ /* 0x000fc40000010000 */
[----:B------:R-:W-:Y:S02]  /*21d0*/  FADD.FTZ R219, R13, -R182 ;  /* 0x800000b60ddb7221 */ /* 0x000fe40000010000 */
[----:B------:R-:W-:Y:S02]  /*21e0*/  FADD.FTZ R229, R18, -R227 ;  /* 0x800000e312e57221 */ /* 0x000fe40000010000 */
[----:B------:R-:W-:Y:S02]  /*21f0*/  FADD.FTZ R231, R20, -R231 ;  /* 0x800000e714e77221 */ /* 0x000fe40000010000 */
[----:B------:R-:W-:Y:S01]  /*2200*/  FADD.FTZ R233, R21, -R228 ;  /* 0x800000e415e97221 */ /* 0x000fe20000010000 */
[----:B------:R-:W-:Y:S01]  /*2210*/  MOV R228, RZ ;  /* 0x000000ff00e47202 */ /* 0x000fe20000000f00 */
[C---:B------:R-:W-:Y:S02]  /*2220*/  FMUL.FTZ R227, R6.reuse, R181 ;  /* 0x000000b506e37220 */ /* 0x040fe40000410000 */
[----:B------:R-:W-:-:S02]  /*2230*/  FMUL.FTZ R181, R6, R185 ;  /* 0x000000b906b57220 */ /* 0x000fc40000410000 */
[C---:B------:R-:W-:Y:S01]  /*2240*/  FMUL.FTZ R234, R6.reuse, R219 ;  /* 0x000000db06ea7220 */ /* 0x040fe20000410000 */
[----:B------:R-:W-:Y:S01]  /*2250*/  HFMA2.MMA R219, -RZ, RZ, 0, 0 ;  /* 0x00000000ffdb7435 */ /* 0x000fe200000001ff */
        /* <DEDUP_REMOVED lines=9> */
[C---:B------:R-:W-:Y:S01]  /*22f0*/  SEL R167, R234.reuse, R167, P0 ;  /* 0x000000a7eaa77207 */ /* 0x040fe20000000000 */
[----:B------:R-:W-:Y:S01]  /*2300*/  FMUL.FTZ R181, R181, R4 ;  /* 0x00000004b5b57220 */ /* 0x000fe20000410000 */
[----:B------:R-:W-:Y:S01]  /*2310*/  SEL R98, R185, R98, P0 ;  /* 0x00000062b9627207 */ /* 0x000fe20000000000 */
[----:B------:R-:W-:Y:S01]  /*2320*/  FMUL.FTZ R234, R234, R4 ;  /* 0x00000004eaea7220 */ /* 0x000fe20000410000 */
[----:B------:R-:W-:Y:S01]  /*2330*/  SEL R99, R230, R99, P0 ;  /* 0x00000063e6637207 */ /* 0x000fe20000000000 */
[----:B------:R-:W-:-:S02]  /*2340*/  FMUL.FTZ R181, R181, c[0x0][0x1e8] ;  /* 0x00007a00b5b57a20 */ /* 0x000fc40000410000 */
[----:B------:R-:W-:Y:S02]  /*2350*/  FMUL.FTZ R234, R234, c[0x0][0x1e8] ;  /* 0x00007a00eaea7a20 */ /* 0x000fe40000410000 */
[-C--:B------:R-:W-:Y:S01]  /*2360*/  FMUL.FTZ R231, R227, R4.reuse ;  /* 0x00000004e3e77220 */ /* 0x080fe20000410000 */
[----:B------:R-:W-:Y:S01]  /*2370*/  MOV R227, RZ ;  /* 0x000000ff00e37202 */ /* 0x000fe20000000f00 */
[----:B------:R-:W-:Y:S02]  /*2380*/  FMUL.FTZ R185, R185, R4 ;  /* 0x00000004b9b97220 */ /* 0x000fe40000410000 */
[----:B------:R-:W-:Y:S02]  /*2390*/  FMUL.FTZ R233, R231, c[0x0][0x1e8] ;  /* 0x00007a00e7e97a20 */ /* 0x000fe40000410000 */
[----:B------:R-:W-:Y:S02]  /*23a0*/  FMUL.FTZ R231, R59, R234 ;  /* 0x000000ea3be77220 */ /* 0x000fe40000410000 */
[----:B------:R-:W-:-:S04]  /*23b0*/  FMUL.FTZ R230, R230, R4 ;  /* 0x00000004e6e67220 */ /* 0x000fc80000410000 */
[----:B------:R-:W-:Y:S01]  /*23c0*/  FMUL.FTZ R236, R230, c[0x0][0x1e8] ;  /* 0x00007a00e6ec7a20 */ /* 0x000fe20000410000 */
[----:B--2---:R-:W-:-:S05]  /*23d0*/  @P6 PRMT R180, RZ, 0x5410, R178 ;  /* 0x00005410ffb46816 */ /* 0x004fca00000000b2 */
[----:B------:R-:W-:Y:S02]  /*23e0*/  @P6 FMUL.FTZ R187, R235, R180 ;  /* 0x000000b4ebbb6220 */ /* 0x000fe40000410000 */
[----:B------:R-:W-:Y:S02]  /*23f0*/  FFMA.FTZ R180, R8, R226, R183 ;  /* 0x000000e208b47223 */ /* 0x000fe400000100b7 */
[----:B------:R-:W-:Y:S02]  /*2400*/  FADD.FTZ R136, R136, R187 ;  /* 0x000000bb88887221 */ /* 0x000fe40000010000 */
[----:B------:R-:W-:Y:S02]  /*2410*/  FADD.FTZ R183, R11, -R180 ;  /* 0x800000b40bb77221 */ /* 0x000fe40000010000 */
[C---:B------:R-:W-:Y:S02]  /*2420*/  FMUL.FTZ R180, R6.reuse, R229 ;  /* 0x000000e506b47220 */ /* 0x040fe40000410000 */
[----:B------:R-:W-:-:S02]  /*2430*/  FMUL.FTZ R182, R6, R183 ;  /* 0x000000b706b67220 */ /* 0x000fc40000410000 */
[----:B------:R-:W-:Y:S02]  /*2440*/  @P5 FADD.FTZ R180, R161, R180 ;  /* 0x000000b4a1b45221 */ /* 0x000fe40000010000 */
[----:B------:R-:W-:Y:S01]  /*2450*/  @P5 FADD.FTZ R182, R157, R182 ;  /* 0x000000b69db65221 */ /* 0x000fe20000010000 */
[----:B------:R-:W-:Y:S01]  /*2460*/  LOP3.LUT P5, RZ, R223, 0xff00, RZ, 0xc0, !PT ;  /* 0x0000ff00dfff7812 */ /* 0x000fe200078ac0ff */
[----:B------:R-:W-:Y:S01]  /*2470*/  FMUL.FTZ R183, R60, R235 ;  /* 0x000000eb3cb77220 */ /* 0x000fe20000410000 */
[C---:B------:R-:W-:Y:S01]  /*2480*/  SEL R97, R180.reuse, R97, P0 ;  /* 0x00000061b4617207 */ /* 0x040fe20000000000 */
[-C--:B------:R-:W-:Y:S01]  /*2490*/  FMUL.FTZ R180, R180, R4.reuse ;  /* 0x00000004b4b47220 */ /* 0x080fe20000410000 */
[----:B------:R-:W-:Y:S01]  /*24a0*/  SEL R165, R182, R165, P0 ;  /* 0x000000a5b6a57207 */ /* 0x000fe20000000000 */
[----:B------:R-:W-:Y:S01]  /*24b0*/  FMUL.FTZ R229, R58, R181 ;  /* 0x000000b53ae57220 */ /* 0x000fe20000410000 */
[----:B------:R-:W-:Y:S01]  /*24c0*/  FSEL R183, R183, RZ, P6 ;  /* 0x000000ffb7b77208 */ /* 0x000fe20003000000 */
[----:B------:R-:W-:Y:S01]  /*24d0*/  FMUL.FTZ R180, R180, c[0x0][0x1e8] ;  /* 0x00007a00b4b47a20 */ /* 0x000fe20000410000 */
[----:B------:R-:W-:Y:S01]  /*24e0*/  LOP3.LUT P6, RZ, R222, 0xff0000, RZ, 0xc0, !PT ;  /* 0x00ff0000deff7812 */ /* 0x000fe200078cc0ff */
[----:B------:R-:W-:Y:S01]  /*24f0*/  FMUL.FTZ R182, R182, R4 ;  /* 0x00000004b6b67220 */ /* 0x000fe20000410000 */
[----:B------:R-:W-:Y:S01]  /*2500*/  ISETP.NE.U32.AND P0, PT, RZ, c[0x0][0x258], PT ;  /* 0x00009600ff007a0c */ /* 0x000fe20003f05070 */
[----:B------:R-:W-:Y:S01]  /*2510*/  FMUL.FTZ R232, R61, R180 ;  /* 0x000000b43de87220 */ /* 0x000fe20000410000 */
[----:B------:R-:W-:-:S02]  /*2520*/  FSEL R229, R229, RZ, P6 ;  /* 0x000000ffe5e57208 */ /* 0x000fc40003000000 */
[----:B------:R-:W-:Y:S02]  /*2530*/  @P5 PRMT R178, RZ, 0x7610, R178 ;  /* 0x00007610ffb25816 */ /* 0x000fe400000000b2 */
[----:B------:R-:W-:Y:S02]  /*2540*/  FSEL R232, R232, RZ, P5 ;  /* 0x000000ffe8e87208 */ /* 0x000fe40002800000 */
[----:B------:R-:W-:Y:S01]  /*2550*/  ISETP.NE.AND.EX P0, PT, RZ, c[0x0][0x25c], PT, P0 ;  /* 0x00009700ff007a0c */ /* 0x000fe20003f05300 */
[----:B------:R-:W-:Y:S01]  /*2560*/  @P5 FMUL.FTZ R228, R180, R178 ;  /* 0x000000b2b4e45220 */ /* 0x000fe20000410000 */
[----:B------:R-:W-:Y:S02]  /*2570*/  LOP3.LUT P5, RZ, R222, 0xff000000, RZ, 0xc0, !PT ;  /* 0xff000000deff7812 */ /* 0x000fe400078ac0ff */
[----:B------:R-:W-:Y:S01]  /*2580*/  @P6 PRMT R178, RZ, 0x5410, R177 ;  /* 0x00005410ffb26816 */ /* 0x000fe200000000b1 */
[----:B------:R-:W-:-:S04]  /*2590*/  FADD.FTZ R137, R137, R228 ;  /* 0x000000e489897221 */ /* 0x000fc80000010000 */
[----:B------:R-:W-:Y:S01]  /*25a0*/  @P6 FMUL.FTZ R219, R181, R178 ;  /* 0x000000b2b5db6220 */ /* 0x000fe20000410000 */
[----:B------:R-:W-:-:S03]  /*25b0*/  MOV R178, R222 ;  /* 0x000000de00b27202 */ /* 0x000fc60000000f00 */
[----:B------:R-:W-:Y:S01]  /*25c0*/  @P0 MOV R180, 0x20 ;  /* 0x0000002000b40802 */ /* 0x000fe20000000f00 */
[----:B------:R-:W-:Y:S01]  /*25d0*/  FADD.FTZ R134, R134, R219 ;  /* 0x000000db86867221 */ /* 0x000fe20000010000 */
[----:B------:R-:W-:Y:S01]  /*25e0*/  LOP3.LUT P6, RZ, R178, 0xff, RZ, 0xc0, !PT ;  /* 0x000000ffb2ff7812 */ /* 0x000fe200078cc0ff */
[----:B------:R-:W-:Y:S01]  /*25f0*/  HFMA2.MMA R178, -RZ, RZ, 0, 0 ;  /* 0x00000000ffb27435 */ /* 0x000fe200000001ff */
[----:B------:R-:W-:Y:S01]  /*2600*/  @P5 PRMT R177, RZ, 0x7610, R177 ;  /* 0x00007610ffb15816 */ /* 0x000fe200000000b1 */
[----:B------:R-:W-:-:S04]  /*2610*/  @P0 IMAD.WIDE.U32 R180, R5, R180, c[0x0][0x258] ;  /* 0x0000960005b40625 */ /* 0x000fc800078e00b4 */
[----:B------:R-:W-:Y:S01]  /*2620*/  @P5 FMUL.FTZ R178, R234, R177 ;  /* 0x000000b1eab25220 */ /* 0x000fe20000410000 */
[----:B------:R-:W-:Y:S01]  /*2630*/  FSEL R234, R231, RZ, P5 ;  /* 0x000000ffe7ea7208 */ /* 0x000fe20002800000 */
[----:B------:R-:W-:Y:S01]  /*2640*/  FMUL.FTZ R231, R182, c[0x0][0x1e8] ;  /* 0x00007a00b6e77a20 */ /* 0x000fe20000410000 */
[----:B------:R-:W-:Y:S01]  /*2650*/  @P0 STG.E.128 [R180.64], R164 ;  /* 0x000000a4b4000986 */ /* 0x000fe2000c101d04 */
[----:B------:R-:W-:Y:S01]  /*2660*/  LOP3.LUT P5, RZ, R223, 0xff0000, RZ, 0xc0, !PT ;  /* 0x00ff0000dfff7812 */ /* 0x000fe200078ac0ff */
[----:B------:R-:W-:Y:S01]  /*2670*/  FADD.FTZ R135, R135, R178 ;  /* 0x000000b287877221 */ /* 0x000fe20000010000 */
[----:B------:R-:W-:Y:S01]  /*2680*/  @P6 PRMT R177, RZ, 0x5410, R176 ;  /* 0x00005410ffb16816 */ /* 0x000fe200000000b0 */
[----:B------:R0:W-:Y:S01]  /*2690*/  @P0 STG.E.128 [R180.64+0x10], R96 ;  /* 0x00001060b4000986 */ /* 0x0001e2000c101d04 */
[----:B------:R-:W-:Y:S02]  /*26a0*/  LOP3.LUT P0, RZ, R222, 0xff00, RZ, 0xc0, !PT ;  /* 0x0000ff00deff7812 */ /* 0x000fe4000780c0ff */
[----:B------:R-:W-:Y:S01]  /*26b0*/  F2FP.BF16.PACK_AB R182, R232, R183 ;  /* 0x000000b7e8b6723e */ /* 0x000fe200000010ff */
[----:B------:R-:W-:Y:S01]  /*26c0*/  @P6 FMUL.FTZ R227, R233, R177 ;  /* 0x000000b1e9e36220 */ /* 0x000fe20000410000 */
[----:B------:R-:W-:Y:S01]  /*26d0*/  HFMA2.MMA R232, -RZ, RZ, 0, 0 ;  /* 0x00000000ffe87435 */ /* 0x000fe200000001ff */
[----:B------:R-:W-:-:S02]  /*26e0*/  FMUL.FTZ R177, R56, R233 ;  /* 0x000000e938b17220 */ /* 0x000fc40000410000 */
[----:B------:R-:W-:Y:S02]  /*26f0*/  FMUL.FTZ R233, R185, c[0x0][0x1e8] ;  /* 0x00007a00b9e97a20 */ /* 0x000fe40000410000 */
[----:B------:R-:W-:Y:S01]  /*2700*/  FADD.FTZ R132, R132, R227 ;  /* 0x000000e384847221 */ /* 0x000fe20000010000 */
[----:B------:R-:W-:Y:S01]  /*2710*/  FSEL R185, R177, RZ, P6 ;  /* 0x000000ffb1b97208 */ /* 0x000fe20003000000 */
[----:B------:R-:W-:Y:S01]  /*2720*/  FMUL.FTZ R177, R57, R231 ;  /* 0x000000e739b17220 */ /* 0x000fe20000410000 */
[----:B------:R-:W-:Y:S02]  /*2730*/  LOP3.LUT P6, RZ, R223, 0xff000000, RZ, 0xc0, !PT ;  /* 0xff000000dfff7812 */ /* 0x000fe400078cc0ff */
[----:B------:R-:W-:Y:S02]  /*2740*/  @P0 PRMT R176, RZ, 0x7610, R176 ;  /* 0x00007610ffb00816 */ /* 0x000fe400000000b0 */
[----:B------:R-:W-:Y:S01]  /*2750*/  FSEL R230, R177, RZ, P0 ;  /* 0x000000ffb1e67208 */ /* 0x000fe20000000000 */
[----:B0-----:R-:W-:-:S02]  /*2760*/  FMUL.FTZ R180, R62, R233 ;  /* 0x000000e93eb47220 */ /* 0x001fc40000410000 */
        /* <DEDUP_REMOVED lines=19> */
.L_x_4664:
[----:B------:R-:W-:Y:S05]  /*28a0*/  BSYNC B1 ;  /* 0x0000000000017941 */ /* 0x000fea0003800000 */
.L_x_4663:
[----:B------:R-:W-:Y:S01]  /*28b0*/  BSSY B1, `(.L_x_4665) ;  /* 0x0000088000017945 */ /* 0x000fe20003800000 */
[----:B------:R-:W-:Y:S05]  /*28c0*/  @!P4 BRA `(.L_x_4666) ;  /* 0x000008600000c947 */ /* 0x000fea0003800000 */
[----:B------:R-:W-:-:S05]  /*28d0*/  MOV R176, 0x10 ;  /* 0x0000001000b07802 */ /* 0x000fca0000000f00 */
[----:B------:R-:W-:-:S06]  /*28e0*/  IMAD.WIDE.U32 R176, R5, R176, c[0x0][0x170] ;  /* 0x00005c0005b07625 */ /* 0x000fcc00078e00b0 */
[----:B------:R-:W2:Y:S01]  /*28f0*/  LDG.E.128 R176, [R176.64] ;  /* 0x00000004b0b07981 */ /* 0x000ea2000c1e1d00 */
[----:B------:R-:W-:Y:S01]  /*2900*/  FSEL R183, R186, RZ, !P1 ;  /* 0x000000ffbab77208 */ /* 0x000fe20004800000 */
[----:B------:R-:W-:Y:S01]  /*2910*/  HFMA2.MMA R185, -RZ, RZ, 0, 0 ;  /* 0x00000000ffb97435 */ /* 0x000fe200000001ff */
[----:B------:R-:W-:Y:S02]  /*2920*/  ISETP.NE.U32.AND P1, PT, RZ, c[0x0][0x218], PT ;  /* 0x00008600ff007a0c */ /* 0x000fe40003f25070 */
[----:B0-----:R-:W-:Y:S01]  /*2930*/  MOV R180, R220 ;  /* 0x000000dc00b47202 */ /* 0x001fe20000000f00 */
[-CC-:B------:R-:W-:Y:S01]  /*2940*/  FFMA.FTZ R181, R23, R226.reuse, R183.reuse ;  /* 0x000000e217b57223 */ /* 0x180fe200000100b7 */
[----:B------:R-:W-:Y:S01]  /*2950*/  ISETP.NE.AND.EX P1, PT, RZ, c[0x0][0x21c], PT, P1 ;  /* 0x00008700ff007a0c */ /* 0x000fe20003f25310 */
[-C--:B------:R-:W-:Y:S01]  /*2960*/  FFMA.FTZ R182, R202, R226.reuse, R183 ;  /* 0x000000e2cab67223 */ /* 0x080fe200000100b7 */
[----:B------:R-:W-:Y:S01]  /*2970*/  LOP3.LUT P6, RZ, R180, 0xff, RZ, 0xc0, !PT ;  /* 0x000000ffb4ff7812 */ /* 0x000fe200078cc0ff */
[----:B------:R-:W-:Y:S01]  /*2980*/  FADD.FTZ R181, R204, -R181 ;  /* 0x800000b5ccb57221 */ /* 0x000fe20000010000 */
[----:B------:R-:W-:Y:S01]  /*2990*/  ISETP.NE.U32.AND P0, PT, RZ, c[0x0][0x258], PT ;  /* 0x00009600ff007a0c */ /* 0x000fe20003f05070 */
[-CC-:B------:R-:W-:Y:S01]  /*29a0*/  FFMA.FTZ R187, R203, R226.reuse, R183.reuse ;  /* 0x000000e2cbbb7223 */ /* 0x180fe200000100b7 */
[----:B------:R-:W-:Y:S01]  /*29b0*/  ISETP.NE.U32.AND P5, PT, RZ, c[0x0][0x258], PT ;  /* 0x00009600ff007a0c */ /* 0x000fe20003fa5070 */
[----:B------:R-:W-:Y:S01]  /*29c0*/  FMUL.FTZ R181, R6, R181 ;  /* 0x000000b506b57220 */ /* 0x000fe20000410000 */
[----:B------:R-:W-:Y:S01]  /*29d0*/  ISETP.NE.AND.EX P0, PT, RZ, c[0x0][0x25c], PT, P0 ;  /* 0x00009700ff007a0c */ /* 0x000fe20003f05300 */
[-CC-:B------:R-:W-:Y:S01]  /*29e0*/  FFMA.FTZ R184, R206, R226.reuse, R183.reuse ;  /* 0x000000e2ceb87223 */ /* 0x180fe200000100b7 */
[----:B------:R-:W-:Y:S01]  /*29f0*/  ISETP.NE.AND.EX P5, PT, RZ, c[0x0][0x25c], PT, P5 ;  /* 0x00009700ff007a0c */ /* 0x000fe20003fa5350 */
[----:B------:R-:W-:-:S02]  /*2a00*/  FFMA.FTZ R227, R209, R226, R183 ;  /* 0x000000e2d1e37223 */ /* 0x000fc400000100b7 */
[----:B------:R-:W-:Y:S02]  /*2a10*/  @P1 FADD.FTZ R181, R28, R181 ;  /* 0x000000b51cb51221 */ /* 0x000fe40000010000 */
[-CC-:B------:R-:W-:Y:S02]  /*2a20*/  FFMA.FTZ R186, R212, R226.reuse, R183.reuse ;  /* 0x000000e2d4ba7223 */ /* 0x180fe400000100b7 */
[--C-:B------:R-:W-:Y:S01]  /*2a30*/  FFMA.FTZ R231, R213, R226, R183.reuse ;  /* 0x000000e2d5e77223 */ /* 0x100fe200000100b7 */
[----:B------:R-:W-:Y:S01]  /*2a40*/  SEL R164, R181, R164, P5 ;  /* 0x000000a4b5a47207 */ /* 0x000fe20002800000 */
[----:B------:R-:W-:Y:S02]  /*2a50*/  FFMA.FTZ R226, R216, R226, R183 ;  /* 0x000000e2d8e27223 */ /* 0x000fe400000100b7 */
[----:B------:R-:W-:Y:S02]  /*2a60*/  FADD.FTZ R183, R205, -R182 ;  /* 0x800000b6cdb77221 */ /* 0x000fe40000010000 */
[----:B------:R-:W-:-:S02]  /*2a70*/  FMUL.FTZ R180, R181, R4 ;  /* 0x00000004b5b47220 */ /* 0x000fc40000410000 */
[----:B------:R-:W-:Y:S02]  /*2a80*/  FADD.FTZ R187, R208, -R187 ;  /* 0x800000bbd0bb7221 */ /* 0x000fe40000010000 */
[----:B------:R-:W-:Y:S02]  /*2a90*/  FADD.FTZ R219, R207, -R184 ;  /* 0x800000b8cfdb7221 */ /* 0x000fe40000010000 */
[----:B------:R-:W-:Y:S02]  /*2aa0*/  FADD.FTZ R227, R210, -R227 ;  /* 0x800000e3d2e37221 */ /* 0x000fe40000010000 */
[----:B------:R-:W-:Y:S02]  /*2ab0*/  FADD.FTZ R229, R211, -R186 ;  /* 0x800000bad3e57221 */ /* 0x000fe40000010000 */
[----:B------:R-:W-:Y:S02]  /*2ac0*/  FADD.FTZ R231, R214, -R231 ;  /* 0x800000e7d6e77221 */ /* 0x000fe40000010000 */
[----:B------:R-:W-:-:S02]  /*2ad0*/  FADD.FTZ R233, R215, -R226 ;  /* 0x800000e2d7e97221 */ /* 0x000fc40000010000 */
[----:B------:R-:W-:Y:S02]  /*2ae0*/  FMUL.FTZ R184, R6, R183 ;  /* 0x000000b706b87220 */ /* 0x000fe40000410000 */
[----:B------:R-:W-:Y:S02]  /*2af0*/  FMUL.FTZ R183, R180, c[0x0][0x1e8] ;  /* 0x00007a00b4b77a20 */ /* 0x000fe40000410000 */
[C---:B------:R-:W-:Y:S02]  /*2b00*/  FMUL.FTZ R187, R6.reuse, R187 ;  /* 0x000000bb06bb7220 */ /* 0x040fe40000410000 */
[C---:B------:R-:W-:Y:S02]  /*2b10*/  FMUL.FTZ R186, R6.reuse, R219 ;  /* 0x000000db06ba7220 */ /* 0x040fe40000410000 */
[C---:B------:R-:W-:Y:S02]  /*2b20*/  FMUL.FTZ R227, R6.reuse, R227 ;  /* 0x000000e306e37220 */ /* 0x040fe40000410000 */
[----:B------:R-:W-:-:S02]  /*2b30*/  FMUL.FTZ R226, R6, R229 ;  /* 0x000000e506e27220 */ /* 0x000fc40000410000 */
[C---:B------:R-:W-:Y:S02]  /*2b40*/  FMUL.FTZ R231, R6.reuse, R231 ;  /* 0x000000e706e77220 */ /* 0x040fe40000410000 */
[----:B------:R-:W-:Y:S02]  /*2b50*/  FMUL.FTZ R228, R6, R233 ;  /* 0x000000e906e47220 */ /* 0x000fe40000410000 */
[----:B------:R-:W-:Y:S02]  /*2b60*/  FMUL.FTZ R182, R64, R183 ;  /* 0x000000b740b67220 */ /* 0x000fe40000410000 */
[----:B------:R-:W-:Y:S02]  /*2b70*/  @P1 FADD.FTZ R184, R29, R184 ;  /* 0x000000b81db81221 */ /* 0x000fe40000010000 */
[----:B------:R-:W-:Y:S01]  /*2b80*/  @P1 FADD.FTZ R187, R30, R187 ;  /* 0x000000bb1ebb1221 */ /* 0x000fe20000010000 */
[----:B------:R-:W-:Y:S01]  /*2b90*/  FSEL R182, R182, RZ, P6 ;  /* 0x000000ffb6b67208 */ /* 0x000fe20003000000 */
        /* <DEDUP_REMOVED lines=14> */
[-C--:B------:R-:W-:Y:S01]  /*2c80*/  FMUL.FTZ R227, R227, R4.reuse ;  /* 0x00000004e3e37220 */ /* 0x080fe20000410000 */
[----:B------:R-:W-:Y:S01]  /*2c90*/  SEL R99, R228, R99, P5 ;  /* 0x00000063e4637207 */ /* 0x000fe20002800000 */
[-C--:B------:R-:W-:Y:S01]  /*2ca0*/  FMUL.FTZ R226, R226, R4.reuse ;  /* 0x00000004e2e27220 */ /* 0x080fe20000410000 */
[----:B------:R-:W-:Y:S01]  /*2cb0*/  LOP3.LUT P5, RZ, R220, 0xff00, RZ, 0xc0, !PT ;  /* 0x0000ff00dcff7812 */ /* 0x000fe200078ac0ff */
[-C--:B------:R-:W-:Y:S01]  /*2cc0*/  FMUL.FTZ R231, R231, R4.reuse ;  /* 0x00000004e7e77220 */ /* 0x080fe20000410000 */
[----:B------:R-:W-:Y:S01]  /*2cd0*/  @P0 LEA.HI.X R181, R5, c[0x0][0x25c], RZ, 0x5, P1 ;  /* 0x0000970005b50a11 */ /* 0x000fe200008f2cff */
[----:B------:R-:W-:Y:S01]  /*2ce0*/  FMUL.FTZ R228, R228, R4 ;  /* 0x00000004e4e47220 */ /* 0x000fe20000410000 */
[----:B------:R-:W-:Y:S01]  /*2cf0*/  LOP3.LUT P1, RZ, R220, 0xff000000, RZ, 0xc0, !PT ;  /* 0xff000000dcff7812 */ /* 0x000fe2000782c0ff */
[----:B------:R-:W-:-:S02]  /*2d00*/  FMUL.FTZ R184, R184, c[0x0][0x1e8] ;  /* 0x00007a00b8b87a20 */ /* 0x000fc40000410000 */
[----:B------:R-:W-:Y:S01]  /*2d10*/  @P0 STG.E.128 [R180.64], R164 ;  /* 0x000000a4b4000986 */ /* 0x000fe2000c101d04 */
[----:B------:R-:W-:Y:S02]  /*2d20*/  FMUL.FTZ R186, R186, c[0x0][0x1e8] ;  /* 0x00007a00baba7a20 */ /* 0x000fe40000410000 */
[----:B------:R-:W-:Y:S01]  /*2d30*/  FMUL.FTZ R227, R227, c[0x0][0x1e8] ;  /* 0x00007a00e3e37a20 */ /* 0x000fe20000410000 */
[----:B------:R0:W-:Y:S01]  /*2d40*/  @P0 STG.E.128 [R180.64+0x10], R96 ;  /* 0x00001060b4000986 */ /* 0x0001e2000c101d04 */
[----:B------:R-:W-:Y:S01]  /*2d50*/  FMUL.FTZ R226, R226, c[0x0][0x1e8] ;  /* 0x00007a00e2e27a20 */ /* 0x000fe20000410000 */
[----:B------:R-:W-:Y:S01]  /*2d60*/  LOP3.LUT P0, RZ, R221, 0xff, RZ, 0xc0, !PT ;  /* 0x000000ffddff7812 */ /* 0x000fe2000780c0ff */
[----:B------:R-:W-:Y:S02]  /*2d70*/  FMUL.FTZ R231, R231, c[0x0][0x1e8] ;  /* 0x00007a00e7e77a20 */ /* 0x000fe40000410000 */
[----:B------:R-:W-:Y:S02]  /*2d80*/  FMUL.FTZ R230, R228, c[0x0][0x1e8] ;  /* 0x00007a00e4e67a20 */ /* 0x000fe40000410000 */
[----:B0-----:R-:W-:Y:S01]  /*2d90*/  FMUL.FTZ R181, R70, R231 ;  /* 0x000000e746b57220 */ /* 0x001fe20000410000 */
[----:B--2---:R-:W-:-:S02]  /*2da0*/  @P6 PRMT R6, RZ, 0x5410, R176 ;  /* 0x00005410ff066816 */ /* 0x004fc400000000b0 */
[----:B------:R-:W-:Y:S02]  /*2db0*/  @P5 PRMT R176, RZ, 0x7610, R176 ;  /* 0x00007610ffb05816 */ /* 0x000fe400000000b0 */
[----:B------:R-:W-:Y:S01]  /*2dc0*/  @P1 PRMT R180, RZ, 0x7610, R177 ;  /* 0x00007610ffb41816 */ /* 0x000fe200000000b1 */
[----:B------:R-:W-:Y:S01]  /*2dd0*/  @P6 FMUL.FTZ R185, R183, R6 ;  /* 0x00000006b7b96220 */ /* 0x000fe20000410000 */
[----:B------:R-:W-:Y:S01]  /*2de0*/  LOP3.LUT P6, RZ, R220, 0xff0000, RZ, 0xc0, !PT ;  /* 0x00ff0000dcff7812 */ /* 0x000fe200078cc0ff */
[----:B------:R-:W-:Y:S01]  /*2df0*/  FMUL.FTZ R183, R187, R4 ;  /* 0x00000004bbb77220 */ /* 0x000fe20000410000 */
[----:B------:R-:W-:Y:S01]  /*2e00*/  HFMA2.MMA R187, -RZ, RZ, 0, 0 ;  /* 0x00000000ffbb7435 */ /* 0x000fe200000001ff */
[----:B------:R-:W-:Y:S01]  /*2e10*/  MOV R6, RZ ;  /* 0x000000ff00067202 */ /* 0x000fe20000000f00 */
[----:B------:R-:W-:Y:S01]  /*2e20*/  @P5 FMUL.FTZ R6, R184, R176 ;  /* 0x000000b0b8065220 */ /* 0x000fe20000410000 */
[----:B------:R-:W-:Y:S01]  /*2e30*/  MOV R176, RZ ;  /* 0x000000ff00b07202 */ /* 0x000fe20000000f00 */
[----:B------:R-:W-:-:S02]  /*2e40*/  FMUL.FTZ R183, R183, c[0x0][0x1e8] ;  /* 0x00007a00b7b77a20 */ /* 0x000fc40000410000 */
[----:B------:R-:W-:Y:S02]  /*2e50*/  @P1 FMUL.FTZ R176, R186, R180 ;  /* 0x000000b4bab01220 */ /* 0x000fe40000410000 */
[----:B------:R-:W-:Y:S02]  /*2e60*/  FMUL.FTZ R180, R67, R186 ;  /* 0x000000ba43b47220 */ /* 0x000fe40000410000 */
[----:B------:R-:W-:Y:S01]  /*2e70*/  FADD.FTZ R140, R140, R185 ;  /* 0x000000b98c8c7221 */ /* 0x000fe20000010000 */
[----:B------:R-:W-:Y:S01]  /*2e80*/  @P6 PRMT R4, RZ, 0x5410, R177 ;  /* 0x00005410ff046816 */ /* 0x000fe200000000b1 */
[----:B------:R-:W-:Y:S01]  /*2e90*/  FMUL.FTZ R177, R66, R183 ;  /* 0x000000b742b17220 */ /* 0x000fe20000410000 */
        /* <DEDUP_REMOVED lines=10> */
[----:B------:R-:W-:Y:S01]  /*2f40*/  FADD.FTZ R141, R141, R6 ;  /* 0x000000068d8d7221 */ /* 0x000fe20000010000 */
[----:B------:R-:W-:Y:S01]  /*2f50*/  LEA R4, P5, R5, c[0x0][0x248], 0x4 ;  /* 0x0000920005047a11 */ /* 0x000fe200078a20ff */
[----:B------:R-:W-:Y:S01]  /*2f60*/  FADD.FTZ R142, R142, R187 ;  /* 0x000000bb8e8e7221 */ /* 0x000fe20000010000 */
[----:B------:R-:W-:Y:S01]  /*2f70*/  FSEL R177, R177, RZ, P0 ;  /* 0x000000ffb1b17208 */ /* 0x000fe20000000000 */
[----:B------:R-:W-:Y:S01]  /*2f80*/  FADD.FTZ R143, R143, R176 ;  /* 0x000000b08f8f7221 */ /* 0x000fe20000010000 */
[----:B------:R-:W-:-:S02]  /*2f90*/  LEA.HI.X R5, R5, c[0x0][0x24c], RZ, 0x4, P5 ;  /* 0x0000930005057a11 */ /* 0x000fc400028f24ff */
[----:B------:R-:W-:Y:S02]  /*2fa0*/  LOP3.LUT P5, RZ, R221, 0xff000000, RZ, 0xc0, !PT ;  /* 0xff000000ddff7812 */ /* 0x000fe400078ac0ff */
[----:B------:R-:W-:Y:S02]  /*2fb0*/  FSEL R186, R180, RZ, P6 ;  /* 0x000000ffb4ba7208 */ /* 0x000fe40003000000 */
[----:B------:R-:W-:Y:S02]  /*2fc0*/  FSEL R228, R181, RZ, P1 ;  /* 0x000000ffb5e47208 */ /* 0x000fe40000800000 */
[----:B------:R-:W-:Y:S02]  /*2fd0*/  FSEL R183, R183, RZ, P5 ;  /* 0x000000ffb7b77208 */ /* 0x000fe40002800000 */
[----:B------:R-:W-:Y:S01]  /*2fe0*/  F2FP.BF16.PACK_AB R180, R219, R182 ;  /* 0x000000b6dbb4723e */ /* 0x000fe200000010ff */
[----:B------:R-:W-:Y:S01]  /*2ff0*/  HFMA2.MMA R219, -RZ, RZ, 0, 0 ;  /* 0x00000000ffdb7435 */ /* 0x000fe200000001ff */
[----:B------:R-:W-:-:S02]  /*3000*/  F2FP.BF16.PACK_AB R181, R229, R184 ;  /* 0x000000b8e5b5723e */ /* 0x000fc400000010ff */
[----:B------:R-:W-:Y:S01]  /*3010*/  F2FP.BF16.PACK_AB R182, R186, R177 ;  /* 0x000000b1bab6723e */ /* 0x000fe200000010ff */
[----:B------:R-:W-:Y:S01]  /*3020*/  HFMA2.MMA R177, -RZ, RZ, 0, 0 ;  /* 0x00000000ffb17435 */ /* 0x000fe200000001ff */
[----:B------:R-:W-:Y:S02]  /*3030*/  F2FP.BF16.PACK_AB R183, R183, R228 ;  /* 0x000000e4b7b7723e */ /* 0x000fe400000010ff */
[----:B------:R-:W-:Y:S02]  /*3040*/  MOV R184, RZ ;  /* 0x000000ff00b87202 */ /* 0x000fe40000000f00 */
[----:B------:R-:W-:Y:S01]  /*3050*/  MOV R186, RZ ;  /* 0x000000ff00ba7202 */ /* 0x000fe20000000f00 */
[----:B------:R0:W-:Y:S02]  /*3060*/  STG.E.128 [R4.64], R180 ;  /* 0x000000b404007986 */ /* 0x0001e4000c101d04 */
[----:B0-----:R-:W-:Y:S02]  /*3070*/  @P0 PRMT R4, RZ, 0x5410, R178 ;  /* 0x00005410ff040816 */ /* 0x001fe400000000b2 */
[----:B------:R-:W-:-:S02]  /*3080*/  @P1 PRMT R5, RZ, 0x5410, R179 ;  /* 0x00005410ff051816 */ /* 0x000fc400000000b3 */
[----:B------:R-:W-:Y:S01]  /*3090*/  @P6 PRMT R178, RZ, 0x7610, R178 ;  /* 0x00007610ffb26816 */ /* 0x000fe200000000b2 */
[----:B------:R-:W-:Y:S01]  /*30a0*/  @P0 FMUL.FTZ R177, R227, R4 ;  /* 0x00000004e3b10220 */ /* 0x000fe20000410000 */
[----:B------:R-:W-:Y:S01]  /*30b0*/  @P5 PRMT R179, RZ, 0x7610, R179 ;  /* 0x00007610ffb35816 */ /* 0x000fe200000000b3 */
[----:B------:R-:W-:Y:S02]  /*30c0*/  @P1 FMUL.FTZ R219, R231, R5 ;  /* 0x00000005e7db1220 */ /* 0x000fe40000410000 */
[----:B------:R-:W-:Y:S02]  /*30d0*/  @P6 FMUL.FTZ R184, R226, R178 ;  /* 0x000000b2e2b86220 */ /* 0x000fe40000410000 */
[----:B------:R-:W-:Y:S02]  /*30e0*/  @P5 FMUL.FTZ R186, R230, R179 ;  /* 0x000000b3e6ba5220 */ /* 0x000fe40000410000 */
[----:B------:R-:W-:Y:S02]  /*30f0*/  FADD.FTZ R144, R144, R177 ;  /* 0x000000b190907221 */ /* 0x000fe40000010000 */
[----:B------:R-:W-:-:S02]  /*3100*/  FADD.FTZ R145, R145, R184 ;  /* 0x000000b891917221 */ /* 0x000fc40000010000 */
[----:B------:R-:W-:Y:S02]  /*3110*/  FADD.FTZ R146, R146, R219 ;  /* 0x000000db92927221 */ /* 0x000fe40000010000 */
[----:B------:R-:W-:Y:S02]  /*3120*/  FADD.FTZ R147, R147, R186 ;  /* 0x000000ba93937221 */ /* 0x000fe40000010000 */
.L_x_4666:
[----:B------:R-:W-:Y:S05]  /*3130*/  BSYNC B1 ;  /* 0x0000000000017941 */ /* 0x000fea0003800000 */
.L_x_4665:
[----:B------:R-:W-:-:S04]  /*3140*/  MOV R5, c[0x0][0x160] ;  /* 0x0000580000057a02 */ /* 0x000fc80000000f00 */
[----:B------:R-:W-:-:S04]  /*3150*/  LEA R0, R5, R0, 0x2 ;  /* 0x0000000005007211 */ /* 0x000fc800078e10ff */
[----:B------:R-:W-:-:S13]  /*3160*/  ISETP.GE.AND P0, PT, R0, c[0x0][0x164], PT ;  /* 0x0000590000007a0c */ /* 0x000fda0003f06270 */
[----:B0-----:R-:W-:Y:S01]  /*3170*/  @P0 CALL.REL.NOINC `(.L_x_4652) ;  /* 0x0000001000000944 */ /* 0x001fe20003c00000 */
[----:B------:R-:W-:Y:S05]  /*3180*/  BRA `(.L_x_4667) ;  /* 0xffffd36000007947 */ /* 0x000fea000383ffff */
.L_x_4652:
[----:B-1----:R-:W-:Y:S05]  /*3190*/  BSYNC B0 ;  /* 0x0000000000007941 */ /* 0x002fea0003800000 */
.L_x_4651:
        /* <DEDUP_REMOVED lines=202> */
.L_x_4669:
[----:B--2---:R-:W-:Y:S05]  /*3e40*/  BSYNC B0 ;  /* 0x0000000000007941 */ /* 0x004fea0003800000 */
.L_x_4668:
        /* <DEDUP_REMOVED lines=16> */
.L_x_4671:
[----:B------:R-:W-:Y:S05]  /*3f50*/  BSYNC B0 ;  /* 0x0000000000007941 */ /* 0x000fea0003800000 */
.L_x_4670:
        /* <DEDUP_REMOVED lines=16> */
.L_x_4673:
[----:B------:R-:W-:Y:S05]  /*4060*/  BSYNC B0 ;  /* 0x0000000000007941 */ /* 0x000fea0003800000 */
.L_x_4672:
        /* <DEDUP_REMOVED lines=16> */
.L_x_4675:
[----:B------:R-:W-:Y:S05]  /*4170*/  BSYNC B0 ;  /* 0x0000000000007941 */ /* 0x000fea0003800000 */
.L_x_4674:
        /* <DEDUP_REMOVED lines=16> */
.L_x_4677:
[----:B------:R-:W-:Y:S05]  /*4280*/  BSYNC B0 ;  /* 0x0000000000007941 */ /* 0x000fea0003800000 */
.L_x_4676:
        /* <DEDUP_REMOVED lines=10> */
.L_x_4659:
[----:B------:R-:W-:Y:S01]  /*4330*/  HFMA2.MMA R184, -RZ, RZ, 0, 5.9604644775390625e-08 ;  /* 0x00000001ffb87435 */ /* 0x000fe200000001ff */
[----:B------:R-:W-:Y:S02]  /*4340*/  MOV R179, R227 ;  /* 0x000000e300b37202 */ /* 0x000fe40000000f00 */
[----:B------:R-:W-:Y:S02]  /*4350*/  MOV R181, 0x1f ;  /* 0x0000001f00b57802 */ /* 0x000fe40000000f00 */
[----:B------:R-:W-:-:S02]  /*4360*/  MOV R186, 0xffffffff ;  /* 0xffffffff00ba7802 */ /* 0x000fc40000000f00 */
[----:B------:R-:W-:Y:S02]  /*4370*/  MOV R176, 0x4390 ;  /* 0x0000439000b07802 */ /* 0x000fe40000000f00 */
[----:B------:R-:W-:Y:S05]  /*4380*/  CALL.REL.NOINC `($__internal_94_$__cuda_sm70_shflsync_bfly_p) ;  /* 0x0000046000007944 */ /* 0x000fea0003c00000 */
[----:B-1----:R-:W-:Y:S01]  /*4390*/  MOV R178, R179 ;  /* 0x000000b300b27202 */ /* 0x002fe20000000f00 */
[----:B0-----:R-:W-:Y:S05]  /*43a0*/  BRA `(.L_x_4678) ;  /* 0xffffd28000007947 */ /* 0x001fea000383ffff */
.L_x_4660:
[----:B------:R-:W-:Y:S01]  /*43b0*/  HFMA2.MMA R184, -RZ, RZ, 0, 5.9604644775390625e-08 ;  /* 0x00000001ffb87435 */ /* 0x000fe200000001ff */
[----:B------:R-:W-:Y:S02]  /*43c0*/  MOV R179, R228 ;  /* 0x000000e400b37202 */ /* 0x000fe40000000f00 */
[----:B------:R-:W-:Y:S02]  /*43d0*/  MOV R181, 0x1f ;  /* 0x0000001f00b57802 */ /* 0x000fe40000000f00 */
[----:B------:R-:W-:Y:S02]  /*43e0*/  MOV R186, 0xffffffff ;  /* 0xffffffff00ba7802 */ /* 0x000fe40000000f00 */
[----:B------:R-:W-:Y:S02]  /*43f0*/  MOV R176, 0x4410 ;  /* 0x0000441000b07802 */ /* 0x000fe40000000f00 */
[----:B01----:R-:W-:Y:S05]  /*4400*/  CALL.REL.NOINC `($__internal_94_$__cuda_sm70_shflsync_bfly_p) ;  /* 0x000003e000007944 */ /* 0x003fea0003c00000 */
[----:B------:R-:W-:Y:S01]  /*4410*/  FADD.FTZ R227, R178, R227 ;  /* 0x000000e3b2e37221 */ /* 0x000fe20000010000 */
[----:B0-----:R-:W-:Y:S01]  /*4420*/  HFMA2.MMA R184, -RZ, RZ, 0, 1.1920928955078125e-07 ;  /* 0x00000002ffb87435 */ /* 0x001fe200000001ff */
[----:B-1----:R-:W-:Y:S01]  /*4430*/  FADD.FTZ R228, R228, R179 ;  /* 0x000000b3e4e47221 */ /* 0x002fe20000010000 */
[----:B------:R-:W-:-:S02]  /*4440*/  MOV R181, 0x1f ;  /* 0x0000001f00b57802 */ /* 0x000fc40000000f00 */
[----:B------:R-:W-:Y:S02]  /*4450*/  MOV R186, 0xffffffff ;  /* 0xffffffff00ba7802 */ /* 0x000fe40000000f00 */
[----:B------:R-:W-:Y:S02]  /*4460*/  MOV R179, R227 ;  /* 0x000000e300b37202 */ /* 0x000fe40000000f00 */
[----:B------:R-:W-:Y:S02]  /*4470*/  MOV R176, 0x4490 ;  /* 0x0000449000b07802 */ /* 0x000fe40000000f00 */
[----:B------:R-:W-:Y:S05]  /*4480*/  CALL.REL.NOINC `($__internal_94_$__cuda_sm70_shflsync_bfly_p) ;  /* 0x0000036000007944 */ /* 0x000fea0003c00000 */
[----:B0-----:R-:W-:Y:S01]  /*4490*/  HFMA2.MMA R184, -RZ, RZ, 0, 1.1920928955078125e-07 ;  /* 0x00000002ffb87435 */ /* 0x001fe200000001ff */
[----:B-1----:R-:W-:Y:S02]  /*44a0*/  MOV R178, R179 ;  /* 0x000000b300b27202 */ /* 0x002fe40000000f00 */
[----:B------:R-:W-:Y:S02]  /*44b0*/  MOV R179, R228 ;  /* 0x000000e400b37202 */ /* 0x000fe40000000f00 */
[----:B------:R-:W-:Y:S02]  /*44c0*/  MOV R181, 0x1f ;  /* 0x0000001f00b57802 */ /* 0x000fe40000000f00 */
[----:B------:R-:W-:-:S02]  /*44d0*/  MOV R186, 0xffffffff ;  /* 0xffffffff00ba7802 */ /* 0x000fc40000000f00 */
[----:B------:R-:W-:Y:S02]  /*44e0*/  MOV R176, 0x4500 ;  /* 0x0000450000b07802 */ /* 0x000fe40000000f00 */
[----:B------:R-:W-:Y:S05]  /*44f0*/  CALL.REL.NOINC `($__internal_94_$__cuda_sm70_shflsync_bfly_p) ;  /* 0x000002f000007944 */ /* 0x000fea0003c00000 */
[----:B------:R-:W-:Y:S01]  /*4500*/  FADD.FTZ R227, R178, R227 ;  /* 0x000000e3b2e37221 */ /* 0x000fe20000010000 */
[----:B0-----:R-:W-:Y:S01]  /*4510*/  HFMA2.MMA R184, -RZ, RZ, 0, 2.384185791015625e-07 ;  /* 0x00000004ffb87435 */ /* 0x001fe200000001ff */
[----:B-1----:R-:W-:Y:S01]  /*4520*/  FADD.FTZ R228, R228, R179 ;  /* 0x000000b3e4e47221 */ /* 0x002fe20000010000 */
[----:B------:R-:W-:Y:S02]  /*4530*/  MOV R181, 0x1f ;  /* 0x0000001f00b57802 */ /* 0x000fe40000000f00 */
[----:B------:R-:W-:Y:S02]  /*4540*/  MOV R186, 0xffffffff ;  /* 0xffffffff00ba7802 */ /* 0x000fe40000000f00 */
[----:B------:R-:W-:Y:S02]  /*4550*/  MOV R179, R227 ;  /* 0x000000e300b37202 */ /* 0x000fe40000000f00 */
[----:B------:R-:W-:Y:S02]  /*4560*/  MOV R176, 0x4580 ;  /* 0x0000458000b07802 */ /* 0x000fe40000000f00 */
[----:B------:R-:W-:Y:S05]  /*4570*/  CALL.REL.NOINC `($__internal_94_$__cuda_sm70_shflsync_bfly_p) ;  /* 0x0000027000007944 */ /* 0x000fea0003c00000 */
[----:B0-----:R-:W-:Y:S01]  /*4580*/  HFMA2.MMA R184, -RZ, RZ, 0, 2.384185791015625e-07 ;  /* 0x00000004ffb87435 */ /* 0x001fe200000001ff */
[----:B-1----:R-:W-:-:S02]  /*4590*/  MOV R178, R179 ;  /* 0x000000b300b27202 */ /* 0x002fc40000000f00 */
[----:B------:R-:W-:Y:S02]  /*45a0*/  MOV R179, R228 ;  /* 0x000000e400b37202 */ /* 0x000fe40000000f00 */
[----:B------:R-:W-:Y:S02]  /*45b0*/  MOV R181, 0x1f ;  /* 0x0000001f00b57802 */ /* 0x000fe40000000f00 */
[----:B------:R-:W-:Y:S02]  /*45c0*/  MOV R186, 0xffffffff ;  /* 0xffffffff00ba7802 */ /* 0x000fe40000000f00 */
[----:B------:R-:W-:Y:S02]  /*45d0*/  MOV R176, 0x45f0 ;  /* 0x000045f000b07802 */ /* 0x000fe40000000f00 */
[----:B------:R-:W-:Y:S05]  /*45e0*/  CALL.REL.NOINC `($__internal_94_$__cuda_sm70_shflsync_bfly_p) ;  /* 0x0000020000007944 */ /* 0x000fea0003c00000 */
[----:B------:R-:W-:Y:S01]  /*45f0*/  FADD.FTZ R227, R178, R227 ;  /* 0x000000e3b2e37221 */ /* 0x000fe20000010000 */
[----:B0-----:R-:W-:Y:S01]  /*4600*/  HFMA2.MMA R184, -RZ, RZ, 0, 4.76837158203125e-07 ;  /* 0x00000008ffb87435 */ /* 0x001fe200000001ff */
[----:B-1----:R-:W-:Y:S01]  /*4610*/  FADD.FTZ R182, R228, R179 ;  /* 0x000000b3e4b67221 */ /* 0x002fe20000010000 */
[----:B------:R-:W-:Y:S02]  /*4620*/  MOV R181, 0x1f ;  /* 0x0000001f00b57802 */ /* 0x000fe40000000f00 */
[----:B------:R-:W-:-:S02]  /*4630*/  MOV R186, 0xffffffff ;  /* 0xffffffff00ba7802 */ /* 0x000fc40000000f00 */
[----:B------:R-:W-:Y:S02]  /*4640*/  MOV R179, R227 ;  /* 0x000000e300b37202 */ /* 0x000fe40000000f00 */
[----:B------:R-:W-:Y:S02]  /*4650*/  MOV R176, 0x4670 ;  /* 0x0000467000b07802 */ /* 0x000fe40000000f00 */
[----:B------:R-:W-:Y:S05]  /*4660*/  CALL.REL.NOINC `($__internal_94_$__cuda_sm70_shflsync_bfly_p) ;  /* 0x0000018000007944 */ /* 0x000fea0003c00000 */
[----:B0-----:R-:W-:Y:S01]  /*4670*/  HFMA2.MMA R184, -RZ, RZ, 0, 4.76837158203125e-07 ;  /* 0x00000008ffb87435 */ /* 0x001fe200000001ff */
[----:B-1----:R-:W-:Y:S02]  /*4680*/  MOV R178, R179 ;  /* 0x000000b300b27202 */ /* 0x002fe40000000f00 */
[----:B------:R-:W-:Y:S02]  /*4690*/  MOV R179, R182 ;  /* 0x000000b600b37202 */ /* 0x000fe40000000f00 */
[----:B------:R-:W-:Y:S02]  /*46a0*/  MOV R181, 0x1f ;  /* 0x0000001f00b57802 */ /* 0x000fe40000000f00 */
[----:B------:R-:W-:Y:S02]  /*46b0*/  MOV R186, 0xffffffff ;  /* 0xffffffff00ba7802 */ /* 0x000fe40000000f00 */
[----:B------:R-:W-:-:S02]  /*46c0*/  MOV R176, 0x46e0 ;  /* 0x000046e000b07802 */ /* 0x000fc40000000f00 */
[----:B------:R-:W-:Y:S05]  /*46d0*/  CALL.REL.NOINC `($__internal_94_$__cuda_sm70_shflsync_bfly_p) ;  /* 0x0000011000007944 */ /* 0x000fea0003c00000 */
[----:B------:R-:W-:Y:S01]  /*46e0*/  FADD.FTZ R180, R178, R227 ;  /* 0x000000e3b2b47221 */ /* 0x000fe20000010000 */
[----:B0-----:R-:W-:Y:S01]  /*46f0*/  HFMA2.MMA R184, -RZ, RZ, 0, 9.5367431640625e-07 ;  /* 0x00000010ffb87435 */ /* 0x001fe200000001ff */
[----:B-1----:R-:W-:Y:S01]  /*4700*/  FADD.FTZ R182, R182, R179 ;  /* 0x000000b3b6b67221 */ /* 0x002fe20000010000 */
[----:B------:R-:W-:-:S02]  /*4710*/  MOV R181, 0x1f ;  /* 0x0000001f00b57802 */ /* 0x000fc40000000f00 */
[----:B------:R-:W-:Y:S02]  /*4720*/  MOV R186, 0xffffffff ;  /* 0xffffffff00ba7802 */ /* 0x000fe40000000f00 */
[----:B------:R-:W-:Y:S02]  /*4730*/  MOV R179, R180 ;  /* 0x000000b400b37202 */ /* 0x000fe40000000f00 */
[----:B------:R-:W-:Y:S02]  /*4740*/  MOV R176, 0x4760 ;  /* 0x0000476000b07802 */ /* 0x000fe40000000f00 */
[----:B------:R-:W-:Y:S05]  /*4750*/  CALL.REL.NOINC `($__internal_94_$__cuda_sm70_shflsync_bfly_p) ;  /* 0x0000009000007944 */ /* 0x000fea0003c00000 */
[----:B0-----:R-:W-:Y:S01]  /*4760*/  HFMA2.MMA R184, -RZ, RZ, 0, 9.5367431640625e-07 ;  /* 0x00000010ffb87435 */ /* 0x001fe200000001ff */
[----:B-1----:R-:W-:Y:S02]  /*4770*/  MOV R183, R179 ;  /* 0x000000b300b77202 */ /* 0x002fe40000000f00 */
[----:B------:R-:W-:Y:S02]  /*4780*/  MOV R179, R182 ;  /* 0x000000b600b37202 */ /* 0x000fe40000000f00 */
[----:B------:R-:W-:Y:S02]  /*4790*/  MOV R181, 0x1f ;  /* 0x0000001f00b57802 */ /* 0x000fe40000000f00 */
[----:B------:R-:W-:-:S02]  /*47a0*/  MOV R186, 0xffffffff ;  /* 0xffffffff00ba7802 */ /* 0x000fc40000000f00 */
[----:B------:R-:W-:Y:S02]  /*47b0*/  MOV R176, 0x47d0 ;  /* 0x000047d000b07802 */ /* 0x000fe40000000f00 */
[----:B------:R-:W-:Y:S05]  /*47c0*/  CALL.REL.NOINC `($__internal_94_$__cuda_sm70_shflsync_bfly_p) ;  /* 0x0000002000007944 */ /* 0x000fea0003c00000 */
[----:B-1----:R-:W-:Y:S01]  /*47d0*/  MOV R177, R179 ;  /* 0x000000b300b17202 */ /* 0x002fe20000000f00 */
[----:B0-----:R-:W-:Y:S05]  /*47e0*/  BRA `(.L_x_4679) ;  /* 0xffffcf6000007947 */ /* 0x001fea000383ffff */
        .weak           $__internal_94_$__cuda_sm70_shflsync_bfly_p
        .type           $__internal_94_$__cuda_sm70_shflsync_bfly_p,@function
        .size           $__internal_94_$__cuda_sm70_shflsync_bfly_p,(.L_x_9824 - $__internal_94_$__cuda_sm70_shflsync_bfly_p)
$__internal_94_$__cuda_sm70_shflsync_bfly_p:
[----:B------:R-:W-:Y:S01]  /*47f0*/  HFMA2.MMA R177, -RZ, RZ, 0, 0 ;  /* 0x00000000ffb17435 */ /* 0x000fe200000001ff */
[----:B------:R-:W-:Y:S04]  /*4800*/  WARPSYNC R186 ;  /* 0x000000ba00007348 */ /* 0x000fe80003800000 */
[----:B------:R0:W1:Y:S01]  /*4810*/  SHFL.BFLY PT, R179, R179, R184, R181 ;  /* 0x0c0000b8b3b37389 */ /* 0x00006200000e00b5 */
[----:B------:R-:W-:Y:S05]  /*4820*/  RET.REL.NODEC R176 `(_ZN10layer_norm13ln_bwd_kernelINS_13Kernel_traitsIf13__nv_bfloat16fS2_fjLj768ELj1ELj4ELj1ELj16ENS_18Kernel_traits_baseILj768EfS2_fS2_fjLj128EEEEELb1ELb1ELb0ELb0EEEvNS_9BwdParamsE) ;  /* 0xffffb7d0b0007950 */ /* 0x000fea0003c3ffff */
.L_x_4680:
        /* <DEDUP_REMOVED lines=13> */
.L_x_9824:


//--------------------- .text._ZN10layer_norm13ln_bwd_kernelINS_13Kernel_traitsIf13__nv_bfloat16fS2_fjLj768ELj1ELj4ELj1ELj16ENS_18Kernel_traits_baseILj768EfS2_fS2_fjLj128EEEEELb1ELb1ELb0ELb1EEEvNS_9BwdParamsE --------------------------
	.section	.text._ZN10layer_norm13ln_bwd_kernelINS_13Kernel_traitsIf13__nv_bfloat16fS2_fjLj768ELj1ELj4ELj1ELj16ENS_18Kernel_traits_baseILj768EfS2_fS2_fjLj128EEEEELb1ELb1ELb0ELb1EEEvNS_9BwdParamsE,"ax",@progbits
	.sectioninfo	@"SHI_REGISTERS=254"
	.align	128
        .global         _ZN10layer_norm13ln_bwd_kernelINS_13Kernel_traitsIf13__nv_bfloat16fS2_fjLj768ELj1ELj4ELj1ELj16ENS_18Kernel_traits_baseILj768EfS2_fS2_fjLj128EEEEELb1ELb1ELb0ELb1EEEvNS_9BwdParamsE
        .type           _ZN10layer_norm13ln_bwd_kernelINS_13Kernel_traitsIf13__nv_bfloat16fS2_fjLj768ELj1ELj4ELj1ELj16ENS_18Kernel_traits_baseILj768EfS2_fS2_fjLj128EEEEELb1ELb1ELb0ELb1EEEvNS_9BwdParamsE,@function
        .size           _ZN10layer_norm13ln_bwd_kernelINS_13Kernel_traitsIf13__nv_bfloat16fS2_fjLj768ELj1ELj4ELj1ELj16ENS_18Kernel_traits_baseILj768EfS2_fS2_fjLj128EEEEELb1ELb1ELb0ELb1EEEvNS_9BwdParamsE,(.L_x_9825 - _ZN10layer_norm13ln_bwd_kernelINS_13Kernel_traitsIf13__nv_bfloat16fS2_fjLj768ELj1ELj4ELj1ELj16ENS_18Kernel_traits_baseILj768EfS2_fS2_fjLj128EEEEELb1ELb1ELb0ELb1EEEvNS_9BwdParamsE)
        .other          _ZN10layer_norm13ln_bwd_kernelINS_13Kernel_traitsIf13__nv_bfloat16fS2_fjLj768ELj1ELj4ELj1ELj16ENS_18Kernel_traits_baseILj768EfS2_fS2_fjLj128EEEEELb1ELb1ELb0ELb1EEEvNS_9BwdParamsE,@"STO_CUDA_ENTRY STV_DEFAULT"
_ZN10layer_norm13ln_bwd_kernelINS_13Kernel_traitsIf13__nv_bfloat16fS2_fjLj768ELj1ELj4ELj1ELj16ENS_18Kernel_traits_baseILj768EfS2_fS2_fjLj128EEEEELb1ELb1ELb0ELb1EEEvNS_9BwdParamsE:
.text._ZN10layer_norm13ln_bwd_kernelINS_13Kernel_traitsIf13__nv_bfloat16fS2_fjLj768ELj1ELj4ELj1ELj16ENS_18Kernel_traits_baseILj768EfS2_fS2_fjLj128EEEEELb1ELb1ELb0ELb1EEEvNS_9BwdParamsE:
        /* <DEDUP_REMOVED lines=46> */
.L_x_4682:
        /* <DEDUP_REMOVED lines=39> */
[----:B-1----:R-:W-:Y:S01]  /*0550*/  CS2R R6, SRZ ;  /* 0x0000000000067805 */ /* 0x002fe2000001ff00 */
        /* <DEDUP_REMOVED lines=15> */
[----:B------:R-:W-:Y:S01]  /*0650*/  MOV R205, RZ ;  /* 0x000000ff00cd7202 */ /* 0x000fe20000000f00 */
[----:B0-2---:R-:W-:-:S02]  /*0660*/  CS2R R12, SRZ ;  /* 0x00000000000c7805 */ /* 0x005fc4000001ff00 */
.L_x_4688:
        /* <DEDUP_REMOVED lines=12> */
[----:B------:R-:W-:-:S02]  /*0730*/  IADD3 R207, R206, 0x40, RZ ;  /* 0x00000040cecf7810 */ /* 0x000fc40007ffe0ff */
[C---:B------:R-:W-:Y:S01]  /*0740*/  IADD3 R144, R206.reuse, 0x40, RZ ;  /* 0x00000040ce907810 */ /* 0x040fe20007ffe0ff */
[----:B------:R-:W-:Y:S02]  /*0750*/  IMAD.WIDE.U32 R148, R206, R186, c[0x0][0x188] ;  /* 0x00006200ce947625 */ /* 0x000fe400078e00ba */
[----:B------:R-:W3:Y:S02]  /*0760*/  LDG.E.128 R120, [R120.64] ;  /* 0x0000000478787981 */ /* 0x000ee4000c1e1d00 */
[----:B------:R-:W-:Y:S02]  /*0770*/  IMAD.WIDE.U32 R132, R209, R145, c[0x0][0x208] ;  /* 0x00008200d1847625 */ /* 0x000fe400078e0091 */
[----:B------:R1:W4:Y:S02]  /*0780*/  LDG.E.128 R116, [R148.64] ;  /* 0x0000000494747981 */ /* 0x000324000c1e1d00 */
[----:B------:R-:W-:Y:S02]  /*0790*/  IMAD.WIDE.U32 R184, R186, R209, c[0x0][0x188] ;  /* 0x00006200bab87625 */ /* 0x000fe400078e00d1 */
[----:B0-----:R-:W4:Y:S02]  /*07a0*/  LDG.E.128 R132, [R132.64] ;  /* 0x0000000484847981 */ /* 0x001f24000c1e1d00 */
[----:B------:R-:W-:-:S02]  /*07b0*/  IMAD.WIDE R166, R203, R166, c[0x0][0x1a8] ;  /* 0x00006a00cba67625 */ /* 0x000fc400078e02a6 */
[----:B------:R0:W4:Y:S02]  /*07c0*/  LDG.E.128 R136, [R184.64+0x10] ;  /* 0x00001004b8887981 */ /* 0x000124000c1e1d00 */
[----:B------:R-:W-:Y:S02]  /*07d0*/  IMAD.WIDE.U32 R174, R207, R186, c[0x0][0x188] ;  /* 0x00006200cfae7625 */ /* 0x000fe400078e00ba */
[----:B------:R0:W4:Y:S02]  /*07e0*/  LDG.E R208, [R166.64] ;  /* 0x00000004a6d07981 */ /* 0x000124000c1e1900 */
[----:B------:R-:W-:Y:S02]  /*07f0*/  IMAD.WIDE.U32 R144, R144, R145, c[0x0][0x208] ;  /* 0x0000820090907625 */ /* 0x000fe400078e0091 */
[----:B------:R0:W4:Y:S04]  /*0800*/  LDG.E.128 R140, [R174.64] ;  /* 0x00000004ae8c7981 */ /* 0x000128000c1e1d00 */
[----:B------:R-:W4:Y:S04]  /*0810*/  LDG.E.128 R144, [R144.64] ;  /* 0x0000000490907981 */ /* 0x000f28000c1e1d00 */
[----:B------:R1:W4:Y:S04]  /*0820*/  LDG.E.128 R124, [R148.64+0x10] ;  /* 0x00001004947c7981 */ /* 0x000328000c1e1d00 */
        /* <DEDUP_REMOVED lines=27> */
[----:B--2---:R-:W-:-:S02]  /*09e0*/  FSEL R216, R210, RZ, !P2 ;  /* 0x000000ffd2d87208 */ /* 0x004fc40005000000 */
[--C-:B---3--:R-:W-:Y:S02]  /*09f0*/  PRMT R241, RZ, 0x5410, R120.reuse ;  /* 0x00005410fff17816 */ /* 0x108fe40000000078 */
[----:B------:R-:W-:Y:S01]  /*0a00*/  PRMT R214, RZ, 0x7610, R120 ;  /* 0x00007610ffd67816 */ /* 0x000fe20000000078 */
[C---:B----4-:R-:W-:Y:S02]  /*0a10*/  FADD.FTZ R239, -R216.reuse, R116 ;  /* 0x00000074d8ef7221 */ /* 0x050fe40000010100 */
[----:B------:R-:W-:Y:S01]  /*0a20*/  FADD.FTZ R243, -R216, R117 ;  /* 0x00000075d8f37221 */ /* 0x000fe20000010100 */
[--C-:B------:R-:W-:Y:S02]  /*0a30*/  PRMT R225, RZ, 0x5410, R133.reuse ;  /* 0x00005410ffe17816 */ /* 0x100fe40000000085 */
[----:B------:R-:W-:Y:S01]  /*0a40*/  PRMT R224, RZ, 0x7610, R133 ;  /* 0x00007610ffe07816 */ /* 0x000fe20000000085 */
[----:B------:R-:W-:Y:S02]  /*0a50*/  FMUL.FTZ R133, R80, R241 ;  /* 0x000000f150857220 */ /* 0x000fe40000410000 */
[----:B------:R-:W-:-:S02]  /*0a60*/  FADD.FTZ R233, -R216, R136 ;  /* 0x00000088d8e97221 */ /* 0x000fc40000010100 */
[----:B0-----:R-:W-:Y:S02]  /*0a70*/  FADD.FTZ R195, -R216, R139 ;  /* 0x0000008bd8c37221 */ /* 0x001fe40000010100 */
[----:B------:R-:W-:Y:S01]  /*0a80*/  FMUL.FTZ R136, R208, R239 ;  /* 0x000000efd0887220 */ /* 0x000fe20000410000 */
[----:B------:R-:W-:Y:S01]  /*0a90*/  PRMT R235, RZ, 0x5410, R121 ;  /* 0x00005410ffeb7816 */ /* 0x000fe20000000079 */
[C---:B------:R-:W-:Y:S01]  /*0aa0*/  FADD.FTZ R139, -R216.reuse, R140 ;  /* 0x0000008cd88b7221 */ /* 0x040fe20000010100 */
[----:B------:R-:W-:Y:S01]  /*0ab0*/  PRMT R223, RZ, 0x5410, R132 ;  /* 0x00005410ffdf7816 */ /* 0x000fe20000000084 */
[C---:B-1----:R-:W-:Y:S01]  /*0ac0*/  FADD.FTZ R191, -R216.reuse, R142 ;  /* 0x0000008ed8bf7221 */ /* 0x042fe20000010100 */
[----:B------:R-:W-:Y:S01]  /*0ad0*/  PRMT R192, RZ, 0x7610, R132 ;  /* 0x00007610ffc07816 */ /* 0x000fe20000000084 */
[C---:B------:R-:W-:Y:S01]  /*0ae0*/  FADD.FTZ R193, -R216.reuse, R143 ;  /* 0x0000008fd8c17221 */ /* 0x040fe20000010100 */
[--C-:B------:R-:W-:Y:S01]  /*0af0*/  PRMT R140, RZ, 0x5410, R144.reuse ;  /* 0x00005410ff8c7816 */ /* 0x100fe20000000090 */
[----:B------:R-:W-:Y:S01]  /*0b00*/  FMUL.FTZ R132, R81, R214 ;  /* 0x000000d651847220 */ /* 0x000fe20000410000 */
[----:B------:R-:W-:Y:S01]  /*0b10*/  PRMT R142, RZ, 0x7610, R144 ;  /* 0x00007610ff8e7816 */ /* 0x000fe20000000090 */
[----:B------:R-:W-:Y:S01]  /*0b20*/  FADD.FTZ R143, RZ, R133 ;  /* 0x00000085ff8f7221 */ /* 0x000fe20000010000 */
[----:B------:R-:W-:Y:S01]  /*0b30*/  PRMT R210, RZ, 0x5410, R134 ;  /* 0x00005410ffd27816 */ /* 0x000fe20000000086 */
[----:B------:R-:W-:Y:S01]  /*0b40*/  FADD.FTZ R245, -R216, R118 ;  /* 0x00000076d8f57221 */ /* 0x000fe20000010100 */
[----:B------:R-:W-:Y:S01]  /*0b50*/  PRMT R212, RZ, 0x7610, R134 ;  /* 0x00007610ffd47816 */ /* 0x000fe20000000086 */
[----:B------:R-:W-:Y:S01]  /*0b60*/  FMUL.FTZ R134, R208, R243 ;  /* 0x000000f3d0867220 */ /* 0x000fe20000410000 */
[----:B------:R-:W-:-:S02]  /*0b70*/  PRMT R144, RZ, 0x5410, R145 ;  /* 0x00005410ff907816 */ /* 0x000fc40000000091 */
[----:B------:R-:W-:Y:S01]  /*0b80*/  PRMT R186, RZ, 0x7610, R145 ;  /* 0x00007610ffba7816 */ /* 0x000fe20000000091 */
[----:B------:R-:W-:Y:S01]  /*0b90*/  FFMA.FTZ R145, R136, R133, RZ ;  /* 0x0000008588917223 */ /* 0x000fe200000100ff */
[----:B------:R-:W-:Y:S01]  /*0ba0*/  PRMT R120, RZ, 0x7610, R121 ;  /* 0x00007610ff787816 */ /* 0x000fe20000000079 */
[C---:B------:R-:W-:Y:S01]  /*0bb0*/  FADD.FTZ R247, -R216.reuse, R119 ;  /* 0x00000077d8f77221 */ /* 0x040fe20000010100 */
[--C-:B------:R-:W-:Y:S01]  /*0bc0*/  PRMT R119, RZ, 0x5410, R146.reuse ;  /* 0x00005410ff777816 */ /* 0x100fe20000000092 */
[C---:B------:R-:W-:Y:S01]  /*0bd0*/  FADD.FTZ R237, -R216.reuse, R127 ;  /* 0x0000007fd8ed7221 */ /* 0x040fe20000010100 */
[----:B------:R-:W-:Y:S01]  /*0be0*/  PRMT R118, RZ, 0x7610, R146 ;  /* 0x00007610ff767816 */ /* 0x000fe20000000092 */
[----:B------:R-:W-:Y:S02]  /*0bf0*/  FADD.FTZ R227, -R216, R130 ;  /* 0x00000082d8e37221 */ /* 0x000fe40000010100 */
[----:B------:R-:W-:Y:S02]  /*0c00*/  FMUL.FTZ R127, R82, R235 ;  /* 0x000000eb527f7220 */ /* 0x000fe40000410000 */
[----:B------:R-:W-:Y:S01]  /*0c10*/  FADD.FTZ R146, R143, R132 ;  /* 0x000000848f927221 */ /* 0x000fe20000010000 */
[--C-:B------:R-:W-:Y:S01]  /*0c20*/  PRMT R211, RZ, 0x5410, R123.reuse ;  /* 0x00005410ffd37816 */ /* 0x100fe2000000007b */
[----:B------:R-:W-:Y:S01]  /*0c30*/  FMUL.FTZ R130, R208, R245 ;  /* 0x000000f5d0827220 */ /* 0x000fe20000410000 */
[----:B------:R-:W-:Y:S01]  /*0c40*/  PRMT R190, RZ, 0x7610, R123 ;  /* 0x00007610ffbe7816 */ /* 0x000fe2000000007b */
[----:B------:R-:W-:Y:S01]  /*0c50*/  FFMA.FTZ R145, R134, R132, R145 ;  /* 0x0000008486917223 */ /* 0x000fe20000010091 */
[----:B------:R-:W-:Y:S01]  /*0c60*/  PRMT R231, RZ, 0x5410, R122 ;  /* 0x00005410ffe77816 */ /* 0x000fe2000000007a */
[----:B------:R-:W-:-:S02]  /*0c70*/  FADD.FTZ R123, -R216, R124 ;  /* 0x0000007cd87b7221 */ /* 0x000fc40000010100 */
[C---:B------:R-:W-:Y:S02]  /*0c80*/  FADD.FTZ R249, -R216.reuse, R125 ;  /* 0x0000007dd8f97221 */ /* 0x040fe40000010100 */
[----:B------:R-:W-:Y:S02]  /*0c90*/  FADD.FTZ R219, -R216, R128 ;  /* 0x00000080d8db7221 */ /* 0x000fe40000010100 */
[----:B------:R-:W-:Y:S02]  /*0ca0*/  FMUL.FTZ R125, R83, R120 ;  /* 0x00000078537d7220 */ /* 0x000fe40000410000 */
[----:B------:R-:W-:Y:S01]  /*0cb0*/  FADD.FTZ R146, R146, R127 ;  /* 0x0000007f92927221 */ /* 0x000fe20000010000 */
[----:B------:R-:W-:Y:S01]  /*0cc0*/  PRMT R121, RZ, 0x7610, R122 ;  /* 0x00007610ff797816 */ /* 0x000fe2000000007a */
[----:B------:R-:W-:Y:S02]  /*0cd0*/  FMUL.FTZ R128, R208, R247 ;  /* 0x000000f7d0807220 */ /* 0x000fe40000410000 */
        /* <DEDUP_REMOVED lines=13> */
[----:B------:R-:W-:Y:S01]  /*0db0*/  PRMT R215, RZ, 0x5410, R135 ;  /* 0x00005410ffd77816 */ /* 0x000fe20000000087 */
[----:B------:R-:W-:Y:S01]  /*0dc0*/  FMUL.FTZ R129, R78, R211 ;  /* 0x000000d34e817220 */ /* 0x000fe20000410000 */
[----:B------:R-:W-:Y:S01]  /*0dd0*/  PRMT R117, RZ, 0x5410, R147 ;  /* 0x00005410ff757816 */ /* 0x000fe20000000093 */
[----:B------:R-:W-:Y:S01]  /*0de0*/  FADD.FTZ R146, R146, R121 ;  /* 0x0000007992927221 */ /* 0x000fe20000010000 */
[----:B------:R-:W-:Y:S01]  /*0df0*/  PRMT R116, RZ, 0x7610, R147 ;  /* 0x00007610ff747816 */ /* 0x000fe20000000093 */
[----:B------:R-:W-:Y:S01]  /*0e00*/  FADD.FTZ R213, -R216, R137 ;  /* 0x00000089d8d57221 */ /* 0x000fe20000010100 */
[----:B------:R-:W-:Y:S01]  /*0e10*/  PRMT R135, RZ, 0x7610, R135 ;  /* 0x00007610ff877816 */ /* 0x000fe20000000087 */
[----:B------:R-:W-:-:S02]  /*0e20*/  FMUL.FTZ R122, R208, R251 ;  /* 0x000000fbd07a7220 */ /* 0x000fc40000410000 */
[----:B------:R-:W-:Y:S02]  /*0e30*/  FFMA.FTZ R145, R124, R121, R145 ;  /* 0x000000797c917223 */ /* 0x000fe40000010091 */
        /* <DEDUP_REMOVED lines=8> */
[----:B------:R-:W-:Y:S02]  /*0ec0*/  FADD.FTZ R196, R120, R196 ;  /* 0x000000c478c47221 */ /* 0x000fe40000010000 */
[----:B------:R-:W-:Y:S02]  /*0ed0*/  FFMA.FTZ R197, R128, R120, R197 ;  /* 0x0000007880c57223 */ /* 0x000fe400000100c5 */
[----:B------:R-:W-:-:S02]  /*0ee0*/  FMUL.FTZ R131, R79, R190 ;  /* 0x000000be4f837220 */ /* 0x000fc40000410000 */
[----:B------:R-:W-:Y:S02]  /*0ef0*/  FADD.FTZ R146, R146, R129 ;  /* 0x0000008192927221 */ /* 0x000fe40000010000 */
[----:B------:R-:W-:Y:S02]  /*0f00*/  FADD.FTZ R200, R214, R200 ;  /* 0x000000c8d6c87221 */ /* 0x000fe40000010000 */
[----:B------:R-:W-:Y:S02]  /*0f10*/  FFMA.FTZ R201, R134, R214, R201 ;  /* 0x000000d686c97223 */ /* 0x000fe400000100c9 */
[----:B------:R-:W-:Y:S02]  /*0f20*/  FMUL.FTZ R120, R208, R237 ;  /* 0x000000edd0787220 */ /* 0x000fe40000410000 */
[----:B------:R-:W-:Y:S02]  /*0f30*/  FFMA.FTZ R145, R122, R129, R145 ;  /* 0x000000817a917223 */ /* 0x000fe40000010091 */
[----:B------:R-:W-:-:S02]  /*0f40*/  FMUL.FTZ R214, R208, R217 ;  /* 0x000000d9d0d67220 */ /* 0x000fc40000410000 */
[----:B------:R-:W-:Y:S02]  /*0f50*/  FADD.FTZ R170, R135, R170 ;  /* 0x000000aa87aa7221 */ /* 0x000fe40000010000 */
[-C--:B------:R-:W-:Y:S02]  /*0f60*/  FFMA.FTZ R171, R216, R135.reuse, R171 ;  /* 0x00000087d8ab7223 */ /* 0x080fe400000100ab */
[----:B------:R-:W-:Y:S02]  /*0f70*/  FMUL.FTZ R217, R71, R135 ;  /* 0x0000008747d97220 */ /* 0x000fe40000410000 */
[----:B------:R-:W-:Y:S02]  /*0f80*/  FMUL.FTZ R219, R208, R219 ;  /* 0x000000dbd0db7220 */ /* 0x000fe40000410000 */
[----:B------:R-:W-:Y:S02]  /*0f90*/  FMUL.FTZ R222, R72, R223 ;  /* 0x000000df48de7220 */ /* 0x000fe40000410000 */
[----:B------:R-:W-:-:S02]  /*0fa0*/  FADD.FTZ R135, R146, R131 ;  /* 0x0000008392877221 */ /* 0x000fc40000010000 */
[----:B------:R-:W-:Y:S02]  /*0fb0*/  FFMA.FTZ R145, R120, R131, R145 ;  /* 0x0000008378917223 */ /* 0x000fe40000010091 */
[C---:B------:R-:W-:Y:S02]  /*0fc0*/  FMUL.FTZ R220, R208.reuse, R227 ;  /* 0x000000e3d0dc7220 */ /* 0x040fe40000410000 */
[----:B------:R-:W-:Y:S02]  /*0fd0*/  FADD.FTZ R160, R223, R160 ;  /* 0x000000a0dfa07221 */ /* 0x000fe40000010000 */
[----:B------:R-:W-:Y:S02]  /*0fe0*/  FFMA.FTZ R154, R219, R223, R154 ;  /* 0x000000dfdb9a7223 */ /* 0x000fe4000001009a */
[----:B------:R-:W-:Y:S02]  /*0ff0*/  FADD.FTZ R146, R135, R222 ;  /* 0x000000de87927221 */ /* 0x000fe40000010000 */
[----:B------:R-:W-:-:S02]  /*1000*/  FMUL.FTZ R218, R208, R221 ;  /* 0x000000ddd0da7220 */ /* 0x000fc40000410000 */
[----:B------:R-:W-:Y:S02]  /*1010*/  FMUL.FTZ R223, R73, R192 ;  /* 0x000000c049df7220 */ /* 0x000fe40000410000 */
        /* <DEDUP_REMOVED lines=97> */
.L_x_4689:
        /* <DEDUP_REMOVED lines=18> */
.L_x_4690:
        /* <DEDUP_REMOVED lines=10> */
[----:B------:R-:W-:Y:S01]  /*17f0*/  HFMA2.MMA R191, -RZ, RZ, 0, 0 ;  /* 0x00000000ffbf7435 */ /* 0x000fe200000001ff */
[----:B------:R-:W-:Y:S02]  /*1800*/  MOV R192, RZ ;  /* 0x000000ff00c07202 */ /* 0x000fe40000000f00 */
[----:B------:R-:W-:-:S02]  /*1810*/  FSEL R194, R194, RZ, !P2 ;  /* 0x000000ffc2c27208 */ /* 0x000fc40005000000 */
[C---:B------:R-:W-:Y:S02]  /*1820*/  LOP3.LUT P0, RZ, R184.reuse, 0xff0000, RZ, 0xc0, !PT ;  /* 0x00ff0000b8ff7812 */ /* 0x040fe4000780c0ff */
[----:B------:R-:W-:Y:S01]  /*1830*/  LOP3.LUT P2, RZ, R184, 0xff000000, RZ, 0xc0, !PT ;  /* 0xff000000b8ff7812 */ /* 0x000fe2000784c0ff */
[-CC-:B------:R-:W-:Y:S01]  /*1840*/  FFMA.FTZ R136, R136, R193.reuse, R194.reuse ;  /* 0x000000c188887223 */ /* 0x180fe200000100c2 */
[----:B------:R-:W-:Y:S01]  /*1850*/  LOP3.LUT P6, RZ, R185, 0xff, RZ, 0xc0, !PT ;  /* 0x000000ffb9ff7812 */ /* 0x000fe200078cc0ff */
[----:B0-----:R-:W-:Y:S01]  /*1860*/  FFMA.FTZ R135, R134, R193, R194 ;  /* 0x000000c186877223 */ /* 0x001fe200000100c2 */
[----:B------:R-:W-:Y:S01]  /*1870*/  MOV R134, R184 ;  /* 0x000000b800867202 */ /* 0x000fe20000000f00 */
[----:B------:R-:W-:Y:S01]  /*1880*/  FADD.FTZ R133, R133, -R136 ;  /* 0x8000008885857221 */ /* 0x000fe20000010000 */
[----:B------:R-:W-:Y:S01]  /*1890*/  LOP3.LUT P3, RZ, R185, 0xff00, RZ, 0xc0, !PT ;  /* 0x0000ff00b9ff7812 */ /* 0x000fe2000786c0ff */
[----:B------:R-:W-:Y:S01]  /*18a0*/  FADD.FTZ R135, R132, -R135 ;  /* 0x8000008784877221 */ /* 0x000fe20000010000 */
[----:B------:R-:W-:Y:S01]  /*18b0*/  LOP3.LUT P5, RZ, R134, 0xff, RZ, 0xc0, !PT ;  /* 0x000000ff86ff7812 */ /* 0x000fe200078ac0ff */
[----:B------:R-:W-:-:S02]  /*18c0*/  FMUL.FTZ R133, R208, R133 ;  /* 0x00000085d0857220 */ /* 0x000fc40000410000 */
[----:B------:R-:W-:Y:S02]  /*18d0*/  FMUL.FTZ R132, R208, R135 ;  /* 0x00000087d0847220 */ /* 0x000fe40000410000 */
[----:B------:R-:W-:Y:S02]  /*18e0*/  @P1 FADD.FTZ R133, R84, R133 ;  /* 0x0000008554851221 */ /* 0x000fe40000010000 */
[----:B------:R-:W-:Y:S02]  /*18f0*/  @P1 FADD.FTZ R132, R85, R132 ;  /* 0x0000008455841221 */ /* 0x000fe40000010000 */
[-C--:B------:R-:W-:Y:S02]  /*1900*/  FMUL.FTZ R134, R133, R138.reuse ;  /* 0x0000008a85867220 */ /* 0x080fe40000410000 */
[----:B------:R-:W-:Y:S02]  /*1910*/  FMUL.FTZ R135, R132, R138 ;  /* 0x0000008a84877220 */ /* 0x000fe40000410000 */
[----:B------:R-:W-:-:S02]  /*1920*/  FMUL.FTZ R137, R134, c[0x0][0x1e8] ;  /* 0x00007a0086897a20 */ /* 0x000fc40000410000 */
[----:B------:R-:W-:Y:S02]  /*1930*/  FMUL.FTZ R135, R135, c[0x0][0x1e8] ;  /* 0x00007a0087877a20 */ /* 0x000fe40000410000 */
[-CC-:B------:R-:W-:Y:S02]  /*1940*/  FFMA.FTZ R130, R130, R193.reuse, R194.reuse ;  /* 0x000000c182827223 */ /* 0x180fe400000100c2 */
[----:B------:R-:W-:Y:S02]  /*1950*/  FFMA.FTZ R128, R128, R193, R194 ;  /* 0x000000c180807223 */ /* 0x000fe400000100c2 */
[----:B------:R-:W-:Y:S02]  /*1960*/  FADD.FTZ R127, R127, -R130 ;  /* 0x800000827f7f7221 */ /* 0x000fe40000010000 */
[----:B------:R-:W-:Y:S02]  /*1970*/  FADD.FTZ R125, R125, -R128 ;  /* 0x800000807d7d7221 */ /* 0x000fe40000010000 */
[----:B------:R-:W-:-:S02]  /*1980*/  FMUL.FTZ R127, R208, R127 ;  /* 0x0000007fd07f7220 */ /* 0x000fc40000410000 */
[-CC-:B------:R-:W-:Y:S02]  /*1990*/  FFMA.FTZ R124, R124, R193.reuse, R194.reuse ;  /* 0x000000c17c7c7223 */ /* 0x180fe400000100c2 */
[----:B------:R-:W-:Y:S02]  /*19a0*/  @P1 FADD.FTZ R127, R86, R127 ;  /* 0x0000007f567f1221 */ /* 0x000fe40000010000 */
[-CC-:B------:R-:W-:Y:S02]  /*19b0*/  FFMA.FTZ R126, R126, R193.reuse, R194.reuse ;  /* 0x000000c17e7e7223 */ /* 0x180fe400000100c2 */
[----:B------:R-:W-:Y:S02]  /*19c0*/  FFMA.FTZ R122, R122, R193, R194 ;  /* 0x000000c17a7a7223 */ /* 0x000fe400000100c2 */
[----:B------:R-:W-:Y:S02]  /*19d0*/  FADD.FTZ R123, R123, -R126 ;  /* 0x8000007e7b7b7221 */ /* 0x000fe40000010000 */
[----:B------:R-:W-:Y:S01]  /*19e0*/  FADD.FTZ R129, R129, -R122 ;  /* 0x8000007a81817221 */ /* 0x000fe20000010000 */
[----:B---3--:R-:W-:-:S02]  /*19f0*/  @P5 PRMT R134, RZ, 0x5410, R116 ;  /* 0x00005410ff865816 */ /* 0x008fc40000000074 */
[----:B------:R-:W-:-:S03]  /*1a00*/  @P4 PRMT R116, RZ, 0x7610, R116 ;  /* 0x00007610ff744816 */ /* 0x000fc60000000074 */
[----:B------:R-:W-:Y:S02]  /*1a10*/  @P5 FMUL.FTZ R191, R137, R134 ;  /* 0x0000008689bf5220 */ /* 0x000fe40000410000 */
[----:B------:R-:W-:Y:S02]  /*1a20*/  @P4 FMUL.FTZ R192, R135, R116 ;  /* 0x0000007487c04220 */ /* 0x000fe40000410000 */
[----:B------:R-:W-:Y:S02]  /*1a30*/  FMUL.FTZ R116, R56, R137 ;  /* 0x0000008938747220 */ /* 0x000fe40000410000 */
[----:B------:R-:W-:Y:S02]  /*1a40*/  FMUL.FTZ R134, R57, R135 ;  /* 0x0000008739867220 */ /* 0x000fe40000410000 */
[----:B------:R-:W-:Y:S01]  /*1a50*/  FADD.FTZ R135, R121, -R124 ;  /* 0x8000007c79877221 */ /* 0x000fe20000010000 */
[----:B------:R-:W-:Y:S01]  /*1a60*/  FSEL R137, R116, RZ, P5 ;  /* 0x000000ff74897208 */ /* 0x000fe20002800000 */
[----:B------:R-:W-:Y:S01]  /*1a70*/  FMUL.FTZ R116, R208, R125 ;  /* 0x0000007dd0747220 */ /* 0x000fe20000410000 */
[----:B------:R-:W-:Y:S01]  /*1a80*/  FSEL R134, R134, RZ, P4 ;  /* 0x000000ff86867208 */ /* 0x000fe20002000000 */
[----:B------:R-:W-:Y:S01]  /*1a90*/  FFMA.FTZ R124, R120, R193, R194 ;  /* 0x000000c1787c7223 */ /* 0x000fe200000100c2 */
[----:B------:R-:W-:Y:S01]  /*1aa0*/  LOP3.LUT P5, RZ, R185, 0xff0000, RZ, 0xc0, !PT ;  /* 0x00ff0000b9ff7812 */ /* 0x000fe200078ac0ff */
[----:B------:R-:W-:Y:S01]  /*1ab0*/  @P1 FADD.FTZ R116, R87, R116 ;  /* 0x0000007457741221 */ /* 0x000fe20000010000 */
[----:B------:R-:W-:Y:S01]  /*1ac0*/  LOP3.LUT P4, RZ, R185, 0xff000000, RZ, 0xc0, !PT ;  /* 0xff000000b9ff7812 */ /* 0x000fe2000788c0ff */
[----:B------:R-:W-:Y:S01]  /*1ad0*/  FMUL.FTZ R120, R127, R138 ;  /* 0x0000008a7f787220 */ /* 0x000fe20000410000 */
[----:B------:R-:W-:Y:S01]  /*1ae0*/  CS2R R184, SRZ ;  /* 0x0000000000b87805 */ /* 0x000fe2000001ff00 */
[----:B------:R-:W-:-:S02]  /*1af0*/  FADD.FTZ R125, R131, -R124 ;  /* 0x8000007c837d7221 */ /* 0x000fc40000010000 */
[----:B------:R-:W-:Y:S02]  /*1b00*/  FMUL.FTZ R121, R116, R138 ;  /* 0x0000008a74797220 */ /* 0x000fe40000410000 */
[----:B------:R-:W-:Y:S01]  /*1b10*/  FMUL.FTZ R131, R120, c[0x0][0x1e8] ;  /* 0x00007a0078837a20 */ /* 0x000fe20000410000 */
[--C-:B------:R-:W-:Y:S01]  /*1b20*/  @P0 PRMT R120, RZ, 0x5410, R117.reuse ;  /* 0x00005410ff780816 */ /* 0x100fe20000000075 */
[----:B------:R-:W-:Y:S01]  /*1b30*/  FMUL.FTZ R124, R121, c[0x0][0x1e8] ;  /* 0x00007a00797c7a20 */ /* 0x000fe20000410000 */
[----:B------:R-:W-:Y:S01]  /*1b40*/  @P2 PRMT R117, RZ, 0x7610, R117 ;  /* 0x00007610ff752816 */ /* 0x000fe20000000075 */
[----:B------:R-:W-:Y:S02]  /*1b50*/  FMUL.FTZ R121, R58, R131 ;  /* 0x000000833a797220 */ /* 0x000fe40000410000 */
[----:B------:R-:W-:Y:S01]  /*1b60*/  @P0 FMUL.FTZ R185, R131, R120 ;  /* 0x0000007883b90220 */ /* 0x000fe20000410000 */
[----:B------:R-:W-:Y:S01]  /*1b70*/  F2FP.BF16.PACK_AB R120, R134, R137 ;  /* 0x000000898678723e */ /* 0x000fe200000010ff */
[----:B------:R-:W-:Y:S01]  /*1b80*/  @P2 FMUL.FTZ R184, R124, R117 ;  /* 0x000000757cb82220 */ /* 0x000fe20000410000 */
[----:B------:R-:W-:Y:S01]  /*1b90*/  FSEL R128, R121, RZ, P0 ;  /* 0x000000ff79807208 */ /* 0x000fe20000000000 */
[----:B------:R-:W-:Y:S01]  /*1ba0*/  FMUL.FTZ R122, R59, R124 ;  /* 0x0000007c3b7a7220 */ /* 0x000fe20000410000 */
[----:B------:R-:W-:Y:S01]  /*1bb0*/  ISETP.NE.U32.AND P0, PT, RZ, c[0x0][0x258], PT ;  /* 0x00009600ff007a0c */ /* 0x000fe20003f05070 */
[----:B------:R-:W-:-:S02]  /*1bc0*/  FMUL.FTZ R117, R208, R123 ;  /* 0x0000007bd0757220 */ /* 0x000fc40000410000 */
[C---:B------:R-:W-:Y:S01]  /*1bd0*/  FMUL.FTZ R124, R208.reuse, R135 ;  /* 0x00000087d07c7220 */ /* 0x040fe20000410000 */
[----:B------:R-:W-:Y:S01]  /*1be0*/  ISETP.NE.AND.EX P0, PT, RZ, c[0x0][0x25c], PT, P0 ;  /* 0x00009700ff007a0c */ /* 0x000fe20003f05300 */
[----:B------:R-:W-:Y:S01]  /*1bf0*/  FMUL.FTZ R131, R208, R129 ;  /* 0x00000081d0837220 */ /* 0x000fe20000410000 */
[----:B------:R-:W-:Y:S01]  /*1c00*/  FSEL R121, R122, RZ, P2 ;  /* 0x000000ff7a797208 */ /* 0x000fe20001000000 */
[----:B------:R-:W-:Y:S01]  /*1c10*/  FMUL.FTZ R134, R208, R125 ;  /* 0x0000007dd0867220 */ /* 0x000fe20000410000 */
[----:B------:R-:W-:Y:S01]  /*1c20*/  ISETP.NE.U32.AND P2, PT, RZ, c[0x0][0x258], PT ;  /* 0x00009600ff007a0c */ /* 0x000fe20003f45070 */
[----:B------:R-:W-:Y:S01]  /*1c30*/  @P1 FADD.FTZ R117, R88, R117 ;  /* 0x0000007558751221 */ /* 0x000fe20000010000 */
[----:B------:R-:W-:Y:S01]  /*1c40*/  F2FP.BF16.PACK_AB R121, R121, R128 ;  /* 0x000000807979723e */ /* 0x000fe200000010ff */
[----:B------:R-:W-:Y:S01]  /*1c50*/  @P1 FADD.FTZ R124, R89, R124 ;  /* 0x0000007c597c1221 */ /* 0x000fe20000010000 */
[----:B------:R-:W-:Y:S01]  /*1c60*/  ISETP.NE.AND.EX P2, PT, RZ, c[0x0][0x25c], PT, P2 ;  /* 0x00009700ff007a0c */ /* 0x000fe20003f45320 */
[----:B------:R-:W-:-:S02]  /*1c70*/  @P1 FADD.FTZ R131, R90, R131 ;  /* 0x000000835a831221 */ /* 0x000fc40000010000 */
[----:B------:R-:W-:Y:S01]  /*1c80*/  @P1 FADD.FTZ R134, R91, R134 ;  /* 0x000000865b861221 */ /* 0x000fe20000010000 */
[C---:B------:R-:W-:Y:S01]  /*1c90*/  SEL R128, R117.reuse, R112, P2 ;  /* 0x0000007075807207 */ /* 0x040fe20001000000 */
[-C--:B------:R-:W-:Y:S01]  /*1ca0*/  FMUL.FTZ R231, R117, R138.reuse ;  /* 0x0000008a75e77220 */ /* 0x080fe20000410000 */
[----:B------:R-:W-:Y:S01]  /*1cb0*/  @P0 MOV R137, 0x20 ;  /* 0x0000002000890802 */ /* 0x000fe20000000f00 */
[----:B------:R-:W-:Y:S01]  /*1cc0*/  FMUL.FTZ R226, R124, R138 ;  /* 0x0000008a7ce27220 */ /* 0x000fe20000410000 */
[C---:B------:R-:W-:Y:S01]  /*1cd0*/  SEL R130, R131.reuse, R114, P2 ;  /* 0x0000007283827207 */ /* 0x040fe20001000000 */
[-C--:B------:R-:W-:Y:S01]  /*1ce0*/  FMUL.FTZ R229, R131, R138.reuse ;  /* 0x0000008a83e57220 */ /* 0x080fe20000410000 */
[C---:B------:R-:W-:Y:S01]  /*1cf0*/  SEL R131, R134.reuse, R115, P2 ;  /* 0x0000007386837207 */ /* 0x040fe20001000000 */
[----:B------:R-:W-:Y:S02]  /*1d00*/  FMUL.FTZ R228, R134, R138 ;  /* 0x0000008a86e47220 */ /* 0x000fe40000410000 */
[----:B------:R-:W-:-:S02]  /*1d10*/  FMUL.FTZ R231, R231, c[0x0][0x1e8] ;  /* 0x00007a00e7e77a20 */ /* 0x000fc40000410000 */
[----:B------:R-:W-:Y:S02]  /*1d20*/  FMUL.FTZ R226, R226, c[0x0][0x1e8] ;  /* 0x00007a00e2e27a20 */ /* 0x000fe40000410000 */
[----:B------:R-:W-:Y:S02]  /*1d30*/  FMUL.FTZ R229, R229, c[0x0][0x1e8] ;  /* 0x00007a00e5e57a20 */ /* 0x000fe40000410000 */
[----:B------:R-:W-:Y:S02]  /*1d40*/  FMUL.FTZ R228, R228, c[0x0][0x1e8] ;  /* 0x00007a00e4e47a20 */ /* 0x000fe40000410000 */
[----:B------:R-:W-:Y:S02]  /*1d50*/  FMUL.FTZ R122, R52, R231 ;  /* 0x000000e7347a7220 */ /* 0x000fe40000410000 */
[----:B------:R-:W-:Y:S02]  /*1d60*/  FMUL.FTZ R123, R53, R226 ;  /* 0x000000e2357b7220 */ /* 0x000fe40000410000 */
[----:B------:R-:W-:Y:S01]  /*1d70*/  FMUL.FTZ R125, R54, R229 ;  /* 0x000000e5367d7220 */ /* 0x000fe20000410000 */
[----:B------:R-:W-:Y:S01]  /*1d80*/  FSEL R129, R122, RZ, P6 ;  /* 0x000000ff7a817208 */ /* 0x000fe20003000000 */
[----:B------:R-:W-:Y:S01]  /*1d90*/  FMUL.FTZ R126, R55, R228 ;  /* 0x000000e4377e7220 */ /* 0x000fe20000410000 */
[----:B------:R-:W-:Y:S01]  /*1da0*/  FSEL R122, R123, RZ, P3 ;  /* 0x000000ff7b7a7208 */ /* 0x000fe20001800000 */
[----:B------:R-:W-:Y:S01]  /*1db0*/  @P0 IMAD.WIDE.U32 R136, R206, R137, c[0x0][0x258] ;  /* 0x00009600ce880625 */ /* 0x000fe200078e0089 */
[----:B------:R-:W-:-:S02]  /*1dc0*/  FSEL R123, R125, RZ, P5 ;  /* 0x000000ff7d7b7208 */ /* 0x000fc40002800000 */
[----:B------:R-:W-:Y:S02]  /*1dd0*/  FSEL R126, R126, RZ, P4 ;  /* 0x000000ff7e7e7208 */ /* 0x000fe40002000000 */
[----:B------:R-:W-:Y:S02]  /*1de0*/  F2FP.BF16.PACK_AB R122, R122, R129 ;  /* 0x000000817a7a723e */ /* 0x000fe400000010ff */
[----:B------:R-:W-:Y:S02]  /*1df0*/  F2FP.BF16.PACK_AB R123, R126, R123 ;  /* 0x0000007b7e7b723e */ /* 0x000fe400000010ff */
[----:B------:R-:W-:Y:S02]  /*1e00*/  SEL R126, R127, R110, P2 ;  /* 0x0000006e7f7e7207 */ /* 0x000fe40001000000 */
[----:B------:R-:W-:Y:S02]  /*1e10*/  SEL R129, R124, R113, P2 ;  /* 0x000000717c817207 */ /* 0x000fe40001000000 */
[----:B------:R-:W-:-:S02]  /*1e20*/  SEL R125, R132, R109, P2 ;  /* 0x0000006d847d7207 */ /* 0x000fc40001000000 */
[----:B------:R-:W-:Y:S01]  /*1e30*/  SEL R127, R116, R111, P2 ;  /* 0x0000006f747f7207 */ /* 0x000fe20001000000 */
[-C--:B------:R-:W-:Y:S01]  /*1e40*/  IMAD.WIDE.U32 R116, R206, R195.reuse, c[0x0][0x248] ;  /* 0x00009200ce747625 */ /* 0x080fe200078e00c3 */
[----:B------:R-:W-:Y:S01]  /*1e50*/  @P0 SEL R124, R133, R108, P2 ;  /* 0x0000006c857c0207 */ /* 0x000fe20001000000 */
[----:B------:R-:W-:Y:S02]  /*1e60*/  @P0 STG.E.128 [R136.64+0x10], R128 ;  /* 0x0000108088000986 */ /* 0x000fe4000c101d04 */
[----:B------:R-:W-:Y:S02]  /*1e70*/  IMAD.WIDE.U32 R132, R209, R195, c[0x0][0x170] ;  /* 0x00005c00d1847625 */ /* 0x000fe400078e00c3 */
[----:B------:R0:W-:Y:S04]  /*1e80*/  @P0 STG.E.128 [R136.64], R124 ;  /* 0x0000007c88000986 */ /* 0x0001e8000c101d04 */
[----:B------:R1:W-:Y:S04]  /*1e90*/  STG.E.128 [R116.64], R120 ;  /* 0x0000007874007986 */ /* 0x0003e8000c101d04 */
[----:B------:R-:W2:Y:S01]  /*1ea0*/  LDG.E.128 R132, [R132.64] ;  /* 0x0000000484847981 */ /* 0x000ea2000c1e1d00 */
[-CC-:B------:R-:W-:Y:S01]  /*1eb0*/  FFMA.FTZ R219, R219, R193.reuse, R194.reuse ;  /* 0x000000c1dbdb7223 */ /* 0x180fe200000100c2 */
[----:B------:R-:W-:Y:S01]  /*1ec0*/  HFMA2.MMA R227, -RZ, RZ, 0, 0 ;  /* 0x00000000ffe37435 */ /* 0x000fe200000001ff */
[----:B------:R-:W-:Y:S01]  /*1ed0*/  MOV R230, R174 ;  /* 0x000000ae00e67202 */ /* 0x000fe20000000f00 */
[----:B------:R-:W-:-:S02]  /*1ee0*/  FFMA.FTZ R218, R218, R193, R194 ;  /* 0x000000c1dada7223 */ /* 0x000fc400000100c2 */
[----:B------:R-:W-:Y:S02]  /*1ef0*/  FADD.FTZ R219, R222, -R219 ;  /* 0x800000dbdedb7221 */ /* 0x000fe40000010000 */
[----:B------:R-:W-:Y:S02]  /*1f00*/  FADD.FTZ R223, R223, -R218 ;  /* 0x800000dadfdf7221 */ /* 0x000fe40000010000 */
[-CC-:B------:R-:W-:Y:S01]  /*1f10*/  FFMA.FTZ R220, R220, R193.reuse, R194.reuse ;  /* 0x000000c1dcdc7223 */ /* 0x180fe200000100c2 */
[----:B0-----:R-:W-:Y:S01]  /*1f20*/  @P0 MOV R136, 0x20 ;  /* 0x0000002000880802 */ /* 0x001fe20000000f00 */
[----:B------:R-:W-:Y:S01]  /*1f30*/  FFMA.FTZ R221, R221, R193, R194 ;  /* 0x000000c1dddd7223 */ /* 0x000fe200000100c2 */
[--C-:B-1----:R-:W-:Y:S01]  /*1f40*/  @P6 PRMT R116, RZ, 0x5410, R118.reuse ;  /* 0x00005410ff746816 */ /* 0x102fe20000000076 */
[----:B------:R-:W-:Y:S01]  /*1f50*/  FMUL.FTZ R117, R208, R219 ;  /* 0x000000dbd0757220 */ /* 0x000fe20000410000 */
[----:B------:R-:W-:Y:S01]  /*1f60*/  @P3 PRMT R121, RZ, 0x7610, R118 ;  /* 0x00007610ff793816 */ /* 0x000fe20000000076 */
[----:B------:R-:W-:Y:S01]  /*1f70*/  CS2R R218, SRZ ;  /* 0x0000000000da7805 */ /* 0x000fe2000001ff00 */
[----:B------:R-:W-:-:S02]  /*1f80*/  FADD.FTZ R225, R225, -R220 ;  /* 0x800000dce1e17221 */ /* 0x000fc40000010000 */
[----:B------:R-:W-:Y:S01]  /*1f90*/  @P6 FMUL.FTZ R227, R231, R116 ;  /* 0x00000074e7e36220 */ /* 0x000fe20000410000 */
[----:B------:R-:W-:Y:S01]  /*1fa0*/  LOP3.LUT P6, RZ, R230, 0xff, RZ, 0xc0, !PT ;  /* 0x000000ffe6ff7812 */ /* 0x000fe200078cc0ff */
[----:B------:R-:W-:Y:S01]  /*1fb0*/  @P1 FADD.FTZ R117, R92, R117 ;  /* 0x000000755c751221 */ /* 0x000fe20000010000 */
[----:B------:R-:W-:Y:S01]  /*1fc0*/  @P5 PRMT R116, RZ, 0x5410, R119 ;  /* 0x00005410ff745816 */ /* 0x000fe20000000077 */
[----:B------:R-:W-:Y:S01]  /*1fd0*/  FADD.FTZ R123, R224, -R221 ;  /* 0x800000dde07b7221 */ /* 0x000fe20000010000 */
[----:B------:R-:W-:Y:S01]  /*1fe0*/  @P4 PRMT R119, RZ, 0x7610, R119 ;  /* 0x00007610ff774816 */ /* 0x000fe20000000077 */
[----:B------:R-:W-:Y:S01]  /*1ff0*/  FMUL.FTZ R118, R117, R138 ;  /* 0x0000008a75767220 */ /* 0x000fe20000410000 */
[----:B------:R-:W-:Y:S01]  /*2000*/  CS2R R220, SRZ ;  /* 0x0000000000dc7805 */ /* 0x000fe2000001ff00 */
[----:B------:R-:W-:Y:S01]  /*2010*/  @P5 FMUL.FTZ R219, R229, R116 ;  /* 0x00000074e5db5220 */ /* 0x000fe20000410000 */
[----:B------:R-:W-:Y:S01]  /*2020*/  LOP3.LUT P5, RZ, R174, 0xff00, RZ, 0xc0, !PT ;  /* 0x0000ff00aeff7812 */ /* 0x000fe200078ac0ff */
[----:B------:R-:W-:-:S02]  /*2030*/  FMUL.FTZ R125, R118, c[0x0][0x1e8] ;  /* 0x00007a00767d7a20 */ /* 0x000fc40000410000 */
[----:B------:R-:W-:Y:S02]  /*2040*/  FMUL.FTZ R118, R208, R223 ;  /* 0x000000dfd0767220 */ /* 0x000fe40000410000 */
[----:B------:R-:W-:Y:S01]  /*2050*/  @P3 FMUL.FTZ R218, R226, R121 ;  /* 0x00000079e2da3220 */ /* 0x000fe20000410000 */
[----:B------:R-:W-:Y:S01]  /*2060*/  LOP3.LUT P3, RZ, R174, 0xff0000, RZ, 0xc0, !PT ;  /* 0x00ff0000aeff7812 */ /* 0x000fe2000786c0ff */
[----:B------:R-:W-:Y:S01]  /*2070*/  @P4 FMUL.FTZ R220, R228, R119 ;  /* 0x00000077e4dc4220 */ /* 0x000fe20000410000 */
[----:B------:R-:W-:Y:S01]  /*2080*/  LOP3.LUT P4, RZ, R174, 0xff000000, RZ, 0xc0, !PT ;  /* 0xff000000aeff7812 */ /* 0x000fe2000788c0ff */
[----:B------:R-:W-:Y:S01]  /*2090*/  @P1 FADD.FTZ R118, R93, R118 ;  /* 0x000000765d761221 */ /* 0x000fe20000010000 */
[----:B------:R-:W-:Y:S01]  /*20a0*/  CS2R R222, SRZ ;  /* 0x0000000000de7805 */ /* 0x000fe2000001ff00 */
[C---:B------:R-:W-:Y:S01]  /*20b0*/  FMUL.FTZ R119, R208.reuse, R225 ;  /* 0x000000e1d0777220 */ /* 0x040fe20000410000 */
[----:B------:R-:W-:Y:S01]  /*20c0*/  HFMA2.MMA R174, -RZ, RZ, 0, 0 ;  /* 0x00000000ffae7435 */ /* 0x000fe200000001ff */
[----:B------:R-:W-:-:S02]  /*20d0*/  FMUL.FTZ R120, R208, R123 ;  /* 0x0000007bd0787220 */ /* 0x000fc40000410000 */
[----:B------:R-:W-:Y:S02]  /*20e0*/  @P1 FADD.FTZ R119, R94, R119 ;  /* 0x000000775e771221 */ /* 0x000fe40000010000 */
[----:B------:R-:W-:Y:S02]  /*20f0*/  @P1 FADD.FTZ R120, R95, R120 ;  /* 0x000000785f781221 */ /* 0x000fe40000010000 */
[-CC-:B------:R-:W-:Y:S02]  /*2100*/  FFMA.FTZ R211, R211, R193.reuse, R194.reuse ;  /* 0x000000c1d3d37223 */ /* 0x180fe400000100c2 */
[----:B------:R-:W-:Y:S02]  /*2110*/  FMUL.FTZ R121, R120, R138 ;  /* 0x0000008a78797220 */ /* 0x000fe40000410000 */
[-CC-:B------:R-:W-:Y:S02]  /*2120*/  FFMA.FTZ R213, R213, R193.reuse, R194.reuse ;  /* 0x000000c1d5d57223 */ /* 0x180fe400000100c2 */
[----:B------:R-:W-:-:S02]  /*2130*/  FFMA.FTZ R214, R214, R193, R194 ;  /* 0x000000c1d6d67223 */ /* 0x000fc400000100c2 */
[----:B------:R-:W-:Y:S02]  /*2140*/  FFMA.FTZ R216, R216, R193, R194 ;  /* 0x000000c1d8d87223 */ /* 0x000fe400000100c2 */
[----:B------:R-:W-:Y:S02]  /*2150*/  FMUL.FTZ R126, R121, c[0x0][0x1e8] ;  /* 0x00007a00797e7a20 */ /* 0x000fe40000410000 */
[----:B------:R-:W-:Y:S02]  /*2160*/  FADD.FTZ R211, R210, -R211 ;  /* 0x800000d3d2d37221 */ /* 0x000fe40000010000 */
[----:B------:R-:W-:Y:S02]  /*2170*/  FADD.FTZ R213, R212, -R213 ;  /* 0x800000d5d4d57221 */ /* 0x000fe40000010000 */
[----:B------:R-:W-:Y:S02]  /*2180*/  FADD.FTZ R215, R215, -R214 ;  /* 0x800000d6d7d77221 */ /* 0x000fe40000010000 */
[----:B------:R-:W-:-:S02]  /*2190*/  FADD.FTZ R217, R217, -R216 ;  /* 0x800000d8d9d97221 */ /* 0x000fc40000010000 */
[C---:B------:R-:W-:Y:S02]  /*21a0*/  FMUL.FTZ R211, R208.reuse, R211 ;  /* 0x000000d3d0d37220 */ /* 0x040fe40000410000 */
[C---:B------:R-:W-:Y:S02]  /*21b0*/  FMUL.FTZ R215, R208.reuse, R215 ;  /* 0x000000d7d0d77220 */ /* 0x040fe40000410000 */
[----:B------:R-:W-:Y:S02]  /*21c0*/  FMUL.FTZ R128, R208, R217 ;  /* 0x000000d9d0807220 */ /* 0x000fe40000410000 */
[----:B------:R-:W-:Y:S02]  /*21d0*/  @P1 FADD.FTZ R211, R96, R211 ;  /* 0x000000d360d31221 */ /* 0x000fe40000010000 */
[----:B------:R-:W-:Y:S02]  /*21e0*/  @P1 FADD.FTZ R215, R98, R215 ;  /* 0x000000d762d71221 */ /* 0x000fe40000010000 */
[----:B------:R-:W-:-:S02]  /*21f0*/  @P1 FADD.FTZ R128, R99, R128 ;  /* 0x0000008063801221 */ /* 0x000fc40000010000 */
[----:B------:R-:W-:-:S04]  /*2200*/  @P0 IMAD.WIDE.U32 R136, R209, R136, c[0x0][0x258] ;  /* 0x00009600d1880625 */ /* 0x000fc800078e0088 */
[----:B------:R-:W-:-:S04]  /*2210*/  FMUL.FTZ R210, R128, R138 ;  /* 0x0000008a80d27220 */ /* 0x000fc80000410000 */
[----:B------:R-:W-:-:S04]  /*2220*/  FMUL.FTZ R210, R210, c[0x0][0x1e8] ;  /* 0x00007a00d2d27a20 */ /* 0x000fc80000410000 */
[----:B------:R-:W-:Y:S01]  /*2230*/  FMUL.FTZ R129, R47, R210 ;  /* 0x000000d22f817220 */ /* 0x000fe20000410000 */
[--C-:B--2---:R-:W-:Y:S02]  /*2240*/  @P6 PRMT R116, RZ, 0x5410, R132.reuse ;  /* 0x00005410ff746816 */ /* 0x104fe40000000084 */
[----:B------:R-:W-:-:S03]  /*2250*/  @P5 PRMT R132, RZ, 0x7610, R132 ;  /* 0x00007610ff845816 */ /* 0x000fc60000000084 */
[----:B------:R-:W-:Y:S02]  /*2260*/  @P6 FMUL.FTZ R221, R125, R116 ;  /* 0x000000747ddd6220 */ /* 0x000fe40000410000 */
[----:B------:R-:W-:-:S04]  /*2270*/  FMUL.FTZ R116, R118, R138 ;  /* 0x0000008a76747220 */ /* 0x000fc80000410000 */
[----:B------:R-:W-:Y:S02]  /*2280*/  FMUL.FTZ R122, R116, c[0x0][0x1e8] ;  /* 0x00007a00747a7a20 */ /* 0x000fe40000410000 */
[----:B------:R-:W-:Y:S02]  /*2290*/  FMUL.FTZ R116, R119, R138 ;  /* 0x0000008a77747220 */ /* 0x000fe40000410000 */
[----:B------:R-:W-:Y:S02]  /*22a0*/  @P5 FMUL.FTZ R174, R122, R132 ;  /* 0x000000847aae5220 */ /* 0x000fe40000410000 */
[----:B------:R-:W-:Y:S01]  /*22b0*/  FMUL.FTZ R123, R116, c[0x0][0x1e8] ;  /* 0x00007a00747b7a20 */ /* 0x000fe20000410000 */
[--C-:B------:R-:W-:Y:S01]  /*22c0*/  @P3 PRMT R116, RZ, 0x5410, R133.reuse ;  /* 0x00005410ff743816 */ /* 0x100fe20000000085 */
[----:B------:R-:W-:Y:S01]  /*22d0*/  FMUL.FTZ R121, R49, R122 ;  /* 0x0000007a31797220 */ /* 0x000fe20000410000 */
[----:B------:R-:W-:Y:S01]  /*22e0*/  @P4 PRMT R133, RZ, 0x7610, R133 ;  /* 0x00007610ff854816 */ /* 0x000fe20000000085 */
[----:B------:R-:W-:-:S02]  /*22f0*/  FMUL.FTZ R122, R50, R123 ;  /* 0x0000007b327a7220 */ /* 0x000fc40000410000 */
[----:B------:R-:W-:Y:S01]  /*2300*/  @P3 FMUL.FTZ R223, R123, R116 ;  /* 0x000000747bdf3220 */ /* 0x000fe20000410000 */
[----:B------:R-:W-:Y:S01]  /*2310*/  FSEL R121, R121, RZ, P5 ;  /* 0x000000ff79797208 */ /* 0x000fe20002800000 */
[----:B------:R-:W-:Y:S01]  /*2320*/  FMUL.FTZ R116, R48, R125 ;  /* 0x0000007d30747220 */ /* 0x000fe20000410000 */
[----:B------:R-:W-:Y:S01]  /*2330*/  FSEL R125, R122, RZ, P3 ;  /* 0x000000ff7a7d7208 */ /* 0x000fe20001800000 */
[----:B------:R-:W-:Y:S01]  /*2340*/  @P4 FMUL.FTZ R222, R126, R133 ;  /* 0x000000857ede4220 */ /* 0x000fe20000410000 */
[----:B------:R-:W-:Y:S02]  /*2350*/  LEA R132, P3, R209, c[0x0][0x248], 0x4 ;  /* 0x00009200d1847a11 */ /* 0x000fe400078620ff */
[----:B------:R-:W-:Y:S01]  /*2360*/  FSEL R124, R116, RZ, P6 ;  /* 0x000000ff747c7208 */ /* 0x000fe20003000000 */
[----:B------:R-:W-:Y:S01]  /*2370*/  FMUL.FTZ R116, R51, R126 ;  /* 0x0000007e33747220 */ /* 0x000fe20000410000 */
[----:B------:R-:W-:Y:S01]  /*2380*/  LEA.HI.X R133, R209, c[0x0][0x24c], RZ, 0x4, P3 ;  /* 0x00009300d1857a11 */ /* 0x000fe200018f24ff */
[----:B------:R-:W-:Y:S01]  /*2390*/  FMUL.FTZ R126, R208, R213 ;  /* 0x000000d5d07e7220 */ /* 0x000fe20000410000 */
[----:B------:R-:W-:-:S02]  /*23a0*/  LOP3.LUT P6, RZ, R175, 0xff, RZ, 0xc0, !PT ;  /* 0x000000ffafff7812 */ /* 0x000fc400078cc0ff */
[----:B------:R-:W-:Y:S01]  /*23b0*/  FSEL R116, R116, RZ, P4 ;  /* 0x000000ff74747208 */ /* 0x000fe20002000000 */
[----:B------:R-:W-:Y:S01]  /*23c0*/  @P1 FADD.FTZ R126, R97, R126 ;  /* 0x0000007e617e1221 */ /* 0x000fe20000010000 */
[C---:B------:R-:W-:Y:S02]  /*23d0*/  LOP3.LUT P5, RZ, R175.reuse, 0xff00, RZ, 0xc0, !PT ;  /* 0x0000ff00afff7812 */ /* 0x040fe400078ac0ff */
[----:B------:R-:W-:Y:S01]  /*23e0*/  F2FP.BF16.PACK_AB R125, R116, R125 ;  /* 0x0000007d747d723e */ /* 0x000fe200000010ff */
[-C--:B------:R-:W-:Y:S01]  /*23f0*/  FMUL.FTZ R212, R126, R138.reuse ;  /* 0x0000008a7ed47220 */ /* 0x080fe20000410000 */
[C---:B------:R-:W-:Y:S02]  /*2400*/  LOP3.LUT P4, RZ, R175.reuse, 0xff0000, RZ, 0xc0, !PT ;  /* 0x00ff0000afff7812 */ /* 0x040fe4000788c0ff */
[----:B------:R-:W-:Y:S01]  /*2410*/  LOP3.LUT P3, RZ, R175, 0xff000000, RZ, 0xc0, !PT ;  /* 0xff000000afff7812 */ /* 0x000fe2000786c0ff */
[----:B------:R-:W-:Y:S01]  /*2420*/  FMUL.FTZ R175, R215, R138 ;  /* 0x0000008ad7af7220 */ /* 0x000fe20000410000 */
[----:B------:R-:W-:Y:S01]  /*2430*/  F2FP.BF16.PACK_AB R124, R121, R124 ;  /* 0x0000007c797c723e */ /* 0x000fe200000010ff */
[----:B------:R-:W-:Y:S01]  /*2440*/  FMUL.FTZ R121, R211, R138 ;  /* 0x0000008ad3797220 */ /* 0x000fe20000410000 */
[----:B------:R-:W-:Y:S01]  /*2450*/  SEL R116, R117, R108, P2 ;  /* 0x0000006c75747207 */ /* 0x000fe20001000000 */
[----:B------:R-:W-:Y:S01]  /*2460*/  FMUL.FTZ R212, R212, c[0x0][0x1e8] ;  /* 0x00007a00d4d47a20 */ /* 0x000fe20000410000 */
[----:B------:R-:W-:Y:S01]  /*2470*/  SEL R117, R118, R109, P2 ;  /* 0x0000006d76757207 */ /* 0x000fe20001000000 */
[----:B------:R-:W-:Y:S01]  /*2480*/  FMUL.FTZ R175, R175, c[0x0][0x1e8] ;  /* 0x00007a00afaf7a20 */ /* 0x000fe20000410000 */
[----:B------:R-:W-:Y:S01]  /*2490*/  SEL R118, R119, R110, P2 ;  /* 0x0000006e77767207 */ /* 0x000fe20001000000 */
[----:B------:R-:W-:Y:S01]  /*24a0*/  FMUL.FTZ R123, R45, R212 ;  /* 0x000000d42d7b7220 */ /* 0x000fe20000410000 */
[----:B------:R-:W-:Y:S01]  /*24b0*/  SEL R119, R120, R111, P2 ;  /* 0x0000006f78777207 */ /* 0x000fe20001000000 */
[----:B------:R-:W-:Y:S01]  /*24c0*/  FMUL.FTZ R127, R46, R175 ;  /* 0x000000af2e7f7220 */ /* 0x000fe20000410000 */
[----:B------:R-:W-:Y:S01]  /*24d0*/  SEL R120, R211, R112, P2 ;  /* 0x00000070d3787207 */ /* 0x000fe20001000000 */
[----:B------:R-:W-:Y:S01]  /*24e0*/  FMUL.FTZ R211, R121, c[0x0][0x1e8] ;  /* 0x00007a0079d37a20 */ /* 0x000fe20000410000 */
[----:B------:R-:W-:Y:S01]  /*24f0*/  SEL R121, R126, R113, P2 ;  /* 0x000000717e797207 */ /* 0x000fe20001000000 */
[----:B------:R0:W-:Y:S01]  /*2500*/  @P0 STG.E.128 [R136.64], R116 ;  /* 0x0000007488000986 */ /* 0x0001e2000c101d04 */
[----:B------:R-:W-:Y:S01]  /*2510*/  FSEL R126, R123, RZ, P5 ;  /* 0x000000ff7b7e7208 */ /* 0x000fe20002800000 */
[----:B------:R-:W-:Y:S01]  /*2520*/  FMUL.FTZ R122, R44, R211 ;  /* 0x000000d32c7a7220 */ /* 0x000fe20000410000 */
[----:B------:R-:W-:-:S02]  /*2530*/  FSEL R127, R127, RZ, P4 ;  /* 0x000000ff7f7f7208 */ /* 0x000fc40002000000 */
[----:B------:R-:W-:Y:S02]  /*2540*/  FSEL R130, R129, RZ, P3 ;  /* 0x000000ff81827208 */ /* 0x000fe40001800000 */
[----:B------:R-:W-:Y:S02]  /*2550*/  FSEL R131, R122, RZ, P6 ;  /* 0x000000ff7a837208 */ /* 0x000fe40003000000 */
[----:B------:R-:W-:Y:S02]  /*2560*/  SEL R122, R215, R114, P2 ;  /* 0x00000072d77a7207 */ /* 0x000fe40001000000 */
[----:B------:R-:W-:Y:S01]  /*2570*/  SEL R123, R128, R115, P2 ;  /* 0x00000073807b7207 */ /* 0x000fe20001000000 */
[----:B------:R-:W-:Y:S01]  /*2580*/  IMAD.WIDE.U32 R128, R207, R195, c[0x0][0x170] ;  /* 0x00005c00cf807625 */ /* 0x000fe200078e00c3 */
[----:B------:R-:W-:Y:S02]  /*2590*/  F2FP.BF16.PACK_AB R126, R126, R131 ;  /* 0x000000837e7e723e */ /* 0x000fe400000010ff */
[----:B------:R-:W-:Y:S01]  /*25a0*/  F2FP.BF16.PACK_AB R127, R130, R127 ;  /* 0x0000007f827f723e */ /* 0x000fe200000010ff */
[----:B------:R1:W-:Y:S04]  /*25b0*/  @P0 STG.E.128 [R136.64+0x10], R120 ;  /* 0x0000107888000986 */ /* 0x0003e8000c101d04 */
[----:B------:R2:W-:Y:S04]  /*25c0*/  STG.E.128 [R132.64], R124 ;  /* 0x0000007c84007986 */ /* 0x0005e8000c101d04 */
[----:B------:R-:W3:Y:S01]  /*25d0*/  LDG.E.128 R128, [R128.64] ;  /* 0x0000000480807981 */ /* 0x000ee2000c1e1d00 */
[-CC-:B------:R-:W-:Y:S01]  /*25e0*/  FFMA.FTZ R139, R139, R193.reuse, R194.reuse ;  /* 0x000000c18b8b7223 */ /* 0x180fe200000100c2 */
[----:B------:R-:W-:Y:S01]  /*25f0*/  HFMA2.MMA R195, -RZ, RZ, 0, 0 ;  /* 0x00000000ffc37435 */ /* 0x000fe200000001ff */
[-C--:B------:R-:W-:Y:S01]  /*2600*/  FFMA.FTZ R141, R141, R193.reuse, R194 ;  /* 0x000000c18d8d7223 */ /* 0x080fe200000100c2 */
[----:B0-----:R-:W-:Y:S01]  /*2610*/  @P6 PRMT R116, RZ, 0x5410, R134 ;  /* 0x00005410ff746816 */ /* 0x001fe20000000086 */
[-CC-:B------:R-:W-:Y:S01]  /*2620*/  FFMA.FTZ R143, R143, R193.reuse, R194.reuse ;  /* 0x000000c18f8f7223 */ /* 0x180fe200000100c2 */
[----:B------:R-:W-:Y:S01]  /*2630*/  MOV R209, R166 ;  /* 0x000000a600d17202 */ /* 0x000fe20000000f00 */
[-C--:B------:R-:W-:Y:S01]  /*2640*/  FFMA.FTZ R145, R145, R193.reuse, R194 ;  /* 0x000000c191917223 */ /* 0x080fe200000100c2 */
[----:B------:R-:W-:Y:S01]  /*2650*/  @P5 PRMT R117, RZ, 0x7610, R134 ;  /* 0x00007610ff755816 */ /* 0x000fe20000000086 */
[-CC-:B------:R-:W-:Y:S01]  /*2660*/  FFMA.FTZ R148, R148, R193.reuse, R194.reuse ;  /* 0x000000c194947223 */ /* 0x180fe200000100c2 */
[----:B------:R-:W-:Y:S01]  /*2670*/  @P0 IADD3 R206, R206, 0x40, RZ ;  /* 0x00000040cece0810 */ /* 0x000fe20007ffe0ff */
[-CC-:B------:R-:W-:Y:S01]  /*2680*/  FFMA.FTZ R149, R149, R193.reuse, R194.reuse ;  /* 0x000000c195957223 */ /* 0x180fe200000100c2 */
[----:B-1----:R-:W-:Y:S01]  /*2690*/  @P0 MOV R121, 0x20 ;  /* 0x0000002000790802 */ /* 0x002fe20000000f00 */
[-CC-:B------:R-:W-:Y:S01]  /*26a0*/  FFMA.FTZ R186, R186, R193.reuse, R194.reuse ;  /* 0x000000c1baba7223 */ /* 0x180fe200000100c2 */
[----:B------:R-:W-:Y:S01]  /*26b0*/  CS2R R118, SRZ ;  /* 0x0000000000767805 */ /* 0x000fe2000001ff00 */
[----:B------:R-:W-:Y:S01]  /*26c0*/  FFMA.FTZ R190, R190, R193, R194 ;  /* 0x000000c1bebe7223 */ /* 0x000fe200000100c2 */
[----:B------:R-:W-:Y:S01]  /*26d0*/  CS2R R122, SRZ ;  /* 0x00000000007a7805 */ /* 0x000fe2000001ff00 */
[----:B------:R-:W-:-:S02]  /*26e0*/  FADD.FTZ R139, R140, -R139 ;  /* 0x8000008b8c8b7221 */ /* 0x000fc40000010000 */
[----:B------:R-:W-:Y:S02]  /*26f0*/  FADD.FTZ R141, R142, -R141 ;  /* 0x8000008d8e8d7221 */ /* 0x000fe40000010000 */
[----:B------:R-:W-:Y:S02]  /*2700*/  FADD.FTZ R143, R144, -R143 ;  /* 0x8000008f908f7221 */ /* 0x000fe40000010000 */
[----:B------:R-:W-:Y:S02]  /*2710*/  FADD.FTZ R145, R146, -R145 ;  /* 0x8000009192917221 */ /* 0x000fe40000010000 */
[----:B------:R-:W-:Y:S02]  /*2720*/  FADD.FTZ R147, R147, -R148 ;  /* 0x8000009493937221 */ /* 0x000fe40000010000 */
[----:B------:R-:W-:Y:S02]  /*2730*/  FADD.FTZ R149, R150, -R149 ;  /* 0x8000009596957221 */ /* 0x000fe40000010000 */
[----:B------:R-:W-:-:S02]  /*2740*/  FADD.FTZ R151, R151, -R186 ;  /* 0x800000ba97977221 */ /* 0x000fc40000010000 */
[----:B------:R-:W-:Y:S02]  /*2750*/  FADD.FTZ R187, R187, -R190 ;  /* 0x800000bebbbb7221 */ /* 0x000fe40000010000 */
[C---:B------:R-:W-:Y:S02]  /*2760*/  FMUL.FTZ R139, R208.reuse, R139 ;  /* 0x0000008bd08b7220 */ /* 0x040fe40000410000 */
[C---:B--2---:R-:W-:Y:S02]  /*2770*/  FMUL.FTZ R126, R208.reuse, R141 ;  /* 0x0000008dd07e7220 */ /* 0x044fe40000410000 */
[C---:B------:R-:W-:Y:S02]  /*2780*/  FMUL.FTZ R143, R208.reuse, R143 ;  /* 0x0000008fd08f7220 */ /* 0x040fe40000410000 */
[C---:B------:R-:W-:Y:S02]  /*2790*/  FMUL.FTZ R132, R208.reuse, R145 ;  /* 0x00000091d0847220 */ /* 0x040fe40000410000 */
[----:B------:R-:W-:-:S02]  /*27a0*/  FMUL.FTZ R147, R208, R147 ;  /* 0x00000093d0937220 */ /* 0x000fc40000410000 */
[C---:B------:R-:W-:Y:S02]  /*27b0*/  FMUL.FTZ R136, R208.reuse, R149 ;  /* 0x00000095d0887220 */ /* 0x040fe40000410000 */
[C---:B------:R-:W-:Y:S02]  /*27c0*/  FMUL.FTZ R151, R208.reuse, R151 ;  /* 0x00000097d0977220 */ /* 0x040fe40000410000 */
[----:B------:R-:W-:Y:S02]  /*27d0*/  FMUL.FTZ R208, R208, R187 ;  /* 0x000000bbd0d07220 */ /* 0x000fe40000410000 */
[----:B------:R-:W-:Y:S01]  /*27e0*/  @P6 FMUL.FTZ R195, R211, R116 ;  /* 0x00000074d3c36220 */ /* 0x000fe20000410000 */
[----:B------:R-:W-:Y:S01]  /*27f0*/  LOP3.LUT P6, RZ, R209, 0xff, RZ, 0xc0, !PT ;  /* 0x000000ffd1ff7812 */ /* 0x000fe200078cc0ff */
[----:B------:R-:W-:Y:S01]  /*2800*/  @P1 FADD.FTZ R139, R100, R139 ;  /* 0x0000008b648b1221 */ /* 0x000fe20000010000 */
[--C-:B------:R-:W-:Y:S01]  /*2810*/  @P4 PRMT R116, RZ, 0x5410, R135.reuse ;  /* 0x00005410ff744816 */ /* 0x100fe20000000087 */
[----:B------:R-:W-:Y:S01]  /*2820*/  @P1 FADD.FTZ R126, R101, R126 ;  /* 0x0000007e657e1221 */ /* 0x000fe20000010000 */
[----:B------:R-:W-:Y:S01]  /*2830*/  @P3 PRMT R135, RZ, 0x7610, R135 ;  /* 0x00007610ff873816 */ /* 0x000fe20000000087 */
        /* <DEDUP_REMOVED lines=12> */
[----:B------:R-:W-:Y:S01]  /*2900*/  @P5 FMUL.FTZ R118, R212, R117 ;  /* 0x00000075d4765220 */ /* 0x000fe20000410000 */
[----:B------:R-:W-:Y:S01]  /*2910*/  SEL R114, R151, R114, P2 ;  /* 0x0000007297727207 */ /* 0x000fe20001000000 */
[----:B------:R-:W-:Y:S01]  /*2920*/  @P4 FMUL.FTZ R119, R175, R116 ;  /* 0x00000074af774220 */ /* 0x000fe20000410000 */
[----:B------:R-:W-:Y:S01]  /*2930*/  SEL R115, R208, R115, P2 ;  /* 0x00000073d0737207 */ /* 0x000fe20001000000 */
[----:B------:R-:W-:Y:S01]  /*2940*/  @P0 IMAD.WIDE.U32 R116, R206, R121, c[0x0][0x258] ;  /* 0x00009600ce740625 */ /* 0x000fe200078e0079 */
[----:B------:R-:W-:-:S02]  /*2950*/  LEA R120, P4, R207, c[0x0][0x248], 0x4 ;  /* 0x00009200cf787a11 */ /* 0x000fc400078820ff */
[----:B------:R-:W-:Y:S01]  /*2960*/  LOP3.LUT P1, RZ, R167, 0xff, RZ, 0xc0, !PT ;  /* 0x000000ffa7ff7812 */ /* 0x000fe2000782c0ff */
[-C--:B------:R-:W-:Y:S01]  /*2970*/  FMUL.FTZ R139, R139, R138.reuse ;  /* 0x0000008a8b8b7220 */ /* 0x080fe20000410000 */
[----:B------:R-:W-:Y:S01]  /*2980*/  @P0 STG.E.128 [R116.64], R108 ;  /* 0x0000006c74000986 */ /* 0x000fe2000c101d04 */
[-C--:B------:R-:W-:Y:S01]  /*2990*/  FMUL.FTZ R147, R147, R138.reuse ;  /* 0x0000008a93937220 */ /* 0x080fe20000410000 */
[----:B------:R-:W-:Y:S01]  /*29a0*/  LOP3.LUT P5, RZ, R167, 0xff0000, RZ, 0xc0, !PT ;  /* 0x00ff0000a7ff7812 */ /* 0x000fe200078ac0ff */
[----:B------:R-:W-:Y:S01]  /*29b0*/  FMUL.FTZ R139, R139, c[0x0][0x1e8] ;  /* 0x00007a008b8b7a20 */ /* 0x000fe20000410000 */
[----:B------:R0:W-:Y:S01]  /*29c0*/  @P0 STG.E.128 [R116.64+0x10], R112 ;  /* 0x0000107074000986 */ /* 0x0001e2000c101d04 */
[-C--:B------:R-:W-:Y:S01]  /*29d0*/  FMUL.FTZ R126, R126, R138.reuse ;  /* 0x0000008a7e7e7220 */ /* 0x080fe20000410000 */
[----:B------:R-:W-:Y:S01]  /*29e0*/  LEA.HI.X R121, R207, c[0x0][0x24c], RZ, 0x4, P4 ;  /* 0x00009300cf797a11 */ /* 0x000fe200020f24ff */
[-C--:B------:R-:W-:Y:S01]  /*29f0*/  FMUL.FTZ R143, R143, R138.reuse ;  /* 0x0000008a8f8f7220 */ /* 0x080fe20000410000 */
[----:B------:R-:W-:Y:S01]  /*2a00*/  LOP3.LUT P0, RZ, R166, 0xff00, RZ, 0xc0, !PT ;  /* 0x0000ff00a6ff7812 */ /* 0x000fe2000780c0ff */
[-C--:B------:R-:W-:Y:S01]  /*2a10*/  FMUL.FTZ R132, R132, R138.reuse ;  /* 0x0000008a84847220 */ /* 0x080fe20000410000 */
[----:B------:R-:W-:Y:S01]  /*2a20*/  LOP3.LUT P4, RZ, R167, 0xff00, RZ, 0xc0, !PT ;  /* 0x0000ff00a7ff7812 */ /* 0x000fe2000788c0ff */
[-C--:B------:R-:W-:Y:S01]  /*2a30*/  FMUL.FTZ R136, R136, R138.reuse ;  /* 0x0000008a88887220 */ /* 0x080fe20000410000 */
[----:B------:R-:W-:Y:S01]  /*2a40*/  LOP3.LUT P2, RZ, R166, 0xff000000, RZ, 0xc0, !PT ;  /* 0xff000000a6ff7812 */ /* 0x000fe2000784c0ff */
[----:B------:R-:W-:-:S02]  /*2a50*/  FMUL.FTZ R151, R151, R138 ;  /* 0x0000008a97977220 */ /* 0x000fc40000410000 */
[----:B------:R-:W-:Y:S02]  /*2a60*/  FMUL.FTZ R138, R208, R138 ;  /* 0x0000008ad08a7220 */ /* 0x000fe40000410000 */
[----:B------:R-:W-:Y:S02]  /*2a70*/  FMUL.FTZ R124, R40, R139 ;  /* 0x0000008b287c7220 */ /* 0x000fe40000410000 */
[----:B------:R-:W-:Y:S02]  /*2a80*/  FMUL.FTZ R147, R147, c[0x0][0x1e8] ;  /* 0x00007a0093937a20 */ /* 0x000fe40000410000 */
[----:B------:R-:W-:Y:S01]  /*2a90*/  FMUL.FTZ R151, R151, c[0x0][0x1e8] ;  /* 0x00007a0097977a20 */ /* 0x000fe20000410000 */
[----:B------:R-:W-:Y:S01]  /*2aa0*/  FSEL R127, R124, RZ, P6 ;  /* 0x000000ff7c7f7208 */ /* 0x000fe20003000000 */
[----:B------:R-:W-:Y:S01]  /*2ab0*/  @P3 FMUL.FTZ R122, R210, R135 ;  /* 0x00000087d27a3220 */ /* 0x000fe20000410000 */
[----:B------:R-:W-:Y:S01]  /*2ac0*/  LOP3.LUT P3, RZ, R166, 0xff0000, RZ, 0xc0, !PT ;  /* 0x00ff0000a6ff7812 */ /* 0x000fe2000786c0ff */
[----:B------:R-:W-:-:S02]  /*2ad0*/  FMUL.FTZ R138, R138, c[0x0][0x1e8] ;  /* 0x00007a008a8a7a20 */ /* 0x000fc40000410000 */
[----:B------:R-:W-:Y:S02]  /*2ae0*/  FADD.FTZ R10, R119, R10 ;  /* 0x0000000a770a7221 */ /* 0x000fe40000010000 */
[----:B------:R-:W-:Y:S02]  /*2af0*/  FMUL.FTZ R136, R136, c[0x0][0x1e8] ;  /* 0x00007a0088887a20 */ /* 0x000fe40000410000 */
[----:B------:R-:W-:Y:S02]  /*2b00*/  FMUL.FTZ R126, R126, c[0x0][0x1e8] ;  /* 0x00007a007e7e7a20 */ /* 0x000fe40000410000 */
[----:B------:R-:W-:Y:S02]  /*2b10*/  FMUL.FTZ R143, R143, c[0x0][0x1e8] ;  /* 0x00007a008f8f7a20 */ /* 0x000fe40000410000 */
[----:B------:R-:W-:Y:S02]  /*2b20*/  FMUL.FTZ R140, R132, c[0x0][0x1e8] ;  /* 0x00007a00848c7a20 */ /* 0x000fe40000410000 */
[----:B------:R-:W-:-:S02]  /*2b30*/  FMUL.FTZ R119, R36, R147 ;  /* 0x0000009324777220 */ /* 0x000fc40000410000 */
[----:B------:R-:W-:Y:S02]  /*2b40*/  FMUL.FTZ R124, R38, R151 ;  /* 0x00000097267c7220 */ /* 0x000fe40000410000 */
[----:B------:R-:W-:Y:S01]  /*2b50*/  FADD.FTZ R11, R122, R11 ;  /* 0x0000000b7a0b7221 */ /* 0x000fe20000010000 */
[----:B------:R-:W-:Y:S01]  /*2b60*/  FSEL R132, R119, RZ, P1 ;  /* 0x000000ff77847208 */ /* 0x000fe20000800000 */
[----:B------:R-:W-:Y:S01]  /*2b70*/  FMUL.FTZ R125, R39, R138 ;  /* 0x0000008a277d7220 */ /* 0x000fe20000410000 */
[----:B------:R-:W-:Y:S01]  /*2b80*/  FSEL R119, R124, RZ, P5 ;  /* 0x000000ff7c777208 */ /* 0x000fe20002800000 */
[----:B------:R-:W-:Y:S02]  /*2b90*/  FADD.FTZ R13, R118, R13 ;  /* 0x0000000d760d7221 */ /* 0x000fe40000010000 */
[----:B------:R-:W-:Y:S02]  /*2ba0*/  FMUL.FTZ R122, R37, R136 ;  /* 0x00000088257a7220 */ /* 0x000fe40000410000 */
[----:B0-----:R-:W-:-:S02]  /*2bb0*/  FMUL.FTZ R117, R42, R143 ;  /* 0x0000008f2a757220 */ /* 0x001fc40000410000 */
[----:B------:R-:W-:Y:S02]  /*2bc0*/  FMUL.FTZ R118, R43, R140 ;  /* 0x0000008c2b767220 */ /* 0x000fe40000410000 */
[----:B------:R-:W-:Y:S01]  /*2bd0*/  FADD.FTZ R24, R191, R24 ;  /* 0x00000018bf187221 */ /* 0x000fe20000010000 */
[----:B------:R-:W-:Y:S01]  /*2be0*/  FSEL R117, R117, RZ, P3 ;  /* 0x000000ff75757208 */ /* 0x000fe20001800000 */
        /* <DEDUP_REMOVED lines=12> */
[--C-:B---3--:R-:W-:Y:S02]  /*2cb0*/  @P6 PRMT R116, RZ, 0x5410, R128.reuse ;  /* 0x00005410ff746816 */ /* 0x108fe40000000080 */
[----:B------:R-:W-:Y:S02]  /*2cc0*/  @P0 PRMT R128, RZ, 0x7610, R128 ;  /* 0x00007610ff800816 */ /* 0x000fe40000000080 */
[----:B------:R-:W-:Y:S01]  /*2cd0*/  @P5 PRMT R133, RZ, 0x5410, R131 ;  /* 0x00005410ff855816 */ /* 0x000fe20000000083 */
[----:B------:R-:W-:Y:S01]  /*2ce0*/  @P6 FMUL.FTZ R123, R139, R116 ;  /* 0x000000748b7b6220 */ /* 0x000fe20000410000 */
[----:B------:R-:W-:Y:S02]  /*2cf0*/  MOV R116, c[0x0][0x160] ;  /* 0x0000580000747a02 */ /* 0x000fe40000000f00 */
[----:B------:R-:W-:Y:S01]  /*2d00*/  LOP3.LUT P6, RZ, R167, 0xff000000, RZ, 0xc0, !PT ;  /* 0xff000000a7ff7812 */ /* 0x000fe200078cc0ff */
[----:B------:R-:W-:Y:S01]  /*2d10*/  FADD.FTZ R8, R123, R8 ;  /* 0x000000087b087221 */ /* 0x000fe20000010000 */
[----:B------:R-:W-:Y:S01]  /*2d20*/  LEA R203, R116, R203, 0x2 ;  /* 0x000000cb74cb7211 */ /* 0x000fe200078e10ff */
[----:B------:R-:W-:Y:S01]  /*2d30*/  FMUL.FTZ R116, R41, R126 ;  /* 0x0000007e29747220 */ /* 0x000fe20000410000 */
[----:B------:R-:W-:-:S02]  /*2d40*/  FSEL R124, R125, RZ, P6 ;  /* 0x000000ff7d7c7208 */ /* 0x000fc40003000000 */
[----:B------:R-:W-:Y:S02]  /*2d50*/  FSEL R125, R122, RZ, P4 ;  /* 0x000000ff7a7d7208 */ /* 0x000fe40002000000 */
[----:B------:R-:W-:Y:S02]  /*2d60*/  FSEL R122, R118, RZ, P2 ;  /* 0x000000ff767a7208 */ /* 0x000fe40001000000 */
[----:B------:R-:W-:Y:S02]  /*2d70*/  FSEL R116, R116, RZ, P0 ;  /* 0x000000ff74747208 */ /* 0x000fe40000000000 */
[----:B------:R-:W-:Y:S02]  /*2d80*/  F2FP.BF16.PACK_AB R119, R124, R119 ;  /* 0x000000777c77723e */ /* 0x000fe400000010ff */
[----:B------:R-:W-:Y:S02]  /*2d90*/  F2FP.BF16.PACK_AB R118, R125, R132 ;  /* 0x000000847d76723e */ /* 0x000fe400000010ff */
[----:B------:R-:W-:Y:S01]  /*2da0*/  F2FP.BF16.PACK_AB R117, R122, R117 ;  /* 0x000000757a75723e */ /* 0x000fe200000010ff */
[----:B------:R-:W-:Y:S01]  /*2db0*/  HFMA2.MMA R122, -RZ, RZ, 0, 0 ;  /* 0x00000000ff7a7435 */ /* 0x000fe200000001ff */
[----:B------:R-:W-:-:S02]  /*2dc0*/  F2FP.BF16.PACK_AB R116, R116, R127 ;  /* 0x0000007f7474723e */ /* 0x000fc400000010ff */
[--C-:B------:R-:W-:Y:S02]  /*2dd0*/  @P3 PRMT R124, RZ, 0x5410, R129.reuse ;  /* 0x00005410ff7c3816 */ /* 0x100fe40000000081 */
[----:B------:R-:W-:Y:S01]  /*2de0*/  MOV R125, RZ ;  /* 0x000000ff007d7202 */ /* 0x000fe20000000f00 */
[----:B------:R0:W-:Y:S01]  /*2df0*/  STG.E.128 [R120.64], R116 ;  /* 0x0000007478007986 */ /* 0x0001e2000c101d04 */
[----:B------:R-:W-:Y:S01]  /*2e00*/  @P0 FMUL.FTZ R122, R126, R128 ;  /* 0x000000807e7a0220 */ /* 0x000fe20000410000 */
[----:B------:R-:W-:Y:S01]  /*2e10*/  ISETP.GE.AND P0, PT, R203, c[0x0][0x164], PT ;  /* 0x00005900cb007a0c */ /* 0x000fe20003f06270 */
[----:B------:R-:W-:Y:S01]  /*2e20*/  @P3 FMUL.FTZ R125, R143, R124 ;  /* 0x0000007c8f7d3220 */ /* 0x000fe20000410000 */
[--C-:B------:R-:W-:Y:S01]  /*2e30*/  @P1 PRMT R132, RZ, 0x5410, R130.reuse ;  /* 0x00005410ff841816 */ /* 0x100fe20000000082 */
[----:B------:R-:W-:Y:S01]  /*2e40*/  HFMA2.MMA R124, -RZ, RZ, 0, 0 ;  /* 0x00000000ff7c7435 */ /* 0x000fe200000001ff */
[----:B------:R-:W-:Y:S01]  /*2e50*/  @P2 PRMT R129, RZ, 0x7610, R129 ;  /* 0x00007610ff812816 */ /* 0x000fe20000000081 */
[----:B------:R-:W-:Y:S01]  /*2e60*/  HFMA2.MMA R128, -RZ, RZ, 0, 0 ;  /* 0x00000000ff807435 */ /* 0x000fe200000001ff */
[----:B------:R-:W-:Y:S01]  /*2e70*/  @P4 PRMT R130, RZ, 0x7610, R130 ;  /* 0x00007610ff824816 */ /* 0x000fe20000000082 */
[----:B------:R-:W-:Y:S01]  /*2e80*/  CS2R R126, SRZ ;  /* 0x00000000007e7805 */ /* 0x000fe2000001ff00 */
[----:B------:R-:W-:Y:S01]  /*2e90*/  @P6 PRMT R134, RZ, 0x7610, R131 ;  /* 0x00007610ff866816 */ /* 0x000fe20000000083 */
[----:B------:R-:W-:Y:S01]  /*2ea0*/  @P2 FMUL.FTZ R124, R140, R129 ;  /* 0x000000818c7c2220 */ /* 0x000fe20000410000 */
[----:B------:R-:W-:Y:S01]  /*2eb0*/  MOV R131, RZ ;  /* 0x000000ff00837202 */ /* 0x000fe20000000f00 */
[----:B------:R-:W-:-:S02]  /*2ec0*/  @P1 FMUL.FTZ R127, R147, R132 ;  /* 0x00000084937f1220 */ /* 0x000fc40000410000 */
[----:B------:R-:W-:Y:S02]  /*2ed0*/  @P4 FMUL.FTZ R126, R136, R130 ;  /* 0x00000082887e4220 */ /* 0x000fe40000410000 */
[----:B------:R-:W-:Y:S02]  /*2ee0*/  @P5 FMUL.FTZ R131, R151, R133 ;  /* 0x0000008597835220 */ /* 0x000fe40000410000 */
[----:B------:R-:W-:Y:S02]  /*2ef0*/  @P6 FMUL.FTZ R128, R138, R134 ;  /* 0x000000868a806220 */ /* 0x000fe40000410000 */
[----:B------:R-:W-:Y:S02]  /*2f00*/  FADD.FTZ R9, R122, R9 ;  /* 0x000000097a097221 */ /* 0x000fe40000010000 */
[----:B------:R-:W-:Y:S02]  /*2f10*/  FADD.FTZ R6, R125, R6 ;  /* 0x000000067d067221 */ /* 0x000fe40000010000 */
[----:B------:R-:W-:-:S02]  /*2f20*/  FADD.FTZ R7, R124, R7 ;  /* 0x000000077c077221 */ /* 0x000fc40000010000 */
[----:B------:R-:W-:Y:S02]  /*2f30*/  FADD.FTZ R4, R127, R4 ;  /* 0x000000047f047221 */ /* 0x000fe40000010000 */
[----:B------:R-:W-:Y:S02]  /*2f40*/  FADD.FTZ R5, R126, R5 ;  /* 0x000000057e057221 */ /* 0x000fe40000010000 */
[----:B------:R-:W-:Y:S02]  /*2f50*/  FADD.FTZ R2, R131, R2 ;  /* 0x0000000283027221 */ /* 0x000fe40000010000 */
[----:B------:R-:W-:Y:S01]  /*2f60*/  FADD.FTZ R3, R128, R3 ;  /* 0x0000000380037221 */ /* 0x000fe20000010000 */
[----:B0-----:R-:W-:Y:S01]  /*2f70*/  @P0 CALL.REL.NOINC `(.L_x_4687) ;  /* 0x0000001000000944 */ /* 0x001fe20003c00000 */
[----:B------:R-:W-:Y:S05]  /*2f80*/  BRA `(.L_x_4688) ;  /* 0xffffd6e000007947 */ /* 0x000fea000383ffff */
.L_x_4687:
[----:B------:R-:W-:Y:S05]  /*2f90*/  BSYNC B1 ;  /* 0x0000000000017941 */ /* 0x000fea0003800000 */
.L_x_4684:
        /* <DEDUP_REMOVED lines=52> */
.L_x_4683:
[----:B------:R-:W-:Y:S05]  /*32e0*/  BSYNC B0 ;  /* 0x0000000000007941 */ /* 0x000fea0003800000 */
.L_x_4681:
        /* <DEDUP_REMOVED lines=139> */
[C---:B------:R-:W-:Y:S02]  /*3ba0*/  IADD3 R2, P0, R6.reuse, c[0x0][0x228], RZ ;  /* 0x00008a0006027a10 */ /* 0x040fe40007f1e0ff */
[----:B------:R-:W-:Y:S01]  /*3bb0*/  IADD3 R4, P1, R6, c[0x0][0x220], RZ ;  /* 0x0000880006047a10 */ /* 0x000fe20007f3e0ff */
[----:B------:R-:W5:Y:S01]  /*3bc0*/  LDS R27, [R0.X4+0x2400] ;  /* 0x00240000001b7984 */ /* 0x000f620000004800 */
[----:B------:R-:W-:Y:S02]  /*3bd0*/  IADD3.X R3, R22, c[0x0][0x22c], RZ, P0, !PT ;  /* 0x00008b0016037a10 */ /* 0x000fe400007fe4ff */
[----:B------:R-:W-:Y:S01]  /*3be0*/  IADD3 R6, P0, R6, c[0x0][0x240], RZ ;  /* 0x0000900006067a10 */ /* 0x000fe20007f1e0ff */
[----:B------:R-:W5:Y:S01]  /*3bf0*/  LDS R11, [R0.X4+0x800] ;  /* 0x00080000000b7984 */ /* 0x000f620000004800 */
        /* <DEDUP_REMOVED lines=8> */
[----:B0-----:R-:W-:Y:S01]  /*3c80*/  FADD.FTZ R14, R7, R14 ;  /* 0x0000000e070e7221 */ /* 0x001fe20000010000 */
[----:B------:R-:W-:Y:S02]  /*3c90*/  IADD3.X R7, R22, c[0x0][0x244], RZ, P0, !PT ;  /* 0x0000910016077a10 */ /* 0x000fe400007fe4ff */
        /* <DEDUP_REMOVED lines=48> */
.L_x_4685:
[----:B------:R-:W-:Y:S01]  /*3fa0*/  HFMA2.MMA R226, -RZ, RZ, 0, 5.9604644775390625e-08 ;  /* 0x00000001ffe27435 */ /* 0x000fe200000001ff */
[----:B------:R-:W-:-:S02]  /*3fb0*/  MOV R119, R135 ;  /* 0x0000008700777202 */ /* 0x000fc40000000f00 */
[----:B------:R-:W-:Y:S02]  /*3fc0*/  MOV R191, 0x1f ;  /* 0x0000001f00bf7802 */ /* 0x000fe40000000f00 */
[----:B------:R-:W-:Y:S02]  /*3fd0*/  MOV R192, 0xffffffff ;  /* 0xffffffff00c07802 */ /* 0x000fe40000000f00 */
[----:B------:R-:W-:Y:S02]  /*3fe0*/  MOV R116, 0x4000 ;  /* 0x0000400000747802 */ /* 0x000fe40000000f00 */
[----:B-----5:R-:W-:Y:S05]  /*3ff0*/  CALL.REL.NOINC `($__internal_95_$__cuda_sm70_shflsync_bfly_p) ;  /* 0x0000045000007944 */ /* 0x020fea0003c00000 */
[----:B-1----:R-:W-:Y:S01]  /*4000*/  MOV R118, R226 ;  /* 0x000000e200767202 */ /* 0x002fe20000000f00 */
[----:B0-----:R-:W-:Y:S05]  /*4010*/  BRA `(.L_x_4689) ;  /* 0xffffd61000007947 */ /* 0x001fea000383ffff */
.L_x_4686:
[----:B------:R-:W-:Y:S01]  /*4020*/  HFMA2.MMA R226, -RZ, RZ, 0, 5.9604644775390625e-08 ;  /* 0x00000001ffe27435 */ /* 0x000fe200000001ff */
[----:B------:R-:W-:Y:S02]  /*4030*/  MOV R119, R137 ;  /* 0x0000008900777202 */ /* 0x000fe40000000f00 */
[----:B------:R-:W-:Y:S02]  /*4040*/  MOV R191, 0x1f ;  /* 0x0000001f00bf7802 */ /* 0x000fe40000000f00 */
[----:B------:R-:W-:-:S02]  /*4050*/  MOV R192, 0xffffffff ;  /* 0xffffffff00c07802 */ /* 0x000fc40000000f00 */
[----:B------:R-:W-:Y:S02]  /*4060*/  MOV R116, 0x4080 ;  /* 0x0000408000747802 */ /* 0x000fe40000000f00 */
[----:B01---5:R-:W-:Y:S05]  /*4070*/  CALL.REL.NOINC `($__internal_95_$__cuda_sm70_shflsync_bfly_p) ;  /* 0x000003d000007944 */ /* 0x023fea0003c00000 */
[----:B------:R-:W-:Y:S01]  /*4080*/  FADD.FTZ R135, R135, R118 ;  /* 0x0000007687877221 */ /* 0x000fe20000010000 */
[----:B0-----:R-:W-:Y:S01]  /*4090*/  MOV R191, 0x1f ;  /* 0x0000001f00bf7802 */ /* 0x001fe20000000f00 */
[----:B-1----:R-:W-:Y:S01]  /*40a0*/  FADD.FTZ R137, R137, R226 ;  /* 0x000000e289897221 */ /* 0x002fe20000010000 */
[----:B------:R-:W-:Y:S01]  /*40b0*/  HFMA2.MMA R226, -RZ, RZ, 0, 1.1920928955078125e-07 ;  /* 0x00000002ffe27435 */ /* 0x000fe200000001ff */
[----:B------:R-:W-:Y:S02]  /*40c0*/  MOV R192, 0xffffffff ;  /* 0xffffffff00c07802 */ /* 0x000fe40000000f00 */
[----:B------:R-:W-:Y:S02]  /*40d0*/  MOV R119, R135 ;  /* 0x0000008700777202 */ /* 0x000fe40000000f00 */
[----:B------:R-:W-:Y:S02]  /*40e0*/  MOV R116, 0x4100 ;  /* 0x0000410000747802 */ /* 0x000fe40000000f00 */
[----:B------:R-:W-:Y:S05]  /*40f0*/  CALL.REL.NOINC `($__internal_95_$__cuda_sm70_shflsync_bfly_p) ;  /* 0x0000035000007944 */ /* 0x000fea0003c00000 */
[----:B-1----:R-:W-:Y:S01]  /*4100*/  MOV R118, R226 ;  /* 0x000000e200767202 */ /* 0x002fe20000000f00 */
[----:B------:R-:W-:Y:S01]  /*4110*/  HFMA2.MMA R226, -RZ, RZ, 0, 1.1920928955078125e-07 ;  /* 0x00000002ffe27435 */ /* 0x000fe200000001ff */
[----:B0-----:R-:W-:-:S02]  /*4120*/  MOV R119, R137 ;  /* 0x0000008900777202 */ /* 0x001fc40000000f00 */
[----:B------:R-:W-:Y:S02]  /*4130*/  MOV R191, 0x1f ;  /* 0x0000001f00bf7802 */ /* 0x000fe40000000f00 */
[----:B------:R-:W-:Y:S02]  /*4140*/  MOV R192, 0xffffffff ;  /* 0xffffffff00c07802 */ /* 0x000fe40000000f00 */
[----:B------:R-:W-:Y:S02]  /*4150*/  MOV R116, 0x4170 ;  /* 0x0000417000747802 */ /* 0x000fe40000000f00 */
[----:B------:R-:W-:Y:S05]  /*4160*/  CALL.REL.NOINC `($__internal_95_$__cuda_sm70_shflsync_bfly_p) ;  /* 0x000002e000007944 */ /* 0x000fea0003c00000 */
[----:B------:R-:W-:Y:S01]  /*4170*/  FADD.FTZ R135, R118, R135 ;  /* 0x0000008776877221 */ /* 0x000fe20000010000 */
[----:B0-----:R-:W-:Y:S01]  /*4180*/  MOV R191, 0x1f ;  /* 0x0000001f00bf7802 */ /* 0x001fe20000000f00 */
[----:B-1----:R-:W-:Y:S01]  /*4190*/  FADD.FTZ R137, R137, R226 ;  /* 0x000000e289897221 */ /* 0x002fe20000010000 */
[----:B------:R-:W-:Y:S01]  /*41a0*/  HFMA2.MMA R226, -RZ, RZ, 0, 2.384185791015625e-07 ;  /* 0x00000004ffe27435 */ /* 0x000fe200000001ff */
[----:B------:R-:W-:Y:S02]  /*41b0*/  MOV R192, 0xffffffff ;  /* 0xffffffff00c07802 */ /* 0x000fe40000000f00 */
[----:B------:R-:W-:-:S02]  /*41c0*/  MOV R119, R135 ;  /* 0x0000008700777202 */ /* 0x000fc40000000f00 */
[----:B------:R-:W-:Y:S02]  /*41d0*/  MOV R116, 0x41f0 ;  /* 0x000041f000747802 */ /* 0x000fe40000000f00 */
[----:B------:R-:W-:Y:S05]  /*41e0*/  CALL.REL.NOINC `($__internal_95_$__cuda_sm70_shflsync_bfly_p) ;  /* 0x0000026000007944 */ /* 0x000fea0003c00000 */
[----:B-1----:R-:W-:Y:S01]  /*41f0*/  MOV R118, R226 ;  /* 0x000000e200767202 */ /* 0x002fe20000000f00 */
[----:B------:R-:W-:Y:S01]  /*4200*/  HFMA2.MMA R226, -RZ, RZ, 0, 2.384185791015625e-07 ;  /* 0x00000004ffe27435 */ /* 0x000fe200000001ff */
[----:B0-----:R-:W-:Y:S02]  /*4210*/  MOV R119, R137 ;  /* 0x0000008900777202 */ /* 0x001fe40000000f00 */
[----:B------:R-:W-:Y:S02]  /*4220*/  MOV R191, 0x1f ;  /* 0x0000001f00bf7802 */ /* 0x000fe40000000f00 */
[----:B------:R-:W-:Y:S02]  /*4230*/  MOV R192, 0xffffffff ;  /* 0xffffffff00c07802 */ /* 0x000fe40000000f00 */
[----:B------:R-:W-:Y:S02]  /*4240*/  MOV R116, 0x4260 ;  /* 0x0000426000747802 */ /* 0x000fe40000000f00 */
[----:B------:R-:W-:Y:S05]  /*4250*/  CALL.REL.NOINC `($__internal_95_$__cuda_sm70_shflsync_bfly_p) ;  /* 0x000001f000007944 */ /* 0x000fea0003c00000 */
[----:B------:R-:W-:Y:S01]  /*4260*/  FADD.FTZ R135, R118, R135 ;  /* 0x0000008776877221 */ /* 0x000fe20000010000 */
[----:B0-----:R-:W-:Y:S01]  /*4270*/  MOV R191, 0x1f ;  /* 0x0000001f00bf7802 */ /* 0x001fe20000000f00 */
[----:B-1----:R-:W-:Y:S01]  /*4280*/  FADD.FTZ R137, R137, R226 ;  /* 0x000000e289897221 */ /* 0x002fe20000010000 */
[----:B------:R-:W-:Y:S01]  /*4290*/  HFMA2.MMA R226, -RZ, RZ, 0, 4.76837158203125e-07 ;  /* 0x00000008ffe27435 */ /* 0x000fe200000001ff */
[----:B------:R-:W-:-:S02]  /*42a0*/  MOV R192, 0xffffffff ;  /* 0xffffffff00c07802 */ /* 0x000fc40000000f00 */
[----:B------:R-:W-:Y:S02]  /*42b0*/  MOV R119, R135 ;  /* 0x0000008700777202 */ /* 0x000fe40000000f00 */
[----:B------:R-:W-:Y:S02]  /*42c0*/  MOV R116, 0x42e0 ;  /* 0x000042e000747802 */ /* 0x000fe40000000f00 */
[----:B------:R-:W-:Y:S05]  /*42d0*/  CALL.REL.NOINC `($__internal_95_$__cuda_sm70_shflsync_bfly_p) ;  /* 0x0000017000007944 */ /* 0x000fea0003c00000 */
[----:B-1----:R-:W-:Y:S01]  /*42e0*/  MOV R118, R226 ;  /* 0x000000e200767202 */ /* 0x002fe20000000f00 */
[----:B------:R-:W-:Y:S01]  /*42f0*/  HFMA2.MMA R226, -RZ, RZ, 0, 4.76837158203125e-07 ;  /* 0x00000008ffe27435 */ /* 0x000fe200000001ff */
[----:B0-----:R-:W-:Y:S02]  /*4300*/  MOV R119, R137 ;  /* 0x0000008900777202 */ /* 0x001fe40000000f00 */
[----:B------:R-:W-:Y:S02]  /*4310*/  MOV R191, 0x1f ;  /* 0x0000001f00bf7802 */ /* 0x000fe40000000f00 */
[----:B------:R-:W-:Y:S02]  /*4320*/  MOV R192, 0xffffffff ;  /* 0xffffffff00c07802 */ /* 0x000fe40000000f00 */
[----:B------:R-:W-:-:S02]  /*4330*/  MOV R116, 0x4350 ;  /* 0x0000435000747802 */ /* 0x000fc40000000f00 */
[----:B------:R-:W-:Y:S05]  /*4340*/  CALL.REL.NOINC `($__internal_95_$__cuda_sm70_shflsync_bfly_p) ;  /* 0x0000010000007944 */ /* 0x000fea0003c00000 */
[----:B------:R-:W-:Y:S01]  /*4350*/  FADD.FTZ R135, R118, R135 ;  /* 0x0000008776877221 */ /* 0x000fe20000010000 */
[----:B0-----:R-:W-:Y:S01]  /*4360*/  MOV R191, 0x1f ;  /* 0x0000001f00bf7802 */ /* 0x001fe20000000f00 */
[----:B-1----:R-:W-:Y:S01]  /*4370*/  FADD.FTZ R137, R137, R226 ;  /* 0x000000e289897221 */ /* 0x002fe20000010000 */
[----:B------:R-:W-:Y:S01]  /*4380*/  HFMA2.MMA R226, -RZ, RZ, 0, 9.5367431640625e-07 ;  /* 0x00000010ffe27435 */ /* 0x000fe200000001ff */
[----:B------:R-:W-:-:S02]  /*4390*/  MOV R192, 0xffffffff ;  /* 0xffffffff00c07802 */ /* 0x000fc40000000f00 */
[----:B------:R-:W-:Y:S02]  /*43a0*/  MOV R119, R135 ;  /* 0x0000008700777202 */ /* 0x000fe40000000f00 */
[----:B------:R-:W-:Y:S02]  /*43b0*/  MOV R116, 0x43d0 ;  /* 0x000043d000747802 */ /* 0x000fe40000000f00 */
[----:B------:R-:W-:Y:S05]  /*43c0*/  CALL.REL.NOINC `($__internal_95_$__cuda_sm70_shflsync_bfly_p) ;  /* 0x0000008000007944 */ /* 0x000fea0003c00000 */
[----:B-1----:R-:W-:Y:S01]  /*43d0*/  MOV R194, R226 ;  /* 0x000000e200c27202 */ /* 0x002fe20000000f00 */
[----:B------:R-:W-:Y:S01]  /*43e0*/  HFMA2.MMA R226, -RZ, RZ, 0, 9.5367431640625e-07 ;  /* 0x00000010ffe27435 */ /* 0x000fe200000001ff */
[----:B0-----:R-:W-:Y:S02]  /*43f0*/  MOV R119, R137 ;  /* 0x0000008900777202 */ /* 0x001fe40000000f00 */
[----:B------:R-:W-:Y:S02]  /*4400*/  MOV R191, 0x1f ;  /* 0x0000001f00bf7802 */ /* 0x000fe40000000f00 */
[----:B------:R-:W-:Y:S02]  /*4410*/  MOV R192, 0xffffffff ;  /* 0xffffffff00c07802 */ /* 0x000fe40000000f00 */
[----:B------:R-:W-:-:S02]  /*4420*/  MOV R116, 0x4440 ;  /* 0x0000444000747802 */ /* 0x000fc40000000f00 */
[----:B------:R-:W-:Y:S05]  /*4430*/  CALL.REL.NOINC `($__internal_95_$__cuda_sm70_shflsync_bfly_p) ;  /* 0x0000001000007944 */ /* 0x000fea0003c00000 */
[----:B01----:R-:W-:Y:S05]  /*4440*/  BRA `(.L_x_4690) ;  /* 0xffffd30000007947 */ /* 0x003fea000383ffff */
        .weak           $__internal_95_$__cuda_sm70_shflsync_bfly_p
        .type           $__internal_95_$__cuda_sm70_shflsync_bfly_p,@function
        .size           $__internal_95_$__cuda_sm70_shflsync_bfly_p,(.L_x_9825 - $__internal_95_$__cuda_sm70_shflsync_bfly_p)
$__internal_95_$__cuda_sm70_shflsync_bfly_p:
[----:B------:R-:W-:Y:S01]  /*4450*/  HFMA2.MMA R117, -RZ, RZ, 0, 0 ;  /* 0x00000000ff757435 */ /* 0x000fe200000001ff */
[----:B------:R-:W-:Y:S04]  /*4460*/  WARPSYNC R192 ;  /* 0x000000c000007348 */ /* 0x000fe80003800000 */
[----:B------:R0:W1:Y:S01]  /*4470*/  SHFL.BFLY PT, R226, R119, R226, R191 ;  /* 0x0c0000e277e27389 */ /* 0x00006200000e00bf */
[----:B------:R-:W-:Y:S05]  /*4480*/  RET.REL.NODEC R116 `(_ZN10layer_norm13ln_bwd_kernelINS_13Kernel_traitsIf13__nv_bfloat16fS2_fjLj768ELj1ELj4ELj1ELj16ENS_18Kernel_traits_baseILj768EfS2_fS2_fjLj128EEEEELb1ELb1ELb0ELb1EEEvNS_9BwdParamsE) ;  /* 0xffffbb7074007950 */ /* 0x000fea0003c3ffff */
.L_x_4691:
        /* <DEDUP_REMOVED lines=15> */
.L_x_9825:


//--------------------- .text._ZN10layer_norm22ln_bwd_finalize_kernelINS_22Kernel_traits_finalizeILj768Ef13__nv_bfloat16fS2_fjLb1ELj1024ELj4ENS_18Kernel_traits_baseILj768EfS2_fS2_fjLj1024EEEEELb1ELb0EEEvNS_9BwdParamsE --------------------------
	.section	.text._ZN10layer_norm22ln_bwd_finalize_kernelINS_22Kernel_traits_finalizeILj768Ef13__nv_bfloat16fS2_fjLb1ELj1024ELj4ENS_18Kernel_traits_baseILj768EfS2_fS2_fjLj1024EEEEELb1ELb0EEEvNS_9BwdParamsE,"ax",@progbits
	.sectioninfo	@"SHI_REGISTERS=32"
	.align	128
        .global         _ZN10layer_norm22ln_bwd_finalize_kernelINS_22Kernel_traits_finalizeILj768Ef13__nv_bfloat16fS2_fjLb1ELj1024ELj4ENS_18Kernel_traits_baseILj768EfS2_fS2_fjLj1024EEEEELb1ELb0EEEvNS_9BwdParamsE
        .type           _ZN10layer_norm22ln_bwd_finalize_kernelINS_22Kernel_traits_finalizeILj768Ef13__nv_bfloat16fS2_fjLb1ELj1024ELj4ENS_18Kernel_traits_baseILj768EfS2_fS2_fjLj1024EEEEELb1ELb0EEEvNS_9BwdParamsE,@function
        .size           _ZN10layer_norm22ln_bwd_finalize_kernelINS_22Kernel_traits_finalizeILj768Ef13__nv_bfloat16fS2_fjLb1ELj1024ELj4ENS_18Kernel_traits_baseILj768EfS2_fS2_fjLj1024EEEEELb1ELb0EEEvNS_9BwdParamsE,(.L_x_9826 - _ZN10layer_norm22ln_bwd_finalize_kernelINS_22Kernel_traits_finalizeILj768Ef13__nv_bfloat16fS2_fjLb1ELj1024ELj4ENS_18Kernel_traits_baseILj768EfS2_fS2_fjLj1024EEEEELb1ELb0EEEvNS_9BwdParamsE)
        .other          _ZN10layer_norm22ln_bwd_finalize_kernelINS_22Kernel_traits_finalizeILj768Ef13__nv_bfloat16fS2_fjLb1ELj1024ELj4ENS_18Kernel_traits_baseILj768EfS2_fS2_fjLj1024EEEEELb1ELb0EEEvNS_9BwdParamsE,@"STO_CUDA_ENTRY STV_DEFAULT"
_ZN10layer_norm22ln_bwd_finalize_kernelINS_22Kernel_traits_finalizeILj768Ef13__nv_bfloat16fS2_fjLb1ELj1024ELj4ENS_18Kernel_traits_baseILj768EfS2_fS2_fjLj1024EEEEELb1ELb0EEEvNS_9BwdParamsE:
.text._ZN10layer_norm22ln_bwd_finalize_kernelINS_22Kernel_traits_finalizeILj768Ef13__nv_bfloat16fS2_fjLb1ELj1024ELj4ENS_18Kernel_traits_baseILj768EfS2_fS2_fjLj1024EEEEELb1ELb0EEEvNS_9BwdParamsE:
        /* <DEDUP_REMOVED lines=19> */
.L_x_4705:
        /* <DEDUP_REMOVED lines=33> */
.L_x_4696:
        /* <DEDUP_REMOVED lines=47> */
.L_x_4695:
[----:B------:R-:W-:Y:S05]  /*0630*/  BSYNC B1 ;  /* 0x0000000000017941 */ /* 0x000fea0003800000 */
.L_x_4694:
        /* <DEDUP_REMOVED lines=29> */
.L_x_4698:
[----:B------:R-:W-:Y:S05]  /*0810*/  BSYNC B1 ;  /* 0x0000000000017941 */ /* 0x000fea0003800000 */
.L_x_4697:
        /* <DEDUP_REMOVED lines=14> */
.L_x_4699:
[----:B------:R-:W-:Y:S05]  /*0900*/  BSYNC B1 ;  /* 0x0000000000017941 */ /* 0x000fea0003800000 */
.L_x_4693:
[----:B------:R-:W-:Y:S05]  /*0910*/  BSYNC B0 ;  /* 0x0000000000007941 */ /* 0x000fea0003800000 */
.L_x_4692:
        /* <DEDUP_REMOVED lines=12> */
.L_x_4706:
        /* <DEDUP_REMOVED lines=27> */
.L_x_4707:
        /* <DEDUP_REMOVED lines=9> */
.L_x_4700:
        /* <DEDUP_REMOVED lines=18> */
.L_x_4704:
[----:B------:R-:W-:Y:S05]  /*0d40*/  BSYNC B0 ;  /* 0x0000000000007941 */ /* 0x000fea0003800000 */
.L_x_4703:
[C---:B------:R-:W-:Y:S02]  /*0d50*/  ISETP.GT.U32.AND P1, PT, R4.reuse, -0x301, PT ;  /* 0xfffffcff0400780c */ /* 0x040fe40003f24070 */
[----:B------:R-:W-:-:S02]  /*0d60*/  IADD3 R4, R4, 0x300, RZ ;  /* 0x0000030004047810 */ /* 0x000fc40007ffe0ff */
[----:B------:R-:W-:-:S09]  /*0d70*/  IADD3 R5, R5, 0x180, RZ ;  /* 0x0000018005057810 */ /* 0x000fd20007ffe0ff */
[----:B01----:R-:W-:Y:S05]  /*0d80*/  @P1 BRA `(.L_x_4705) ;  /* 0xfffff3a000001947 */ /* 0x003fea000383ffff */
[----:B------:R-:W-:Y:S05]  /*0d90*/  EXIT ;  /* 0x000000000000794d */ /* 0x000fea0003800000 */
.L_x_4701:
[----:B------:R-:W-:Y:S01]  /*0da0*/  HFMA2.MMA R17, -RZ, RZ, 0, 5.9604644775390625e-08 ;  /* 0x00000001ff117435 */ /* 0x000fe200000001ff */
[----:B---3--:R-:W-:Y:S01]  /*0db0*/  MOV R18, R10 ;  /* 0x0000000a00127202 */ /* 0x008fe20000000f00 */
[----:B------:R-:W-:Y:S01]  /*0dc0*/  IMAD.MOV.U32 R14, RZ, RZ, 0x1f ;  /* 0x0000001fff0e7424 */ /* 0x000fe200078e00ff */
[----:B------:R-:W-:Y:S02]  /*0dd0*/  MOV R19, 0xffffffff ;  /* 0xffffffff00137802 */ /* 0x000fe40000000f00 */
[----:B------:R-:W-:Y:S02]  /*0de0*/  MOV R8, 0xe00 ;  /* 0x00000e0000087802 */ /* 0x000fe40000000f00 */
[----:B012---:R-:W-:Y:S05]  /*0df0*/  CALL.REL.NOINC `($__internal_96_$__cuda_sm70_shflsync_bfly_p) ;  /* 0x0000059000007944 */ /* 0x007fea0003c00000 */
[----:B01----:R-:W-:Y:S05]  /*0e00*/  BRA `(.L_x_4706) ;  /* 0xfffffbd000007947 */ /* 0x003fea000383ffff */
.L_x_4702:
[----:B------:R-:W-:Y:S01]  /*0e10*/  HFMA2.MMA R17, -RZ, RZ, 0, 1.1920928955078125e-07 ;  /* 0x00000002ff117435 */ /* 0x000fe200000001ff */
[----:B------:R-:W-:Y:S01]  /*0e20*/  IMAD.MOV.U32 R14, RZ, RZ, 0x1f ;  /* 0x0000001fff0e7424 */ /* 0x000fe200078e00ff */
[----:B------:R-:W-:Y:S02]  /*0e30*/  MOV R19, 0xffffffff ;  /* 0xffffffff00137802 */ /* 0x000fe40000000f00 */
[----:B------:R-:W-:Y:S02]  /*0e40*/  MOV R8, 0xe60 ;  /* 0x00000e6000087802 */ /* 0x000fe40000000f00 */
[----:B0123--:R-:W-:Y:S05]  /*0e50*/  CALL.REL.NOINC `($__internal_96_$__cuda_sm70_shflsync_bfly_p) ;  /* 0x0000053000007944 */ /* 0x00ffea0003c00000 */
[----:B0-----:R-:W-:Y:S01]  /*0e60*/  HFMA2.MMA R17, -RZ, RZ, 0, 2.384185791015625e-07 ;  /* 0x00000004ff117435 */ /* 0x001fe200000001ff */
[----:B-1----:R-:W-:Y:S01]  /*0e70*/  FADD.FTZ R18, R18, R14 ;  /* 0x0000000e12127221 */ /* 0x002fe20000010000 */
[----:B------:R-:W-:Y:S01]  /*0e80*/  MOV R19, 0xffffffff ;  /* 0xffffffff00137802 */ /* 0x000fe20000000f00 */
[----:B------:R-:W-:Y:S01]  /*0e90*/  IMAD.MOV.U32 R14, RZ, RZ, 0x1f ;  /* 0x0000001fff0e7424 */ /* 0x000fe200078e00ff */
[----:B------:R-:W-:-:S02]  /*0ea0*/  MOV R8, 0xec0 ;  /* 0x00000ec000087802 */ /* 0x000fc40000000f00 */
[----:B------:R-:W-:Y:S05]  /*0eb0*/  CALL.REL.NOINC `($__internal_96_$__cuda_sm70_shflsync_bfly_p) ;  /* 0x000004d000007944 */ /* 0x000fea0003c00000 */
[----:B0-----:R-:W-:Y:S01]  /*0ec0*/  HFMA2.MMA R17, -RZ, RZ, 0, 4.76837158203125e-07 ;  /* 0x00000008ff117435 */ /* 0x001fe200000001ff */
[----:B-1----:R-:W-:Y:S01]  /*0ed0*/  FADD.FTZ R18, R18, R14 ;  /* 0x0000000e12127221 */ /* 0x002fe20000010000 */
[----:B------:R-:W-:Y:S01]  /*0ee0*/  MOV R19, 0xffffffff ;  /* 0xffffffff00137802 */ /* 0x000fe20000000f00 */
[----:B------:R-:W-:Y:S01]  /*0ef0*/  IMAD.MOV.U32 R14, RZ, RZ, 0x1f ;  /* 0x0000001fff0e7424 */ /* 0x000fe200078e00ff */
[----:B------:R-:W-:-:S02]  /*0f00*/  MOV R8, 0xf20 ;  /* 0x00000f2000087802 */ /* 0x000fc40000000f00 */
[----:B------:R-:W-:Y:S05]  /*0f10*/  CALL.REL.NOINC `($__internal_96_$__cuda_sm70_shflsync_bfly_p) ;  /* 0x0000047000007944 */ /* 0x000fea0003c00000 */
[----:B-1----:R-:W-:Y:S01]  /*0f20*/  FADD.FTZ R10, R18, R14 ;  /* 0x0000000e120a7221 */ /* 0x002fe20000010000 */
[----:B0-----:R-:W-:Y:S01]  /*0f30*/  HFMA2.MMA R17, -RZ, RZ, 0, 9.5367431640625e-07 ;  /* 0x00000010ff117435 */ /* 0x001fe200000001ff */
[----:B------:R-:W-:Y:S01]  /*0f40*/  IMAD.MOV.U32 R14, RZ, RZ, 0x1f ;  /* 0x0000001fff0e7424 */ /* 0x000fe200078e00ff */
[----:B------:R-:W-:-:S02]  /*0f50*/  MOV R19, 0xffffffff ;  /* 0xffffffff00137802 */ /* 0x000fc40000000f00 */
[----:B------:R-:W-:Y:S02]  /*0f60*/  MOV R18, R10 ;  /* 0x0000000a00127202 */ /* 0x000fe40000000f00 */
[----:B------:R-:W-:Y:S02]  /*0f70*/  MOV R8, 0xf90 ;  /* 0x00000f9000087802 */ /* 0x000fe40000000f00 */
[----:B------:R-:W-:Y:S05]  /*0f80*/  CALL.REL.NOINC `($__internal_96_$__cuda_sm70_shflsync_bfly_p) ;  /* 0x0000040000007944 */ /* 0x000fea0003c00000 */
[----:B0-----:R-:W-:Y:S01]  /*0f90*/  HFMA2.MMA R17, -RZ, RZ, 0, 5.9604644775390625e-08 ;  /* 0x00000001ff117435 */ /* 0x001fe200000001ff */
[----:B-1----:R-:W-:Y:S01]  /*0fa0*/  IMAD.MOV.U32 R13, RZ, RZ, R14 ;  /* 0x000000ffff0d7224 */ /* 0x002fe200078e000e */
[----:B------:R-:W-:Y:S01]  /*0fb0*/  MOV R18, R15 ;  /* 0x0000000f00127202 */ /* 0x000fe20000000f00 */
[----:B------:R-:W-:Y:S01]  /*0fc0*/  IMAD.MOV.U32 R14, RZ, RZ, 0x1f ;  /* 0x0000001fff0e7424 */ /* 0x000fe200078e00ff */
[----:B------:R-:W-:Y:S02]  /*0fd0*/  MOV R19, 0xffffffff ;  /* 0xffffffff00137802 */ /* 0x000fe40000000f00 */
[----:B------:R-:W-:Y:S02]  /*0fe0*/  MOV R8, 0x1000 ;  /* 0x0000100000087802 */ /* 0x000fe40000000f00 */
[----:B------:R-:W-:Y:S05]  /*0ff0*/  CALL.REL.NOINC `($__internal_96_$__cuda_sm70_shflsync_bfly_p) ;  /* 0x0000039000007944 */ /* 0x000fea0003c00000 */
[----:B0-----:R-:W-:Y:S01]  /*1000*/  HFMA2.MMA R17, -RZ, RZ, 0, 1.1920928955078125e-07 ;  /* 0x00000002ff117435 */ /* 0x001fe200000001ff */
[----:B-1----:R-:W-:Y:S01]  /*1010*/  FADD.FTZ R18, R15, R14 ;  /* 0x0000000e0f127221 */ /* 0x002fe20000010000 */
[----:B------:R-:W-:Y:S01]  /*1020*/  MOV R19, 0xffffffff ;  /* 0xffffffff00137802 */ /* 0x000fe20000000f00 */
[----:B------:R-:W-:Y:S01]  /*1030*/  IMAD.MOV.U32 R14, RZ, RZ, 0x1f ;  /* 0x0000001fff0e7424 */ /* 0x000fe200078e00ff */
[----:B------:R-:W-:-:S02]  /*1040*/  MOV R8, 0x1060 ;  /* 0x0000106000087802 */ /* 0x000fc40000000f00 */
[----:B------:R-:W-:Y:S05]  /*1050*/  CALL.REL.NOINC `($__internal_96_$__cuda_sm70_shflsync_bfly_p) ;  /* 0x0000033000007944 */ /* 0x000fea0003c00000 */
        /* <DEDUP_REMOVED lines=14> */
[----:B------:R-:W-:Y:S01]  /*1140*/  MOV R14, 0x1f ;  /* 0x0000001f000e7802 */ /* 0x000fe20000000f00 */
[----:B------:R-:W-:Y:S01]  /*1150*/  IMAD.MOV.U32 R19, RZ, RZ, -0x1 ;  /* 0xffffffffff137424 */ /* 0x000fe200078e00ff */
[----:B------:R-:W-:-:S02]  /*1160*/  MOV R8, 0x1190 ;  /* 0x0000119000087802 */ /* 0x000fc40000000f00 */
[----:B------:R-:W-:Y:S02]  /*1170*/  MOV R18, R12 ;  /* 0x0000000c00127202 */ /* 0x000fe40000000f00 */
[----:B------:R-:W-:Y:S05]  /*1180*/  CALL.REL.NOINC `($__internal_96_$__cuda_sm70_shflsync_bfly_p) ;  /* 0x0000020000007944 */ /* 0x000fea0003c00000 */
[----:B-1----:R-:W-:Y:S01]  /*1190*/  MOV R15, R14 ;  /* 0x0000000e000f7202 */ /* 0x002fe20000000f00 */
[----:B------:R-:W-:Y:S01]  /*11a0*/  HFMA2.MMA R14, -RZ, RZ, 0, 1.847743988037109375e-06 ;  /* 0x0000001fff0e7435 */ /* 0x000fe200000001ff */
[----:B0-----:R-:W-:Y:S01]  /*11b0*/  MOV R18, R11 ;  /* 0x0000000b00127202 */ /* 0x001fe20000000f00 */
        /* <DEDUP_REMOVED lines=13> */
[----:B------:R-:W-:Y:S01]  /*1290*/  IMAD.MOV.U32 R19, RZ, RZ, -0x1 ;  /* 0xffffffffff137424 */ /* 0x000fe200078e00ff */
[----:B------:R-:W-:-:S02]  /*12a0*/  MOV R8, 0x12c0 ;  /* 0x000012c000087802 */ /* 0x000fc40000000f00 */
[----:B------:R-:W-:Y:S05]  /*12b0*/  CALL.REL.NOINC `($__internal_96_$__cuda_sm70_shflsync_bfly_p) ;  /* 0x000000d000007944 */ /* 0x000fea0003c00000 */
[----:B0-----:R-:W-:Y:S01]  /*12c0*/  HFMA2.MMA R17, -RZ, RZ, 0, 4.76837158203125e-07 ;  /* 0x00000008ff117435 */ /* 0x001fe200000001ff */
[----:B-1----:R-:W-:Y:S01]  /*12d0*/  FADD.FTZ R18, R18, R14 ;  /* 0x0000000e12127221 */ /* 0x002fe20000010000 */
[----:B------:R-:W-:-:S02]  /*12e0*/  MOV R14, 0x1f ;  /* 0x0000001f000e7802 */ /* 0x000fc40000000f00 */
[----:B------:R-:W-:Y:S02]  /*12f0*/  MOV R19, 0xffffffff ;  /* 0xffffffff00137802 */ /* 0x000fe40000000f00 */
[----:B------:R-:W-:Y:S02]  /*1300*/  MOV R8, 0x1320 ;  /* 0x0000132000087802 */ /* 0x000fe40000000f00 */
[----:B------:R-:W-:Y:S05]  /*1310*/  CALL.REL.NOINC `($__internal_96_$__cuda_sm70_shflsync_bfly_p) ;  /* 0x0000007000007944 */ /* 0x000fea0003c00000 */
[----:B01----:R-:W-:Y:S01]  /*1320*/  FADD.FTZ R18, R18, R14 ;  /* 0x0000000e12127221 */ /* 0x003fe20000010000 */
[----:B------:R-:W-:Y:S01]  /*1330*/  HFMA2.MMA R14, -RZ, RZ, 0, 1.847743988037109375e-06 ;  /* 0x0000001fff0e7435 */ /* 0x000fe200000001ff */
[----:B------:R-:W-:Y:S01]  /*1340*/  IMAD.MOV.U32 R17, RZ, RZ, 0x10 ;  /* 0x00000010ff117424 */ /* 0x000fe200078e00ff */
[----:B------:R-:W-:Y:S02]  /*1350*/  MOV R19, 0xffffffff ;  /* 0xffffffff00137802 */ /* 0x000fe40000000f00 */
[----:B------:R-:W-:Y:S02]  /*1360*/  MOV R8, 0x1380 ;  /* 0x0000138000087802 */ /* 0x000fe40000000f00 */
[----:B------:R-:W-:Y:S05]  /*1370*/  CALL.REL.NOINC `($__internal_96_$__cuda_sm70_shflsync_bfly_p) ;  /* 0x0000001000007944 */ /* 0x000fea0003c00000 */
[----:B01----:R-:W-:Y:S05]  /*1380*/  BRA `(.L_x_4707) ;  /* 0xfffff80000007947 */ /* 0x003fea000383ffff */
        .weak           $__internal_96_$__cuda_sm70_shflsync_bfly_p
        .type           $__internal_96_$__cuda_sm70_shflsync_bfly_p,@function
        .size           $__internal_96_$__cuda_sm70_shflsync_bfly_p,(.L_x_9826 - $__internal_96_$__cuda_sm70_shflsync_bfly_p)
$__internal_96_$__cuda_sm70_shflsync_bfly_p:
[----:B------:R-:W-:Y:S01]  /*1390*/  HFMA2.MMA R9, -RZ, RZ, 0, 0 ;  /* 0x00000000ff097435 */ /* 0x000fe200000001ff */
[----:B------:R-:W-:Y:S04]  /*13a0*/  WARPSYNC R19 ;  /* 0x0000001300007348 */ /* 0x000fe80003800000 */
[----:B------:R0:W1:Y:S01]  /*13b0*/  SHFL.BFLY PT, R14, R18, R17, R14 ;  /* 0x0c000011120e7389 */ /* 0x00006200000e000e */
[----:B------:R-:W-:Y:S05]  /*13c0*/  RET.REL.NODEC R8 `(_ZN10layer_norm22ln_bwd_finalize_kernelINS_22Kernel_traits_finalizeILj768Ef13__nv_bfloat16fS2_fjLb1ELj1024ELj4ENS_18Kernel_traits_baseILj768EfS2_fS2_fjLj1024EEEEELb1ELb0EEEvNS_9BwdParamsE) ;  /* 0xffffec3008007950 */ /* 0x000fea0003c3ffff */
.L_x_4708:
        /* <DEDUP_REMOVED lines=11> */
.L_x_9826:


//--------------------- .text._ZN10layer_norm13ln_bwd_kernelINS_13Kernel_traitsIf13__nv_bfloat16fS2_fjLj768ELj1ELj4ELj1ELj16ENS_18Kernel_traits_baseILj768EfS2_fS2_fjLj128EEEEELb1ELb1ELb1ELb0EEEvNS_9BwdParamsE --------------------------
	.section	.text._ZN10layer_norm13ln_bwd_kernelINS_13Kernel_traitsIf13__nv_bfloat16fS2_fjLj768ELj1ELj4ELj1ELj16ENS_18Kernel_traits_baseILj768EfS2_fS2_fjLj128EEEEELb1ELb1ELb1ELb0EEEvNS_9BwdParamsE,"ax",@progbits
	.sectioninfo	@"SHI_REGISTERS=242"
	.align	128
        .global         _ZN10layer_norm13ln_bwd_kernelINS_13Kernel_traitsIf13__nv_bfloat16fS2_fjLj768ELj1ELj4ELj1ELj16ENS_18Kernel_traits_baseILj768EfS2_fS2_fjLj128EEEEELb1ELb1ELb1ELb0EEEvNS_9BwdParamsE
        .type           _ZN10layer_norm13ln_bwd_kernelINS_13Kernel_traitsIf13__nv_bfloat16fS2_fjLj768ELj1ELj4ELj1ELj16ENS_18Kernel_traits_baseILj768EfS2_fS2_fjLj128EEEEELb1ELb1ELb1ELb0EEEvNS_9BwdParamsE,@function
        .size           _ZN10layer_norm13ln_bwd_kernelINS_13Kernel_traitsIf13__nv_bfloat16fS2_fjLj768ELj1ELj4ELj1ELj16ENS_18Kernel_traits_baseILj768EfS2_fS2_fjLj128EEEEELb1ELb1ELb1ELb0EEEvNS_9BwdParamsE,(.L_x_9827 - _ZN10layer_norm13ln_bwd_kernelINS_13Kernel_traitsIf13__nv_bfloat16fS2_fjLj768ELj1ELj4ELj1ELj16ENS_18Kernel_traits_baseILj768EfS2_fS2_fjLj128EEEEELb1ELb1ELb1ELb0EEEvNS_9BwdParamsE)
        .other          _ZN10layer_norm13ln_bwd_kernelINS_13Kernel_traitsIf13__nv_bfloat16fS2_fjLj768ELj1ELj4ELj1ELj16ENS_18Kernel_traits_baseILj768EfS2_fS2_fjLj128EEEEELb1ELb1ELb1ELb0EEEvNS_9BwdParamsE,@"STO_CUDA_ENTRY STV_DEFAULT"
_ZN10layer_norm13ln_bwd_kernelINS_13Kernel_traitsIf13__nv_bfloat16fS2_fjLj768ELj1ELj4ELj1ELj16ENS_18Kernel_traits_baseILj768EfS2_fS2_fjLj128EEEEELb1ELb1ELb1ELb0EEEvNS_9BwdParamsE:
.text._ZN10layer_norm13ln_bwd_kernelINS_13Kernel_traitsIf13__nv_bfloat16fS2_fjLj768ELj1ELj4ELj1ELj16ENS_18Kernel_traits_baseILj768EfS2_fS2_fjLj128EEEEELb1ELb1ELb1ELb0EEEvNS_9BwdParamsE:
        /* <DEDUP_REMOVED lines=39> */
[----:B------:R-:W-:-:S02]  /*0270*/  CS2R R78, SRZ ;  /* 0x00000000004e7805 */ /* 0x000fc4000001ff00 */
        /* <DEDUP_REMOVED lines=39> */
[----:B------:R-:W-:-:S06]  /*04f0*/  MOV R6, R0 ;  /* 0x0000000000067202 */ /* 0x000fcc0000000f00 */
.L_x_4832:
        /* <DEDUP_REMOVED lines=11> */
[----:B------:R-:W-:Y:S02]  /*05b0*/  LEA.HI R9, R3, R0, RZ, 0x3 ;  /* 0x0000000003097211 */ /* 0x000fe400078f18ff */
[----:B------:R-:W-:Y:S02]  /*05c0*/  MOV R3, 0x20 ;  /* 0x0000002000037802 */ /* 0x000fe40000000f00 */
[----:B------:R-:W-:-:S05]  /*05d0*/  LEA.HI.SX32 R9, R9, R12, 0x1d ;  /* 0x0000000c09097211 */ /* 0x000fca00078feaff */
[----:B------:R-:W-:Y:S01]  /*05e0*/  IMAD.WIDE.U32 R184, R9, R3, c[0x0][0x218] ;  /* 0x0000860009b87625 */ /* 0x000fe200078e0003 */
[----:B--2---:R-:W-:-:S13]  /*05f0*/  ISETP.GT.AND P5, PT, R182, RZ, PT ;  /* 0x000000ffb600720c */ /* 0x004fda0003fa4270 */
[----:B------:R-:W-:Y:S05]  /*0600*/  @P5 BRA `(.L_x_4712) ;  /* 0x000002d000005947 */ /* 0x000fea0003800000 */
[----:B-1---5:R-:W-:Y:S01]  /*0610*/  ISETP.GE.AND P0, PT, R4, 0x1, PT ;  /* 0x000000010400780c */ /* 0x022fe20003f06270 */
[----:B------:R-:W-:-:S12]  /*0620*/  BSSY B2, `(.L_x_4713) ;  /* 0x0000012000027945 */ /* 0x000fd80003800000 */
[----:B------:R-:W-:-:S05]  /*0630*/  @P0 IADD3 R0, R4, -0x1, RZ ;  /* 0xffffffff04000810 */ /* 0x000fca0007ffe0ff */
[----:B------:R-:W-:Y:S01]  /*0640*/  @P0 IMAD R2, R0, c[0x0][0x168], RZ ;  /* 0x00005a0000020a24 */ /* 0x000fe200078e02ff */
[----:B------:R-:W-:-:S04]  /*0650*/  MOV R0, RZ ;  /* 0x000000ff00007202 */ /* 0x000fc80000000f00 */
[----:B------:R-:W-:-:S04]  /*0660*/  @P0 SHF.R.S32.HI R11, RZ, 0x1f, R2 ;  /* 0x0000001fff0b0819 */ /* 0x000fc80000011402 */
[----:B------:R-:W-:Y:S01]  /*0670*/  @P0 LEA.HI R11, R11, R2, RZ, 0x3 ;  /* 0x000000020b0b0211 */ /* 0x000fe200078f18ff */
[----:B------:R-:W-:-:S03]  /*0680*/  IMAD.MOV.U32 R2, RZ, RZ, R9 ;  /* 0x000000ffff027224 */ /* 0x000fc600078e0009 */
        /* <DEDUP_REMOVED lines=11> */
.L_x_4714:
[----:B------:R-:W-:Y:S05]  /*0740*/  BSYNC B2 ;  /* 0x0000000000027941 */ /* 0x000fea0003800000 */
.L_x_4713:
        /* <DEDUP_REMOVED lines=8> */
[----:B------:R2:W5:Y:S04]  /*07d0*/  @P0 LDG.E.128 R152, [R10.64] ;  /* 0x000000040a980981 */ /* 0x000568000c1e1d00 */
[----:B------:R2:W5:Y:S01]  /*07e0*/  @P0 LDG.E.128 R156, [R10.64+0x10] ;  /* 0x000010040a9c0981 */ /* 0x000562000c1e1d00 */
[----:B------:R-:W-:Y:S02]  /*07f0*/  IADD3 R0, R0, 0x20, RZ ;  /* 0x0000002000007810 */ /* 0x000fe40007ffe0ff */
[----:B------:R-:W-:Y:S02]  /*0800*/  IADD3 R2, R2, 0x20, RZ ;  /* 0x0000002002027810 */ /* 0x000fe40007ffe0ff */
.L_x_4716:
[----:B------:R-:W-:Y:S05]  /*0810*/  BSYNC B2 ;  /* 0x0000000000027941 */ /* 0x000fea0003800000 */
.L_x_4715:
[----:B--2---:R-:W-:Y:S01]  /*0820*/  CS2R R10, SRZ ;  /* 0x00000000000a7805 */ /* 0x004fe2000001ff00 */
        /* <DEDUP_REMOVED lines=9> */
[----:B------:R-:W-:Y:S01]  /*08c0*/  HFMA2.MMA R11, -RZ, RZ, 0, 0 ;  /* 0x00000000ff0b7435 */ /* 0x000fe200000001ff */
[----:B------:R-:W-:Y:S05]  /*08d0*/  BRA `(.L_x_4717) ;  /* 0x0000108000007947 */ /* 0x000fea0003800000 */
.L_x_4712:
[----:B-1----:R-:W-:-:S05]  /*08e0*/  IMAD.WIDE R10, R6, R187, c[0x0][0x1a0] ;  /* 0x00006800060a7625 */ /* 0x002fca00078e02bb */
[----:B------:R1:W2:Y:S01]  /*08f0*/  LDG.E R180, [R10.64] ;  /* 0x000000040ab47981 */ /* 0x0002a2000c1e1900 */
[----:B-----5:R-:W-:Y:S01]  /*0900*/  ISETP.GE.AND P0, PT, R4, 0x1, PT ;  /* 0x000000010400780c */ /* 0x020fe20003f06270 */
[----:B------:R-:W-:Y:S01]  /*0910*/  BSSY B2, `(.L_x_4718) ;  /* 0x0000061000027945 */ /* 0x000fe20003800000 */
[----:B------:R-:W-:-:S05]  /*0920*/  IADD3 R0, R182, -0x1, RZ ;  /* 0xffffffffb6007810 */ /* 0x000fca0007ffe0ff */
[----:B------:R-:W-:Y:S01]  /*0930*/  IMAD R0, R0, c[0x0][0x168], RZ ;  /* 0x00005a0000007a24 */ /* 0x000fe200078e02ff */
[----:B-1----:R-:W-:-:S04]  /*0940*/  CS2R R10, SRZ ;  /* 0x00000000000a7805 */ /* 0x002fc8000001ff00 */
[----:B------:R-:W-:Y:S02]  /*0950*/  SHF.R.S32.HI R181, RZ, 0x1f, R0 ;  /* 0x0000001fffb57819 */ /* 0x000fe40000011400 */
[----:B------:R-:W-:Y:S02]  /*0960*/  @P0 IADD3 R2, R4, -0x1, RZ ;  /* 0xffffffff04020810 */ /* 0x000fe40007ffe0ff */
[----:B------:R-:W-:-:S03]  /*0970*/  LEA.HI R181, R181, R0, RZ, 0x3 ;  /* 0x00000000b5b57211 */ /* 0x000fc600078f18ff */
[----:B------:R-:W-:Y:S01]  /*0980*/  @P0 IMAD R2, R2, c[0x0][0x168], RZ ;  /* 0x00005a0002020a24 */ /* 0x000fe200078e02ff */
[----:B------:R-:W-:-:S04]  /*0990*/  LEA.HI.SX32 R201, R181, R12, 0x1d ;  /* 0x0000000cb5c97211 */ /* 0x000fc800078feaff */
[----:B------:R-:W-:-:S04]  /*09a0*/  @P0 SHF.R.S32.HI R183, RZ, 0x1f, R2 ;  /* 0x0000001fffb70819 */ /* 0x000fc80000011402 */
[----:B------:R-:W-:Y:S02]  /*09b0*/  @P0 LEA.HI R183, R183, R2, RZ, 0x3 ;  /* 0x00000002b7b70211 */ /* 0x000fe400078f18ff */
[----:B------:R-:W-:Y:S02]  /*09c0*/  MOV R2, RZ ;  /* 0x000000ff00027202 */ /* 0x000fe40000000f00 */
[----:B------:R-:W-:Y:S01]  /*09d0*/  @P0 LEA.HI.SX32 R2, R183, R12, 0x1d ;  /* 0x0000000cb7020211 */ /* 0x000fe200078feaff */
[----:B------:R-:W-:Y:S01]  /*09e0*/  IMAD.MOV.U32 R12, RZ, RZ, R9 ;  /* 0x000000ffff0c7224 */ /* 0x000fe200078e0009 */
[----:B0-----:R-:W-:-:S04]  /*09f0*/  ISETP.NE.AND P0, PT, R7, RZ, PT ;  /* 0x000000ff0700720c */ /* 0x001fc80003f05270 */
[----:B--2---:R-:W-:Y:S01]  /*0a00*/  FSEL R0, R180, RZ, !P0 ;  /* 0x000000ffb4007208 */ /* 0x004fe20004000000 */
[----:B------:R-:W-:Y:S05]  /*0a10*/  @!P2 BRA `(.L_x_4719) ;  /* 0x000005000000a947 */ /* 0x000fea0003800000 */
[----:B------:R-:W-:Y:S01]  /*0a20*/  HFMA2.MMA R16, -RZ, RZ, 0, 9.5367431640625e-07 ;  /* 0x00000010ff107435 */ /* 0x000fe200000001ff */
[----:B------:R-:W-:-:S05]  /*0a30*/  IMAD.WIDE.U32 R10, R9, R3, c[0x0][0x188] ;  /* 0x00006200090a7625 */ /* 0x000fca00078e0003 */
[----:B------:R-:W2:Y:S04]  /*0a40*/  LDG.E.128 R12, [R10.64] ;  /* 0x000000040a0c7981 */ /* 0x000ea8000c1e1d00 */
[----:B------:R-:W-:Y:S01]  /*0a50*/  IMAD.WIDE.U32 R16, R201, R16, c[0x0][0x208] ;  /* 0x00008200c9107625 */ /* 0x000fe200078e0010 */
[----:B------:R-:W3:Y:S05]  /*0a60*/  LDG.E.128 R180, [R10.64+0x10] ;  /* 0x000010040ab47981 */ /* 0x000eea000c1e1d00 */
        /* <DEDUP_REMOVED lines=13> */
[--C-:B----4-:R-:W-:Y:S02]  /*0b40*/  PRMT R185, RZ, 0x5410, R16.reuse ;  /* 0x00005410ffb97816 */ /* 0x110fe40000000010 */
[----:B------:R-:W-:Y:S01]  /*0b50*/  PRMT R184, RZ, 0x7610, R16 ;  /* 0x00007610ffb87816 */ /* 0x000fe20000000010 */
[C---:B------:R-:W-:Y:S02]  /*0b60*/  FMUL.FTZ R16, R5.reuse, R192 ;  /* 0x000000c005107220 */ /* 0x040fe40000410000 */
[C---:B------:R-:W-:Y:S02]  /*0b70*/  FADD.FTZ R188, -R0.reuse, R13 ;  /* 0x0000000d00bc7221 */ /* 0x040fe40000010100 */
[----:B------:R-:W-:Y:S02]  /*0b80*/  FADD.FTZ R180, -R0, R180 ;  /* 0x000000b400b47221 */ /* 0x000fe40000010100 */
[----:B------:R-:W-:-:S02]  /*0b90*/  FMUL.FTZ R192, R5, R194 ;  /* 0x000000c205c07220 */ /* 0x000fc40000410000 */
[C---:B------:R-:W-:Y:S02]  /*0ba0*/  FMUL.FTZ R13, R5.reuse, R186 ;  /* 0x000000ba050d7220 */ /* 0x040fe40000410000 */
[----:B------:R-:W-:Y:S01]  /*0bb0*/  FMUL.FTZ R194, R28, R185 ;  /* 0x000000b91cc27220 */ /* 0x000fe20000410000 */
[--C-:B------:R-:W-:Y:S01]  /*0bc0*/  PRMT R187, RZ, 0x5410, R17.reuse ;  /* 0x00005410ffbb7816 */ /* 0x100fe20000000011 */
[C---:B------:R-:W-:Y:S01]  /*0bd0*/  FADD.FTZ R190, -R0.reuse, R14 ;  /* 0x0000000e00be7221 */ /* 0x040fe20000010100 */
[----:B------:R-:W-:Y:S01]  /*0be0*/  PRMT R198, RZ, 0x7610, R17 ;  /* 0x00007610ffc67816 */ /* 0x000fe20000000011 */
[----:B------:R-:W-:Y:S01]  /*0bf0*/  FMUL.FTZ R17, R5, R180 ;  /* 0x000000b405117220 */ /* 0x000fe20000410000 */
[--C-:B------:R-:W-:Y:S02]  /*0c00*/  PRMT R189, RZ, 0x5410, R18.reuse ;  /* 0x00005410ffbd7816 */ /* 0x100fe40000000012 */
[----:B------:R-:W-:Y:S01]  /*0c10*/  PRMT R200, RZ, 0x7610, R18 ;  /* 0x00007610ffc87816 */ /* 0x000fe20000000012 */
[----:B------:R-:W-:-:S02]  /*0c20*/  FADD.FTZ R18, -R0, R181 ;  /* 0x000000b500127221 */ /* 0x000fc40000010100 */
[----:B------:R-:W-:Y:S02]  /*0c30*/  FMUL.FTZ R14, R5, R188 ;  /* 0x000000bc050e7220 */ /* 0x000fe40000410000 */
[----:B------:R-:W-:Y:S02]  /*0c40*/  FMUL.FTZ R193, R29, R184 ;  /* 0x000000b81dc17220 */ /* 0x000fe40000410000 */
[----:B------:R-:W-:Y:S02]  /*0c50*/  FADD.FTZ R180, RZ, R194 ;  /* 0x000000c2ffb47221 */ /* 0x000fe40000010000 */
[----:B------:R-:W-:Y:S02]  /*0c60*/  FFMA.FTZ R181, R13, R194, RZ ;  /* 0x000000c20db57223 */ /* 0x000fe400000100ff */
[----:B------:R-:W-:Y:S02]  /*0c70*/  FMUL.FTZ R15, R5, R190 ;  /* 0x000000be050f7220 */ /* 0x000fe40000410000 */
[----:B------:R-:W-:-:S02]  /*0c80*/  FMUL.FTZ R196, R30, R187 ;  /* 0x000000bb1ec47220 */ /* 0x000fc40000410000 */
[----:B------:R-:W-:Y:S02]  /*0c90*/  FADD.FTZ R183, R180, R193 ;  /* 0x000000c1b4b77221 */ /* 0x000fe40000010000 */
[----:B------:R-:W-:Y:S02]  /*0ca0*/  FFMA.FTZ R181, R14, R193, R181 ;  /* 0x000000c10eb57223 */ /* 0x000fe400000100b5 */
[----:B------:R-:W-:Y:S02]  /*0cb0*/  FMUL.FTZ R195, R31, R198 ;  /* 0x000000c61fc37220 */ /* 0x000fe40000410000 */
[----:B------:R-:W-:Y:S02]  /*0cc0*/  FADD.FTZ R180, R183, R196 ;  /* 0x000000c4b7b47221 */ /* 0x000fe40000010000 */
[----:B------:R-:W-:Y:S02]  /*0cd0*/  FFMA.FTZ R181, R15, R196, R181 ;  /* 0x000000c40fb57223 */ /* 0x000fe400000100b5 */
[----:B------:R-:W-:-:S02]  /*0ce0*/  FADD.FTZ R182, -R0, R182 ;  /* 0x000000b600b67221 */ /* 0x000fc40000010100 */
[----:B------:R-:W-:Y:S02]  /*0cf0*/  FFMA.FTZ R79, R16, R198, R79 ;  /* 0x000000c6104f7223 */ /* 0x000fe4000001004f */
        /* <DEDUP_REMOVED lines=34> */
.L_x_4719:
[----:B------:R-:W-:Y:S05]  /*0f20*/  BSYNC B2 ;  /* 0x0000000000027941 */ /* 0x000fea0003800000 */
.L_x_4718:
[----:B------:R-:W-:Y:S01]  /*0f30*/  BSSY B2, `(.L_x_4720) ;  /* 0x0000053000027945 */ /* 0x000fe20003800000 */
[----:B------:R-:W-:Y:S05]  /*0f40*/  @!P3 BRA `(.L_x_4721) ;  /* 0x000005100000b947 */ /* 0x000fea0003800000 */
[----:B------:R-:W-:Y:S02]  /*0f50*/  IMAD.MOV.U32 R184, RZ, RZ, 0x10 ;  /* 0x00000010ffb87424 */ /* 0x000fe400078e00ff */
[----:B------:R-:W-:-:S04]  /*0f60*/  IMAD.WIDE.U32 R210, R12, R3, c[0x0][0x188] ;  /* 0x000062000cd27625 */ /* 0x000fc800078e0003 */
[----:B------:R-:W-:Y:S01]  /*0f70*/  IMAD.WIDE.U32 R184, R201, R184, c[0x0][0x208] ;  /* 0x00008200c9b87625 */ /* 0x000fe200078e00b8 */
[----:B------:R-:W2:Y:S04]  /*0f80*/  LDG.E.128 R180, [R210.64] ;  /* 0x00000004d2b47981 */ /* 0x000ea8000c1e1d00 */
[----:B------:R-:W3:Y:S04]  /*0f90*/  LDG.E.128 R188, [R210.64+0x10] ;  /* 0x00001004d2bc7981 */ /* 0x000ee8000c1e1d00 */
        /* <DEDUP_REMOVED lines=13> */
[----:B0-----:R-:W-:Y:S01]  /*1070*/  FMUL.FTZ R208, R5, R212 ;  /* 0x000000d405d07220 */ /* 0x001fe20000410000 */
[----:B----4-:R-:W-:Y:S01]  /*1080*/  PRMT R215, RZ, 0x5410, R184 ;  /* 0x00005410ffd77816 */ /* 0x010fe200000000b8 */
[C---:B------:R-:W-:Y:S01]  /*1090*/  FADD.FTZ R182, -R0.reuse, R182 ;  /* 0x000000b600b67221 */ /* 0x040fe20000010100 */
[----:B------:R-:W-:Y:S01]  /*10a0*/  PRMT R184, RZ, 0x7610, R184 ;  /* 0x00007610ffb87816 */ /* 0x000fe200000000b8 */
[----:B------:R-:W-:Y:S02]  /*10b0*/  FADD.FTZ R214, -R0, R181 ;  /* 0x000000b500d67221 */ /* 0x000fe40000010100 */
[-C--:B------:R-:W-:Y:S02]  /*10c0*/  FFMA.FTZ R84, R208, R215.reuse, R84 ;  /* 0x000000d7d0547223 */ /* 0x080fe40000010054 */
[----:B------:R-:W-:Y:S02]  /*10d0*/  FADD.FTZ R112, R112, R215 ;  /* 0x000000d770707221 */ /* 0x000fe40000010000 */
[----:B------:R-:W-:-:S02]  /*10e0*/  FMUL.FTZ R215, R44, R215 ;  /* 0x000000d72cd77220 */ /* 0x000fc40000410000 */
[C---:B------:R-:W-:Y:S01]  /*10f0*/  FADD.FTZ R216, -R0.reuse, R183 ;  /* 0x000000b700d87221 */ /* 0x040fe20000010100 */
[----:B------:R-:W-:Y:S01]  /*1100*/  PRMT R183, RZ, 0x5410, R185 ;  /* 0x00005410ffb77816 */ /* 0x000fe200000000b9 */
[----:B---3--:R-:W-:Y:S02]  /*1110*/  FADD.FTZ R218, -R0, R191 ;  /* 0x000000bf00da7221 */ /* 0x008fe40000010100 */
[C---:B------:R-:W-:Y:S02]  /*1120*/  FMUL.FTZ R209, R5.reuse, R182 ;  /* 0x000000b605d17220 */ /* 0x040fe40000410000 */
[----:B------:R-:W-:Y:S02]  /*1130*/  FMUL.FTZ R210, R5, R214 ;  /* 0x000000d605d27220 */ /* 0x000fe40000410000 */
[----:B------:R-:W-:Y:S02]  /*1140*/  FMUL.FTZ R217, R45, R184 ;  /* 0x000000b82dd97220 */ /* 0x000fe40000410000 */
[----:B------:R-:W-:-:S02]  /*1150*/  FADD.FTZ R10, R10, R215 ;  /* 0x000000d70a0a7221 */ /* 0x000fc40000010000 */
[----:B------:R-:W-:Y:S02]  /*1160*/  FFMA.FTZ R11, R208, R215, R11 ;  /* 0x000000d7d00b7223 */ /* 0x000fe4000001000b */
[C---:B------:R-:W-:Y:S01]  /*1170*/  FMUL.FTZ R212, R5.reuse, R216 ;  /* 0x000000d805d47220 */ /* 0x040fe20000410000 */
[----:B------:R-:W-:Y:S01]  /*1180*/  PRMT R220, RZ, 0x7610, R185 ;  /* 0x00007610ffdc7816 */ /* 0x000fe200000000b9 */
[----:B------:R-:W-:Y:S02]  /*1190*/  FMUL.FTZ R216, R5, R218 ;  /* 0x000000da05d87220 */ /* 0x000fe40000410000 */
[-C--:B------:R-:W-:Y:S02]  /*11a0*/  FFMA.FTZ R86, R209, R183.reuse, R86 ;  /* 0x000000b7d1567223 */ /* 0x080fe40000010056 */
[----:B------:R-:W-:Y:S02]  /*11b0*/  FADD.FTZ R114, R114, R183 ;  /* 0x000000b772727221 */ /* 0x000fe40000010000 */
[----:B------:R-:W-:-:S02]  /*11c0*/  FMUL.FTZ R218, R46, R183 ;  /* 0x000000b72eda7220 */ /* 0x000fc40000410000 */
[----:B------:R-:W-:Y:S02]  /*11d0*/  FADD.FTZ R183, R10, R217 ;  /* 0x000000d90ab77221 */ /* 0x000fe40000010000 */
[----:B------:R-:W-:Y:S01]  /*11e0*/  FFMA.FTZ R11, R210, R217, R11 ;  /* 0x000000d9d20b7223 */ /* 0x000fe2000001000b */
[----:B------:R-:W-:Y:S01]  /*11f0*/  PRMT R185, RZ, 0x5410, R186 ;  /* 0x00005410ffb97816 */ /* 0x000fe200000000ba */
[----:B------:R-:W-:Y:S01]  /*1200*/  FADD.FTZ R188, -R0, R188 ;  /* 0x000000bc00bc7221 */ /* 0x000fe20000010100 */
[----:B------:R-:W-:Y:S01]  /*1210*/  PRMT R222, RZ, 0x7610, R186 ;  /* 0x00007610ffde7816 */ /* 0x000fe200000000ba */
[----:B------:R-:W-:Y:S02]  /*1220*/  FMUL.FTZ R219, R47, R220 ;  /* 0x000000dc2fdb7220 */ /* 0x000fe40000410000 */
[----:B------:R-:W-:Y:S02]  /*1230*/  FADD.FTZ R10, R183, R218 ;  /* 0x000000dab70a7221 */ /* 0x000fe40000010000 */
[----:B------:R-:W-:-:S02]  /*1240*/  FFMA.FTZ R11, R209, R218, R11 ;  /* 0x000000dad10b7223 */ /* 0x000fc4000001000b */
[C---:B------:R-:W-:Y:S02]  /*1250*/  FADD.FTZ R186, -R0.reuse, R189 ;  /* 0x000000bd00ba7221 */ /* 0x040fe40000010100 */
[----:B------:R-:W-:Y:S02]  /*1260*/  FADD.FTZ R190, -R0, R190 ;  /* 0x000000be00be7221 */ /* 0x000fe40000010100 */
[----:B------:R-:W-:Y:S02]  /*1270*/  FFMA.FTZ R87, R212, R220, R87 ;  /* 0x000000dcd4577223 */ /* 0x000fe40000010057 */
[----:B------:R-:W-:Y:S02]  /*1280*/  FADD.FTZ R115, R115, R220 ;  /* 0x000000dc73737221 */ /* 0x000fe40000010000 */
        /* <DEDUP_REMOVED lines=29> */
.L_x_4721:
[----:B------:R-:W-:Y:S05]  /*1460*/  BSYNC B2 ;  /* 0x0000000000027941 */ /* 0x000fea0003800000 */
.L_x_4720:
        /* <DEDUP_REMOVED lines=8> */
[----:B------:R-:W-:Y:S01]  /*14f0*/  ISETP.NE.AND.EX P0, PT, RZ, c[0x0][0x21c], PT, P0 ;  /* 0x00008700ff007a0c */ /* 0x000fe20003f05300 */
[----:B------:R-:W-:-:S12]  /*1500*/  IMAD.MOV.U32 R201, RZ, RZ, 0x8 ;  /* 0x00000008ffc97424 */ /* 0x000fd800078e00ff */
[----:B------:R-:W-:-:S04]  /*1510*/  @P0 IMAD.WIDE.U32 R226, R12, R3, c[0x0][0x218] ;  /* 0x000086000ce20625 */ /* 0x000fc800078e0003 */
[----:B------:R-:W-:Y:S01]  /*1520*/  IMAD.WIDE.U32 R2, R2, R201, c[0x0][0x190] ;  /* 0x0000640002027625 */ /* 0x000fe200078e00c9 */
[----:B------:R1:W5:Y:S04]  /*1530*/  @P0 LDG.E.128 R24, [R226.64] ;  /* 0x00000004e2180981 */ /* 0x000368000c1e1d00 */
[----:B------:R0:W5:Y:S04]  /*1540*/  LDG.E.64 R202, [R2.64] ;  /* 0x0000000402ca7981 */ /* 0x000168000c1e1b00 */
[----:B------:R1:W5:Y:S01]  /*1550*/  @P0 LDG.E.128 R20, [R226.64+0x10] ;  /* 0x00001004e2140981 */ /* 0x000362000c1e1d00 */
[----:B--2---:R-:W-:-:S04]  /*1560*/  FADD.FTZ R180, -R0, R180 ;  /* 0x000000b400b47221 */ /* 0x004fc80000010100 */
[C---:B0-----:R-:W-:Y:S01]  /*1570*/  FMUL.FTZ R224, R5.reuse, R180 ;  /* 0x000000b405e07220 */ /* 0x041fe20000410000 */
        /* <DEDUP_REMOVED lines=15> */
[----:B------:R-:W-:-:S02]  /*1670*/  FFMA.FTZ R166, R225, R3, R166 ;  /* 0x00000003e1a67223 */ /* 0x000fc400000100a6 */
[----:B------:R-:W-:Y:S02]  /*1680*/  FADD.FTZ R94, R94, R3 ;  /* 0x000000035e5e7221 */ /* 0x000fe40000010000 */
[----:B------:R-:W-:Y:S02]  /*1690*/  FMUL.FTZ R232, R70, R3 ;  /* 0x0000000346e87220 */ /* 0x000fe40000410000 */
[----:B------:R-:W-:Y:S02]  /*16a0*/  FADD.FTZ R3, R10, R233 ;  /* 0x000000e90a037221 */ /* 0x000fe40000010000 */
[----:B------:R-:W-:Y:S01]  /*16b0*/  FFMA.FTZ R11, R226, R233, R11 ;  /* 0x000000e9e20b7223 */ /* 0x000fe2000001000b */
[----:B------:R-:W-:Y:S01]  /*16c0*/  PRMT R181, RZ, 0x5410, R186 ;  /* 0x00005410ffb57816 */ /* 0x000fe200000000ba */
[C---:B---3--:R-:W-:Y:S02]  /*16d0*/  FADD.FTZ R188, -R0.reuse, R188 ;  /* 0x000000bc00bc7221 */ /* 0x048fe40000010100 */
[----:B------:R-:W-:-:S02]  /*16e0*/  FADD.FTZ R230, -R0, R189 ;  /* 0x000000bd00e67221 */ /* 0x000fc40000010100 */
[C---:B------:R-:W-:Y:S02]  /*16f0*/  FADD.FTZ R190, -R0.reuse, R190 ;  /* 0x000000be00be7221 */ /* 0x040fe40000010100 */
[----:B------:R-:W-:Y:S02]  /*1700*/  FADD.FTZ R238, -R0, R191 ;  /* 0x000000bf00ee7221 */ /* 0x000fe40000010100 */
[----:B------:R-:W-:Y:S02]  /*1710*/  FMUL.FTZ R228, R5, R228 ;  /* 0x000000e405e47220 */ /* 0x000fe40000410000 */
[----:B------:R-:W-:Y:S02]  /*1720*/  FMUL.FTZ R235, R71, R234 ;  /* 0x000000ea47eb7220 */ /* 0x000fe40000410000 */
[----:B------:R-:W-:Y:S02]  /*1730*/  FADD.FTZ R0, R3, R232 ;  /* 0x000000e803007221 */ /* 0x000fe40000010000 */
[----:B------:R-:W-:Y:S01]  /*1740*/  FFMA.FTZ R11, R225, R232, R11 ;  /* 0x000000e8e10b7223 */ /* 0x000fe2000001000b */
[----:B------:R-:W-:Y:S01]  /*1750*/  PRMT R186, RZ, 0x7610, R186 ;  /* 0x00007610ffba7816 */ /* 0x000fe200000000ba */
[----:B------:R-:W-:-:S02]  /*1760*/  FFMA.FTZ R167, R228, R234, R167 ;  /* 0x000000eae4a77223 */ /* 0x000fc400000100a7 */
[----:B------:R-:W-:Y:S02]  /*1770*/  FADD.FTZ R95, R95, R234 ;  /* 0x000000ea5f5f7221 */ /* 0x000fe40000010000 */
        /* <DEDUP_REMOVED lines=30> */
.L_x_4717:
[----:B------:R-:W-:Y:S05]  /*1960*/  BSYNC B1 ;  /* 0x0000000000017941 */ /* 0x000fea0003800000 */
.L_x_4711:
[----:B------:R-:W-:Y:S05]  /*1970*/  BRA.DIV ~URZ, `(.L_x_4722) ;  /* 0x000043c27f007947 */ /* 0x000fea000b800000 */
[----:B------:R3:W4:Y:S02]  /*1980*/  SHFL.BFLY PT, R181, R10, 0x1, 0x1f ;  /* 0x0c201f000ab57f89 */ /* 0x00072400000e0000 */
.L_x_4843:
[----:B------:R-:W-:Y:S05]  /*1990*/  BRA.DIV ~URZ, `(.L_x_4723) ;  /* 0x000044227f007947 */ /* 0x000fea000b800000 */
[----:B------:R-:W1:Y:S01]  /*19a0*/  SHFL.BFLY PT, R0, R11, 0x1, 0x1f ;  /* 0x0c201f000b007f89 */ /* 0x000e6200000e0000 */
[----:B----4-:R-:W-:-:S05]  /*19b0*/  FADD.FTZ R183, R181, R10 ;  /* 0x0000000ab5b77221 */ /* 0x010fca0000010000 */
[----:B--2---:R-:W2:Y:S01]  /*19c0*/  SHFL.BFLY PT, R2, R183, 0x2, 0x1f ;  /* 0x0c401f00b7027f89 */ /* 0x004ea200000e0000 */
[----:B-1----:R-:W-:-:S05]  /*19d0*/  FADD.FTZ R0, R0, R11 ;  /* 0x0000000b00007221 */ /* 0x002fca0000010000 */
[----:B------:R-:W1:Y:S01]  /*19e0*/  SHFL.BFLY PT, R3, R0, 0x2, 0x1f ;  /* 0x0c401f0000037f89 */ /* 0x000e6200000e0000 */
[----:B--2---:R-:W-:-:S05]  /*19f0*/  FADD.FTZ R2, R2, R183 ;  /* 0x000000b702027221 */ /* 0x004fca0000010000 */
[----:B------:R-:W2:Y:S01]  /*1a00*/  SHFL.BFLY PT, R181, R2, 0x4, 0x1f ;  /* 0x0c801f0002b57f89 */ /* 0x000ea200000e0000 */
[----:B-1----:R-:W-:-:S05]  /*1a10*/  FADD.FTZ R3, R0, R3 ;  /* 0x0000000300037221 */ /* 0x002fca0000010000 */
[----:B---3--:R-:W1:Y:S01]  /*1a20*/  SHFL.BFLY PT, R10, R3, 0x4, 0x1f ;  /* 0x0c801f00030a7f89 */ /* 0x008e6200000e0000 */
        /* <DEDUP_REMOVED lines=8> */
.L_x_4844:
[----:B------:R-:W-:Y:S01]  /*1ab0*/  ISETP.GE.AND P6, PT, R4, 0x1, PT ;  /* 0x000000010400780c */ /* 0x000fe20003fc6270 */
[----:B-1----:R-:W-:Y:S01]  /*1ac0*/  FADD.FTZ R181, R0, R11 ;  /* 0x0000000b00b57221 */ /* 0x002fe20000010000 */
[----:B------:R-:W-:Y:S01]  /*1ad0*/  HFMA2.MMA R0, -RZ, RZ, 0, 0 ;  /* 0x00000000ff007435 */ /* 0x000fe200000001ff */
[----:B------:R-:W-:Y:S02]  /*1ae0*/  BSSY B1, `(.L_x_4724) ;  /* 0x0000106000017945 */ /* 0x000fe40003800000 */
[----:B------:R-:W-:-:S08]  /*1af0*/  FMUL.FTZ R181, R181, c[0x0][0x1e0] ;  /* 0x00007800b5b57a20 */ /* 0x000fd00000410000 */
[----:B------:R-:W-:-:S05]  /*1b00*/  @P6 IADD3 R4, R4, -0x1, RZ ;  /* 0xffffffff04046810 */ /* 0x000fca0007ffe0ff */
[----:B------:R-:W-:Y:S02]  /*1b10*/  @P6 IMAD R2, R4, c[0x0][0x168], RZ ;  /* 0x00005a0004026a24 */ /* 0x000fe400078e02ff */
[----:B---3--:R-:W-:-:S03]  /*1b20*/  FADD.FTZ R4, R183, R12 ;  /* 0x0000000cb7047221 */ /* 0x008fc60000010000 */
[----:B------:R-:W-:Y:S01]  /*1b30*/  @P6 SHF.R.S32.HI R3, RZ, 0x1f, R2 ;  /* 0x0000001fff036819 */ /* 0x000fe20000011402 */
[----:B------:R-:W-:-:S03]  /*1b40*/  FMUL.FTZ R4, R4, c[0x0][0x1e0] ;  /* 0x0000780004047a20 */ /* 0x000fc60000410000 */
        /* <DEDUP_REMOVED lines=11> */
.L_x_4727:
[----:B------:R-:W-:Y:S05]  /*1c00*/  BSYNC B2 ;  /* 0x0000000000027941 */ /* 0x000fea0003800000 */
.L_x_4726:
[----:B------:R-:W-:Y:S01]  /*1c10*/  BSSY B2, `(.L_x_4728) ;  /* 0x000000b000027945 */ /* 0x000fe20003800000 */
[----:B-----5:R-:W-:Y:S01]  /*1c20*/  @!P5 FSEL R3, R144, RZ, P0 ;  /* 0x000000ff9003d208 */ /* 0x020fe20000000000 */
        /* <DEDUP_REMOVED lines=9> */
.L_x_4729:
[----:B------:R-:W-:Y:S05]  /*1cc0*/  BSYNC B2 ;  /* 0x0000000000027941 */ /* 0x000fea0003800000 */
.L_x_4728:
        /* <DEDUP_REMOVED lines=11> */
[----:B--2---:R-:W-:Y:S02]  /*1d80*/  @!P5 FSEL R11, R148, RZ, P1 ;  /* 0x000000ff940bd208 */ /* 0x004fe40000800000 */
        /* <DEDUP_REMOVED lines=14> */
[----:B------:R-:W-:-:S02]  /*1e70*/  FMUL.FTZ R182, R3, c[0x0][0x1ec] ;  /* 0x00007b0003b67a20 */ /* 0x000fc40000410000 */
        /* <DEDUP_REMOVED lines=9> */
.L_x_4731:
[----:B------:R-:W-:Y:S05]  /*1f10*/  BSYNC B2 ;  /* 0x0000000000027941 */ /* 0x000fea0003800000 */
.L_x_4730:
        /* <DEDUP_REMOVED lines=10> */
.L_x_4733:
[----:B------:R-:W-:Y:S05]  /*1fc0*/  BSYNC B2 ;  /* 0x0000000000027941 */ /* 0x000fea0003800000 */
.L_x_4732:
[----:B------:R-:W-:Y:S01]  /*1fd0*/  BSSY B2, `(.L_x_4734) ;  /* 0x000000d000027945 */ /* 0x000fe20003800000 */
[----:B------:R-:W-:Y:S05]  /*1fe0*/  @!P6 BRA `(.L_x_4735) ;  /* 0x000000b00000e947 */ /* 0x000fea0003800000 */
[----:B------:R-:W-:Y:S01]  /*1ff0*/  LOP3.LUT P1, RZ, R206, 0xff00, RZ, 0xc0, !PT ;  /* 0x0000ff00ceff7812 */ /* 0x000fe2000782c0ff */
        /* <DEDUP_REMOVED lines=10> */
.L_x_4735:
[----:B------:R-:W-:Y:S05]  /*20a0*/  BSYNC B2 ;  /* 0x0000000000027941 */ /* 0x000fea0003800000 */
.L_x_4734:
        /* <DEDUP_REMOVED lines=10> */
.L_x_4737:
[----:B------:R-:W-:Y:S05]  /*2150*/  BSYNC B2 ;  /* 0x0000000000027941 */ /* 0x000fea0003800000 */
.L_x_4736:
[----:B------:R-:W-:Y:S01]  /*2160*/  BSSY B2, `(.L_x_4738) ;  /* 0x000000d000027945 */ /* 0x000fe20003800000 */
[----:B------:R-:W-:Y:S05]  /*2170*/  @!P6 BRA `(.L_x_4739) ;  /* 0x000000b00000e947 */ /* 0x000fea0003800000 */
[----:B------:R-:W-:Y:S01]  /*2180*/  LOP3.LUT P1, RZ, R206, 0xff0000, RZ, 0xc0, !PT ;  /* 0x00ff0000ceff7812 */ /* 0x000fe2000782c0ff */
        /* <DEDUP_REMOVED lines=10> */
.L_x_4739:
[----:B------:R-:W-:Y:S05]  /*2230*/  BSYNC B2 ;  /* 0x0000000000027941 */ /* 0x000fea0003800000 */
.L_x_4738:
        /* <DEDUP_REMOVED lines=10> */
.L_x_4741:
[----:B------:R-:W-:Y:S05]  /*22e0*/  BSYNC B2 ;  /* 0x0000000000027941 */ /* 0x000fea0003800000 */
.L_x_4740:
[----:B------:R-:W-:Y:S01]  /*22f0*/  BSSY B2, `(.L_x_4742) ;  /* 0x000000d000027945 */ /* 0x000fe20003800000 */
[----:B------:R-:W-:Y:S05]  /*2300*/  @!P6 BRA `(.L_x_4743) ;  /* 0x000000b00000e947 */ /* 0x000fea0003800000 */
[----:B------:R-:W-:Y:S01]  /*2310*/  LOP3.LUT P1, RZ, R206, 0xff000000, RZ, 0xc0, !PT ;  /* 0xff000000ceff7812 */ /* 0x000fe2000782c0ff */
        /* <DEDUP_REMOVED lines=10> */
.L_x_4743:
[----:B------:R-:W-:Y:S05]  /*23c0*/  BSYNC B2 ;  /* 0x0000000000027941 */ /* 0x000fea0003800000 */
.L_x_4742:
        /* <DEDUP_REMOVED lines=10> */
.L_x_4745:
[----:B------:R-:W-:Y:S05]  /*2470*/  BSYNC B2 ;  /* 0x0000000000027941 */ /* 0x000fea0003800000 */
.L_x_4744:
[----:B------:R-:W-:Y:S01]  /*2480*/  BSSY B2, `(.L_x_4746) ;  /* 0x000000d000027945 */ /* 0x000fe20003800000 */
[----:B------:R-:W-:Y:S05]  /*2490*/  @!P6 BRA `(.L_x_4747) ;  /* 0x000000b00000e947 */ /* 0x000fea0003800000 */
[----:B------:R-:W-:Y:S01]  /*24a0*/  LOP3.LUT P1, RZ, R207, 0xff, RZ, 0xc0, !PT ;  /* 0x000000ffcfff7812 */ /* 0x000fe2000782c0ff */
        /* <DEDUP_REMOVED lines=10> */
.L_x_4747:
[----:B------:R-:W-:Y:S05]  /*2550*/  BSYNC B2 ;  /* 0x0000000000027941 */ /* 0x000fea0003800000 */
.L_x_4746:
        /* <DEDUP_REMOVED lines=10> */
.L_x_4749:
[----:B------:R-:W-:Y:S05]  /*2600*/  BSYNC B2 ;  /* 0x0000000000027941 */ /* 0x000fea0003800000 */
.L_x_4748:
[----:B------:R-:W-:Y:S01]  /*2610*/  BSSY B2, `(.L_x_4750) ;  /* 0x000000d000027945 */ /* 0x000fe20003800000 */
[----:B------:R-:W-:Y:S05]  /*2620*/  @!P6 BRA `(.L_x_4751) ;  /* 0x000000b00000e947 */ /* 0x000fea0003800000 */
[----:B------:R-:W-:Y:S01]  /*2630*/  LOP3.LUT P1, RZ, R207, 0xff00, RZ, 0xc0, !PT ;  /* 0x0000ff00cfff7812 */ /* 0x000fe2000782c0ff */
        /* <DEDUP_REMOVED lines=10> */
.L_x_4751:
[----:B------:R-:W-:Y:S05]  /*26e0*/  BSYNC B2 ;  /* 0x0000000000027941 */ /* 0x000fea0003800000 */
.L_x_4750:
        /* <DEDUP_REMOVED lines=10> */
.L_x_4753:
[----:B------:R-:W-:Y:S05]  /*2790*/  BSYNC B2 ;  /* 0x0000000000027941 */ /* 0x000fea0003800000 */
.L_x_4752:
[----:B------:R-:W-:Y:S01]  /*27a0*/  BSSY B2, `(.L_x_4754) ;  /* 0x000000d000027945 */ /* 0x000fe20003800000 */
[----:B------:R-:W-:Y:S05]  /*27b0*/  @!P6 BRA `(.L_x_4755) ;  /* 0x000000b00000e947 */ /* 0x000fea0003800000 */
[----:B------:R-:W-:Y:S01]  /*27c0*/  LOP3.LUT P1, RZ, R207, 0xff0000, RZ, 0xc0, !PT ;  /* 0x00ff0000cfff7812 */ /* 0x000fe2000782c0ff */
        /* <DEDUP_REMOVED lines=10> */
.L_x_4755:
[----:B------:R-:W-:Y:S05]  /*2870*/  BSYNC B2 ;  /* 0x0000000000027941 */ /* 0x000fea0003800000 */
.L_x_4754:
        /* <DEDUP_REMOVED lines=10> */
.L_x_4757:
[----:B------:R-:W-:Y:S05]  /*2920*/  BSYNC B2 ;  /* 0x0000000000027941 */ /* 0x000fea0003800000 */
.L_x_4756:
        /* <DEDUP_REMOVED lines=11> */
[----:B------:R-:W-:Y:S02]  /*29e0*/  SEL R162, R183, R162, P1 ;  /* 0x000000a2b7a27207 */ /* 0x000fe40000800000 */
[----:B------:R-:W-:Y:S01]  /*29f0*/  SEL R163, R12, R163, P1 ;  /* 0x000000a30ca37207 */ /* 0x000fe20000800000 */
[----:B------:R1:W-:Y:S01]  /*2a00*/  @P0 STG.E.128 [R10.64], R100 ;  /* 0x000000640a000986 */ /* 0x0003e2000c101d04 */
[----:B------:R-:W-:-:S03]  /*2a10*/  @P6 MOV R3, 0x10 ;  /* 0x0000001000036802 */ /* 0x000fc60000000f00 */
[----:B------:R1:W-:Y:S02]  /*2a20*/  @P0 STG.E.128 [R10.64+0x10], R160 ;  /* 0x000010a00a000986 */ /* 0x0003e4000c101d04 */
[----:B------:R-:W-:Y:S01]  /*2a30*/  @P6 IMAD.WIDE.U32 R2, R0, R3, c[0x0][0x248] ;  /* 0x0000920000026625 */ /* 0x000fe200078e0003 */
[----:B------:R-:W-:Y:S05]  /*2a40*/  @!P6 BRA `(.L_x_4759) ;  /* 0x000000b00000e947 */ /* 0x000fea0003800000 */
[----:B------:R-:W-:Y:S01]  /*2a50*/  LOP3.LUT P0, RZ, R207, 0xff000000, RZ, 0xc0, !PT ;  /* 0xff000000cfff7812 */ /* 0x000fe2000780c0ff */
[----:B------:R-:W-:Y:S02]  /*2a60*/  FMUL.FTZ R12, R12, c[0x0][0x1ec] ;  /* 0x00007b000c0c7a20 */ /* 0x000fe40000410000 */
[----:B-1----:R-:W-:Y:S02]  /*2a70*/  IMAD.MOV.U32 R10, RZ, RZ, RZ ;  /* 0x000000ffff0a7224 */ /* 0x002fe400078e00ff */
        /* <DEDUP_REMOVED lines=8> */
.L_x_4759:
[----:B------:R-:W-:Y:S05]  /*2b00*/  BSYNC B2 ;  /* 0x0000000000027941 */ /* 0x000fea0003800000 */
.L_x_4758:
[----:B------:R2:W-:Y:S01]  /*2b10*/  @P6 STG.E.128 [R2.64], R176 ;  /* 0x000000b002006986 */ /* 0x0005e2000c101d04 */
[----:B------:R-:W-:Y:S02]  /*2b20*/  IADD3 R9, R9, 0x20, RZ ;  /* 0x0000002009097810 */ /* 0x000fe40007ffe0ff */
[----:B------:R-:W-:Y:S02]  /*2b30*/  IADD3 R0, R0, 0x20, RZ ;  /* 0x0000002000007810 */ /* 0x000fe40007ffe0ff */
.L_x_4725:
[----:B------:R-:W-:Y:S05]  /*2b40*/  BSYNC B1 ;  /* 0x0000000000017941 */ /* 0x000fea0003800000 */
.L_x_4724:
        /* <DEDUP_REMOVED lines=9> */
.L_x_4763:
[----:B------:R-:W-:Y:S05]  /*2be0*/  BSYNC B2 ;  /* 0x0000000000027941 */ /* 0x000fea0003800000 */
.L_x_4762:
[----:B------:R-:W-:Y:S01]  /*2bf0*/  BSSY B2, `(.L_x_4764) ;  /* 0x000000b000027945 */ /* 0x000fe20003800000 */
[----:B--2--5:R-:W-:Y:S01]  /*2c00*/  @!P5 FSEL R3, R152, RZ, P0 ;  /* 0x000000ff9803d208 */ /* 0x024fe20000000000 */
        /* <DEDUP_REMOVED lines=9> */
.L_x_4765:
[----:B------:R-:W-:Y:S05]  /*2ca0*/  BSYNC B2 ;  /* 0x0000000000027941 */ /* 0x000fea0003800000 */
.L_x_4764:
        /* <DEDUP_REMOVED lines=36> */
.L_x_4767:
[----:B------:R-:W-:Y:S05]  /*2ef0*/  BSYNC B2 ;  /* 0x0000000000027941 */ /* 0x000fea0003800000 */
.L_x_4766:
        /* <DEDUP_REMOVED lines=10> */
.L_x_4769:
[----:B------:R-:W-:Y:S05]  /*2fa0*/  BSYNC B2 ;  /* 0x0000000000027941 */ /* 0x000fea0003800000 */
.L_x_4768:
        /* <DEDUP_REMOVED lines=13> */
.L_x_4771:
[----:B------:R-:W-:Y:S05]  /*3080*/  BSYNC B2 ;  /* 0x0000000000027941 */ /* 0x000fea0003800000 */
.L_x_4770:
        /* <DEDUP_REMOVED lines=10> */
.L_x_4773:
[----:B------:R-:W-:Y:S05]  /*3130*/  BSYNC B2 ;  /* 0x0000000000027941 */ /* 0x000fea0003800000 */
.L_x_4772:
        /* <DEDUP_REMOVED lines=13> */
.L_x_4775:
[----:B------:R-:W-:Y:S05]  /*3210*/  BSYNC B2 ;  /* 0x0000000000027941 */ /* 0x000fea0003800000 */
.L_x_4774:
        /* <DEDUP_REMOVED lines=10> */
.L_x_4777:
[----:B------:R-:W-:Y:S05]  /*32c0*/  BSYNC B2 ;  /* 0x0000000000027941 */ /* 0x000fea0003800000 */
.L_x_4776:
        /* <DEDUP_REMOVED lines=13> */
.L_x_4779:
[----:B------:R-:W-:Y:S05]  /*33a0*/  BSYNC B2 ;  /* 0x0000000000027941 */ /* 0x000fea0003800000 */
.L_x_4778:
        /* <DEDUP_REMOVED lines=10> */
.L_x_4781:
[----:B------:R-:W-:Y:S05]  /*3450*/  BSYNC B2 ;  /* 0x0000000000027941 */ /* 0x000fea0003800000 */
.L_x_4780:
        /* <DEDUP_REMOVED lines=13> */
.L_x_4783:
[----:B------:R-:W-:Y:S05]  /*3530*/  BSYNC B2 ;  /* 0x0000000000027941 */ /* 0x000fea0003800000 */
.L_x_4782:
        /* <DEDUP_REMOVED lines=10> */
.L_x_4785:
[----:B------:R-:W-:Y:S05]  /*35e0*/  BSYNC B2 ;  /* 0x0000000000027941 */ /* 0x000fea0003800000 */
.L_x_4784:
        /* <DEDUP_REMOVED lines=13> */
.L_x_4787:
[----:B------:R-:W-:Y:S05]  /*36c0*/  BSYNC B2 ;  /* 0x0000000000027941 */ /* 0x000fea0003800000 */
.L_x_4786:
        /* <DEDUP_REMOVED lines=10> */
.L_x_4789:
[----:B------:R-:W-:Y:S05]  /*3770*/  BSYNC B2 ;  /* 0x0000000000027941 */ /* 0x000fea0003800000 */
.L_x_4788:
        /* <DEDUP_REMOVED lines=13> */
.L_x_4791:
[----:B------:R-:W-:Y:S05]  /*3850*/  BSYNC B2 ;  /* 0x0000000000027941 */ /* 0x000fea0003800000 */
.L_x_4790:
        /* <DEDUP_REMOVED lines=10> */
.L_x_4793:
[----:B------:R-:W-:Y:S05]  /*3900*/  BSYNC B2 ;  /* 0x0000000000027941 */ /* 0x000fea0003800000 */
.L_x_4792:
        /* <DEDUP_REMOVED lines=29> */
.L_x_4795:
[----:B------:R-:W-:Y:S05]  /*3ae0*/  BSYNC B2 ;  /* 0x0000000000027941 */ /* 0x000fea0003800000 */
.L_x_4794:
[----:B------:R2:W-:Y:S01]  /*3af0*/  @P6 STG.E.128 [R2.64], R176 ;  /* 0x000000b002006986 */ /* 0x0005e2000c101d04 */
[----:B------:R-:W-:Y:S02]  /*3b00*/  IADD3 R0, R0, 0x20, RZ ;  /* 0x0000002000007810 */ /* 0x000fe40007ffe0ff */
[----:B------:R-:W-:Y:S02]  /*3b10*/  IADD3 R9, R9, 0x20, RZ ;  /* 0x0000002009097810 */ /* 0x000fe40007ffe0ff */
.L_x_4761:
[----:B------:R-:W-:Y:S05]  /*3b20*/  BSYNC B1 ;  /* 0x0000000000017941 */ /* 0x000fea0003800000 */
.L_x_4760:
        /* <DEDUP_REMOVED lines=9> */
.L_x_4799:
[----:B------:R-:W-:Y:S05]  /*3bc0*/  BSYNC B2 ;  /* 0x0000000000027941 */ /* 0x000fea0003800000 */
.L_x_4798:
        /* <DEDUP_REMOVED lines=11> */
.L_x_4801:
[----:B------:R-:W-:Y:S05]  /*3c80*/  BSYNC B2 ;  /* 0x0000000000027941 */ /* 0x000fea0003800000 */
.L_x_4800:
        /* <DEDUP_REMOVED lines=11> */
[----:B-1----:R-:W-:Y:S02]  /*3d40*/  @!P5 FSEL R11, R20, RZ, P1 ;  /* 0x000000ff140bd208 */ /* 0x002fe40000800000 */
        /* <DEDUP_REMOVED lines=24> */
.L_x_4803:
[----:B------:R-:W-:Y:S05]  /*3ed0*/  BSYNC B2 ;  /* 0x0000000000027941 */ /* 0x000fea0003800000 */
.L_x_4802:
        /* <DEDUP_REMOVED lines=10> */
.L_x_4805:
[----:B------:R-:W-:Y:S05]  /*3f80*/  BSYNC B2 ;  /* 0x0000000000027941 */ /* 0x000fea0003800000 */
.L_x_4804:
        /* <DEDUP_REMOVED lines=13> */
.L_x_4807:
[----:B------:R-:W-:Y:S05]  /*4060*/  BSYNC B2 ;  /* 0x0000000000027941 */ /* 0x000fea0003800000 */
.L_x_4806:
        /* <DEDUP_REMOVED lines=10> */
.L_x_4809:
[----:B------:R-:W-:Y:S05]  /*4110*/  BSYNC B2 ;  /* 0x0000000000027941 */ /* 0x000fea0003800000 */
.L_x_4808:
        /* <DEDUP_REMOVED lines=13> */
.L_x_4811:
[----:B------:R-:W-:Y:S05]  /*41f0*/  BSYNC B2 ;  /* 0x0000000000027941 */ /* 0x000fea0003800000 */
.L_x_4810:
        /* <DEDUP_REMOVED lines=10> */
.L_x_4813:
[----:B------:R-:W-:Y:S05]  /*42a0*/  BSYNC B2 ;  /* 0x0000000000027941 */ /* 0x000fea0003800000 */
.L_x_4812:
        /* <DEDUP_REMOVED lines=13> */
.L_x_4815:
[----:B------:R-:W-:Y:S05]  /*4380*/  BSYNC B2 ;  /* 0x0000000000027941 */ /* 0x000fea0003800000 */
.L_x_4814:
        /* <DEDUP_REMOVED lines=10> */
.L_x_4817:
[----:B------:R-:W-:Y:S05]  /*4430*/  BSYNC B2 ;  /* 0x0000000000027941 */ /* 0x000fea0003800000 */
.L_x_4816:
        /* <DEDUP_REMOVED lines=13> */
.L_x_4819:
[----:B------:R-:W-:Y:S05]  /*4510*/  BSYNC B2 ;  /* 0x0000000000027941 */ /* 0x000fea0003800000 */
.L_x_4818:
        /* <DEDUP_REMOVED lines=10> */
.L_x_4821:
[----:B------:R-:W-:Y:S05]  /*45c0*/  BSYNC B2 ;  /* 0x0000000000027941 */ /* 0x000fea0003800000 */
.L_x_4820:
        /* <DEDUP_REMOVED lines=13> */
.L_x_4823:
[----:B------:R-:W-:Y:S05]  /*46a0*/  BSYNC B2 ;  /* 0x0000000000027941 */ /* 0x000fea0003800000 */
.L_x_4822:
        /* <DEDUP_REMOVED lines=10> */
.L_x_4825:
[----:B------:R-:W-:Y:S05]  /*4750*/  BSYNC B2 ;  /* 0x0000000000027941 */ /* 0x000fea0003800000 */
.L_x_4824:
        /* <DEDUP_REMOVED lines=13> */
.L_x_4827:
[----:B------:R-:W-:Y:S05]  /*4830*/  BSYNC B2 ;  /* 0x0000000000027941 */ /* 0x000fea0003800000 */
.L_x_4826:
        /* <DEDUP_REMOVED lines=10> */
.L_x_4829:
[----:B------:R-:W-:Y:S05]  /*48e0*/  BSYNC B2 ;  /* 0x0000000000027941 */ /* 0x000fea0003800000 */
.L_x_4828:
[----:B------:R-:W-:Y:S01]  /*48f0*/  ISETP.NE.U32.AND P1, PT, RZ, c[0x0][0x258], PT ;  /* 0x00009600ff007a0c */ /* 0x000fe20003f25070 */
[----:B------:R-:W-:Y:S01]  /*4900*/  BSSY B2, `(.L_x_4830) ;  /* 0x000001c000027945 */ /* 0x000fe20003800000 */
[----:B------:R-:W-:Y:S02]  /*4910*/  @P0 MOV R4, 0x20 ;  /* 0x0000002000040802 */ /* 0x000fe40000000f00 */
[----:B------:R-:W-:-:S03]  /*4920*/  ISETP.NE.AND.EX P1, PT, RZ, c[0x0][0x25c], PT, P1 ;  /* 0x00009700ff007a0c */ /* 0x000fc60003f25310 */
[----:B------:R-:W-:Y:S01]  /*4930*/  @P0 IMAD.WIDE.U32 R4, R9, R4, c[0x0][0x258] ;  /* 0x0000960009040625 */ /* 0x000fe200078e0004 */
[----:B------:R-:W-:Y:S02]  /*4940*/  SEL R100, R3, R100, P1 ;  /* 0x0000006403647207 */ /* 0x000fe40000800000 */
[----:B------:R-:W-:Y:S01]  /*4950*/  SEL R101, R12, R101, P1 ;  /* 0x000000650c657207 */ /* 0x000fe20000800000 */
[----:B------:R-:W-:Y:S01]  /*4960*/  @P6 IMAD.MOV.U32 R3, RZ, RZ, 0x10 ;  /* 0x00000010ff036424 */ /* 0x000fe200078e00ff */
[----:B------:R-:W-:Y:S02]  /*4970*/  SEL R102, R185, R102, P1 ;  /* 0x00000066b9667207 */ /* 0x000fe40000800000 */
[----:B------:R-:W-:Y:S02]  /*4980*/  SEL R103, R180, R103, P1 ;  /* 0x00000067b4677207 */ /* 0x000fe40000800000 */
[----:B------:R-:W-:Y:S02]  /*4990*/  SEL R160, R11, R160, P1 ;  /* 0x000000a00ba07207 */ /* 0x000fe40000800000 */
[----:B------:R-:W-:Y:S01]  /*49a0*/  SEL R161, R2, R161, P1 ;  /* 0x000000a102a17207 */ /* 0x000fe20000800000 */
[----:B------:R1:W-:Y:S01]  /*49b0*/  @P0 STG.E.128 [R4.64], R100 ;  /* 0x0000006404000986 */ /* 0x0003e2000c101d04 */
[----:B------:R-:W-:Y:S01]  /*49c0*/  SEL R162, R183, R162, P1 ;  /* 0x000000a2b7a27207 */ /* 0x000fe20000800000 */
[----:B------:R-:W-:Y:S01]  /*49d0*/  @P6 IMAD.WIDE.U32 R2, R0, R3, c[0x0][0x248] ;  /* 0x0000920000026625 */ /* 0x000fe200078e0003 */
[----:B------:R-:W-:-:S05]  /*49e0*/  SEL R163, R10, R163, P1 ;  /* 0x000000a30aa37207 */ /* 0x000fca0000800000 */
[----:B------:R1:W-:Y:S01]  /*49f0*/  @P0 STG.E.128 [R4.64+0x10], R160 ;  /* 0x000010a004000986 */ /* 0x0003e2000c101d04 */
[----:B------:R-:W-:Y:S05]  /*4a00*/  @!P6 BRA `(.L_x_4831) ;  /* 0x000000b00000e947 */ /* 0x000fea0003800000 */
[----:B------:R-:W-:Y:S01]  /*4a10*/  LOP3.LUT P0, RZ, R203, 0xff000000, RZ, 0xc0, !PT ;  /* 0xff000000cbff7812 */ /* 0x000fe2000780c0ff */
[----:B------:R-:W-:Y:S01]  /*4a20*/  FMUL.FTZ R10, R10, c[0x0][0x1ec] ;  /* 0x00007b000a0a7a20 */ /* 0x000fe20000410000 */
[----:B------:R-:W-:-:S03]  /*4a30*/  HFMA2.MMA R0, -RZ, RZ, 0, 0 ;  /* 0x00000000ff007435 */ /* 0x000fc600000001ff */
[----:B------:R-:W-:-:S04]  /*4a40*/  FMUL.FTZ R10, R10, c[0x0][0x1e8] ;  /* 0x00007a000a0a7a20 */ /* 0x000fc80000410000 */
[----:B-1----:R-:W-:-:S04]  /*4a50*/  FMUL.FTZ R4, R63, R10 ;  /* 0x0000000a3f047220 */ /* 0x002fc80000410000 */
[----:B------:R-:W-:Y:S02]  /*4a60*/  @P0 PRMT R5, RZ, 0x7610, R175 ;  /* 0x00007610ff050816 */ /* 0x000fe400000000af */
[----:B------:R-:W-:-:S03]  /*4a70*/  FSEL R4, R4, RZ, P0 ;  /* 0x000000ff04047208 */ /* 0x000fc60000000000 */
[----:B------:R-:W-:Y:S01]  /*4a80*/  @P0 FMUL.FTZ R0, R5, R10 ;  /* 0x0000000a05000220 */ /* 0x000fe20000410000 */
[----:B------:R-:W-:-:S03]  /*4a90*/  F2FP.BF16.PACK_AB R4, RZ, R4 ;  /* 0x00000004ff04723e */ /* 0x000fc600000010ff */
[----:B------:R-:W-:Y:S01]  /*4aa0*/  FADD.FTZ R143, R143, R0 ;  /* 0x000000008f8f7221 */ /* 0x000fe20000010000 */
[----:B------:R-:W-:Y:S02]  /*4ab0*/  PRMT R179, R179, 0x5410, R4 ;  /* 0x00005410b3b37816 */ /* 0x000fe40000000004 */
.L_x_4831:
[----:B------:R-:W-:Y:S05]  /*4ac0*/  BSYNC B2 ;  /* 0x0000000000027941 */ /* 0x000fea0003800000 */
.L_x_4830:
[----:B------:R2:W-:Y:S02]  /*4ad0*/  @P6 STG.E.128 [R2.64], R176 ;  /* 0x000000b002006986 */ /* 0x0005e4000c101d04 */
.L_x_4797:
[----:B------:R-:W-:Y:S05]  /*4ae0*/  BSYNC B1 ;  /* 0x0000000000017941 */ /* 0x000fea0003800000 */
.L_x_4796:
[----:B--2---:R-:W-:-:S05]  /*4af0*/  MOV R3, c[0x0][0x160] ;  /* 0x0000580000037a02 */ /* 0x004fca0000000f00 */
[----:B------:R-:W-:-:S05]  /*4b00*/  IMAD R6, R3, 0x4, R6 ;  /* 0x0000000403067824 */ /* 0x000fca00078e0206 */
[----:B------:R-:W-:-:S13]  /*4b10*/  ISETP.GE.AND P0, PT, R6, c[0x0][0x164], PT ;  /* 0x0000590006007a0c */ /* 0x000fda0003f06270 */
[----:B01---5:R-:W-:Y:S01]  /*4b20*/  @P0 CALL.REL.NOINC `(.L_x_4710) ;  /* 0x0000001000000944 */ /* 0x023fe20003c00000 */
[----:B------:R-:W-:Y:S05]  /*4b30*/  BRA `(.L_x_4832) ;  /* 0xffffb9c000007947 */ /* 0x000fea000383ffff */
.L_x_4710:
[----:B-1----:R-:W-:Y:S05]  /*4b40*/  BSYNC B0 ;  /* 0x0000000000007941 */ /* 0x002fea0003800000 */
.L_x_4709:
        /* <DEDUP_REMOVED lines=78> */
[----:B------:R-:W1:Y:S04]  /*5030*/  LDS R28, [R8.X4+0x200] ;  /* 0x00020000081c7984 */ /* 0x000e680000004800 */
[----:B------:R-:W2:Y:S04]  /*5040*/  LDS R30, [R8.X4+0x600] ;  /* 0x00060000081e7984 */ /* 0x000ea80000004800 */
[----:B------:R-:W3:Y:S04]  /*5050*/  LDS R33, [R8.X4+0xe00] ;  /* 0x000e000008217984 */ /* 0x000ee80000004800 */
[----:B------:R-:W4:Y:S04]  /*5060*/  LDS R35, [R8.X4+0x1200] ;  /* 0x0012000008237984 */ /* 0x000f280000004800 */
[----:B------:R-:W0:Y:S04]  /*5070*/  LDS R27, [R8.X4] ;  /* 0x00000000081b7984 */ /* 0x000e280000004800 */
        /* <DEDUP_REMOVED lines=35> */
[----:B0-----:R-:W-:Y:S01]  /*52b0*/  FADD.FTZ R6, R29, R6 ;  /* 0x000000061d067221 */ /* 0x001fe20000010000 */
[----:B------:R-:W-:Y:S01]  /*52c0*/  IADD3 R28, P6, R27, R8, RZ ;  /* 0x000000081b1c7210 */ /* 0x000fe20007fde0ff */
[----:B------:R-:W-:Y:S02]  /*52d0*/  FADD.FTZ R7, R30, R7 ;  /* 0x000000071e077221 */ /* 0x000fe40000010000 */
[----:B------:R-:W-:Y:S02]  /*52e0*/  FADD.FTZ R10, R31, R10 ;  /* 0x0000000a1f0a7221 */ /* 0x000fe40000010000 */
[----:B------:R-:W-:Y:S02]  /*52f0*/  FADD.FTZ R2, R2, R15 ;  /* 0x0000000f02027221 */ /* 0x000fe40000010000 */
[----:B------:R-:W-:Y:S02]  /*5300*/  FADD.FTZ R17, R4, R17 ;  /* 0x0000001104117221 */ /* 0x000fe40000010000 */
[----:B------:R-:W-:Y:S01]  /*5310*/  FADD.FTZ R15, R5, R12 ;  /* 0x0000000c050f7221 */ /* 0x000fe20000010000 */
[----:B------:R-:W-:Y:S01]  /*5320*/  IADD3.X R5, RZ, RZ, RZ, P6, !PT ;  /* 0x000000ffff057210 */ /* 0x000fe200037fe4ff */
[----:B------:R-:W-:Y:S03]  /*5330*/  STS.128 [R0], R120 ;  /* 0x0000007800007388 */ /* 0x000fe60000000c00 */
[----:B------:R-:W-:Y:S01]  /*5340*/  SHF.L.U64.HI R4, R28, 0x2, R5 ;  /* 0x000000021c047819 */ /* 0x000fe20000010205 */
[----:B------:R-:W-:Y:S01]  /*5350*/  FADD.FTZ R19, R6, R19 ;  /* 0x0000001306137221 */ /* 0x000fe20000010000 */
[----:B------:R-:W-:Y:S01]  /*5360*/  STS.128 [R0+0x10], R124 ;  /* 0x0000107c00007388 */ /* 0x000fe20000000c00 */
[----:B-1----:R-:W-:-:S03]  /*5370*/  FADD.FTZ R27, R7, R14 ;  /* 0x0000000e071b7221 */ /* 0x002fc60000010000 */
[----:B------:R-:W-:Y:S01]  /*5380*/  STS.128 [R0+0x400], R128 ;  /* 0x0004008000007388 */ /* 0x000fe20000000c00 */
[----:B--2---:R-:W-:-:S03]  /*5390*/  FADD.FTZ R33, R10, R33 ;  /* 0x000000210a217221 */ /* 0x004fc60000010000 */
[----:B------:R-:W-:Y:S01]  /*53a0*/  STS.128 [R0+0x410], R132 ;  /* 0x0004108400007388 */ /* 0x000fe20000000c00 */
[----:B---3--:R-:W-:-:S03]  /*53b0*/  FADD.FTZ R35, R2, R35 ;  /* 0x0000002302237221 */ /* 0x008fc60000010000 */
        /* <DEDUP_REMOVED lines=41> */
[----:B---3--:R-:W-:Y:S02]  /*5650*/  FADD.FTZ R20, R20, R49 ;  /* 0x0000003114147221 */ /* 0x008fe40000010000 */
[----:B-1----:R-:W-:Y:S02]  /*5660*/  IMAD.SHL.U32 R8, R28, 0x4, RZ ;  /* 0x000000041c087824 */ /* 0x002fe400078e00ff */
[----:B----4-:R-:W-:Y:S02]  /*5670*/  FADD.FTZ R0, R0, R51 ;  /* 0x0000003300007221 */ /* 0x010fe40000010000 */
[----:B------:R-:W-:Y:S01]  /*5680*/  FADD.FTZ R26, R3, R26 ;  /* 0x0000001a031a7221 */ /* 0x000fe20000010000 */
[----:B------:R-:W-:Y:S01]  /*5690*/  IADD3 R2, P6, R8, c[0x0][0x228], RZ ;  /* 0x00008a0008027a10 */ /* 0x000fe20007fde0ff */
[----:B------:R-:W-:-:S03]  /*56a0*/  FADD.FTZ R22, R22, R31 ;  /* 0x0000001f16167221 */ /* 0x000fc60000010000 */
[----:B------:R-:W-:Y:S02]  /*56b0*/  IADD3.X R39, R4, c[0x0][0x22c], RZ, P6, !PT ;  /* 0x00008b0004277a10 */ /* 0x000fe400037fe4ff */
        /* <DEDUP_REMOVED lines=20> */
.L_x_4834:
[----:B--2---:R-:W-:Y:S05]  /*5800*/  BSYNC B0 ;  /* 0x0000000000007941 */ /* 0x004fea0003800000 */
.L_x_4833:
        /* <DEDUP_REMOVED lines=17> */
.L_x_4836:
[----:B------:R-:W-:Y:S05]  /*5920*/  BSYNC B0 ;  /* 0x0000000000007941 */ /* 0x000fea0003800000 */
.L_x_4835:
        /* <DEDUP_REMOVED lines=17> */
.L_x_4838:
[----:B------:R-:W-:Y:S05]  /*5a40*/  BSYNC B0 ;  /* 0x0000000000007941 */ /* 0x000fea0003800000 */
.L_x_4837:
        /* <DEDUP_REMOVED lines=17> */
.L_x_4840:
[----:B------:R-:W-:Y:S05]  /*5b60*/  BSYNC B0 ;  /* 0x0000000000007941 */ /* 0x000fea0003800000 */
.L_x_4839:
[----:B------:R-:W-:Y:S01]  /*5b70*/  BSSY B0, `(.L_x_4841) ;  /* 0x0000011000007945 */ /* 0x000fe20003800000 */
[----:B0-----:R-:W-:Y:S01]  /*5b80*/  FADD.FTZ R61, R26, R61 ;  /* 0x0000003d1a3d7221 */ /* 0x001fe20000010000 */
[----:B------:R-:W-:Y:S05]  /*5b90*/  @!P3 BRA `(.L_x_4842) ;  /* 0x000000e00000b947 */ /* 0x000fea0003800000 */
[----:B------:R-:W-:Y:S01]  /*5ba0*/  IMAD.MOV.U32 R3, RZ, RZ, R39 ;  /* 0x000000ffff037224 */ /* 0x000fe200078e0027 */
[----:B--2---:R-:W-:Y:S01]  /*5bb0*/  MOV R4, R10 ;  /* 0x0000000a00047202 */ /* 0x004fe20000000f00 */
[----:B------:R-:W-:Y:S01]  /*5bc0*/  IMAD.MOV.U32 R7, RZ, RZ, R29 ;  /* 0x000000ffff077224 */ /* 0x000fe200078e001d */
[-C--:B------:R-:W-:Y:S02]  /*5bd0*/  MOV R5, R37.reuse ;  /* 0x0000002500057202 */ /* 0x080fe40000000f00 */
[----:B------:R-:W-:Y:S01]  /*5be0*/  MOV R6, R8 ;  /* 0x0000000800067202 */ /* 0x000fe20000000f00 */
[----:B------:R0:W-:Y:S01]  /*5bf0*/  STG.E [R2.64], R33 ;  /* 0x0000002102007986 */ /* 0x0001e2000c101904 */
[----:B------:R-:W-:Y:S02]  /*5c00*/  IADD3 R10, P1, R10, 0x200, RZ ;  /* 0x000002000a0a7810 */ /* 0x000fe40007f3e0ff */
[----:B------:R-:W-:Y:S01]  /*5c10*/  IADD3 R8, P2, R8, 0x200, RZ ;  /* 0x0000020008087810 */ /* 0x000fe20007f5e0ff */
[----:B------:R1:W-:Y:S01]  /*5c20*/  STG.E [R4.64], R25 ;  /* 0x0000001904007986 */ /* 0x0003e2000c101904 */
[----:B------:R-:W-:-:S02]  /*5c30*/  IADD3.X R37, RZ, R37, RZ, P1, !PT ;  /* 0x00000025ff257210 */ /* 0x000fc40000ffe4ff */
[----:B------:R-:W-:Y:S01]  /*5c40*/  IADD3.X R29, RZ, R29, RZ, P2, !PT ;  /* 0x0000001dff1d7210 */ /* 0x000fe200017fe4ff */
[----:B------:R1:W-:Y:S01]  /*5c50*/  STG.E [R6.64], R61 ;  /* 0x0000003d06007986 */ /* 0x0003e2000c101904 */
[----:B0-----:R-:W-:-:S04]  /*5c60*/  IADD3 R2, P0, R2, 0x200, RZ ;  /* 0x0000020002027810 */ /* 0x001fc80007f1e0ff */
[----:B------:R-:W-:-:S04]  /*5c70*/  IADD3.X R39, RZ, R39, RZ, P0, !PT ;  /* 0x00000027ff277210 */ /* 0x000fc800007fe4ff */
.L_x_4842:
[----:B------:R-:W-:Y:S05]  /*5c80*/  BSYNC B0 ;  /* 0x0000000000007941 */ /* 0x000fea0003800000 */
.L_x_4841:
[----:B------:R-:W-:Y:S02]  /*5c90*/  FADD.FTZ R63, R22, R63 ;  /* 0x0000003f163f7221 */ /* 0x000fe40000010000 */
[----:B------:R-:W-:Y:S01]  /*5ca0*/  IMAD.MOV.U32 R3, RZ, RZ, R39 ;  /* 0x000000ffff037224 */ /* 0x000fe200078e0027 */
[----:B------:R-:W-:Y:S06]  /*5cb0*/  @!P4 EXIT ;  /* 0x000000000000c94d */ /* 0x000fec0003800000 */
[----:B------:R0:W-:Y:S01]  /*5cc0*/  STG.E [R2.64], R35 ;  /* 0x0000002302007986 */ /* 0x0001e2000c101904 */
[----:B-12---:R-:W-:Y:S01]  /*5cd0*/  MOV R4, R8 ;  /* 0x0000000800047202 */ /* 0x006fe20000000f00 */
[----:B------:R-:W-:Y:S01]  /*5ce0*/  IMAD.MOV.U32 R5, RZ, RZ, R29 ;  /* 0x000000ffff057224 */ /* 0x000fe200078e001d */
[----:B0-----:R-:W-:Y:S02]  /*5cf0*/  MOV R2, R10 ;  /* 0x0000000a00027202 */ /* 0x001fe40000000f00 */
[----:B------:R-:W-:-:S05]  /*5d00*/  MOV R3, R37 ;  /* 0x0000002500037202 */ /* 0x000fca0000000f00 */
[----:B------:R-:W-:Y:S04]  /*5d10*/  STG.E [R2.64], R13 ;  /* 0x0000000d02007986 */ /* 0x000fe8000c101904 */
[----:B------:R-:W-:Y:S01]  /*5d20*/  STG.E [R4.64], R63 ;  /* 0x0000003f04007986 */ /* 0x000fe2000c101904 */
[----:B------:R-:W-:Y:S05]  /*5d30*/  EXIT ;  /* 0x000000000000794d */ /* 0x000fea0003800000 */
.L_x_4722:
[----:B-1----:R-:W-:Y:S01]  /*5d40*/  HFMA2.MMA R185, -RZ, RZ, 0, 5.9604644775390625e-08 ;  /* 0x00000001ffb97435 */ /* 0x002fe200000001ff */
[----:B------:R-:W-:Y:S01]  /*5d50*/  MOV R180, R10 ;  /* 0x0000000a00b47202 */ /* 0x000fe20000000f00 */
[----:B------:R-:W-:Y:S01]  /*5d60*/  IMAD.MOV.U32 R187, RZ, RZ, -0x1 ;  /* 0xffffffffffbb7424 */ /* 0x000fe200078e00ff */
[----:B------:R-:W-:Y:S02]  /*5d70*/  MOV R182, 0x1f ;  /* 0x0000001f00b67802 */ /* 0x000fe40000000f00 */
[----:B--2---:R-:W-:-:S02]  /*5d80*/  MOV R2, 0x5da0 ;  /* 0x00005da000027802 */ /* 0x004fc40000000f00 */
[----:B0----5:R-:W-:Y:S05]  /*5d90*/  CALL.REL.NOINC `($__internal_97_$__cuda_sm70_shflsync_bfly_p) ;  /* 0x0000046000007944 */ /* 0x021fea0003c00000 */
[----:B-1----:R-:W-:Y:S01]  /*5da0*/  MOV R181, R180 ;  /* 0x000000b400b57202 */ /* 0x002fe20000000f00 */
[----:B0-----:R-:W-:Y:S05]  /*5db0*/  BRA `(.L_x_4843) ;  /* 0xffffbbd000007947 */ /* 0x001fea000383ffff */
.L_x_4723:
[----:B-1----:R-:W-:Y:S01]  /*5dc0*/  HFMA2.MMA R185, -RZ, RZ, 0, 5.9604644775390625e-08 ;  /* 0x00000001ffb97435 */ /* 0x002fe200000001ff */
[----:B------:R-:W-:Y:S01]  /*5dd0*/  MOV R180, R11 ;  /* 0x0000000b00b47202 */ /* 0x000fe20000000f00 */
[----:B------:R-:W-:Y:S01]  /*5de0*/  IMAD.MOV.U32 R182, RZ, RZ, 0x1f ;  /* 0x0000001fffb67424 */ /* 0x000fe200078e00ff */
[----:B------:R-:W-:-:S02]  /*5df0*/  MOV R187, 0xffffffff ;  /* 0xffffffff00bb7802 */ /* 0x000fc40000000f00 */
[----:B--2---:R-:W-:Y:S02]  /*5e00*/  MOV R2, 0x5e20 ;  /* 0x00005e2000027802 */ /* 0x004fe40000000f00 */
[----:B0--345:R-:W-:Y:S05]  /*5e10*/  CALL.REL.NOINC `($__internal_97_$__cuda_sm70_shflsync_bfly_p) ;  /* 0x000003e000007944 */ /* 0x039fea0003c00000 */
[----:B------:R-:W-:Y:S01]  /*5e20*/  FADD.FTZ R181, R181, R10 ;  /* 0x0000000ab5b57221 */ /* 0x000fe20000010000 */
[----:B0-----:R-:W-:Y:S01]  /*5e30*/  HFMA2.MMA R185, -RZ, RZ, 0, 1.1920928955078125e-07 ;  /* 0x00000002ffb97435 */ /* 0x001fe200000001ff */
[----:B-1----:R-:W-:Y:S01]  /*5e40*/  FADD.FTZ R11, R11, R180 ;  /* 0x000000b40b0b7221 */ /* 0x002fe20000010000 */
[----:B------:R-:W-:Y:S01]  /*5e50*/  MOV R182, 0x1f ;  /* 0x0000001f00b67802 */ /* 0x000fe20000000f00 */
[----:B------:R-:W-:Y:S01]  /*5e60*/  IMAD.MOV.U32 R187, RZ, RZ, -0x1 ;  /* 0xffffffffffbb7424 */ /* 0x000fe200078e00ff */
[----:B------:R-:W-:Y:S02]  /*5e70*/  MOV R180, R181 ;  /* 0x000000b500b47202 */ /* 0x000fe40000000f00 */
[----:B------:R-:W-:Y:S02]  /*5e80*/  MOV R2, 0x5ea0 ;  /* 0x00005ea000027802 */ /* 0x000fe40000000f00 */
[----:B------:R-:W-:Y:S05]  /*5e90*/  CALL.REL.NOINC `($__internal_97_$__cuda_sm70_shflsync_bfly_p) ;  /* 0x0000036000007944 */ /* 0x000fea0003c00000 */
[----:B0-----:R-:W-:Y:S01]  /*5ea0*/  HFMA2.MMA R182, -RZ, RZ, 0, 1.847743988037109375e-06 ;  /* 0x0000001fffb67435 */ /* 0x001fe200000001ff */
[----:B-1----:R-:W-:Y:S01]  /*5eb0*/  MOV R0, R180 ;  /* 0x000000b400007202 */ /* 0x002fe20000000f00 */
[----:B------:R-:W-:Y:S01]  /*5ec0*/  IMAD.MOV.U32 R185, RZ, RZ, 0x2 ;  /* 0x00000002ffb97424 */ /* 0x000fe200078e00ff */
[----:B------:R-:W-:-:S02]  /*5ed0*/  MOV R180, R11 ;  /* 0x0000000b00b47202 */ /* 0x000fc40000000f00 */
[----:B------:R-:W-:Y:S02]  /*5ee0*/  MOV R187, 0xffffffff ;  /* 0xffffffff00bb7802 */ /* 0x000fe40000000f00 */
[----:B------:R-:W-:Y:S02]  /*5ef0*/  MOV R2, 0x5f10 ;  /* 0x00005f1000027802 */ /* 0x000fe40000000f00 */
[----:B------:R-:W-:Y:S05]  /*5f00*/  CALL.REL.NOINC `($__internal_97_$__cuda_sm70_shflsync_bfly_p) ;  /* 0x000002f000007944 */ /* 0x000fea0003c00000 */
[----:B------:R-:W-:Y:S01]  /*5f10*/  FADD.FTZ R181, R0, R181 ;  /* 0x000000b500b57221 */ /* 0x000fe20000010000 */
[----:B0-----:R-:W-:Y:S01]  /*5f20*/  HFMA2.MMA R185, -RZ, RZ, 0, 2.384185791015625e-07 ;  /* 0x00000004ffb97435 */ /* 0x001fe200000001ff */
[----:B-1----:R-:W-:Y:S01]  /*5f30*/  FADD.FTZ R11, R11, R180 ;  /* 0x000000b40b0b7221 */ /* 0x002fe20000010000 */
[----:B------:R-:W-:Y:S01]  /*5f40*/  MOV R187, 0xffffffff ;  /* 0xffffffff00bb7802 */ /* 0x000fe20000000f00 */
[----:B------:R-:W-:Y:S01]  /*5f50*/  IMAD.MOV.U32 R182, RZ, RZ, 0x1f ;  /* 0x0000001fffb67424 */ /* 0x000fe200078e00ff */
[----:B------:R-:W-:Y:S02]  /*5f60*/  MOV R180, R181 ;  /* 0x000000b500b47202 */ /* 0x000fe40000000f00 */
[----:B------:R-:W-:Y:S02]  /*5f70*/  MOV R2, 0x5f90 ;  /* 0x00005f9000027802 */ /* 0x000fe40000000f00 */
[----:B------:R-:W-:Y:S05]  /*5f80*/  CALL.REL.NOINC `($__internal_97_$__cuda_sm70_shflsync_bfly_p) ;  /* 0x0000027000007944 */ /* 0x000fea0003c00000 */
[----:B0-----:R-:W-:Y:S01]  /*5f90*/  HFMA2.MMA R185, -RZ, RZ, 0, 2.384185791015625e-07 ;  /* 0x00000004ffb97435 */ /* 0x001fe200000001ff */
[----:B-1----:R-:W-:Y:S01]  /*5fa0*/  MOV R0, R180 ;  /* 0x000000b400007202 */ /* 0x002fe20000000f00 */
[----:B------:R-:W-:Y:S01]  /*5fb0*/  IMAD.MOV.U32 R180, RZ, RZ, R11 ;  /* 0x000000ffffb47224 */ /* 0x000fe200078e000b */
[----:B------:R-:W-:-:S02]  /*5fc0*/  MOV R182, 0x1f ;  /* 0x0000001f00b67802 */ /* 0x000fc40000000f00 */
[----:B------:R-:W-:Y:S02]  /*5fd0*/  MOV R187, 0xffffffff ;  /* 0xffffffff00bb7802 */ /* 0x000fe40000000f00 */
[----:B------:R-:W-:Y:S02]  /*5fe0*/  MOV R2, 0x6000 ;  /* 0x0000600000027802 */ /* 0x000fe40000000f00 */
[----:B------:R-:W-:Y:S05]  /*5ff0*/  CALL.REL.NOINC `($__internal_97_$__cuda_sm70_shflsync_bfly_p) ;  /* 0x0000020000007944 */ /* 0x000fea0003c00000 */
[----:B------:R-:W-:Y:S01]  /*6000*/  FADD.FTZ R181, R0, R181 ;  /* 0x000000b500b57221 */ /* 0x000fe20000010000 */
[----:B0-----:R-:W-:Y:S01]  /*6010*/  HFMA2.MMA R182, -RZ, RZ, 0, 1.847743988037109375e-06 ;  /* 0x0000001fffb67435 */ /* 0x001fe200000001ff */
[----:B-1----:R-:W-:Y:S01]  /*6020*/  FADD.FTZ R11, R11, R180 ;  /* 0x000000b40b0b7221 */ /* 0x002fe20000010000 */
[----:B------:R-:W-:Y:S01]  /*6030*/  MOV R187, 0xffffffff ;  /* 0xffffffff00bb7802 */ /* 0x000fe20000000f00 */
[----:B------:R-:W-:Y:S01]  /*6040*/  IMAD.MOV.U32 R185, RZ, RZ, 0x8 ;  /* 0x00000008ffb97424 */ /* 0x000fe200078e00ff */
[----:B------:R-:W-:Y:S02]  /*6050*/  MOV R180, R181 ;  /* 0x000000b500b47202 */ /* 0x000fe40000000f00 */
[----:B------:R-:W-:Y:S02]  /*6060*/  MOV R2, 0x6080 ;  /* 0x0000608000027802 */ /* 0x000fe40000000f00 */
[----:B------:R-:W-:Y:S05]  /*6070*/  CALL.REL.NOINC `($__internal_97_$__cuda_sm70_shflsync_bfly_p) ;  /* 0x0000018000007944 */ /* 0x000fea0003c00000 */
[----:B0-----:R-:W-:Y:S01]  /*6080*/  HFMA2.MMA R185, -RZ, RZ, 0, 4.76837158203125e-07 ;  /* 0x00000008ffb97435 */ /* 0x001fe200000001ff */
[----:B-1----:R-:W-:Y:S01]  /*6090*/  IMAD.MOV.U32 R0, RZ, RZ, R180 ;  /* 0x000000ffff007224 */ /* 0x002fe200078e00b4 */
[----:B------:R-:W-:Y:S01]  /*60a0*/  MOV R180, R11 ;  /* 0x0000000b00b47202 */ /* 0x000fe20000000f00 */
[----:B------:R-:W-:Y:S01]  /*60b0*/  IMAD.MOV.U32 R187, RZ, RZ, -0x1 ;  /* 0xffffffffffbb7424 */ /* 0x000fe200078e00ff */
[----:B------:R-:W-:-:S02]  /*60c0*/  MOV R182, 0x1f ;  /* 0x0000001f00b67802 */ /* 0x000fc40000000f00 */
[----:B------:R-:W-:Y:S02]  /*60d0*/  MOV R2, 0x60f0 ;  /* 0x000060f000027802 */ /* 0x000fe40000000f00 */
[----:B------:R-:W-:Y:S05]  /*60e0*/  CALL.REL.NOINC `($__internal_97_$__cuda_sm70_shflsync_bfly_p) ;  /* 0x0000011000007944 */ /* 0x000fea0003c00000 */
[----:B------:R-:W-:Y:S01]  /*60f0*/  FADD.FTZ R12, R0, R181 ;  /* 0x000000b5000c7221 */ /* 0x000fe20000010000 */
[----:B0-----:R-:W-:Y:S01]  /*6100*/  HFMA2.MMA R185, -RZ, RZ, 0, 9.5367431640625e-07 ;  /* 0x00000010ffb97435 */ /* 0x001fe200000001ff */
[----:B-1----:R-:W-:Y:S01]  /*6110*/  FADD.FTZ R11, R11, R180 ;  /* 0x000000b40b0b7221 */ /* 0x002fe20000010000 */
[----:B------:R-:W-:Y:S01]  /*6120*/  MOV R182, 0x1f ;  /* 0x0000001f00b67802 */ /* 0x000fe20000000f00 */
[----:B------:R-:W-:Y:S01]  /*6130*/  IMAD.MOV.U32 R180, RZ, RZ, R12 ;  /* 0x000000ffffb47224 */ /* 0x000fe200078e000c */
[----:B------:R-:W-:Y:S02]  /*6140*/  MOV R187, 0xffffffff ;  /* 0xffffffff00bb7802 */ /* 0x000fe40000000f00 */
[----:B------:R-:W-:Y:S02]  /*6150*/  MOV R2, 0x6170 ;  /* 0x0000617000027802 */ /* 0x000fe40000000f00 */
[----:B------:R-:W-:Y:S05]  /*6160*/  CALL.REL.NOINC `($__internal_97_$__cuda_sm70_shflsync_bfly_p) ;  /* 0x0000009000007944 */ /* 0x000fea0003c00000 */
[----:B0-----:R-:W-:Y:S01]  /*6170*/  HFMA2.MMA R185, -RZ, RZ, 0, 9.5367431640625e-07 ;  /* 0x00000010ffb97435 */ /* 0x001fe200000001ff */
[----:B-1----:R-:W-:Y:S01]  /*6180*/  MOV R183, R180 ;  /* 0x000000b400b77202 */ /* 0x002fe20000000f00 */
[----:B------:R-:W-:Y:S01]  /*6190*/  IMAD.MOV.U32 R182, RZ, RZ, 0x1f ;  /* 0x0000001fffb67424 */ /* 0x000fe200078e00ff */
[----:B------:R-:W-:-:S02]  /*61a0*/  MOV R180, R11 ;  /* 0x0000000b00b47202 */ /* 0x000fc40000000f00 */
[----:B------:R-:W-:Y:S02]  /*61b0*/  MOV R187, 0xffffffff ;  /* 0xffffffff00bb7802 */ /* 0x000fe40000000f00 */
[----:B------:R-:W-:Y:S02]  /*61c0*/  MOV R2, 0x61e0 ;  /* 0x000061e000027802 */ /* 0x000fe40000000f00 */
[----:B------:R-:W-:Y:S05]  /*61d0*/  CALL.REL.NOINC `($__internal_97_$__cuda_sm70_shflsync_bfly_p) ;  /* 0x0000002000007944 */ /* 0x000fea0003c00000 */
[----:B-1----:R-:W-:Y:S01]  /*61e0*/  MOV R0, R180 ;  /* 0x000000b400007202 */ /* 0x002fe20000000f00 */
[----:B0-----:R-:W-:Y:S05]  /*61f0*/  BRA `(.L_x_4844) ;  /* 0xffffb8b000007947 */ /* 0x001fea000383ffff */
        .weak           $__internal_97_$__cuda_sm70_shflsync_bfly_p
        .type           $__internal_97_$__cuda_sm70_shflsync_bfly_p,@function
        .size           $__internal_97_$__cuda_sm70_shflsync_bfly_p,(.L_x_9827 - $__internal_97_$__cuda_sm70_shflsync_bfly_p)
$__internal_97_$__cuda_sm70_shflsync_bfly_p:
[----:B------:R-:W-:Y:S01]  /*6200*/  HFMA2.MMA R3, -RZ, RZ, 0, 0 ;  /* 0x00000000ff037435 */ /* 0x000fe200000001ff */
[----:B------:R-:W-:Y:S04]  /*6210*/  WARPSYNC R187 ;  /* 0x000000bb00007348 */ /* 0x000fe80003800000 */
[----:B------:R0:W1:Y:S01]  /*6220*/  SHFL.BFLY PT, R180, R180, R185, R182 ;  /* 0x0c0000b9b4b47389 */ /* 0x00006200000e00b6 */
[----:B------:R-:W-:Y:S05]  /*6230*/  RET.REL.NODEC R2 `(_ZN10layer_norm13ln_bwd_kernelINS_13Kernel_traitsIf13__nv_bfloat16fS2_fjLj768ELj1ELj4ELj1ELj16ENS_18Kernel_traits_baseILj768EfS2_fS2_fjLj128EEEEELb1ELb1ELb1ELb0EEEvNS_9BwdParamsE) ;  /* 0xffff9dc002007950 */ /* 0x000fea0003c3ffff */
.L_x_4845:
        /* <DEDUP_REMOVED lines=12> */
.L_x_9827:


//--------------------- .text._ZN10layer_norm22ln_bwd_finalize_kernelINS_22Kernel_traits_finalizeILj768Ef13__nv_bfloat16fS2_fjLb1ELj1024ELj4ENS_18Kernel_traits_baseILj768EfS2_fS2_fjLj1024EEEEELb1ELb1EEEvNS_9BwdParamsE --------------------------
	.section	.text._ZN10layer_norm22ln_bwd_finalize_kernelINS_22Kernel_traits_finalizeILj768Ef13__nv_bfloat16fS2_fjLb1ELj1024ELj4ENS_18Kernel_traits_baseILj768EfS2_fS2_fjLj1024EEEEELb1ELb1EEEvNS_9BwdParamsE,"ax",@progbits
	.sectioninfo	@"SHI_REGISTERS=32"
	.align	128
        .global         _ZN10layer_norm22ln_bwd_finalize_kernelINS_22Kernel_traits_finalizeILj768Ef13__nv_bfloat16fS2_fjLb1ELj1024ELj4ENS_18Kernel_traits_baseILj768EfS2_fS2_fjLj1024EEEEELb1ELb1EEEvNS_9BwdParamsE
        .type           _ZN10layer_norm22ln_bwd_finalize_kernelINS_22Kernel_traits_finalizeILj768Ef13__nv_bfloat16fS2_fjLb1ELj1024ELj4ENS_18Kernel_traits_baseILj768EfS2_fS2_fjLj1024EEEEELb1ELb1EEEvNS_9BwdParamsE,@function
        .size           _ZN10layer_norm22ln_bwd_finalize_kernelINS_22Kernel_traits_finalizeILj768Ef13__nv_bfloat16fS2_fjLb1ELj1024ELj4ENS_18Kernel_traits_baseILj768EfS2_fS2_fjLj1024EEEEELb1ELb1EEEvNS_9BwdParamsE,(.L_x_9828 - _ZN10layer_norm22ln_bwd_finalize_kernelINS_22Kernel_traits_finalizeILj768Ef13__nv_bfloat16fS2_fjLb1ELj1024ELj4ENS_18Kernel_traits_baseILj768EfS2_fS2_fjLj1024EEEEELb1ELb1EEEvNS_9BwdParamsE)
        .other          _ZN10layer_norm22ln_bwd_finalize_kernelINS_22Kernel_traits_finalizeILj768Ef13__nv_bfloat16fS2_fjLb1ELj1024ELj4ENS_18Kernel_traits_baseILj768EfS2_fS2_fjLj1024EEEEELb1ELb1EEEvNS_9BwdParamsE,@"STO_CUDA_ENTRY STV_DEFAULT"
_ZN10layer_norm22ln_bwd_finalize_kernelINS_22Kernel_traits_finalizeILj768Ef13__nv_bfloat16fS2_fjLb1ELj1024ELj4ENS_18Kernel_traits_baseILj768EfS2_fS2_fjLj1024EEEEELb1ELb1EEEvNS_9BwdParamsE:
.text._ZN10layer_norm22ln_bwd_finalize_kernelINS_22Kernel_traits_finalizeILj768Ef13__nv_bfloat16fS2_fjLb1ELj1024ELj4ENS_18Kernel_traits_baseILj768EfS2_fS2_fjLj1024EEEEELb1ELb1EEEvNS_9BwdParamsE:
        /* <DEDUP_REMOVED lines=19> */
.L_x_4858:
        /* <DEDUP_REMOVED lines=32> */
.L_x_4850:
        /* <DEDUP_REMOVED lines=47> */
.L_x_4849:
[----:B------:R-:W-:Y:S05]  /*0620*/  BSYNC B1 ;  /* 0x0000000000017941 */ /* 0x000fea0003800000 */
.L_x_4848:
        /* <DEDUP_REMOVED lines=29> */
.L_x_4852:
[----:B------:R-:W-:Y:S05]  /*0800*/  BSYNC B1 ;  /* 0x0000000000017941 */ /* 0x000fea0003800000 */
.L_x_4851:
        /* <DEDUP_REMOVED lines=13> */
.L_x_4847:
[----:B------:R-:W-:Y:S05]  /*08e0*/  BSYNC B0 ;  /* 0x0000000000007941 */ /* 0x000fea0003800000 */
.L_x_4846:
        /* <DEDUP_REMOVED lines=12> */
.L_x_4859:
        /* <DEDUP_REMOVED lines=27> */
.L_x_4860:
        /* <DEDUP_REMOVED lines=9> */
.L_x_4853:
        /* <DEDUP_REMOVED lines=16> */
.L_x_4857:
[----:B------:R-:W-:Y:S05]  /*0cf0*/  BSYNC B0 ;  /* 0x0000000000007941 */ /* 0x000fea0003800000 */
.L_x_4856:
[C---:B------:R-:W-:Y:S02]  /*0d00*/  ISETP.GT.U32.AND P1, PT, R4.reuse, -0x301, PT ;  /* 0xfffffcff0400780c */ /* 0x040fe40003f24070 */
[----:B------:R-:W-:-:S02]  /*0d10*/  IADD3 R4, R4, 0x300, RZ ;  /* 0x0000030004047810 */ /* 0x000fc40007ffe0ff */
[----:B------:R-:W-:-:S09]  /*0d20*/  IADD3 R5, R5, 0x180, RZ ;  /* 0x0000018005057810 */ /* 0x000fd20007ffe0ff */
[----:B012---:R-:W-:Y:S05]  /*0d30*/  @P1 BRA `(.L_x_4858) ;  /* 0xfffff3f000001947 */ /* 0x007fea000383ffff */
[----:B------:R-:W-:Y:S05]  /*0d40*/  EXIT ;  /* 0x000000000000794d */ /* 0x000fea0003800000 */
.L_x_4854:
[----:B------:R-:W-:Y:S01]  /*0d50*/  HFMA2.MMA R14, -RZ, RZ, 0, 1.847743988037109375e-06 ;  /* 0x0000001fff0e7435 */ /* 0x000fe200000001ff */
[----:B---3--:R-:W-:Y:S01]  /*0d60*/  IMAD.MOV.U32 R18, RZ, RZ, R10 ;  /* 0x000000ffff127224 */ /* 0x008fe200078e000a */
[----:B------:R-:W-:Y:S01]  /*0d70*/  MOV R17, 0x1 ;  /* 0x0000000100117802 */ /* 0x000fe20000000f00 */
[----:B------:R-:W-:Y:S01]  /*0d80*/  IMAD.MOV.U32 R19, RZ, RZ, -0x1 ;  /* 0xffffffffff137424 */ /* 0x000fe200078e00ff */
[----:B------:R-:W-:Y:S02]  /*0d90*/  MOV R8, 0xdb0 ;  /* 0x00000db000087802 */ /* 0x000fe40000000f00 */
[----:B012---:R-:W-:Y:S05]  /*0da0*/  CALL.REL.NOINC `($__internal_98_$__cuda_sm70_shflsync_bfly_p) ;  /* 0x0000059000007944 */ /* 0x007fea0003c00000 */
[----:B01----:R-:W-:Y:S05]  /*0db0*/  BRA `(.L_x_4859) ;  /* 0xfffffbf000007947 */ /* 0x003fea000383ffff */
.L_x_4855:
[----:B------:R-:W-:Y:S01]  /*0dc0*/  HFMA2.MMA R14, -RZ, RZ, 0, 1.847743988037109375e-06 ;  /* 0x0000001fff0e7435 */ /* 0x000fe200000001ff */
[----:B------:R-:W-:Y:S01]  /*0dd0*/  MOV R17, 0x2 ;  /* 0x0000000200117802 */ /* 0x000fe20000000f00 */
[----:B------:R-:W-:Y:S01]  /*0de0*/  IMAD.MOV.U32 R19, RZ, RZ, -0x1 ;  /* 0xffffffffff137424 */ /* 0x000fe200078e00ff */
[----:B------:R-:W-:-:S03]  /*0df0*/  MOV R8, 0xe10 ;  /* 0x00000e1000087802 */ /* 0x000fc60000000f00 */
[----:B0123--:R-:W-:Y:S05]  /*0e00*/  CALL.REL.NOINC `($__internal_98_$__cuda_sm70_shflsync_bfly_p) ;  /* 0x0000053000007944 */ /* 0x00ffea0003c00000 */
[----:B01----:R-:W-:Y:S01]  /*0e10*/  FADD.FTZ R18, R18, R14 ;  /* 0x0000000e12127221 */ /* 0x003fe20000010000 */
[----:B------:R-:W-:Y:S01]  /*0e20*/  HFMA2.MMA R14, -RZ, RZ, 0, 1.847743988037109375e-06 ;  /* 0x0000001fff0e7435 */ /* 0x000fe200000001ff */
[----:B------:R-:W-:Y:S01]  /*0e30*/  MOV R17, 0x4 ;  /* 0x0000000400117802 */ /* 0x000fe20000000f00 */
[----:B------:R-:W-:Y:S01]  /*0e40*/  IMAD.MOV.U32 R19, RZ, RZ, -0x1 ;  /* 0xffffffffff137424 */ /* 0x000fe200078e00ff */
[----:B------:R-:W-:-:S03]  /*0e50*/  MOV R8, 0xe70 ;  /* 0x00000e7000087802 */ /* 0x000fc60000000f00 */
[----:B------:R-:W-:Y:S05]  /*0e60*/  CALL.REL.NOINC `($__internal_98_$__cuda_sm70_shflsync_bfly_p) ;  /* 0x000004d000007944 */ /* 0x000fea0003c00000 */
[----:B01----:R-:W-:Y:S01]  /*0e70*/  FADD.FTZ R18, R18, R14 ;  /* 0x0000000e12127221 */ /* 0x003fe20000010000 */
[----:B------:R-:W-:Y:S01]  /*0e80*/  HFMA2.MMA R14, -RZ, RZ, 0, 1.847743988037109375e-06 ;  /* 0x0000001fff0e7435 */ /* 0x000fe200000001ff */
[----:B------:R-:W-:-:S02]  /*0e90*/  MOV R17, 0x8 ;  /* 0x0000000800117802 */ /* 0x000fc40000000f00 */
[----:B------:R-:W-:Y:S02]  /*0ea0*/  MOV R19, 0xffffffff ;  /* 0xffffffff00137802 */ /* 0x000fe40000000f00 */
[----:B------:R-:W-:Y:S02]  /*0eb0*/  MOV R8, 0xed0 ;  /* 0x00000ed000087802 */ /* 0x000fe40000000f00 */
[----:B------:R-:W-:Y:S05]  /*0ec0*/  CALL.REL.NOINC `($__internal_98_$__cuda_sm70_shflsync_bfly_p) ;  /* 0x0000047000007944 */ /* 0x000fea0003c00000 */
[----:B-1----:R-:W-:Y:S01]  /*0ed0*/  FADD.FTZ R10, R18, R14 ;  /* 0x0000000e120a7221 */ /* 0x002fe20000010000 */
[----:B------:R-:W-:Y:S01]  /*0ee0*/  HFMA2.MMA R14, -RZ, RZ, 0, 1.847743988037109375e-06 ;  /* 0x0000001fff0e7435 */ /* 0x000fe200000001ff */
[----:B0-----:R-:W-:Y:S01]  /*0ef0*/  IMAD.MOV.U32 R17, RZ, RZ, 0x10 ;  /* 0x00000010ff117424 */ /* 0x001fe200078e00ff */
[----:B------:R-:W-:Y:S02]  /*0f00*/  MOV R19, 0xffffffff ;  /* 0xffffffff00137802 */ /* 0x000fe40000000f00 */
[----:B------:R-:W-:Y:S02]  /*0f10*/  MOV R18, R10 ;  /* 0x0000000a00127202 */ /* 0x000fe40000000f00 */
[----:B------:R-:W-:Y:S02]  /*0f20*/  MOV R8, 0xf40 ;  /* 0x00000f4000087802 */ /* 0x000fe40000000f00 */
[----:B------:R-:W-:Y:S05]  /*0f30*/  CALL.REL.NOINC `($__internal_98_$__cuda_sm70_shflsync_bfly_p) ;  /* 0x0000040000007944 */ /* 0x000fea0003c00000 */
[----:B0-----:R-:W-:Y:S01]  /*0f40*/  HFMA2.MMA R17, -RZ, RZ, 0, 5.9604644775390625e-08 ;  /* 0x00000001ff117435 */ /* 0x001fe200000001ff */
[----:B-1----:R-:W-:Y:S01]  /*0f50*/  IMAD.MOV.U32 R13, RZ, RZ, R14 ;  /* 0x000000ffff0d7224 */ /* 0x002fe200078e000e */
[----:B------:R-:W-:Y:S01]  /*0f60*/  MOV R18, R15 ;  /* 0x0000000f00127202 */ /* 0x000fe20000000f00 */
[----:B------:R-:W-:Y:S01]  /*0f70*/  IMAD.MOV.U32 R19, RZ, RZ, -0x1 ;  /* 0xffffffffff137424 */ /* 0x000fe200078e00ff */
[----:B------:R-:W-:-:S02]  /*0f80*/  MOV R14, 0x1f ;  /* 0x0000001f000e7802 */ /* 0x000fc40000000f00 */
[----:B------:R-:W-:Y:S02]  /*0f90*/  MOV R8, 0xfb0 ;  /* 0x00000fb000087802 */ /* 0x000fe40000000f00 */
[----:B------:R-:W-:Y:S05]  /*0fa0*/  CALL.REL.NOINC `($__internal_98_$__cuda_sm70_shflsync_bfly_p) ;  /* 0x0000039000007944 */ /* 0x000fea0003c00000 */
[----:B0-----:R-:W-:Y:S01]  /*0fb0*/  HFMA2.MMA R17, -RZ, RZ, 0, 1.1920928955078125e-07 ;  /* 0x00000002ff117435 */ /* 0x001fe200000001ff */
[----:B-1----:R-:W-:Y:S01]  /*0fc0*/  FADD.FTZ R18, R15, R14 ;  /* 0x0000000e0f127221 */ /* 0x002fe20000010000 */
[----:B------:R-:W-:Y:S02]  /*0fd0*/  MOV R14, 0x1f ;  /* 0x0000001f000e7802 */ /* 0x000fe40000000f00 */
[----:B------:R-:W-:Y:S02]  /*0fe0*/  MOV R19, 0xffffffff ;  /* 0xffffffff00137802 */ /* 0x000fe40000000f00 */
[----:B------:R-:W-:Y:S02]  /*0ff0*/  MOV R8, 0x1010 ;  /* 0x0000101000087802 */ /* 0x000fe40000000f00 */
[----:B------:R-:W-:Y:S05]  /*1000*/  CALL.REL.NOINC `($__internal_98_$__cuda_sm70_shflsync_bfly_p) ;  /* 0x0000033000007944 */ /* 0x000fea0003c00000 */
[----:B01----:R-:W-:Y:S01]  /*1010*/  FADD.FTZ R18, R18, R14 ;  /* 0x0000000e12127221 */ /* 0x003fe20000010000 */
[----:B------:R-:W-:Y:S01]  /*1020*/  HFMA2.MMA R14, -RZ, RZ, 0, 1.847743988037109375e-06 ;  /* 0x0000001fff0e7435 */ /* 0x000fe200000001ff */
[----:B------:R-:W-:Y:S01]  /*1030*/  IMAD.MOV.U32 R17, RZ, RZ, 0x4 ;  /* 0x00000004ff117424 */ /* 0x000fe200078e00ff */
[----:B------:R-:W-:Y:S02]  /*1040*/  MOV R19, 0xffffffff ;  /* 0xffffffff00137802 */ /* 0x000fe40000000f00 */
[----:B------:R-:W-:-:S02]  /*1050*/  MOV R8, 0x1070 ;  /* 0x0000107000087802 */ /* 0x000fc40000000f00 */
[----:B------:R-:W-:Y:S05]  /*1060*/  CALL.REL.NOINC `($__internal_98_$__cuda_sm70_shflsync_bfly_p) ;  /* 0x000002d000007944 */ /* 0x000fea0003c00000 */
[----:B0-----:R-:W-:Y:S01]  /*1070*/  HFMA2.MMA R17, -RZ, RZ, 0, 4.76837158203125e-07 ;  /* 0x00000008ff117435 */ /* 0x001fe200000001ff */
[----:B-1----:R-:W-:Y:S01]  /*1080*/  FADD.FTZ R18, R18, R14 ;  /* 0x0000000e12127221 */ /* 0x002fe20000010000 */
[----:B------:R-:W-:Y:S01]  /*1090*/  MOV R19, 0xffffffff ;  /* 0xffffffff00137802 */ /* 0x000fe20000000f00 */
[----:B------:R-:W-:Y:S01]  /*10a0*/  IMAD.MOV.U32 R14, RZ, RZ, 0x1f ;  /* 0x0000001fff0e7424 */ /* 0x000fe200078e00ff */
[----:B------:R-:W-:-:S02]  /*10b0*/  MOV R8, 0x10d0 ;  /* 0x000010d000087802 */ /* 0x000fc40000000f00 */
[----:B------:R-:W-:Y:S05]  /*10c0*/  CALL.REL.NOINC `($__internal_98_$__cuda_sm70_shflsync_bfly_p) ;  /* 0x0000027000007944 */ /* 0x000fea0003c00000 */
[----:B-1----:R-:W-:Y:S01]  /*10d0*/  FADD.FTZ R12, R18, R14 ;  /* 0x0000000e120c7221 */ /* 0x002fe20000010000 */
[----:B0-----:R-:W-:Y:S01]  /*10e0*/  HFMA2.MMA R17, -RZ, RZ, 0, 9.5367431640625e-07 ;  /* 0x00000010ff117435 */ /* 0x001fe200000001ff */
[----:B------:R-:W-:Y:S01]  /*10f0*/  MOV R14, 0x1f ;  /* 0x0000001f000e7802 */ /* 0x000fe20000000f00 */
[----:B------:R-:W-:Y:S01]  /*1100*/  IMAD.MOV.U32 R19, RZ, RZ, -0x1 ;  /* 0xffffffffff137424 */ /* 0x000fe200078e00ff */
[----:B------:R-:W-:-:S02]  /*1110*/  MOV R8, 0x1140 ;  /* 0x0000114000087802 */ /* 0x000fc40000000f00 */
[----:B------:R-:W-:Y:S02]  /*1120*/  MOV R18, R12 ;  /* 0x0000000c00127202 */ /* 0x000fe40000000f00 */
[----:B------:R-:W-:Y:S05]  /*1130*/  CALL.REL.NOINC `($__internal_98_$__cuda_sm70_shflsync_bfly_p) ;  /* 0x0000020000007944 */ /* 0x000fea0003c00000 */
[----:B-1----:R-:W-:Y:S01]  /*1140*/  MOV R15, R14 ;  /* 0x0000000e000f7202 */ /* 0x002fe20000000f00 */
[----:B------:R-:W-:Y:S01]  /*1150*/  HFMA2.MMA R14, -RZ, RZ, 0, 1.847743988037109375e-06 ;  /* 0x0000001fff0e7435 */ /* 0x000fe200000001ff */
[----:B0-----:R-:W-:Y:S01]  /*1160*/  MOV R18, R11 ;  /* 0x0000000b00127202 */ /* 0x001fe20000000f00 */
[----:B------:R-:W-:Y:S01]  /*1170*/  IMAD.MOV.U32 R17, RZ, RZ, 0x1 ;  /* 0x00000001ff117424 */ /* 0x000fe200078e00ff */
[----:B------:R-:W-:Y:S02]  /*1180*/  MOV R19, 0xffffffff ;  /* 0xffffffff00137802 */ /* 0x000fe40000000f00 */
[----:B------:R-:W-:Y:S02]  /*1190*/  MOV R8, 0x11b0 ;  /* 0x000011b000087802 */ /* 0x000fe40000000f00 */
[----:B------:R-:W-:Y:S05]  /*11a0*/  CALL.REL.NOINC `($__internal_98_$__cuda_sm70_shflsync_bfly_p) ;  /* 0x0000019000007944 */ /* 0x000fea0003c00000 */
[----:B0-----:R-:W-:Y:S01]  /*11b0*/  HFMA2.MMA R17, -RZ, RZ, 0, 1.1920928955078125e-07 ;  /* 0x00000002ff117435 */ /* 0x001fe200000001ff */
[----:B-1----:R-:W-:Y:S01]  /*11c0*/  FADD.FTZ R18, R11, R14 ;  /* 0x0000000e0b127221 */ /* 0x002fe20000010000 */
[----:B------:R-:W-:Y:S01]  /*11d0*/  MOV R19, 0xffffffff ;  /* 0xffffffff00137802 */ /* 0x000fe20000000f00 */
[----:B------:R-:W-:Y:S01]  /*11e0*/  IMAD.MOV.U32 R14, RZ, RZ, 0x1f ;  /* 0x0000001fff0e7424 */ /* 0x000fe200078e00ff */
[----:B------:R-:W-:-:S02]  /*11f0*/  MOV R8, 0x1210 ;  /* 0x0000121000087802 */ /* 0x000fc40000000f00 */
[----:B------:R-:W-:Y:S05]  /*1200*/  CALL.REL.NOINC `($__internal_98_$__cuda_sm70_shflsync_bfly_p) ;  /* 0x0000013000007944 */ /* 0x000fea0003c00000 */
[----:B0-----:R-:W-:Y:S01]  /*1210*/  HFMA2.MMA R17, -RZ, RZ, 0, 2.384185791015625e-07 ;  /* 0x00000004ff117435 */ /* 0x001fe200000001ff */
[----:B-1----:R-:W-:Y:S01]  /*1220*/  FADD.FTZ R18, R18, R14 ;  /* 0x0000000e12127221 */ /* 0x002fe20000010000 */
[----:B------:R-:W-:Y:S01]  /*1230*/  MOV R14, 0x1f ;  /* 0x0000001f000e7802 */ /* 0x000fe20000000f00 */
[----:B------:R-:W-:Y:S01]  /*1240*/  IMAD.MOV.U32 R19, RZ, RZ, -0x1 ;  /* 0xffffffffff137424 */ /* 0x000fe200078e00ff */
[----:B------:R-:W-:-:S02]  /*1250*/  MOV R8, 0x1270 ;  /* 0x0000127000087802 */ /* 0x000fc40000000f00 */
[----:B------:R-:W-:Y:S05]  /*1260*/  CALL.REL.NOINC `($__internal_98_$__cuda_sm70_shflsync_bfly_p) ;  /* 0x000000d000007944 */ /* 0x000fea0003c00000 */
[----:B0-----:R-:W-:Y:S01]  /*1270*/  HFMA2.MMA R17, -RZ, RZ, 0, 4.76837158203125e-07 ;  /* 0x00000008ff117435 */ /* 0x001fe200000001ff */
[----:B-1----:R-:W-:Y:S01]  /*1280*/  FADD.FTZ R18, R18, R14 ;  /* 0x0000000e12127221 */ /* 0x002fe20000010000 */
[----:B------:R-:W-:-:S02]  /*1290*/  MOV R14, 0x1f ;  /* 0x0000001f000e7802 */ /* 0x000fc40000000f00 */
[----:B------:R-:W-:Y:S02]  /*12a0*/  MOV R19, 0xffffffff ;  /* 0xffffffff00137802 */ /* 0x000fe40000000f00 */
[----:B------:R-:W-:Y:S02]  /*12b0*/  MOV R8, 0x12d0 ;  /* 0x000012d000087802 */ /* 0x000fe40000000f00 */
[----:B------:R-:W-:Y:S05]  /*12c0*/  CALL.REL.NOINC `($__internal_98_$__cuda_sm70_shflsync_bfly_p) ;  /* 0x0000007000007944 */ /* 0x000fea0003c00000 */
[----:B01----:R-:W-:Y:S01]  /*12d0*/  FADD.FTZ R18, R18, R14 ;  /* 0x0000000e12127221 */ /* 0x003fe20000010000 */
[----:B------:R-:W-:Y:S01]  /*12e0*/  HFMA2.MMA R14, -RZ, RZ, 0, 1.847743988037109375e-06 ;  /* 0x0000001fff0e7435 */ /* 0x000fe200000001ff */
[----:B------:R-:W-:Y:S01]  /*12f0*/  IMAD.MOV.U32 R17, RZ, RZ, 0x10 ;  /* 0x00000010ff117424 */ /* 0x000fe200078e00ff */
[----:B------:R-:W-:Y:S02]  /*1300*/  MOV R19, 0xffffffff ;  /* 0xffffffff00137802 */ /* 0x000fe40000000f00 */
[----:B------:R-:W-:Y:S02]  /*1310*/  MOV R8, 0x1330 ;  /* 0x0000133000087802 */ /* 0x000fe40000000f00 */
[----:B------:R-:W-:Y:S05]  /*1320*/  CALL.REL.NOINC `($__internal_98_$__cuda_sm70_shflsync_bfly_p) ;  /* 0x0000001000007944 */ /* 0x000fea0003c00000 */
[----:B01----:R-:W-:Y:S05]  /*1330*/  BRA `(.L_x_4860) ;  /* 0xfffff82000007947 */ /* 0x003fea000383ffff */
        .weak           $__internal_98_$__cuda_sm70_shflsync_bfly_p
        .type           $__internal_98_$__cuda_sm70_shflsync_bfly_p,@function
        .size           $__internal_98_$__cuda_sm70_shflsync_bfly_p,(.L_x_9828 - $__internal_98_$__cuda_sm70_shflsync_bfly_p)
$__internal_98_$__cuda_sm70_shflsync_bfly_p:
[----:B------:R-:W-:Y:S01]  /*1340*/  HFMA2.MMA R9, -RZ, RZ, 0, 0 ;  /* 0x00000000ff097435 */ /* 0x000fe200000001ff */
[----:B------:R-:W-:Y:S04]  /*1350*/  WARPSYNC R19 ;  /* 0x0000001300007348 */ /* 0x000fe80003800000 */
[----:B------:R0:W1:Y:S01]  /*1360*/  SHFL.BFLY PT, R14, R18, R17, R14 ;  /* 0x0c000011120e7389 */ /* 0x00006200000e000e */
[----:B------:R-:W-:Y:S05]  /*1370*/  RET.REL.NODEC R8 `(_ZN10layer_norm22ln_bwd_finalize_kernelINS_22Kernel_traits_finalizeILj768Ef13__nv_bfloat16fS2_fjLb1ELj1024ELj4ENS_18Kernel_traits_baseILj768EfS2_fS2_fjLj1024EEEEELb1ELb1EEEvNS_9BwdParamsE) ;  /* 0xffffec8008007950 */ /* 0x000fea0003c3ffff */
.L_x_4861:
        /* <DEDUP_REMOVED lines=16> */
.L_x_9828:


//--------------------- .text._ZN10layer_norm13ln_bwd_kernelINS_13Kernel_traitsIf13__nv_bfloat16fS2_fjLj768ELj1ELj4ELj1ELj16ENS_18Kernel_traits_baseILj768EfS2_fS2_fjLj128EEEEELb1ELb1ELb1ELb1EEEvNS_9BwdParamsE --------------------------
	.section	.text._ZN10layer_norm13ln_bwd_kernelINS_13Kernel_traitsIf13__nv_bfloat16fS2_fjLj768ELj1ELj4ELj1ELj16ENS_18Kernel_traits_baseILj768EfS2_fS2_fjLj128EEEEELb1ELb1ELb1ELb1EEEvNS_9BwdParamsE,"ax",@progbits
	.sectioninfo	@"SHI_REGISTERS=254"
	.align	128
        .global         _ZN10layer_norm13ln_bwd_kernelINS_13Kernel_traitsIf13__nv_bfloat16fS2_fjLj768ELj1ELj4ELj1ELj16ENS_18Kernel_traits_baseILj768EfS2_fS2_fjLj128EEEEELb1ELb1ELb1ELb1EEEvNS_9BwdParamsE
        .type           _ZN10layer_norm13ln_bwd_kernelINS_13Kernel_traitsIf13__nv_bfloat16fS2_fjLj768ELj1ELj4ELj1ELj16ENS_18Kernel_traits_baseILj768EfS2_fS2_fjLj128EEEEELb1ELb1ELb1ELb1EEEvNS_9BwdParamsE,@function
        .size           _ZN10layer_norm13ln_bwd_kernelINS_13Kernel_traitsIf13__nv_bfloat16fS2_fjLj768ELj1ELj4ELj1ELj16ENS_18Kernel_traits_baseILj768EfS2_fS2_fjLj128EEEEELb1ELb1ELb1ELb1EEEvNS_9BwdParamsE,(.L_x_9829 - _ZN10layer_norm13ln_bwd_kernelINS_13Kernel_traitsIf13__nv_bfloat16fS2_fjLj768ELj1ELj4ELj1ELj16ENS_18Kernel_traits_baseILj768EfS2_fS2_fjLj128EEEEELb1ELb1ELb1ELb1EEEvNS_9BwdParamsE)
        .other          _ZN10layer_norm13ln_bwd_kernelINS_13Kernel_traitsIf13__nv_bfloat16fS2_fjLj768ELj1ELj4ELj1ELj16ENS_18Kernel_traits_baseILj768EfS2_fS2_fjLj128EEEEELb1ELb1ELb1ELb1EEEvNS_9BwdParamsE,@"STO_CUDA_ENTRY STV_DEFAULT"
_ZN10layer_norm13ln_bwd_kernelINS_13Kernel_traitsIf13__nv_bfloat16fS2_fjLj768ELj1ELj4ELj1ELj16ENS_18Kernel_traits_baseILj768EfS2_fS2_fjLj128EEEEELb1ELb1ELb1ELb1EEEvNS_9BwdParamsE:
.text._ZN10layer_norm13ln_bwd_kernelINS_13Kernel_traitsIf13__nv_bfloat16fS2_fjLj768ELj1ELj4ELj1ELj16ENS_18Kernel_traits_baseILj768EfS2_fS2_fjLj128EEEEELb1ELb1ELb1ELb1EEEvNS_9BwdParamsE:
        /* <DEDUP_REMOVED lines=46> */
.L_x_4863:
        /* <DEDUP_REMOVED lines=55> */
.L_x_4970:
[----:B------:R-:W-:-:S10]  /*0650*/  HFMA2.MMA R193, -RZ, RZ, 0, 2.384185791015625e-07 ;  /* 0x00000004ffc17435 */ /* 0x000fd400000001ff */
[----:B------:R-:W-:-:S05]  /*0660*/  IMAD.WIDE R190, R4, R193, c[0x0][0x1d8] ;  /* 0x0000760004be7625 */ /* 0x000fca00078e02c1 */
[----:B------:R0:W2:Y:S01]  /*0670*/  LDG.E R194, [R190.64] ;  /* 0x00000004bec27981 */ /* 0x0000a2000c1e1900 */
[C---:B------:R-:W-:Y:S01]  /*0680*/  IMAD R0, R4.reuse, c[0x0][0x168], RZ ;  /* 0x00005a0004007a24 */ /* 0x040fe200078e02ff */
[----:B------:R-:W-:Y:S01]  /*0690*/  MOV R195, 0x20 ;  /* 0x0000002000c37802 */ /* 0x000fe20000000f00 */
[----:B------:R-:W-:-:S03]  /*06a0*/  IMAD.WIDE R188, R4, R193, c[0x0][0x1a8] ;  /* 0x00006a0004bc7625 */ /* 0x000fc600078e02c1 */
[----:B------:R-:W-:Y:S01]  /*06b0*/  SHF.R.S32.HI R9, RZ, 0x1f, R0 ;  /* 0x0000001fff097819 */ /* 0x000fe20000011400 */
[CC--:B------:R-:W-:Y:S01]  /*06c0*/  IMAD.WIDE R186, R4.reuse, R193.reuse, c[0x0][0x1d0] ;  /* 0x0000740004ba7625 */ /* 0x0c0fe200078e02c1 */
[----:B------:R-:W-:Y:S01]  /*06d0*/  BSSY B1, `(.L_x_4865) ;  /* 0x000011b000017945 */ /* 0x000fe20003800000 */
[----:B-----5:R1:W5:Y:S01]  /*06e0*/  LDG.E R2, [R188.64] ;  /* 0x00000004bc027981 */ /* 0x020362000c1e1900 */
[----:B------:R-:W-:Y:S02]  /*06f0*/  LEA.HI R8, R9, R0, RZ, 0x3 ;  /* 0x0000000009087211 */ /* 0x000fe400078f18ff */
[----:B------:R-:W-:Y:S01]  /*0700*/  LOP3.LUT R9, R5, 0x1f, RZ, 0xc0, !PT ;  /* 0x0000001f05097812 */ /* 0x000fe200078ec0ff */
[----:B------:R3:W5:Y:S01]  /*0710*/  LDG.E R7, [R186.64] ;  /* 0x00000004ba077981 */ /* 0x000762000c1e1900 */
[----:B------:R-:W-:Y:S02]  /*0720*/  IMAD.WIDE R192, R4, R193, c[0x0][0x1a0] ;  /* 0x0000680004c07625 */ /* 0x000fe400078e02c1 */
[----:B------:R-:W-:-:S04]  /*0730*/  LEA.HI.SX32 R8, R8, R9, 0x1d ;  /* 0x0000000908087211 */ /* 0x000fc800078feaff */
[C---:B------:R-:W-:Y:S02]  /*0740*/  IADD3 R6, R8.reuse, 0x20, RZ ;  /* 0x0000002008067810 */ /* 0x040fe40007ffe0ff */
[C---:B------:R-:W-:Y:S01]  /*0750*/  IADD3 R0, R8.reuse, 0x40, RZ ;  /* 0x0000004008007810 */ /* 0x040fe20007ffe0ff */
[----:B---3--:R-:W-:-:S04]  /*0760*/  IMAD.WIDE.U32 R186, R8, R195, c[0x0][0x218] ;  /* 0x0000860008ba7625 */ /* 0x008fc800078e00c3 */
[----:B0-----:R-:W-:-:S04]  /*0770*/  IMAD.WIDE.U32 R190, R6, R195, c[0x0][0x218] ;  /* 0x0000860006be7625 */ /* 0x001fc800078e00c3 */
[----:B-1----:R-:W-:Y:S01]  /*0780*/  IMAD.WIDE.U32 R188, R0, R195, c[0x0][0x218] ;  /* 0x0000860000bc7625 */ /* 0x002fe200078e00c3 */
[----:B--2---:R-:W-:-:S13]  /*0790*/  ISETP.GT.AND P4, PT, R194, RZ, PT ;  /* 0x000000ffc200720c */ /* 0x004fda0003f84270 */
[----:B------:R-:W-:Y:S05]  /*07a0*/  @P4 BRA `(.L_x_4866) ;  /* 0x000001b000004947 */ /* 0x000fea0003800000 */
[----:B-----5:R-:W-:Y:S02]  /*07b0*/  ISETP.GE.AND P1, PT, R7, 0x1, PT ;  /* 0x000000010700780c */ /* 0x020fe40003f26270 */
[----:B------:R-:W-:Y:S02]  /*07c0*/  ISETP.NE.U32.AND P0, PT, RZ, c[0x0][0x218], PT ;  /* 0x00008600ff007a0c */ /* 0x000fe40003f05070 */
[----:B------:R-:W-:Y:S02]  /*07d0*/  MOV R194, RZ ;  /* 0x000000ff00c27202 */ /* 0x000fe40000000f00 */
[----:B------:R-:W-:-:S07]  /*07e0*/  ISETP.NE.AND.EX P0, PT, RZ, c[0x0][0x21c], PT, P0 ;  /* 0x00008700ff007a0c */ /* 0x000fce0003f05300 */
[----:B------:R-:W-:-:S05]  /*07f0*/  @P1 IADD3 R192, R7, -0x1, RZ ;  /* 0xffffffff07c01810 */ /* 0x000fca0007ffe0ff */
[----:B------:R-:W-:Y:S01]  /*0800*/  @P1 IMAD R192, R192, c[0x0][0x168], RZ ;  /* 0x00005a00c0c01a24 */ /* 0x000fe200078e02ff */
[----:B------:R-:W-:Y:S01]  /*0810*/  MOV R229, 0x8 ;  /* 0x0000000800e57802 */ /* 0x000fe20000000f00 */
[----:B------:R0:W5:Y:S03]  /*0820*/  @P0 LDG.E.128 R44, [R186.64] ;  /* 0x00000004ba2c0981 */ /* 0x000166000c1e1d00 */
[----:B------:R-:W-:Y:S01]  /*0830*/  @P1 SHF.R.S32.HI R193, RZ, 0x1f, R192 ;  /* 0x0000001fffc11819 */ /* 0x000fe200000114c0 */
[----:B------:R0:W5:Y:S03]  /*0840*/  @P0 LDG.E.128 R40, [R186.64+0x10] ;  /* 0x00001004ba280981 */ /* 0x000166000c1e1d00 */
[----:B------:R-:W-:Y:S01]  /*0850*/  @P1 LEA.HI R192, R193, R192, RZ, 0x3 ;  /* 0x000000c0c1c01211 */ /* 0x000fe200078f18ff */
[----:B------:R1:W5:Y:S03]  /*0860*/  @P0 LDG.E.128 R36, [R190.64] ;  /* 0x00000004be240981 */ /* 0x000366000c1e1d00 */
[----:B------:R-:W-:Y:S01]  /*0870*/  @P1 LEA.HI.SX32 R194, R192, R9, 0x1d ;  /* 0x00000009c0c21211 */ /* 0x000fe200078feaff */
[----:B------:R1:W5:Y:S03]  /*0880*/  @P0 LDG.E.128 R32, [R190.64+0x10] ;  /* 0x00001004be200981 */ /* 0x000366000c1e1d00 */
[C---:B------:R-:W-:Y:S01]  /*0890*/  IADD3 R192, R194.reuse, 0x20, RZ ;  /* 0x00000020c2c07810 */ /* 0x040fe20007ffe0ff */
[----:B------:R1:W5:Y:S01]  /*08a0*/  @P0 LDG.E.128 R28, [R188.64] ;  /* 0x00000004bc1c0981 */ /* 0x000362000c1e1d00 */
[C---:B------:R-:W-:Y:S01]  /*08b0*/  IADD3 R228, R194.reuse, 0x40, RZ ;  /* 0x00000040c2e47810 */ /* 0x040fe20007ffe0ff */
[----:B------:R-:W-:-:S02]  /*08c0*/  IMAD.WIDE.U32 R194, R194, R229, c[0x0][0x190] ;  /* 0x00006400c2c27625 */ /* 0x000fc400078e00e5 */
[----:B------:R1:W5:Y:S02]  /*08d0*/  @P0 LDG.E.128 R24, [R188.64+0x10] ;  /* 0x00001004bc180981 */ /* 0x000364000c1e1d00 */
[-C--:B------:R-:W-:Y:S02]  /*08e0*/  IMAD.WIDE.U32 R192, R192, R229.reuse, c[0x0][0x190] ;  /* 0x00006400c0c07625 */ /* 0x080fe400078e00e5 */
[----:B------:R-:W5:Y:S02]  /*08f0*/  LDG.E.64 R194, [R194.64] ;  /* 0x00000004c2c27981 */ /* 0x000f64000c1e1b00 */
[----:B------:R-:W-:Y:S02]  /*0900*/  IMAD.WIDE.U32 R228, R228, R229, c[0x0][0x190] ;  /* 0x00006400e4e47625 */ /* 0x000fe400078e00e5 */
[----:B------:R-:W5:Y:S04]  /*0910*/  LDG.E.64 R192, [R192.64] ;  /* 0x00000004c0c07981 */ /* 0x000f68000c1e1b00 */
[----:B0-----:R1:W5:Y:S01]  /*0920*/  LDG.E.64 R186, [R228.64] ;  /* 0x00000004e4ba7981 */ /* 0x001362000c1e1b00 */
[----:B------:R-:W-:-:S02]  /*0930*/  MOV R230, RZ ;  /* 0x000000ff00e67202 */ /* 0x000fc40000000f00 */
[----:B------:R-:W-:Y:S01]  /*0940*/  MOV R9, RZ ;  /* 0x000000ff00097202 */ /* 0x000fe20000000f00 */
[----:B------:R-:W-:Y:S05]  /*0950*/  BRA `(.L_x_4867) ;  /* 0x00000f2000007947 */ /* 0x000fea0003800000 */
.L_x_4866:
[----:B------:R-:W-:Y:S01]  /*0960*/  IADD3 R10, R194, -0x1, RZ ;  /* 0xffffffffc20a7810 */ /* 0x000fe20007ffe0ff */
        /* <DEDUP_REMOVED lines=8> */
[CC--:B------:R-:W-:Y:S01]  /*09f0*/  IMAD.WIDE.U32 R16, R212.reuse, R213.reuse, c[0x0][0x208] ;  /* 0x00008200d4107625 */ /* 0x0c0fe200078e00d5 */
[----:B------:R-:W-:Y:S01]  /*0a00*/  IADD3 R212, R212, 0x40, RZ ;  /* 0x00000040d4d47810 */ /* 0x000fe20007ffe0ff */
[----:B------:R1:W3:Y:S02]  /*0a10*/  LDG.E.128 R12, [R10.64] ;  /* 0x000000040a0c7981 */ /* 0x0002e4000c1e1d00 */
[----:B------:R-:W-:Y:S02]  /*0a20*/  IMAD.WIDE.U32 R200, R200, R213, c[0x0][0x208] ;  /* 0x00008200c8c87625 */ /* 0x000fe400078e00d5 */
[----:B------:R-:W4:Y:S02]  /*0a30*/  LDG.E.128 R16, [R16.64] ;  /* 0x0000000410107981 */ /* 0x000f24000c1e1d00 */
[-C--:B------:R-:W-:Y:S02]  /*0a40*/  IMAD.WIDE.U32 R184, R6, R195.reuse, c[0x0][0x188] ;  /* 0x0000620006b87625 */ /* 0x080fe400078e00c3 */
[----:B------:R1:W4:Y:S02]  /*0a50*/  LDG.E.128 R20, [R10.64+0x10] ;  /* 0x000010040a147981 */ /* 0x000324000c1e1d00 */
[----:B0-----:R-:W-:-:S02]  /*0a60*/  IMAD.WIDE.U32 R192, R0, R195, c[0x0][0x188] ;  /* 0x0000620000c07625 */ /* 0x001fc400078e00c3 */
[----:B------:R0:W4:Y:S02]  /*0a70*/  LDG.E.128 R196, [R184.64] ;  /* 0x00000004b8c47981 */ /* 0x000124000c1e1d00 */
[----:B------:R-:W-:Y:S02]  /*0a80*/  IMAD.WIDE.U32 R212, R212, R213, c[0x0][0x208] ;  /* 0x00008200d4d47625 */ /* 0x000fe400078e00d5 */
[----:B------:R-:W4:Y:S04]  /*0a90*/  LDG.E.128 R200, [R200.64] ;  /* 0x00000004c8c87981 */ /* 0x000f28000c1e1d00 */
[----:B------:R0:W4:Y:S04]  /*0aa0*/  LDG.E.128 R204, [R184.64+0x10] ;  /* 0x00001004b8cc7981 */ /* 0x000128000c1e1d00 */
[----:B------:R0:W4:Y:S04]  /*0ab0*/  LDG.E.128 R216, [R192.64+0x10] ;  /* 0x00001004c0d87981 */ /* 0x000128000c1e1d00 */
[----:B------:R-:W4:Y:S04]  /*0ac0*/  LDG.E.128 R212, [R212.64] ;  /* 0x00000004d4d47981 */ /* 0x000f28000c1e1d00 */
[----:B------:R0:W4:Y:S01]  /*0ad0*/  LDG.E.128 R208, [R192.64] ;  /* 0x00000004c0d07981 */ /* 0x000122000c1e1d00 */
[----:B-----5:R-:W-:-:S13]  /*0ae0*/  ISETP.GE.AND P1, PT, R7, 0x1, PT ;  /* 0x000000010700780c */ /* 0x020fda0003f26270 */
[----:B-1----:R-:W-:-:S05]  /*0af0*/  @P1 IADD3 R10, R7, -0x1, RZ ;  /* 0xffffffff070a1810 */ /* 0x002fca0007ffe0ff */
        /* <DEDUP_REMOVED lines=25> */
[C---:B------:R-:W-:Y:S01]  /*0c90*/  FADD.FTZ R227, -R233.reuse, R12 ;  /* 0x0000000ce9e37221 */ /* 0x040fe20000010100 */
[----:B----4-:R-:W-:Y:S01]  /*0ca0*/  PRMT R15, RZ, 0x5410, R16 ;  /* 0x00005410ff0f7816 */ /* 0x010fe20000000010 */
[C---:B------:R-:W-:Y:S01]  /*0cb0*/  FADD.FTZ R185, -R233.reuse, R13 ;  /* 0x0000000de9b97221 */ /* 0x040fe20000010100 */
[----:B------:R-:W-:Y:S01]  /*0cc0*/  PRMT R13, RZ, 0x5410, R17 ;  /* 0x00005410ff0d7816 */ /* 0x000fe20000000011 */
[C---:B------:R-:W-:Y:S02]  /*0cd0*/  FADD.FTZ R237, -R233.reuse, R22 ;  /* 0x00000016e9ed7221 */ /* 0x040fe40000010100 */
[C---:B------:R-:W-:Y:S01]  /*0ce0*/  FADD.FTZ R239, -R233.reuse, R23 ;  /* 0x00000017e9ef7221 */ /* 0x040fe20000010100 */
[----:B------:R-:W-:Y:S01]  /*0cf0*/  PRMT R12, RZ, 0x7610, R17 ;  /* 0x00007610ff0c7816 */ /* 0x000fe20000000011 */
[C---:B------:R-:W-:Y:S01]  /*0d00*/  FADD.FTZ R225, -R233.reuse, R14 ;  /* 0x0000000ee9e17221 */ /* 0x040fe20000010100 */
[----:B------:R-:W-:Y:S01]  /*0d10*/  PRMT R9, RZ, 0x5410, R19 ;  /* 0x00005410ff097816 */ /* 0x000fe20000000013 */
[C---:B------:R-:W-:Y:S01]  /*0d20*/  FADD.FTZ R235, -R233.reuse, R21 ;  /* 0x00000015e9eb7221 */ /* 0x040fe20000010100 */
[----:B0-----:R-:W-:Y:S01]  /*0d30*/  PRMT R10, RZ, 0x7610, R19 ;  /* 0x00007610ff0a7816 */ /* 0x001fe20000000013 */
[C---:B------:R-:W-:Y:S01]  /*0d40*/  FADD.FTZ R197, -R233.reuse, R197 ;  /* 0x000000c5e9c57221 */ /* 0x040fe20000010100 */
[--C-:B------:R-:W-:Y:S01]  /*0d50*/  PRMT R21, RZ, 0x5410, R201.reuse ;  /* 0x00005410ff157816 */ /* 0x100fe200000000c9 */
[C---:B------:R-:W-:Y:S01]  /*0d60*/  FMUL.FTZ R224, R2.reuse, R221 ;  /* 0x000000dd02e07220 */ /* 0x040fe20000410000 */
[----:B------:R-:W-:Y:S01]  /*0d70*/  PRMT R22, RZ, 0x7610, R201 ;  /* 0x00007610ff167816 */ /* 0x000fe200000000c9 */
[C---:B------:R-:W-:Y:S01]  /*0d80*/  FADD.FTZ R223, -R233.reuse, R20 ;  /* 0x00000014e9df7221 */ /* 0x040fe20000010100 */
[--C-:B------:R-:W-:Y:S01]  /*0d90*/  PRMT R17, RZ, 0x5410, R203.reuse ;  /* 0x00005410ff117816 */ /* 0x100fe200000000cb */
[C---:B------:R-:W-:Y:S01]  /*0da0*/  FADD.FTZ R201, -R233.reuse, R204 ;  /* 0x000000cce9c97221 */ /* 0x040fe20000010100 */
[----:B------:R-:W-:Y:S01]  /*0db0*/  PRMT R14, RZ, 0x7610, R203 ;  /* 0x00007610ff0e7816 */ /* 0x000fe200000000cb */
[----:B------:R-:W-:Y:S01]  /*0dc0*/  FADD.FTZ R203, -R233, R206 ;  /* 0x000000cee9cb7221 */ /* 0x000fe20000010100 */
[----:B------:R-:W-:Y:S01]  /*0dd0*/  PRMT R16, RZ, 0x7610, R16 ;  /* 0x00007610ff107816 */ /* 0x000fe20000000010 */
[----:B------:R-:W-:-:S02]  /*0de0*/  FMUL.FTZ R221, R2, R237 ;  /* 0x000000ed02dd7220 */ /* 0x000fc40000410000 */
[C---:B------:R-:W-:Y:S02]  /*0df0*/  FMUL.FTZ R220, R2.reuse, R239 ;  /* 0x000000ef02dc7220 */ /* 0x040fe40000410000 */
[C---:B------:R-:W-:Y:S02]  /*0e00*/  FADD.FTZ R241, -R233.reuse, R196 ;  /* 0x000000c4e9f17221 */ /* 0x040fe40000010100 */
[----:B------:R-:W-:Y:S02]  /*0e10*/  FMUL.FTZ R227, R2, R227 ;  /* 0x000000e302e37220 */ /* 0x000fe40000410000 */
[----:B------:R-:W-:Y:S01]  /*0e20*/  FMUL.FTZ R204, R92, R15 ;  /* 0x0000000f5ccc7220 */ /* 0x000fe20000410000 */
[----:B------:R-:W-:Y:S01]  /*0e30*/  PRMT R11, RZ, 0x5410, R18 ;  /* 0x00005410ff0b7816 */ /* 0x000fe20000000012 */
[C---:B------:R-:W-:Y:S01]  /*0e40*/  FADD.FTZ R196, -R233.reuse, R218 ;  /* 0x000000dae9c47221 */ /* 0x040fe20000010100 */
[--C-:B------:R-:W-:Y:S01]  /*0e50*/  PRMT R229, RZ, 0x5410, R213.reuse ;  /* 0x00005410ffe57816 */ /* 0x100fe200000000d5 */
[----:B------:R-:W-:Y:S01]  /*0e60*/  FADD.FTZ R243, -R233, R198 ;  /* 0x000000c6e9f37221 */ /* 0x000fe20000010100 */
[----:B------:R-:W-:Y:S01]  /*0e70*/  PRMT R228, RZ, 0x7610, R213 ;  /* 0x00007610ffe47816 */ /* 0x000fe200000000d5 */
[----:B------:R-:W-:-:S02]  /*0e80*/  FMUL.FTZ R218, R2, R197 ;  /* 0x000000c502da7220 */ /* 0x000fc40000410000 */
[C---:B------:R-:W-:Y:S02]  /*0e90*/  FMUL.FTZ R223, R2.reuse, R223 ;  /* 0x000000df02df7220 */ /* 0x040fe40000410000 */
[----:B------:R-:W-:Y:S02]  /*0ea0*/  FMUL.FTZ R213, R2, R203 ;  /* 0x000000cb02d57220 */ /* 0x000fe40000410000 */
[----:B------:R-:W-:Y:S02]  /*0eb0*/  FADD.FTZ R126, R126, R9 ;  /* 0x000000097e7e7221 */ /* 0x000fe40000010000 */
[-C--:B------:R-:W-:Y:S02]  /*0ec0*/  FFMA.FTZ R102, R221, R9.reuse, R102 ;  /* 0x00000009dd667223 */ /* 0x080fe40000010066 */
[----:B------:R-:W-:Y:S02]  /*0ed0*/  FMUL.FTZ R198, R90, R9 ;  /* 0x000000095ac67220 */ /* 0x000fe40000410000 */
[----:B------:R-:W-:-:S02]  /*0ee0*/  FADD.FTZ R127, R127, R10 ;  /* 0x0000000a7f7f7221 */ /* 0x000fc40000010000 */
[-C--:B------:R-:W-:Y:S02]  /*0ef0*/  FFMA.FTZ R103, R220, R10.reuse, R103 ;  /* 0x0000000adc677223 */ /* 0x080fe40000010067 */
[----:B------:R-:W-:Y:S02]  /*0f00*/  FMUL.FTZ R197, R91, R10 ;  /* 0x0000000a5bc57220 */ /* 0x000fe40000410000 */
[----:B------:R-:W-:Y:S02]  /*0f10*/  FMUL.FTZ R226, R2, R185 ;  /* 0x000000b902e27220 */ /* 0x000fe40000410000 */
[----:B------:R-:W-:Y:S02]  /*0f20*/  FMUL.FTZ R203, R93, R16 ;  /* 0x000000105dcb7220 */ /* 0x000fe40000410000 */
[----:B------:R-:W-:Y:S02]  /*0f30*/  FADD.FTZ R10, RZ, R204 ;  /* 0x000000ccff0a7221 */ /* 0x000fe40000010000 */
[----:B------:R-:W-:Y:S01]  /*0f40*/  FFMA.FTZ R9, R227, R204, RZ ;  /* 0x000000cce3097223 */ /* 0x000fe200000100ff */
[--C-:B------:R-:W-:Y:S01]  /*0f50*/  PRMT R23, RZ, 0x5410, R200.reuse ;  /* 0x00005410ff177816 */ /* 0x100fe200000000c8 */
[----:B------:R-:W-:Y:S01]  /*0f60*/  FADD.FTZ R124, R124, R11 ;  /* 0x0000000b7c7c7221 */ /* 0x000fe20000010000 */
[----:B------:R-:W-:Y:S01]  /*0f70*/  PRMT R184, RZ, 0x7610, R200 ;  /* 0x00007610ffb87816 */ /* 0x000fe200000000c8 */
[-C--:B------:R-:W-:Y:S01]  /*0f80*/  FFMA.FTZ R100, R223, R11.reuse, R100 ;  /* 0x0000000bdf647223 */ /* 0x080fe20000010064 */
[--C-:B------:R-:W-:Y:S01]  /*0f90*/  PRMT R19, RZ, 0x5410, R202.reuse ;  /* 0x00005410ff137816 */ /* 0x100fe200000000ca */
[----:B------:R-:W-:Y:S01]  /*0fa0*/  FMUL.FTZ R200, R88, R11 ;  /* 0x0000000b58c87220 */ /* 0x000fe20000410000 */
[----:B------:R-:W-:Y:S01]  /*0fb0*/  PRMT R20, RZ, 0x7610, R202 ;  /* 0x00007610ff147816 */ /* 0x000fe200000000ca */
[----:B------:R-:W-:-:S02]  /*0fc0*/  FMUL.FTZ R225, R2, R225 ;  /* 0x000000e102e17220 */ /* 0x000fc40000410000 */
[----:B------:R-:W-:Y:S02]  /*0fd0*/  FMUL.FTZ R202, R94, R13 ;  /* 0x0000000d5eca7220 */ /* 0x000fe40000410000 */
[----:B------:R-:W-:Y:S02]  /*0fe0*/  FADD.FTZ R11, R10, R203 ;  /* 0x000000cb0a0b7221 */ /* 0x000fe40000010000 */
[----:B------:R-:W-:Y:S01]  /*0ff0*/  FFMA.FTZ R9, R226, R203, R9 ;  /* 0x000000cbe2097223 */ /* 0x000fe20000010009 */
[--C-:B-1----:R-:W-:Y:S02]  /*1000*/  PRMT R189, RZ, 0x5410, R215.reuse ;  /* 0x00005410ffbd7816 */ /* 0x102fe400000000d7 */
[----:B------:R-:W-:Y:S01]  /*1010*/  PRMT R188, RZ, 0x7610, R215 ;  /* 0x00007610ffbc7816 */ /* 0x000fe200000000d7 */
[----:B------:R-:W-:Y:S02]  /*1020*/  FMUL.FTZ R215, R2, R201 ;  /* 0x000000c902d77220 */ /* 0x000fe40000410000 */
[----:B------:R-:W-:-:S02]  /*1030*/  FMUL.FTZ R201, R95, R12 ;  /* 0x0000000c5fc97220 */ /* 0x000fc40000410000 */
[----:B------:R-:W-:Y:S02]  /*1040*/  FADD.FTZ R10, R11, R202 ;  /* 0x000000ca0b0a7221 */ /* 0x000fe40000010000 */
[----:B------:R-:W-:Y:S01]  /*1050*/  FFMA.FTZ R9, R225, R202, R9 ;  /* 0x000000cae1097223 */ /* 0x000fe20000010009 */
[----:B------:R-:W-:Y:S01]  /*1060*/  PRMT R18, RZ, 0x7610, R18 ;  /* 0x00007610ff127816 */ /* 0x000fe20000000012 */
[C---:B------:R-:W-:Y:S02]  /*1070*/  FADD.FTZ R199, -R233.reuse, R199 ;  /* 0x000000c7e9c77221 */ /* 0x040fe40000010100 */
[----:B------:R-:W-:Y:S02]  /*1080*/  FADD.FTZ R11, R10, R201 ;  /* 0x000000c90a0b7221 */ /* 0x000fe40000010000 */
[----:B------:R-:W-:Y:S02]  /*1090*/  FFMA.FTZ R9, R224, R201, R9 ;  /* 0x000000c9e0097223 */ /* 0x000fe40000010009 */
[----:B------:R-:W-:-:S02]  /*10a0*/  FADD.FTZ R251, -R233, R216 ;  /* 0x000000d8e9fb7221 */ /* 0x000fc40000010100 */
[C---:B------:R-:W-:Y:S02]  /*10b0*/  FMUL.FTZ R216, R2.reuse, R199 ;  /* 0x000000c702d87220 */ /* 0x040fe40000410000 */
[----:B------:R-:W-:Y:S02]  /*10c0*/  FMUL.FTZ R222, R2, R235 ;  /* 0x000000eb02de7220 */ /* 0x000fe40000410000 */
[----:B------:R-:W-:Y:S02]  /*10d0*/  FMUL.FTZ R199, R89, R18 ;  /* 0x0000001259c77220 */ /* 0x000fe40000410000 */
[----:B------:R-:W-:Y:S02]  /*10e0*/  FADD.FTZ R10, R11, R200 ;  /* 0x000000c80b0a7221 */ /* 0x000fe40000010000 */
[----:B------:R-:W-:Y:S02]  /*10f0*/  FFMA.FTZ R9, R223, R200, R9 ;  /* 0x000000c8df097223 */ /* 0x000fe40000010009 */
[----:B------:R-:W-:-:S02]  /*1100*/  FADD.FTZ R11, R10, R199 ;  /* 0x000000c70a0b7221 */ /* 0x000fc40000010000 */
[----:B------:R-:W-:Y:S02]  /*1110*/  FFMA.FTZ R9, R222, R199, R9 ;  /* 0x000000c7de097223 */ /* 0x000fe40000010009 */
[----:B------:R-:W-:Y:S01]  /*1120*/  FADD.FTZ R205, -R233, R205 ;  /* 0x000000cde9cd7221 */ /* 0x000fe20000010100 */
[----:B------:R-:W-:Y:S01]  /*1130*/  PRMT R191, RZ, 0x5410, R214 ;  /* 0x00005410ffbf7816 */ /* 0x000fe200000000d6 */
[----:B------:R-:W-:Y:S01]  /*1140*/  FADD.FTZ R10, R11, R198 ;  /* 0x000000c60b0a7221 */ /* 0x000fe20000010000 */
[----:B------:R-:W-:Y:S01]  /*1150*/  PRMT R190, RZ, 0x7610, R214 ;  /* 0x00007610ffbe7816 */ /* 0x000fe200000000d6 */
[----:B------:R-:W-:Y:S02]  /*1160*/  FFMA.FTZ R9, R221, R198, R9 ;  /* 0x000000c6dd097223 */ /* 0x000fe40000010009 */
[C---:B------:R-:W-:Y:S02]  /*1170*/  FADD.FTZ R207, -R233.reuse, R207 ;  /* 0x000000cfe9cf7221 */ /* 0x040fe40000010100 */
[----:B------:R-:W-:-:S02]  /*1180*/  FADD.FTZ R245, -R233, R208 ;  /* 0x000000d0e9f57221 */ /* 0x000fc40000010100 */
[C---:B------:R-:W-:Y:S02]  /*1190*/  FADD.FTZ R209, -R233.reuse, R209 ;  /* 0x000000d1e9d17221 */ /* 0x040fe40000010100 */
[C---:B------:R-:W-:Y:S02]  /*11a0*/  FADD.FTZ R247, -R233.reuse, R210 ;  /* 0x000000d2e9f77221 */ /* 0x040fe40000010100 */
[C---:B------:R-:W-:Y:S02]  /*11b0*/  FADD.FTZ R249, -R233.reuse, R211 ;  /* 0x000000d3e9f97221 */ /* 0x040fe40000010100 */
[C---:B------:R-:W-:Y:S02]  /*11c0*/  FADD.FTZ R206, -R233.reuse, R217 ;  /* 0x000000d9e9ce7221 */ /* 0x040fe40000010100 */
[----:B------:R-:W-:Y:S02]  /*11d0*/  FMUL.FTZ R214, R2, R205 ;  /* 0x000000cd02d67220 */ /* 0x000fe40000410000 */
[----:B------:R-:W-:-:S02]  /*11e0*/  FADD.FTZ R233, -R233, R219 ;  /* 0x000000dbe9e97221 */ /* 0x000fc40000010100 */
[C---:B------:R-:W-:Y:S02]  /*11f0*/  FMUL.FTZ R205, R2.reuse, R196 ;  /* 0x000000c402cd7220 */ /* 0x040fe40000410000 */
[----:B------:R-:W-:Y:S02]  /*1200*/  FMUL.FTZ R219, R2, R241 ;  /* 0x000000f102db7220 */ /* 0x000fe40000410000 */
[----:B------:R-:W-:Y:S02]  /*1210*/  FMUL.FTZ R196, R84, R23 ;  /* 0x0000001754c47220 */ /* 0x000fe40000410000 */
[----:B------:R-:W-:Y:S02]  /*1220*/  FADD.FTZ R11, R10, R197 ;  /* 0x000000c50a0b7221 */ /* 0x000fe40000010000 */
[----:B------:R-:W-:Y:S02]  /*1230*/  FFMA.FTZ R9, R220, R197, R9 ;  /* 0x000000c5dc097223 */ /* 0x000fe40000010009 */
        /* <DEDUP_REMOVED lines=14> */
[----:B------:R-:W-:Y:S02]  /*1320*/  FFMA.FTZ R107, R216, R22, R107 ;  /* 0x00000016d86b7223 */ /* 0x000fe4000001006b */
[----:B------:R-:W-:Y:S02]  /*1330*/  FADD.FTZ R131, R131, R22 ;  /* 0x0000001683837221 */ /* 0x000fe40000010000 */
[----:B------:R-:W-:Y:S02]  /*1340*/  FMUL.FTZ R22, R80, R19 ;  /* 0x0000001350167220 */ /* 0x000fe40000410000 */
[----:B------:R-:W-:Y:S02]  /*1350*/  FADD.FTZ R11, R10, R23 ;  /* 0x000000170a0b7221 */ /* 0x000fe40000010000 */
[----:B------:R-:W-:-:S02]  /*1360*/  FFMA.FTZ R9, R216, R23, R9 ;  /* 0x00000017d8097223 */ /* 0x000fc40000010009 */
[----:B------:R-:W-:Y:S02]  /*1370*/  FFMA.FTZ R106, R217, R21, R106 ;  /* 0x00000015d96a7223 */ /* 0x000fe4000001006a */
        /* <DEDUP_REMOVED lines=80> */
.L_x_4867:
[----:B------:R-:W-:Y:S05]  /*1880*/  BSYNC B1 ;  /* 0x0000000000017941 */ /* 0x000fea0003800000 */
.L_x_4865:
[----:B-1---5:R-:W-:Y:S02]  /*1890*/  MOV R188, R194 ;  /* 0x000000c200bc7202 */ /* 0x022fe40000000f00 */
[----:B------:R-:W-:Y:S02]  /*18a0*/  MOV R189, R192 ;  /* 0x000000c000bd7202 */ /* 0x000fe40000000f00 */
[----:B------:R-:W-:Y:S02]  /*18b0*/  MOV R190, R186 ;  /* 0x000000ba00be7202 */ /* 0x000fe40000000f00 */
[----:B------:R-:W-:Y:S02]  /*18c0*/  PRMT R233, R188, 0x7610, R233 ;  /* 0x00007610bce97816 */ /* 0x000fe400000000e9 */
[----:B------:R-:W-:Y:S02]  /*18d0*/  PRMT R231, R189, 0x7610, R231 ;  /* 0x00007610bde77816 */ /* 0x000fe400000000e7 */
[----:B------:R-:W-:Y:S01]  /*18e0*/  PRMT R228, R190, 0x7610, R228 ;  /* 0x00007610bee47816 */ /* 0x000fe200000000e4 */
[----:B------:R-:W-:Y:S05]  /*18f0*/  BRA.DIV ~URZ, `(.L_x_4868) ;  /* 0x00003d327f007947 */ /* 0x000fea000b800000 */
[----:B------:R0:W1:Y:S02]  /*1900*/  SHFL.BFLY PT, R191, R230, 0x1, 0x1f ;  /* 0x0c201f00e6bf7f89 */ /* 0x00006400000e0000 */
.L_x_4971:
        /* <DEDUP_REMOVED lines=18> */
.L_x_4972:
[----:B------:R-:W-:Y:S01]  /*1a30*/  ISETP.GE.AND P5, PT, R7, 0x1, PT ;  /* 0x000000010700780c */ /* 0x000fe20003fa6270 */
[----:B------:R-:W-:Y:S01]  /*1a40*/  HFMA2.MMA R229, -RZ, RZ, 0, 0 ;  /* 0x00000000ffe57435 */ /* 0x000fe200000001ff */
[----:B------:R-:W-:Y:S01]  /*1a50*/  @!P4 ISETP.NE.U32.AND P1, PT, RZ, c[0x0][0x218], PT ;  /* 0x00008600ff00ca0c */ /* 0x000fe20003f25070 */
[----:B--2---:R-:W-:Y:S01]  /*1a60*/  FADD.FTZ R230, R234, R9 ;  /* 0x00000009eae67221 */ /* 0x004fe20000010000 */
[----:B------:R-:W-:Y:S01]  /*1a70*/  BSSY B1, `(.L_x_4870) ;  /* 0x000001b000017945 */ /* 0x000fe20003800000 */
[----:B01----:R-:W-:Y:S01]  /*1a80*/  FADD.FTZ R232, R235, R232 ;  /* 0x000000e8ebe87221 */ /* 0x003fe20000010000 */
[----:B------:R-:W-:Y:S02]  /*1a90*/  @!P4 ISETP.NE.AND.EX P1, PT, RZ, c[0x0][0x21c], PT, P1 ;  /* 0x00008700ff00ca0c */ /* 0x000fe40003f25310 */
[----:B------:R-:W-:Y:S02]  /*1aa0*/  @!P4 ISETP.NE.U32.AND P3, PT, RZ, c[0x0][0x218], PT ;  /* 0x00008600ff00ca0c */ /* 0x000fe40003f65070 */
[----:B------:R-:W-:-:S02]  /*1ab0*/  @!P4 ISETP.NE.U32.AND P2, PT, RZ, c[0x0][0x218], PT ;  /* 0x00008600ff00ca0c */ /* 0x000fc40003f45070 */
[----:B------:R-:W-:Y:S02]  /*1ac0*/  ISETP.NE.U32.AND P0, PT, RZ, c[0x0][0x258], PT ;  /* 0x00009600ff007a0c */ /* 0x000fe40003f05070 */
[----:B------:R-:W-:Y:S02]  /*1ad0*/  @P5 IADD3 R7, R7, -0x1, RZ ;  /* 0xffffffff07075810 */ /* 0x000fe40007ffe0ff */
[----:B------:R-:W-:-:S03]  /*1ae0*/  @P5 MOV R190, 0x10 ;  /* 0x0000001000be5802 */ /* 0x000fc60000000f00 */
[----:B------:R-:W-:Y:S01]  /*1af0*/  @P5 IMAD R188, R7, c[0x0][0x168], RZ ;  /* 0x00005a0007bc5a24 */ /* 0x000fe200078e02ff */
[----:B------:R-:W-:-:S04]  /*1b00*/  @P5 LOP3.LUT R7, R5, 0x1f, RZ, 0xc0, !PT ;  /* 0x0000001f05075812 */ /* 0x000fc800078ec0ff */
        /* <DEDUP_REMOVED lines=17> */
.L_x_4871:
[----:B------:R-:W-:Y:S05]  /*1c20*/  BSYNC B1 ;  /* 0x0000000000017941 */ /* 0x000fea0003800000 */
.L_x_4870:
[----:B------:R-:W-:Y:S01]  /*1c30*/  BSSY B1, `(.L_x_4872) ;  /* 0x0000010000017945 */ /* 0x000fe20003800000 */
[----:B------:R-:W-:Y:S02]  /*1c40*/  @!P4 ISETP.NE.U32.AND P1, PT, RZ, c[0x0][0x218], PT ;  /* 0x00008600ff00ca0c */ /* 0x000fe40003f25070 */
[----:B------:R-:W-:Y:S02]  /*1c50*/  @!P4 ISETP.NE.AND.EX P3, PT, RZ, c[0x0][0x21c], PT, P3 ;  /* 0x00008700ff00ca0c */ /* 0x000fe40003f65330 */
[----:B------:R-:W-:Y:S01]  /*1c60*/  ISETP.NE.AND.EX P0, PT, RZ, c[0x0][0x25c], PT, P0 ;  /* 0x00009700ff007a0c */ /* 0x000fe20003f05300 */
[----:B------:R-:W-:Y:S07]  /*1c70*/  @!P5 BRA `(.L_x_4873) ;  /* 0x000000b00000d947 */ /* 0x000fee0003800000 */
[----:B------:R-:W-:Y:S01]  /*1c80*/  LOP3.LUT P6, RZ, R233, 0xff, RZ, 0xc0, !PT ;  /* 0x000000ffe9ff7812 */ /* 0x000fe200078cc0ff */
[----:B------:R-:W-:-:S04]  /*1c90*/  FMUL.FTZ R9, R7, c[0x0][0x1ec] ;  /* 0x00007b0007097a20 */ /* 0x000fc80000410000 */
[----:B------:R-:W-:Y:S01]  /*1ca0*/  FMUL.FTZ R191, R9, c[0x0][0x1e8] ;  /* 0x00007a0009bf7a20 */ /* 0x000fe20000410000 */
[----:B------:R-:W-:-:S03]  /*1cb0*/  HFMA2.MMA R9, -RZ, RZ, 0, 0 ;  /* 0x00000000ff097435 */ /* 0x000fc600000001ff */
[----:B0-----:R-:W-:-:S04]  /*1cc0*/  FMUL.FTZ R189, R68, R191 ;  /* 0x000000bf44bd7220 */ /* 0x001fc80000410000 */
[----:B-----5:R-:W-:Y:S02]  /*1cd0*/  @P6 PRMT R188, RZ, 0x5410, R168 ;  /* 0x00005410ffbc6816 */ /* 0x020fe400000000a8 */
[----:B------:R-:W-:-:S03]  /*1ce0*/  FSEL R189, R189, RZ, P6 ;  /* 0x000000ffbdbd7208 */ /* 0x000fc60003000000 */
[----:B------:R-:W-:Y:S01]  /*1cf0*/  @P6 FMUL.FTZ R9, R191, R188 ;  /* 0x000000bcbf096220 */ /* 0x000fe20000410000 */
[----:B------:R-:W-:-:S03]  /*1d00*/  F2FP.BF16.PACK_AB R189, RZ, R189 ;  /* 0x000000bdffbd723e */ /* 0x000fc600000010ff */
[----:B------:R-:W-:Y:S01]  /*1d10*/  FADD.FTZ R144, R144, R9 ;  /* 0x0000000990907221 */ /* 0x000fe20000010000 */
[----:B------:R-:W-:Y:S02]  /*1d20*/  PRMT R176, R189, 0x7610, R176 ;  /* 0x00007610bdb07816 */ /* 0x000fe400000000b0 */
.L_x_4873:
[----:B------:R-:W-:Y:S05]  /*1d30*/  BSYNC B1 ;  /* 0x0000000000017941 */ /* 0x000fea0003800000 */
.L_x_4872:
[----:B------:R-:W-:Y:S01]  /*1d40*/  BSSY B1, `(.L_x_4874) ;  /* 0x000000b000017945 */ /* 0x000fe20003800000 */
[----:B------:R-:W-:Y:S01]  /*1d50*/  @!P4 FSEL R190, R45, RZ, P3 ;  /* 0x000000ff2dbec208 */ /* 0x000fe20001800000 */
[----:B------:R-:W-:Y:S05]  /*1d60*/  @!P4 BRA `(.L_x_4875) ;  /* 0x000000800000c947 */ /* 0x000fea0003800000 */
[----:B------:R-:W-:Y:S02]  /*1d70*/  ISETP.NE.AND P6, PT, R3, RZ, PT ;  /* 0x000000ff0300720c */ /* 0x000fe40003fc5270 */
[----:B------:R-:W-:Y:S02]  /*1d80*/  ISETP.NE.U32.AND P3, PT, RZ, c[0x0][0x218], PT ;  /* 0x00008600ff007a0c */ /* 0x000fe40003f65070 */
[----:B------:R-:W-:Y:S02]  /*1d90*/  FSEL R9, R230, RZ, !P6 ;  /* 0x000000ffe6097208 */ /* 0x000fe40007000000 */
[----:B------:R-:W-:-:S03]  /*1da0*/  ISETP.NE.AND.EX P3, PT, RZ, c[0x0][0x21c], PT, P3 ;  /* 0x00008700ff007a0c */ /* 0x000fc60003f65330 */
[----:B0-----:R-:W-:-:S04]  /*1db0*/  FFMA.FTZ R188, R226, R232, R9 ;  /* 0x000000e8e2bc7223 */ /* 0x001fc80000010009 */
[----:B------:R-:W-:-:S04]  /*1dc0*/  FADD.FTZ R9, R203, -R188 ;  /* 0x800000bccb097221 */ /* 0x000fc80000010000 */
[----:B------:R-:W-:-:S04]  /*1dd0*/  FMUL.FTZ R190, R2, R9 ;  /* 0x0000000902be7220 */ /* 0x000fc80000410000 */
[----:B------:R-:W-:Y:S02]  /*1de0*/  @P3 FADD.FTZ R190, R45, R190 ;  /* 0x000000be2dbe3221 */ /* 0x000fe40000010000 */
.L_x_4875:
[----:B------:R-:W-:Y:S05]  /*1df0*/  BSYNC B1 ;  /* 0x0000000000017941 */ /* 0x000fea0003800000 */
.L_x_4874:
[----:B------:R-:W-:Y:S01]  /*1e00*/  ISETP.NE.U32.AND P3, PT, RZ, c[0x0][0x258], PT ;  /* 0x00009600ff007a0c */ /* 0x000fe20003f65070 */
[----:B------:R-:W-:Y:S01]  /*1e10*/  BSSY B1, `(.L_x_4876) ;  /* 0x0000013000017945 */ /* 0x000fe20003800000 */
[----:B------:R-:W-:Y:S02]  /*1e20*/  @!P4 ISETP.NE.AND.EX P6, PT, RZ, c[0x0][0x21c], PT, P1 ;  /* 0x00008700ff00ca0c */ /* 0x000fe40003fc5310 */
[----:B------:R-:W-:Y:S02]  /*1e30*/  @P0 MOV R9, 0x20 ;  /* 0x0000002000090802 */ /* 0x000fe40000000f00 */
[----:B------:R-:W-:Y:S02]  /*1e40*/  ISETP.NE.AND.EX P1, PT, RZ, c[0x0][0x25c], PT, P3 ;  /* 0x00009700ff007a0c */ /* 0x000fe40003f25330 */
[----:B------:R-:W-:Y:S01]  /*1e50*/  @!P4 ISETP.NE.AND.EX P2, PT, RZ, c[0x0][0x21c], PT, P2 ;  /* 0x00008700ff00ca0c */ /* 0x000fe20003f45320 */
[----:B------:R-:W-:Y:S01]  /*1e60*/  @P0 IMAD.WIDE.U32 R8, R8, R9, c[0x0][0x258] ;  /* 0x0000960008080625 */ /* 0x000fe200078e0009 */
[----:B0-----:R-:W-:Y:S01]  /*1e70*/  SEL R188, R7, R172, P1 ;  /* 0x000000ac07bc7207 */ /* 0x001fe20000800000 */
        /* <DEDUP_REMOVED lines=12> */
.L_x_4877:
[----:B------:R-:W-:Y:S05]  /*1f40*/  BSYNC B1 ;  /* 0x0000000000017941 */ /* 0x000fea0003800000 */
.L_x_4876:
        /* <DEDUP_REMOVED lines=12> */
.L_x_4879:
[----:B------:R-:W-:Y:S05]  /*2010*/  BSYNC B1 ;  /* 0x0000000000017941 */ /* 0x000fea0003800000 */
.L_x_4878:
[----:B------:R-:W-:Y:S01]  /*2020*/  BSSY B1, `(.L_x_4880) ;  /* 0x000000d000017945 */ /* 0x000fe20003800000 */
        /* <DEDUP_REMOVED lines=12> */
.L_x_4881:
[----:B------:R-:W-:Y:S05]  /*20f0*/  BSYNC B1 ;  /* 0x0000000000017941 */ /* 0x000fea0003800000 */
.L_x_4880:
        /* <DEDUP_REMOVED lines=12> */
.L_x_4883:
[----:B------:R-:W-:Y:S05]  /*21c0*/  BSYNC B1 ;  /* 0x0000000000017941 */ /* 0x000fea0003800000 */
.L_x_4882:
[----:B------:R-:W-:Y:S01]  /*21d0*/  BSSY B1, `(.L_x_4884) ;  /* 0x000000d000017945 */ /* 0x000fe20003800000 */
        /* <DEDUP_REMOVED lines=12> */
.L_x_4885:
[----:B------:R-:W-:Y:S05]  /*22a0*/  BSYNC B1 ;  /* 0x0000000000017941 */ /* 0x000fea0003800000 */
.L_x_4884:
        /* <DEDUP_REMOVED lines=15> */
[----:B0-----:R-:W-:Y:S01]  /*23a0*/  @!P4 FSEL R189, R40, RZ, P2 ;  /* 0x000000ff28bdc208 */ /* 0x001fe20001000000 */
        /* <DEDUP_REMOVED lines=9> */
.L_x_4887:
[----:B------:R-:W-:Y:S05]  /*2440*/  BSYNC B1 ;  /* 0x0000000000017941 */ /* 0x000fea0003800000 */
.L_x_4886:
        /* <DEDUP_REMOVED lines=13> */
.L_x_4889:
[----:B------:R-:W-:Y:S05]  /*2520*/  BSYNC B1 ;  /* 0x0000000000017941 */ /* 0x000fea0003800000 */
.L_x_4888:
        /* <DEDUP_REMOVED lines=10> */
.L_x_4891:
[----:B------:R-:W-:Y:S05]  /*25d0*/  BSYNC B1 ;  /* 0x0000000000017941 */ /* 0x000fea0003800000 */
.L_x_4890:
[----:B------:R-:W-:Y:S01]  /*25e0*/  BSSY B1, `(.L_x_4892) ;  /* 0x000000d000017945 */ /* 0x000fe20003800000 */
[----:B------:R-:W-:Y:S05]  /*25f0*/  @!P5 BRA `(.L_x_4893) ;  /* 0x000000b00000d947 */ /* 0x000fea0003800000 */
[----:B------:R-:W-:Y:S01]  /*2600*/  LOP3.LUT P2, RZ, R195, 0xff00, RZ, 0xc0, !PT ;  /* 0x0000ff00c3ff7812 */ /* 0x000fe2000784c0ff */
[----:B------:R-:W-:-:S04]  /*2610*/  FMUL.FTZ R188, R236, c[0x0][0x1ec] ;  /* 0x00007b00ecbc7a20 */ /* 0x000fc80000410000 */
[----:B------:R-:W-:Y:S01]  /*2620*/  FMUL.FTZ R233, R188, c[0x0][0x1e8] ;  /* 0x00007a00bce97a20 */ /* 0x000fe20000410000 */
        /* <DEDUP_REMOVED lines=8> */
.L_x_4893:
[----:B------:R-:W-:Y:S05]  /*26b0*/  BSYNC B1 ;  /* 0x0000000000017941 */ /* 0x000fea0003800000 */
.L_x_4892:
        /* <DEDUP_REMOVED lines=10> */
.L_x_4895:
[----:B------:R-:W-:Y:S05]  /*2760*/  BSYNC B1 ;  /* 0x0000000000017941 */ /* 0x000fea0003800000 */
.L_x_4894:
        /* <DEDUP_REMOVED lines=13> */
.L_x_4897:
[----:B------:R-:W-:Y:S05]  /*2840*/  BSYNC B1 ;  /* 0x0000000000017941 */ /* 0x000fea0003800000 */
.L_x_4896:
        /* <DEDUP_REMOVED lines=10> */
.L_x_4899:
[----:B------:R-:W-:Y:S05]  /*28f0*/  BSYNC B1 ;  /* 0x0000000000017941 */ /* 0x000fea0003800000 */
.L_x_4898:
        /* <DEDUP_REMOVED lines=13> */
.L_x_4901:
[----:B------:R-:W-:Y:S05]  /*29d0*/  BSYNC B1 ;  /* 0x0000000000017941 */ /* 0x000fea0003800000 */
.L_x_4900:
[----:B------:R-:W-:Y:S01]  /*29e0*/  @P5 MOV R194, 0x10 ;  /* 0x0000001000c25802 */ /* 0x000fe20000000f00 */
[----:B------:R-:W-:Y:S01]  /*29f0*/  BSSY B1, `(.L_x_4902) ;  /* 0x0000013000017945 */ /* 0x000fe20003800000 */
[----:B------:R-:W-:Y:S02]  /*2a00*/  SEL R188, R189, R180, P1 ;  /* 0x000000b4bdbc7207 */ /* 0x000fe40000800000 */
[----:B------:R-:W-:Y:S01]  /*2a10*/  SEL R189, R236, R181, P1 ;  /* 0x000000b5ecbd7207 */ /* 0x000fe20000800000 */
[----:B------:R-:W-:Y:S01]  /*2a20*/  @P5 IMAD.WIDE.U32 R194, R229, R194, c[0x0][0x248] ;  /* 0x00009200e5c25625 */ /* 0x000fe200078e00c2 */
[----:B------:R-:W-:Y:S02]  /*2a30*/  SEL R190, R7, R182, P1 ;  /* 0x000000b607be7207 */ /* 0x000fe40000800000 */
[----:B------:R-:W-:Y:S02]  /*2a40*/  SEL R191, R234, R183, P1 ;  /* 0x000000b7eabf7207 */ /* 0x000fe40000800000 */
        /* <DEDUP_REMOVED lines=13> */
.L_x_4903:
[----:B------:R-:W-:Y:S05]  /*2b20*/  BSYNC B1 ;  /* 0x0000000000017941 */ /* 0x000fea0003800000 */
.L_x_4902:
        /* <DEDUP_REMOVED lines=10> */
.L_x_4905:
[----:B------:R-:W-:Y:S05]  /*2bd0*/  BSYNC B1 ;  /* 0x0000000000017941 */ /* 0x000fea0003800000 */
.L_x_4904:
[----:B------:R-:W-:Y:S01]  /*2be0*/  BSSY B1, `(.L_x_4906) ;  /* 0x000000d000017945 */ /* 0x000fe20003800000 */
        /* <DEDUP_REMOVED lines=12> */
.L_x_4907:
[----:B------:R-:W-:Y:S05]  /*2cb0*/  BSYNC B1 ;  /* 0x0000000000017941 */ /* 0x000fea0003800000 */
.L_x_4906:
[----:B------:R-:W-:Y:S01]  /*2cc0*/  BSSY B1, `(.L_x_4908) ;  /* 0x000000a000017945 */ /* 0x000fe20003800000 */
        /* <DEDUP_REMOVED lines=9> */
.L_x_4909:
[----:B------:R-:W-:Y:S05]  /*2d60*/  BSYNC B1 ;  /* 0x0000000000017941 */ /* 0x000fea0003800000 */
.L_x_4908:
[----:B------:R-:W-:Y:S01]  /*2d70*/  @P0 MOV R7, 0x20 ;  /* 0x0000002000070802 */ /* 0x000fe20000000f00 */
[----:B------:R-:W-:Y:S01]  /*2d80*/  BSSY B1, `(.L_x_4910) ;  /* 0x0000012000017945 */ /* 0x000fe20003800000 */
[----:B------:R-:W-:Y:S02]  /*2d90*/  @!P4 ISETP.NE.U32.AND P6, PT, RZ, c[0x0][0x218], PT ;  /* 0x00008600ff00ca0c */ /* 0x000fe40003fc5070 */
[----:B------:R-:W-:Y:S01]  /*2da0*/  @!P4 ISETP.NE.AND.EX P3, PT, RZ, c[0x0][0x21c], PT, P2 ;  /* 0x00008700ff00ca0c */ /* 0x000fe20003f65320 */
[----:B------:R-:W-:Y:S01]  /*2db0*/  @P0 IMAD.WIDE.U32 R6, R6, R7, c[0x0][0x258] ;  /* 0x0000960006060625 */ /* 0x000fe200078e0007 */
[----:B------:R-:W-:Y:S02]  /*2dc0*/  @!P4 ISETP.NE.AND.EX P2, PT, RZ, c[0x0][0x21c], PT, P6 ;  /* 0x00008700ff00ca0c */ /* 0x000fe40003f45360 */
[----:B0-----:R-:W-:Y:S01]  /*2dd0*/  SEL R188, R233, R172, P1 ;  /* 0x000000ace9bc7207 */ /* 0x001fe20000800000 */
        /* <DEDUP_REMOVED lines=12> */
.L_x_4911:
[----:B------:R-:W-:Y:S05]  /*2ea0*/  BSYNC B1 ;  /* 0x0000000000017941 */ /* 0x000fea0003800000 */
.L_x_4910:
        /* <DEDUP_REMOVED lines=12> */
.L_x_4913:
[----:B------:R-:W-:Y:S05]  /*2f70*/  BSYNC B1 ;  /* 0x0000000000017941 */ /* 0x000fea0003800000 */
.L_x_4912:
        /* <DEDUP_REMOVED lines=13> */
.L_x_4915:
[----:B------:R-:W-:Y:S05]  /*3050*/  BSYNC B1 ;  /* 0x0000000000017941 */ /* 0x000fea0003800000 */
.L_x_4914:
        /* <DEDUP_REMOVED lines=12> */
.L_x_4917:
[----:B------:R-:W-:Y:S05]  /*3120*/  BSYNC B1 ;  /* 0x0000000000017941 */ /* 0x000fea0003800000 */
.L_x_4916:
        /* <DEDUP_REMOVED lines=13> */
.L_x_4919:
[----:B------:R-:W-:Y:S05]  /*3200*/  BSYNC B1 ;  /* 0x0000000000017941 */ /* 0x000fea0003800000 */
.L_x_4918:
        /* <DEDUP_REMOVED lines=25> */
.L_x_4921:
[----:B------:R-:W-:Y:S05]  /*33a0*/  BSYNC B1 ;  /* 0x0000000000017941 */ /* 0x000fea0003800000 */
.L_x_4920:
        /* <DEDUP_REMOVED lines=13> */
.L_x_4923:
[----:B------:R-:W-:Y:S05]  /*3480*/  BSYNC B1 ;  /* 0x0000000000017941 */ /* 0x000fea0003800000 */
.L_x_4922:
        /* <DEDUP_REMOVED lines=10> */
.L_x_4925:
[----:B------:R-:W-:Y:S05]  /*3530*/  BSYNC B1 ;  /* 0x0000000000017941 */ /* 0x000fea0003800000 */
.L_x_4924:
        /* <DEDUP_REMOVED lines=13> */
.L_x_4927:
[----:B------:R-:W-:Y:S05]  /*3610*/  BSYNC B1 ;  /* 0x0000000000017941 */ /* 0x000fea0003800000 */
.L_x_4926:
        /* <DEDUP_REMOVED lines=10> */
.L_x_4929:
[----:B------:R-:W-:Y:S05]  /*36c0*/  BSYNC B1 ;  /* 0x0000000000017941 */ /* 0x000fea0003800000 */
.L_x_4928:
        /* <DEDUP_REMOVED lines=13> */
.L_x_4931:
[----:B------:R-:W-:Y:S05]  /*37a0*/  BSYNC B1 ;  /* 0x0000000000017941 */ /* 0x000fea0003800000 */
.L_x_4930:
        /* <DEDUP_REMOVED lines=10> */
.L_x_4933:
[----:B------:R-:W-:Y:S05]  /*3850*/  BSYNC B1 ;  /* 0x0000000000017941 */ /* 0x000fea0003800000 */
.L_x_4932:
        /* <DEDUP_REMOVED lines=13> */
.L_x_4935:
[----:B------:R-:W-:Y:S05]  /*3930*/  BSYNC B1 ;  /* 0x0000000000017941 */ /* 0x000fea0003800000 */
.L_x_4934:
        /* <DEDUP_REMOVED lines=21> */
.L_x_4937:
[----:B------:R-:W-:Y:S05]  /*3a90*/  BSYNC B1 ;  /* 0x0000000000017941 */ /* 0x000fea0003800000 */
.L_x_4936:
        /* <DEDUP_REMOVED lines=10> */
.L_x_4939:
[----:B------:R-:W-:Y:S05]  /*3b40*/  BSYNC B1 ;  /* 0x0000000000017941 */ /* 0x000fea0003800000 */
.L_x_4938:
[----:B------:R-:W-:Y:S01]  /*3b50*/  BSSY B1, `(.L_x_4940) ;  /* 0x000000d000017945 */ /* 0x000fe20003800000 */
[----:B------:R-:W-:Y:S05]  /*3b60*/  @!P5 BRA `(.L_x_4941) ;  /* 0x000000b00000d947 */ /* 0x000fea0003800000 */
[----:B------:R-:W-:Y:S01]  /*3b70*/  LOP3.LUT P3, RZ, R228, 0xff, RZ, 0xc0, !PT ;  /* 0x000000ffe4ff7812 */ /* 0x000fe2000786c0ff */
[----:B0-----:R-:W-:Y:S01]  /*3b80*/  FMUL.FTZ R6, R193, c[0x0][0x1ec] ;  /* 0x00007b00c1067a20 */ /* 0x001fe20000410000 */
        /* <DEDUP_REMOVED lines=9> */
.L_x_4941:
[----:B------:R-:W-:Y:S05]  /*3c20*/  BSYNC B1 ;  /* 0x0000000000017941 */ /* 0x000fea0003800000 */
.L_x_4940:
        /* <DEDUP_REMOVED lines=10> */
.L_x_4943:
[----:B------:R-:W-:Y:S05]  /*3cd0*/  BSYNC B1 ;  /* 0x0000000000017941 */ /* 0x000fea0003800000 */
.L_x_4942:
[----:B------:R-:W-:Y:S01]  /*3ce0*/  @!P4 ISETP.NE.U32.AND P6, PT, RZ, c[0x0][0x218], PT ;  /* 0x00008600ff00ca0c */ /* 0x000fe20003fc5070 */
[----:B------:R-:W-:Y:S01]  /*3cf0*/  BSSY B1, `(.L_x_4944) ;  /* 0x0000016000017945 */ /* 0x000fe20003800000 */
[----:B------:R-:W-:Y:S02]  /*3d00*/  @!P4 ISETP.NE.AND.EX P3, PT, RZ, c[0x0][0x21c], PT, P2 ;  /* 0x00008700ff00ca0c */ /* 0x000fe40003f65320 */
[----:B------:R-:W-:Y:S02]  /*3d10*/  @!P4 ISETP.NE.AND.EX P2, PT, RZ, c[0x0][0x21c], PT, P6 ;  /* 0x00008700ff00ca0c */ /* 0x000fe40003f45360 */
[----:B------:R-:W-:Y:S02]  /*3d20*/  @!P4 ISETP.NE.U32.AND P6, PT, RZ, c[0x0][0x218], PT ;  /* 0x00008600ff00ca0c */ /* 0x000fe40003fc5070 */
[----:B0-----:R-:W-:Y:S02]  /*3d30*/  @!P4 FSEL R6, R31, RZ, P3 ;  /* 0x000000ff1f06c208 */ /* 0x001fe40001800000 */
        /* <DEDUP_REMOVED lines=17> */
.L_x_4945:
[----:B------:R-:W-:Y:S05]  /*3e50*/  BSYNC B1 ;  /* 0x0000000000017941 */ /* 0x000fea0003800000 */
.L_x_4944:
        /* <DEDUP_REMOVED lines=19> */
.L_x_4947:
[----:B------:R-:W-:Y:S05]  /*3f90*/  BSYNC B1 ;  /* 0x0000000000017941 */ /* 0x000fea0003800000 */
.L_x_4946:
        /* <DEDUP_REMOVED lines=13> */
.L_x_4949:
[----:B------:R-:W-:Y:S05]  /*4070*/  BSYNC B1 ;  /* 0x0000000000017941 */ /* 0x000fea0003800000 */
.L_x_4948:
        /* <DEDUP_REMOVED lines=10> */
.L_x_4951:
[----:B------:R-:W-:Y:S05]  /*4120*/  BSYNC B1 ;  /* 0x0000000000017941 */ /* 0x000fea0003800000 */
.L_x_4950:
        /* <DEDUP_REMOVED lines=13> */
.L_x_4953:
[----:B------:R-:W-:Y:S05]  /*4200*/  BSYNC B1 ;  /* 0x0000000000017941 */ /* 0x000fea0003800000 */
.L_x_4952:
        /* <DEDUP_REMOVED lines=10> */
.L_x_4955:
[----:B------:R-:W-:Y:S05]  /*42b0*/  BSYNC B1 ;  /* 0x0000000000017941 */ /* 0x000fea0003800000 */
.L_x_4954:
        /* <DEDUP_REMOVED lines=13> */
.L_x_4957:
[----:B------:R-:W-:Y:S05]  /*4390*/  BSYNC B1 ;  /* 0x0000000000017941 */ /* 0x000fea0003800000 */
.L_x_4956:
        /* <DEDUP_REMOVED lines=10> */
.L_x_4959:
[----:B------:R-:W-:Y:S05]  /*4440*/  BSYNC B1 ;  /* 0x0000000000017941 */ /* 0x000fea0003800000 */
.L_x_4958:
        /* <DEDUP_REMOVED lines=13> */
.L_x_4961:
[----:B------:R-:W-:Y:S05]  /*4520*/  BSYNC B1 ;  /* 0x0000000000017941 */ /* 0x000fea0003800000 */
.L_x_4960:
        /* <DEDUP_REMOVED lines=10> */
.L_x_4963:
[----:B------:R-:W-:Y:S05]  /*45d0*/  BSYNC B1 ;  /* 0x0000000000017941 */ /* 0x000fea0003800000 */
.L_x_4962:
        /* <DEDUP_REMOVED lines=13> */
.L_x_4965:
[----:B------:R-:W-:Y:S05]  /*46b0*/  BSYNC B1 ;  /* 0x0000000000017941 */ /* 0x000fea0003800000 */
.L_x_4964:
        /* <DEDUP_REMOVED lines=10> */
.L_x_4967:
[----:B------:R-:W-:Y:S05]  /*4760*/  BSYNC B1 ;  /* 0x0000000000017941 */ /* 0x000fea0003800000 */
.L_x_4966:
        /* <DEDUP_REMOVED lines=19> */
.L_x_4969:
[----:B------:R-:W-:Y:S05]  /*48a0*/  BSYNC B1 ;  /* 0x0000000000017941 */ /* 0x000fea0003800000 */
.L_x_4968:
[----:B------:R-:W-:Y:S02]  /*48b0*/  @P0 MOV R9, 0x20 ;  /* 0x0000002000090802 */ /* 0x000fe40000000f00 */
[----:B------:R-:W-:Y:S02]  /*48c0*/  @P5 MOV R6, 0x10 ;  /* 0x0000001000065802 */ /* 0x000fe40000000f00 */
[----:B------:R-:W-:Y:S01]  /*48d0*/  MOV R187, c[0x0][0x160] ;  /* 0x0000580000bb7a02 */ /* 0x000fe20000000f00 */
[----:B------:R-:W-:-:S03]  /*48e0*/  @P0 IMAD.WIDE.U32 R8, R0, R9, c[0x0][0x258] ;  /* 0x0000960000080625 */ /* 0x000fc600078e0009 */
[----:B------:R-:W-:Y:S01]  /*48f0*/  LEA R4, R187, R4, 0x2 ;  /* 0x00000004bb047211 */ /* 0x000fe200078e10ff */
[----:B------:R-:W-:Y:S01]  /*4900*/  @P5 IMAD.WIDE.U32 R6, R229, R6, c[0x0][0x248] ;  /* 0x00009200e5065625 */ /* 0x000fe200078e0006 */
[----:B------:R0:W-:Y:S04]  /*4910*/  @P0 STG.E.128 [R8.64], R172 ;  /* 0x000000ac08000986 */ /* 0x0001e8000c101d04 */
[----:B------:R0:W-:Y:S01]  /*4920*/  @P0 STG.E.128 [R8.64+0x10], R180 ;  /* 0x000010b408000986 */ /* 0x0001e2000c101d04 */
[----:B------:R-:W-:-:S03]  /*4930*/  ISETP.GE.AND P0, PT, R4, c[0x0][0x164], PT ;  /* 0x0000590004007a0c */ /* 0x000fc60003f06270 */
[----:B------:R0:W-:Y:S10]  /*4940*/  @P5 STG.E.128 [R6.64], R176 ;  /* 0x000000b006005986 */ /* 0x0001f4000c101d04 */
[----:B0----5:R-:W-:Y:S01]  /*4950*/  @P0 CALL.REL.NOINC `(.L_x_4864) ;  /* 0x0000001000000944 */ /* 0x021fe20003c00000 */
[----:B------:R-:W-:Y:S05]  /*4960*/  BRA `(.L_x_4970) ;  /* 0xffffbce000007947 */ /* 0x000fea000383ffff */
.L_x_4864:
[----:B------:R-:W-:Y:S05]  /*4970*/  BSYNC B0 ;  /* 0x0000000000007941 */ /* 0x000fea0003800000 */
.L_x_4862:
        /* <DEDUP_REMOVED lines=162> */
[----:B------:R-:W-:Y:S01]  /*53a0*/  FADD.FTZ R55, R9, R20 ;  /* 0x0000001409377221 */ /* 0x000fe20000010000 */
[----:B------:R-:W-:Y:S02]  /*53b0*/  IADD3.X R9, R16, c[0x0][0x244], RZ, P0, !PT ;  /* 0x0000910010097a10 */ /* 0x000fe400007fe4ff */
        /* <DEDUP_REMOVED lines=39> */
.L_x_4868:
[----:B------:R-:W-:Y:S01]  /*5630*/  HFMA2.MMA R235, -RZ, RZ, 0, 5.9604644775390625e-08 ;  /* 0x00000001ffeb7435 */ /* 0x000fe200000001ff */
[----:B------:R-:W-:-:S02]  /*5640*/  MOV R190, R230 ;  /* 0x000000e600be7202 */ /* 0x000fc40000000f00 */
[----:B------:R-:W-:Y:S02]  /*5650*/  MOV R229, 0x1f ;  /* 0x0000001f00e57802 */ /* 0x000fe40000000f00 */
[----:B------:R-:W-:Y:S02]  /*5660*/  MOV R236, 0xffffffff ;  /* 0xffffffff00ec7802 */ /* 0x000fe40000000f00 */
[----:B------:R-:W-:Y:S02]  /*5670*/  MOV R188, 0x5690 ;  /* 0x0000569000bc7802 */ /* 0x000fe40000000f00 */
[----:B------:R-:W-:Y:S05]  /*5680*/  CALL.REL.NOINC `($__internal_99_$__cuda_sm70_shflsync_bfly_p) ;  /* 0x0000045000007944 */ /* 0x000fea0003c00000 */
[----:B-1----:R-:W-:Y:S01]  /*5690*/  MOV R191, R235 ;  /* 0x000000eb00bf7202 */ /* 0x002fe20000000f00 */
[----:B0-----:R-:W-:Y:S05]  /*56a0*/  BRA `(.L_x_4971) ;  /* 0xffffc26000007947 */ /* 0x001fea000383ffff */
.L_x_4869:
[----:B------:R-:W-:Y:S01]  /*56b0*/  HFMA2.MMA R235, -RZ, RZ, 0, 5.9604644775390625e-08 ;  /* 0x00000001ffeb7435 */ /* 0x000fe200000001ff */
[----:B------:R-:W-:Y:S02]  /*56c0*/  MOV R190, R9 ;  /* 0x0000000900be7202 */ /* 0x000fe40000000f00 */
[----:B------:R-:W-:Y:S02]  /*56d0*/  MOV R229, 0x1f ;  /* 0x0000001f00e57802 */ /* 0x000fe40000000f00 */
[----:B------:R-:W-:-:S02]  /*56e0*/  MOV R236, 0xffffffff ;  /* 0xffffffff00ec7802 */ /* 0x000fc40000000f00 */
[----:B------:R-:W-:Y:S02]  /*56f0*/  MOV R188, 0x5710 ;  /* 0x0000571000bc7802 */ /* 0x000fe40000000f00 */
[----:B01----:R-:W-:Y:S05]  /*5700*/  CALL.REL.NOINC `($__internal_99_$__cuda_sm70_shflsync_bfly_p) ;  /* 0x000003d000007944 */ /* 0x003fea0003c00000 */
[----:B------:R-:W-:Y:S01]  /*5710*/  FADD.FTZ R230, R191, R230 ;  /* 0x000000e6bfe67221 */ /* 0x000fe20000010000 */
[----:B0-----:R-:W-:Y:S01]  /*5720*/  MOV R229, 0x1f ;  /* 0x0000001f00e57802 */ /* 0x001fe20000000f00 */
[----:B-1----:R-:W-:Y:S01]  /*5730*/  FADD.FTZ R232, R9, R235 ;  /* 0x000000eb09e87221 */ /* 0x002fe20000010000 */
[----:B------:R-:W-:Y:S01]  /*5740*/  HFMA2.MMA R235, -RZ, RZ, 0, 1.1920928955078125e-07 ;  /* 0x00000002ffeb7435 */ /* 0x000fe200000001ff */
[----:B------:R-:W-:Y:S02]  /*5750*/  MOV R236, 0xffffffff ;  /* 0xffffffff00ec7802 */ /* 0x000fe40000000f00 */
[----:B------:R-:W-:Y:S02]  /*5760*/  MOV R190, R230 ;  /* 0x000000e600be7202 */ /* 0x000fe40000000f00 */
[----:B------:R-:W-:Y:S02]  /*5770*/  MOV R188, 0x5790 ;  /* 0x0000579000bc7802 */ /* 0x000fe40000000f00 */
[----:B------:R-:W-:Y:S05]  /*5780*/  CALL.REL.NOINC `($__internal_99_$__cuda_sm70_shflsync_bfly_p) ;  /* 0x0000035000007944 */ /* 0x000fea0003c00000 */
[----:B-1----:R-:W-:Y:S01]  /*5790*/  MOV R9, R235 ;  /* 0x000000eb00097202 */ /* 0x002fe20000000f00 */
[----:B------:R-:W-:Y:S01]  /*57a0*/  HFMA2.MMA R235, -RZ, RZ, 0, 1.1920928955078125e-07 ;  /* 0x00000002ffeb7435 */ /* 0x000fe200000001ff */
[----:B0-----:R-:W-:-:S02]  /*57b0*/  MOV R190, R232 ;  /* 0x000000e800be7202 */ /* 0x001fc40000000f00 */
[----:B------:R-:W-:Y:S02]  /*57c0*/  MOV R229, 0x1f ;  /* 0x0000001f00e57802 */ /* 0x000fe40000000f00 */
[----:B------:R-:W-:Y:S02]  /*57d0*/  MOV R236, 0xffffffff ;  /* 0xffffffff00ec7802 */ /* 0x000fe40000000f00 */
[----:B------:R-:W-:Y:S02]  /*57e0*/  MOV R188, 0x5800 ;  /* 0x0000580000bc7802 */ /* 0x000fe40000000f00 */
[----:B------:R-:W-:Y:S05]  /*57f0*/  CALL.REL.NOINC `($__internal_99_$__cuda_sm70_shflsync_bfly_p) ;  /* 0x000002e000007944 */ /* 0x000fea0003c00000 */
[----:B------:R-:W-:Y:S01]  /*5800*/  FADD.FTZ R230, R9, R230 ;  /* 0x000000e609e67221 */ /* 0x000fe20000010000 */
[----:B0-----:R-:W-:Y:S01]  /*5810*/  MOV R229, 0x1f ;  /* 0x0000001f00e57802 */ /* 0x001fe20000000f00 */
[----:B-1----:R-:W-:Y:S01]  /*5820*/  FADD.FTZ R232, R232, R235 ;  /* 0x000000ebe8e87221 */ /* 0x002fe20000010000 */
[----:B------:R-:W-:Y:S01]  /*5830*/  HFMA2.MMA R235, -RZ, RZ, 0, 2.384185791015625e-07 ;  /* 0x00000004ffeb7435 */ /* 0x000fe200000001ff */
[----:B------:R-:W-:Y:S02]  /*5840*/  MOV R236, 0xffffffff ;  /* 0xffffffff00ec7802 */ /* 0x000fe40000000f00 */
[----:B------:R-:W-:-:S02]  /*5850*/  MOV R190, R230 ;  /* 0x000000e600be7202 */ /* 0x000fc40000000f00 */
[----:B------:R-:W-:Y:S02]  /*5860*/  MOV R188, 0x5880 ;  /* 0x0000588000bc7802 */ /* 0x000fe40000000f00 */
[----:B------:R-:W-:Y:S05]  /*5870*/  CALL.REL.NOINC `($__internal_99_$__cuda_sm70_shflsync_bfly_p) ;  /* 0x0000026000007944 */ /* 0x000fea0003c00000 */
[----:B-1----:R-:W-:Y:S01]  /*5880*/  MOV R9, R235 ;  /* 0x000000eb00097202 */ /* 0x002fe20000000f00 */
[----:B------:R-:W-:Y:S01]  /*5890*/  HFMA2.MMA R235, -RZ, RZ, 0, 2.384185791015625e-07 ;  /* 0x00000004ffeb7435 */ /* 0x000fe200000001ff */
[----:B0-----:R-:W-:Y:S02]  /*58a0*/  MOV R190, R232 ;  /* 0x000000e800be7202 */ /* 0x001fe40000000f00 */
[----:B------:R-:W-:Y:S02]  /*58b0*/  MOV R229, 0x1f ;  /* 0x0000001f00e57802 */ /* 0x000fe40000000f00 */
[----:B------:R-:W-:Y:S02]  /*58c0*/  MOV R236, 0xffffffff ;  /* 0xffffffff00ec7802 */ /* 0x000fe40000000f00 */
[----:B------:R-:W-:Y:S02]  /*58d0*/  MOV R188, 0x58f0 ;  /* 0x000058f000bc7802 */ /* 0x000fe40000000f00 */
[----:B------:R-:W-:Y:S05]  /*58e0*/  CALL.REL.NOINC `($__internal_99_$__cuda_sm70_shflsync_bfly_p) ;  /* 0x000001f000007944 */ /* 0x000fea0003c00000 */
[----:B------:R-:W-:Y:S01]  /*58f0*/  FADD.FTZ R230, R9, R230 ;  /* 0x000000e609e67221 */ /* 0x000fe20000010000 */
[----:B0-----:R-:W-:Y:S01]  /*5900*/  MOV R229, 0x1f ;  /* 0x0000001f00e57802 */ /* 0x001fe20000000f00 */
[----:B-1----:R-:W-:Y:S01]  /*5910*/  FADD.FTZ R232, R232, R235 ;  /* 0x000000ebe8e87221 */ /* 0x002fe20000010000 */
[----:B------:R-:W-:Y:S01]  /*5920*/  HFMA2.MMA R235, -RZ, RZ, 0, 4.76837158203125e-07 ;  /* 0x00000008ffeb7435 */ /* 0x000fe200000001ff */
[----:B------:R-:W-:-:S02]  /*5930*/  MOV R236, 0xffffffff ;  /* 0xffffffff00ec7802 */ /* 0x000fc40000000f00 */
[----:B------:R-:W-:Y:S02]  /*5940*/  MOV R190, R230 ;  /* 0x000000e600be7202 */ /* 0x000fe40000000f00 */
[----:B------:R-:W-:Y:S02]  /*5950*/  MOV R188, 0x5970 ;  /* 0x0000597000bc7802 */ /* 0x000fe40000000f00 */
[----:B------:R-:W-:Y:S05]  /*5960*/  CALL.REL.NOINC `($__internal_99_$__cuda_sm70_shflsync_bfly_p) ;  /* 0x0000017000007944 */ /* 0x000fea0003c00000 */
[----:B-1----:R-:W-:Y:S01]  /*5970*/  MOV R9, R235 ;  /* 0x000000eb00097202 */ /* 0x002fe20000000f00 */
[----:B------:R-:W-:Y:S01]  /*5980*/  HFMA2.MMA R235, -RZ, RZ, 0, 4.76837158203125e-07 ;  /* 0x00000008ffeb7435 */ /* 0x000fe200000001ff */
[----:B0-----:R-:W-:Y:S02]  /*5990*/  MOV R190, R232 ;  /* 0x000000e800be7202 */ /* 0x001fe40000000f00 */
[----:B------:R-:W-:Y:S02]  /*59a0*/  MOV R229, 0x1f ;  /* 0x0000001f00e57802 */ /* 0x000fe40000000f00 */
[----:B------:R-:W-:Y:S02]  /*59b0*/  MOV R236, 0xffffffff ;  /* 0xffffffff00ec7802 */ /* 0x000fe40000000f00 */
[----:B------:R-:W-:-:S02]  /*59c0*/  MOV R188, 0x59e0 ;  /* 0x000059e000bc7802 */ /* 0x000fc40000000f00 */
[----:B------:R-:W-:Y:S05]  /*59d0*/  CALL.REL.NOINC `($__internal_99_$__cuda_sm70_shflsync_bfly_p) ;  /* 0x0000010000007944 */ /* 0x000fea0003c00000 */
[----:B------:R-:W-:Y:S01]  /*59e0*/  FADD.FTZ R9, R9, R230 ;  /* 0x000000e609097221 */ /* 0x000fe20000010000 */
[----:B0-----:R-:W-:Y:S01]  /*59f0*/  MOV R229, 0x1f ;  /* 0x0000001f00e57802 */ /* 0x001fe20000000f00 */
[----:B-1----:R-:W-:Y:S01]  /*5a00*/  FADD.FTZ R232, R232, R235 ;  /* 0x000000ebe8e87221 */ /* 0x002fe20000010000 */
[----:B------:R-:W-:Y:S01]  /*5a10*/  HFMA2.MMA R235, -RZ, RZ, 0, 9.5367431640625e-07 ;  /* 0x00000010ffeb7435 */ /* 0x000fe200000001ff */
[----:B------:R-:W-:-:S02]  /*5a20*/  MOV R236, 0xffffffff ;  /* 0xffffffff00ec7802 */ /* 0x000fc40000000f00 */
[----:B------:R-:W-:Y:S02]  /*5a30*/  MOV R190, R9 ;  /* 0x0000000900be7202 */ /* 0x000fe40000000f00 */
[----:B------:R-:W-:Y:S02]  /*5a40*/  MOV R188, 0x5a60 ;  /* 0x00005a6000bc7802 */ /* 0x000fe40000000f00 */
[----:B------:R-:W-:Y:S05]  /*5a50*/  CALL.REL.NOINC `($__internal_99_$__cuda_sm70_shflsync_bfly_p) ;  /* 0x0000008000007944 */ /* 0x000fea0003c00000 */
[----:B-1----:R-:W-:Y:S01]  /*5a60*/  MOV R234, R235 ;  /* 0x000000eb00ea7202 */ /* 0x002fe20000000f00 */
[----:B------:R-:W-:Y:S01]  /*5a70*/  HFMA2.MMA R235, -RZ, RZ, 0, 9.5367431640625e-07 ;  /* 0x00000010ffeb7435 */ /* 0x000fe200000001ff */
[----:B0-----:R-:W-:Y:S02]  /*5a80*/  MOV R190, R232 ;  /* 0x000000e800be7202 */ /* 0x001fe40000000f00 */
[----:B------:R-:W-:Y:S02]  /*5a90*/  MOV R229, 0x1f ;  /* 0x0000001f00e57802 */ /* 0x000fe40000000f00 */
[----:B------:R-:W-:Y:S02]  /*5aa0*/  MOV R236, 0xffffffff ;  /* 0xffffffff00ec7802 */ /* 0x000fe40000000f00 */
[----:B------:R-:W-:-:S02]  /*5ab0*/  MOV R188, 0x5ad0 ;  /* 0x00005ad000bc7802 */ /* 0x000fc40000000f00 */
[----:B------:R-:W-:Y:S05]  /*5ac0*/  CALL.REL.NOINC `($__internal_99_$__cuda_sm70_shflsync_bfly_p) ;  /* 0x0000001000007944 */ /* 0x000fea0003c00000 */
[----:B01----:R-:W-:Y:S05]  /*5ad0*/  BRA `(.L_x_4972) ;  /* 0xffffbf5000007947 */ /* 0x003fea000383ffff */
        .weak           $__internal_99_$__cuda_sm70_shflsync_bfly_p
        .type           $__internal_99_$__cuda_sm70_shflsync_bfly_p,@function
        .size           $__internal_99_$__cuda_sm70_shflsync_bfly_p,(.L_x_9829 - $__internal_99_$__cuda_sm70_shflsync_bfly_p)
$__internal_99_$__cuda_sm70_shflsync_bfly_p:
[----:B------:R-:W-:Y:S01]  /*5ae0*/  HFMA2.MMA R189, -RZ, RZ, 0, 0 ;  /* 0x00000000ffbd7435 */ /* 0x000fe200000001ff */
[----:B------:R-:W-:Y:S04]  /*5af0*/  WARPSYNC R236 ;  /* 0x000000ec00007348 */ /* 0x000fe80003800000 */
[----:B------:R0:W1:Y:S01]  /*5b00*/  SHFL.BFLY PT, R235, R190, R235, R229 ;  /* 0x0c0000ebbeeb7389 */ /* 0x00006200000e00e5 */
[----:B------:R-:W-:Y:S05]  /*5b10*/  RET.REL.NODEC R188 `(_ZN10layer_norm13ln_bwd_kernelINS_13Kernel_traitsIf13__nv_bfloat16fS2_fjLj768ELj1ELj4ELj1ELj16ENS_18Kernel_traits_baseILj768EfS2_fS2_fjLj128EEEEELb1ELb1ELb1ELb1EEEvNS_9BwdParamsE) ;  /* 0xffffa4e0bc007950 */ /* 0x000fea0003c3ffff */
.L_x_4973:
        /* <DEDUP_REMOVED lines=14> */
.L_x_9829:


//--------------------- .text._ZN10layer_norm13ln_bwd_kernelINS_13Kernel_traitsIf6__halfS2_S2_fjLj768ELj1ELj4ELj1ELj16ENS_18Kernel_traits_baseILj768EfS2_S2_S2_fjLj128EEEEELb0ELb0ELb0ELb0EEEvNS_9BwdParamsE --------------------------
	.section	.text._ZN10layer_norm13ln_bwd_kernelINS_13Kernel_traitsIf6__halfS2_S2_fjLj768ELj1ELj4ELj1ELj16ENS_18Kernel_traits_baseILj768EfS2_S2_S2_fjLj128EEEEELb0ELb0ELb0ELb0EEEvNS_9BwdParamsE,"ax",@progbits
	.sectioninfo	@"SHI_REGISTERS=163"
	.align	128
        .global         _ZN10layer_norm13ln_bwd_kernelINS_13Kernel_traitsIf6__halfS2_S2_fjLj768ELj1ELj4ELj1ELj16ENS_18Kernel_traits_baseILj768EfS2_S2_S2_fjLj128EEEEELb0ELb0ELb0ELb0EEEvNS_9BwdParamsE
        .type           _ZN10layer_norm13ln_bwd_kernelINS_13Kernel_traitsIf6__halfS2_S2_fjLj768ELj1ELj4ELj1ELj16ENS_18Kernel_traits_baseILj768EfS2_S2_S2_fjLj128EEEEELb0ELb0ELb0ELb0EEEvNS_9BwdParamsE,@function
        .size           _ZN10layer_norm13ln_bwd_kernelINS_13Kernel_traitsIf6__halfS2_S2_fjLj768ELj1ELj4ELj1ELj16ENS_18Kernel_traits_baseILj768EfS2_S2_S2_fjLj128EEEEELb0ELb0ELb0ELb0EEEvNS_9BwdParamsE,(.L_x_9830 - _ZN10layer_norm13ln_bwd_kernelINS_13Kernel_traitsIf6__halfS2_S2_fjLj768ELj1ELj4ELj1ELj16ENS_18Kernel_traits_baseILj768EfS2_S2_S2_fjLj128EEEEELb0ELb0ELb0ELb0EEEvNS_9BwdParamsE)
        .other          _ZN10layer_norm13ln_bwd_kernelINS_13Kernel_traitsIf6__halfS2_S2_fjLj768ELj1ELj4ELj1ELj16ENS_18Kernel_traits_baseILj768EfS2_S2_S2_fjLj128EEEEELb0ELb0ELb0ELb0EEEvNS_9BwdParamsE,@"STO_CUDA_ENTRY STV_DEFAULT"
_ZN10layer_norm13ln_bwd_kernelINS_13Kernel_traitsIf6__halfS2_S2_fjLj768ELj1ELj4ELj1ELj16ENS_18Kernel_traits_baseILj768EfS2_S2_S2_fjLj128EEEEELb0ELb0ELb0ELb0EEEvNS_9BwdParamsE:
.text._ZN10layer_norm13ln_bwd_kernelINS_13Kernel_traitsIf6__halfS2_S2_fjLj768ELj1ELj4ELj1ELj16ENS_18Kernel_traits_baseILj768EfS2_S2_S2_fjLj128EEEEELb0ELb0ELb0ELb0EEEvNS_9BwdParamsE:
        /* <DEDUP_REMOVED lines=59> */
.L_x_4990:
        /* <DEDUP_REMOVED lines=36> */
[--C-:B--2---:R-:W-:Y:S02]  /*05f0*/  HADD2.F32 R112, -RZ, R12.reuse.H1_H1 ;  /* 0x3000000cff707230 */ /* 0x104fe40000004100 */
[----:B------:R-:W-:Y:S02]  /*0600*/  HADD2.F32 R110, -RZ, R12.H0_H0 ;  /* 0x2000000cff6e7230 */ /* 0x000fe40000004100 */
[--C-:B------:R-:W-:Y:S01]  /*0610*/  HADD2.F32 R12, -RZ, R13.reuse.H1_H1 ;  /* 0x3000000dff0c7230 */ /* 0x100fe20000004100 */
[C---:B------:R-:W-:Y:S01]  /*0620*/  FADD.FTZ R149, -R151.reuse, R112 ;  /* 0x0000007097957221 */ /* 0x040fe20000010100 */
[----:B------:R-:W-:Y:S01]  /*0630*/  HADD2.F32 R114, -RZ, R13.H0_H0 ;  /* 0x2000000dff727230 */ /* 0x000fe20000004100 */
[C---:B------:R-:W-:Y:S01]  /*0640*/  FADD.FTZ R7, -R151.reuse, R110 ;  /* 0x0000006e97077221 */ /* 0x040fe20000010100 */
[----:B------:R-:W-:Y:S01]  /*0650*/  HADD2.F32 R156, -RZ, R14.H0_H0 ;  /* 0x2000000eff9c7230 */ /* 0x000fe20000004100 */
[C---:B-----5:R-:W-:Y:S01]  /*0660*/  FMUL.FTZ R149, R6.reuse, R149 ;  /* 0x0000009506957220 */ /* 0x060fe20000410000 */
[----:B---3--:R-:W-:Y:S01]  /*0670*/  HADD2.F32 R13, -RZ, R8.H0_H0 ;  /* 0x20000008ff0d7230 */ /* 0x008fe20000004100 */
[----:B------:R-:W-:Y:S01]  /*0680*/  FMUL.FTZ R7, R6, R7 ;  /* 0x0000000706077220 */ /* 0x000fe20000410000 */
[----:B------:R-:W-:Y:S01]  /*0690*/  HADD2.F32 R158, -RZ, R14.H1_H1 ;  /* 0x3000000eff9e7230 */ /* 0x000fe20000004100 */
[C---:B------:R-:W-:Y:S01]  /*06a0*/  FADD.FTZ R147, -R151.reuse, R114 ;  /* 0x0000007297937221 */ /* 0x040fe20000010100 */
[----:B------:R-:W-:Y:S01]  /*06b0*/  HADD2.F32 R8, -RZ, R8.H1_H1 ;  /* 0x30000008ff087230 */ /* 0x000fe20000004100 */
[----:B------:R-:W-:Y:S01]  /*06c0*/  FMUL.FTZ R150, R24, R13 ;  /* 0x0000000d18967220 */ /* 0x000fe20000410000 */
[--C-:B------:R-:W-:Y:S01]  /*06d0*/  HADD2.F32 R14, -RZ, R15.reuse.H0_H0 ;  /* 0x2000000fff0e7230 */ /* 0x100fe20000004100 */
[----:B------:R-:W-:Y:S01]  /*06e0*/  FADD.FTZ R109, -R151, R158 ;  /* 0x0000009e976d7221 */ /* 0x000fe20000010100 */
[----:B------:R-:W-:Y:S01]  /*06f0*/  HADD2.F32 R108, -RZ, R15.H1_H1 ;  /* 0x3000000fff6c7230 */ /* 0x000fe20000004100 */
[----:B------:R-:W-:Y:S01]  /*0700*/  FADD.FTZ R73, R73, R8 ;  /* 0x0000000849497221 */ /* 0x000fe20000010000 */
[--C-:B------:R-:W-:Y:S01]  /*0710*/  HADD2.F32 R145, -RZ, R9.reuse.H0_H0 ;  /* 0x20000009ff917230 */ /* 0x100fe20000004100 */
[-C--:B------:R-:W-:Y:S01]  /*0720*/  FFMA.FTZ R49, R149, R8.reuse, R49 ;  /* 0x0000000895317223 */ /* 0x080fe20000010031 */
[----:B------:R-:W-:Y:S01]  /*0730*/  HADD2.F32 R154, -RZ, R9.H1_H1 ;  /* 0x30000009ff9a7230 */ /* 0x000fe20000004100 */
[----:B------:R-:W-:Y:S01]  /*0740*/  FADD.FTZ R9, -R151, R12 ;  /* 0x0000000c97097221 */ /* 0x000fe20000010100 */
[--C-:B------:R-:W-:Y:S01]  /*0750*/  HADD2.F32 R15, -RZ, R11.reuse.H0_H0 ;  /* 0x2000000bff0f7230 */ /* 0x100fe20000004100 */
[----:B------:R-:W-:Y:S01]  /*0760*/  FMUL.FTZ R148, R25, R8 ;  /* 0x0000000819947220 */ /* 0x000fe20000410000 */
[----:B------:R-:W-:Y:S01]  /*0770*/  HADD2.F32 R110, -RZ, R11.H1_H1 ;  /* 0x3000000bff6e7230 */ /* 0x000fe20000004100 */
[----:B------:R-:W-:Y:S01]  /*0780*/  FADD.FTZ R11, -R151, R156 ;  /* 0x0000009c970b7221 */ /* 0x000fe20000010100 */
[--C-:B0-----:R-:W-:Y:S01]  /*0790*/  HADD2.F32 R17, -RZ, R10.reuse.H0_H0 ;  /* 0x2000000aff117230 */ /* 0x101fe20000004100 */
[C---:B------:R-:W-:Y:S01]  /*07a0*/  FMUL.FTZ R8, R6.reuse, R9 ;  /* 0x0000000906087220 */ /* 0x040fe20000410000 */
[----:B------:R-:W-:Y:S01]  /*07b0*/  HADD2.F32 R16, -RZ, R10.H1_H1 ;  /* 0x3000000aff107230 */ /* 0x000fe20000004100 */
        /* <DEDUP_REMOVED lines=43> */
.L_x_4977:
[----:B-1----:R-:W-:Y:S05]  /*0a70*/  BSYNC B1 ;  /* 0x0000000000017941 */ /* 0x002fea0003800000 */
.L_x_4976:
        /* <DEDUP_REMOVED lines=34> */
[C---:B------:R-:W-:Y:S01]  /*0ca0*/  FMUL.FTZ R18, R6.reuse, R113 ;  /* 0x0000007106127220 */ /* 0x040fe20000410000 */
        /* <DEDUP_REMOVED lines=51> */
.L_x_4979:
[----:B------:R-:W-:Y:S05]  /*0fe0*/  BSYNC B1 ;  /* 0x0000000000017941 */ /* 0x000fea0003800000 */
.L_x_4978:
        /* <DEDUP_REMOVED lines=85> */
.L_x_4981:
[----:B------:R-:W-:Y:S05]  /*1540*/  BSYNC B1 ;  /* 0x0000000000017941 */ /* 0x000fea0003800000 */
.L_x_4980:
[----:B-----5:R-:W-:Y:S01]  /*1550*/  @P0 HADD2.F32 R5, -RZ, R152.H0_H0 ;  /* 0x20000098ff050230 */ /* 0x020fe20000004100 */
[----:B------:R-:W-:Y:S05]  /*1560*/  BRA.DIV ~URZ, `(.L_x_4982) ;  /* 0x00001d627f007947 */ /* 0x000fea000b800000 */
[----:B------:R0:W1:Y:S02]  /*1570*/  SHFL.BFLY PT, R110, R153, 0x1, 0x1f ;  /* 0x0c201f00996e7f89 */ /* 0x00006400000e0000 */
.L_x_4991:
        /* <DEDUP_REMOVED lines=18> */
.L_x_4992:
        /* <DEDUP_REMOVED lines=30> */
[-CC-:B------:R-:W-:Y:S01]  /*1880*/  FFMA.FTZ R158, R14, R114.reuse, R115.reuse ;  /* 0x000000720e9e7223 */ /* 0x180fe20000010073 */
[----:B------:R-:W-:Y:S01]  /*1890*/  @P0 PRMT R66, R112, 0x7610, R66 ;  /* 0x0000761070420816 */ /* 0x000fe20000000042 */
[-CC-:B------:R-:W-:Y:S01]  /*18a0*/  FFMA.FTZ R112, R8, R114.reuse, R115.reuse ;  /* 0x0000007208707223 */ /* 0x180fe20000010073 */
[----:B------:R-:W-:Y:S01]  /*18b0*/  @P0 PRMT R64, R109, 0x7610, R64 ;  /* 0x000076106d400816 */ /* 0x000fe20000000040 */
[----:B------:R-:W-:Y:S01]  /*18c0*/  FFMA.FTZ R109, R149, R114, R115 ;  /* 0x00000072956d7223 */ /* 0x000fe20000010073 */
[----:B------:R-:W-:Y:S01]  /*18d0*/  @P0 F2FP.PACK_AB R111, RZ, R108 ;  /* 0x0000006cff6f023e */ /* 0x000fe200000000ff */
[----:B------:R-:W-:-:S02]  /*18e0*/  FADD.FTZ R113, R11, -R112 ;  /* 0x800000700b717221 */ /* 0x000fc40000010000 */
[----:B------:R-:W-:Y:S01]  /*18f0*/  FADD.FTZ R109, R148, -R109 ;  /* 0x8000006d946d7221 */ /* 0x000fe20000010000 */
[----:B------:R-:W-:Y:S01]  /*1900*/  @P0 PRMT R65, R111, 0x7610, R65 ;  /* 0x000076106f410816 */ /* 0x000fe20000000041 */
[C---:B------:R-:W-:Y:S01]  /*1910*/  FMUL.FTZ R154, R6.reuse, R113 ;  /* 0x00000071069a7220 */ /* 0x040fe20000410000 */
[----:B------:R-:W-:Y:S01]  /*1920*/  @P1 HADD2.F32 R113, -RZ, R94.H1_H1 ;  /* 0x3000005eff711230 */ /* 0x000fe20000004100 */
[C---:B------:R-:W-:Y:S01]  /*1930*/  FMUL.FTZ R112, R6.reuse, R151 ;  /* 0x0000009706707220 */ /* 0x040fe20000410000 */
[----:B------:R-:W-:Y:S01]  /*1940*/  @P1 HADD2.F32 R111, -RZ, R93.H1_H1 ;  /* 0x3000005dff6f1230 */ /* 0x000fe20000004100 */
[----:B------:R-:W-:Y:S01]  /*1950*/  FMUL.FTZ R156, R6, R109 ;  /* 0x0000006d069c7220 */ /* 0x000fe20000410000 */
[----:B------:R-:W-:Y:S01]  /*1960*/  @P1 HADD2.F32 R109, -RZ, R92.H1_H1 ;  /* 0x3000005cff6d1230 */ /* 0x000fe20000004100 */
[----:B------:R-:W-:Y:S02]  /*1970*/  @P1 FADD.FTZ R112, R112, R113 ;  /* 0x0000007170701221 */ /* 0x000fe40000010000 */
[----:B------:R-:W-:-:S02]  /*1980*/  FFMA.FTZ R113, R17, R114, R115 ;  /* 0x0000007211717223 */ /* 0x000fc40000010073 */
[----:B------:R-:W-:Y:S02]  /*1990*/  @P1 FADD.FTZ R154, R154, R111 ;  /* 0x0000006f9a9a1221 */ /* 0x000fe40000010000 */
        /* <DEDUP_REMOVED lines=17> */
[----:B------:R-:W-:Y:S01]  /*1ab0*/  HFMA2.MMA R151, -RZ, RZ, 0, 9.5367431640625e-07 ;  /* 0x00000010ff977435 */ /* 0x000fe200000001ff */
[----:B------:R-:W-:Y:S01]  /*1ac0*/  @P0 PRMT R64, R64, 0x5410, R109 ;  /* 0x0000541040400816 */ /* 0x000fe2000000006d */
[-C--:B------:R-:W-:Y:S01]  /*1ad0*/  FMUL.FTZ R109, R112, R5.reuse ;  /* 0x00000005706d7220 */ /* 0x080fe20000410000 */
[----:B------:R-:W-:Y:S01]  /*1ae0*/  @P0 F2FP.PACK_AB R111, RZ, R154 ;  /* 0x0000009aff6f023e */ /* 0x000fe200000000ff */
[-C--:B------:R-:W-:Y:S01]  /*1af0*/  FMUL.FTZ R154, R154, R5.reuse ;  /* 0x000000059a9a7220 */ /* 0x080fe20000410000 */
        /* <DEDUP_REMOVED lines=17> */
.L_x_4985:
[----:B------:R-:W-:Y:S05]  /*1c10*/  BSYNC B1 ;  /* 0x0000000000017941 */ /* 0x000fea0003800000 */
.L_x_4984:
        /* <DEDUP_REMOVED lines=27> */
[----:B------:R-:W-:Y:S01]  /*1dd0*/  FFMA.FTZ R112, R118, R114, R115 ;  /* 0x0000007276707223 */ /* 0x000fe20000010073 */
[----:B------:R-:W-:Y:S01]  /*1de0*/  @P1 F2FP.PACK_AB R109, RZ, R152 ;  /* 0x00000098ff6d123e */ /* 0x000fe200000000ff */
[----:B------:R-:W-:Y:S01]  /*1df0*/  FMUL.FTZ R110, R110, R5 ;  /* 0x000000056e6e7220 */ /* 0x000fe20000410000 */
[----:B------:R-:W-:Y:S01]  /*1e00*/  @P1 PRMT R65, R111, 0x7610, R65 ;  /* 0x000076106f411816 */ /* 0x000fe20000000041 */
[----:B------:R-:W-:Y:S01]  /*1e10*/  FADD.FTZ R113, R125, -R112 ;  /* 0x800000707d717221 */ /* 0x000fe20000010000 */
[----:B------:R-:W-:Y:S01]  /*1e20*/  @P0 HADD2.F32 R111, -RZ, R97.H1_H1 ;  /* 0x30000061ff6f0230 */ /* 0x000fe20000004100 */
[----:B------:R-:W-:Y:S01]  /*1e30*/  @P1 PRMT R64, R109, 0x7610, R64 ;  /* 0x000076106d401816 */ /* 0x000fe20000000040 */
[----:B------:R-:W-:-:S02]  /*1e40*/  FMUL.FTZ R112, R6, R151 ;  /* 0x0000009706707220 */ /* 0x000fc40000410000 */
[----:B------:R-:W-:Y:S01]  /*1e50*/  FMUL.FTZ R154, R6, R113 ;  /* 0x00000071069a7220 */ /* 0x000fe20000410000 */
[----:B------:R-:W-:Y:S01]  /*1e60*/  @P0 HADD2.F32 R113, -RZ, R98.H1_H1 ;  /* 0x30000062ff710230 */ /* 0x000fe20000004100 */
[----:B------:R-:W-:Y:S02]  /*1e70*/  FADD.FTZ R109, R119, -R156 ;  /* 0x8000009c776d7221 */ /* 0x000fe40000010000 */
[----:B------:R-:W-:Y:S02]  /*1e80*/  @P0 FADD.FTZ R154, R154, R111 ;  /* 0x0000006f9a9a0221 */ /* 0x000fe40000010000 */
[-C--:B------:R-:W-:Y:S02]  /*1e90*/  FFMA.FTZ R111, R129, R114.reuse, R115 ;  /* 0x00000072816f7223 */ /* 0x080fe40000010073 */
[----:B------:R-:W-:Y:S02]  /*1ea0*/  @P0 FADD.FTZ R112, R112, R113 ;  /* 0x0000007170700221 */ /* 0x000fe40000010000 */
[----:B------:R-:W-:Y:S01]  /*1eb0*/  FMUL.FTZ R156, R6, R109 ;  /* 0x0000006d069c7220 */ /* 0x000fe20000410000 */
[----:B------:R-:W-:Y:S01]  /*1ec0*/  @P0 HADD2.F32 R109, -RZ, R96.H1_H1 ;  /* 0x30000060ff6d0230 */ /* 0x000fe20000004100 */
        /* <DEDUP_REMOVED lines=17> */
[-C--:B------:R-:W-:Y:S01]  /*1fe0*/  FMUL.FTZ R109, R112, R5.reuse ;  /* 0x00000005706d7220 */ /* 0x080fe20000410000 */
[----:B------:R-:W-:Y:S02]  /*1ff0*/  @P1 PRMT R67, R151, 0x7610, R67 ;  /* 0x0000761097431816 */ /* 0x000fe40000000043 */
[----:B------:R-:W-:Y:S01]  /*2000*/  @P1 F2FP.PACK_AB R111, RZ, R154 ;  /* 0x0000009aff6f123e */ /* 0x000fe200000000ff */
[----:B------:R-:W-:Y:S01]  /*2010*/  FMUL.FTZ R154, R154, R5 ;  /* 0x000000059a9a7220 */ /* 0x000fe20000410000 */
[----:B------:R-:W-:-:S02]  /*2020*/  MOV R151, 0x10 ;  /* 0x0000001000977802 */ /* 0x000fc40000000f00 */
[----:B------:R-:W-:Y:S02]  /*2030*/  @P1 F2FP.PACK_AB R153, RZ, R160 ;  /* 0x000000a0ff99123e */ /* 0x000fe400000000ff */
        /* <DEDUP_REMOVED lines=8> */
[----:B------:R-:W-:-:S02]  /*20c0*/  FMUL.FTZ R111, R156, R5 ;  /* 0x000000059c6f7220 */ /* 0x000fc40000410000 */
[----:B------:R-:W-:Y:S01]  /*20d0*/  FMUL.FTZ R153, R160, R5 ;  /* 0x00000005a0997220 */ /* 0x000fe20000410000 */
[----:B------:R0:W-:Y:S02]  /*20e0*/  @P0 STG.E.128 [R112.64], R64 ;  /* 0x0000004070000986 */ /* 0x0001e4000c101d04 */
[----:B------:R-:W-:Y:S02]  /*20f0*/  F2FP.PACK_AB R108, R111, R108 ;  /* 0x0000006c6f6c723e */ /* 0x000fe400000000ff */
[----:B------:R-:W-:Y:S01]  /*2100*/  F2FP.PACK_AB R111, R153, R158 ;  /* 0x0000009e996f723e */ /* 0x000fe200000000ff */
[C---:B0-----:R-:W-:Y:S01]  /*2110*/  IMAD.WIDE.U32 R112, R0.reuse, R151, c[0x0][0x248] ;  /* 0x0000920000707625 */ /* 0x041fe200078e0097 */
[----:B------:R-:W-:-:S04]  /*2120*/  IADD3 R0, R0, 0x20, RZ ;  /* 0x0000002000007810 */ /* 0x000fc80007ffe0ff */
[----:B------:R0:W-:Y:S03]  /*2130*/  STG.E.128 [R112.64], R108 ;  /* 0x0000006c70007986 */ /* 0x0001e6000c101d04 */
.L_x_4987:
[----:B------:R-:W-:Y:S05]  /*2140*/  BSYNC B1 ;  /* 0x0000000000017941 */ /* 0x000fea0003800000 */
.L_x_4986:
        /* <DEDUP_REMOVED lines=81> */
.L_x_4989:
[----:B------:R-:W-:Y:S05]  /*2660*/  BSYNC B1 ;  /* 0x0000000000017941 */ /* 0x000fea0003800000 */
.L_x_4988:
[----:B------:R-:W-:-:S04]  /*2670*/  MOV R5, c[0x0][0x160] ;  /* 0x0000580000057a02 */ /* 0x000fc80000000f00 */
[----:B------:R-:W-:-:S04]  /*2680*/  LEA R2, R5, R2, 0x2 ;  /* 0x0000000205027211 */ /* 0x000fc800078e10ff */
[----:B------:R-:W-:-:S13]  /*2690*/  ISETP.GE.AND P0, PT, R2, c[0x0][0x164], PT ;  /* 0x0000590002007a0c */ /* 0x000fda0003f06270 */
[----:B0-----:R-:W-:Y:S01]  /*26a0*/  @P0 CALL.REL.NOINC `(.L_x_4975) ;  /* 0x0000001000000944 */ /* 0x001fe20003c00000 */
[----:B------:R-:W-:Y:S05]  /*26b0*/  BRA `(.L_x_4990) ;  /* 0xffffdcf000007947 */ /* 0x000fea000383ffff */
.L_x_4975:
[----:B0-----:R-:W-:Y:S05]  /*26c0*/  BSYNC B0 ;  /* 0x0000000000007941 */ /* 0x001fea0003800000 */
.L_x_4974:
        /* <DEDUP_REMOVED lines=192> */
.L_x_4982:
[----:B------:R-:W-:Y:S01]  /*32d0*/  HFMA2.MMA R152, -RZ, RZ, 0, 5.9604644775390625e-08 ;  /* 0x00000001ff987435 */ /* 0x000fe200000001ff */
[----:B------:R-:W-:Y:S02]  /*32e0*/  MOV R111, R153 ;  /* 0x00000099006f7202 */ /* 0x000fe40000000f00 */
[----:B------:R-:W-:-:S02]  /*32f0*/  MOV R113, 0x1f ;  /* 0x0000001f00717802 */ /* 0x000fc40000000f00 */
[----:B------:R-:W-:Y:S02]  /*3300*/  MOV R156, 0xffffffff ;  /* 0xffffffff009c7802 */ /* 0x000fe40000000f00 */
[----:B------:R-:W-:Y:S02]  /*3310*/  MOV R108, 0x3330 ;  /* 0x00003330006c7802 */ /* 0x000fe40000000f00 */
[----:B------:R-:W-:Y:S05]  /*3320*/  CALL.REL.NOINC `($__internal_100_$__cuda_sm70_shflsync_bfly_p) ;  /* 0x0000046000007944 */ /* 0x000fea0003c00000 */
[----:B-1----:R-:W-:Y:S01]  /*3330*/  MOV R110, R111 ;  /* 0x0000006f006e7202 */ /* 0x002fe20000000f00 */
[----:B0-----:R-:W-:Y:S05]  /*3340*/  BRA `(.L_x_4991) ;  /* 0xffffe23000007947 */ /* 0x001fea000383ffff */
.L_x_4983:
[----:B------:R-:W-:Y:S01]  /*3350*/  HFMA2.MMA R152, -RZ, RZ, 0, 5.9604644775390625e-08 ;  /* 0x00000001ff987435 */ /* 0x000fe200000001ff */
[----:B------:R-:W-:Y:S02]  /*3360*/  MOV R111, R154 ;  /* 0x0000009a006f7202 */ /* 0x000fe40000000f00 */
[----:B------:R-:W-:Y:S02]  /*3370*/  MOV R113, 0x1f ;  /* 0x0000001f00717802 */ /* 0x000fe40000000f00 */
[----:B------:R-:W-:Y:S02]  /*3380*/  MOV R156, 0xffffffff ;  /* 0xffffffff009c7802 */ /* 0x000fe40000000f00 */
[----:B------:R-:W-:-:S02]  /*3390*/  MOV R108, 0x33b0 ;  /* 0x000033b0006c7802 */ /* 0x000fc40000000f00 */
[----:B01----:R-:W-:Y:S05]  /*33a0*/  CALL.REL.NOINC `($__internal_100_$__cuda_sm70_shflsync_bfly_p) ;  /* 0x000003e000007944 */ /* 0x003fea0003c00000 */
[----:B------:R-:W-:Y:S01]  /*33b0*/  FADD.FTZ R153, R110, R153 ;  /* 0x000000996e997221 */ /* 0x000fe20000010000 */
[----:B0-----:R-:W-:Y:S01]  /*33c0*/  HFMA2.MMA R152, -RZ, RZ, 0, 1.1920928955078125e-07 ;  /* 0x00000002ff987435 */ /* 0x001fe200000001ff */
[----:B-1----:R-:W-:Y:S01]  /*33d0*/  FADD.FTZ R154, R154, R111 ;  /* 0x0000006f9a9a7221 */ /* 0x002fe20000010000 */
[----:B------:R-:W-:-:S02]  /*33e0*/  MOV R113, 0x1f ;  /* 0x0000001f00717802 */ /* 0x000fc40000000f00 */
[----:B------:R-:W-:Y:S02]  /*33f0*/  MOV R156, 0xffffffff ;  /* 0xffffffff009c7802 */ /* 0x000fe40000000f00 */
[----:B------:R-:W-:Y:S02]  /*3400*/  MOV R111, R153 ;  /* 0x00000099006f7202 */ /* 0x000fe40000000f00 */
[----:B------:R-:W-:Y:S02]  /*3410*/  MOV R108, 0x3430 ;  /* 0x00003430006c7802 */ /* 0x000fe40000000f00 */
[----:B------:R-:W-:Y:S05]  /*3420*/  CALL.REL.NOINC `($__internal_100_$__cuda_sm70_shflsync_bfly_p) ;  /* 0x0000036000007944 */ /* 0x000fea0003c00000 */
[----:B0-----:R-:W-:Y:S01]  /*3430*/  HFMA2.MMA R152, -RZ, RZ, 0, 1.1920928955078125e-07 ;  /* 0x00000002ff987435 */ /* 0x001fe200000001ff */
[----:B-1----:R-:W-:Y:S02]  /*3440*/  MOV R110, R111 ;  /* 0x0000006f006e7202 */ /* 0x002fe40000000f00 */
[----:B------:R-:W-:Y:S02]  /*3450*/  MOV R111, R154 ;  /* 0x0000009a006f7202 */ /* 0x000fe40000000f00 */
[----:B------:R-:W-:Y:S02]  /*3460*/  MOV R113, 0x1f ;  /* 0x0000001f00717802 */ /* 0x000fe40000000f00 */
[----:B------:R-:W-:-:S02]  /*3470*/  MOV R156, 0xffffffff ;  /* 0xffffffff009c7802 */ /* 0x000fc40000000f00 */
[----:B------:R-:W-:Y:S02]  /*3480*/  MOV R108, 0x34a0 ;  /* 0x000034a0006c7802 */ /* 0x000fe40000000f00 */
[----:B------:R-:W-:Y:S05]  /*3490*/  CALL.REL.NOINC `($__internal_100_$__cuda_sm70_shflsync_bfly_p) ;  /* 0x000002f000007944 */ /* 0x000fea0003c00000 */
[----:B------:R-:W-:Y:S01]  /*34a0*/  FADD.FTZ R153, R110, R153 ;  /* 0x000000996e997221 */ /* 0x000fe20000010000 */
[----:B0-----:R-:W-:Y:S01]  /*34b0*/  HFMA2.MMA R152, -RZ, RZ, 0, 2.384185791015625e-07 ;  /* 0x00000004ff987435 */ /* 0x001fe200000001ff */
[----:B-1----:R-:W-:Y:S01]  /*34c0*/  FADD.FTZ R154, R154, R111 ;  /* 0x0000006f9a9a7221 */ /* 0x002fe20000010000 */
[----:B------:R-:W-:Y:S02]  /*34d0*/  MOV R113, 0x1f ;  /* 0x0000001f00717802 */ /* 0x000fe40000000f00 */
[----:B------:R-:W-:Y:S02]  /*34e0*/  MOV R156, 0xffffffff ;  /* 0xffffffff009c7802 */ /* 0x000fe40000000f00 */
[----:B------:R-:W-:Y:S02]  /*34f0*/  MOV R111, R153 ;  /* 0x00000099006f7202 */ /* 0x000fe40000000f00 */
[----:B------:R-:W-:Y:S02]  /*3500*/  MOV R108, 0x3520 ;  /* 0x00003520006c7802 */ /* 0x000fe40000000f00 */
[----:B------:R-:W-:Y:S05]  /*3510*/  CALL.REL.NOINC `($__internal_100_$__cuda_sm70_shflsync_bfly_p) ;  /* 0x0000027000007944 */ /* 0x000fea0003c00000 */
[----:B0-----:R-:W-:Y:S01]  /*3520*/  HFMA2.MMA R152, -RZ, RZ, 0, 2.384185791015625e-07 ;  /* 0x00000004ff987435 */ /* 0x001fe200000001ff */
[----:B-1----:R-:W-:-:S02]  /*3530*/  MOV R110, R111 ;  /* 0x0000006f006e7202 */ /* 0x002fc40000000f00 */
[----:B------:R-:W-:Y:S02]  /*3540*/  MOV R111, R154 ;  /* 0x0000009a006f7202 */ /* 0x000fe40000000f00 */
[----:B------:R-:W-:Y:S02]  /*3550*/  MOV R113, 0x1f ;  /* 0x0000001f00717802 */ /* 0x000fe40000000f00 */
[----:B------:R-:W-:Y:S02]  /*3560*/  MOV R156, 0xffffffff ;  /* 0xffffffff009c7802 */ /* 0x000fe40000000f00 */
[----:B------:R-:W-:Y:S02]  /*3570*/  MOV R108, 0x3590 ;  /* 0x00003590006c7802 */ /* 0x000fe40000000f00 */
[----:B------:R-:W-:Y:S05]  /*3580*/  CALL.REL.NOINC `($__internal_100_$__cuda_sm70_shflsync_bfly_p) ;  /* 0x0000020000007944 */ /* 0x000fea0003c00000 */
[----:B------:R-:W-:Y:S01]  /*3590*/  FADD.FTZ R153, R110, R153 ;  /* 0x000000996e997221 */ /* 0x000fe20000010000 */
[----:B0-----:R-:W-:Y:S01]  /*35a0*/  HFMA2.MMA R152, -RZ, RZ, 0, 4.76837158203125e-07 ;  /* 0x00000008ff987435 */ /* 0x001fe200000001ff */
[----:B-1----:R-:W-:Y:S01]  /*35b0*/  FADD.FTZ R114, R154, R111 ;  /* 0x0000006f9a727221 */ /* 0x002fe20000010000 */
[----:B------:R-:W-:Y:S02]  /*35c0*/  MOV R113, 0x1f ;  /* 0x0000001f00717802 */ /* 0x000fe40000000f00 */
[----:B------:R-:W-:-:S02]  /*35d0*/  MOV R156, 0xffffffff ;  /* 0xffffffff009c7802 */ /* 0x000fc40000000f00 */
[----:B------:R-:W-:Y:S02]  /*35e0*/  MOV R111, R153 ;  /* 0x00000099006f7202 */ /* 0x000fe40000000f00 */
[----:B------:R-:W-:Y:S02]  /*35f0*/  MOV R108, 0x3610 ;  /* 0x00003610006c7802 */ /* 0x000fe40000000f00 */
[----:B------:R-:W-:Y:S05]  /*3600*/  CALL.REL.NOINC `($__internal_100_$__cuda_sm70_shflsync_bfly_p) ;  /* 0x0000018000007944 */ /* 0x000fea0003c00000 */
[----:B0-----:R-:W-:Y:S01]  /*3610*/  HFMA2.MMA R152, -RZ, RZ, 0, 4.76837158203125e-07 ;  /* 0x00000008ff987435 */ /* 0x001fe200000001ff */
[----:B-1----:R-:W-:Y:S02]  /*3620*/  MOV R110, R111 ;  /* 0x0000006f006e7202 */ /* 0x002fe40000000f00 */
[----:B------:R-:W-:Y:S02]  /*3630*/  MOV R111, R114 ;  /* 0x00000072006f7202 */ /* 0x000fe40000000f00 */
[----:B------:R-:W-:Y:S02]  /*3640*/  MOV R113, 0x1f ;  /* 0x0000001f00717802 */ /* 0x000fe40000000f00 */
[----:B------:R-:W-:Y:S02]  /*3650*/  MOV R156, 0xffffffff ;  /* 0xffffffff009c7802 */ /* 0x000fe40000000f00 */
[----:B------:R-:W-:-:S02]  /*3660*/  MOV R108, 0x3680 ;  /* 0x00003680006c7802 */ /* 0x000fc40000000f00 */
[----:B------:R-:W-:Y:S05]  /*3670*/  CALL.REL.NOINC `($__internal_100_$__cuda_sm70_shflsync_bfly_p) ;  /* 0x0000011000007944 */ /* 0x000fea0003c00000 */
[----:B------:R-:W-:Y:S01]  /*3680*/  FADD.FTZ R112, R110, R153 ;  /* 0x000000996e707221 */ /* 0x000fe20000010000 */
[----:B0-----:R-:W-:Y:S01]  /*3690*/  HFMA2.MMA R152, -RZ, RZ, 0, 9.5367431640625e-07 ;  /* 0x00000010ff987435 */ /* 0x001fe200000001ff */
[----:B-1----:R-:W-:Y:S01]  /*36a0*/  FADD.FTZ R114, R114, R111 ;  /* 0x0000006f72727221 */ /* 0x002fe20000010000 */
[----:B------:R-:W-:-:S02]  /*36b0*/  MOV R113, 0x1f ;  /* 0x0000001f00717802 */ /* 0x000fc40000000f00 */
[----:B------:R-:W-:Y:S02]  /*36c0*/  MOV R156, 0xffffffff ;  /* 0xffffffff009c7802 */ /* 0x000fe40000000f00 */
[----:B------:R-:W-:Y:S02]  /*36d0*/  MOV R111, R112 ;  /* 0x00000070006f7202 */ /* 0x000fe40000000f00 */
[----:B------:R-:W-:Y:S02]  /*36e0*/  MOV R108, 0x3700 ;  /* 0x00003700006c7802 */ /* 0x000fe40000000f00 */
[----:B------:R-:W-:Y:S05]  /*36f0*/  CALL.REL.NOINC `($__internal_100_$__cuda_sm70_shflsync_bfly_p) ;  /* 0x0000009000007944 */ /* 0x000fea0003c00000 */
[----:B0-----:R-:W-:Y:S01]  /*3700*/  HFMA2.MMA R152, -RZ, RZ, 0, 9.5367431640625e-07 ;  /* 0x00000010ff987435 */ /* 0x001fe200000001ff */
[----:B-1----:R-:W-:Y:S02]  /*3710*/  MOV R115, R111 ;  /* 0x0000006f00737202 */ /* 0x002fe40000000f00 */
[----:B------:R-:W-:Y:S02]  /*3720*/  MOV R111, R114 ;  /* 0x00000072006f7202 */ /* 0x000fe40000000f00 */
[----:B------:R-:W-:Y:S02]  /*3730*/  MOV R113, 0x1f ;  /* 0x0000001f00717802 */ /* 0x000fe40000000f00 */
[----:B------:R-:W-:-:S02]  /*3740*/  MOV R156, 0xffffffff ;  /* 0xffffffff009c7802 */ /* 0x000fc40000000f00 */
[----:B------:R-:W-:Y:S02]  /*3750*/  MOV R108, 0x3770 ;  /* 0x00003770006c7802 */ /* 0x000fe40000000f00 */
[----:B------:R-:W-:Y:S05]  /*3760*/  CALL.REL.NOINC `($__internal_100_$__cuda_sm70_shflsync_bfly_p) ;  /* 0x0000002000007944 */ /* 0x000fea0003c00000 */
[----:B-1----:R-:W-:Y:S01]  /*3770*/  MOV R109, R111 ;  /* 0x0000006f006d7202 */ /* 0x002fe20000000f00 */
[----:B0-----:R-:W-:Y:S05]  /*3780*/  BRA `(.L_x_4992) ;  /* 0xffffdf1000007947 */ /* 0x001fea000383ffff */
        .weak           $__internal_100_$__cuda_sm70_shflsync_bfly_p
        .type           $__internal_100_$__cuda_sm70_shflsync_bfly_p,@function
        .size           $__internal_100_$__cuda_sm70_shflsync_bfly_p,(.L_x_9830 - $__internal_100_$__cuda_sm70_shflsync_bfly_p)
$__internal_100_$__cuda_sm70_shflsync_bfly_p:
[----:B------:R-:W-:Y:S01]  /*3790*/  HFMA2.MMA R109, -RZ, RZ, 0, 0 ;  /* 0x00000000ff6d7435 */ /* 0x000fe200000001ff */
[----:B------:R-:W-:Y:S04]  /*37a0*/  WARPSYNC R156 ;  /* 0x0000009c00007348 */ /* 0x000fe80003800000 */
[----:B------:R0:W1:Y:S01]  /*37b0*/  SHFL.BFLY PT, R111, R111, R152, R113 ;  /* 0x0c0000986f6f7389 */ /* 0x00006200000e0071 */
[----:B------:R-:W-:Y:S05]  /*37c0*/  RET.REL.NODEC R108 `(_ZN10layer_norm13ln_bwd_kernelINS_13Kernel_traitsIf6__halfS2_S2_fjLj768ELj1ELj4ELj1ELj16ENS_18Kernel_traits_baseILj768EfS2_S2_S2_fjLj128EEEEELb0ELb0ELb0ELb0EEEvNS_9BwdParamsE) ;  /* 0xffffc8306c007950 */ /* 0x000fea0003c3ffff */
.L_x_4993:
        /* <DEDUP_REMOVED lines=11> */
.L_x_9830:


//--------------------- .text._ZN10layer_norm13ln_bwd_kernelINS_13Kernel_traitsIf6__halfS2_S2_fjLj768ELj1ELj4ELj1ELj16ENS_18Kernel_traits_baseILj768EfS2_S2_S2_fjLj128EEEEELb0ELb0ELb0ELb1EEEvNS_9BwdParamsE --------------------------
	.section	.text._ZN10layer_norm13ln_bwd_kernelINS_13Kernel_traitsIf6__halfS2_S2_fjLj768ELj1ELj4ELj1ELj16ENS_18Kernel_traits_baseILj768EfS2_S2_S2_fjLj128EEEEELb0ELb0ELb0ELb1EEEvNS_9BwdParamsE,"ax",@progbits
	.sectioninfo	@"SHI_REGISTERS=168"
	.align	128
        .global         _ZN10layer_norm13ln_bwd_kernelINS_13Kernel_traitsIf6__halfS2_S2_fjLj768ELj1ELj4ELj1ELj16ENS_18Kernel_traits_baseILj768EfS2_S2_S2_fjLj128EEEEELb0ELb0ELb0ELb1EEEvNS_9BwdParamsE
        .type           _ZN10layer_norm13ln_bwd_kernelINS_13Kernel_traitsIf6__halfS2_S2_fjLj768ELj1ELj4ELj1ELj16ENS_18Kernel_traits_baseILj768EfS2_S2_S2_fjLj128EEEEELb0ELb0ELb0ELb1EEEvNS_9BwdParamsE,@function
        .size           _ZN10layer_norm13ln_bwd_kernelINS_13Kernel_traitsIf6__halfS2_S2_fjLj768ELj1ELj4ELj1ELj16ENS_18Kernel_traits_baseILj768EfS2_S2_S2_fjLj128EEEEELb0ELb0ELb0ELb1EEEvNS_9BwdParamsE,(.L_x_9831 - _ZN10layer_norm13ln_bwd_kernelINS_13Kernel_traitsIf6__halfS2_S2_fjLj768ELj1ELj4ELj1ELj16ENS_18Kernel_traits_baseILj768EfS2_S2_S2_fjLj128EEEEELb0ELb0ELb0ELb1EEEvNS_9BwdParamsE)
        .other          _ZN10layer_norm13ln_bwd_kernelINS_13Kernel_traitsIf6__halfS2_S2_fjLj768ELj1ELj4ELj1ELj16ENS_18Kernel_traits_baseILj768EfS2_S2_S2_fjLj128EEEEELb0ELb0ELb0ELb1EEEvNS_9BwdParamsE,@"STO_CUDA_ENTRY STV_DEFAULT"
_ZN10layer_norm13ln_bwd_kernelINS_13Kernel_traitsIf6__halfS2_S2_fjLj768ELj1ELj4ELj1ELj16ENS_18Kernel_traits_baseILj768EfS2_S2_S2_fjLj128EEEEELb0ELb0ELb0ELb1EEEvNS_9BwdParamsE:
.text._ZN10layer_norm13ln_bwd_kernelINS_13Kernel_traitsIf6__halfS2_S2_fjLj768ELj1ELj4ELj1ELj16ENS_18Kernel_traits_baseILj768EfS2_S2_S2_fjLj128EEEEELb0ELb0ELb0ELb1EEEvNS_9BwdParamsE:
        /* <DEDUP_REMOVED lines=35> */
.L_x_4995:
        /* <DEDUP_REMOVED lines=36> */
.L_x_5001:
[----:B------:R-:W-:Y:S01]  /*0470*/  IMAD R2, R125, c[0x0][0x168], RZ ;  /* 0x00005a007d027a24 */ /* 0x000fe200078e02ff */
[----:B------:R-:W-:-:S02]  /*0480*/  ISETP.NE.U32.AND P1, PT, RZ, c[0x0][0x1c0], PT ;  /* 0x00007000ff007a0c */ /* 0x000fc40003f25070 */
[----:B------:R-:W-:Y:S02]  /*0490*/  SHF.R.S32.HI R46, RZ, 0x1f, R125 ;  /* 0x0000001fff2e7819 */ /* 0x000fe4000001147d */
[----:B------:R-:W-:Y:S02]  /*04a0*/  ISETP.NE.AND.EX P1, PT, RZ, c[0x0][0x1c4], PT, P1 ;  /* 0x00007100ff007a0c */ /* 0x000fe40003f25310 */
[----:B------:R-:W-:Y:S02]  /*04b0*/  SHF.R.S32.HI R3, RZ, 0x1f, R2 ;  /* 0x0000001fff037819 */ /* 0x000fe40000011402 */
[----:B------:R-:W-:Y:S02]  /*04c0*/  MOV R64, 0x10 ;  /* 0x0000001000407802 */ /* 0x000fe40000000f00 */
[----:B------:R-:W-:-:S04]  /*04d0*/  LEA.HI R2, R3, R2, RZ, 0x3 ;  /* 0x0000000203027211 */ /* 0x000fc800078f18ff */
[----:B------:R-:W-:-:S03]  /*04e0*/  LEA.HI.SX32 R69, R2, R105, 0x1d ;  /* 0x0000006902457211 */ /* 0x000fc600078feaff */
[----:B------:R-:W-:Y:S02]  /*04f0*/  @P1 LEA R2, P0, R125, c[0x0][0x1c0], 0x1 ;  /* 0x000070007d021a11 */ /* 0x000fe400078008ff */
[C---:B------:R-:W-:Y:S02]  /*0500*/  IADD3 R133, R69.reuse, 0x20, RZ ;  /* 0x0000002045857810 */ /* 0x040fe40007ffe0ff */
[----:B------:R-:W-:Y:S02]  /*0510*/  SHF.L.U32 R128, R69, 0x4, RZ ;  /* 0x0000000445807819 */ /* 0x000fe400000006ff */
[----:B------:R-:W-:Y:S02]  /*0520*/  SHF.L.U32 R126, R133, 0x4, RZ ;  /* 0x00000004857e7819 */ /* 0x000fe400000006ff */
[----:B------:R-:W-:Y:S02]  /*0530*/  SHF.R.U32.HI R129, RZ, 0x1c, R69 ;  /* 0x0000001cff817819 */ /* 0x000fe40000011645 */
[----:B------:R-:W-:-:S02]  /*0540*/  IADD3 R44, P2, R128, c[0x0][0x188], RZ ;  /* 0x00006200802c7a10 */ /* 0x000fc40007f5e0ff */
[----:B------:R-:W-:Y:S02]  /*0550*/  @P1 LEA.HI.X R3, R125, c[0x0][0x1c4], R46, 0x1, P0 ;  /* 0x000071007d031a11 */ /* 0x000fe400000f0c2e */
[----:B------:R-:W-:Y:S02]  /*0560*/  IADD3 R135, R69, 0x40, RZ ;  /* 0x0000004045877810 */ /* 0x000fe40007ffe0ff */
[----:B------:R-:W-:Y:S01]  /*0570*/  MOV R72, 0x4 ;  /* 0x0000000400487802 */ /* 0x000fe20000000f00 */
[----:B------:R0:W2:Y:S01]  /*0580*/  @P1 LDG.E.U16 R131, [R2.64] ;  /* 0x0000000402831981 */ /* 0x0000a2000c1e1500 */
[----:B------:R-:W-:Y:S02]  /*0590*/  SHF.R.U32.HI R127, RZ, 0x1c, R133 ;  /* 0x0000001cff7f7819 */ /* 0x000fe40000011685 */
[----:B------:R-:W-:Y:S01]  /*05a0*/  IADD3 R52, P0, R126, c[0x0][0x188], RZ ;  /* 0x000062007e347a10 */ /* 0x000fe20007f1e0ff */
[----:B------:R-:W-:Y:S01]  /*05b0*/  IMAD.WIDE R70, R125, R72, c[0x0][0x1a0] ;  /* 0x000068007d467625 */ /* 0x000fe200078e0248 */
[----:B------:R-:W-:-:S02]  /*05c0*/  IADD3.X R45, R129, c[0x0][0x18c], RZ, P2, !PT ;  /* 0x00006300812d7a10 */ /* 0x000fc400017fe4ff */
[----:B------:R-:W-:Y:S02]  /*05d0*/  SHF.L.U32 R122, R135, 0x4, RZ ;  /* 0x00000004877a7819 */ /* 0x000fe400000006ff */
[----:B------:R-:W-:Y:S01]  /*05e0*/  IADD3.X R53, R127, c[0x0][0x18c], RZ, P0, !PT ;  /* 0x000063007f357a10 */ /* 0x000fe200007fe4ff */
[----:B------:R-:W-:Y:S01]  /*05f0*/  IMAD.WIDE.U32 R48, R69, R64, c[0x0][0x208] ;  /* 0x0000820045307625 */ /* 0x000fe200078e0040 */
[----:B------:R-:W-:Y:S01]  /*0600*/  SHF.R.U32.HI R121, RZ, 0x1c, R135 ;  /* 0x0000001cff797819 */ /* 0x000fe20000011687 */
[----:B------:R-:W3:Y:S01]  /*0610*/  LDG.E.128 R44, [R44.64] ;  /* 0x000000042c2c7981 */ /* 0x000ee2000c1e1d00 */
[----:B------:R-:W-:-:S03]  /*0620*/  IADD3 R60, P0, R122, c[0x0][0x188], RZ ;  /* 0x000062007a3c7a10 */ /* 0x000fc60007f1e0ff */
[----:B------:R1:W4:Y:S01]  /*0630*/  LDG.E R130, [R70.64] ;  /* 0x0000000446827981 */ /* 0x000322000c1e1900 */
[----:B------:R-:W-:Y:S01]  /*0640*/  IADD3.X R61, R121, c[0x0][0x18c], RZ, P0, !PT ;  /* 0x00006300793d7a10 */ /* 0x000fe200007fe4ff */
[----:B------:R-:W-:Y:S02]  /*0650*/  IMAD.WIDE.U32 R56, R133, R64, c[0x0][0x208] ;  /* 0x0000820085387625 */ /* 0x000fe400078e0040 */
[----:B------:R-:W4:Y:S02]  /*0660*/  LDG.E.128 R52, [R52.64] ;  /* 0x0000000434347981 */ /* 0x000f24000c1e1d00 */
[----:B------:R-:W-:Y:S02]  /*0670*/  IMAD.WIDE R72, R125, R72, c[0x0][0x1a8] ;  /* 0x00006a007d487625 */ /* 0x000fe400078e0248 */
        /* <DEDUP_REMOVED lines=9> */
[----:B------:R-:W-:-:S04]  /*0710*/  @P0 LEA R2, P3, R69, c[0x0][0x218], 0x4 ;  /* 0x0000860045020a11 */ /* 0x000fc800078620ff */
[----:B------:R-:W-:Y:S02]  /*0720*/  @P0 LEA.HI.X R3, R69, c[0x0][0x21c], RZ, 0x4, P3 ;  /* 0x0000870045030a11 */ /* 0x000fe400018f24ff */
[----:B-1----:R-:W-:Y:S02]  /*0730*/  @P0 LEA R70, P3, R135, c[0x0][0x218], 0x4 ;  /* 0x0000860087460a11 */ /* 0x002fe400078620ff */
[----:B------:R-:W-:Y:S01]  /*0740*/  @P0 LEA R68, P2, R133, c[0x0][0x218], 0x4 ;  /* 0x0000860085440a11 */ /* 0x000fe200078420ff */
[----:B-----5:R0:W5:Y:S01]  /*0750*/  @P0 LDG.E.128 R28, [R2.64] ;  /* 0x00000004021c0981 */ /* 0x020162000c1e1d00 */
[----:B------:R-:W-:Y:S02]  /*0760*/  @P0 LEA.HI.X R71, R135, c[0x0][0x21c], RZ, 0x4, P3 ;  /* 0x0000870087470a11 */ /* 0x000fe400018f24ff */
[----:B------:R-:W-:-:S03]  /*0770*/  @P0 LEA.HI.X R69, R133, c[0x0][0x21c], RZ, 0x4, P2 ;  /* 0x0000870085450a11 */ /* 0x000fc600010f24ff */
[----:B------:R1:W5:Y:S04]  /*0780*/  @P0 LDG.E.128 R36, [R70.64] ;  /* 0x0000000446240981 */ /* 0x000368000c1e1d00 */
[----:B------:R0:W5:Y:S01]  /*0790*/  @P0 LDG.E.128 R32, [R68.64] ;  /* 0x0000000444200981 */ /* 0x000162000c1e1d00 */
[----:B--2---:R-:W-:Y:S01]  /*07a0*/  @P1 HADD2.F32 R72, -RZ, R131.H0_H0 ;  /* 0x20000083ff481230 */ /* 0x004fe20000004100 */
[----:B------:R-:W-:Y:S01]  /*07b0*/  ISETP.NE.AND P1, PT, R124, RZ, PT ;  /* 0x000000ff7c00720c */ /* 0x000fe20003f25270 */
[----:B---3--:R-:W-:-:S03]  /*07c0*/  HADD2.F32 R151, -RZ, R45.H0_H0 ;  /* 0x2000002dff977230 */ /* 0x008fc60000004100 */
[----:B----4-:R-:W-:Y:S01]  /*07d0*/  FSEL R134, R130, RZ, !P1 ;  /* 0x000000ff82867208 */ /* 0x010fe20004800000 */
[----:B------:R-:W-:Y:S02]  /*07e0*/  HADD2.F32 R159, -RZ, R44.H1_H1 ;  /* 0x3000002cff9f7230 */ /* 0x000fe40000004100 */
[----:B------:R-:W-:Y:S02]  /*07f0*/  HADD2.F32 R141, -RZ, R46.H0_H0 ;  /* 0x2000002eff8d7230 */ /* 0x000fe40000004100 */
[--C-:B------:R-:W-:Y:S02]  /*0800*/  HADD2.F32 R161, -RZ, R52.reuse.H0_H0 ;  /* 0x20000034ffa17230 */ /* 0x100fe40000004100 */
[----:B------:R-:W-:Y:S01]  /*0810*/  HADD2.F32 R163, -RZ, R52.H1_H1 ;  /* 0x30000034ffa37230 */ /* 0x000fe20000004100 */
[----:B------:R-:W-:Y:S01]  /*0820*/  FADD.FTZ R52, -R134, R151 ;  /* 0x0000009786347221 */ /* 0x000fe20000010100 */
[----:B------:R-:W-:Y:S02]  /*0830*/  HADD2.F32 R145, -RZ, R46.H1_H1 ;  /* 0x3000002eff917230 */ /* 0x000fe40000004100 */
[----:B------:R-:W-:-:S02]  /*0840*/  HADD2.F32 R139, -RZ, R47.H0_H0 ;  /* 0x2000002fff8b7230 */ /* 0x000fc40000004100 */
[----:B------:R-:W-:Y:S02]  /*0850*/  HADD2.F32 R143, -RZ, R47.H1_H1 ;  /* 0x3000002fff8f7230 */ /* 0x000fe40000004100 */
[--C-:B------:R-:W-:Y:S02]  /*0860*/  HADD2.F32 R46, -RZ, R49.reuse.H0_H0 ;  /* 0x20000031ff2e7230 */ /* 0x100fe40000004100 */
[----:B------:R-:W-:Y:S02]  /*0870*/  HADD2.F32 R47, -RZ, R49.H1_H1 ;  /* 0x30000031ff2f7230 */ /* 0x000fe40000004100 */
[--C-:B-1----:R-:W-:Y:S02]  /*0880*/  HADD2.F32 R71, -RZ, R51.reuse.H0_H0 ;  /* 0x20000033ff477230 */ /* 0x102fe40000004100 */
[----:B------:R-:W-:Y:S02]  /*0890*/  HADD2.F32 R146, -RZ, R51.H1_H1 ;  /* 0x30000033ff927230 */ /* 0x000fe40000004100 */
[----:B------:R-:W-:-:S02]  /*08a0*/  HADD2.F32 R147, -RZ, R53.H0_H0 ;  /* 0x20000035ff937230 */ /* 0x000fc40000004100 */
[----:B------:R-:W-:Y:S02]  /*08b0*/  HADD2.F32 R149, -RZ, R53.H1_H1 ;  /* 0x30000035ff957230 */ /* 0x000fe40000004100 */
[--C-:B------:R-:W-:Y:S02]  /*08c0*/  HADD2.F32 R51, -RZ, R54.reuse.H0_H0 ;  /* 0x20000036ff337230 */ /* 0x100fe40000004100 */
[----:B------:R-:W-:Y:S01]  /*08d0*/  HADD2.F32 R53, -RZ, R54.H1_H1 ;  /* 0x30000036ff357230 */ /* 0x000fe20000004100 */
[----:B------:R-:W-:Y:S01]  /*08e0*/  FADD.FTZ R54, -R134, R159 ;  /* 0x0000009f86367221 */ /* 0x000fe20000010100 */
[----:B------:R-:W-:Y:S01]  /*08f0*/  HADD2.F32 R49, -RZ, R55.H0_H0 ;  /* 0x20000037ff317230 */ /* 0x000fe20000004100 */
[----:B------:R-:W-:Y:S01]  /*0900*/  FMUL.FTZ R52, R73, R52 ;  /* 0x0000003449347220 */ /* 0x000fe20000410000 */
[----:B------:R-:W-:Y:S02]  /*0910*/  HADD2.F32 R153, -RZ, R45.H1_H1 ;  /* 0x3000002dff997230 */ /* 0x000fe40000004100 */
[----:B0-----:R-:W-:-:S02]  /*0920*/  HADD2.F32 R68, -RZ, R61.H0_H0 ;  /* 0x2000003dff447230 */ /* 0x001fc40000004100 */
[----:B------:R-:W-:Y:S02]  /*0930*/  HADD2.F32 R157, -RZ, R44.H0_H0 ;  /* 0x2000002cff9d7230 */ /* 0x000fe40000004100 */
[--C-:B------:R-:W-:Y:S02]  /*0940*/  HADD2.F32 R69, -RZ, R57.reuse.H0_H0 ;  /* 0x20000039ff457230 */ /* 0x100fe40000004100 */
[----:B------:R-:W-:Y:S02]  /*0950*/  HADD2.F32 R136, -RZ, R57.H1_H1 ;  /* 0x30000039ff887230 */ /* 0x000fe40000004100 */
[--C-:B------:R-:W-:Y:S02]  /*0960*/  HADD2.F32 R45, -RZ, R59.reuse.H0_H0 ;  /* 0x2000003bff2d7230 */ /* 0x100fe40000004100 */
[----:B------:R-:W-:Y:S02]  /*0970*/  HADD2.F32 R2, -RZ, R59.H1_H1 ;  /* 0x3000003bff027230 */ /* 0x000fe40000004100 */
[----:B------:R-:W-:-:S02]  /*0980*/  HADD2.F32 R165, -RZ, R60.H0_H0 ;  /* 0x2000003cffa57230 */ /* 0x000fc40000004100 */
[----:B------:R-:W-:Y:S01]  /*0990*/  HADD2.F32 R70, -RZ, R61.H1_H1 ;  /* 0x3000003dff467230 */ /* 0x000fe20000004100 */
[----:B------:R-:W-:Y:S01]  /*09a0*/  FADD.FTZ R61, -R134, R145 ;  /* 0x00000091863d7221 */ /* 0x000fe20000010100 */
[----:B------:R-:W-:Y:S02]  /*09b0*/  HADD2.F32 R137, -RZ, R48.H0_H0 ;  /* 0x20000030ff897230 */ /* 0x000fe40000004100 */
[----:B------:R-:W-:Y:S02]  /*09c0*/  HADD2.F32 R55, -RZ, R55.H1_H1 ;  /* 0x30000037ff377230 */ /* 0x000fe40000004100 */
[----:B------:R-:W-:Y:S02]  /*09d0*/  HADD2.F32 R60, -RZ, R60.H1_H1 ;  /* 0x3000003cff3c7230 */ /* 0x000fe40000004100 */
[--C-:B------:R-:W-:Y:S02]  /*09e0*/  HADD2.F32 R59, -RZ, R62.reuse.H0_H0 ;  /* 0x2000003eff3b7230 */ /* 0x100fe40000004100 */
[----:B------:R-:W-:-:S02]  /*09f0*/  HADD2.F32 R155, -RZ, R62.H1_H1 ;  /* 0x3000003eff9b7230 */ /* 0x000fc40000004100 */
[--C-:B------:R-:W-:Y:S01]  /*0a00*/  HADD2.F32 R57, -RZ, R63.reuse.H0_H0 ;  /* 0x2000003fff397230 */ /* 0x100fe20000004100 */
[C---:B------:R-:W-:Y:S01]  /*0a10*/  FADD.FTZ R142, -R134.reuse, R49 ;  /* 0x00000031868e7221 */ /* 0x040fe20000010100 */
[----:B------:R-:W-:Y:S01]  /*0a20*/  HADD2.F32 R48, -RZ, R48.H1_H1 ;  /* 0x30000030ff307230 */ /* 0x000fe20000004100 */
[----:B------:R-:W-:Y:S01]  /*0a30*/  FMUL.FTZ R54, R73, R54 ;  /* 0x0000003649367220 */ /* 0x000fe20000410000 */
[----:B------:R-:W-:Y:S01]  /*0a40*/  HADD2.F32 R63, -RZ, R63.H1_H1 ;  /* 0x3000003fff3f7230 */ /* 0x000fe20000004100 */
[C---:B------:R-:W-:Y:S01]  /*0a50*/  FADD.FTZ R141, -R134.reuse, R141 ;  /* 0x0000008d868d7221 */ /* 0x040fe20000010100 */
[--C-:B------:R-:W-:Y:S01]  /*0a60*/  HADD2.F32 R133, -RZ, R50.reuse.H1_H1 ;  /* 0x30000032ff857230 */ /* 0x100fe20000004100 */
[----:B------:R-:W-:Y:S01]  /*0a70*/  FADD.FTZ R62, -R134, R68 ;  /* 0x00000044863e7221 */ /* 0x000fe20000010100 */
[----:B------:R-:W-:Y:S01]  /*0a80*/  HADD2.F32 R135, -RZ, R50.H0_H0 ;  /* 0x20000032ff877230 */ /* 0x000fe20000004100 */
[----:B------:R-:W-:Y:S01]  /*0a90*/  FADD.FTZ R115, R46, R115 ;  /* 0x000000732e737221 */ /* 0x000fe20000010000 */
[--C-:B------:R-:W-:Y:S01]  /*0aa0*/  HADD2.F32 R131, -RZ, R56.reuse.H0_H0 ;  /* 0x20000038ff837230 */ /* 0x100fe20000004100 */
[-C--:B------:R-:W-:Y:S01]  /*0ab0*/  FFMA.FTZ R117, R52, R46.reuse, R117 ;  /* 0x0000002e34757223 */ /* 0x080fe20000010075 */
[----:B------:R-:W-:Y:S01]  /*0ac0*/  HADD2.F32 R148, -RZ, R56.H1_H1 ;  /* 0x30000038ff947230 */ /* 0x000fe20000004100 */
[----:B------:R-:W-:-:S02]  /*0ad0*/  FMUL.FTZ R49, R26, R46 ;  /* 0x0000002e1a317220 */ /* 0x000fc40000410000 */
[C---:B------:R-:W-:Y:S02]  /*0ae0*/  FADD.FTZ R44, -R134.reuse, R157 ;  /* 0x0000009d862c7221 */ /* 0x040fe40000010100 */
[C---:B------:R-:W-:Y:S02]  /*0af0*/  FADD.FTZ R68, -R134.reuse, R70 ;  /* 0x0000004686447221 */ /* 0x040fe40000010100 */
[----:B------:R-:W-:Y:S02]  /*0b00*/  FMUL.FTZ R46, R73, R61 ;  /* 0x0000003d492e7220 */ /* 0x000fe40000410000 */
        /* <DEDUP_REMOVED lines=14> */
[C---:B------:R-:W-:Y:S01]  /*0bf0*/  FADD.FTZ R132, -R134.reuse, R57 ;  /* 0x0000003986847221 */ /* 0x040fe20000010100 */
[--C-:B------:R-:W-:Y:S01]  /*0c00*/  HADD2.F32 R150, -RZ, R67.reuse.H1_H1 ;  /* 0x30000043ff967230 */ /* 0x100fe20000004100 */
[----:B------:R-:W-:Y:S01]  /*0c10*/  FADD.FTZ R134, -R134, R63 ;  /* 0x0000003f86867221 */ /* 0x000fe20000010100 */
[----:B------:R-:W-:Y:S01]  /*0c20*/  HADD2.F32 R63, -RZ, R67.H0_H0 ;  /* 0x20000043ff3f7230 */ /* 0x000fe20000004100 */
[----:B------:R-:W-:-:S02]  /*0c30*/  FADD.FTZ R118, R48, R118 ;  /* 0x0000007630767221 */ /* 0x000fc40000010000 */
[-C--:B------:R-:W-:Y:S02]  /*0c40*/  FFMA.FTZ R119, R54, R48.reuse, R119 ;  /* 0x0000003036777223 */ /* 0x080fe40000010077 */
[----:B------:R-:W-:Y:S02]  /*0c50*/  FMUL.FTZ R51, R25, R48 ;  /* 0x0000003019337220 */ /* 0x000fe40000410000 */
[C---:B------:R-:W-:Y:S02]  /*0c60*/  FMUL.FTZ R48, R73.reuse, R141 ;  /* 0x0000008d49307220 */ /* 0x040fe40000410000 */
[----:B------:R-:W-:Y:S02]  /*0c70*/  FMUL.FTZ R44, R73, R44 ;  /* 0x0000002c492c7220 */ /* 0x000fe40000410000 */
[----:B------:R-:W-:Y:S02]  /*0c80*/  FMUL.FTZ R53, R24, R137 ;  /* 0x0000008918357220 */ /* 0x000fe40000410000 */
[----:B------:R-:W-:-:S02]  /*0c90*/  FADD.FTZ R110, R133, R110 ;  /* 0x0000006e856e7221 */ /* 0x000fc40000010000 */
[-C--:B------:R-:W-:Y:S02]  /*0ca0*/  FFMA.FTZ R111, R46, R133.reuse, R111 ;  /* 0x000000852e6f7223 */ /* 0x080fe4000001006f */
[----:B------:R-:W-:Y:S01]  /*0cb0*/  FMUL.FTZ R67, R21, R133 ;  /* 0x0000008515437220 */ /* 0x000fe20000410000 */
[--C-:B------:R-:W-:Y:S01]  /*0cc0*/  HADD2.F32 R59, -RZ, R66.reuse.H0_H0 ;  /* 0x20000042ff3b7230 */ /* 0x100fe20000004100 */
[----:B------:R-:W-:Y:S01]  /*0cd0*/  FMUL.FTZ R133, R73, R162 ;  /* 0x000000a249857220 */ /* 0x000fe20000410000 */
[----:B------:R-:W-:Y:S01]  /*0ce0*/  HADD2.F32 R144, -RZ, R66.H1_H1 ;  /* 0x30000042ff907230 */ /* 0x000fe20000004100 */
[----:B------:R-:W-:Y:S02]  /*0cf0*/  FADD.FTZ R112, R135, R112 ;  /* 0x0000007087707221 */ /* 0x000fe40000010000 */
[-C--:B------:R-:W-:Y:S02]  /*0d00*/  FFMA.FTZ R113, R48, R135.reuse, R113 ;  /* 0x0000008730717223 */ /* 0x080fe40000010071 */
[----:B------:R-:W-:-:S02]  /*0d10*/  FMUL.FTZ R61, R20, R135 ;  /* 0x00000087143d7220 */ /* 0x000fc40000410000 */
[C---:B------:R-:W-:Y:S02]  /*0d20*/  FMUL.FTZ R66, R73.reuse, R139 ;  /* 0x0000008b49427220 */ /* 0x040fe40000410000 */
[----:B------:R-:W-:Y:S02]  /*0d30*/  FADD.FTZ R162, RZ, R53 ;  /* 0x00000035ffa27221 */ /* 0x000fe40000010000 */
[----:B------:R-:W-:Y:S02]  /*0d40*/  FMUL.FTZ R135, R73, R156 ;  /* 0x0000009c49877220 */ /* 0x000fe40000410000 */
[----:B------:R-:W-:Y:S01]  /*0d50*/  FFMA.FTZ R139, R44, R53, RZ ;  /* 0x000000352c8b7223 */ /* 0x000fe200000100ff */
[----:B------:R-:W-:Y:S01]  /*0d60*/  HADD2.F32 R3, -RZ, R58.H0_H0 ;  /* 0x2000003aff037230 */ /* 0x000fe20000004100 */
        /* <DEDUP_REMOVED lines=26> */
[--C-:B------:R-:W-:Y:S01]  /*0f10*/  HADD2.F32 R57, -RZ, R65.reuse.H0_H0 ;  /* 0x20000041ff397230 */ /* 0x100fe20000004100 */
[----:B------:R-:W-:Y:S01]  /*0f20*/  FADD.FTZ R108, R71, R108 ;  /* 0x0000006c476c7221 */ /* 0x000fe20000010000 */
[----:B------:R-:W-:Y:S01]  /*0f30*/  HADD2.F32 R140, -RZ, R65.H1_H1 ;  /* 0x30000041ff8c7230 */ /* 0x000fe20000004100 */
        /* <DEDUP_REMOVED lines=43> */
[----:B------:R-:W-:Y:S01]  /*11f0*/  HADD2.F32 R55, -RZ, R64.H0_H0 ;  /* 0x20000040ff377230 */ /* 0x000fe20000004100 */
        /* <DEDUP_REMOVED lines=41> */
[----:B------:R-:W-:Y:S02]  /*1490*/  FMUL.FTZ R58, R7, R150 ;  /* 0x00000096073a7220 */ /* 0x000fe40000410000 */
        /* <DEDUP_REMOVED lines=13> */
.L_x_5002:
        /* <DEDUP_REMOVED lines=18> */
.L_x_5003:
[----:B--2---:R-:W-:Y:S02]  /*1690*/  FADD.FTZ R157, R157, R140 ;  /* 0x0000008c9d9d7221 */ /* 0x004fe40000010000 */
[----:B0-----:R-:W-:Y:S02]  /*16a0*/  FADD.FTZ R2, R2, R155 ;  /* 0x0000009b02027221 */ /* 0x001fe40000010000 */
[----:B------:R-:W-:Y:S02]  /*16b0*/  FMUL.FTZ R3, R157, c[0x0][0x1e0] ;  /* 0x000078009d037a20 */ /* 0x000fe40000410000 */
[----:B------:R-:W-:-:S03]  /*16c0*/  FMUL.FTZ R2, R2, c[0x0][0x1e0] ;  /* 0x0000780002027a20 */ /* 0x000fc60000410000 */
[----:B------:R-:W-:Y:S02]  /*16d0*/  FSEL R3, R3, RZ, !P1 ;  /* 0x000000ff03037208 */ /* 0x000fe40004800000 */
[----:B------:R-:W-:-:S03]  /*16e0*/  ISETP.NE.U32.AND P1, PT, RZ, c[0x0][0x258], PT ;  /* 0x00009600ff007a0c */ /* 0x000fc60003f25070 */
[-CC-:B------:R-:W-:Y:S01]  /*16f0*/  FFMA.FTZ R48, R48, R2.reuse, R3.reuse ;  /* 0x0000000230307223 */ /* 0x180fe20000010003 */
[----:B------:R-:W-:Y:S01]  /*1700*/  ISETP.NE.AND.EX P1, PT, RZ, c[0x0][0x25c], PT, P1 ;  /* 0x00009700ff007a0c */ /* 0x000fe20003f25310 */
        /* <DEDUP_REMOVED lines=22> */
[----:B------:R-:W-:Y:S01]  /*1870*/  FFMA.FTZ R3, R149, R2, R3 ;  /* 0x0000000295037223 */ /* 0x000fe20000010003 */
[----:B-----5:R-:W-:Y:S01]  /*1880*/  @P0 HADD2.F32 R2, -RZ, R29.H0_H0 ;  /* 0x2000001dff020230 */ /* 0x020fe20000004100 */
        /* <DEDUP_REMOVED lines=8> */
[----:B------:R-:W-:Y:S01]  /*1910*/  FMUL.FTZ R139, R73, R48 ;  /* 0x00000030498b7220 */ /* 0x000fe20000410000 */
[----:B------:R-:W-:Y:S01]  /*1920*/  @P0 HADD2.F32 R48, -RZ, R31.H0_H0 ;  /* 0x2000001fff300230 */ /* 0x000fe20000004100 */
[----:B------:R-:W-:Y:S02]  /*1930*/  FADD.FTZ R60, R143, -R60 ;  /* 0x8000003c8f3c7221 */ /* 0x000fe40000010000 */
[C---:B------:R-:W-:Y:S01]  /*1940*/  FMUL.FTZ R3, R73.reuse, R44 ;  /* 0x0000002c49037220 */ /* 0x040fe20000410000 */
[----:B------:R-:W-:Y:S01]  /*1950*/  @P0 HADD2.F32 R44, -RZ, R30.H0_H0 ;  /* 0x2000001eff2c0230 */ /* 0x000fe20000004100 */
[C---:B------:R-:W-:Y:S02]  /*1960*/  FMUL.FTZ R47, R73.reuse, R52 ;  /* 0x00000034492f7220 */ /* 0x040fe40000410000 */
[----:B------:R-:W-:-:S02]  /*1970*/  FMUL.FTZ R143, R73, R66 ;  /* 0x00000042498f7220 */ /* 0x000fc40000410000 */
[----:B------:R-:W-:Y:S02]  /*1980*/  FADD.FTZ R138, R141, -R138 ;  /* 0x8000008a8d8a7221 */ /* 0x000fe40000010000 */
[----:B------:R-:W-:Y:S02]  /*1990*/  FADD.FTZ R142, R45, -R142 ;  /* 0x8000008e2d8e7221 */ /* 0x000fe40000010000 */
[----:B------:R-:W-:Y:S01]  /*19a0*/  FMUL.FTZ R141, R73, R46 ;  /* 0x0000002e498d7220 */ /* 0x000fe20000410000 */
[----:B------:R-:W-:Y:S01]  /*19b0*/  @P0 HADD2.F32 R46, -RZ, R30.H1_H1 ;  /* 0x3000001eff2e0230 */ /* 0x000fe20000004100 */
[----:B------:R-:W-:Y:S02]  /*19c0*/  FADD.FTZ R54, R51, -R54 ;  /* 0x8000003633367221 */ /* 0x000fe40000010000 */
[----:B------:R-:W-:Y:S01]  /*19d0*/  @P0 FADD.FTZ R47, R47, R2 ;  /* 0x000000022f2f0221 */ /* 0x000fe20000010000 */
[----:B------:R-:W-:Y:S01]  /*19e0*/  @P0 HADD2.F32 R2, -RZ, R28.H0_H0 ;  /* 0x2000001cff020230 */ /* 0x000fe20000004100 */
[----:B------:R-:W-:Y:S01]  /*19f0*/  @P0 FADD.FTZ R143, R143, R48 ;  /* 0x000000308f8f0221 */ /* 0x000fe20000010000 */
[----:B------:R-:W-:Y:S01]  /*1a00*/  @P0 HADD2.F32 R48, -RZ, R35.H0_H0 ;  /* 0x20000023ff300230 */ /* 0x000fe20000004100 */
[----:B------:R-:W-:-:S02]  /*1a10*/  FADD.FTZ R156, R156, -R133 ;  /* 0x800000859c9c7221 */ /* 0x000fc40000010000 */
[----:B------:R-:W-:Y:S01]  /*1a20*/  @P0 FADD.FTZ R139, R139, R44 ;  /* 0x0000002c8b8b0221 */ /* 0x000fe20000010000 */
[----:B------:R-:W-:Y:S01]  /*1a30*/  @P0 HADD2.F32 R44, -RZ, R28.H1_H1 ;  /* 0x3000001cff2c0230 */ /* 0x000fe20000004100 */
[----:B------:R-:W-:Y:S02]  /*1a40*/  FADD.FTZ R146, R146, -R65 ;  /* 0x8000004192927221 */ /* 0x000fe40000010000 */
[C---:B------:R-:W-:Y:S02]  /*1a50*/  FMUL.FTZ R133, R73.reuse, R142 ;  /* 0x0000008e49857220 */ /* 0x040fe40000410000 */
[----:B------:R-:W-:Y:S02]  /*1a60*/  FADD.FTZ R136, R136, -R137 ;  /* 0x8000008988887221 */ /* 0x000fe40000010000 */
[----:B------:R-:W-:Y:S01]  /*1a70*/  FMUL.FTZ R45, R73, R54 ;  /* 0x00000036492d7220 */ /* 0x000fe20000410000 */
[----:B------:R-:W-:Y:S01]  /*1a80*/  @P1 F2FP.PACK_AB R54, RZ, R139 ;  /* 0x0000008bff36123e */ /* 0x000fe200000000ff */
[----:B------:R-:W-:-:S02]  /*1a90*/  FADD.FTZ R154, R69, -R154 ;  /* 0x8000009a459a7221 */ /* 0x000fc40000010000 */
[----:B------:R-:W-:Y:S01]  /*1aa0*/  FMUL.FTZ R137, R73, R50 ;  /* 0x0000003249897220 */ /* 0x000fe20000410000 */
[----:B------:R-:W-:Y:S01]  /*1ab0*/  @P0 HADD2.F32 R50, -RZ, R31.H1_H1 ;  /* 0x3000001fff320230 */ /* 0x000fe20000004100 */
[----:B------:R-:W-:Y:S01]  /*1ac0*/  @P0 FADD.FTZ R141, R141, R46 ;  /* 0x0000002e8d8d0221 */ /* 0x000fe20000010000 */
[----:B------:R-:W-:Y:S01]  /*1ad0*/  @P0 HADD2.F32 R46, -RZ, R29.H1_H1 ;  /* 0x3000001dff2e0230 */ /* 0x000fe20000004100 */
[----:B------:R-:W-:Y:S01]  /*1ae0*/  FADD.FTZ R158, R158, -R131 ;  /* 0x800000839e9e7221 */ /* 0x000fe20000010000 */
[----:B------:R-:W-:Y:S01]  /*1af0*/  @P1 PRMT R42, R54, 0x7610, R42 ;  /* 0x00007610362a1816 */ /* 0x000fe2000000002a */
[----:B------:R-:W-:Y:S02]  /*1b00*/  FADD.FTZ R68, R145, -R68 ;  /* 0x8000004491447221 */ /* 0x000fe40000010000 */
[----:B------:R-:W-:Y:S01]  /*1b10*/  @P0 FADD.FTZ R3, R3, R2 ;  /* 0x0000000203030221 */ /* 0x000fe20000010000 */
[----:B------:R-:W-:Y:S01]  /*1b20*/  @P0 HADD2.F32 R2, -RZ, R32.H0_H0 ;  /* 0x20000020ff020230 */ /* 0x000fe20000004100 */
[----:B------:R-:W-:-:S02]  /*1b30*/  FADD.FTZ R132, R63, -R132 ;  /* 0x800000843f847221 */ /* 0x000fc40000010000 */
[----:B------:R-:W-:Y:S02]  /*1b40*/  FMUL.FTZ R145, R73, R146 ;  /* 0x0000009249917220 */ /* 0x000fe40000410000 */
[----:B------:R-:W-:Y:S01]  /*1b50*/  @P0 FADD.FTZ R133, R133, R48 ;  /* 0x0000003085850221 */ /* 0x000fe20000010000 */
[----:B------:R-:W-:Y:S01]  /*1b60*/  @P0 HADD2.F32 R48, -RZ, R34.H0_H0 ;  /* 0x20000022ff300230 */ /* 0x000fe20000004100 */
[----:B------:R-:W-:Y:S02]  /*1b70*/  FMUL.FTZ R63, R73, R156 ;  /* 0x0000009c493f7220 */ /* 0x000fe40000410000 */
[----:B------:R-:W-:Y:S01]  /*1b80*/  @P0 FADD.FTZ R45, R45, R44 ;  /* 0x0000002c2d2d0221 */ /* 0x000fe20000010000 */
[----:B------:R-:W-:Y:S01]  /*1b90*/  @P0 HADD2.F32 R44, -RZ, R33.H0_H0 ;  /* 0x20000021ff2c0230 */ /* 0x000fe20000004100 */
[----:B------:R-:W-:Y:S02]  /*1ba0*/  FMUL.FTZ R71, R73, R154 ;  /* 0x0000009a49477220 */ /* 0x000fe40000410000 */
[----:B------:R-:W-:-:S02]  /*1bb0*/  FADD.FTZ R148, R148, -R135 ;  /* 0x8000008794947221 */ /* 0x000fc40000010000 */
[----:B------:R-:W-:Y:S02]  /*1bc0*/  FMUL.FTZ R67, R73, R158 ;  /* 0x0000009e49437220 */ /* 0x000fe40000410000 */
[----:B------:R-:W-:Y:S02]  /*1bd0*/  FADD.FTZ R62, R57, -R62 ;  /* 0x8000003e393e7221 */ /* 0x000fe40000010000 */
[----:B------:R-:W-:Y:S01]  /*1be0*/  @P0 FADD.FTZ R145, R145, R50 ;  /* 0x0000003291910221 */ /* 0x000fe20000010000 */
[----:B------:R-:W-:Y:S01]  /*1bf0*/  @P0 HADD2.F32 R50, -RZ, R35.H1_H1 ;  /* 0x30000023ff320230 */ /* 0x000fe20000004100 */
[----:B------:R-:W-:Y:S01]  /*1c00*/  @P0 FADD.FTZ R137, R137, R46 ;  /* 0x0000002e89890221 */ /* 0x000fe20000010000 */
[----:B------:R-:W-:Y:S01]  /*1c10*/  @P0 HADD2.F32 R46, -RZ, R33.H1_H1 ;  /* 0x30000021ff2e0230 */ /* 0x000fe20000004100 */
[----:B------:R-:W-:Y:S02]  /*1c20*/  FADD.FTZ R56, R55, -R56 ;  /* 0x8000003837387221 */ /* 0x000fe40000010000 */
[----:B------:R-:W-:Y:S01]  /*1c30*/  @P0 FADD.FTZ R63, R63, R2 ;  /* 0x000000023f3f0221 */ /* 0x000fe20000010000 */
[----:B------:R-:W-:Y:S01]  /*1c40*/  @P0 HADD2.F32 R2, -RZ, R32.H1_H1 ;  /* 0x30000020ff020230 */ /* 0x000fe20000004100 */
[C---:B------:R-:W-:Y:S01]  /*1c50*/  FMUL.FTZ R69, R73.reuse, R136 ;  /* 0x0000008849457220 */ /* 0x040fe20000410000 */
[----:B------:R-:W-:Y:S01]  /*1c60*/  @P1 F2FP.PACK_AB R52, RZ, R137 ;  /* 0x00000089ff34123e */ /* 0x000fe200000000ff */
[----:B------:R-:W-:-:S02]  /*1c70*/  FMUL.FTZ R135, R73, R138 ;  /* 0x0000008a49877220 */ /* 0x000fc40000410000 */
[----:B------:R-:W-:Y:S01]  /*1c80*/  @P0 FADD.FTZ R71, R71, R48 ;  /* 0x0000003047470221 */ /* 0x000fe20000010000 */
[--C-:B------:R-:W-:Y:S01]  /*1c90*/  @P0 HADD2.F32 R48, -RZ, R37.reuse.H0_H0 ;  /* 0x20000025ff300230 */ /* 0x100fe20000004100 */
[----:B------:R-:W-:Y:S02]  /*1ca0*/  FMUL.FTZ R65, R73, R148 ;  /* 0x0000009449417220 */ /* 0x000fe40000410000 */
[----:B------:R-:W-:Y:S01]  /*1cb0*/  @P0 FADD.FTZ R67, R67, R44 ;  /* 0x0000002c43430221 */ /* 0x000fe20000010000 */
[----:B------:R-:W-:Y:S01]  /*1cc0*/  @P0 HADD2.F32 R44, -RZ, R36.H0_H0 ;  /* 0x20000024ff2c0230 */ /* 0x000fe20000004100 */
[C---:B------:R-:W-:Y:S02]  /*1cd0*/  FMUL.FTZ R51, R73.reuse, R62 ;  /* 0x0000003e49337220 */ /* 0x040fe40000410000 */
[----:B------:R-:W-:Y:S01]  /*1ce0*/  FMUL.FTZ R49, R73, R56 ;  /* 0x0000003849317220 */ /* 0x000fe20000410000 */
[----:B------:R-:W-:Y:S01]  /*1cf0*/  @P1 F2FP.PACK_AB R56, RZ, R141 ;  /* 0x0000008dff38123e */ /* 0x000fe200000000ff */
[----:B------:R-:W-:Y:S01]  /*1d00*/  @P0 FADD.FTZ R135, R135, R50 ;  /* 0x0000003287870221 */ /* 0x000fe20000010000 */
[----:B------:R-:W-:Y:S01]  /*1d10*/  @P0 HADD2.F32 R50, -RZ, R34.H1_H1 ;  /* 0x30000022ff320230 */ /* 0x000fe20000004100 */
[----:B------:R-:W-:Y:S01]  /*1d20*/  @P0 FADD.FTZ R69, R69, R46 ;  /* 0x0000002e45450221 */ /* 0x000fe20000010000 */
[----:B------:R-:W-:Y:S01]  /*1d30*/  @P0 HADD2.F32 R46, -RZ, R36.H1_H1 ;  /* 0x30000024ff2e0230 */ /* 0x000fe20000004100 */
[----:B------:R-:W-:Y:S01]  /*1d40*/  FADD.FTZ R70, R59, -R70 ;  /* 0x800000463b467221 */ /* 0x000fe20000010000 */
[----:B------:R-:W-:Y:S01]  /*1d50*/  @P1 PRMT R42, R42, 0x5410, R56 ;  /* 0x000054102a2a1816 */ /* 0x000fe20000000038 */
[----:B------:R-:W-:Y:S01]  /*1d60*/  @P0 FADD.FTZ R65, R65, R2 ;  /* 0x0000000241410221 */ /* 0x000fe20000010000 */
[----:B------:R-:W-:Y:S01]  /*1d70*/  @P0 HADD2.F32 R2, -RZ, R37.H1_H1 ;  /* 0x30000025ff020230 */ /* 0x000fe20000004100 */
[C---:B------:R-:W-:Y:S01]  /*1d80*/  FMUL.FTZ R131, R73.reuse, R152 ;  /* 0x0000009849837220 */ /* 0x040fe20000410000 */
[----:B------:R-:W-:Y:S01]  /*1d90*/  @P1 F2FP.PACK_AB R56, RZ, R133 ;  /* 0x00000085ff38123e */ /* 0x000fe200000000ff */
[----:B------:R-:W-:Y:S01]  /*1da0*/  FMUL.FTZ R57, R73, R60 ;  /* 0x0000003c49397220 */ /* 0x000fe20000410000 */
[----:B------:R-:W-:Y:S01]  /*1db0*/  @P1 F2FP.PACK_AB R60, RZ, R145 ;  /* 0x00000091ff3c123e */ /* 0x000fe200000000ff */
[----:B------:R-:W-:Y:S01]  /*1dc0*/  @P0 FADD.FTZ R51, R51, R48 ;  /* 0x0000003033330221 */ /* 0x000fe20000010000 */
[----:B------:R-:W-:Y:S01]  /*1dd0*/  @P0 HADD2.F32 R48, -RZ, R39.H0_H0 ;  /* 0x20000027ff300230 */ /* 0x000fe20000004100 */
[----:B------:R-:W-:-:S02]  /*1de0*/  FADD.FTZ R130, R147, -R130 ;  /* 0x8000008293827221 */ /* 0x000fc40000010000 */
[----:B------:R-:W-:Y:S02]  /*1df0*/  FMUL.FTZ R61, R73, R68 ;  /* 0x00000044493d7220 */ /* 0x000fe40000410000 */
[----:B------:R-:W-:Y:S01]  /*1e00*/  @P0 FADD.FTZ R49, R49, R44 ;  /* 0x0000002c31310221 */ /* 0x000fe20000010000 */
[--C-:B------:R-:W-:Y:S01]  /*1e10*/  @P0 HADD2.F32 R44, -RZ, R38.reuse.H0_H0 ;  /* 0x20000026ff2c0230 */ /* 0x100fe20000004100 */
[C---:B------:R-:W-:Y:S02]  /*1e20*/  FMUL.FTZ R59, R73.reuse, R132 ;  /* 0x00000084493b7220 */ /* 0x040fe40000410000 */
[----:B------:R-:W-:Y:S02]  /*1e30*/  FMUL.FTZ R53, R73, R70 ;  /* 0x0000004649357220 */ /* 0x000fe40000410000 */
[----:B------:R-:W-:Y:S01]  /*1e40*/  @P0 FADD.FTZ R131, R131, R50 ;  /* 0x0000003283830221 */ /* 0x000fe20000010000 */
[----:B------:R-:W-:Y:S01]  /*1e50*/  @P0 HADD2.F32 R50, -RZ, R39.H1_H1 ;  /* 0x30000027ff320230 */ /* 0x000fe20000004100 */
[----:B------:R-:W-:Y:S01]  /*1e60*/  @P0 FADD.FTZ R57, R57, R46 ;  /* 0x0000002e39390221 */ /* 0x000fe20000010000 */
[----:B------:R-:W-:Y:S01]  /*1e70*/  @P0 HADD2.F32 R46, -RZ, R38.H1_H1 ;  /* 0x30000026ff2e0230 */ /* 0x000fe20000004100 */
        /* <DEDUP_REMOVED lines=13> */
[----:B------:R-:W-:Y:S01]  /*1f50*/  @P1 PRMT R40, R48, 0x7610, R40 ;  /* 0x0000761030281816 */ /* 0x000fe20000000028 */
[----:B------:R-:W-:Y:S01]  /*1f60*/  @P0 FADD.FTZ R55, R55, R46 ;  /* 0x0000002e37370221 */ /* 0x000fe20000010000 */
[----:B------:R-:W-:Y:S01]  /*1f70*/  @P1 PRMT R43, R43, 0x5410, R60 ;  /* 0x000054102b2b1816 */ /* 0x000fe2000000003c */
[----:B------:R-:W-:Y:S01]  /*1f80*/  @P0 FADD.FTZ R73, R73, R50 ;  /* 0x0000003249490221 */ /* 0x000fe20000010000 */
[----:B------:R-:W-:Y:S01]  /*1f90*/  @P1 F2FP.PACK_AB R50, RZ, R45 ;  /* 0x0000002dff32123e */ /* 0x000fe200000000ff */
[-C--:B------:R-:W-:Y:S01]  /*1fa0*/  FMUL.FTZ R143, R143, R72.reuse ;  /* 0x000000488f8f7220 */ /* 0x080fe20000410000 */
[C---:B------:R-:W-:Y:S01]  /*1fb0*/  @P1 IADD3 R2, P0, R128.reuse, c[0x0][0x258], RZ ;  /* 0x0000960080021a10 */ /* 0x040fe20007f1e0ff */
[-C--:B------:R-:W-:Y:S01]  /*1fc0*/  FMUL.FTZ R64, R145, R72.reuse ;  /* 0x0000004891407220 */ /* 0x080fe20000410000 */
[----:B------:R-:W-:Y:S01]  /*1fd0*/  IADD3 R128, P2, R128, c[0x0][0x248], RZ ;  /* 0x0000920080807a10 */ /* 0x000fe20007f5e0ff */
[----:B------:R-:W-:Y:S01]  /*1fe0*/  FMUL.FTZ R46, R139, R72 ;  /* 0x000000488b2e7220 */ /* 0x000fe20000410000 */
[----:B------:R-:W-:Y:S01]  /*1ff0*/  F2FP.PACK_AB R44, R3, R44 ;  /* 0x0000002c032c723e */ /* 0x000fe200000000ff */
[-C--:B------:R-:W-:Y:S01]  /*2000*/  FMUL.FTZ R141, R141, R72.reuse ;  /* 0x000000488d8d7220 */ /* 0x080fe20000410000 */
[----:B------:R-:W-:Y:S01]  /*2010*/  @P1 IADD3.X R3, R129, c[0x0][0x25c], RZ, P0, !PT ;  /* 0x0000970081031a10 */ /* 0x000fe200007fe4ff */
[-C--:B------:R-:W-:Y:S01]  /*2020*/  FMUL.FTZ R62, R47, R72.reuse ;  /* 0x000000482f3e7220 */ /* 0x080fe20000410000 */
[----:B------:R-:W-:Y:S01]  /*2030*/  @P1 PRMT R41, R41, 0x5410, R52 ;  /* 0x0000541029291816 */ /* 0x000fe20000000034 */
[-C--:B------:R-:W-:Y:S01]  /*2040*/  FMUL.FTZ R137, R137, R72.reuse ;  /* 0x0000004889897220 */ /* 0x080fe20000410000 */
[----:B------:R-:W-:Y:S01]  /*2050*/  @P1 PRMT R40, R40, 0x5410, R50 ;  /* 0x0000541028281816 */ /* 0x000fe20000000032 */
[-C--:B------:R-:W-:Y:S01]  /*2060*/  FMUL.FTZ R133, R133, R72.reuse ;  /* 0x0000004885857220 */ /* 0x080fe20000410000 */
[----:B------:R-:W-:Y:S01]  /*2070*/  F2FP.PACK_AB R47, R64, R143 ;  /* 0x0000008f402f723e */ /* 0x000fe200000000ff */
[----:B------:R-:W-:Y:S01]  /*2080*/  FMUL.FTZ R60, R135, R72 ;  /* 0x00000048873c7220 */ /* 0x000fe20000410000 */
[----:B------:R-:W-:Y:S01]  /*2090*/  F2FP.PACK_AB R46, R141, R46 ;  /* 0x0000002e8d2e723e */ /* 0x000fe200000000ff */
[----:B------:R0:W-:Y:S01]  /*20a0*/  @P1 STG.E.128 [R2.64], R40 ;  /* 0x0000002802001986 */ /* 0x0001e2000c101d04 */
[----:B------:R-:W-:-:S02]  /*20b0*/  F2FP.PACK_AB R45, R137, R62 ;  /* 0x0000003e892d723e */ /* 0x000fc400000000ff */
[----:B------:R-:W-:Y:S02]  /*20c0*/  IADD3.X R129, R129, c[0x0][0x24c], RZ, P2, !PT ;  /* 0x0000930081817a10 */ /* 0x000fe400017fe4ff */
[----:B------:R-:W-:Y:S01]  /*20d0*/  @P1 F2FP.PACK_AB R52, RZ, R71 ;  /* 0x00000047ff34123e */ /* 0x000fe200000000ff */
[-C--:B------:R-:W-:Y:S01]  /*20e0*/  FMUL.FTZ R71, R71, R72.reuse ;  /* 0x0000004847477220 */ /* 0x080fe20000410000 */
[----:B------:R-:W-:Y:S01]  /*20f0*/  @P1 F2FP.PACK_AB R48, RZ, R67 ;  /* 0x00000043ff30123e */ /* 0x000fe200000000ff */
[----:B------:R2:W-:Y:S01]  /*2100*/  STG.E.128 [R128.64], R44 ;  /* 0x0000002c80007986 */ /* 0x0005e2000c101d04 */
[----:B------:R-:W-:Y:S02]  /*2110*/  @P1 F2FP.PACK_AB R58, RZ, R135 ;  /* 0x00000087ff3a123e */ /* 0x000fe400000000ff */
[----:B------:R-:W-:Y:S01]  /*2120*/  @P1 F2FP.PACK_AB R50, RZ, R69 ;  /* 0x00000045ff32123e */ /* 0x000fe200000000ff */
[----:B0-----:R-:W-:Y:S01]  /*2130*/  FMUL.FTZ R2, R69, R72 ;  /* 0x0000004845027220 */ /* 0x001fe20000410000 */
[----:B------:R-:W-:-:S02]  /*2140*/  @P1 F2FP.PACK_AB R3, RZ, R63 ;  /* 0x0000003fff03123e */ /* 0x000fc400000000ff */
[----:B------:R-:W-:Y:S01]  /*2150*/  @P1 PRMT R43, R56, 0x7610, R43 ;  /* 0x00007610382b1816 */ /* 0x000fe2000000002b */
[-C--:B------:R-:W-:Y:S01]  /*2160*/  FMUL.FTZ R56, R57, R72.reuse ;  /* 0x0000004839387220 */ /* 0x080fe20000410000 */
[----:B------:R-:W-:Y:S02]  /*2170*/  @P1 PRMT R42, R52, 0x7610, R42 ;  /* 0x00007610342a1816 */ /* 0x000fe4000000002a */
[----:B------:R-:W-:Y:S01]  /*2180*/  @P1 PRMT R41, R48, 0x7610, R41 ;  /* 0x0000761030291816 */ /* 0x000fe20000000029 */
[-C--:B--2---:R-:W-:Y:S01]  /*2190*/  FMUL.FTZ R45, R67, R72.reuse ;  /* 0x00000048432d7220 */ /* 0x084fe20000410000 */
[----:B------:R-:W-:Y:S01]  /*21a0*/  @P1 PRMT R40, R3, 0x7610, R40 ;  /* 0x0000761003281816 */ /* 0x000fe20000000028 */
[-C--:B------:R-:W-:Y:S01]  /*21b0*/  FMUL.FTZ R44, R63, R72.reuse ;  /* 0x000000483f2c7220 */ /* 0x080fe20000410000 */
[----:B------:R-:W-:Y:S01]  /*21c0*/  @P1 PRMT R43, R43, 0x5410, R58 ;  /* 0x000054102b2b1816 */ /* 0x000fe2000000003a */
[-C--:B------:R-:W-:Y:S01]  /*21d0*/  FMUL.FTZ R63, R65, R72.reuse ;  /* 0x00000048413f7220 */ /* 0x080fe20000410000 */
[----:B------:R-:W-:Y:S01]  /*21e0*/  F2FP.PACK_AB R45, R2, R45 ;  /* 0x0000002d022d723e */ /* 0x000fe200000000ff */
[-C--:B------:R-:W-:Y:S01]  /*21f0*/  FMUL.FTZ R46, R131, R72.reuse ;  /* 0x00000048832e7220 */ /* 0x080fe20000410000 */
[----:B------:R-:W-:Y:S01]  /*2200*/  @P1 F2FP.PACK_AB R65, RZ, R65 ;  /* 0x00000041ff41123e */ /* 0x000fe200000000ff */
[----:B------:R-:W-:Y:S01]  /*2210*/  FMUL.FTZ R58, R61, R72 ;  /* 0x000000483d3a7220 */ /* 0x000fe20000410000 */
[----:B------:R-:W-:-:S02]  /*2220*/  @P1 IADD3 R2, P0, R126, c[0x0][0x258], RZ ;  /* 0x000096007e021a10 */ /* 0x000fc40007f1e0ff */
[----:B------:R-:W-:Y:S02]  /*2230*/  IADD3 R126, P2, R126, c[0x0][0x248], RZ ;  /* 0x000092007e7e7a10 */ /* 0x000fe40007f5e0ff */
[----:B------:R-:W-:Y:S02]  /*2240*/  @P1 IADD3.X R3, R127, c[0x0][0x25c], RZ, P0, !PT ;  /* 0x000097007f031a10 */ /* 0x000fe400007fe4ff */
[----:B------:R-:W-:Y:S02]  /*2250*/  @P1 PRMT R42, R42, 0x5410, R54 ;  /* 0x000054102a2a1816 */ /* 0x000fe40000000036 */
[----:B------:R-:W-:Y:S02]  /*2260*/  @P1 PRMT R41, R41, 0x5410, R50 ;  /* 0x0000541029291816 */ /* 0x000fe40000000032 */
[----:B------:R-:W-:Y:S02]  /*2270*/  @P1 PRMT R40, R40, 0x5410, R65 ;  /* 0x0000541028281816 */ /* 0x000fe40000000041 */
[----:B------:R-:W-:-:S02]  /*2280*/  F2FP.PACK_AB R47, R60, R133 ;  /* 0x000000853c2f723e */ /* 0x000fc400000000ff */
[----:B------:R-:W-:Y:S01]  /*2290*/  F2FP.PACK_AB R46, R46, R71 ;  /* 0x000000472e2e723e */ /* 0x000fe200000000ff */
[----:B------:R0:W-:Y:S01]  /*22a0*/  @P1 STG.E.128 [R2.64], R40 ;  /* 0x0000002802001986 */ /* 0x0001e2000c101d04 */
[----:B------:R-:W-:Y:S02]  /*22b0*/  F2FP.PACK_AB R44, R63, R44 ;  /* 0x0000002c3f2c723e */ /* 0x000fe400000000ff */
[----:B------:R-:W-:Y:S02]  /*22c0*/  IADD3.X R127, R127, c[0x0][0x24c], RZ, P2, !PT ;  /* 0x000093007f7f7a10 */ /* 0x000fe400017fe4ff */
[----:B------:R-:W-:Y:S01]  /*22d0*/  @P1 F2FP.PACK_AB R48, RZ, R51 ;  /* 0x00000033ff30123e */ /* 0x000fe200000000ff */
[-C--:B------:R-:W-:Y:S01]  /*22e0*/  FMUL.FTZ R51, R51, R72.reuse ;  /* 0x0000004833337220 */ /* 0x080fe20000410000 */
[----:B------:R-:W-:Y:S01]  /*22f0*/  @P1 F2FP.PACK_AB R54, RZ, R53 ;  /* 0x00000035ff36123e */ /* 0x000fe200000000ff */
[----:B------:R2:W-:Y:S01]  /*2300*/  STG.E.128 [R126.64], R44 ;  /* 0x0000002c7e007986 */ /* 0x0005e2000c101d04 */
[----:B------:R-:W-:Y:S01]  /*2310*/  @P1 F2FP.PACK_AB R50, RZ, R57 ;  /* 0x00000039ff32123e */ /* 0x000fe200000000ff */
[-C--:B------:R-:W-:Y:S01]  /*2320*/  FMUL.FTZ R53, R53, R72.reuse ;  /* 0x0000004835357220 */ /* 0x080fe20000410000 */
[----:B------:R-:W-:Y:S01]  /*2330*/  @P1 F2FP.PACK_AB R52, RZ, R61 ;  /* 0x0000003dff34123e */ /* 0x000fe200000000ff */
[-C--:B0-----:R-:W-:Y:S01]  /*2340*/  FMUL.FTZ R2, R73, R72.reuse ;  /* 0x0000004849027220 */ /* 0x081fe20000410000 */
[----:B------:R-:W-:Y:S01]  /*2350*/  @P1 F2FP.PACK_AB R3, RZ, R49 ;  /* 0x00000031ff03123e */ /* 0x000fe200000000ff */
[----:B------:R-:W-:Y:S01]  /*2360*/  FMUL.FTZ R49, R49, R72 ;  /* 0x0000004831317220 */ /* 0x000fe20000410000 */
[----:B------:R-:W-:-:S02]  /*2370*/  @P1 F2FP.PACK_AB R73, RZ, R73 ;  /* 0x00000049ff49123e */ /* 0x000fc400000000ff */
[----:B------:R-:W-:Y:S02]  /*2380*/  @P1 PRMT R40, R3, 0x7610, R40 ;  /* 0x0000761003281816 */ /* 0x000fe40000000028 */
[----:B------:R-:W-:Y:S01]  /*2390*/  @P1 PRMT R41, R48, 0x7610, R41 ;  /* 0x0000761030291816 */ /* 0x000fe20000000029 */
[-C--:B--2---:R-:W-:Y:S01]  /*23a0*/  FMUL.FTZ R47, R59, R72.reuse ;  /* 0x000000483b2f7220 */ /* 0x084fe20000410000 */
[----:B------:R-:W-:Y:S01]  /*23b0*/  @P1 F2FP.PACK_AB R59, RZ, R59 ;  /* 0x0000003bff3b123e */ /* 0x000fe200000000ff */
[----:B------:R-:W-:Y:S01]  /*23c0*/  FMUL.FTZ R46, R55, R72 ;  /* 0x00000048372e7220 */ /* 0x000fe20000410000 */
[----:B------:R-:W-:Y:S02]  /*23d0*/  @P1 F2FP.PACK_AB R55, RZ, R55 ;  /* 0x00000037ff37123e */ /* 0x000fe400000000ff */
[----:B------:R-:W-:Y:S02]  /*23e0*/  F2FP.PACK_AB R47, R2, R47 ;  /* 0x0000002f022f723e */ /* 0x000fe400000000ff */
[----:B------:R-:W-:-:S02]  /*23f0*/  @P1 PRMT R42, R54, 0x7610, R42 ;  /* 0x00007610362a1816 */ /* 0x000fc4000000002a */
[C---:B------:R-:W-:Y:S02]  /*2400*/  @P1 IADD3 R2, P0, R122.reuse, c[0x0][0x258], RZ ;  /* 0x000096007a021a10 */ /* 0x040fe40007f1e0ff */
[----:B------:R-:W-:Y:S02]  /*2410*/  @P1 PRMT R43, R59, 0x7610, R43 ;  /* 0x000076103b2b1816 */ /* 0x000fe4000000002b */
[----:B------:R-:W-:Y:S02]  /*2420*/  IADD3 R48, P2, R122, c[0x0][0x248], RZ ;  /* 0x000092007a307a10 */ /* 0x000fe40007f5e0ff */
[----:B------:R-:W-:Y:S02]  /*2430*/  F2FP.PACK_AB R44, R56, R49 ;  /* 0x00000031382c723e */ /* 0x000fe400000000ff */
[----:B------:R-:W-:Y:S02]  /*2440*/  @P1 PRMT R40, R40, 0x5410, R50 ;  /* 0x0000541028281816 */ /* 0x000fe40000000032 */
[----:B------:R-:W-:-:S02]  /*2450*/  @P1 IADD3.X R3, R121, c[0x0][0x25c], RZ, P0, !PT ;  /* 0x0000970079031a10 */ /* 0x000fc400007fe4ff */
[----:B------:R-:W-:Y:S02]  /*2460*/  @P1 PRMT R41, R41, 0x5410, R52 ;  /* 0x0000541029291816 */ /* 0x000fe40000000034 */
[----:B------:R-:W-:Y:S02]  /*2470*/  @P1 PRMT R42, R42, 0x5410, R55 ;  /* 0x000054102a2a1816 */ /* 0x000fe40000000037 */
[----:B------:R-:W-:Y:S02]  /*2480*/  @P1 PRMT R43, R43, 0x5410, R73 ;  /* 0x000054102b2b1816 */ /* 0x000fe40000000049 */
[----:B------:R-:W-:Y:S02]  /*2490*/  F2FP.PACK_AB R46, R46, R53 ;  /* 0x000000352e2e723e */ /* 0x000fe400000000ff */
[----:B------:R-:W-:Y:S01]  /*24a0*/  F2FP.PACK_AB R45, R58, R51 ;  /* 0x000000333a2d723e */ /* 0x000fe200000000ff */
[----:B------:R0:W-:Y:S01]  /*24b0*/  @P1 STG.E.128 [R2.64], R40 ;  /* 0x0000002802001986 */ /* 0x0001e2000c101d04 */
[----:B------:R-:W-:-:S02]  /*24c0*/  IADD3.X R49, R121, c[0x0][0x24c], RZ, P2, !PT ;  /* 0x0000930079317a10 */ /* 0x000fc400017fe4ff */
[----:B------:R-:W-:-:S03]  /*24d0*/  MOV R50, c[0x0][0x160] ;  /* 0x0000580000327a02 */ /* 0x000fc60000000f00 */
[----:B------:R0:W-:Y:S01]  /*24e0*/  STG.E.128 [R48.64], R44 ;  /* 0x0000002c30007986 */ /* 0x0001e2000c101d04 */
[----:B------:R-:W-:-:S04]  /*24f0*/  LEA R125, R50, R125, 0x2 ;  /* 0x0000007d327d7211 */ /* 0x000fc800078e10ff */
[----:B------:R-:W-:-:S13]  /*2500*/  ISETP.GE.AND P0, PT, R125, c[0x0][0x164], PT ;  /* 0x000059007d007a0c */ /* 0x000fda0003f06270 */
[----:B01----:R-:W-:Y:S01]  /*2510*/  @P0 CALL.REL.NOINC `(.L_x_5000) ;  /* 0x0000001000000944 */ /* 0x003fe20003c00000 */
[----:B------:R-:W-:Y:S05]  /*2520*/  BRA `(.L_x_5001) ;  /* 0xffffdf4000007947 */ /* 0x000fea000383ffff */
.L_x_5000:
[----:B------:R-:W-:Y:S05]  /*2530*/  BSYNC B1 ;  /* 0x0000000000017941 */ /* 0x000fea0003800000 */
.L_x_4997:
        /* <DEDUP_REMOVED lines=35> */
.L_x_4996:
[----:B------:R-:W-:Y:S05]  /*2770*/  BSYNC B0 ;  /* 0x0000000000007941 */ /* 0x000fea0003800000 */
.L_x_4994:
        /* <DEDUP_REMOVED lines=139> */
.L_x_4998:
[----:B------:R-:W-:Y:S01]  /*3030*/  HFMA2.MMA R134, -RZ, RZ, 0, 5.9604644775390625e-08 ;  /* 0x00000001ff867435 */ /* 0x000fe200000001ff */
[----:B------:R-:W-:-:S02]  /*3040*/  MOV R153, R155 ;  /* 0x0000009b00997202 */ /* 0x000fc40000000f00 */
[----:B------:R-:W-:Y:S02]  /*3050*/  MOV R151, 0x1f ;  /* 0x0000001f00977802 */ /* 0x000fe40000000f00 */
[----:B------:R-:W-:Y:S02]  /*3060*/  MOV R64, 0xffffffff ;  /* 0xffffffff00407802 */ /* 0x000fe40000000f00 */
[----:B------:R-:W-:Y:S02]  /*3070*/  MOV R2, 0x3090 ;  /* 0x0000309000027802 */ /* 0x000fe40000000f00 */
[----:B-----5:R-:W-:Y:S05]  /*3080*/  CALL.REL.NOINC `($__internal_101_$__cuda_sm70_shflsync_bfly_p) ;  /* 0x0000046000007944 */ /* 0x020fea0003c00000 */
[----:B-1----:R-:W-:Y:S01]  /*3090*/  MOV R140, R64 ;  /* 0x00000040008c7202 */ /* 0x002fe20000000f00 */
[----:B0-----:R-:W-:Y:S05]  /*30a0*/  BRA `(.L_x_5002) ;  /* 0xffffe4c000007947 */ /* 0x001fea000383ffff */
.L_x_4999:
[----:B------:R-:W-:Y:S01]  /*30b0*/  HFMA2.MMA R134, -RZ, RZ, 0, 5.9604644775390625e-08 ;  /* 0x00000001ff867435 */ /* 0x000fe200000001ff */
[----:B------:R-:W-:Y:S02]  /*30c0*/  MOV R153, R157 ;  /* 0x0000009d00997202 */ /* 0x000fe40000000f00 */
[----:B------:R-:W-:Y:S02]  /*30d0*/  MOV R151, 0x1f ;  /* 0x0000001f00977802 */ /* 0x000fe40000000f00 */
[----:B------:R-:W-:-:S02]  /*30e0*/  MOV R64, 0xffffffff ;  /* 0xffffffff00407802 */ /* 0x000fc40000000f00 */
[----:B------:R-:W-:Y:S02]  /*30f0*/  MOV R2, 0x3110 ;  /* 0x0000311000027802 */ /* 0x000fe40000000f00 */
[----:B01---5:R-:W-:Y:S05]  /*3100*/  CALL.REL.NOINC `($__internal_101_$__cuda_sm70_shflsync_bfly_p) ;  /* 0x000003e000007944 */ /* 0x023fea0003c00000 */
[----:B------:R-:W-:Y:S01]  /*3110*/  FADD.FTZ R155, R155, R140 ;  /* 0x0000008c9b9b7221 */ /* 0x000fe20000010000 */
[----:B0-----:R-:W-:Y:S01]  /*3120*/  HFMA2.MMA R134, -RZ, RZ, 0, 1.1920928955078125e-07 ;  /* 0x00000002ff867435 */ /* 0x001fe200000001ff */
[----:B-1----:R-:W-:Y:S01]  /*3130*/  FADD.FTZ R157, R157, R64 ;  /* 0x000000409d9d7221 */ /* 0x002fe20000010000 */
[----:B------:R-:W-:Y:S02]  /*3140*/  MOV R151, 0x1f ;  /* 0x0000001f00977802 */ /* 0x000fe40000000f00 */
[----:B------:R-:W-:Y:S02]  /*3150*/  MOV R64, 0xffffffff ;  /* 0xffffffff00407802 */ /* 0x000fe40000000f00 */
[----:B------:R-:W-:Y:S02]  /*3160*/  MOV R153, R155 ;  /* 0x0000009b00997202 */ /* 0x000fe40000000f00 */
[----:B------:R-:W-:Y:S02]  /*3170*/  MOV R2, 0x3190 ;  /* 0x0000319000027802 */ /* 0x000fe40000000f00 */
[----:B------:R-:W-:Y:S05]  /*3180*/  CALL.REL.NOINC `($__internal_101_$__cuda_sm70_shflsync_bfly_p) ;  /* 0x0000036000007944 */ /* 0x000fea0003c00000 */
[----:B0-----:R-:W-:Y:S01]  /*3190*/  HFMA2.MMA R134, -RZ, RZ, 0, 1.1920928955078125e-07 ;  /* 0x00000002ff867435 */ /* 0x001fe200000001ff */
[----:B-1----:R-:W-:-:S02]  /*31a0*/  MOV R140, R64 ;  /* 0x00000040008c7202 */ /* 0x002fc40000000f00 */
[----:B------:R-:W-:Y:S02]  /*31b0*/  MOV R153, R157 ;  /* 0x0000009d00997202 */ /* 0x000fe40000000f00 */
[----:B------:R-:W-:Y:S02]  /*31c0*/  MOV R151, 0x1f ;  /* 0x0000001f00977802 */ /* 0x000fe40000000f00 */
[----:B------:R-:W-:Y:S02]  /*31d0*/  MOV R64, 0xffffffff ;  /* 0xffffffff00407802 */ /* 0x000fe40000000f00 */
[----:B------:R-:W-:Y:S02]  /*31e0*/  MOV R2, 0x3200 ;  /* 0x0000320000027802 */ /* 0x000fe40000000f00 */
[----:B------:R-:W-:Y:S05]  /*31f0*/  CALL.REL.NOINC `($__internal_101_$__cuda_sm70_shflsync_bfly_p) ;  /* 0x000002f000007944 */ /* 0x000fea0003c00000 */
[----:B------:R-:W-:Y:S01]  /*3200*/  FADD.FTZ R155, R140, R155 ;  /* 0x0000009b8c9b7221 */ /* 0x000fe20000010000 */
[----:B0-----:R-:W-:Y:S01]  /*3210*/  HFMA2.MMA R134, -RZ, RZ, 0, 2.384185791015625e-07 ;  /* 0x00000004ff867435 */ /* 0x001fe200000001ff */
[----:B-1----:R-:W-:Y:S01]  /*3220*/  FADD.FTZ R157, R157, R64 ;  /* 0x000000409d9d7221 */ /* 0x002fe20000010000 */
[----:B------:R-:W-:Y:S02]  /*3230*/  MOV R151, 0x1f ;  /* 0x0000001f00977802 */ /* 0x000fe40000000f00 */
[----:B------:R-:W-:-:S02]  /*3240*/  MOV R64, 0xffffffff ;  /* 0xffffffff00407802 */ /* 0x000fc40000000f00 */
[----:B------:R-:W-:Y:S02]  /*3250*/  MOV R153, R155 ;  /* 0x0000009b00997202 */ /* 0x000fe40000000f00 */
[----:B------:R-:W-:Y:S02]  /*3260*/  MOV R2, 0x3280 ;  /* 0x0000328000027802 */ /* 0x000fe40000000f00 */
[----:B------:R-:W-:Y:S05]  /*3270*/  CALL.REL.NOINC `($__internal_101_$__cuda_sm70_shflsync_bfly_p) ;  /* 0x0000027000007944 */ /* 0x000fea0003c00000 */
[----:B0-----:R-:W-:Y:S01]  /*3280*/  HFMA2.MMA R134, -RZ, RZ, 0, 2.384185791015625e-07 ;  /* 0x00000004ff867435 */ /* 0x001fe200000001ff */
[----:B-1----:R-:W-:Y:S02]  /*3290*/  MOV R140, R64 ;  /* 0x00000040008c7202 */ /* 0x002fe40000000f00 */
[----:B------:R-:W-:Y:S02]  /*32a0*/  MOV R153, R157 ;  /* 0x0000009d00997202 */ /* 0x000fe40000000f00 */
[----:B------:R-:W-:Y:S02]  /*32b0*/  MOV R151, 0x1f ;  /* 0x0000001f00977802 */ /* 0x000fe40000000f00 */
[----:B------:R-:W-:Y:S02]  /*32c0*/  MOV R64, 0xffffffff ;  /* 0xffffffff00407802 */ /* 0x000fe40000000f00 */
[----:B------:R-:W-:-:S02]  /*32d0*/  MOV R2, 0x32f0 ;  /* 0x000032f000027802 */ /* 0x000fc40000000f00 */
[----:B------:R-:W-:Y:S05]  /*32e0*/  CALL.REL.NOINC `($__internal_101_$__cuda_sm70_shflsync_bfly_p) ;  /* 0x0000020000007944 */ /* 0x000fea0003c00000 */
[----:B------:R-:W-:Y:S01]  /*32f0*/  FADD.FTZ R155, R140, R155 ;  /* 0x0000009b8c9b7221 */ /* 0x000fe20000010000 */
[----:B0-----:R-:W-:Y:S01]  /*3300*/  HFMA2.MMA R134, -RZ, RZ, 0, 4.76837158203125e-07 ;  /* 0x00000008ff867435 */ /* 0x001fe200000001ff */
[----:B-1----:R-:W-:Y:S01]  /*3310*/  FADD.FTZ R157, R157, R64 ;  /* 0x000000409d9d7221 */ /* 0x002fe20000010000 */
[----:B------:R-:W-:-:S02]  /*3320*/  MOV R151, 0x1f ;  /* 0x0000001f00977802 */ /* 0x000fc40000000f00 */
[----:B------:R-:W-:Y:S02]  /*3330*/  MOV R64, 0xffffffff ;  /* 0xffffffff00407802 */ /* 0x000fe40000000f00 */
[----:B------:R-:W-:Y:S02]  /*3340*/  MOV R153, R155 ;  /* 0x0000009b00997202 */ /* 0x000fe40000000f00 */
[----:B------:R-:W-:Y:S02]  /*3350*/  MOV R2, 0x3370 ;  /* 0x0000337000027802 */ /* 0x000fe40000000f00 */
[----:B------:R-:W-:Y:S05]  /*3360*/  CALL.REL.NOINC `($__internal_101_$__cuda_sm70_shflsync_bfly_p) ;  /* 0x0000018000007944 */ /* 0x000fea0003c00000 */
[----:B0-----:R-:W-:Y:S01]  /*3370*/  HFMA2.MMA R134, -RZ, RZ, 0, 4.76837158203125e-07 ;  /* 0x00000008ff867435 */ /* 0x001fe200000001ff */
[----:B-1----:R-:W-:Y:S02]  /*3380*/  MOV R140, R64 ;  /* 0x00000040008c7202 */ /* 0x002fe40000000f00 */
[----:B------:R-:W-:Y:S02]  /*3390*/  MOV R153, R157 ;  /* 0x0000009d00997202 */ /* 0x000fe40000000f00 */
[----:B------:R-:W-:Y:S02]  /*33a0*/  MOV R151, 0x1f ;  /* 0x0000001f00977802 */ /* 0x000fe40000000f00 */
[----:B------:R-:W-:-:S02]  /*33b0*/  MOV R64, 0xffffffff ;  /* 0xffffffff00407802 */ /* 0x000fc40000000f00 */
[----:B------:R-:W-:Y:S02]  /*33c0*/  MOV R2, 0x33e0 ;  /* 0x000033e000027802 */ /* 0x000fe40000000f00 */
[----:B------:R-:W-:Y:S05]  /*33d0*/  CALL.REL.NOINC `($__internal_101_$__cuda_sm70_shflsync_bfly_p) ;  /* 0x0000011000007944 */ /* 0x000fea0003c00000 */
[----:B------:R-:W-:Y:S01]  /*33e0*/  FADD.FTZ R140, R140, R155 ;  /* 0x0000009b8c8c7221 */ /* 0x000fe20000010000 */
[----:B0-----:R-:W-:Y:S01]  /*33f0*/  HFMA2.MMA R134, -RZ, RZ, 0, 9.5367431640625e-07 ;  /* 0x00000010ff867435 */ /* 0x001fe200000001ff */
[----:B-1----:R-:W-:Y:S01]  /*3400*/  FADD.FTZ R155, R157, R64 ;  /* 0x000000409d9b7221 */ /* 0x002fe20000010000 */
[----:B------:R-:W-:Y:S02]  /*3410*/  MOV R151, 0x1f ;  /* 0x0000001f00977802 */ /* 0x000fe40000000f00 */
[----:B------:R-:W-:Y:S02]  /*3420*/  MOV R64, 0xffffffff ;  /* 0xffffffff00407802 */ /* 0x000fe40000000f00 */
[----:B------:R-:W-:Y:S02]  /*3430*/  MOV R153, R140 ;  /* 0x0000008c00997202 */ /* 0x000fe40000000f00 */
[----:B------:R-:W-:Y:S02]  /*3440*/  MOV R2, 0x3460 ;  /* 0x0000346000027802 */ /* 0x000fe40000000f00 */
[----:B------:R-:W-:Y:S05]  /*3450*/  CALL.REL.NOINC `($__internal_101_$__cuda_sm70_shflsync_bfly_p) ;  /* 0x0000009000007944 */ /* 0x000fea0003c00000 */
[----:B0-----:R-:W-:Y:S01]  /*3460*/  HFMA2.MMA R134, -RZ, RZ, 0, 9.5367431640625e-07 ;  /* 0x00000010ff867435 */ /* 0x001fe200000001ff */
[----:B-1----:R-:W-:-:S02]  /*3470*/  MOV R157, R64 ;  /* 0x00000040009d7202 */ /* 0x002fc40000000f00 */
[----:B------:R-:W-:Y:S02]  /*3480*/  MOV R153, R155 ;  /* 0x0000009b00997202 */ /* 0x000fe40000000f00 */
[----:B------:R-:W-:Y:S02]  /*3490*/  MOV R151, 0x1f ;  /* 0x0000001f00977802 */ /* 0x000fe40000000f00 */
[----:B------:R-:W-:Y:S02]  /*34a0*/  MOV R64, 0xffffffff ;  /* 0xffffffff00407802 */ /* 0x000fe40000000f00 */
[----:B------:R-:W-:Y:S02]  /*34b0*/  MOV R2, 0x34d0 ;  /* 0x000034d000027802 */ /* 0x000fe40000000f00 */
[----:B------:R-:W-:Y:S05]  /*34c0*/  CALL.REL.NOINC `($__internal_101_$__cuda_sm70_shflsync_bfly_p) ;  /* 0x0000002000007944 */ /* 0x000fea0003c00000 */
[----:B-1----:R-:W-:Y:S01]  /*34d0*/  MOV R2, R64 ;  /* 0x0000004000027202 */ /* 0x002fe20000000f00 */
[----:B0-----:R-:W-:Y:S05]  /*34e0*/  BRA `(.L_x_5003) ;  /* 0xffffe1a000007947 */ /* 0x001fea000383ffff */
        .weak           $__internal_101_$__cuda_sm70_shflsync_bfly_p
        .type           $__internal_101_$__cuda_sm70_shflsync_bfly_p,@function
        .size           $__internal_101_$__cuda_sm70_shflsync_bfly_p,(.L_x_9831 - $__internal_101_$__cuda_sm70_shflsync_bfly_p)
$__internal_101_$__cuda_sm70_shflsync_bfly_p:
[----:B------:R-:W-:Y:S01]  /*34f0*/  HFMA2.MMA R3, -RZ, RZ, 0, 0 ;  /* 0x00000000ff037435 */ /* 0x000fe200000001ff */
[----:B------:R-:W-:Y:S04]  /*3500*/  WARPSYNC R64 ;  /* 0x0000004000007348 */ /* 0x000fe80003800000 */
[----:B------:R0:W1:Y:S01]  /*3510*/  SHFL.BFLY PT, R64, R153, R134, R151 ;  /* 0x0c00008699407389 */ /* 0x00006200000e0097 */
[----:B------:R-:W-:Y:S05]  /*3520*/  RET.REL.NODEC R2 `(_ZN10layer_norm13ln_bwd_kernelINS_13Kernel_traitsIf6__halfS2_S2_fjLj768ELj1ELj4ELj1ELj16ENS_18Kernel_traits_baseILj768EfS2_S2_S2_fjLj128EEEEELb0ELb0ELb0ELb1EEEvNS_9BwdParamsE) ;  /* 0xffffcad002007950 */ /* 0x000fea0003c3ffff */
.L_x_5004:
        /* <DEDUP_REMOVED lines=13> */
.L_x_9831:


//--------------------- .text._ZN10layer_norm13ln_bwd_kernelINS_13Kernel_traitsIf6__halfS2_S2_fjLj768ELj1ELj4ELj1ELj16ENS_18Kernel_traits_baseILj768EfS2_S2_S2_fjLj128EEEEELb0ELb0ELb1ELb0EEEvNS_9BwdParamsE --------------------------
	.section	.text._ZN10layer_norm13ln_bwd_kernelINS_13Kernel_traitsIf6__halfS2_S2_fjLj768ELj1ELj4ELj1ELj16ENS_18Kernel_traits_baseILj768EfS2_S2_S2_fjLj128EEEEELb0ELb0ELb1ELb0EEEvNS_9BwdParamsE,"ax",@progbits
	.sectioninfo	@"SHI_REGISTERS=168"
	.align	128
        .global         _ZN10layer_norm13ln_bwd_kernelINS_13Kernel_traitsIf6__halfS2_S2_fjLj768ELj1ELj4ELj1ELj16ENS_18Kernel_traits_baseILj768EfS2_S2_S2_fjLj128EEEEELb0ELb0ELb1ELb0EEEvNS_9BwdParamsE
        .type           _ZN10layer_norm13ln_bwd_kernelINS_13Kernel_traitsIf6__halfS2_S2_fjLj768ELj1ELj4ELj1ELj16ENS_18Kernel_traits_baseILj768EfS2_S2_S2_fjLj128EEEEELb0ELb0ELb1ELb0EEEvNS_9BwdParamsE,@function
        .size           _ZN10layer_norm13ln_bwd_kernelINS_13Kernel_traitsIf6__halfS2_S2_fjLj768ELj1ELj4ELj1ELj16ENS_18Kernel_traits_baseILj768EfS2_S2_S2_fjLj128EEEEELb0ELb0ELb1ELb0EEEvNS_9BwdParamsE,(.L_x_9832 - _ZN10layer_norm13ln_bwd_kernelINS_13Kernel_traitsIf6__halfS2_S2_fjLj768ELj1ELj4ELj1ELj16ENS_18Kernel_traits_baseILj768EfS2_S2_S2_fjLj128EEEEELb0ELb0ELb1ELb0EEEvNS_9BwdParamsE)
        .other          _ZN10layer_norm13ln_bwd_kernelINS_13Kernel_traitsIf6__halfS2_S2_fjLj768ELj1ELj4ELj1ELj16ENS_18Kernel_traits_baseILj768EfS2_S2_S2_fjLj128EEEEELb0ELb0ELb1ELb0EEEvNS_9BwdParamsE,@"STO_CUDA_ENTRY STV_DEFAULT"
_ZN10layer_norm13ln_bwd_kernelINS_13Kernel_traitsIf6__halfS2_S2_fjLj768ELj1ELj4ELj1ELj16ENS_18Kernel_traits_baseILj768EfS2_S2_S2_fjLj128EEEEELb0ELb0ELb1ELb0EEEvNS_9BwdParamsE:
.text._ZN10layer_norm13ln_bwd_kernelINS_13Kernel_traitsIf6__halfS2_S2_fjLj768ELj1ELj4ELj1ELj16ENS_18Kernel_traits_baseILj768EfS2_S2_S2_fjLj128EEEEELb0ELb0ELb1ELb0EEEvNS_9BwdParamsE:
        /* <DEDUP_REMOVED lines=59> */
.L_x_5100:
        /* <DEDUP_REMOVED lines=24> */
.L_x_5011:
[----:B------:R-:W-:Y:S02]  /*0530*/  IADD3 R109, R9, 0x20, RZ ;  /* 0x00000020096d7810 */ /* 0x000fe40007ffe0ff */
.L_x_5010:
[----:B------:R-:W-:Y:S05]  /*0540*/  BSYNC B2 ;  /* 0x0000000000027941 */ /* 0x000fea0003800000 */
.L_x_5009:
[----:B------:R-:W-:Y:S01]  /*0550*/  BSSY B2, `(.L_x_5012) ;  /* 0x0000008000027945 */ /* 0x000fe20003800000 */
[----:B------:R-:W-:Y:S05]  /*0560*/  @!P3 BRA `(.L_x_5013) ;  /* 0x000000600000b947 */ /* 0x000fea0003800000 */
[----:B------:R-:W-:-:S04]  /*0570*/  ISETP.NE.U32.AND P0, PT, RZ, c[0x0][0x218], PT ;  /* 0x00008600ff007a0c */ /* 0x000fc80003f05070 */
[----:B------:R-:W-:-:S13]  /*0580*/  ISETP.NE.AND.EX P0, PT, RZ, c[0x0][0x21c], PT, P0 ;  /* 0x00008700ff007a0c */ /* 0x000fda0003f05300 */
[----:B------:R-:W-:Y:S05]  /*0590*/  @!P0 BRA `(.L_x_5014) ;  /* 0x0000002000008947 */ /* 0x000fea0003800000 */
[----:B------:R-:W-:-:S06]  /*05a0*/  IMAD.WIDE.U32 R96, R109, R2, c[0x0][0x218] ;  /* 0x000086006d607625 */ /* 0x000fcc00078e0002 */
[----:B------:R-:W5:Y:S02]  /*05b0*/  LDG.E.128 R96, [R96.64] ;  /* 0x0000000460607981 */ /* 0x000f64000c1e1d00 */
.L_x_5014:
[----:B------:R-:W-:Y:S02]  /*05c0*/  IADD3 R109, R109, 0x20, RZ ;  /* 0x000000206d6d7810 */ /* 0x000fe40007ffe0ff */
.L_x_5013:
[----:B------:R-:W-:Y:S05]  /*05d0*/  BSYNC B2 ;  /* 0x0000000000027941 */ /* 0x000fea0003800000 */
.L_x_5012:
        /* <DEDUP_REMOVED lines=9> */
.L_x_5008:
[----:B---3--:R-:W-:-:S06]  /*0670*/  IMAD.WIDE R108, R5, R114, c[0x0][0x1a0] ;  /* 0x00006800056c7625 */ /* 0x008fcc00078e0272 */
[----:B------:R-:W2:Y:S01]  /*0680*/  LDG.E R108, [R108.64] ;  /* 0x000000046c6c7981 */ /* 0x000ea2000c1e1900 */
[----:B------:R-:W-:Y:S01]  /*0690*/  IADD3 R0, R115, -0x1, RZ ;  /* 0xffffffff73007810 */ /* 0x000fe20007ffe0ff */
[----:B------:R-:W-:Y:S01]  /*06a0*/  BSSY B2, `(.L_x_5016) ;  /* 0x000005c000027945 */ /* 0x000fe20003800000 */
[----:B0-----:R-:W-:Y:S01]  /*06b0*/  ISETP.NE.AND P0, PT, R6, RZ, PT ;  /* 0x000000ff0600720c */ /* 0x001fe20003f05270 */
        /* <DEDUP_REMOVED lines=21> */
[--C-:B------:R-:W-:Y:S01]  /*0810*/  HADD2.F32 R159, -RZ, R14.reuse.H1_H1 ;  /* 0x3000000eff9f7230 */ /* 0x100fe20000004100 */
[C---:B------:R-:W-:Y:S01]  /*0820*/  FADD.FTZ R115, -R0.reuse, R115 ;  /* 0x0000007300737221 */ /* 0x040fe20000010100 */
[----:B------:R-:W-:Y:S01]  /*0830*/  HADD2.F32 R119, -RZ, R13.H1_H1 ;  /* 0x3000000dff777230 */ /* 0x000fe20000004100 */
[C---:B------:R-:W-:Y:S01]  /*0840*/  FADD.FTZ R117, -R0.reuse, R117 ;  /* 0x0000007500757221 */ /* 0x040fe20000010100 */
[----:B------:R-:W-:Y:S01]  /*0850*/  HADD2.F32 R121, -RZ, R14.H0_H0 ;  /* 0x2000000eff797230 */ /* 0x000fe20000004100 */
[----:B------:R-:W-:Y:S01]  /*0860*/  FADD.FTZ R161, -R0, R159 ;  /* 0x0000009f00a17221 */ /* 0x000fe20000010100 */
[--C-:B------:R-:W-:Y:S01]  /*0870*/  HADD2.F32 R163, -RZ, R15.reuse.H0_H0 ;  /* 0x2000000fffa37230 */ /* 0x100fe20000004100 */
[C---:B-----5:R-:W-:Y:S01]  /*0880*/  FMUL.FTZ R159, R4.reuse, R11 ;  /* 0x0000000b049f7220 */ /* 0x060fe20000410000 */
[----:B------:R-:W-:Y:S01]  /*0890*/  HADD2.F32 R165, -RZ, R15.H1_H1 ;  /* 0x3000000fffa57230 */ /* 0x000fe20000004100 */
[C---:B------:R-:W-:Y:S01]  /*08a0*/  FMUL.FTZ R10, R4.reuse, R115 ;  /* 0x00000073040a7220 */ /* 0x040fe20000410000 */
[--C-:B---3--:R-:W-:Y:S01]  /*08b0*/  HADD2.F32 R13, -RZ, R108.reuse.H0_H0 ;  /* 0x2000006cff0d7230 */ /* 0x108fe20000004100 */
[----:B------:R-:W-:Y:S01]  /*08c0*/  FMUL.FTZ R11, R4, R117 ;  /* 0x00000075040b7220 */ /* 0x000fe20000410000 */
[----:B------:R-:W-:Y:S01]  /*08d0*/  HADD2.F32 R12, -RZ, R108.H1_H1 ;  /* 0x3000006cff0c7230 */ /* 0x000fe20000004100 */
[C---:B------:R-:W-:Y:S01]  /*08e0*/  FADD.FTZ R119, -R0.reuse, R119 ;  /* 0x0000007700777221 */ /* 0x040fe20000010100 */
[--C-:B------:R-:W-:Y:S01]  /*08f0*/  HADD2.F32 R15, -RZ, R109.reuse.H0_H0 ;  /* 0x2000006dff0f7230 */ /* 0x100fe20000004100 */
[----:B------:R-:W-:Y:S01]  /*0900*/  FADD.FTZ R123, -R0, R121 ;  /* 0x00000079007b7221 */ /* 0x000fe20000010100 */
[----:B0-----:R-:W-:Y:S01]  /*0910*/  HADD2.F32 R112, -RZ, R109.H1_H1 ;  /* 0x3000006dff707230 */ /* 0x001fe20000004100 */
[----:B------:R-:W-:Y:S01]  /*0920*/  FADD.FTZ R72, R72, R13 ;  /* 0x0000000d48487221 */ /* 0x000fe20000010000 */
[--C-:B------:R-:W-:Y:S01]  /*0930*/  HADD2.F32 R113, -RZ, R110.reuse.H0_H0 ;  /* 0x2000006eff717230 */ /* 0x100fe20000004100 */
[-C--:B------:R-:W-:Y:S01]  /*0940*/  FFMA.FTZ R44, R159, R13.reuse, R44 ;  /* 0x0000000d9f2c7223 */ /* 0x080fe2000001002c */
[----:B------:R-:W-:Y:S01]  /*0950*/  HADD2.F32 R110, -RZ, R110.H1_H1 ;  /* 0x3000006eff6e7230 */ /* 0x000fe20000004100 */
[----:B------:R-:W-:Y:S01]  /*0960*/  FMUL.FTZ R156, R20, R13 ;  /* 0x0000000d149c7220 */ /* 0x000fe20000410000 */
[--C-:B------:R-:W-:Y:S01]  /*0970*/  HADD2.F32 R109, -RZ, R111.reuse.H0_H0 ;  /* 0x2000006fff6d7230 */ /* 0x100fe20000004100 */
[----:B------:R-:W-:Y:S01]  /*0980*/  FADD.FTZ R73, R73, R12 ;  /* 0x0000000c49497221 */ /* 0x000fe20000010000 */
[----:B------:R-:W-:Y:S01]  /*0990*/  HADD2.F32 R108, -RZ, R111.H1_H1 ;  /* 0x3000006fff6c7230 */ /* 0x000fe20000004100 */
        /* <DEDUP_REMOVED lines=44> */
.L_x_5017:
[----:B------:R-:W-:Y:S05]  /*0c60*/  BSYNC B2 ;  /* 0x0000000000027941 */ /* 0x000fea0003800000 */
.L_x_5016:
        /* <DEDUP_REMOVED lines=12> */
[----:B--2---:R-:W-:Y:S02]  /*0d30*/  HADD2.F32 R133, -RZ, R108.H0_H0 ;  /* 0x2000006cff857230 */ /* 0x004fe40000004100 */
[--C-:B------:R-:W-:Y:S02]  /*0d40*/  HADD2.F32 R139, -RZ, R109.reuse.H0_H0 ;  /* 0x2000006dff8b7230 */ /* 0x100fe40000004100 */
[----:B------:R-:W-:Y:S01]  /*0d50*/  HADD2.F32 R141, -RZ, R109.H1_H1 ;  /* 0x3000006dff8d7230 */ /* 0x000fe20000004100 */
[C---:B0-----:R-:W-:Y:S01]  /*0d60*/  FADD.FTZ R129, -R0.reuse, R133 ;  /* 0x0000008500817221 */ /* 0x041fe20000010100 */
[----:B------:R-:W-:Y:S01]  /*0d70*/  HADD2.F32 R126, -RZ, R111.H0_H0 ;  /* 0x2000006fff7e7230 */ /* 0x000fe20000004100 */
[----:B------:R-:W-:Y:S01]  /*0d80*/  FADD.FTZ R139, -R0, R139 ;  /* 0x0000008b008b7221 */ /* 0x000fe20000010100 */
[----:B---3--:R-:W-:Y:S01]  /*0d90*/  HADD2.F32 R131, -RZ, R112.H0_H0 ;  /* 0x20000070ff837230 */ /* 0x008fe20000004100 */
[----:B-----5:R-:W-:Y:S01]  /*0da0*/  FMUL.FTZ R129, R4, R129 ;  /* 0x0000008104817220 */ /* 0x020fe20000410000 */
[----:B------:R-:W-:Y:S01]  /*0db0*/  HADD2.F32 R137, -RZ, R108.H1_H1 ;  /* 0x3000006cff897230 */ /* 0x000fe20000004100 */
[C---:B------:R-:W-:Y:S01]  /*0dc0*/  FADD.FTZ R143, -R0.reuse, R141 ;  /* 0x0000008d008f7221 */ /* 0x040fe20000010100 */
[--C-:B------:R-:W-:Y:S01]  /*0dd0*/  HADD2.F32 R165, -RZ, R110.reuse.H0_H0 ;  /* 0x2000006effa57230 */ /* 0x100fe20000004100 */
        /* <DEDUP_REMOVED lines=8> */
[----:B------:R-:W-:Y:S01]  /*0e60*/  FADD.FTZ R137, -R0, R137 ;  /* 0x0000008900897221 */ /* 0x000fe20000010100 */
[--C-:B------:R-:W-:Y:S01]  /*0e70*/  HADD2.F32 R109, -RZ, R115.reuse.H0_H0 ;  /* 0x20000073ff6d7230 */ /* 0x100fe20000004100 */
[----:B------:R-:W-:Y:S01]  /*0e80*/  FMUL.FTZ R131, R4, R139 ;  /* 0x0000008b04837220 */ /* 0x000fe20000410000 */
[----:B------:R-:W-:Y:S01]  /*0e90*/  HADD2.F32 R108, -RZ, R115.H1_H1 ;  /* 0x30000073ff6c7230 */ /* 0x000fe20000004100 */
[----:B------:R-:W-:Y:S01]  /*0ea0*/  FADD.FTZ R165, -R0, R165 ;  /* 0x000000a500a57221 */ /* 0x000fe20000010100 */
[--C-:B------:R-:W-:Y:S01]  /*0eb0*/  HADD2.F32 R113, -RZ, R114.reuse.H0_H0 ;  /* 0x20000072ff717230 */ /* 0x100fe20000004100 */
[----:B------:R-:W-:Y:S01]  /*0ec0*/  FMUL.FTZ R128, R4, R143 ;  /* 0x0000008f04807220 */ /* 0x000fe20000410000 */
[----:B------:R-:W-:Y:S01]  /*0ed0*/  HADD2.F32 R111, -RZ, R111.H1_H1 ;  /* 0x3000006fff6f7230 */ /* 0x000fe20000004100 */
[----:B------:R-:W-:Y:S01]  /*0ee0*/  FADD.FTZ R115, -R0, R124 ;  /* 0x0000007c00737221 */ /* 0x000fe20000010100 */
[----:B------:R-:W-:Y:S01]  /*0ef0*/  HADD2.F32 R114, -RZ, R114.H1_H1 ;  /* 0x30000072ff727230 */ /* 0x000fe20000004100 */
        /* <DEDUP_REMOVED lines=43> */
.L_x_5019:
[----:B------:R-:W-:Y:S05]  /*11b0*/  BSYNC B2 ;  /* 0x0000000000027941 */ /* 0x000fea0003800000 */
.L_x_5018:
        /* <DEDUP_REMOVED lines=9> */
[----:B--2---:R-:W-:Y:S02]  /*1250*/  HADD2.F32 R125, -RZ, R108.H0_H0 ;  /* 0x2000006cff7d7230 */ /* 0x004fe40000004100 */
[--C-:B------:R-:W-:Y:S02]  /*1260*/  HADD2.F32 R149, -RZ, R109.reuse.H0_H0 ;  /* 0x2000006dff957230 */ /* 0x100fe40000004100 */
[----:B------:R-:W-:Y:S01]  /*1270*/  HADD2.F32 R151, -RZ, R109.H1_H1 ;  /* 0x3000006dff977230 */ /* 0x000fe20000004100 */
[C---:B------:R-:W-:Y:S01]  /*1280*/  FADD.FTZ R127, -R0.reuse, R125 ;  /* 0x0000007d007f7221 */ /* 0x040fe20000010100 */
[----:B---3--:R-:W-:Y:S01]  /*1290*/  HADD2.F32 R145, -RZ, R112.H0_H0 ;  /* 0x20000070ff917230 */ /* 0x008fe20000004100 */
[----:B------:R-:W-:Y:S01]  /*12a0*/  FADD.FTZ R149, -R0, R149 ;  /* 0x0000009500957221 */ /* 0x000fe20000010100 */
[----:B------:R-:W-:Y:S01]  /*12b0*/  HADD2.F32 R147, -RZ, R108.H1_H1 ;  /* 0x3000006cff937230 */ /* 0x000fe20000004100 */
[----:B-----5:R-:W-:Y:S01]  /*12c0*/  FMUL.FTZ R127, R4, R127 ;  /* 0x0000007f047f7220 */ /* 0x020fe20000410000 */
[----:B------:R-:W-:Y:S01]  /*12d0*/  HADD2.F32 R109, -RZ, R110.H0_H0 ;  /* 0x2000006eff6d7230 */ /* 0x000fe20000004100 */
[----:B------:R-:W-:Y:S01]  /*12e0*/  FADD.FTZ R153, -R0, R151 ;  /* 0x0000009700997221 */ /* 0x000fe20000010100 */
[--C-:B------:R-:W-:Y:S01]  /*12f0*/  HADD2.F32 R151, -RZ, R113.reuse.H0_H0 ;  /* 0x20000071ff977230 */ /* 0x100fe20000004100 */
[----:B------:R-:W-:Y:S01]  /*1300*/  FADD.FTZ R68, R68, R145 ;  /* 0x0000009144447221 */ /* 0x000fe20000010000 */
[----:B------:R-:W-:Y:S01]  /*1310*/  HADD2.F32 R2, -RZ, R113.H1_H1 ;  /* 0x30000071ff027230 */ /* 0x000fe20000004100 */
[-C--:B------:R-:W-:Y:S01]  /*1320*/  FFMA.FTZ R100, R127, R145.reuse, R100 ;  /* 0x000000917f647223 */ /* 0x080fe20000010064 */
[----:B------:R-:W-:Y:S01]  /*1330*/  HADD2.F32 R112, -RZ, R112.H1_H1 ;  /* 0x30000070ff707230 */ /* 0x000fe20000004100 */
[----:B------:R-:W-:Y:S01]  /*1340*/  FMUL.FTZ R142, R36, R145 ;  /* 0x00000091248e7220 */ /* 0x000fe20000410000 */
[----:B------:R-:W-:Y:S01]  /*1350*/  HADD2.F32 R113, -RZ, R114.H0_H0 ;  /* 0x20000072ff717230 */ /* 0x000fe20000004100 */
[----:B------:R-:W-:Y:S01]  /*1360*/  FMUL.FTZ R145, R4, R149 ;  /* 0x0000009504917220 */ /* 0x000fe20000410000 */
[----:B------:R-:W-:Y:S01]  /*1370*/  HADD2.F32 R155, -RZ, R110.H1_H1 ;  /* 0x3000006eff9b7230 */ /* 0x000fe20000004100 */
[C---:B------:R-:W-:Y:S01]  /*1380*/  FADD.FTZ R147, -R0.reuse, R147 ;  /* 0x0000009300937221 */ /* 0x040fe20000010100 */
[--C-:B------:R-:W-:Y:S01]  /*1390*/  HADD2.F32 R161, -RZ, R111.reuse.H0_H0 ;  /* 0x2000006fffa17230 */ /* 0x100fe20000004100 */
[----:B------:R-:W-:Y:S01]  /*13a0*/  FADD.FTZ R157, -R0, R109 ;  /* 0x0000006d009d7221 */ /* 0x000fe20000010100 */
[----:B------:R-:W-:Y:S01]  /*13b0*/  HADD2.F32 R111, -RZ, R111.H1_H1 ;  /* 0x3000006fff6f7230 */ /* 0x000fe20000004100 */
[----:B------:R-:W-:Y:S01]  /*13c0*/  FMUL.FTZ R144, R4, R153 ;  /* 0x0000009904907220 */ /* 0x000fe20000410000 */
[----:B------:R-:W-:Y:S01]  /*13d0*/  HADD2.F32 R114, -RZ, R114.H1_H1 ;  /* 0x30000072ff727230 */ /* 0x000fe20000004100 */
        /* <DEDUP_REMOVED lines=22> */
[--C-:B------:R-:W-:Y:S01]  /*1540*/  HADD2.F32 R111, -RZ, R115.reuse.H0_H0 ;  /* 0x20000073ff6f7230 */ /* 0x100fe20000004100 */
[----:B------:R-:W-:Y:S01]  /*1550*/  FADD.FTZ R155, -R0, R161 ;  /* 0x000000a1009b7221 */ /* 0x000fe20000010100 */
[----:B------:R-:W-:Y:S01]  /*1560*/  HADD2.F32 R0, -RZ, R115.H1_H1 ;  /* 0x30000073ff007230 */ /* 0x000fe20000004100 */
        /* <DEDUP_REMOVED lines=22> */
.L_x_5015:
[----:B------:R-:W-:Y:S05]  /*16d0*/  BSYNC B1 ;  /* 0x0000000000017941 */ /* 0x000fea0003800000 */
.L_x_5007:
[----:B------:R-:W-:Y:S05]  /*16e0*/  BRA.DIV ~URZ, `(.L_x_5020) ;  /* 0x00002bc27f007947 */ /* 0x000fea000b800000 */
[----:B------:R2:W3:Y:S02]  /*16f0*/  SHFL.BFLY PT, R2, R163, 0x1, 0x1f ;  /* 0x0c201f00a3027f89 */ /* 0x0004e400000e0000 */
.L_x_5101:
        /* <DEDUP_REMOVED lines=18> */
.L_x_5102:
        /* <DEDUP_REMOVED lines=26> */
.L_x_5025:
        /* <DEDUP_REMOVED lines=9> */
.L_x_5026:
[----:B------:R-:W-:Y:S05]  /*1a50*/  BSYNC B2 ;  /* 0x0000000000027941 */ /* 0x000fea0003800000 */
.L_x_5024:
        /* <DEDUP_REMOVED lines=13> */
.L_x_5028:
[----:B------:R-:W-:-:S04]  /*1b30*/  FFMA.FTZ R2, R10, R110, R111 ;  /* 0x0000006e0a027223 */ /* 0x000fc8000001006f */
[----:B------:R-:W-:Y:S01]  /*1b40*/  FADD.FTZ R3, R13, -R2 ;  /* 0x800000020d037221 */ /* 0x000fe20000010000 */
[----:B------:R-:W-:-:S03]  /*1b50*/  @P6 HADD2.F32 R2, -RZ, R92.H1_H1 ;  /* 0x3000005cff026230 */ /* 0x000fc60000004100 */
[----:B------:R-:W-:-:S04]  /*1b60*/  FMUL.FTZ R3, R4, R3 ;  /* 0x0000000304037220 */ /* 0x000fc80000410000 */
[----:B------:R-:W-:Y:S02]  /*1b70*/  @P6 FADD.FTZ R3, R3, R2 ;  /* 0x0000000203036221 */ /* 0x000fe40000010000 */
.L_x_5029:
[----:B------:R-:W-:Y:S05]  /*1b80*/  BSYNC B2 ;  /* 0x0000000000027941 */ /* 0x000fea0003800000 */
.L_x_5027:
        /* <DEDUP_REMOVED lines=11> */
.L_x_5031:
[----:B------:R-:W-:Y:S01]  /*1c40*/  FFMA.FTZ R3, R11, R110, R111 ;  /* 0x0000006e0b037223 */ /* 0x000fe2000001006f */
[----:B------:R-:W-:-:S03]  /*1c50*/  @P6 HADD2.F32 R2, -RZ, R93.H0_H0 ;  /* 0x2000005dff026230 */ /* 0x000fc60000004100 */
[----:B------:R-:W-:-:S04]  /*1c60*/  FADD.FTZ R3, R14, -R3 ;  /* 0x800000030e037221 */ /* 0x000fc80000010000 */
[----:B------:R-:W-:-:S04]  /*1c70*/  FMUL.FTZ R3, R4, R3 ;  /* 0x0000000304037220 */ /* 0x000fc80000410000 */
[----:B------:R-:W-:Y:S02]  /*1c80*/  @P6 FADD.FTZ R3, R3, R2 ;  /* 0x0000000203036221 */ /* 0x000fe40000010000 */
.L_x_5032:
[----:B------:R-:W-:Y:S05]  /*1c90*/  BSYNC B2 ;  /* 0x0000000000027941 */ /* 0x000fea0003800000 */
.L_x_5030:
        /* <DEDUP_REMOVED lines=11> */
.L_x_5034:
[----:B------:R-:W-:-:S04]  /*1d50*/  FFMA.FTZ R2, R12, R110, R111 ;  /* 0x0000006e0c027223 */ /* 0x000fc8000001006f */
[----:B------:R-:W-:Y:S01]  /*1d60*/  FADD.FTZ R3, R117, -R2 ;  /* 0x8000000275037221 */ /* 0x000fe20000010000 */
[----:B------:R-:W-:-:S03]  /*1d70*/  @P6 HADD2.F32 R2, -RZ, R93.H1_H1 ;  /* 0x3000005dff026230 */ /* 0x000fc60000004100 */
[----:B------:R-:W-:-:S04]  /*1d80*/  FMUL.FTZ R3, R4, R3 ;  /* 0x0000000304037220 */ /* 0x000fc80000410000 */
[----:B------:R-:W-:Y:S02]  /*1d90*/  @P6 FADD.FTZ R3, R3, R2 ;  /* 0x0000000203036221 */ /* 0x000fe40000010000 */
.L_x_5035:
[----:B------:R-:W-:Y:S05]  /*1da0*/  BSYNC B2 ;  /* 0x0000000000027941 */ /* 0x000fea0003800000 */
.L_x_5033:
        /* <DEDUP_REMOVED lines=11> */
.L_x_5037:
[----:B------:R-:W-:Y:S01]  /*1e60*/  FFMA.FTZ R3, R15, R110, R111 ;  /* 0x0000006e0f037223 */ /* 0x000fe2000001006f */
[----:B------:R-:W-:-:S03]  /*1e70*/  @P6 HADD2.F32 R2, -RZ, R94.H0_H0 ;  /* 0x2000005eff026230 */ /* 0x000fc60000004100 */
[----:B------:R-:W-:-:S04]  /*1e80*/  FADD.FTZ R3, R116, -R3 ;  /* 0x8000000374037221 */ /* 0x000fc80000010000 */
[----:B------:R-:W-:-:S04]  /*1e90*/  FMUL.FTZ R3, R4, R3 ;  /* 0x0000000304037220 */ /* 0x000fc80000410000 */
[----:B------:R-:W-:Y:S02]  /*1ea0*/  @P6 FADD.FTZ R3, R3, R2 ;  /* 0x0000000203036221 */ /* 0x000fe40000010000 */
.L_x_5038:
[----:B------:R-:W-:Y:S05]  /*1eb0*/  BSYNC B2 ;  /* 0x0000000000027941 */ /* 0x000fea0003800000 */
.L_x_5036:
        /* <DEDUP_REMOVED lines=11> */
.L_x_5040:
[----:B------:R-:W-:-:S04]  /*1f70*/  FFMA.FTZ R2, R118, R110, R111 ;  /* 0x0000006e76027223 */ /* 0x000fc8000001006f */
[----:B------:R-:W-:Y:S01]  /*1f80*/  FADD.FTZ R3, R119, -R2 ;  /* 0x8000000277037221 */ /* 0x000fe20000010000 */
[----:B------:R-:W-:-:S03]  /*1f90*/  @P6 HADD2.F32 R2, -RZ, R94.H1_H1 ;  /* 0x3000005eff026230 */ /* 0x000fc60000004100 */
[----:B------:R-:W-:-:S04]  /*1fa0*/  FMUL.FTZ R3, R4, R3 ;  /* 0x0000000304037220 */ /* 0x000fc80000410000 */
[----:B------:R-:W-:Y:S02]  /*1fb0*/  @P6 FADD.FTZ R3, R3, R2 ;  /* 0x0000000203036221 */ /* 0x000fe40000010000 */
.L_x_5041:
[----:B------:R-:W-:Y:S05]  /*1fc0*/  BSYNC B2 ;  /* 0x0000000000027941 */ /* 0x000fea0003800000 */
.L_x_5039:
        /* <DEDUP_REMOVED lines=11> */
.L_x_5043:
[----:B------:R-:W-:Y:S01]  /*2080*/  FFMA.FTZ R3, R121, R110, R111 ;  /* 0x0000006e79037223 */ /* 0x000fe2000001006f */
[----:B------:R-:W-:-:S03]  /*2090*/  @P6 HADD2.F32 R2, -RZ, R95.H0_H0 ;  /* 0x2000005fff026230 */ /* 0x000fc60000004100 */
[----:B------:R-:W-:-:S04]  /*20a0*/  FADD.FTZ R3, R120, -R3 ;  /* 0x8000000378037221 */ /* 0x000fc80000010000 */
[----:B------:R-:W-:-:S04]  /*20b0*/  FMUL.FTZ R3, R4, R3 ;  /* 0x0000000304037220 */ /* 0x000fc80000410000 */
[----:B------:R-:W-:Y:S02]  /*20c0*/  @P6 FADD.FTZ R3, R3, R2 ;  /* 0x0000000203036221 */ /* 0x000fe40000010000 */
.L_x_5044:
[----:B------:R-:W-:Y:S05]  /*20d0*/  BSYNC B2 ;  /* 0x0000000000027941 */ /* 0x000fea0003800000 */
.L_x_5042:
        /* <DEDUP_REMOVED lines=11> */
.L_x_5046:
[----:B------:R-:W-:-:S04]  /*2190*/  FFMA.FTZ R2, R122, R110, R111 ;  /* 0x0000006e7a027223 */ /* 0x000fc8000001006f */
[----:B------:R-:W-:Y:S01]  /*21a0*/  FADD.FTZ R3, R123, -R2 ;  /* 0x800000027b037221 */ /* 0x000fe20000010000 */
[----:B------:R-:W-:-:S03]  /*21b0*/  @P6 HADD2.F32 R2, -RZ, R95.H1_H1 ;  /* 0x3000005fff026230 */ /* 0x000fc60000004100 */
[----:B------:R-:W-:-:S04]  /*21c0*/  FMUL.FTZ R3, R4, R3 ;  /* 0x0000000304037220 */ /* 0x000fc80000410000 */
[----:B------:R-:W-:Y:S02]  /*21d0*/  @P6 FADD.FTZ R3, R3, R2 ;  /* 0x0000000203036221 */ /* 0x000fe40000010000 */
.L_x_5047:
[----:B------:R-:W-:Y:S05]  /*21e0*/  BSYNC B2 ;  /* 0x0000000000027941 */ /* 0x000fea0003800000 */
.L_x_5045:
        /* <DEDUP_REMOVED lines=13> */
.L_x_5023:
[----:B------:R-:W-:Y:S05]  /*22c0*/  BSYNC B1 ;  /* 0x0000000000017941 */ /* 0x000fea0003800000 */
.L_x_5022:
        /* <DEDUP_REMOVED lines=10> */
[----:B------:R-:W-:Y:S01]  /*2370*/  HADD2.F32 R3, -RZ, R96.H0_H0 ;  /* 0x20000060ff037230 */ /* 0x000fe20000004100 */
[----:B------:R-:W-:Y:S05]  /*2380*/  BRA `(.L_x_5052) ;  /* 0x0000009000007947 */ /* 0x000fea0003800000 */
.L_x_5051:
[----:B------:R-:W-:Y:S01]  /*2390*/  ULDC.64 UR6, c[0x0][0x218] ;  /* 0x0000860000067ab9 */ /* 0x000fe20000000a00 */
[----:B0-----:R-:W-:Y:S01]  /*23a0*/  FFMA.FTZ R3, R129, R110, R111 ;  /* 0x0000006e81037223 */ /* 0x001fe2000001006f */
[----:B------:R-:W-:-:S03]  /*23b0*/  UISETP.NE.U32.AND UP0, UPT, URZ, UR6, UPT ;  /* 0x000000063f00728c */ /* 0x000fc6000bf05070 */
[----:B------:R-:W-:Y:S01]  /*23c0*/  FADD.FTZ R3, R126, -R3 ;  /* 0x800000037e037221 */ /* 0x000fe20000010000 */
[----:B------:R-:W-:-:S03]  /*23d0*/  UISETP.NE.AND.EX UP0, UPT, URZ, UR7, UPT, UP0 ;  /* 0x000000073f00728c */ /* 0x000fc6000bf05300 */
[----:B------:R-:W-:-:S03]  /*23e0*/  FMUL.FTZ R3, R4, R3 ;  /* 0x0000000304037220 */ /* 0x000fc60000410000 */
[----:B------:R-:W-:-:S13]  /*23f0*/  PLOP3.LUT P6, PT, PT, PT, UP0, 0x80, 0x0 ;  /* 0x000000000000781c */ /* 0x000fda0003fcf008 */
[----:B------:R-:W-:-:S05]  /*2400*/  @P6 HADD2.F32 R2, -RZ, R96.H0_H0 ;  /* 0x20000060ff026230 */ /* 0x000fca0000004100 */
[----:B------:R-:W-:Y:S02]  /*2410*/  @P6 FADD.FTZ R3, R3, R2 ;  /* 0x0000000203036221 */ /* 0x000fe40000010000 */
.L_x_5052:
[----:B------:R-:W-:Y:S05]  /*2420*/  BSYNC B2 ;  /* 0x0000000000027941 */ /* 0x000fea0003800000 */
.L_x_5050:
        /* <DEDUP_REMOVED lines=13> */
.L_x_5054:
[----:B------:R-:W-:-:S04]  /*2500*/  FFMA.FTZ R2, R124, R110, R111 ;  /* 0x0000006e7c027223 */ /* 0x000fc8000001006f */
[----:B------:R-:W-:Y:S01]  /*2510*/  FADD.FTZ R3, R133, -R2 ;  /* 0x8000000285037221 */ /* 0x000fe20000010000 */
[----:B------:R-:W-:-:S03]  /*2520*/  @P6 HADD2.F32 R2, -RZ, R96.H1_H1 ;  /* 0x30000060ff026230 */ /* 0x000fc60000004100 */
[----:B------:R-:W-:-:S04]  /*2530*/  FMUL.FTZ R3, R4, R3 ;  /* 0x0000000304037220 */ /* 0x000fc80000410000 */
[----:B------:R-:W-:Y:S02]  /*2540*/  @P6 FADD.FTZ R3, R3, R2 ;  /* 0x0000000203036221 */ /* 0x000fe40000010000 */
.L_x_5055:
[----:B------:R-:W-:Y:S05]  /*2550*/  BSYNC B2 ;  /* 0x0000000000027941 */ /* 0x000fea0003800000 */
.L_x_5053:
        /* <DEDUP_REMOVED lines=11> */
.L_x_5057:
[----:B------:R-:W-:Y:S01]  /*2610*/  FFMA.FTZ R3, R131, R110, R111 ;  /* 0x0000006e83037223 */ /* 0x000fe2000001006f */
[----:B------:R-:W-:-:S03]  /*2620*/  @P6 HADD2.F32 R2, -RZ, R97.H0_H0 ;  /* 0x20000061ff026230 */ /* 0x000fc60000004100 */
[----:B------:R-:W-:-:S04]  /*2630*/  FADD.FTZ R3, R130, -R3 ;  /* 0x8000000382037221 */ /* 0x000fc80000010000 */
[----:B------:R-:W-:-:S04]  /*2640*/  FMUL.FTZ R3, R4, R3 ;  /* 0x0000000304037220 */ /* 0x000fc80000410000 */
[----:B------:R-:W-:Y:S02]  /*2650*/  @P6 FADD.FTZ R3, R3, R2 ;  /* 0x0000000203036221 */ /* 0x000fe40000010000 */
.L_x_5058:
[----:B------:R-:W-:Y:S05]  /*2660*/  BSYNC B2 ;  /* 0x0000000000027941 */ /* 0x000fea0003800000 */
.L_x_5056:
        /* <DEDUP_REMOVED lines=11> */
.L_x_5060:
[----:B------:R-:W-:-:S04]  /*2720*/  FFMA.FTZ R2, R128, R110, R111 ;  /* 0x0000006e80027223 */ /* 0x000fc8000001006f */
[----:B------:R-:W-:Y:S01]  /*2730*/  FADD.FTZ R3, R137, -R2 ;  /* 0x8000000289037221 */ /* 0x000fe20000010000 */
[----:B------:R-:W-:-:S03]  /*2740*/  @P6 HADD2.F32 R2, -RZ, R97.H1_H1 ;  /* 0x30000061ff026230 */ /* 0x000fc60000004100 */
[----:B------:R-:W-:-:S04]  /*2750*/  FMUL.FTZ R3, R4, R3 ;  /* 0x0000000304037220 */ /* 0x000fc80000410000 */
[----:B------:R-:W-:Y:S02]  /*2760*/  @P6 FADD.FTZ R3, R3, R2 ;  /* 0x0000000203036221 */ /* 0x000fe40000010000 */
.L_x_5061:
[----:B------:R-:W-:Y:S05]  /*2770*/  BSYNC B2 ;  /* 0x0000000000027941 */ /* 0x000fea0003800000 */
.L_x_5059:
        /* <DEDUP_REMOVED lines=11> */
.L_x_5063:
[----:B------:R-:W-:Y:S01]  /*2830*/  FFMA.FTZ R3, R135, R110, R111 ;  /* 0x0000006e87037223 */ /* 0x000fe2000001006f */
[----:B------:R-:W-:-:S03]  /*2840*/  @P6 HADD2.F32 R2, -RZ, R98.H0_H0 ;  /* 0x20000062ff026230 */ /* 0x000fc60000004100 */
[----:B------:R-:W-:-:S04]  /*2850*/  FADD.FTZ R3, R132, -R3 ;  /* 0x8000000384037221 */ /* 0x000fc80000010000 */
[----:B------:R-:W-:-:S04]  /*2860*/  FMUL.FTZ R3, R4, R3 ;  /* 0x0000000304037220 */ /* 0x000fc80000410000 */
[----:B------:R-:W-:Y:S02]  /*2870*/  @P6 FADD.FTZ R3, R3, R2 ;  /* 0x0000000203036221 */ /* 0x000fe40000010000 */
.L_x_5064:
[----:B------:R-:W-:Y:S05]  /*2880*/  BSYNC B2 ;  /* 0x0000000000027941 */ /* 0x000fea0003800000 */
.L_x_5062:
        /* <DEDUP_REMOVED lines=11> */
.L_x_5066:
[----:B------:R-:W-:-:S04]  /*2940*/  FFMA.FTZ R2, R134, R110, R111 ;  /* 0x0000006e86027223 */ /* 0x000fc8000001006f */
[----:B------:R-:W-:Y:S01]  /*2950*/  FADD.FTZ R3, R139, -R2 ;  /* 0x800000028b037221 */ /* 0x000fe20000010000 */
[----:B------:R-:W-:-:S03]  /*2960*/  @P6 HADD2.F32 R2, -RZ, R98.H1_H1 ;  /* 0x30000062ff026230 */ /* 0x000fc60000004100 */
[----:B------:R-:W-:-:S04]  /*2970*/  FMUL.FTZ R3, R4, R3 ;  /* 0x0000000304037220 */ /* 0x000fc80000410000 */
[----:B------:R-:W-:Y:S02]  /*2980*/  @P6 FADD.FTZ R3, R3, R2 ;  /* 0x0000000203036221 */ /* 0x000fe40000010000 */
.L_x_5067:
[----:B------:R-:W-:Y:S05]  /*2990*/  BSYNC B2 ;  /* 0x0000000000027941 */ /* 0x000fea0003800000 */
.L_x_5065:
        /* <DEDUP_REMOVED lines=11> */
.L_x_5069:
[----:B------:R-:W-:Y:S01]  /*2a50*/  FFMA.FTZ R3, R141, R110, R111 ;  /* 0x0000006e8d037223 */ /* 0x000fe2000001006f */
[----:B------:R-:W-:-:S03]  /*2a60*/  @P6 HADD2.F32 R2, -RZ, R99.H0_H0 ;  /* 0x20000063ff026230 */ /* 0x000fc60000004100 */
[----:B------:R-:W-:-:S04]  /*2a70*/  FADD.FTZ R3, R136, -R3 ;  /* 0x8000000388037221 */ /* 0x000fc80000010000 */
[----:B------:R-:W-:-:S04]  /*2a80*/  FMUL.FTZ R3, R4, R3 ;  /* 0x0000000304037220 */ /* 0x000fc80000410000 */
[----:B------:R-:W-:Y:S02]  /*2a90*/  @P6 FADD.FTZ R3, R3, R2 ;  /* 0x0000000203036221 */ /* 0x000fe40000010000 */
.L_x_5070:
[----:B------:R-:W-:Y:S05]  /*2aa0*/  BSYNC B2 ;  /* 0x0000000000027941 */ /* 0x000fea0003800000 */
.L_x_5068:
        /* <DEDUP_REMOVED lines=11> */
.L_x_5072:
[----:B------:R-:W-:-:S04]  /*2b60*/  FFMA.FTZ R2, R138, R110, R111 ;  /* 0x0000006e8a027223 */ /* 0x000fc8000001006f */
[----:B------:R-:W-:Y:S01]  /*2b70*/  FADD.FTZ R3, R143, -R2 ;  /* 0x800000028f037221 */ /* 0x000fe20000010000 */
[----:B------:R-:W-:-:S03]  /*2b80*/  @P6 HADD2.F32 R2, -RZ, R99.H1_H1 ;  /* 0x30000063ff026230 */ /* 0x000fc60000004100 */
[----:B------:R-:W-:-:S04]  /*2b90*/  FMUL.FTZ R3, R4, R3 ;  /* 0x0000000304037220 */ /* 0x000fc80000410000 */
[----:B------:R-:W-:Y:S02]  /*2ba0*/  @P6 FADD.FTZ R3, R3, R2 ;  /* 0x0000000203036221 */ /* 0x000fe40000010000 */
.L_x_5073:
[----:B------:R-:W-:Y:S05]  /*2bb0*/  BSYNC B2 ;  /* 0x0000000000027941 */ /* 0x000fea0003800000 */
.L_x_5071:
        /* <DEDUP_REMOVED lines=13> */
.L_x_5049:
[----:B------:R-:W-:Y:S05]  /*2c90*/  BSYNC B1 ;  /* 0x0000000000017941 */ /* 0x000fea0003800000 */
.L_x_5048:
        /* <DEDUP_REMOVED lines=12> */
.L_x_5077:
        /* <DEDUP_REMOVED lines=9> */
.L_x_5078:
[----:B------:R-:W-:Y:S05]  /*2df0*/  BSYNC B2 ;  /* 0x0000000000027941 */ /* 0x000fea0003800000 */
.L_x_5076:
        /* <DEDUP_REMOVED lines=13> */
.L_x_5080:
[----:B------:R-:W-:-:S04]  /*2ed0*/  FFMA.FTZ R2, R140, R110, R111 ;  /* 0x0000006e8c027223 */ /* 0x000fc8000001006f */
[----:B------:R-:W-:Y:S01]  /*2ee0*/  FADD.FTZ R3, R147, -R2 ;  /* 0x8000000293037221 */ /* 0x000fe20000010000 */
[----:B------:R-:W-:-:S03]  /*2ef0*/  @P6 HADD2.F32 R2, -RZ, R16.H1_H1 ;  /* 0x30000010ff026230 */ /* 0x000fc60000004100 */
[----:B------:R-:W-:-:S04]  /*2f00*/  FMUL.FTZ R3, R4, R3 ;  /* 0x0000000304037220 */ /* 0x000fc80000410000 */
[----:B------:R-:W-:Y:S02]  /*2f10*/  @P6 FADD.FTZ R3, R3, R2 ;  /* 0x0000000203036221 */ /* 0x000fe40000010000 */
.L_x_5081:
[----:B------:R-:W-:Y:S05]  /*2f20*/  BSYNC B2 ;  /* 0x0000000000027941 */ /* 0x000fea0003800000 */
.L_x_5079:
        /* <DEDUP_REMOVED lines=11> */
.L_x_5083:
[----:B------:R-:W-:Y:S01]  /*2fe0*/  FFMA.FTZ R3, R145, R110, R111 ;  /* 0x0000006e91037223 */ /* 0x000fe2000001006f */
[----:B------:R-:W-:-:S03]  /*2ff0*/  @P6 HADD2.F32 R2, -RZ, R17.H0_H0 ;  /* 0x20000011ff026230 */ /* 0x000fc60000004100 */
[----:B------:R-:W-:-:S04]  /*3000*/  FADD.FTZ R3, R146, -R3 ;  /* 0x8000000392037221 */ /* 0x000fc80000010000 */
[----:B------:R-:W-:-:S04]  /*3010*/  FMUL.FTZ R3, R4, R3 ;  /* 0x0000000304037220 */ /* 0x000fc80000410000 */
[----:B------:R-:W-:Y:S02]  /*3020*/  @P6 FADD.FTZ R3, R3, R2 ;  /* 0x0000000203036221 */ /* 0x000fe40000010000 */
.L_x_5084:
[----:B------:R-:W-:Y:S05]  /*3030*/  BSYNC B2 ;  /* 0x0000000000027941 */ /* 0x000fea0003800000 */
.L_x_5082:
        /* <DEDUP_REMOVED lines=11> */
.L_x_5086:
[----:B------:R-:W-:-:S04]  /*30f0*/  FFMA.FTZ R2, R144, R110, R111 ;  /* 0x0000006e90027223 */ /* 0x000fc8000001006f */
[----:B------:R-:W-:Y:S01]  /*3100*/  FADD.FTZ R3, R151, -R2 ;  /* 0x8000000297037221 */ /* 0x000fe20000010000 */
[----:B------:R-:W-:-:S03]  /*3110*/  @P6 HADD2.F32 R2, -RZ, R17.H1_H1 ;  /* 0x30000011ff026230 */ /* 0x000fc60000004100 */
[----:B------:R-:W-:-:S04]  /*3120*/  FMUL.FTZ R3, R4, R3 ;  /* 0x0000000304037220 */ /* 0x000fc80000410000 */
[----:B------:R-:W-:Y:S02]  /*3130*/  @P6 FADD.FTZ R3, R3, R2 ;  /* 0x0000000203036221 */ /* 0x000fe40000010000 */
.L_x_5087:
[----:B------:R-:W-:Y:S05]  /*3140*/  BSYNC B2 ;  /* 0x0000000000027941 */ /* 0x000fea0003800000 */
.L_x_5085:
        /* <DEDUP_REMOVED lines=11> */
.L_x_5089:
[----:B------:R-:W-:Y:S01]  /*3200*/  FFMA.FTZ R3, R149, R110, R111 ;  /* 0x0000006e95037223 */ /* 0x000fe2000001006f */
[----:B------:R-:W-:-:S03]  /*3210*/  @P6 HADD2.F32 R2, -RZ, R18.H0_H0 ;  /* 0x20000012ff026230 */ /* 0x000fc60000004100 */
[----:B------:R-:W-:-:S04]  /*3220*/  FADD.FTZ R3, R148, -R3 ;  /* 0x8000000394037221 */ /* 0x000fc80000010000 */
[----:B------:R-:W-:-:S04]  /*3230*/  FMUL.FTZ R3, R4, R3 ;  /* 0x0000000304037220 */ /* 0x000fc80000410000 */
[----:B------:R-:W-:Y:S02]  /*3240*/  @P6 FADD.FTZ R3, R3, R2 ;  /* 0x0000000203036221 */ /* 0x000fe40000010000 */
.L_x_5090:
[----:B------:R-:W-:Y:S05]  /*3250*/  BSYNC B2 ;  /* 0x0000000000027941 */ /* 0x000fea0003800000 */
.L_x_5088:
        /* <DEDUP_REMOVED lines=11> */
.L_x_5092:
[----:B------:R-:W-:-:S04]  /*3310*/  FFMA.FTZ R2, R150, R110, R111 ;  /* 0x0000006e96027223 */ /* 0x000fc8000001006f */
[----:B------:R-:W-:Y:S01]  /*3320*/  FADD.FTZ R3, R153, -R2 ;  /* 0x8000000299037221 */ /* 0x000fe20000010000 */
[----:B------:R-:W-:-:S03]  /*3330*/  @P6 HADD2.F32 R2, -RZ, R18.H1_H1 ;  /* 0x30000012ff026230 */ /* 0x000fc60000004100 */
[----:B------:R-:W-:-:S04]  /*3340*/  FMUL.FTZ R3, R4, R3 ;  /* 0x0000000304037220 */ /* 0x000fc80000410000 */
[----:B------:R-:W-:Y:S02]  /*3350*/  @P6 FADD.FTZ R3, R3, R2 ;  /* 0x0000000203036221 */ /* 0x000fe40000010000 */
.L_x_5093:
[----:B------:R-:W-:Y:S05]  /*3360*/  BSYNC B2 ;  /* 0x0000000000027941 */ /* 0x000fea0003800000 */
.L_x_5091:
        /* <DEDUP_REMOVED lines=11> */
.L_x_5095:
[----:B------:R-:W-:Y:S01]  /*3420*/  FFMA.FTZ R3, R155, R110, R111 ;  /* 0x0000006e9b037223 */ /* 0x000fe2000001006f */
[----:B------:R-:W-:-:S03]  /*3430*/  @P6 HADD2.F32 R2, -RZ, R19.H0_H0 ;  /* 0x20000013ff026230 */ /* 0x000fc60000004100 */
[----:B------:R-:W-:-:S04]  /*3440*/  FADD.FTZ R3, R152, -R3 ;  /* 0x8000000398037221 */ /* 0x000fc80000010000 */
[----:B------:R-:W-:-:S04]  /*3450*/  FMUL.FTZ R3, R4, R3 ;  /* 0x0000000304037220 */ /* 0x000fc80000410000 */
[----:B------:R-:W-:Y:S02]  /*3460*/  @P6 FADD.FTZ R3, R3, R2 ;  /* 0x0000000203036221 */ /* 0x000fe40000010000 */
.L_x_5096:
[----:B------:R-:W-:Y:S05]  /*3470*/  BSYNC B2 ;  /* 0x0000000000027941 */ /* 0x000fea0003800000 */
.L_x_5094:
        /* <DEDUP_REMOVED lines=11> */
.L_x_5098:
[----:B------:R-:W-:Y:S01]  /*3530*/  FFMA.FTZ R110, R154, R110, R111 ;  /* 0x0000006e9a6e7223 */ /* 0x000fe2000001006f */
[----:B------:R-:W-:-:S03]  /*3540*/  @P6 HADD2.F32 R2, -RZ, R19.H1_H1 ;  /* 0x30000013ff026230 */ /* 0x000fc60000004100 */
[----:B------:R-:W-:-:S04]  /*3550*/  FADD.FTZ R3, R157, -R110 ;  /* 0x8000006e9d037221 */ /* 0x000fc80000010000 */
[----:B------:R-:W-:-:S04]  /*3560*/  FMUL.FTZ R3, R4, R3 ;  /* 0x0000000304037220 */ /* 0x000fc80000410000 */
[----:B------:R-:W-:Y:S02]  /*3570*/  @P6 FADD.FTZ R3, R3, R2 ;  /* 0x0000000203036221 */ /* 0x000fe40000010000 */
.L_x_5099:
[----:B------:R-:W-:Y:S05]  /*3580*/  BSYNC B2 ;  /* 0x0000000000027941 */ /* 0x000fea0003800000 */
.L_x_5097:
        /* <DEDUP_REMOVED lines=11> */
.L_x_5075:
[----:B------:R-:W-:Y:S05]  /*3640*/  BSYNC B1 ;  /* 0x0000000000017941 */ /* 0x000fea0003800000 */
.L_x_5074:
[----:B------:R-:W-:-:S04]  /*3650*/  MOV R0, c[0x0][0x160] ;  /* 0x0000580000007a02 */ /* 0x000fc80000000f00 */
[----:B------:R-:W-:-:S04]  /*3660*/  LEA R5, R0, R5, 0x2 ;  /* 0x0000000500057211 */ /* 0x000fc800078e10ff */
[----:B------:R-:W-:-:S13]  /*3670*/  ISETP.GE.AND P0, PT, R5, c[0x0][0x164], PT ;  /* 0x0000590005007a0c */ /* 0x000fda0003f06270 */
[----:B0-----:R-:W-:Y:S01]  /*3680*/  @P0 CALL.REL.NOINC `(.L_x_5006) ;  /* 0x0000001000000944 */ /* 0x001fe20003c00000 */
[----:B------:R-:W-:Y:S05]  /*3690*/  BRA `(.L_x_5100) ;  /* 0xffffcd1000007947 */ /* 0x000fea000383ffff */
.L_x_5006:
[----:B0-----:R-:W-:Y:S05]  /*36a0*/  BSYNC B0 ;  /* 0x0000000000007941 */ /* 0x001fea0003800000 */
.L_x_5005:
        /* <DEDUP_REMOVED lines=85> */
[----:B------:R-:W-:Y:S02]  /*3c00*/  @P5 MOV R2, R28 ;  /* 0x0000001c00025202 */ /* 0x000fe40000000f00 */
[----:B------:R-:W-:Y:S02]  /*3c10*/  IADD3.X R47, R47, c[0x0][0x224], RZ, P6, !PT ;  /* 0x000089002f2f7a10 */ /* 0x000fe400037fe4ff */
[----:B------:R-:W-:Y:S02]  /*3c20*/  @P5 IADD3 R28, P6, R28, 0x200, RZ ;  /* 0x000002001c1c5810 */ /* 0x000fe40007fde0ff */
[----:B------:R-:W-:-:S02]  /*3c30*/  @P5 MOV R3, R49 ;  /* 0x0000003100035202 */ /* 0x000fc40000000f00 */
[----:B------:R-:W-:Y:S02]  /*3c40*/  @P5 MOV R4, R24 ;  /* 0x0000001800045202 */ /* 0x000fe40000000f00 */
[----:B------:R-:W-:Y:S02]  /*3c50*/  @P5 IADD3.X R49, RZ, R49, RZ, P6, !PT ;  /* 0x00000031ff315210 */ /* 0x000fe400037fe4ff */
[----:B------:R-:W-:Y:S01]  /*3c60*/  @P5 IADD3 R24, P6, R24, 0x200, RZ ;  /* 0x0000020018185810 */ /* 0x000fe20007fde0ff */
[----:B------:R-:W0:Y:S01]  /*3c70*/  LDS R0, [R8.X4+0x200] ;  /* 0x0002000008007984 */ /* 0x000e220000004800 */
[-C--:B------:R-:W-:Y:S02]  /*3c80*/  @P5 MOV R5, R47.reuse ;  /* 0x0000002f00055202 */ /* 0x080fe40000000f00 */
[----:B------:R-:W-:Y:S01]  /*3c90*/  @P5 IADD3.X R47, RZ, R47, RZ, P6, !PT ;  /* 0x0000002fff2f5210 */ /* 0x000fe200037fe4ff */
[----:B------:R-:W1:Y:S01]  /*3ca0*/  LDS R12, [R8.X4+0x400] ;  /* 0x00040000080c7984 */ /* 0x000e620000004800 */
[----:B------:R-:W-:-:S02]  /*3cb0*/  @P4 MOV R6, R28 ;  /* 0x0000001c00064202 */ /* 0x000fc40000000f00 */
[----:B------:R-:W-:Y:S01]  /*3cc0*/  @P4 IADD3 R28, P6, R28, 0x200, RZ ;  /* 0x000002001c1c4810 */ /* 0x000fe20007fde0ff */
[----:B------:R-:W2:Y:S01]  /*3cd0*/  LDS R29, [R8.X4+0xe00] ;  /* 0x000e0000081d7984 */ /* 0x000ea20000004800 */
[-C--:B------:R-:W-:Y:S02]  /*3ce0*/  @P4 MOV R7, R49.reuse ;  /* 0x0000003100074202 */ /* 0x080fe40000000f00 */
[----:B------:R-:W-:Y:S01]  /*3cf0*/  @P4 MOV R10, R24 ;  /* 0x00000018000a4202 */ /* 0x000fe20000000f00 */
[----:B------:R-:W3:Y:S01]  /*3d00*/  LDS R31, [R8.X4+0x1000] ;  /* 0x00100000081f7984 */ /* 0x000ee20000004800 */
[----:B------:R-:W-:Y:S02]  /*3d10*/  @P4 IADD3.X R49, RZ, R49, RZ, P6, !PT ;  /* 0x00000031ff314210 */ /* 0x000fe400037fe4ff */
[----:B------:R-:W-:Y:S01]  /*3d20*/  @P4 IADD3 R24, P6, R24, 0x200, RZ ;  /* 0x0000020018184810 */ /* 0x000fe20007fde0ff */
[----:B------:R-:W4:Y:S01]  /*3d30*/  LDS R26, [R8.X4] ;  /* 0x00000000081a7984 */ /* 0x000f220000004800 */
[----:B------:R-:W-:-:S02]  /*3d40*/  @P4 MOV R11, R47 ;  /* 0x0000002f000b4202 */ /* 0x000fc40000000f00 */
[----:B------:R-:W-:Y:S01]  /*3d50*/  @P4 IADD3.X R47, RZ, R47, RZ, P6, !PT ;  /* 0x0000002fff2f4210 */ /* 0x000fe200037fe4ff */
        /* <DEDUP_REMOVED lines=22> */
[----:B------:R-:W-:Y:S01]  /*3ec0*/  FADD.FTZ R26, R26, R9 ;  /* 0x000000091a1a7221 */ /* 0x000fe20000010000 */
[----:B------:R-:W-:Y:S02]  /*3ed0*/  @P3 MOV R9, R49 ;  /* 0x0000003100093202 */ /* 0x000fe40000000f00 */
        /* <DEDUP_REMOVED lines=10> */
[----:B--2---:R-:W-:Y:S02]  /*3f80*/  FADD.FTZ R0, R0, R37 ;  /* 0x0000002500007221 */ /* 0x004fe40000010000 */
[----:B---3--:R-:W-:Y:S01]  /*3f90*/  FADD.FTZ R20, R13, R20 ;  /* 0x000000140d147221 */ /* 0x008fe20000010000 */
[----:B------:R2:W-:Y:S01]  /*3fa0*/  @P5 STG.E [R2.64], R43 ;  /* 0x0000002b02005986 */ /* 0x0005e2000c101904 */
[----:B------:R-:W-:Y:S02]  /*3fb0*/  @P3 MOV R13, R47 ;  /* 0x0000002f000d3202 */ /* 0x000fe40000000f00 */
[----:B-1----:R-:W-:Y:S01]  /*3fc0*/  @P3 MOV R8, R28 ;  /* 0x0000001c00083202 */ /* 0x002fe20000000f00 */
[----:B------:R1:W-:Y:S01]  /*3fd0*/  @P5 STG.E [R4.64], R21 ;  /* 0x0000001504005986 */ /* 0x0003e2000c101904 */
[----:B------:R-:W-:Y:S01]  /*3fe0*/  @P3 IADD3 R28, P6, R28, 0x200, RZ ;  /* 0x000002001c1c3810 */ /* 0x000fe20007fde0ff */
[----:B----4-:R-:W-:-:S02]  /*3ff0*/  FADD.FTZ R45, R0, R45 ;  /* 0x0000002d002d7221 */ /* 0x010fc40000010000 */
        /* <DEDUP_REMOVED lines=25> */
[----:B------:R0:W-:Y:S01]  /*4190*/  @P2 STG.E [R4.64], R19 ;  /* 0x0000001304002986 */ /* 0x0001e2000c101904 */
[----:B-1----:R-:W-:Y:S01]  /*41a0*/  @P1 MOV R8, R24 ;  /* 0x0000001800081202 */ /* 0x002fe20000000f00 */
[----:B------:R-:W-:Y:S01]  /*41b0*/  FADD.FTZ R33, R16, R33 ;  /* 0x0000002110217221 */ /* 0x000fe20000010000 */
        /* <DEDUP_REMOVED lines=15> */
.L_x_5020:
[----:B-1----:R-:W-:Y:S01]  /*42b0*/  HFMA2.MMA R112, -RZ, RZ, 0, 5.9604644775390625e-08 ;  /* 0x00000001ff707435 */ /* 0x002fe200000001ff */
[----:B------:R-:W-:Y:S02]  /*42c0*/  MOV R115, R163 ;  /* 0x000000a300737202 */ /* 0x000fe40000000f00 */
[----:B------:R-:W-:Y:S02]  /*42d0*/  MOV R0, 0x1f ;  /* 0x0000001f00007802 */ /* 0x000fe40000000f00 */
[----:B------:R-:W-:-:S02]  /*42e0*/  MOV R113, 0xffffffff ;  /* 0xffffffff00717802 */ /* 0x000fc40000000f00 */
[----:B------:R-:W-:Y:S02]  /*42f0*/  MOV R108, 0x4310 ;  /* 0x00004310006c7802 */ /* 0x000fe40000000f00 */
[----:B0----5:R-:W-:Y:S05]  /*4300*/  CALL.REL.NOINC `($__internal_102_$__cuda_sm70_shflsync_bfly_p) ;  /* 0x0000046000007944 */ /* 0x021fea0003c00000 */
[----:B-1----:R-:W-:Y:S01]  /*4310*/  MOV R2, R113 ;  /* 0x0000007100027202 */ /* 0x002fe20000000f00 */
[----:B0-----:R-:W-:Y:S05]  /*4320*/  BRA `(.L_x_5101) ;  /* 0xffffd3d000007947 */ /* 0x001fea000383ffff */
.L_x_5021:
[----:B-1----:R-:W-:Y:S01]  /*4330*/  HFMA2.MMA R112, -RZ, RZ, 0, 5.9604644775390625e-08 ;  /* 0x00000001ff707435 */ /* 0x002fe200000001ff */
[----:B------:R-:W-:Y:S02]  /*4340*/  MOV R115, R158 ;  /* 0x0000009e00737202 */ /* 0x000fe40000000f00 */
[----:B------:R-:W-:Y:S02]  /*4350*/  MOV R0, 0x1f ;  /* 0x0000001f00007802 */ /* 0x000fe40000000f00 */
[----:B------:R-:W-:Y:S02]  /*4360*/  MOV R113, 0xffffffff ;  /* 0xffffffff00717802 */ /* 0x000fe40000000f00 */
[----:B------:R-:W-:Y:S02]  /*4370*/  MOV R108, 0x4390 ;  /* 0x00004390006c7802 */ /* 0x000fe40000000f00 */
[----:B0-23-5:R-:W-:Y:S05]  /*4380*/  CALL.REL.NOINC `($__internal_102_$__cuda_sm70_shflsync_bfly_p) ;  /* 0x000003e000007944 */ /* 0x02dfea0003c00000 */
[----:B------:R-:W-:Y:S01]  /*4390*/  FADD.FTZ R163, R2, R163 ;  /* 0x000000a302a37221 */ /* 0x000fe20000010000 */
[----:B0-----:R-:W-:Y:S01]  /*43a0*/  HFMA2.MMA R112, -RZ, RZ, 0, 1.1920928955078125e-07 ;  /* 0x00000002ff707435 */ /* 0x001fe200000001ff */
[----:B-1----:R-:W-:Y:S01]  /*43b0*/  FADD.FTZ R158, R158, R113 ;  /* 0x000000719e9e7221 */ /* 0x002fe20000010000 */
[----:B------:R-:W-:-:S02]  /*43c0*/  MOV R0, 0x1f ;  /* 0x0000001f00007802 */ /* 0x000fc40000000f00 */
[----:B------:R-:W-:Y:S02]  /*43d0*/  MOV R113, 0xffffffff ;  /* 0xffffffff00717802 */ /* 0x000fe40000000f00 */
[----:B------:R-:W-:Y:S02]  /*43e0*/  MOV R115, R163 ;  /* 0x000000a300737202 */ /* 0x000fe40000000f00 */
[----:B------:R-:W-:Y:S02]  /*43f0*/  MOV R108, 0x4410 ;  /* 0x00004410006c7802 */ /* 0x000fe40000000f00 */
[----:B------:R-:W-:Y:S05]  /*4400*/  CALL.REL.NOINC `($__internal_102_$__cuda_sm70_shflsync_bfly_p) ;  /* 0x0000036000007944 */ /* 0x000fea0003c00000 */
[----:B0-----:R-:W-:Y:S01]  /*4410*/  HFMA2.MMA R112, -RZ, RZ, 0, 1.1920928955078125e-07 ;  /* 0x00000002ff707435 */ /* 0x001fe200000001ff */
[----:B-1----:R-:W-:Y:S02]  /*4420*/  MOV R2, R113 ;  /* 0x0000007100027202 */ /* 0x002fe40000000f00 */
[----:B------:R-:W-:Y:S02]  /*4430*/  MOV R115, R158 ;  /* 0x0000009e00737202 */ /* 0x000fe40000000f00 */
[----:B------:R-:W-:Y:S02]  /*4440*/  MOV R0, 0x1f ;  /* 0x0000001f00007802 */ /* 0x000fe40000000f00 */
[----:B------:R-:W-:-:S02]  /*4450*/  MOV R113, 0xffffffff ;  /* 0xffffffff00717802 */ /* 0x000fc40000000f00 */
[----:B------:R-:W-:Y:S02]  /*4460*/  MOV R108, 0x4480 ;  /* 0x00004480006c7802 */ /* 0x000fe40000000f00 */
[----:B------:R-:W-:Y:S05]  /*4470*/  CALL.REL.NOINC `($__internal_102_$__cuda_sm70_shflsync_bfly_p) ;  /* 0x000002f000007944 */ /* 0x000fea0003c00000 */
[----:B------:R-:W-:Y:S01]  /*4480*/  FADD.FTZ R163, R2, R163 ;  /* 0x000000a302a37221 */ /* 0x000fe20000010000 */
[----:B0-----:R-:W-:Y:S01]  /*4490*/  HFMA2.MMA R112, -RZ, RZ, 0, 2.384185791015625e-07 ;  /* 0x00000004ff707435 */ /* 0x001fe200000001ff */
[----:B-1----:R-:W-:Y:S01]  /*44a0*/  FADD.FTZ R158, R158, R113 ;  /* 0x000000719e9e7221 */ /* 0x002fe20000010000 */
[----:B------:R-:W-:Y:S02]  /*44b0*/  MOV R0, 0x1f ;  /* 0x0000001f00007802 */ /* 0x000fe40000000f00 */
[----:B------:R-:W-:Y:S02]  /*44c0*/  MOV R113, 0xffffffff ;  /* 0xffffffff00717802 */ /* 0x000fe40000000f00 */
[----:B------:R-:W-:Y:S02]  /*44d0*/  MOV R115, R163 ;  /* 0x000000a300737202 */ /* 0x000fe40000000f00 */
[----:B------:R-:W-:Y:S02]  /*44e0*/  MOV R108, 0x4500 ;  /* 0x00004500006c7802 */ /* 0x000fe40000000f00 */
[----:B------:R-:W-:Y:S05]  /*44f0*/  CALL.REL.NOINC `($__internal_102_$__cuda_sm70_shflsync_bfly_p) ;  /* 0x0000027000007944 */ /* 0x000fea0003c00000 */
[----:B0-----:R-:W-:Y:S01]  /*4500*/  HFMA2.MMA R112, -RZ, RZ, 0, 2.384185791015625e-07 ;  /* 0x00000004ff707435 */ /* 0x001fe200000001ff */
[----:B-1----:R-:W-:-:S02]  /*4510*/  MOV R2, R113 ;  /* 0x0000007100027202 */ /* 0x002fc40000000f00 */
[----:B------:R-:W-:Y:S02]  /*4520*/  MOV R115, R158 ;  /* 0x0000009e00737202 */ /* 0x000fe40000000f00 */
[----:B------:R-:W-:Y:S02]  /*4530*/  MOV R0, 0x1f ;  /* 0x0000001f00007802 */ /* 0x000fe40000000f00 */
[----:B------:R-:W-:Y:S02]  /*4540*/  MOV R113, 0xffffffff ;  /* 0xffffffff00717802 */ /* 0x000fe40000000f00 */
[----:B------:R-:W-:Y:S02]  /*4550*/  MOV R108, 0x4570 ;  /* 0x00004570006c7802 */ /* 0x000fe40000000f00 */
[----:B------:R-:W-:Y:S05]  /*4560*/  CALL.REL.NOINC `($__internal_102_$__cuda_sm70_shflsync_bfly_p) ;  /* 0x0000020000007944 */ /* 0x000fea0003c00000 */
[----:B------:R-:W-:Y:S01]  /*4570*/  FADD.FTZ R163, R2, R163 ;  /* 0x000000a302a37221 */ /* 0x000fe20000010000 */
[----:B0-----:R-:W-:Y:S01]  /*4580*/  HFMA2.MMA R112, -RZ, RZ, 0, 4.76837158203125e-07 ;  /* 0x00000008ff707435 */ /* 0x001fe200000001ff */
[----:B-1----:R-:W-:Y:S01]  /*4590*/  FADD.FTZ R110, R158, R113 ;  /* 0x000000719e6e7221 */ /* 0x002fe20000010000 */
[----:B------:R-:W-:Y:S02]  /*45a0*/  MOV R0, 0x1f ;  /* 0x0000001f00007802 */ /* 0x000fe40000000f00 */
[----:B------:R-:W-:-:S02]  /*45b0*/  MOV R113, 0xffffffff ;  /* 0xffffffff00717802 */ /* 0x000fc40000000f00 */
[----:B------:R-:W-:Y:S02]  /*45c0*/  MOV R115, R163 ;  /* 0x000000a300737202 */ /* 0x000fe40000000f00 */
[----:B------:R-:W-:Y:S02]  /*45d0*/  MOV R108, 0x45f0 ;  /* 0x000045f0006c7802 */ /* 0x000fe40000000f00 */
[----:B------:R-:W-:Y:S05]  /*45e0*/  CALL.REL.NOINC `($__internal_102_$__cuda_sm70_shflsync_bfly_p) ;  /* 0x0000018000007944 */ /* 0x000fea0003c00000 */
[----:B0-----:R-:W-:Y:S01]  /*45f0*/  HFMA2.MMA R112, -RZ, RZ, 0, 4.76837158203125e-07 ;  /* 0x00000008ff707435 */ /* 0x001fe200000001ff */
[----:B-1----:R-:W-:Y:S02]  /*4600*/  MOV R2, R113 ;  /* 0x0000007100027202 */ /* 0x002fe40000000f00 */
[----:B------:R-:W-:Y:S02]  /*4610*/  MOV R115, R110 ;  /* 0x0000006e00737202 */ /* 0x000fe40000000f00 */
[----:B------:R-:W-:Y:S02]  /*4620*/  MOV R0, 0x1f ;  /* 0x0000001f00007802 */ /* 0x000fe40000000f00 */
[----:B------:R-:W-:Y:S02]  /*4630*/  MOV R113, 0xffffffff ;  /* 0xffffffff00717802 */ /* 0x000fe40000000f00 */
[----:B------:R-:W-:-:S02]  /*4640*/  MOV R108, 0x4660 ;  /* 0x00004660006c7802 */ /* 0x000fc40000000f00 */
[----:B------:R-:W-:Y:S05]  /*4650*/  CALL.REL.NOINC `($__internal_102_$__cuda_sm70_shflsync_bfly_p) ;  /* 0x0000011000007944 */ /* 0x000fea0003c00000 */
[----:B------:R-:W-:Y:S01]  /*4660*/  FADD.FTZ R2, R2, R163 ;  /* 0x000000a302027221 */ /* 0x000fe20000010000 */
[----:B0-----:R-:W-:Y:S01]  /*4670*/  HFMA2.MMA R112, -RZ, RZ, 0, 9.5367431640625e-07 ;  /* 0x00000010ff707435 */ /* 0x001fe200000001ff */
[----:B-1----:R-:W-:Y:S01]  /*4680*/  FADD.FTZ R110, R110, R113 ;  /* 0x000000716e6e7221 */ /* 0x002fe20000010000 */
[----:B------:R-:W-:-:S02]  /*4690*/  MOV R0, 0x1f ;  /* 0x0000001f00007802 */ /* 0x000fc40000000f00 */
[----:B------:R-:W-:Y:S02]  /*46a0*/  MOV R113, 0xffffffff ;  /* 0xffffffff00717802 */ /* 0x000fe40000000f00 */
[----:B------:R-:W-:Y:S02]  /*46b0*/  MOV R115, R2 ;  /* 0x0000000200737202 */ /* 0x000fe40000000f00 */
[----:B------:R-:W-:Y:S02]  /*46c0*/  MOV R108, 0x46e0 ;  /* 0x000046e0006c7802 */ /* 0x000fe40000000f00 */
[----:B------:R-:W-:Y:S05]  /*46d0*/  CALL.REL.NOINC `($__internal_102_$__cuda_sm70_shflsync_bfly_p) ;  /* 0x0000009000007944 */ /* 0x000fea0003c00000 */
[----:B0-----:R-:W-:Y:S01]  /*46e0*/  HFMA2.MMA R112, -RZ, RZ, 0, 9.5367431640625e-07 ;  /* 0x00000010ff707435 */ /* 0x001fe200000001ff */
[----:B-1----:R-:W-:Y:S02]  /*46f0*/  MOV R111, R113 ;  /* 0x00000071006f7202 */ /* 0x002fe40000000f00 */
[----:B------:R-:W-:Y:S02]  /*4700*/  MOV R115, R110 ;  /* 0x0000006e00737202 */ /* 0x000fe40000000f00 */
[----:B------:R-:W-:Y:S02]  /*4710*/  MOV R0, 0x1f ;  /* 0x0000001f00007802 */ /* 0x000fe40000000f00 */
[----:B------:R-:W-:-:S02]  /*4720*/  MOV R113, 0xffffffff ;  /* 0xffffffff00717802 */ /* 0x000fc40000000f00 */
[----:B------:R-:W-:Y:S02]  /*4730*/  MOV R108, 0x4750 ;  /* 0x00004750006c7802 */ /* 0x000fe40000000f00 */
[----:B------:R-:W-:Y:S05]  /*4740*/  CALL.REL.NOINC `($__internal_102_$__cuda_sm70_shflsync_bfly_p) ;  /* 0x0000002000007944 */ /* 0x000fea0003c00000 */
[----:B-1----:R-:W-:Y:S01]  /*4750*/  MOV R109, R113 ;  /* 0x00000071006d7202 */ /* 0x002fe20000000f00 */
[----:B0-----:R-:W-:Y:S05]  /*4760*/  BRA `(.L_x_5102) ;  /* 0xffffd0b000007947 */ /* 0x001fea000383ffff */
        .weak           $__internal_102_$__cuda_sm70_shflsync_bfly_p
        .type           $__internal_102_$__cuda_sm70_shflsync_bfly_p,@function
        .size           $__internal_102_$__cuda_sm70_shflsync_bfly_p,(.L_x_9832 - $__internal_102_$__cuda_sm70_shflsync_bfly_p)
$__internal_102_$__cuda_sm70_shflsync_bfly_p:
[----:B------:R-:W-:Y:S01]  /*4770*/  HFMA2.MMA R109, -RZ, RZ, 0, 0 ;  /* 0x00000000ff6d7435 */ /* 0x000fe200000001ff */
[----:B------:R-:W-:Y:S04]  /*4780*/  WARPSYNC R113 ;  /* 0x0000007100007348 */ /* 0x000fe80003800000 */
[----:B------:R0:W1:Y:S01]  /*4790*/  SHFL.BFLY PT, R113, R115, R112, R0 ;  /* 0x0c00007073717389 */ /* 0x00006200000e0000 */
[----:B------:R-:W-:Y:S05]  /*47a0*/  RET.REL.NODEC R108 `(_ZN10layer_norm13ln_bwd_kernelINS_13Kernel_traitsIf6__halfS2_S2_fjLj768ELj1ELj4ELj1ELj16ENS_18Kernel_traits_baseILj768EfS2_S2_S2_fjLj128EEEEELb0ELb0ELb1ELb0EEEvNS_9BwdParamsE) ;  /* 0xffffb8506c007950 */ /* 0x000fea0003c3ffff */
.L_x_5103:
        /* <DEDUP_REMOVED lines=13> */
.L_x_9832:


//--------------------- .text._ZN10layer_norm13ln_bwd_kernelINS_13Kernel_traitsIf6__halfS2_S2_fjLj768ELj1ELj4ELj1ELj16ENS_18Kernel_traits_baseILj768EfS2_S2_S2_fjLj128EEEEELb0ELb0ELb1ELb1EEEvNS_9BwdParamsE --------------------------
	.section	.text._ZN10layer_norm13ln_bwd_kernelINS_13Kernel_traitsIf6__halfS2_S2_fjLj768ELj1ELj4ELj1ELj16ENS_18Kernel_traits_baseILj768EfS2_S2_S2_fjLj128EEEEELb0ELb0ELb1ELb1EEEvNS_9BwdParamsE,"ax",@progbits
	.sectioninfo	@"SHI_REGISTERS=168"
	.align	128
        .global         _ZN10layer_norm13ln_bwd_kernelINS_13Kernel_traitsIf6__halfS2_S2_fjLj768ELj1ELj4ELj1ELj16ENS_18Kernel_traits_baseILj768EfS2_S2_S2_fjLj128EEEEELb0ELb0ELb1ELb1EEEvNS_9BwdParamsE
        .type           _ZN10layer_norm13ln_bwd_kernelINS_13Kernel_traitsIf6__halfS2_S2_fjLj768ELj1ELj4ELj1ELj16ENS_18Kernel_traits_baseILj768EfS2_S2_S2_fjLj128EEEEELb0ELb0ELb1ELb1EEEvNS_9BwdParamsE,@function
        .size           _ZN10layer_norm13ln_bwd_kernelINS_13Kernel_traitsIf6__halfS2_S2_fjLj768ELj1ELj4ELj1ELj16ENS_18Kernel_traits_baseILj768EfS2_S2_S2_fjLj128EEEEELb0ELb0ELb1ELb1EEEvNS_9BwdParamsE,(.L_x_9833 - _ZN10layer_norm13ln_bwd_kernelINS_13Kernel_traitsIf6__halfS2_S2_fjLj768ELj1ELj4ELj1ELj16ENS_18Kernel_traits_baseILj768EfS2_S2_S2_fjLj128EEEEELb0ELb0ELb1ELb1EEEvNS_9BwdParamsE)
        .other          _ZN10layer_norm13ln_bwd_kernelINS_13Kernel_traitsIf6__halfS2_S2_fjLj768ELj1ELj4ELj1ELj16ENS_18Kernel_traits_baseILj768EfS2_S2_S2_fjLj128EEEEELb0ELb0ELb1ELb1EEEvNS_9BwdParamsE,@"STO_CUDA_ENTRY STV_DEFAULT"
_ZN10layer_norm13ln_bwd_kernelINS_13Kernel_traitsIf6__halfS2_S2_fjLj768ELj1ELj4ELj1ELj16ENS_18Kernel_traits_baseILj768EfS2_S2_S2_fjLj128EEEEELb0ELb0ELb1ELb1EEEvNS_9BwdParamsE:
.text._ZN10layer_norm13ln_bwd_kernelINS_13Kernel_traitsIf6__halfS2_S2_fjLj768ELj1ELj4ELj1ELj16ENS_18Kernel_traits_baseILj768EfS2_S2_S2_fjLj128EEEEELb0ELb0ELb1ELb1EEEvNS_9BwdParamsE:
        /* <DEDUP_REMOVED lines=34> */
.L_x_5105:
        /* <DEDUP_REMOVED lines=35> */
.L_x_5184:
        /* <DEDUP_REMOVED lines=30> */
.L_x_5108:
        /* <DEDUP_REMOVED lines=28> */
[----:B------:R-:W-:Y:S02]  /*07f0*/  HADD2.F32 R84, -RZ, R84.H1_H1 ;  /* 0x30000054ff547230 */ /* 0x000fe40000004100 */
[----:B------:R-:W-:Y:S02]  /*0800*/  HADD2.F32 R128, -RZ, R86.H0_H0 ;  /* 0x20000056ff807230 */ /* 0x000fe40000004100 */
[--C-:B------:R-:W-:Y:S02]  /*0810*/  HADD2.F32 R129, -RZ, R87.reuse.H0_H0 ;  /* 0x20000057ff817230 */ /* 0x100fe40000004100 */
[----:B------:R-:W-:Y:S02]  /*0820*/  HADD2.F32 R130, -RZ, R87.H1_H1 ;  /* 0x30000057ff827230 */ /* 0x000fe40000004100 */
[--C-:B0-----:R-:W-:Y:S01]  /*0830*/  HADD2.F32 R10, -RZ, R85.reuse.H0_H0 ;  /* 0x20000055ff0a7230 */ /* 0x101fe20000004100 */
[----:B---3--:R-:W-:Y:S01]  /*0840*/  FSEL R144, R11, RZ, !P0 ;  /* 0x000000ff0b907208 */ /* 0x008fe20004000000 */
[----:B------:R-:W-:-:S02]  /*0850*/  HADD2.F32 R85, -RZ, R85.H1_H1 ;  /* 0x30000055ff557230 */ /* 0x000fc40000004100 */
[--C-:B----4-:R-:W-:Y:S02]  /*0860*/  HADD2.F32 R133, -RZ, R15.reuse.H0_H0 ;  /* 0x2000000fff857230 */ /* 0x110fe40000004100 */
[C---:B------:R-:W-:Y:S01]  /*0870*/  FADD.FTZ R9, -R144.reuse, R9 ;  /* 0x0000000990097221 */ /* 0x040fe20000010100 */
[----:B------:R-:W-:Y:S01]  /*0880*/  HADD2.F32 R134, -RZ, R15.H1_H1 ;  /* 0x3000000fff867230 */ /* 0x000fe20000004100 */
[C---:B------:R-:W-:Y:S01]  /*0890*/  FADD.FTZ R149, -R144.reuse, R84 ;  /* 0x0000005490957221 */ /* 0x040fe20000010100 */
[--C-:B------:R-:W-:Y:S01]  /*08a0*/  HADD2.F32 R141, -RZ, R95.reuse.H0_H0 ;  /* 0x2000005fff8d7230 */ /* 0x100fe20000004100 */
[----:B------:R-:W-:Y:S01]  /*08b0*/  FADD.FTZ R153, -R144, R128 ;  /* 0x0000008090997221 */ /* 0x000fe20000010100 */
[----:B------:R-:W-:Y:S02]  /*08c0*/  HADD2.F32 R142, -RZ, R95.H1_H1 ;  /* 0x3000005fff8e7230 */ /* 0x000fe40000004100 */
[----:B------:R-:W-:Y:S02]  /*08d0*/  HADD2.F32 R87, -RZ, R12.H0_H0 ;  /* 0x2000000cff577230 */ /* 0x000fe40000004100 */
[----:B------:R-:W-:-:S02]  /*08e0*/  HADD2.F32 R15, -RZ, R96.H0_H0 ;  /* 0x20000060ff0f7230 */ /* 0x000fc40000004100 */
[----:B------:R-:W-:Y:S02]  /*08f0*/  HADD2.F32 R135, -RZ, R96.H1_H1 ;  /* 0x30000060ff877230 */ /* 0x000fe40000004100 */
[--C-:B------:R-:W-:Y:S02]  /*0900*/  HADD2.F32 R95, -RZ, R108.reuse.H0_H0 ;  /* 0x2000006cff5f7230 */ /* 0x100fe40000004100 */
[----:B------:R-:W-:Y:S02]  /*0910*/  HADD2.F32 R143, -RZ, R108.H1_H1 ;  /* 0x3000006cff8f7230 */ /* 0x000fe40000004100 */
[----:B------:R-:W-:Y:S02]  /*0920*/  HADD2.F32 R96, -RZ, R97.H0_H0 ;  /* 0x20000061ff607230 */ /* 0x000fe40000004100 */
[----:B------:R-:W-:Y:S02]  /*0930*/  HADD2.F32 R136, -RZ, R98.H0_H0 ;  /* 0x20000062ff887230 */ /* 0x000fe40000004100 */
[----:B------:R-:W-:-:S02]  /*0940*/  HADD2.F32 R108, -RZ, R109.H0_H0 ;  /* 0x2000006dff6c7230 */ /* 0x000fc40000004100 */
[----:B------:R-:W-:Y:S02]  /*0950*/  HADD2.F32 R147, -RZ, R111.H0_H0 ;  /* 0x2000006fff937230 */ /* 0x000fe40000004100 */
[----:B------:R-:W-:Y:S02]  /*0960*/  HADD2.F32 R86, -RZ, R86.H1_H1 ;  /* 0x30000056ff567230 */ /* 0x000fe40000004100 */
[--C-:B------:R-:W-:Y:S02]  /*0970*/  HADD2.F32 R131, -RZ, R13.reuse.H0_H0 ;  /* 0x2000000dff837230 */ /* 0x100fe40000004100 */
[----:B------:R-:W-:Y:S02]  /*0980*/  HADD2.F32 R132, -RZ, R13.H1_H1 ;  /* 0x3000000dff847230 */ /* 0x000fe40000004100 */
[----:B------:R-:W-:Y:S02]  /*0990*/  HADD2.F32 R97, -RZ, R97.H1_H1 ;  /* 0x30000061ff617230 */ /* 0x000fe40000004100 */
[----:B------:R-:W-:-:S02]  /*09a0*/  HADD2.F32 R98, -RZ, R98.H1_H1 ;  /* 0x30000062ff627230 */ /* 0x000fc40000004100 */
[--C-:B------:R-:W-:Y:S02]  /*09b0*/  HADD2.F32 R137, -RZ, R99.reuse.H0_H0 ;  /* 0x20000063ff897230 */ /* 0x100fe40000004100 */
[----:B-1----:R-:W-:Y:S02]  /*09c0*/  HADD2.F32 R138, -RZ, R99.H1_H1 ;  /* 0x30000063ff8a7230 */ /* 0x002fe40000004100 */
[----:B------:R-:W-:Y:S02]  /*09d0*/  HADD2.F32 R109, -RZ, R109.H1_H1 ;  /* 0x3000006dff6d7230 */ /* 0x000fe40000004100 */
[--C-:B------:R-:W-:Y:S02]  /*09e0*/  HADD2.F32 R11, -RZ, R110.reuse.H0_H0 ;  /* 0x2000006eff0b7230 */ /* 0x100fe40000004100 */
[----:B------:R-:W-:Y:S02]  /*09f0*/  HADD2.F32 R145, -RZ, R110.H1_H1 ;  /* 0x3000006eff917230 */ /* 0x000fe40000004100 */
[----:B------:R-:W-:Y:S01]  /*0a00*/  HADD2.F32 R111, -RZ, R111.H1_H1 ;  /* 0x3000006fff6f7230 */ /* 0x000fe20000004100 */
[C---:B-----5:R-:W-:Y:S01]  /*0a10*/  FMUL.FTZ R9, R4.reuse, R9 ;  /* 0x0000000904097220 */ /* 0x060fe20000410000 */
[----:B------:R-:W-:Y:S01]  /*0a20*/  HADD2.F32 R12, -RZ, R12.H1_H1 ;  /* 0x3000000cff0c7230 */ /* 0x000fe20000004100 */
[C---:B------:R-:W-:Y:S01]  /*0a30*/  FMUL.FTZ R149, R4.reuse, R149 ;  /* 0x0000009504957220 */ /* 0x040fe20000410000 */
[----:B------:R-:W-:Y:S01]  /*0a40*/  HADD2.F32 R13, -RZ, R14.H0_H0 ;  /* 0x2000000eff0d7230 */ /* 0x000fe20000004100 */
        /* <DEDUP_REMOVED lines=41> */
[----:B------:R-:W-:Y:S01]  /*0ce0*/  HADD2.F32 R14, -RZ, R14.H1_H1 ;  /* 0x3000000eff0e7230 */ /* 0x000fe20000004100 */
        /* <DEDUP_REMOVED lines=13> */
[----:B------:R-:W-:Y:S01]  /*0dc0*/  HADD2.F32 R99, -RZ, R92.H0_H0 ;  /* 0x2000005cff637230 */ /* 0x000fe20000004100 */
[----:B------:R-:W-:-:S02]  /*0dd0*/  FFMA.FTZ R123, R157, R134, R123 ;  /* 0x000000869d7b7223 */ /* 0x000fc4000001007b */
[----:B------:R-:W-:Y:S02]  /*0de0*/  FADD.FTZ R39, R39, R134 ;  /* 0x0000008627277221 */ /* 0x000fe40000010000 */
[----:B------:R-:W-:Y:S02]  /*0df0*/  FMUL.FTZ R134, R51, R134 ;  /* 0x0000008633867220 */ /* 0x000fe40000410000 */
[----:B------:R-:W-:Y:S02]  /*0e00*/  FADD.FTZ R13, R13, R146 ;  /* 0x000000920d0d7221 */ /* 0x000fe40000010000 */
[----:B------:R-:W-:Y:S01]  /*0e10*/  FFMA.FTZ R87, R129, R146, R87 ;  /* 0x0000009281577223 */ /* 0x000fe20000010057 */
[----:B------:R-:W-:Y:S01]  /*0e20*/  HADD2.F32 R92, -RZ, R92.H1_H1 ;  /* 0x3000005cff5c7230 */ /* 0x000fe20000004100 */
[----:B------:R-:W-:Y:S02]  /*0e30*/  FMUL.FTZ R15, R4, R15 ;  /* 0x0000000f040f7220 */ /* 0x000fe40000410000 */
[----:B------:R-:W-:-:S02]  /*0e40*/  FMUL.FTZ R148, R52, R99 ;  /* 0x0000006334947220 */ /* 0x000fc40000410000 */
[----:B------:R-:W-:Y:S02]  /*0e50*/  FADD.FTZ R13, R13, R134 ;  /* 0x000000860d0d7221 */ /* 0x000fe40000010000 */
[----:B------:R-:W-:Y:S01]  /*0e60*/  FFMA.FTZ R87, R157, R134, R87 ;  /* 0x000000869d577223 */ /* 0x000fe20000010057 */
[--C-:B------:R-:W-:Y:S01]  /*0e70*/  HADD2.F32 R139, -RZ, R93.reuse.H0_H0 ;  /* 0x2000005dff8b7230 */ /* 0x100fe20000004100 */
[C---:B------:R-:W-:Y:S02]  /*0e80*/  FMUL.FTZ R135, R4.reuse, R135 ;  /* 0x0000008704877220 */ /* 0x040fe40000410000 */
        /* <DEDUP_REMOVED lines=10> */
[----:B------:R-:W-:Y:S02]  /*0f30*/  FFMA.FTZ R91, R97, R140, R91 ;  /* 0x0000008c615b7223 */ /* 0x000fe4000001005b */
[----:B------:R-:W-:-:S02]  /*0f40*/  FADD.FTZ R35, R35, R140 ;  /* 0x0000008c23237221 */ /* 0x000fc40000010000 */
[----:B------:R-:W-:Y:S02]  /*0f50*/  FMUL.FTZ R140, R55, R140 ;  /* 0x0000008c378c7220 */ /* 0x000fe40000410000 */
[----:B------:R-:W-:Y:S02]  /*0f60*/  FADD.FTZ R13, R13, R152 ;  /* 0x000000980d0d7221 */ /* 0x000fe40000010000 */
[----:B------:R-:W-:Y:S01]  /*0f70*/  FFMA.FTZ R87, R159, R152, R87 ;  /* 0x000000989f577223 */ /* 0x000fe20000010057 */
[----:B------:R-:W-:Y:S01]  /*0f80*/  HADD2.F32 R94, -RZ, R94.H1_H1 ;  /* 0x3000005eff5e7230 */ /* 0x000fe20000004100 */
        /* <DEDUP_REMOVED lines=10> */
[--C-:B------:R-:W-:Y:S01]  /*1030*/  HADD2.F32 R96, -RZ, R107.reuse.H0_H0 ;  /* 0x2000006bff607230 */ /* 0x100fe20000004100 */
[C---:B------:R-:W-:Y:S01]  /*1040*/  FMUL.FTZ R165, R4.reuse, R165 ;  /* 0x000000a504a57220 */ /* 0x040fe20000410000 */
[----:B------:R-:W-:Y:S01]  /*1050*/  HADD2.F32 R98, -RZ, R107.H1_H1 ;  /* 0x3000006bff627230 */ /* 0x000fe20000004100 */
[----:B------:R-:W-:Y:S02]  /*1060*/  FMUL.FTZ R107, R4, R137 ;  /* 0x00000089046b7220 */ /* 0x000fe40000410000 */
[----:B------:R-:W-:Y:S02]  /*1070*/  FMUL.FTZ R156, R58, R141 ;  /* 0x0000008d3a9c7220 */ /* 0x000fe40000410000 */
[----:B------:R-:W-:Y:S02]  /*1080*/  FADD.FTZ R13, R13, R94 ;  /* 0x0000005e0d0d7221 */ /* 0x000fe40000010000 */
[----:B------:R-:W-:Y:S01]  /*1090*/  FFMA.FTZ R87, R163, R94, R87 ;  /* 0x0000005ea3577223 */ /* 0x000fe20000010057 */
[----:B------:R-:W-:Y:S01]  /*10a0*/  HADD2.F32 R10, -RZ, R104.H0_H0 ;  /* 0x20000068ff0a7230 */ /* 0x000fe20000004100 */
[----:B------:R-:W-:-:S02]  /*10b0*/  FMUL.FTZ R95, R4, R95 ;  /* 0x0000005f045f7220 */ /* 0x000fc40000410000 */
[----:B------:R-:W-:Y:S02]  /*10c0*/  FFMA.FTZ R28, R161, R93, R28 ;  /* 0x0000005da11c7223 */ /* 0x000fe4000001001c */
[----:B------:R-:W-:Y:S02]  /*10d0*/  FADD.FTZ R24, R24, R93 ;  /* 0x0000005d18187221 */ /* 0x000fe40000010000 */
[-C--:B------:R-:W-:Y:S02]  /*10e0*/  FFMA.FTZ R31, R165, R142.reuse, R31 ;  /* 0x0000008ea51f7223 */ /* 0x080fe4000001001f */
[----:B------:R-:W-:Y:S01]  /*10f0*/  FADD.FTZ R27, R27, R142 ;  /* 0x0000008e1b1b7221 */ /* 0x000fe20000010000 */
[----:B------:R-:W-:Y:S01]  /*1100*/  HADD2.F32 R84, -RZ, R105.H0_H0 ;  /* 0x20000069ff547230 */ /* 0x000fe20000004100 */
[----:B------:R-:W-:Y:S02]  /*1110*/  FMUL.FTZ R142, R59, R142 ;  /* 0x0000008e3b8e7220 */ /* 0x000fe40000410000 */
[----:B------:R-:W-:-:S02]  /*1120*/  FADD.FTZ R93, R13, R156 ;  /* 0x0000009c0d5d7221 */ /* 0x000fc40000010000 */
[----:B------:R-:W-:Y:S01]  /*1130*/  FFMA.FTZ R87, R107, R156, R87 ;  /* 0x0000009c6b577223 */ /* 0x000fe20000010057 */
[----:B------:R-:W-:Y:S01]  /*1140*/  HADD2.F32 R104, -RZ, R104.H1_H1 ;  /* 0x30000068ff687230 */ /* 0x000fe20000004100 */
[C---:B------:R-:W-:Y:S01]  /*1150*/  FMUL.FTZ R108, R4.reuse, R108 ;  /* 0x0000006c046c7220 */ /* 0x040fe20000410000 */
[----:B------:R-:W-:Y:S01]  /*1160*/  HADD2.F32 R86, -RZ, R105.H1_H1 ;  /* 0x30000069ff567230 */ /* 0x000fe20000004100 */
        /* <DEDUP_REMOVED lines=22> */
[----:B------:R-:W-:Y:S01]  /*12d0*/  HADD2.F32 R105, -RZ, R106.H0_H0 ;  /* 0x2000006aff697230 */ /* 0x000fe20000004100 */
        /* <DEDUP_REMOVED lines=41> */
.L_x_5109:
[----:B------:R-:W-:Y:S05]  /*1570*/  BSYNC B1 ;  /* 0x0000000000017941 */ /* 0x000fea0003800000 */
.L_x_5107:
[----:B------:R-:W-:Y:S05]  /*1580*/  BRA.DIV ~URZ, `(.L_x_5110) ;  /* 0x000026827f007947 */ /* 0x000fea000b800000 */
[----:B------:R1:W2:Y:S02]  /*1590*/  SHFL.BFLY PT, R99, R92, 0x1, 0x1f ;  /* 0x0c201f005c637f89 */ /* 0x0002a400000e0000 */
.L_x_5185:
        /* <DEDUP_REMOVED lines=18> */
.L_x_5186:
        /* <DEDUP_REMOVED lines=24> */
.L_x_5113:
        /* <DEDUP_REMOVED lines=9> */
.L_x_5114:
[----:B------:R-:W-:Y:S05]  /*18d0*/  BSYNC B1 ;  /* 0x0000000000017941 */ /* 0x000fea0003800000 */
.L_x_5112:
        /* <DEDUP_REMOVED lines=13> */
.L_x_5116:
[----:B------:R-:W-:Y:S01]  /*19b0*/  FFMA.FTZ R87, R149, R132, R99 ;  /* 0x0000008495577223 */ /* 0x000fe20000010063 */
[----:B------:R-:W-:-:S03]  /*19c0*/  @P3 HADD2.F32 R86, -RZ, R72.H1_H1 ;  /* 0x30000048ff563230 */ /* 0x000fc60000004100 */
[----:B------:R-:W-:-:S04]  /*19d0*/  FADD.FTZ R87, R12, -R87 ;  /* 0x800000570c577221 */ /* 0x000fc80000010000 */
[----:B------:R-:W-:-:S04]  /*19e0*/  FMUL.FTZ R87, R4, R87 ;  /* 0x0000005704577220 */ /* 0x000fc80000410000 */
[----:B------:R-:W-:Y:S02]  /*19f0*/  @P3 FADD.FTZ R87, R87, R86 ;  /* 0x0000005657573221 */ /* 0x000fe40000010000 */
.L_x_5117:
[----:B------:R-:W-:Y:S05]  /*1a00*/  BSYNC B1 ;  /* 0x0000000000017941 */ /* 0x000fea0003800000 */
.L_x_5115:
        /* <DEDUP_REMOVED lines=11> */
.L_x_5119:
[----:B------:R-:W-:Y:S01]  /*1ac0*/  FFMA.FTZ R87, R151, R132, R99 ;  /* 0x0000008497577223 */ /* 0x000fe20000010063 */
[----:B------:R-:W-:-:S03]  /*1ad0*/  @P3 HADD2.F32 R86, -RZ, R73.H0_H0 ;  /* 0x20000049ff563230 */ /* 0x000fc60000004100 */
[----:B------:R-:W-:-:S04]  /*1ae0*/  FADD.FTZ R87, R128, -R87 ;  /* 0x8000005780577221 */ /* 0x000fc80000010000 */
[----:B------:R-:W-:-:S04]  /*1af0*/  FMUL.FTZ R87, R4, R87 ;  /* 0x0000005704577220 */ /* 0x000fc80000410000 */
[----:B------:R-:W-:Y:S02]  /*1b00*/  @P3 FADD.FTZ R87, R87, R86 ;  /* 0x0000005657573221 */ /* 0x000fe40000010000 */
.L_x_5120:
[----:B------:R-:W-:Y:S05]  /*1b10*/  BSYNC B1 ;  /* 0x0000000000017941 */ /* 0x000fea0003800000 */
.L_x_5118:
        /* <DEDUP_REMOVED lines=11> */
.L_x_5122:
[----:B------:R-:W-:Y:S01]  /*1bd0*/  FFMA.FTZ R87, R85, R132, R99 ;  /* 0x0000008455577223 */ /* 0x000fe20000010063 */
[----:B------:R-:W-:-:S03]  /*1be0*/  @P3 HADD2.F32 R86, -RZ, R73.H1_H1 ;  /* 0x30000049ff563230 */ /* 0x000fc60000004100 */
[----:B------:R-:W-:-:S04]  /*1bf0*/  FADD.FTZ R87, R130, -R87 ;  /* 0x8000005782577221 */ /* 0x000fc80000010000 */
[----:B------:R-:W-:-:S04]  /*1c00*/  FMUL.FTZ R87, R4, R87 ;  /* 0x0000005704577220 */ /* 0x000fc80000410000 */
[----:B------:R-:W-:Y:S02]  /*1c10*/  @P3 FADD.FTZ R87, R87, R86 ;  /* 0x0000005657573221 */ /* 0x000fe40000010000 */
.L_x_5123:
[----:B------:R-:W-:Y:S05]  /*1c20*/  BSYNC B1 ;  /* 0x0000000000017941 */ /* 0x000fea0003800000 */
.L_x_5121:
        /* <DEDUP_REMOVED lines=11> */
.L_x_5125:
[----:B------:R-:W-:Y:S01]  /*1ce0*/  FFMA.FTZ R87, R153, R132, R99 ;  /* 0x0000008499577223 */ /* 0x000fe20000010063 */
[----:B------:R-:W-:-:S03]  /*1cf0*/  @P3 HADD2.F32 R86, -RZ, R74.H0_H0 ;  /* 0x2000004aff563230 */ /* 0x000fc60000004100 */
[----:B------:R-:W-:-:S04]  /*1d00*/  FADD.FTZ R87, R144, -R87 ;  /* 0x8000005790577221 */ /* 0x000fc80000010000 */
[----:B------:R-:W-:-:S04]  /*1d10*/  FMUL.FTZ R87, R4, R87 ;  /* 0x0000005704577220 */ /* 0x000fc80000410000 */
[----:B------:R-:W-:Y:S02]  /*1d20*/  @P3 FADD.FTZ R87, R87, R86 ;  /* 0x0000005657573221 */ /* 0x000fe40000010000 */
.L_x_5126:
[----:B------:R-:W-:Y:S05]  /*1d30*/  BSYNC B1 ;  /* 0x0000000000017941 */ /* 0x000fea0003800000 */
.L_x_5124:
        /* <DEDUP_REMOVED lines=11> */
.L_x_5128:
[----:B------:R-:W-:Y:S01]  /*1df0*/  FFMA.FTZ R87, R155, R132, R99 ;  /* 0x000000849b577223 */ /* 0x000fe20000010063 */
[----:B------:R-:W-:-:S03]  /*1e00*/  @P3 HADD2.F32 R86, -RZ, R74.H1_H1 ;  /* 0x3000004aff563230 */ /* 0x000fc60000004100 */
[----:B------:R-:W-:-:S04]  /*1e10*/  FADD.FTZ R87, R14, -R87 ;  /* 0x800000570e577221 */ /* 0x000fc80000010000 */
[----:B------:R-:W-:-:S04]  /*1e20*/  FMUL.FTZ R87, R4, R87 ;  /* 0x0000005704577220 */ /* 0x000fc80000410000 */
[----:B------:R-:W-:Y:S02]  /*1e30*/  @P3 FADD.FTZ R87, R87, R86 ;  /* 0x0000005657573221 */ /* 0x000fe40000010000 */
.L_x_5129:
[----:B------:R-:W-:Y:S05]  /*1e40*/  BSYNC B1 ;  /* 0x0000000000017941 */ /* 0x000fea0003800000 */
.L_x_5127:
        /* <DEDUP_REMOVED lines=11> */
.L_x_5131:
[----:B------:R-:W-:Y:S01]  /*1f00*/  FFMA.FTZ R87, R129, R132, R99 ;  /* 0x0000008481577223 */ /* 0x000fe20000010063 */
[----:B------:R-:W-:-:S03]  /*1f10*/  @P3 HADD2.F32 R86, -RZ, R75.H0_H0 ;  /* 0x2000004bff563230 */ /* 0x000fc60000004100 */
[----:B------:R-:W-:-:S04]  /*1f20*/  FADD.FTZ R87, R146, -R87 ;  /* 0x8000005792577221 */ /* 0x000fc80000010000 */
[----:B------:R-:W-:-:S04]  /*1f30*/  FMUL.FTZ R87, R4, R87 ;  /* 0x0000005704577220 */ /* 0x000fc80000410000 */
[----:B------:R-:W-:Y:S02]  /*1f40*/  @P3 FADD.FTZ R87, R87, R86 ;  /* 0x0000005657573221 */ /* 0x000fe40000010000 */
.L_x_5132:
[----:B------:R-:W-:Y:S05]  /*1f50*/  BSYNC B1 ;  /* 0x0000000000017941 */ /* 0x000fea0003800000 */
.L_x_5130:
        /* <DEDUP_REMOVED lines=11> */
.L_x_5134:
[----:B------:R-:W-:-:S04]  /*2010*/  FFMA.FTZ R87, R157, R132, R99 ;  /* 0x000000849d577223 */ /* 0x000fc80000010063 */
[----:B------:R-:W-:-:S04]  /*2020*/  FADD.FTZ R87, R134, -R87 ;  /* 0x8000005786577221 */ /* 0x000fc80000010000 */
[----:B0-----:R-:W-:Y:S01]  /*2030*/  FMUL.FTZ R92, R4, R87 ;  /* 0x00000057045c7220 */ /* 0x001fe20000410000 */
[----:B------:R-:W-:-:S05]  /*2040*/  @P3 HADD2.F32 R87, -RZ, R75.H1_H1 ;  /* 0x3000004bff573230 */ /* 0x000fca0000004100 */
[----:B------:R-:W-:Y:S02]  /*2050*/  @P3 FADD.FTZ R92, R92, R87 ;  /* 0x000000575c5c3221 */ /* 0x000fe40000010000 */
.L_x_5135:
[----:B------:R-:W-:Y:S05]  /*2060*/  BSYNC B1 ;  /* 0x0000000000017941 */ /* 0x000fea0003800000 */
.L_x_5133:
        /* <DEDUP_REMOVED lines=17> */
.L_x_5137:
[----:B0-----:R-:W-:Y:S01]  /*2180*/  FFMA.FTZ R87, R15, R132, R99 ;  /* 0x000000840f577223 */ /* 0x001fe20000010063 */
[----:B------:R-:W-:-:S03]  /*2190*/  @P3 HADD2.F32 R6, -RZ, R76.H0_H0 ;  /* 0x2000004cff063230 */ /* 0x000fc60000004100 */
[----:B------:R-:W-:-:S04]  /*21a0*/  FADD.FTZ R87, R148, -R87 ;  /* 0x8000005794577221 */ /* 0x000fc80000010000 */
[----:B------:R-:W-:-:S04]  /*21b0*/  FMUL.FTZ R87, R4, R87 ;  /* 0x0000005704577220 */ /* 0x000fc80000410000 */
[----:B------:R-:W-:Y:S02]  /*21c0*/  @P3 FADD.FTZ R87, R87, R6 ;  /* 0x0000000657573221 */ /* 0x000fe40000010000 */
.L_x_5138:
[----:B------:R-:W-:Y:S05]  /*21d0*/  BSYNC B1 ;  /* 0x0000000000017941 */ /* 0x000fea0003800000 */
.L_x_5136:
        /* <DEDUP_REMOVED lines=11> */
.L_x_5140:
[----:B------:R-:W-:Y:S01]  /*2290*/  FFMA.FTZ R87, R135, R132, R99 ;  /* 0x0000008487577223 */ /* 0x000fe20000010063 */
[----:B------:R-:W-:-:S03]  /*22a0*/  @P3 HADD2.F32 R6, -RZ, R76.H1_H1 ;  /* 0x3000004cff063230 */ /* 0x000fc60000004100 */
[----:B------:R-:W-:-:S04]  /*22b0*/  FADD.FTZ R87, R150, -R87 ;  /* 0x8000005796577221 */ /* 0x000fc80000010000 */
[----:B------:R-:W-:-:S04]  /*22c0*/  FMUL.FTZ R87, R4, R87 ;  /* 0x0000005704577220 */ /* 0x000fc80000410000 */
[----:B------:R-:W-:Y:S02]  /*22d0*/  @P3 FADD.FTZ R87, R87, R6 ;  /* 0x0000000657573221 */ /* 0x000fe40000010000 */
.L_x_5141:
[----:B------:R-:W-:Y:S05]  /*22e0*/  BSYNC B1 ;  /* 0x0000000000017941 */ /* 0x000fea0003800000 */
.L_x_5139:
        /* <DEDUP_REMOVED lines=11> */
.L_x_5143:
[----:B------:R-:W-:Y:S01]  /*23a0*/  FFMA.FTZ R87, R159, R132, R99 ;  /* 0x000000849f577223 */ /* 0x000fe20000010063 */
[----:B------:R-:W-:-:S03]  /*23b0*/  @P3 HADD2.F32 R6, -RZ, R77.H0_H0 ;  /* 0x2000004dff063230 */ /* 0x000fc60000004100 */
[----:B------:R-:W-:-:S04]  /*23c0*/  FADD.FTZ R87, R152, -R87 ;  /* 0x8000005798577221 */ /* 0x000fc80000010000 */
[----:B------:R-:W-:-:S04]  /*23d0*/  FMUL.FTZ R87, R4, R87 ;  /* 0x0000005704577220 */ /* 0x000fc80000410000 */
[----:B------:R-:W-:Y:S02]  /*23e0*/  @P3 FADD.FTZ R87, R87, R6 ;  /* 0x0000000657573221 */ /* 0x000fe40000010000 */
.L_x_5144:
[----:B------:R-:W-:Y:S05]  /*23f0*/  BSYNC B1 ;  /* 0x0000000000017941 */ /* 0x000fea0003800000 */
.L_x_5142:
        /* <DEDUP_REMOVED lines=11> */
.L_x_5146:
[----:B------:R-:W-:Y:S01]  /*24b0*/  FFMA.FTZ R87, R97, R132, R99 ;  /* 0x0000008461577223 */ /* 0x000fe20000010063 */
[----:B------:R-:W-:-:S03]  /*24c0*/  @P3 HADD2.F32 R6, -RZ, R77.H1_H1 ;  /* 0x3000004dff063230 */ /* 0x000fc60000004100 */
[----:B------:R-:W-:-:S04]  /*24d0*/  FADD.FTZ R87, R140, -R87 ;  /* 0x800000578c577221 */ /* 0x000fc80000010000 */
[----:B------:R-:W-:-:S04]  /*24e0*/  FMUL.FTZ R87, R4, R87 ;  /* 0x0000005704577220 */ /* 0x000fc80000410000 */
[----:B------:R-:W-:Y:S02]  /*24f0*/  @P3 FADD.FTZ R87, R87, R6 ;  /* 0x0000000657573221 */ /* 0x000fe40000010000 */
.L_x_5147:
[----:B------:R-:W-:Y:S05]  /*2500*/  BSYNC B1 ;  /* 0x0000000000017941 */ /* 0x000fea0003800000 */
.L_x_5145:
        /* <DEDUP_REMOVED lines=11> */
.L_x_5149:
[----:B------:R-:W-:Y:S01]  /*25c0*/  FFMA.FTZ R87, R161, R132, R99 ;  /* 0x00000084a1577223 */ /* 0x000fe20000010063 */
[----:B------:R-:W-:-:S03]  /*25d0*/  @P3 HADD2.F32 R6, -RZ, R78.H0_H0 ;  /* 0x2000004eff063230 */ /* 0x000fc60000004100 */
[----:B------:R-:W-:-:S04]  /*25e0*/  FADD.FTZ R87, R154, -R87 ;  /* 0x800000579a577221 */ /* 0x000fc80000010000 */
[----:B------:R-:W-:-:S04]  /*25f0*/  FMUL.FTZ R87, R4, R87 ;  /* 0x0000005704577220 */ /* 0x000fc80000410000 */
[----:B------:R-:W-:Y:S02]  /*2600*/  @P3 FADD.FTZ R87, R87, R6 ;  /* 0x0000000657573221 */ /* 0x000fe40000010000 */
.L_x_5150:
[----:B------:R-:W-:Y:S05]  /*2610*/  BSYNC B1 ;  /* 0x0000000000017941 */ /* 0x000fea0003800000 */
.L_x_5148:
        /* <DEDUP_REMOVED lines=11> */
.L_x_5152:
[----:B------:R-:W-:Y:S01]  /*26d0*/  FFMA.FTZ R87, R163, R132, R99 ;  /* 0x00000084a3577223 */ /* 0x000fe20000010063 */
[----:B------:R-:W-:-:S03]  /*26e0*/  @P3 HADD2.F32 R6, -RZ, R78.H1_H1 ;  /* 0x3000004eff063230 */ /* 0x000fc60000004100 */
[----:B------:R-:W-:-:S04]  /*26f0*/  FADD.FTZ R87, R94, -R87 ;  /* 0x800000575e577221 */ /* 0x000fc80000010000 */
[----:B------:R-:W-:-:S04]  /*2700*/  FMUL.FTZ R87, R4, R87 ;  /* 0x0000005704577220 */ /* 0x000fc80000410000 */
[----:B------:R-:W-:Y:S02]  /*2710*/  @P3 FADD.FTZ R87, R87, R6 ;  /* 0x0000000657573221 */ /* 0x000fe40000010000 */
.L_x_5153:
[----:B------:R-:W-:Y:S05]  /*2720*/  BSYNC B1 ;  /* 0x0000000000017941 */ /* 0x000fea0003800000 */
.L_x_5151:
        /* <DEDUP_REMOVED lines=11> */
.L_x_5155:
[----:B------:R-:W-:Y:S01]  /*27e0*/  FFMA.FTZ R87, R107, R132, R99 ;  /* 0x000000846b577223 */ /* 0x000fe20000010063 */
[----:B------:R-:W-:-:S03]  /*27f0*/  @P3 HADD2.F32 R6, -RZ, R79.H0_H0 ;  /* 0x2000004fff063230 */ /* 0x000fc60000004100 */
[----:B------:R-:W-:-:S04]  /*2800*/  FADD.FTZ R87, R156, -R87 ;  /* 0x800000579c577221 */ /* 0x000fc80000010000 */
[----:B------:R-:W-:-:S04]  /*2810*/  FMUL.FTZ R87, R4, R87 ;  /* 0x0000005704577220 */ /* 0x000fc80000410000 */
[----:B------:R-:W-:Y:S02]  /*2820*/  @P3 FADD.FTZ R87, R87, R6 ;  /* 0x0000000657573221 */ /* 0x000fe40000010000 */
.L_x_5156:
[----:B------:R-:W-:Y:S05]  /*2830*/  BSYNC B1 ;  /* 0x0000000000017941 */ /* 0x000fea0003800000 */
.L_x_5154:
        /* <DEDUP_REMOVED lines=11> */
.L_x_5158:
[----:B------:R-:W-:-:S04]  /*28f0*/  FFMA.FTZ R87, R165, R132, R99 ;  /* 0x00000084a5577223 */ /* 0x000fc80000010063 */
[----:B------:R-:W-:-:S04]  /*2900*/  FADD.FTZ R87, R142, -R87 ;  /* 0x800000578e577221 */ /* 0x000fc80000010000 */
[----:B------:R-:W-:Y:S01]  /*2910*/  FMUL.FTZ R6, R4, R87 ;  /* 0x0000005704067220 */ /* 0x000fe20000410000 */
[----:B------:R-:W-:-:S05]  /*2920*/  @P3 HADD2.F32 R87, -RZ, R79.H1_H1 ;  /* 0x3000004fff573230 */ /* 0x000fca0000004100 */
[----:B------:R-:W-:Y:S02]  /*2930*/  @P3 FADD.FTZ R6, R6, R87 ;  /* 0x0000005706063221 */ /* 0x000fe40000010000 */
.L_x_5159:
[----:B------:R-:W-:Y:S05]  /*2940*/  BSYNC B1 ;  /* 0x0000000000017941 */ /* 0x000fea0003800000 */
.L_x_5157:
        /* <DEDUP_REMOVED lines=18> */
.L_x_5161:
[----:B0-----:R-:W-:Y:S01]  /*2a70*/  FFMA.FTZ R7, R95, R132, R99 ;  /* 0x000000845f077223 */ /* 0x001fe20000010063 */
[----:B------:R-:W-:-:S03]  /*2a80*/  @P3 HADD2.F32 R6, -RZ, R80.H0_H0 ;  /* 0x20000050ff063230 */ /* 0x000fc60000004100 */
[----:B------:R-:W-:-:S04]  /*2a90*/  FADD.FTZ R7, R10, -R7 ;  /* 0x800000070a077221 */ /* 0x000fc80000010000 */
[----:B------:R-:W-:-:S04]  /*2aa0*/  FMUL.FTZ R7, R4, R7 ;  /* 0x0000000704077220 */ /* 0x000fc80000410000 */
[----:B------:R-:W-:Y:S02]  /*2ab0*/  @P3 FADD.FTZ R7, R7, R6 ;  /* 0x0000000607073221 */ /* 0x000fe40000010000 */
.L_x_5162:
[----:B------:R-:W-:Y:S05]  /*2ac0*/  BSYNC B1 ;  /* 0x0000000000017941 */ /* 0x000fea0003800000 */
.L_x_5160:
        /* <DEDUP_REMOVED lines=11> */
.L_x_5164:
[----:B------:R-:W-:Y:S01]  /*2b80*/  FFMA.FTZ R7, R143, R132, R99 ;  /* 0x000000848f077223 */ /* 0x000fe20000010063 */
[----:B------:R-:W-:-:S03]  /*2b90*/  @P3 HADD2.F32 R6, -RZ, R80.H1_H1 ;  /* 0x30000050ff063230 */ /* 0x000fc60000004100 */
[----:B------:R-:W-:-:S04]  /*2ba0*/  FADD.FTZ R7, R104, -R7 ;  /* 0x8000000768077221 */ /* 0x000fc80000010000 */
[----:B------:R-:W-:-:S04]  /*2bb0*/  FMUL.FTZ R7, R4, R7 ;  /* 0x0000000704077220 */ /* 0x000fc80000410000 */
[----:B------:R-:W-:Y:S02]  /*2bc0*/  @P3 FADD.FTZ R7, R7, R6 ;  /* 0x0000000607073221 */ /* 0x000fe40000010000 */
.L_x_5165:
[----:B------:R-:W-:Y:S05]  /*2bd0*/  BSYNC B1 ;  /* 0x0000000000017941 */ /* 0x000fea0003800000 */
.L_x_5163:
        /* <DEDUP_REMOVED lines=11> */
.L_x_5167:
[----:B------:R-:W-:-:S04]  /*2c90*/  FFMA.FTZ R6, R108, R132, R99 ;  /* 0x000000846c067223 */ /* 0x000fc80000010063 */
[----:B------:R-:W-:Y:S01]  /*2ca0*/  FADD.FTZ R7, R13, -R6 ;  /* 0x800000060d077221 */ /* 0x000fe20000010000 */
[----:B------:R-:W-:-:S03]  /*2cb0*/  @P3 HADD2.F32 R6, -RZ, R81.H0_H0 ;  /* 0x20000051ff063230 */ /* 0x000fc60000004100 */
[----:B------:R-:W-:-:S04]  /*2cc0*/  FMUL.FTZ R7, R4, R7 ;  /* 0x0000000704077220 */ /* 0x000fc80000410000 */
[----:B------:R-:W-:Y:S02]  /*2cd0*/  @P3 FADD.FTZ R7, R7, R6 ;  /* 0x0000000607073221 */ /* 0x000fe40000010000 */
.L_x_5168:
[----:B------:R-:W-:Y:S05]  /*2ce0*/  BSYNC B1 ;  /* 0x0000000000017941 */ /* 0x000fea0003800000 */
.L_x_5166:
        /* <DEDUP_REMOVED lines=11> */
.L_x_5170:
[----:B------:R-:W-:Y:S01]  /*2da0*/  FFMA.FTZ R7, R109, R132, R99 ;  /* 0x000000846d077223 */ /* 0x000fe20000010063 */
[----:B------:R-:W-:-:S03]  /*2db0*/  @P3 HADD2.F32 R6, -RZ, R81.H1_H1 ;  /* 0x30000051ff063230 */ /* 0x000fc60000004100 */
[----:B------:R-:W-:-:S04]  /*2dc0*/  FADD.FTZ R7, R84, -R7 ;  /* 0x8000000754077221 */ /* 0x000fc80000010000 */
[----:B------:R-:W-:-:S04]  /*2dd0*/  FMUL.FTZ R7, R4, R7 ;  /* 0x0000000704077220 */ /* 0x000fc80000410000 */
[----:B------:R-:W-:Y:S02]  /*2de0*/  @P3 FADD.FTZ R7, R7, R6 ;  /* 0x0000000607073221 */ /* 0x000fe40000010000 */
.L_x_5171:
[----:B------:R-:W-:Y:S05]  /*2df0*/  BSYNC B1 ;  /* 0x0000000000017941 */ /* 0x000fea0003800000 */
.L_x_5169:
        /* <DEDUP_REMOVED lines=11> */
.L_x_5173:
[----:B------:R-:W-:Y:S01]  /*2eb0*/  FFMA.FTZ R7, R11, R132, R99 ;  /* 0x000000840b077223 */ /* 0x000fe20000010063 */
[----:B------:R-:W-:-:S03]  /*2ec0*/  @P3 HADD2.F32 R6, -RZ, R82.H0_H0 ;  /* 0x20000052ff063230 */ /* 0x000fc60000004100 */
[----:B------:R-:W-:-:S04]  /*2ed0*/  FADD.FTZ R7, R158, -R7 ;  /* 0x800000079e077221 */ /* 0x000fc80000010000 */
[----:B------:R-:W-:-:S04]  /*2ee0*/  FMUL.FTZ R7, R4, R7 ;  /* 0x0000000704077220 */ /* 0x000fc80000410000 */
[----:B------:R-:W-:Y:S02]  /*2ef0*/  @P3 FADD.FTZ R7, R7, R6 ;  /* 0x0000000607073221 */ /* 0x000fe40000010000 */
.L_x_5174:
[----:B------:R-:W-:Y:S05]  /*2f00*/  BSYNC B1 ;  /* 0x0000000000017941 */ /* 0x000fea0003800000 */
.L_x_5172:
        /* <DEDUP_REMOVED lines=11> */
.L_x_5176:
[----:B------:R-:W-:Y:S01]  /*2fc0*/  FFMA.FTZ R7, R145, R132, R99 ;  /* 0x0000008491077223 */ /* 0x000fe20000010063 */
[----:B------:R-:W-:-:S03]  /*2fd0*/  @P3 HADD2.F32 R6, -RZ, R82.H1_H1 ;  /* 0x30000052ff063230 */ /* 0x000fc60000004100 */
[----:B------:R-:W-:-:S04]  /*2fe0*/  FADD.FTZ R7, R106, -R7 ;  /* 0x800000076a077221 */ /* 0x000fc80000010000 */
[----:B------:R-:W-:-:S04]  /*2ff0*/  FMUL.FTZ R7, R4, R7 ;  /* 0x0000000704077220 */ /* 0x000fc80000410000 */
[----:B------:R-:W-:Y:S02]  /*3000*/  @P3 FADD.FTZ R7, R7, R6 ;  /* 0x0000000607073221 */ /* 0x000fe40000010000 */
.L_x_5177:
[----:B------:R-:W-:Y:S05]  /*3010*/  BSYNC B1 ;  /* 0x0000000000017941 */ /* 0x000fea0003800000 */
.L_x_5175:
        /* <DEDUP_REMOVED lines=11> */
.L_x_5179:
[----:B------:R-:W-:Y:S01]  /*30d0*/  FFMA.FTZ R7, R147, R132, R99 ;  /* 0x0000008493077223 */ /* 0x000fe20000010063 */
[----:B------:R-:W-:-:S03]  /*30e0*/  @P3 HADD2.F32 R6, -RZ, R83.H0_H0 ;  /* 0x20000053ff063230 */ /* 0x000fc60000004100 */
[----:B------:R-:W-:-:S04]  /*30f0*/  FADD.FTZ R7, R96, -R7 ;  /* 0x8000000760077221 */ /* 0x000fc80000010000 */
[----:B------:R-:W-:-:S04]  /*3100*/  FMUL.FTZ R7, R4, R7 ;  /* 0x0000000704077220 */ /* 0x000fc80000410000 */
[----:B------:R-:W-:Y:S02]  /*3110*/  @P3 FADD.FTZ R7, R7, R6 ;  /* 0x0000000607073221 */ /* 0x000fe40000010000 */
.L_x_5180:
[----:B------:R-:W-:Y:S05]  /*3120*/  BSYNC B1 ;  /* 0x0000000000017941 */ /* 0x000fea0003800000 */
.L_x_5178:
        /* <DEDUP_REMOVED lines=11> */
.L_x_5182:
[----:B------:R-:W-:Y:S01]  /*31e0*/  FFMA.FTZ R99, R111, R132, R99 ;  /* 0x000000846f637223 */ /* 0x000fe20000010063 */
[----:B------:R-:W-:-:S03]  /*31f0*/  @P3 HADD2.F32 R7, -RZ, R83.H1_H1 ;  /* 0x30000053ff073230 */ /* 0x000fc60000004100 */
[----:B------:R-:W-:-:S04]  /*3200*/  FADD.FTZ R99, R98, -R99 ;  /* 0x8000006362637221 */ /* 0x000fc80000010000 */
[----:B------:R-:W-:-:S04]  /*3210*/  FMUL.FTZ R4, R4, R99 ;  /* 0x0000006304047220 */ /* 0x000fc80000410000 */
[----:B------:R-:W-:Y:S02]  /*3220*/  @P3 FADD.FTZ R4, R4, R7 ;  /* 0x0000000704043221 */ /* 0x000fe40000010000 */
.L_x_5183:
[----:B------:R-:W-:Y:S05]  /*3230*/  BSYNC B1 ;  /* 0x0000000000017941 */ /* 0x000fea0003800000 */
.L_x_5181:
[----:B------:R-:W-:Y:S01]  /*3240*/  @P2 IADD3 R87, R5, 0x40, RZ ;  /* 0x0000004005572810 */ /* 0x000fe20007ffe0ff */
[----:B------:R-:W-:Y:S01]  /*3250*/  @P2 FMUL.FTZ R5, R4, c[0x0][0x1ec] ;  /* 0x00007b0004052a20 */ /* 0x000fe20000410000 */
[----:B------:R-:W-:Y:S02]  /*3260*/  @P0 MOV R7, 0x10 ;  /* 0x0000001000070802 */ /* 0x000fe40000000f00 */
[----:B------:R-:W-:Y:S02]  /*3270*/  @P2 MOV R92, 0x10 ;  /* 0x00000010005c2802 */ /* 0x000fe40000000f00 */
[----:B------:R-:W-:Y:S01]  /*3280*/  @P0 F2FP.PACK_AB R86, RZ, R4 ;  /* 0x00000004ff56023e */ /* 0x000fe200000000ff */
[----:B------:R-:W-:Y:S01]  /*3290*/  @P0 IMAD.WIDE.U32 R6, R8, R7, c[0x0][0x258] ;  /* 0x0000960008060625 */ /* 0x000fe200078e0007 */
[----:B------:R-:W-:Y:S02]  /*32a0*/  @P2 F2FP.PACK_AB R8, RZ, R5 ;  /* 0x00000005ff08223e */ /* 0x000fe400000000ff */
        /* <DEDUP_REMOVED lines=10> */
.L_x_5106:
[----:B------:R-:W-:Y:S05]  /*3350*/  BSYNC B0 ;  /* 0x0000000000007941 */ /* 0x000fea0003800000 */
.L_x_5104:
        /* <DEDUP_REMOVED lines=139> */
.L_x_5110:
[----:B------:R-:W-:Y:S01]  /*3c10*/  HFMA2.MMA R131, -RZ, RZ, 0, 5.9604644775390625e-08 ;  /* 0x00000001ff837435 */ /* 0x000fe200000001ff */
[----:B0-----:R-:W-:-:S02]  /*3c20*/  MOV R136, R92 ;  /* 0x0000005c00887202 */ /* 0x001fc40000000f00 */
[----:B------:R-:W-:Y:S02]  /*3c30*/  MOV R105, 0x1f ;  /* 0x0000001f00697802 */ /* 0x000fe40000000f00 */
[----:B------:R-:W-:Y:S02]  /*3c40*/  MOV R132, 0xffffffff ;  /* 0xffffffff00847802 */ /* 0x000fe40000000f00 */
[----:B------:R-:W-:Y:S02]  /*3c50*/  MOV R86, 0x3c70 ;  /* 0x00003c7000567802 */ /* 0x000fe40000000f00 */
[----:B-----5:R-:W-:Y:S05]  /*3c60*/  CALL.REL.NOINC `($__internal_103_$__cuda_sm70_shflsync_bfly_p) ;  /* 0x0000046000007944 */ /* 0x020fea0003c00000 */
[----:B-1----:R-:W-:Y:S01]  /*3c70*/  MOV R99, R132 ;  /* 0x0000008400637202 */ /* 0x002fe20000000f00 */
[----:B0-----:R-:W-:Y:S05]  /*3c80*/  BRA `(.L_x_5185) ;  /* 0xffffd91000007947 */ /* 0x001fea000383ffff */
.L_x_5111:
[----:B------:R-:W-:Y:S01]  /*3c90*/  HFMA2.MMA R131, -RZ, RZ, 0, 5.9604644775390625e-08 ;  /* 0x00000001ff837435 */ /* 0x000fe200000001ff */
[----:B0-----:R-:W-:Y:S02]  /*3ca0*/  MOV R136, R93 ;  /* 0x0000005d00887202 */ /* 0x001fe40000000f00 */
[----:B------:R-:W-:Y:S02]  /*3cb0*/  MOV R105, 0x1f ;  /* 0x0000001f00697802 */ /* 0x000fe40000000f00 */
[----:B------:R-:W-:-:S02]  /*3cc0*/  MOV R132, 0xffffffff ;  /* 0xffffffff00847802 */ /* 0x000fc40000000f00 */
[----:B------:R-:W-:Y:S02]  /*3cd0*/  MOV R86, 0x3cf0 ;  /* 0x00003cf000567802 */ /* 0x000fe40000000f00 */
[----:B-12--5:R-:W-:Y:S05]  /*3ce0*/  CALL.REL.NOINC `($__internal_103_$__cuda_sm70_shflsync_bfly_p) ;  /* 0x000003e000007944 */ /* 0x026fea0003c00000 */
[----:B------:R-:W-:Y:S01]  /*3cf0*/  FADD.FTZ R99, R99, R92 ;  /* 0x0000005c63637221 */ /* 0x000fe20000010000 */
[----:B0-----:R-:W-:Y:S01]  /*3d00*/  HFMA2.MMA R131, -RZ, RZ, 0, 1.1920928955078125e-07 ;  /* 0x00000002ff837435 */ /* 0x001fe200000001ff */
[----:B-1----:R-:W-:Y:S01]  /*3d10*/  FADD.FTZ R93, R93, R132 ;  /* 0x000000845d5d7221 */ /* 0x002fe20000010000 */
[----:B------:R-:W-:Y:S02]  /*3d20*/  MOV R105, 0x1f ;  /* 0x0000001f00697802 */ /* 0x000fe40000000f00 */
[----:B------:R-:W-:Y:S02]  /*3d30*/  MOV R132, 0xffffffff ;  /* 0xffffffff00847802 */ /* 0x000fe40000000f00 */
[----:B------:R-:W-:Y:S02]  /*3d40*/  MOV R136, R99 ;  /* 0x0000006300887202 */ /* 0x000fe40000000f00 */
[----:B------:R-:W-:Y:S02]  /*3d50*/  MOV R86, 0x3d70 ;  /* 0x00003d7000567802 */ /* 0x000fe40000000f00 */
[----:B------:R-:W-:Y:S05]  /*3d60*/  CALL.REL.NOINC `($__internal_103_$__cuda_sm70_shflsync_bfly_p) ;  /* 0x0000036000007944 */ /* 0x000fea0003c00000 */
[----:B0-----:R-:W-:Y:S01]  /*3d70*/  HFMA2.MMA R131, -RZ, RZ, 0, 1.1920928955078125e-07 ;  /* 0x00000002ff837435 */ /* 0x001fe200000001ff */
[----:B-1----:R-:W-:-:S02]  /*3d80*/  MOV R92, R132 ;  /* 0x00000084005c7202 */ /* 0x002fc40000000f00 */
[----:B------:R-:W-:Y:S02]  /*3d90*/  MOV R136, R93 ;  /* 0x0000005d00887202 */ /* 0x000fe40000000f00 */
[----:B------:R-:W-:Y:S02]  /*3da0*/  MOV R105, 0x1f ;  /* 0x0000001f00697802 */ /* 0x000fe40000000f00 */
[----:B------:R-:W-:Y:S02]  /*3db0*/  MOV R132, 0xffffffff ;  /* 0xffffffff00847802 */ /* 0x000fe40000000f00 */
[----:B------:R-:W-:Y:S02]  /*3dc0*/  MOV R86, 0x3de0 ;  /* 0x00003de000567802 */ /* 0x000fe40000000f00 */
[----:B------:R-:W-:Y:S05]  /*3dd0*/  CALL.REL.NOINC `($__internal_103_$__cuda_sm70_shflsync_bfly_p) ;  /* 0x000002f000007944 */ /* 0x000fea0003c00000 */
[----:B------:R-:W-:Y:S01]  /*3de0*/  FADD.FTZ R99, R92, R99 ;  /* 0x000000635c637221 */ /* 0x000fe20000010000 */
[----:B0-----:R-:W-:Y:S01]  /*3df0*/  HFMA2.MMA R131, -RZ, RZ, 0, 2.384185791015625e-07 ;  /* 0x00000004ff837435 */ /* 0x001fe200000001ff */
[----:B-1----:R-:W-:Y:S01]  /*3e00*/  FADD.FTZ R93, R93, R132 ;  /* 0x000000845d5d7221 */ /* 0x002fe20000010000 */
[----:B------:R-:W-:Y:S02]  /*3e10*/  MOV R105, 0x1f ;  /* 0x0000001f00697802 */ /* 0x000fe40000000f00 */
[----:B------:R-:W-:-:S02]  /*3e20*/  MOV R132, 0xffffffff ;  /* 0xffffffff00847802 */ /* 0x000fc40000000f00 */
[----:B------:R-:W-:Y:S02]  /*3e30*/  MOV R136, R99 ;  /* 0x0000006300887202 */ /* 0x000fe40000000f00 */
[----:B------:R-:W-:Y:S02]  /*3e40*/  MOV R86, 0x3e60 ;  /* 0x00003e6000567802 */ /* 0x000fe40000000f00 */
[----:B------:R-:W-:Y:S05]  /*3e50*/  CALL.REL.NOINC `($__internal_103_$__cuda_sm70_shflsync_bfly_p) ;  /* 0x0000027000007944 */ /* 0x000fea0003c00000 */
[----:B0-----:R-:W-:Y:S01]  /*3e60*/  HFMA2.MMA R131, -RZ, RZ, 0, 2.384185791015625e-07 ;  /* 0x00000004ff837435 */ /* 0x001fe200000001ff */
[----:B-1----:R-:W-:Y:S02]  /*3e70*/  MOV R92, R132 ;  /* 0x00000084005c7202 */ /* 0x002fe40000000f00 */
[----:B------:R-:W-:Y:S02]  /*3e80*/  MOV R136, R93 ;  /* 0x0000005d00887202 */ /* 0x000fe40000000f00 */
[----:B------:R-:W-:Y:S02]  /*3e90*/  MOV R105, 0x1f ;  /* 0x0000001f00697802 */ /* 0x000fe40000000f00 */
[----:B------:R-:W-:Y:S02]  /*3ea0*/  MOV R132, 0xffffffff ;  /* 0xffffffff00847802 */ /* 0x000fe40000000f00 */
[----:B------:R-:W-:-:S02]  /*3eb0*/  MOV R86, 0x3ed0 ;  /* 0x00003ed000567802 */ /* 0x000fc40000000f00 */
[----:B------:R-:W-:Y:S05]  /*3ec0*/  CALL.REL.NOINC `($__internal_103_$__cuda_sm70_shflsync_bfly_p) ;  /* 0x0000020000007944 */ /* 0x000fea0003c00000 */
[----:B------:R-:W-:Y:S01]  /*3ed0*/  FADD.FTZ R99, R92, R99 ;  /* 0x000000635c637221 */ /* 0x000fe20000010000 */
[----:B0-----:R-:W-:Y:S01]  /*3ee0*/  HFMA2.MMA R131, -RZ, RZ, 0, 4.76837158203125e-07 ;  /* 0x00000008ff837435 */ /* 0x001fe200000001ff */
[----:B-1----:R-:W-:Y:S01]  /*3ef0*/  FADD.FTZ R93, R93, R132 ;  /* 0x000000845d5d7221 */ /* 0x002fe20000010000 */
[----:B------:R-:W-:-:S02]  /*3f00*/  MOV R105, 0x1f ;  /* 0x0000001f00697802 */ /* 0x000fc40000000f00 */
[----:B------:R-:W-:Y:S02]  /*3f10*/  MOV R132, 0xffffffff ;  /* 0xffffffff00847802 */ /* 0x000fe40000000f00 */
[----:B------:R-:W-:Y:S02]  /*3f20*/  MOV R136, R99 ;  /* 0x0000006300887202 */ /* 0x000fe40000000f00 */
[----:B------:R-:W-:Y:S02]  /*3f30*/  MOV R86, 0x3f50 ;  /* 0x00003f5000567802 */ /* 0x000fe40000000f00 */
[----:B------:R-:W-:Y:S05]  /*3f40*/  CALL.REL.NOINC `($__internal_103_$__cuda_sm70_shflsync_bfly_p) ;  /* 0x0000018000007944 */ /* 0x000fea0003c00000 */
[----:B0-----:R-:W-:Y:S01]  /*3f50*/  HFMA2.MMA R131, -RZ, RZ, 0, 4.76837158203125e-07 ;  /* 0x00000008ff837435 */ /* 0x001fe200000001ff */
[----:B-1----:R-:W-:Y:S02]  /*3f60*/  MOV R92, R132 ;  /* 0x00000084005c7202 */ /* 0x002fe40000000f00 */
[----:B------:R-:W-:Y:S02]  /*3f70*/  MOV R136, R93 ;  /* 0x0000005d00887202 */ /* 0x000fe40000000f00 */
[----:B------:R-:W-:Y:S02]  /*3f80*/  MOV R105, 0x1f ;  /* 0x0000001f00697802 */ /* 0x000fe40000000f00 */
[----:B------:R-:W-:-:S02]  /*3f90*/  MOV R132, 0xffffffff ;  /* 0xffffffff00847802 */ /* 0x000fc40000000f00 */
[----:B------:R-:W-:Y:S02]  /*3fa0*/  MOV R86, 0x3fc0 ;  /* 0x00003fc000567802 */ /* 0x000fe40000000f00 */
[----:B------:R-:W-:Y:S05]  /*3fb0*/  CALL.REL.NOINC `($__internal_103_$__cuda_sm70_shflsync_bfly_p) ;  /* 0x0000011000007944 */ /* 0x000fea0003c00000 */
[----:B------:R-:W-:Y:S01]  /*3fc0*/  FADD.FTZ R92, R92, R99 ;  /* 0x000000635c5c7221 */ /* 0x000fe20000010000 */
[----:B0-----:R-:W-:Y:S01]  /*3fd0*/  HFMA2.MMA R131, -RZ, RZ, 0, 9.5367431640625e-07 ;  /* 0x00000010ff837435 */ /* 0x001fe200000001ff */
[----:B-1----:R-:W-:Y:S01]  /*3fe0*/  FADD.FTZ R93, R93, R132 ;  /* 0x000000845d5d7221 */ /* 0x002fe20000010000 */
[----:B------:R-:W-:Y:S02]  /*3ff0*/  MOV R105, 0x1f ;  /* 0x0000001f00697802 */ /* 0x000fe40000000f00 */
[----:B------:R-:W-:Y:S02]  /*4000*/  MOV R132, 0xffffffff ;  /* 0xffffffff00847802 */ /* 0x000fe40000000f00 */
[----:B------:R-:W-:Y:S02]  /*4010*/  MOV R136, R92 ;  /* 0x0000005c00887202 */ /* 0x000fe40000000f00 */
[----:B------:R-:W-:Y:S02]  /*4020*/  MOV R86, 0x4040 ;  /* 0x0000404000567802 */ /* 0x000fe40000000f00 */
[----:B------:R-:W-:Y:S05]  /*4030*/  CALL.REL.NOINC `($__internal_103_$__cuda_sm70_shflsync_bfly_p) ;  /* 0x0000009000007944 */ /* 0x000fea0003c00000 */
[----:B0-----:R-:W-:Y:S01]  /*4040*/  HFMA2.MMA R131, -RZ, RZ, 0, 9.5367431640625e-07 ;  /* 0x00000010ff837435 */ /* 0x001fe200000001ff */
[----:B-1----:R-:W-:-:S02]  /*4050*/  MOV R99, R132 ;  /* 0x0000008400637202 */ /* 0x002fc40000000f00 */
[----:B------:R-:W-:Y:S02]  /*4060*/  MOV R136, R93 ;  /* 0x0000005d00887202 */ /* 0x000fe40000000f00 */
[----:B------:R-:W-:Y:S02]  /*4070*/  MOV R105, 0x1f ;  /* 0x0000001f00697802 */ /* 0x000fe40000000f00 */
[----:B------:R-:W-:Y:S02]  /*4080*/  MOV R132, 0xffffffff ;  /* 0xffffffff00847802 */ /* 0x000fe40000000f00 */
[----:B------:R-:W-:Y:S02]  /*4090*/  MOV R86, 0x40b0 ;  /* 0x000040b000567802 */ /* 0x000fe40000000f00 */
[----:B------:R-:W-:Y:S05]  /*40a0*/  CALL.REL.NOINC `($__internal_103_$__cuda_sm70_shflsync_bfly_p) ;  /* 0x0000002000007944 */ /* 0x000fea0003c00000 */
[----:B-1----:R-:W-:Y:S01]  /*40b0*/  MOV R86, R132 ;  /* 0x0000008400567202 */ /* 0x002fe20000000f00 */
[----:B0-----:R-:W-:Y:S05]  /*40c0*/  BRA `(.L_x_5186) ;  /* 0xffffd5f000007947 */ /* 0x001fea000383ffff */
        .weak           $__internal_103_$__cuda_sm70_shflsync_bfly_p
        .type           $__internal_103_$__cuda_sm70_shflsync_bfly_p,@function
        .size           $__internal_103_$__cuda_sm70_shflsync_bfly_p,(.L_x_9833 - $__internal_103_$__cuda_sm70_shflsync_bfly_p)
$__internal_103_$__cuda_sm70_shflsync_bfly_p:
[----:B------:R-:W-:Y:S01]  /*40d0*/  HFMA2.MMA R87, -RZ, RZ, 0, 0 ;  /* 0x00000000ff577435 */ /* 0x000fe200000001ff */
[----:B------:R-:W-:Y:S04]  /*40e0*/  WARPSYNC R132 ;  /* 0x0000008400007348 */ /* 0x000fe80003800000 */
[----:B------:R0:W1:Y:S01]  /*40f0*/  SHFL.BFLY PT, R132, R136, R131, R105 ;  /* 0x0c00008388847389 */ /* 0x00006200000e0069 */
[----:B------:R-:W-:Y:S05]  /*4100*/  RET.REL.NODEC R86 `(_ZN10layer_norm13ln_bwd_kernelINS_13Kernel_traitsIf6__halfS2_S2_fjLj768ELj1ELj4ELj1ELj16ENS_18Kernel_traits_baseILj768EfS2_S2_S2_fjLj128EEEEELb0ELb0ELb1ELb1EEEvNS_9BwdParamsE) ;  /* 0xffffbef056007950 */ /* 0x000fea0003c3ffff */
.L_x_5187:
        /* <DEDUP_REMOVED lines=15> */
.L_x_9833:


//--------------------- .text._ZN10layer_norm13ln_bwd_kernelINS_13Kernel_traitsIf6__halfS2_S2_fjLj768ELj1ELj4ELj1ELj16ENS_18Kernel_traits_baseILj768EfS2_S2_S2_fjLj128EEEEELb0ELb1ELb0ELb0EEEvNS_9BwdParamsE --------------------------
	.section	.text._ZN10layer_norm13ln_bwd_kernelINS_13Kernel_traitsIf6__halfS2_S2_fjLj768ELj1ELj4ELj1ELj16ENS_18Kernel_traits_baseILj768EfS2_S2_S2_fjLj128EEEEELb0ELb1ELb0ELb0EEEvNS_9BwdParamsE,"ax",@progbits
	.sectioninfo	@"SHI_REGISTERS=225"
	.align	128
        .global         _ZN10layer_norm13ln_bwd_kernelINS_13Kernel_traitsIf6__halfS2_S2_fjLj768ELj1ELj4ELj1ELj16ENS_18Kernel_traits_baseILj768EfS2_S2_S2_fjLj128EEEEELb0ELb1ELb0ELb0EEEvNS_9BwdParamsE
        .type           _ZN10layer_norm13ln_bwd_kernelINS_13Kernel_traitsIf6__halfS2_S2_fjLj768ELj1ELj4ELj1ELj16ENS_18Kernel_traits_baseILj768EfS2_S2_S2_fjLj128EEEEELb0ELb1ELb0ELb0EEEvNS_9BwdParamsE,@function
        .size           _ZN10layer_norm13ln_bwd_kernelINS_13Kernel_traitsIf6__halfS2_S2_fjLj768ELj1ELj4ELj1ELj16ENS_18Kernel_traits_baseILj768EfS2_S2_S2_fjLj128EEEEELb0ELb1ELb0ELb0EEEvNS_9BwdParamsE,(.L_x_9834 - _ZN10layer_norm13ln_bwd_kernelINS_13Kernel_traitsIf6__halfS2_S2_fjLj768ELj1ELj4ELj1ELj16ENS_18Kernel_traits_baseILj768EfS2_S2_S2_fjLj128EEEEELb0ELb1ELb0ELb0EEEvNS_9BwdParamsE)
        .other          _ZN10layer_norm13ln_bwd_kernelINS_13Kernel_traitsIf6__halfS2_S2_fjLj768ELj1ELj4ELj1ELj16ENS_18Kernel_traits_baseILj768EfS2_S2_S2_fjLj128EEEEELb0ELb1ELb0ELb0EEEvNS_9BwdParamsE,@"STO_CUDA_ENTRY STV_DEFAULT"
_ZN10layer_norm13ln_bwd_kernelINS_13Kernel_traitsIf6__halfS2_S2_fjLj768ELj1ELj4ELj1ELj16ENS_18Kernel_traits_baseILj768EfS2_S2_S2_fjLj128EEEEELb0ELb1ELb0ELb0EEEvNS_9BwdParamsE:
.text._ZN10layer_norm13ln_bwd_kernelINS_13Kernel_traitsIf6__halfS2_S2_fjLj768ELj1ELj4ELj1ELj16ENS_18Kernel_traits_baseILj768EfS2_S2_S2_fjLj128EEEEELb0ELb1ELb0ELb0EEEvNS_9BwdParamsE:
        /* <DEDUP_REMOVED lines=79> */
.L_x_5204:
        /* <DEDUP_REMOVED lines=35> */
[--C-:B--2---:R-:W-:Y:S02]  /*0720*/  HADD2.F32 R188, -RZ, R144.reuse.H1_H1 ;  /* 0x30000090ffbc7230 */ /* 0x104fe40000004100 */
[----:B------:R-:W-:Y:S02]  /*0730*/  HADD2.F32 R186, -RZ, R144.H0_H0 ;  /* 0x20000090ffba7230 */ /* 0x000fe40000004100 */
[--C-:B------:R-:W-:Y:S01]  /*0740*/  HADD2.F32 R190, -RZ, R145.reuse.H0_H0 ;  /* 0x20000091ffbe7230 */ /* 0x100fe20000004100 */
[C---:B------:R-:W-:Y:S01]  /*0750*/  FADD.FTZ R188, -R3.reuse, R188 ;  /* 0x000000bc03bc7221 */ /* 0x040fe20000010100 */
[----:B------:R-:W-:Y:S01]  /*0760*/  HADD2.F32 R144, -RZ, R145.H1_H1 ;  /* 0x30000091ff907230 */ /* 0x000fe20000004100 */
[----:B------:R-:W-:Y:S01]  /*0770*/  FADD.FTZ R186, -R3, R186 ;  /* 0x000000ba03ba7221 */ /* 0x000fe20000010100 */
[--C-:B---3--:R-:W-:Y:S01]  /*0780*/  HADD2.F32 R145, -RZ, R140.reuse.H0_H0 ;  /* 0x2000008cff917230 */ /* 0x108fe20000004100 */
[C---:B-----5:R-:W-:Y:S01]  /*0790*/  FMUL.FTZ R199, R201.reuse, R188 ;  /* 0x000000bcc9c77220 */ /* 0x060fe20000410000 */
[----:B------:R-:W-:Y:S01]  /*07a0*/  HADD2.F32 R140, -RZ, R140.H1_H1 ;  /* 0x3000008cff8c7230 */ /* 0x000fe20000004100 */
[----:B------:R-:W-:Y:S01]  /*07b0*/  FMUL.FTZ R157, R201, R186 ;  /* 0x000000bac99d7220 */ /* 0x000fe20000410000 */
[--C-:B------:R-:W-:Y:S01]  /*07c0*/  HADD2.F32 R194, -RZ, R146.reuse.H0_H0 ;  /* 0x20000092ffc27230 */ /* 0x100fe20000004100 */
[----:B------:R-:W-:Y:S01]  /*07d0*/  FMUL.FTZ R198, R132, R145 ;  /* 0x0000009184c67220 */ /* 0x000fe20000410000 */
[----:B------:R-:W-:Y:S01]  /*07e0*/  HADD2.F32 R146, -RZ, R146.H1_H1 ;  /* 0x30000092ff927230 */ /* 0x000fe20000004100 */
[----:B------:R-:W-:Y:S01]  /*07f0*/  FADD.FTZ R61, R61, R140 ;  /* 0x0000008c3d3d7221 */ /* 0x000fe20000010000 */
[--C-:B------:R-:W-:Y:S01]  /*0800*/  HADD2.F32 R204, -RZ, R147.reuse.H0_H0 ;  /* 0x20000093ffcc7230 */ /* 0x100fe20000004100 */
[-C--:B------:R-:W-:Y:S01]  /*0810*/  FFMA.FTZ R85, R199, R140.reuse, R85 ;  /* 0x0000008cc7557223 */ /* 0x080fe20000010055 */
[----:B------:R-:W-:Y:S01]  /*0820*/  HADD2.F32 R206, -RZ, R147.H1_H1 ;  /* 0x30000093ffce7230 */ /* 0x000fe20000004100 */
[----:B------:R-:W-:Y:S01]  /*0830*/  FMUL.FTZ R196, R133, R140 ;  /* 0x0000008c85c47220 */ /* 0x000fe20000410000 */
[--C-:B------:R-:W-:Y:S01]  /*0840*/  HADD2.F32 R147, -RZ, R141.reuse.H0_H0 ;  /* 0x2000008dff937230 */ /* 0x100fe20000004100 */
[C---:B------:R-:W-:Y:S01]  /*0850*/  FADD.FTZ R140, -R3.reuse, R194 ;  /* 0x000000c2038c7221 */ /* 0x040fe20000010100 */
[----:B------:R-:W-:Y:S01]  /*0860*/  HADD2.F32 R192, -RZ, R141.H1_H1 ;  /* 0x3000008dffc07230 */ /* 0x000fe20000004100 */
[----:B------:R-:W-:Y:S01]  /*0870*/  FADD.FTZ R144, -R3, R144 ;  /* 0x0000009003907221 */ /* 0x000fe20000010100 */
[--C-:B------:R-:W-:Y:S01]  /*0880*/  HADD2.F32 R191, -RZ, R142.reuse.H0_H0 ;  /* 0x2000008effbf7230 */ /* 0x100fe20000004100 */
[----:B------:R-:W-:Y:S01]  /*0890*/  FMUL.FTZ R193, R201, R140 ;  /* 0x0000008cc9c17220 */ /* 0x000fe20000410000 */
[----:B------:R-:W-:Y:S01]  /*08a0*/  HADD2.F32 R142, -RZ, R142.H1_H1 ;  /* 0x3000008eff8e7230 */ /* 0x000fe20000004100 */
[----:B------:R-:W-:Y:S01]  /*08b0*/  FADD.FTZ R190, -R3, R190 ;  /* 0x000000be03be7221 */ /* 0x000fe20000010100 */
[--C-:B------:R-:W-:Y:S01]  /*08c0*/  HADD2.F32 R187, -RZ, R143.reuse.H0_H0 ;  /* 0x2000008fffbb7230 */ /* 0x100fe20000004100 */
[----:B------:R-:W-:Y:S01]  /*08d0*/  FADD.FTZ R141, RZ, R198 ;  /* 0x000000c6ff8d7221 */ /* 0x000fe20000010000 */
[----:B0-----:R-:W-:Y:S01]  /*08e0*/  HADD2.F32 R148, -RZ, R143.H1_H1 ;  /* 0x3000008fff947230 */ /* 0x001fe20000004100 */
[----:B------:R-:W-:-:S02]  /*08f0*/  FFMA.FTZ R140, R157, R198, RZ ;  /* 0x000000c69d8c7223 */ /* 0x000fc400000100ff */
[----:B------:R-:W-:Y:S02]  /*0900*/  FMUL.FTZ R195, R201, R144 ;  /* 0x00000090c9c37220 */ /* 0x000fe40000410000 */
        /* <DEDUP_REMOVED lines=42> */
.L_x_5191:
[----:B-1----:R-:W-:Y:S05]  /*0bb0*/  BSYNC B1 ;  /* 0x0000000000017941 */ /* 0x002fea0003800000 */
.L_x_5190:
        /* <DEDUP_REMOVED lines=26> */
[--C-:B------:R-:W-:Y:S01]  /*0d60*/  HADD2.F32 R206, -RZ, R147.reuse.H0_H0 ;  /* 0x20000093ffce7230 */ /* 0x100fe20000004100 */
[----:B------:R-:W-:Y:S01]  /*0d70*/  FADD.FTZ R176, -R3, R176 ;  /* 0x000000b003b07221 */ /* 0x000fe20000010100 */
[----:B------:R-:W-:Y:S01]  /*0d80*/  HADD2.F32 R208, -RZ, R147.H1_H1 ;  /* 0x30000093ffd07230 */ /* 0x000fe20000004100 */
[----:B------:R-:W-:Y:S01]  /*0d90*/  FMUL.FTZ R182, R117, R140 ;  /* 0x0000008c75b67220 */ /* 0x000fe20000410000 */
[--C-:B------:R-:W-:Y:S01]  /*0da0*/  HADD2.F32 R147, -RZ, R141.reuse.H0_H0 ;  /* 0x2000008dff937230 */ /* 0x100fe20000004100 */
[----:B------:R-:W-:Y:S01]  /*0db0*/  FADD.FTZ R149, R149, R184 ;  /* 0x000000b895957221 */ /* 0x000fe20000010000 */
[----:B------:R-:W-:Y:S01]  /*0dc0*/  HADD2.F32 R204, -RZ, R146.H1_H1 ;  /* 0x30000092ffcc7230 */ /* 0x000fe20000004100 */
[----:B------:R-:W-:Y:S01]  /*0dd0*/  FFMA.FTZ R203, R155, R184, R203 ;  /* 0x000000b89bcb7223 */ /* 0x000fe200000100cb */
[----:B------:R-:W-:Y:S01]  /*0de0*/  HADD2.F32 R146, -RZ, R141.H1_H1 ;  /* 0x3000008dff927230 */ /* 0x000fe20000004100 */
[----:B------:R-:W-:Y:S01]  /*0df0*/  FADD.FTZ R53, R53, R140 ;  /* 0x0000008c35357221 */ /* 0x000fe20000010000 */
[--C-:B------:R-:W-:Y:S01]  /*0e00*/  HADD2.F32 R141, -RZ, R142.reuse.H0_H0 ;  /* 0x2000008eff8d7230 */ /* 0x100fe20000004100 */
[----:B------:R-:W-:Y:S01]  /*0e10*/  FFMA.FTZ R77, R183, R140, R77 ;  /* 0x0000008cb74d7223 */ /* 0x000fe2000001004d */
[----:B------:R-:W-:Y:S01]  /*0e20*/  HADD2.F32 R142, -RZ, R142.H1_H1 ;  /* 0x3000008eff8e7230 */ /* 0x000fe20000004100 */
[C---:B------:R-:W-:Y:S01]  /*0e30*/  FADD.FTZ R140, -R3.reuse, R178 ;  /* 0x000000b2038c7221 */ /* 0x040fe20000010100 */
[--C-:B0-----:R-:W-:Y:S01]  /*0e40*/  HADD2.F32 R171, -RZ, R143.reuse.H0_H0 ;  /* 0x2000008fffab7230 */ /* 0x101fe20000004100 */
[----:B------:R-:W-:Y:S01]  /*0e50*/  FADD.FTZ R144, -R3, R144 ;  /* 0x0000009003907221 */ /* 0x000fe20000010100 */
[----:B------:R-:W-:Y:S01]  /*0e60*/  HADD2.F32 R210, -RZ, R143.H1_H1 ;  /* 0x3000008fffd27230 */ /* 0x000fe20000004100 */
        /* <DEDUP_REMOVED lines=43> */
.L_x_5193:
[----:B------:R-:W-:Y:S05]  /*1120*/  BSYNC B1 ;  /* 0x0000000000017941 */ /* 0x000fea0003800000 */
.L_x_5192:
        /* <DEDUP_REMOVED lines=17> */
[--C-:B------:R-:W-:Y:S01]  /*1240*/  HADD2.F32 R144, -RZ, R145.reuse.H0_H0 ;  /* 0x20000091ff907230 */ /* 0x100fe20000004100 */
[C---:B------:R-:W-:Y:S01]  /*1250*/  FADD.FTZ R154, -R3.reuse, R154 ;  /* 0x0000009a039a7221 */ /* 0x040fe20000010100 */
[----:B------:R-:W-:Y:S01]  /*1260*/  HADD2.F32 R156, -RZ, R145.H1_H1 ;  /* 0x30000091ff9c7230 */ /* 0x000fe20000004100 */
[C---:B------:R-:W-:Y:S01]  /*1270*/  FADD.FTZ R158, -R3.reuse, R158 ;  /* 0x0000009e039e7221 */ /* 0x040fe20000010100 */
[----:B------:R-:W-:Y:S01]  /*1280*/  HADD2.F32 R146, -RZ, R146.H1_H1 ;  /* 0x30000092ff927230 */ /* 0x000fe20000004100 */
[C---:B------:R-:W-:Y:S01]  /*1290*/  FADD.FTZ R144, -R3.reuse, R144 ;  /* 0x0000009003907221 */ /* 0x040fe20000010100 */
[--C-:B------:R-:W-:Y:S01]  /*12a0*/  HADD2.F32 R160, -RZ, R147.reuse.H0_H0 ;  /* 0x20000093ffa07230 */ /* 0x100fe20000004100 */
[C---:B------:R-:W-:Y:S01]  /*12b0*/  FADD.FTZ R156, -R3.reuse, R156 ;  /* 0x0000009c039c7221 */ /* 0x040fe20000010100 */
[----:B------:R-:W-:Y:S01]  /*12c0*/  HADD2.F32 R162, -RZ, R147.H1_H1 ;  /* 0x30000093ffa27230 */ /* 0x000fe20000004100 */
[C---:B------:R-:W-:Y:S01]  /*12d0*/  FADD.FTZ R146, -R3.reuse, R146 ;  /* 0x0000009203927221 */ /* 0x040fe20000010100 */
[----:B---3--:R-:W-:Y:S01]  /*12e0*/  HADD2.F32 R145, -RZ, R141.H0_H0 ;  /* 0x2000008dff917230 */ /* 0x008fe20000004100 */
[C---:B0-----:R-:W-:Y:S01]  /*12f0*/  FADD.FTZ R152, -R3.reuse, R160 ;  /* 0x000000a003987221 */ /* 0x041fe20000010100 */
[----:B------:R-:W-:Y:S01]  /*1300*/  HADD2.F32 R147, -RZ, R143.H0_H0 ;  /* 0x2000008fff937230 */ /* 0x000fe20000004100 */
[----:B------:R-:W-:Y:S01]  /*1310*/  FADD.FTZ R204, -R3, R162 ;  /* 0x000000a203cc7221 */ /* 0x000fe20000010100 */
[--C-:B------:R-:W-:Y:S01]  /*1320*/  HADD2.F32 R3, -RZ, R140.reuse.H0_H0 ;  /* 0x2000008cff037230 */ /* 0x100fe20000004100 */
[C---:B-----5:R-:W-:Y:S01]  /*1330*/  FMUL.FTZ R153, R201.reuse, R148 ;  /* 0x00000094c9997220 */ /* 0x060fe20000410000 */
[----:B------:R-:W-:Y:S01]  /*1340*/  HADD2.F32 R140, -RZ, R140.H1_H1 ;  /* 0x3000008cff8c7230 */ /* 0x000fe20000004100 */
[----:B------:R-:W-:Y:S01]  /*1350*/  FMUL.FTZ R169, R201, R154 ;  /* 0x0000009ac9a97220 */ /* 0x000fe20000410000 */
[----:B------:R-:W-:Y:S01]  /*1360*/  HADD2.F32 R162, -RZ, R141.H1_H1 ;  /* 0x3000008dffa27230 */ /* 0x000fe20000004100 */
[----:B------:R-:W-:Y:S01]  /*1370*/  FMUL.FTZ R168, R92, R3 ;  /* 0x000000035ca87220 */ /* 0x000fe20000410000 */
[--C-:B------:R-:W-:Y:S01]  /*1380*/  HADD2.F32 R141, -RZ, R142.reuse.H0_H0 ;  /* 0x2000008eff8d7230 */ /* 0x100fe20000004100 */
[----:B------:R-:W-:Y:S01]  /*1390*/  FMUL.FTZ R166, R93, R140 ;  /* 0x0000008c5da67220 */ /* 0x000fe20000410000 */
[----:B------:R-:W-:Y:S01]  /*13a0*/  HADD2.F32 R142, -RZ, R142.H1_H1 ;  /* 0x3000008eff8e7230 */ /* 0x000fe20000004100 */
[----:B------:R-:W-:Y:S01]  /*13b0*/  FADD.FTZ R149, R149, R168 ;  /* 0x000000a895957221 */ /* 0x000fe20000010000 */
[----:B------:R-:W-:Y:S01]  /*13c0*/  HADD2.F32 R148, -RZ, R143.H1_H1 ;  /* 0x3000008fff947230 */ /* 0x000fe20000004100 */
        /* <DEDUP_REMOVED lines=43> */
.L_x_5195:
[----:B------:R-:W-:Y:S05]  /*1680*/  BSYNC B1 ;  /* 0x0000000000017941 */ /* 0x000fea0003800000 */
.L_x_5194:
[----:B-----5:R-:W-:Y:S01]  /*1690*/  @P0 HADD2.F32 R200, -RZ, R2.H0_H0 ;  /* 0x20000002ffc80230 */ /* 0x020fe20000004100 */
[----:B------:R-:W-:Y:S05]  /*16a0*/  BRA.DIV ~URZ, `(.L_x_5196) ;  /* 0x000028127f007947 */ /* 0x000fea000b800000 */
[----:B------:R0:W1:Y:S02]  /*16b0*/  SHFL.BFLY PT, R140, R149, 0x1, 0x1f ;  /* 0x0c201f00958c7f89 */ /* 0x00006400000e0000 */
.L_x_5215:
        /* <DEDUP_REMOVED lines=18> */
.L_x_5216:
        /* <DEDUP_REMOVED lines=12> */
[-CC-:B------:R-:W-:Y:S01]  /*18a0*/  FFMA.FTZ R3, R197, R204.reuse, R203.reuse ;  /* 0x000000ccc5037223 */ /* 0x180fe200000100cb */
[----:B------:R-:W-:Y:S01]  /*18b0*/  ISETP.NE.AND.EX P1, PT, RZ, c[0x0][0x21c], PT, P0 ;  /* 0x00008700ff007a0c */ /* 0x000fe20003f25300 */
[----:B------:R-:W-:Y:S01]  /*18c0*/  FFMA.FTZ R145, R195, R204, R203 ;  /* 0x000000ccc3917223 */ /* 0x000fe200000100cb */
[----:B------:R-:W-:Y:S01]  /*18d0*/  ISETP.NE.U32.AND P0, PT, RZ, c[0x0][0x258], PT ;  /* 0x00009600ff007a0c */ /* 0x000fe20003f05070 */
[----:B------:R-:W-:Y:S02]  /*18e0*/  FADD.FTZ R146, R191, -R146 ;  /* 0x80000092bf927221 */ /* 0x000fe40000010000 */
[----:B------:R-:W-:Y:S01]  /*18f0*/  FADD.FTZ R2, R194, -R3 ;  /* 0x80000003c2027221 */ /* 0x000fe20000010000 */
[----:B------:R-:W-:Y:S01]  /*1900*/  ISETP.NE.AND.EX P0, PT, RZ, c[0x0][0x25c], PT, P0 ;  /* 0x00009700ff007a0c */ /* 0x000fe20003f05300 */
[----:B------:R-:W-:-:S02]  /*1910*/  FADD.FTZ R144, R192, -R145 ;  /* 0x80000091c0907221 */ /* 0x000fc40000010000 */
[--C-:B------:R-:W-:Y:S02]  /*1920*/  FFMA.FTZ R206, R190, R204, R203.reuse ;  /* 0x000000ccbece7223 */ /* 0x100fe400000100cb */
[C---:B------:R-:W-:Y:S02]  /*1930*/  FMUL.FTZ R205, R201.reuse, R146 ;  /* 0x00000092c9cd7220 */ /* 0x040fe40000410000 */
[C---:B------:R-:W-:Y:S01]  /*1940*/  FMUL.FTZ R147, R201.reuse, R2 ;  /* 0x00000002c9937220 */ /* 0x040fe20000410000 */
[--C-:B------:R-:W-:Y:S01]  /*1950*/  @P1 HADD2.F32 R146, -RZ, R14.reuse.H0_H0 ;  /* 0x2000000eff921230 */ /* 0x100fe20000004100 */
[----:B0-----:R-:W-:Y:S01]  /*1960*/  FMUL.FTZ R149, R201, R144 ;  /* 0x00000090c9957220 */ /* 0x001fe20000410000 */
[--C-:B------:R-:W-:Y:S01]  /*1970*/  @P1 HADD2.F32 R2, -RZ, R13.reuse.H0_H0 ;  /* 0x2000000dff021230 */ /* 0x100fe20000004100 */
[----:B------:R-:W-:Y:S01]  /*1980*/  FADD.FTZ R206, R189, -R206 ;  /* 0x800000cebdce7221 */ /* 0x000fe20000010000 */
[----:B------:R-:W-:Y:S01]  /*1990*/  @P1 HADD2.F32 R144, -RZ, R13.H1_H1 ;  /* 0x3000000dff901230 */ /* 0x000fe20000004100 */
[----:B------:R-:W-:Y:S01]  /*19a0*/  FFMA.FTZ R3, R157, R204, R203 ;  /* 0x000000cc9d037223 */ /* 0x000fe200000100cb */
[----:B------:R-:W-:Y:S01]  /*19b0*/  @P1 HADD2.F32 R208, -RZ, R14.H1_H1 ;  /* 0x3000000effd01230 */ /* 0x000fe20000004100 */
[----:B------:R-:W-:-:S02]  /*19c0*/  @P1 FADD.FTZ R205, R205, R146 ;  /* 0x00000092cdcd1221 */ /* 0x000fc40000010000 */
[-CC-:B------:R-:W-:Y:S02]  /*19d0*/  FFMA.FTZ R145, R199, R204.reuse, R203.reuse ;  /* 0x000000ccc7917223 */ /* 0x180fe400000100cb */
[----:B------:R-:W-:Y:S02]  /*19e0*/  @P1 FADD.FTZ R147, R147, R2 ;  /* 0x0000000293931221 */ /* 0x000fe40000010000 */
[----:B------:R-:W-:Y:S02]  /*19f0*/  FFMA.FTZ R146, R188, R204, R203 ;  /* 0x000000ccbc927223 */ /* 0x000fe400000100cb */
[----:B------:R-:W-:Y:S02]  /*1a00*/  FMUL.FTZ R211, R201, R206 ;  /* 0x000000cec9d37220 */ /* 0x000fe40000410000 */
[----:B------:R-:W-:Y:S02]  /*1a10*/  FADD.FTZ R2, R198, -R3 ;  /* 0x80000003c6027221 */ /* 0x000fe40000010000 */
[----:B------:R-:W-:-:S02]  /*1a20*/  @P1 FADD.FTZ R149, R149, R144 ;  /* 0x0000009095951221 */ /* 0x000fc40000010000 */
[----:B------:R-:W-:Y:S02]  /*1a30*/  FFMA.FTZ R206, R186, R204, R203 ;  /* 0x000000ccbace7223 */ /* 0x000fe400000100cb */
[----:B------:R-:W-:Y:S01]  /*1a40*/  FADD.FTZ R144, R196, -R145 ;  /* 0x80000091c4907221 */ /* 0x000fe20000010000 */
[----:B------:R-:W-:Y:S01]  /*1a50*/  @P0 F2FP.PACK_AB R207, RZ, R149 ;  /* 0x00000095ffcf023e */ /* 0x000fe200000000ff */
[----:B------:R-:W-:Y:S02]  /*1a60*/  FADD.FTZ R146, R187, -R146 ;  /* 0x80000092bb927221 */ /* 0x000fe40000010000 */
[----:B------:R-:W-:Y:S01]  /*1a70*/  FMUL.FTZ R3, R201, R2 ;  /* 0x00000002c9037220 */ /* 0x000fe20000410000 */
[--C-:B------:R-:W-:Y:S01]  /*1a80*/  @P1 HADD2.F32 R2, -RZ, R12.reuse.H0_H0 ;  /* 0x2000000cff021230 */ /* 0x100fe20000004100 */
[----:B------:R-:W-:Y:S02]  /*1a90*/  FADD.FTZ R206, R185, -R206 ;  /* 0x800000ceb9ce7221 */ /* 0x000fe40000010000 */
[----:B------:R-:W-:Y:S01]  /*1aa0*/  FMUL.FTZ R145, R201, R144 ;  /* 0x00000090c9917220 */ /* 0x000fe20000410000 */
[----:B------:R-:W-:Y:S01]  /*1ab0*/  @P1 HADD2.F32 R144, -RZ, R12.H1_H1 ;  /* 0x3000000cff901230 */ /* 0x000fe20000004100 */
[----:B------:R-:W-:Y:S01]  /*1ac0*/  @P1 FADD.FTZ R211, R211, R208 ;  /* 0x000000d0d3d31221 */ /* 0x000fe20000010000 */
[--C-:B------:R-:W-:Y:S01]  /*1ad0*/  @P1 HADD2.F32 R208, -RZ, R15.reuse.H1_H1 ;  /* 0x3000000fffd01230 */ /* 0x100fe20000004100 */
[C---:B------:R-:W-:Y:S01]  /*1ae0*/  FMUL.FTZ R215, R201.reuse, R146 ;  /* 0x00000092c9d77220 */ /* 0x040fe20000410000 */
[----:B------:R-:W-:Y:S01]  /*1af0*/  @P1 HADD2.F32 R146, -RZ, R15.H0_H0 ;  /* 0x2000000fff921230 */ /* 0x000fe20000004100 */
[----:B------:R-:W-:Y:S01]  /*1b00*/  FMUL.FTZ R219, R201, R206 ;  /* 0x000000cec9db7220 */ /* 0x000fe20000410000 */
[----:B------:R-:W-:Y:S01]  /*1b10*/  @P0 F2FP.PACK_AB R212, RZ, R211 ;  /* 0x000000d3ffd4023e */ /* 0x000fe200000000ff */
[----:B------:R-:W-:-:S02]  /*1b20*/  @P1 FADD.FTZ R3, R3, R2 ;  /* 0x0000000203031221 */ /* 0x000fc40000010000 */
[----:B------:R-:W-:Y:S01]  /*1b30*/  @P1 FADD.FTZ R145, R145, R144 ;  /* 0x0000009091911221 */ /* 0x000fe20000010000 */
[----:B------:R-:W-:Y:S01]  /*1b40*/  @P0 F2FP.PACK_AB R144, RZ, R147 ;  /* 0x00000093ff90023e */ /* 0x000fe200000000ff */
[----:B------:R-:W-:Y:S01]  /*1b50*/  @P1 FADD.FTZ R215, R215, R146 ;  /* 0x00000092d7d71221 */ /* 0x000fe20000010000 */
[----:B------:R-:W-:Y:S01]  /*1b60*/  @P0 F2FP.PACK_AB R146, RZ, R205 ;  /* 0x000000cdff92023e */ /* 0x000fe200000000ff */
[----:B------:R-:W-:Y:S01]  /*1b70*/  @P1 FADD.FTZ R219, R219, R208 ;  /* 0x000000d0dbdb1221 */ /* 0x000fe20000010000 */
        /* <DEDUP_REMOVED lines=25> */
[----:B------:R-:W-:-:S02]  /*1d10*/  FMUL.FTZ R144, R124, R205 ;  /* 0x000000cd7c907220 */ /* 0x000fc40000410000 */
[----:B------:R-:W-:Y:S01]  /*1d20*/  FMUL.FTZ R3, R125, R208 ;  /* 0x000000d07d037220 */ /* 0x000fe20000410000 */
[----:B------:R-:W-:Y:S01]  /*1d30*/  F2FP.PACK_AB R146, R147, R146 ;  /* 0x000000929392723e */ /* 0x000fe200000000ff */
[----:B------:R-:W-:Y:S02]  /*1d40*/  FMUL.FTZ R149, R122, R217 ;  /* 0x000000d97a957220 */ /* 0x000fe40000410000 */
        /* <DEDUP_REMOVED lines=24> */
.L_x_5199:
[----:B0-----:R-:W-:Y:S05]  /*1ed0*/  BSYNC B1 ;  /* 0x0000000000017941 */ /* 0x001fea0003800000 */
.L_x_5198:
        /* <DEDUP_REMOVED lines=17> */
[C---:B------:R-:W-:Y:S01]  /*1ff0*/  FMUL.FTZ R207, R201.reuse, R146 ;  /* 0x00000092c9cf7220 */ /* 0x040fe20000410000 */
[----:B------:R-:W-:Y:S01]  /*2000*/  @P0 HADD2.F32 R146, -RZ, R8.H1_H1 ;  /* 0x30000008ff920230 */ /* 0x000fe20000004100 */
[C---:B------:R-:W-:Y:S01]  /*2010*/  FMUL.FTZ R209, R201.reuse, R148 ;  /* 0x00000094c9d17220 */ /* 0x040fe20000410000 */
[----:B------:R-:W-:Y:S01]  /*2020*/  @P0 HADD2.F32 R148, -RZ, R10.H0_H0 ;  /* 0x2000000aff940230 */ /* 0x000fe20000004100 */
[C---:B------:R-:W-:Y:S01]  /*2030*/  FMUL.FTZ R3, R201.reuse, R2 ;  /* 0x00000002c9037220 */ /* 0x040fe20000410000 */
[----:B------:R-:W-:Y:S01]  /*2040*/  @P0 HADD2.F32 R2, -RZ, R8.H0_H0 ;  /* 0x20000008ff020230 */ /* 0x000fe20000004100 */
[----:B------:R-:W-:Y:S01]  /*2050*/  FMUL.FTZ R145, R201, R144 ;  /* 0x00000090c9917220 */ /* 0x000fe20000410000 */
[----:B------:R-:W-:Y:S01]  /*2060*/  @P0 HADD2.F32 R206, -RZ, R10.H1_H1 ;  /* 0x3000000affce0230 */ /* 0x000fe20000004100 */
[----:B------:R-:W-:-:S02]  /*2070*/  FFMA.FTZ R149, R173, R204, R203 ;  /* 0x000000ccad957223 */ /* 0x000fc400000100cb */
[-CC-:B------:R-:W-:Y:S02]  /*2080*/  FFMA.FTZ R147, R181, R204.reuse, R203.reuse ;  /* 0x000000ccb5937223 */ /* 0x180fe400000100cb */
[-CC-:B------:R-:W-:Y:S02]  /*2090*/  FFMA.FTZ R144, R180, R204.reuse, R203.reuse ;  /* 0x000000ccb4907223 */ /* 0x180fe400000100cb */
[----:B------:R-:W-:Y:S02]  /*20a0*/  @P0 FADD.FTZ R207, R207, R148 ;  /* 0x00000094cfcf0221 */ /* 0x000fe40000010000 */
[----:B------:R-:W-:Y:S02]  /*20b0*/  @P0 FADD.FTZ R145, R145, R146 ;  /* 0x0000009291910221 */ /* 0x000fe40000010000 */
[----:B------:R-:W-:Y:S02]  /*20c0*/  @P0 FADD.FTZ R3, R3, R2 ;  /* 0x0000000203030221 */ /* 0x000fe40000010000 */
[----:B------:R-:W-:-:S02]  /*20d0*/  FFMA.FTZ R148, R170, R204, R203 ;  /* 0x000000ccaa947223 */ /* 0x000fc400000100cb */
[----:B------:R-:W-:Y:S01]  /*20e0*/  FADD.FTZ R146, R172, -R149 ;  /* 0x80000095ac927221 */ /* 0x000fe20000010000 */
[----:B------:R-:W-:Y:S01]  /*20f0*/  @P1 F2FP.PACK_AB R149, RZ, R145 ;  /* 0x00000091ff95123e */ /* 0x000fe200000000ff */
[----:B------:R-:W-:Y:S02]  /*2100*/  FADD.FTZ R2, R178, -R147 ;  /* 0x80000093b2027221 */ /* 0x000fe40000010000 */
[----:B------:R-:W-:Y:S02]  /*2110*/  FADD.FTZ R144, R177, -R144 ;  /* 0x80000090b1907221 */ /* 0x000fe40000010000 */
[----:B------:R-:W-:Y:S02]  /*2120*/  FADD.FTZ R148, R171, -R148 ;  /* 0x80000094ab947221 */ /* 0x000fe40000010000 */
[C---:B------:R-:W-:Y:S01]  /*2130*/  FMUL.FTZ R213, R201.reuse, R146 ;  /* 0x00000092c9d57220 */ /* 0x040fe20000410000 */
[----:B------:R-:W-:Y:S01]  /*2140*/  @P0 HADD2.F32 R146, -RZ, R11.H0_H0 ;  /* 0x2000000bff920230 */ /* 0x000fe20000004100 */
[C---:B------:R-:W-:Y:S01]  /*2150*/  FMUL.FTZ R147, R201.reuse, R2 ;  /* 0x00000002c9937220 */ /* 0x040fe20000410000 */
[--C-:B------:R-:W-:Y:S01]  /*2160*/  @P0 HADD2.F32 R2, -RZ, R9.reuse.H0_H0 ;  /* 0x20000009ff020230 */ /* 0x100fe20000004100 */
[----:B------:R-:W-:Y:S01]  /*2170*/  FMUL.FTZ R205, R201, R144 ;  /* 0x00000090c9cd7220 */ /* 0x000fe20000410000 */
[----:B------:R-:W-:Y:S01]  /*2180*/  @P0 HADD2.F32 R144, -RZ, R9.H1_H1 ;  /* 0x30000009ff900230 */ /* 0x000fe20000004100 */
[----:B------:R-:W-:Y:S01]  /*2190*/  @P0 FADD.FTZ R209, R209, R206 ;  /* 0x000000ced1d10221 */ /* 0x000fe20000010000 */
[----:B------:R-:W-:Y:S01]  /*21a0*/  @P0 HADD2.F32 R206, -RZ, R11.H1_H1 ;  /* 0x3000000bffce0230 */ /* 0x000fe20000004100 */
[----:B------:R-:W-:-:S02]  /*21b0*/  FMUL.FTZ R219, R201, R148 ;  /* 0x00000094c9db7220 */ /* 0x000fc40000410000 */
[----:B------:R-:W-:Y:S01]  /*21c0*/  @P0 FADD.FTZ R213, R213, R146 ;  /* 0x00000092d5d50221 */ /* 0x000fe20000010000 */
[----:B------:R-:W-:Y:S01]  /*21d0*/  @P1 F2FP.PACK_AB R146, RZ, R207 ;  /* 0x000000cfff92123e */ /* 0x000fe200000000ff */
        /* <DEDUP_REMOVED lines=33> */
[----:B------:R-:W-:Y:S01]  /*23f0*/  FMUL.FTZ R144, R108, R207 ;  /* 0x000000cf6c907220 */ /* 0x000fe20000410000 */
[----:B------:R-:W-:Y:S01]  /*2400*/  @P1 LEA R2, P0, R151, c[0x0][0x258], 0x4 ;  /* 0x0000960097021a11 */ /* 0x000fe200078020ff */
[----:B------:R-:W-:Y:S01]  /*2410*/  FMUL.FTZ R3, R109, R206 ;  /* 0x000000ce6d037220 */ /* 0x000fe20000410000 */
[----:B------:R-:W-:Y:S02]  /*2420*/  F2FP.PACK_AB R147, R205, R148 ;  /* 0x00000094cd93723e */ /* 0x000fe400000000ff */
[----:B------:R-:W-:Y:S02]  /*2430*/  LEA R148, P5, R151, c[0x0][0x248], 0x4 ;  /* 0x0000920097947a11 */ /* 0x000fe400078a20ff */
[----:B------:R-:W-:Y:S02]  /*2440*/  F2FP.PACK_AB R144, R3, R144 ;  /* 0x000000900390723e */ /* 0x000fe400000000ff */
[----:B------:R-:W-:-:S02]  /*2450*/  @P1 LEA.HI.X R3, R151, c[0x0][0x25c], RZ, 0x4, P0 ;  /* 0x0000970097031a11 */ /* 0x000fc400000f24ff */
[C---:B------:R-:W-:Y:S02]  /*2460*/  LEA.HI.X R149, R151.reuse, c[0x0][0x24c], RZ, 0x4, P5 ;  /* 0x0000930097957a11 */ /* 0x040fe400028f24ff */
[----:B------:R-:W-:Y:S01]  /*2470*/  IADD3 R151, R151, 0x20, RZ ;  /* 0x0000002097977810 */ /* 0x000fe20007ffe0ff */
[----:B------:R0:W-:Y:S04]  /*2480*/  @P1 STG.E.128 [R2.64], R136 ;  /* 0x0000008802001986 */ /* 0x0001e8000c101d04 */
[----:B------:R0:W-:Y:S01]  /*2490*/  STG.E.128 [R148.64], R144 ;  /* 0x0000009094007986 */ /* 0x0001e2000c101d04 */
[--C-:B--2---:R-:W-:Y:S02]  /*24a0*/  HADD2.F32 R213, -RZ, R142.reuse.H0_H0 ;  /* 0x2000008effd57230 */ /* 0x104fe40000004100 */
[----:B------:R-:W-:-:S02]  /*24b0*/  HADD2.F32 R208, -RZ, R142.H1_H1 ;  /* 0x3000008effd07230 */ /* 0x000fc40000004100 */
        /* <DEDUP_REMOVED lines=14> */
.L_x_5201:
[----:B0-----:R-:W-:Y:S05]  /*25a0*/  BSYNC B1 ;  /* 0x0000000000017941 */ /* 0x001fea0003800000 */
.L_x_5200:
        /* <DEDUP_REMOVED lines=16> */
[-CC-:B------:R-:W-:Y:S02]  /*26b0*/  FFMA.FTZ R149, R165, R204.reuse, R203.reuse ;  /* 0x000000cca5957223 */ /* 0x180fe400000100cb */
[-CC-:B------:R-:W-:Y:S02]  /*26c0*/  FFMA.FTZ R207, R158, R204.reuse, R203.reuse ;  /* 0x000000cc9ecf7223 */ /* 0x180fe400000100cb */
[-CC-:B------:R-:W-:Y:S02]  /*26d0*/  FFMA.FTZ R209, R161, R204.reuse, R203.reuse ;  /* 0x000000cca1d17223 */ /* 0x180fe400000100cb */
[----:B------:R-:W-:-:S02]  /*26e0*/  FFMA.FTZ R210, R152, R204, R203 ;  /* 0x000000cc98d27223 */ /* 0x000fc400000100cb */
[----:B------:R-:W-:Y:S02]  /*26f0*/  FADD.FTZ R204, R160, -R205 ;  /* 0x800000cda0cc7221 */ /* 0x000fe40000010000 */
[C---:B------:R-:W-:Y:S01]  /*2700*/  FMUL.FTZ R3, R201.reuse, R2 ;  /* 0x00000002c9037220 */ /* 0x040fe20000410000 */
[--C-:B------:R-:W-:Y:S01]  /*2710*/  @P0 HADD2.F32 R2, -RZ, R4.reuse.H0_H0 ;  /* 0x20000004ff020230 */ /* 0x100fe20000004100 */
[C---:B------:R-:W-:Y:S01]  /*2720*/  FMUL.FTZ R145, R201.reuse, R144 ;  /* 0x00000090c9917220 */ /* 0x040fe20000410000 */
[----:B------:R-:W-:Y:S01]  /*2730*/  @P0 HADD2.F32 R144, -RZ, R4.H1_H1 ;  /* 0x30000004ff900230 */ /* 0x000fe20000004100 */
[C---:B------:R-:W-:Y:S01]  /*2740*/  FMUL.FTZ R147, R201.reuse, R146 ;  /* 0x00000092c9937220 */ /* 0x040fe20000410000 */
[----:B------:R-:W-:Y:S01]  /*2750*/  @P0 HADD2.F32 R146, -RZ, R6.H0_H0 ;  /* 0x20000006ff920230 */ /* 0x000fe20000004100 */
[----:B------:R-:W-:Y:S02]  /*2760*/  FADD.FTZ R148, R162, -R149 ;  /* 0x80000095a2947221 */ /* 0x000fe40000010000 */
[----:B------:R-:W-:Y:S01]  /*2770*/  FMUL.FTZ R205, R201, R204 ;  /* 0x000000ccc9cd7220 */ /* 0x000fe20000410000 */
[----:B------:R-:W-:Y:S01]  /*2780*/  @P0 HADD2.F32 R204, -RZ, R7.H1_H1 ;  /* 0x30000007ffcc0230 */ /* 0x000fe20000004100 */
[----:B------:R-:W-:-:S02]  /*2790*/  FADD.FTZ R208, R154, -R209 ;  /* 0x800000d19ad07221 */ /* 0x000fc40000010000 */
[----:B------:R-:W-:Y:S02]  /*27a0*/  FADD.FTZ R206, R156, -R207 ;  /* 0x800000cf9cce7221 */ /* 0x000fe40000010000 */
[----:B------:R-:W-:Y:S02]  /*27b0*/  FADD.FTZ R210, R159, -R210 ;  /* 0x800000d29fd27221 */ /* 0x000fe40000010000 */
[----:B------:R-:W-:Y:S01]  /*27c0*/  FMUL.FTZ R203, R201, R148 ;  /* 0x00000094c9cb7220 */ /* 0x000fe20000410000 */
[----:B------:R-:W-:Y:S01]  /*27d0*/  @P0 HADD2.F32 R148, -RZ, R7.H0_H0 ;  /* 0x20000007ff940230 */ /* 0x000fe20000004100 */
[----:B------:R-:W-:Y:S01]  /*27e0*/  @P0 FADD.FTZ R3, R3, R2 ;  /* 0x0000000203030221 */ /* 0x000fe20000010000 */
[--C-:B------:R-:W-:Y:S01]  /*27f0*/  @P0 HADD2.F32 R2, -RZ, R5.reuse.H0_H0 ;  /* 0x20000005ff020230 */ /* 0x100fe20000004100 */
[----:B------:R-:W-:Y:S01]  /*2800*/  @P0 FADD.FTZ R145, R145, R144 ;  /* 0x0000009091910221 */ /* 0x000fe20000010000 */
[----:B------:R-:W-:Y:S01]  /*2810*/  @P0 HADD2.F32 R144, -RZ, R5.H1_H1 ;  /* 0x30000005ff900230 */ /* 0x000fe20000004100 */
[----:B------:R-:W-:Y:S01]  /*2820*/  @P0 FADD.FTZ R205, R205, R146 ;  /* 0x00000092cdcd0221 */ /* 0x000fe20000010000 */
[----:B------:R-:W-:Y:S01]  /*2830*/  @P0 HADD2.F32 R146, -RZ, R6.H1_H1 ;  /* 0x30000006ff920230 */ /* 0x000fe20000004100 */
[C---:B------:R-:W-:Y:S01]  /*2840*/  FMUL.FTZ R211, R201.reuse, R208 ;  /* 0x000000d0c9d37220 */ /* 0x040fe20000410000 */
[----:B------:R-:W-:Y:S01]  /*2850*/  @P1 F2FP.PACK_AB R149, RZ, R145 ;  /* 0x00000091ff95123e */ /* 0x000fe200000000ff */
[----:B------:R-:W-:-:S02]  /*2860*/  FMUL.FTZ R207, R201, R206 ;  /* 0x000000cec9cf7220 */ /* 0x000fc40000410000 */
        /* <DEDUP_REMOVED lines=63> */
.L_x_5203:
[----:B0-----:R-:W-:Y:S05]  /*2c60*/  BSYNC B1 ;  /* 0x0000000000017941 */ /* 0x001fea0003800000 */
.L_x_5202:
[----:B------:R-:W-:-:S04]  /*2c70*/  MOV R3, c[0x0][0x160] ;  /* 0x0000580000037a02 */ /* 0x000fc80000000f00 */
[----:B------:R-:W-:-:S04]  /*2c80*/  LEA R0, R3, R0, 0x2 ;  /* 0x0000000003007211 */ /* 0x000fc800078e10ff */
[----:B------:R-:W-:-:S13]  /*2c90*/  ISETP.GE.AND P0, PT, R0, c[0x0][0x164], PT ;  /* 0x0000590000007a0c */ /* 0x000fda0003f06270 */
[----:B-1----:R-:W-:Y:S01]  /*2ca0*/  @P0 CALL.REL.NOINC `(.L_x_5189) ;  /* 0x0000001000000944 */ /* 0x002fe20003c00000 */
[----:B------:R-:W-:Y:S05]  /*2cb0*/  BRA `(.L_x_5204) ;  /* 0xffffd83000007947 */ /* 0x000fea000383ffff */
.L_x_5189:
[----:B-1----:R-:W-:Y:S05]  /*2cc0*/  BSYNC B0 ;  /* 0x0000000000007941 */ /* 0x002fea0003800000 */
.L_x_5188:
        /* <DEDUP_REMOVED lines=203> */
.L_x_5206:
[----:B-12---:R-:W-:Y:S05]  /*3980*/  BSYNC B0 ;  /* 0x0000000000007941 */ /* 0x006fea0003800000 */
.L_x_5205:
        /* <DEDUP_REMOVED lines=17> */
.L_x_5208:
[----:B------:R-:W-:Y:S05]  /*3aa0*/  BSYNC B0 ;  /* 0x0000000000007941 */ /* 0x000fea0003800000 */
.L_x_5207:
        /* <DEDUP_REMOVED lines=17> */
.L_x_5210:
[----:B------:R-:W-:Y:S05]  /*3bc0*/  BSYNC B0 ;  /* 0x0000000000007941 */ /* 0x000fea0003800000 */
.L_x_5209:
        /* <DEDUP_REMOVED lines=17> */
.L_x_5212:
[----:B------:R-:W-:Y:S05]  /*3ce0*/  BSYNC B0 ;  /* 0x0000000000007941 */ /* 0x000fea0003800000 */
.L_x_5211:
        /* <DEDUP_REMOVED lines=17> */
.L_x_5214:
[----:B------:R-:W-:Y:S05]  /*3e00*/  BSYNC B0 ;  /* 0x0000000000007941 */ /* 0x000fea0003800000 */
.L_x_5213:
        /* <DEDUP_REMOVED lines=11> */
.L_x_5196:
[----:B------:R-:W-:Y:S01]  /*3ec0*/  HFMA2.MMA R142, -RZ, RZ, 0, 5.9604644775390625e-08 ;  /* 0x00000001ff8e7435 */ /* 0x000fe200000001ff */
[----:B------:R-:W-:Y:S02]  /*3ed0*/  MOV R141, R149 ;  /* 0x00000095008d7202 */ /* 0x000fe40000000f00 */
[----:B------:R-:W-:Y:S02]  /*3ee0*/  MOV R146, 0x1f ;  /* 0x0000001f00927802 */ /* 0x000fe40000000f00 */
[----:B------:R-:W-:-:S02]  /*3ef0*/  MOV R147, 0xffffffff ;  /* 0xffffffff00937802 */ /* 0x000fc40000000f00 */
[----:B------:R-:W-:Y:S02]  /*3f00*/  MOV R2, 0x3f20 ;  /* 0x00003f2000027802 */ /* 0x000fe40000000f00 */
[----:B------:R-:W-:Y:S05]  /*3f10*/  CALL.REL.NOINC `($__internal_104_$__cuda_sm70_shflsync_bfly_p) ;  /* 0x0000046000007944 */ /* 0x000fea0003c00000 */
[----:B-1----:R-:W-:Y:S01]  /*3f20*/  MOV R140, R142 ;  /* 0x0000008e008c7202 */ /* 0x002fe20000000f00 */
[----:B0-----:R-:W-:Y:S05]  /*3f30*/  BRA `(.L_x_5215) ;  /* 0xffffd78000007947 */ /* 0x001fea000383ffff */
.L_x_5197:
[----:B------:R-:W-:Y:S01]  /*3f40*/  HFMA2.MMA R142, -RZ, RZ, 0, 5.9604644775390625e-08 ;  /* 0x00000001ff8e7435 */ /* 0x000fe200000001ff */
[----:B------:R-:W-:Y:S02]  /*3f50*/  MOV R141, R203 ;  /* 0x000000cb008d7202 */ /* 0x000fe40000000f00 */
[----:B------:R-:W-:Y:S02]  /*3f60*/  MOV R146, 0x1f ;  /* 0x0000001f00927802 */ /* 0x000fe40000000f00 */
[----:B------:R-:W-:Y:S02]  /*3f70*/  MOV R147, 0xffffffff ;  /* 0xffffffff00937802 */ /* 0x000fe40000000f00 */
[----:B------:R-:W-:Y:S02]  /*3f80*/  MOV R2, 0x3fa0 ;  /* 0x00003fa000027802 */ /* 0x000fe40000000f00 */
[----:B01----:R-:W-:Y:S05]  /*3f90*/  CALL.REL.NOINC `($__internal_104_$__cuda_sm70_shflsync_bfly_p) ;  /* 0x000003e000007944 */ /* 0x003fea0003c00000 */
[----:B------:R-:W-:Y:S01]  /*3fa0*/  FADD.FTZ R149, R140, R149 ;  /* 0x000000958c957221 */ /* 0x000fe20000010000 */
[----:B0-----:R-:W-:Y:S01]  /*3fb0*/  MOV R146, 0x1f ;  /* 0x0000001f00927802 */ /* 0x001fe20000000f00 */
[----:B-1----:R-:W-:Y:S01]  /*3fc0*/  FADD.FTZ R203, R203, R142 ;  /* 0x0000008ecbcb7221 */ /* 0x002fe20000010000 */
[----:B------:R-:W-:Y:S01]  /*3fd0*/  HFMA2.MMA R142, -RZ, RZ, 0, 1.1920928955078125e-07 ;  /* 0x00000002ff8e7435 */ /* 0x000fe200000001ff */
[----:B------:R-:W-:-:S02]  /*3fe0*/  MOV R147, 0xffffffff ;  /* 0xffffffff00937802 */ /* 0x000fc40000000f00 */
[----:B------:R-:W-:Y:S02]  /*3ff0*/  MOV R141, R149 ;  /* 0x00000095008d7202 */ /* 0x000fe40000000f00 */
[----:B------:R-:W-:Y:S02]  /*4000*/  MOV R2, 0x4020 ;  /* 0x0000402000027802 */ /* 0x000fe40000000f00 */
[----:B------:R-:W-:Y:S05]  /*4010*/  CALL.REL.NOINC `($__internal_104_$__cuda_sm70_shflsync_bfly_p) ;  /* 0x0000036000007944 */ /* 0x000fea0003c00000 */
[----:B-1----:R-:W-:Y:S01]  /*4020*/  MOV R140, R142 ;  /* 0x0000008e008c7202 */ /* 0x002fe20000000f00 */
[----:B------:R-:W-:Y:S01]  /*4030*/  HFMA2.MMA R142, -RZ, RZ, 0, 1.1920928955078125e-07 ;  /* 0x00000002ff8e7435 */ /* 0x000fe200000001ff */
[----:B0-----:R-:W-:Y:S02]  /*4040*/  MOV R141, R203 ;  /* 0x000000cb008d7202 */ /* 0x001fe40000000f00 */
[----:B------:R-:W-:Y:S02]  /*4050*/  MOV R146, 0x1f ;  /* 0x0000001f00927802 */ /* 0x000fe40000000f00 */
[----:B------:R-:W-:Y:S02]  /*4060*/  MOV R147, 0xffffffff ;  /* 0xffffffff00937802 */ /* 0x000fe40000000f00 */
[----:B------:R-:W-:-:S02]  /*4070*/  MOV R2, 0x4090 ;  /* 0x0000409000027802 */ /* 0x000fc40000000f00 */
[----:B------:R-:W-:Y:S05]  /*4080*/  CALL.REL.NOINC `($__internal_104_$__cuda_sm70_shflsync_bfly_p) ;  /* 0x000002f000007944 */ /* 0x000fea0003c00000 */
[----:B------:R-:W-:Y:S01]  /*4090*/  FADD.FTZ R149, R140, R149 ;  /* 0x000000958c957221 */ /* 0x000fe20000010000 */
[----:B0-----:R-:W-:Y:S01]  /*40a0*/  MOV R146, 0x1f ;  /* 0x0000001f00927802 */ /* 0x001fe20000000f00 */
[----:B-1----:R-:W-:Y:S01]  /*40b0*/  FADD.FTZ R203, R203, R142 ;  /* 0x0000008ecbcb7221 */ /* 0x002fe20000010000 */
[----:B------:R-:W-:Y:S01]  /*40c0*/  HFMA2.MMA R142, -RZ, RZ, 0, 2.384185791015625e-07 ;  /* 0x00000004ff8e7435 */ /* 0x000fe200000001ff */
[----:B------:R-:W-:-:S02]  /*40d0*/  MOV R147, 0xffffffff ;  /* 0xffffffff00937802 */ /* 0x000fc40000000f00 */
[----:B------:R-:W-:Y:S02]  /*40e0*/  MOV R141, R149 ;  /* 0x00000095008d7202 */ /* 0x000fe40000000f00 */
[----:B------:R-:W-:Y:S02]  /*40f0*/  MOV R2, 0x4110 ;  /* 0x0000411000027802 */ /* 0x000fe40000000f00 */
[----:B------:R-:W-:Y:S05]  /*4100*/  CALL.REL.NOINC `($__internal_104_$__cuda_sm70_shflsync_bfly_p) ;  /* 0x0000027000007944 */ /* 0x000fea0003c00000 */
[----:B-1----:R-:W-:Y:S01]  /*4110*/  MOV R140, R142 ;  /* 0x0000008e008c7202 */ /* 0x002fe20000000f00 */
[----:B------:R-:W-:Y:S01]  /*4120*/  HFMA2.MMA R142, -RZ, RZ, 0, 2.384185791015625e-07 ;  /* 0x00000004ff8e7435 */ /* 0x000fe200000001ff */
        /* <DEDUP_REMOVED lines=8> */
[----:B------:R-:W-:Y:S01]  /*41b0*/  HFMA2.MMA R142, -RZ, RZ, 0, 4.76837158203125e-07 ;  /* 0x00000008ff8e7435 */ /* 0x000fe200000001ff */
[----:B------:R-:W-:-:S02]  /*41c0*/  MOV R147, 0xffffffff ;  /* 0xffffffff00937802 */ /* 0x000fc40000000f00 */
[----:B------:R-:W-:Y:S02]  /*41d0*/  MOV R141, R143 ;  /* 0x0000008f008d7202 */ /* 0x000fe40000000f00 */
[----:B------:R-:W-:Y:S02]  /*41e0*/  MOV R2, 0x4200 ;  /* 0x0000420000027802 */ /* 0x000fe40000000f00 */
[----:B------:R-:W-:Y:S05]  /*41f0*/  CALL.REL.NOINC `($__internal_104_$__cuda_sm70_shflsync_bfly_p) ;  /* 0x0000018000007944 */ /* 0x000fea0003c00000 */
[----:B-1----:R-:W-:Y:S01]  /*4200*/  MOV R140, R142 ;  /* 0x0000008e008c7202 */ /* 0x002fe20000000f00 */
[----:B------:R-:W-:Y:S01]  /*4210*/  HFMA2.MMA R142, -RZ, RZ, 0, 4.76837158203125e-07 ;  /* 0x00000008ff8e7435 */ /* 0x000fe200000001ff */
        /* <DEDUP_REMOVED lines=8> */
[----:B------:R-:W-:Y:S01]  /*42a0*/  HFMA2.MMA R142, -RZ, RZ, 0, 9.5367431640625e-07 ;  /* 0x00000010ff8e7435 */ /* 0x000fe200000001ff */
[----:B------:R-:W-:-:S02]  /*42b0*/  MOV R147, 0xffffffff ;  /* 0xffffffff00937802 */ /* 0x000fc40000000f00 */
[----:B------:R-:W-:Y:S02]  /*42c0*/  MOV R141, R143 ;  /* 0x0000008f008d7202 */ /* 0x000fe40000000f00 */
[----:B------:R-:W-:Y:S02]  /*42d0*/  MOV R2, 0x42f0 ;  /* 0x000042f000027802 */ /* 0x000fe40000000f00 */
[----:B------:R-:W-:Y:S05]  /*42e0*/  CALL.REL.NOINC `($__internal_104_$__cuda_sm70_shflsync_bfly_p) ;  /* 0x0000009000007944 */ /* 0x000fea0003c00000 */
[----:B-1----:R-:W-:Y:S01]  /*42f0*/  MOV R144, R142 ;  /* 0x0000008e00907202 */ /* 0x002fe20000000f00 */
[----:B------:R-:W-:Y:S01]  /*4300*/  HFMA2.MMA R142, -RZ, RZ, 0, 9.5367431640625e-07 ;  /* 0x00000010ff8e7435 */ /* 0x000fe200000001ff */
[----:B0-----:R-:W-:Y:S02]  /*4310*/  MOV R141, R145 ;  /* 0x00000091008d7202 */ /* 0x001fe40000000f00 */
[----:B------:R-:W-:Y:S02]  /*4320*/  MOV R146, 0x1f ;  /* 0x0000001f00927802 */ /* 0x000fe40000000f00 */
[----:B------:R-:W-:Y:S02]  /*4330*/  MOV R147, 0xffffffff ;  /* 0xffffffff00937802 */ /* 0x000fe40000000f00 */
[----:B------:R-:W-:-:S02]  /*4340*/  MOV R2, 0x4360 ;  /* 0x0000436000027802 */ /* 0x000fc40000000f00 */
[----:B------:R-:W-:Y:S05]  /*4350*/  CALL.REL.NOINC `($__internal_104_$__cuda_sm70_shflsync_bfly_p) ;  /* 0x0000002000007944 */ /* 0x000fea0003c00000 */
[----:B-1----:R-:W-:Y:S01]  /*4360*/  MOV R2, R142 ;  /* 0x0000008e00027202 */ /* 0x002fe20000000f00 */
[----:B0-----:R-:W-:Y:S05]  /*4370*/  BRA `(.L_x_5216) ;  /* 0xffffd46000007947 */ /* 0x001fea000383ffff */
        .weak           $__internal_104_$__cuda_sm70_shflsync_bfly_p
        .type           $__internal_104_$__cuda_sm70_shflsync_bfly_p,@function
        .size           $__internal_104_$__cuda_sm70_shflsync_bfly_p,(.L_x_9834 - $__internal_104_$__cuda_sm70_shflsync_bfly_p)
$__internal_104_$__cuda_sm70_shflsync_bfly_p:
[----:B------:R-:W-:Y:S01]  /*4380*/  HFMA2.MMA R3, -RZ, RZ, 0, 0 ;  /* 0x00000000ff037435 */ /* 0x000fe200000001ff */
[----:B------:R-:W-:Y:S04]  /*4390*/  WARPSYNC R147 ;  /* 0x0000009300007348 */ /* 0x000fe80003800000 */
[----:B------:R0:W1:Y:S01]  /*43a0*/  SHFL.BFLY PT, R142, R141, R142, R146 ;  /* 0x0c00008e8d8e7389 */ /* 0x00006200000e0092 */
[----:B------:R-:W-:Y:S05]  /*43b0*/  RET.REL.NODEC R2 `(_ZN10layer_norm13ln_bwd_kernelINS_13Kernel_traitsIf6__halfS2_S2_fjLj768ELj1ELj4ELj1ELj16ENS_18Kernel_traits_baseILj768EfS2_S2_S2_fjLj128EEEEELb0ELb1ELb0ELb0EEEvNS_9BwdParamsE) ;  /* 0xffffbc4002007950 */ /* 0x000fea0003c3ffff */
.L_x_5217:
        /* <DEDUP_REMOVED lines=12> */
.L_x_9834:


//--------------------- .text._ZN10layer_norm13ln_bwd_kernelINS_13Kernel_traitsIf6__halfS2_S2_fjLj768ELj1ELj4ELj1ELj16ENS_18Kernel_traits_baseILj768EfS2_S2_S2_fjLj128EEEEELb0ELb1ELb0ELb1EEEvNS_9BwdParamsE --------------------------
	.section	.text._ZN10layer_norm13ln_bwd_kernelINS_13Kernel_traitsIf6__halfS2_S2_fjLj768ELj1ELj4ELj1ELj16ENS_18Kernel_traits_baseILj768EfS2_S2_S2_fjLj128EEEEELb0ELb1ELb0ELb1EEEvNS_9BwdParamsE,"ax",@progbits
	.sectioninfo	@"SHI_REGISTERS=226"
	.align	128
        .global         _ZN10layer_norm13ln_bwd_kernelINS_13Kernel_traitsIf6__halfS2_S2_fjLj768ELj1ELj4ELj1ELj16ENS_18Kernel_traits_baseILj768EfS2_S2_S2_fjLj128EEEEELb0ELb1ELb0ELb1EEEvNS_9BwdParamsE
        .type           _ZN10layer_norm13ln_bwd_kernelINS_13Kernel_traitsIf6__halfS2_S2_fjLj768ELj1ELj4ELj1ELj16ENS_18Kernel_traits_baseILj768EfS2_S2_S2_fjLj128EEEEELb0ELb1ELb0ELb1EEEvNS_9BwdParamsE,@function
        .size           _ZN10layer_norm13ln_bwd_kernelINS_13Kernel_traitsIf6__halfS2_S2_fjLj768ELj1ELj4ELj1ELj16ENS_18Kernel_traits_baseILj768EfS2_S2_S2_fjLj128EEEEELb0ELb1ELb0ELb1EEEvNS_9BwdParamsE,(.L_x_9835 - _ZN10layer_norm13ln_bwd_kernelINS_13Kernel_traitsIf6__halfS2_S2_fjLj768ELj1ELj4ELj1ELj16ENS_18Kernel_traits_baseILj768EfS2_S2_S2_fjLj128EEEEELb0ELb1ELb0ELb1EEEvNS_9BwdParamsE)
        .other          _ZN10layer_norm13ln_bwd_kernelINS_13Kernel_traitsIf6__halfS2_S2_fjLj768ELj1ELj4ELj1ELj16ENS_18Kernel_traits_baseILj768EfS2_S2_S2_fjLj128EEEEELb0ELb1ELb0ELb1EEEvNS_9BwdParamsE,@"STO_CUDA_ENTRY STV_DEFAULT"
_ZN10layer_norm13ln_bwd_kernelINS_13Kernel_traitsIf6__halfS2_S2_fjLj768ELj1ELj4ELj1ELj16ENS_18Kernel_traits_baseILj768EfS2_S2_S2_fjLj128EEEEELb0ELb1ELb0ELb1EEEvNS_9BwdParamsE:
.text._ZN10layer_norm13ln_bwd_kernelINS_13Kernel_traitsIf6__halfS2_S2_fjLj768ELj1ELj4ELj1ELj16ENS_18Kernel_traits_baseILj768EfS2_S2_S2_fjLj128EEEEELb0ELb1ELb0ELb1EEEvNS_9BwdParamsE:
        /* <DEDUP_REMOVED lines=46> */
.L_x_5219:
        /* <DEDUP_REMOVED lines=57> */
.L_x_5225:
        /* <DEDUP_REMOVED lines=10> */
[----:B------:R-:W-:Y:S02]  /*0710*/  MOV R176, 0x4 ;  /* 0x0000000400b07802 */ /* 0x000fe40000000f00 */
        /* <DEDUP_REMOVED lines=25> */
[----:B-----5:R0:W5:Y:S03]  /*08b0*/  @P0 LDG.E.128 R52, [R2.64] ;  /* 0x0000000402340981 */ /* 0x020166000c1e1d00 */
[----:B-1----:R-:W-:Y:S01]  /*08c0*/  @P0 IMAD.WIDE.U32 R94, R167, R174, c[0x0][0x218] ;  /* 0x00008600a75e0625 */ /* 0x002fe200078e00ae */
[----:B------:R-:W-:Y:S01]  /*08d0*/  MOV R174, 0x3f800000 ;  /* 0x3f80000000ae7802 */ /* 0x000fe20000000f00 */
        /* <DEDUP_REMOVED lines=10> */
[----:B------:R-:W-:Y:S02]  /*0980*/  HADD2.F32 R179, -RZ, R70.H0_H0 ;  /* 0x20000046ffb37230 */ /* 0x000fe40000004100 */
[--C-:B0-----:R-:W-:Y:S02]  /*0990*/  HADD2.F32 R2, -RZ, R71.reuse.H0_H0 ;  /* 0x20000047ff027230 */ /* 0x101fe40000004100 */
[----:B------:R-:W-:-:S02]  /*09a0*/  HADD2.F32 R3, -RZ, R71.H1_H1 ;  /* 0x30000047ff037230 */ /* 0x000fc40000004100 */
[----:B------:R-:W-:Y:S02]  /*09b0*/  HADD2.F32 R70, -RZ, R70.H1_H1 ;  /* 0x30000046ff467230 */ /* 0x000fe40000004100 */
[----:B------:R-:W-:Y:S02]  /*09c0*/  HADD2.F32 R71, -RZ, R72.H0_H0 ;  /* 0x20000048ff477230 */ /* 0x000fe40000004100 */
[--C-:B------:R-:W-:Y:S02]  /*09d0*/  HADD2.F32 R203, -RZ, R80.reuse.H0_H0 ;  /* 0x20000050ffcb7230 */ /* 0x100fe40000004100 */
[----:B------:R-:W-:Y:S02]  /*09e0*/  HADD2.F32 R186, -RZ, R80.H1_H1 ;  /* 0x30000050ffba7230 */ /* 0x000fe40000004100 */
[--C-:B------:R-:W-:Y:S02]  /*09f0*/  HADD2.F32 R80, -RZ, R84.reuse.H0_H0 ;  /* 0x20000054ff507230 */ /* 0x100fe40000004100 */
[----:B------:R-:W-:-:S02]  /*0a00*/  HADD2.F32 R199, -RZ, R84.H1_H1 ;  /* 0x30000054ffc77230 */ /* 0x000fc40000004100 */
[--C-:B------:R-:W-:Y:S02]  /*0a10*/  HADD2.F32 R189, -RZ, R75.reuse.H0_H0 ;  /* 0x2000004bffbd7230 */ /* 0x100fe40000004100 */
[----:B------:R-:W-:Y:S01]  /*0a20*/  HADD2.F32 R184, -RZ, R75.H1_H1 ;  /* 0x3000004bffb87230 */ /* 0x000fe20000004100 */
[----:B------:R-:W-:Y:S01]  /*0a30*/  FADD.FTZ R75, -R223, R68 ;  /* 0x00000044df4b7221 */ /* 0x000fe20000010100 */
[----:B-1----:R-:W-:Y:S02]  /*0a40*/  HADD2.F32 R92, -RZ, R78.H0_H0 ;  /* 0x2000004eff5c7230 */ /* 0x002fe40000004100 */
[----:B------:R-:W-:Y:S01]  /*0a50*/  HADD2.F32 R84, -RZ, R86.H0_H0 ;  /* 0x20000056ff547230 */ /* 0x000fe20000004100 */
[----:B------:R-:W-:Y:S01]  /*0a60*/  FMUL.FTZ R68, R172, R69 ;  /* 0x00000045ac447220 */ /* 0x000fe20000410000 */
[----:B------:R-:W-:Y:S02]  /*0a70*/  HADD2.F32 R78, -RZ, R78.H1_H1 ;  /* 0x3000004eff4e7230 */ /* 0x000fe40000004100 */
[----:B------:R-:W-:Y:S01]  /*0a80*/  HADD2.F32 R86, -RZ, R86.H1_H1 ;  /* 0x30000056ff567230 */ /* 0x000fe20000004100 */
[----:B------:R-:W-:Y:S01]  /*0a90*/  FMUL.FTZ R69, R48, R71 ;  /* 0x0000004730457220 */ /* 0x000fe20000410000 */
[----:B------:R-:W-:-:S02]  /*0aa0*/  HADD2.F32 R178, -RZ, R72.H1_H1 ;  /* 0x30000048ffb27230 */ /* 0x000fc40000004100 */
[--C-:B------:R-:W-:Y:S02]  /*0ab0*/  HADD2.F32 R95, -RZ, R87.reuse.H0_H0 ;  /* 0x20000057ff5f7230 */ /* 0x100fe40000004100 */
[----:B------:R-:W-:Y:S01]  /*0ac0*/  HADD2.F32 R188, -RZ, R87.H1_H1 ;  /* 0x30000057ffbc7230 */ /* 0x000fe20000004100 */
        /* <DEDUP_REMOVED lines=8> */
[----:B------:R-:W-:Y:S01]  /*0b50*/  FFMA.FTZ R169, R68, R71, R169 ;  /* 0x0000004744a97223 */ /* 0x000fe200000100a9 */
[----:B------:R-:W-:Y:S01]  /*0b60*/  HADD2.F32 R72, -RZ, R76.H0_H0 ;  /* 0x2000004cff487230 */ /* 0x000fe20000004100 */
[----:B------:R-:W-:Y:S01]  /*0b70*/  FMUL.FTZ R71, R49, R178 ;  /* 0x000000b231477220 */ /* 0x000fe20000410000 */
[--C-:B------:R-:W-:Y:S01]  /*0b80*/  HADD2.F32 R73, -RZ, R77.reuse.H0_H0 ;  /* 0x2000004dff497230 */ /* 0x100fe20000004100 */
[----:B------:R-:W-:Y:S01]  /*0b90*/  FMUL.FTZ R78, R172, R87 ;  /* 0x00000057ac4e7220 */ /* 0x000fe20000410000 */
[----:B------:R-:W-:Y:S01]  /*0ba0*/  HADD2.F32 R74, -RZ, R77.H1_H1 ;  /* 0x3000004dff4a7230 */ /* 0x000fe20000004100 */
[----:B------:R-:W-:-:S02]  /*0bb0*/  FADD.FTZ R86, RZ, R69 ;  /* 0x00000045ff567221 */ /* 0x000fc40000010000 */
[C---:B------:R-:W-:Y:S02]  /*0bc0*/  FADD.FTZ R77, -R223.reuse, R176 ;  /* 0x000000b0df4d7221 */ /* 0x040fe40000010100 */
[----:B------:R-:W-:Y:S02]  /*0bd0*/  FMUL.FTZ R70, R172, R75 ;  /* 0x0000004bac467220 */ /* 0x000fe40000410000 */
[----:B------:R-:W-:Y:S01]  /*0be0*/  FFMA.FTZ R87, R68, R69, RZ ;  /* 0x0000004544577223 */ /* 0x000fe200000100ff */
[--C-:B------:R-:W-:Y:S01]  /*0bf0*/  HADD2.F32 R209, -RZ, R81.reuse.H0_H0 ;  /* 0x20000051ffd17230 */ /* 0x100fe20000004100 */
[----:B------:R-:W-:Y:S01]  /*0c00*/  FADD.FTZ R201, -R223, R72 ;  /* 0x00000048dfc97221 */ /* 0x000fe20000010100 */
[----:B------:R-:W-:Y:S01]  /*0c10*/  HADD2.F32 R193, -RZ, R81.H1_H1 ;  /* 0x30000051ffc17230 */ /* 0x000fe20000004100 */
[----:B------:R-:W-:Y:S02]  /*0c20*/  FMUL.FTZ R75, R50, R181 ;  /* 0x000000b5324b7220 */ /* 0x000fe40000410000 */
[----:B------:R-:W-:-:S02]  /*0c30*/  FADD.FTZ R86, R86, R71 ;  /* 0x0000004756567221 */ /* 0x000fc40000010000 */
[C---:B------:R-:W-:Y:S02]  /*0c40*/  FADD.FTZ R81, -R223.reuse, R177 ;  /* 0x000000b1df517221 */ /* 0x040fe40000010100 */
[----:B------:R-:W-:Y:S02]  /*0c50*/  FMUL.FTZ R72, R172, R77 ;  /* 0x0000004dac487220 */ /* 0x000fe40000410000 */
[----:B------:R-:W-:Y:S01]  /*0c60*/  FFMA.FTZ R87, R70, R71, R87 ;  /* 0x0000004746577223 */ /* 0x000fe20000010057 */
[----:B------:R-:W-:Y:S01]  /*0c70*/  HADD2.F32 R76, -RZ, R76.H1_H1 ;  /* 0x3000004cff4c7230 */ /* 0x000fe20000004100 */
[----:B------:R-:W-:Y:S01]  /*0c80*/  FADD.FTZ R211, -R223, R74 ;  /* 0x0000004adfd37221 */ /* 0x000fe20000010100 */
[--C-:B------:R-:W-:Y:S01]  /*0c90*/  HADD2.F32 R195, -RZ, R82.reuse.H0_H0 ;  /* 0x20000052ffc37230 */ /* 0x100fe20000004100 */
[----:B------:R-:W-:Y:S01]  /*0ca0*/  FMUL.FTZ R77, R51, R180 ;  /* 0x000000b4334d7220 */ /* 0x000fe20000410000 */
[----:B------:R-:W-:Y:S01]  /*0cb0*/  HADD2.F32 R197, -RZ, R82.H1_H1 ;  /* 0x30000052ffc57230 */ /* 0x000fe20000004100 */
[----:B------:R-:W-:Y:S01]  /*0cc0*/  FADD.FTZ R86, R86, R75 ;  /* 0x0000004b56567221 */ /* 0x000fe20000010000 */
[--C-:B------:R-:W-:Y:S01]  /*0cd0*/  HADD2.F32 R187, -RZ, R85.reuse.H0_H0 ;  /* 0x20000055ffbb7230 */ /* 0x100fe20000004100 */
[----:B------:R-:W-:Y:S01]  /*0ce0*/  FMUL.FTZ R74, R172, R81 ;  /* 0x00000051ac4a7220 */ /* 0x000fe20000410000 */
[----:B------:R-:W-:Y:S01]  /*0cf0*/  HADD2.F32 R82, -RZ, R85.H1_H1 ;  /* 0x30000055ff527230 */ /* 0x000fe20000004100 */
[----:B------:R-:W-:-:S02]  /*0d00*/  FADD.FTZ R85, -R223, R179 ;  /* 0x000000b3df557221 */ /* 0x000fc40000010100 */
[----:B------:R-:W-:Y:S02]  /*0d10*/  FFMA.FTZ R87, R72, R75, R87 ;  /* 0x0000004b48577223 */ /* 0x000fe40000010057 */
[----:B------:R-:W-:Y:S02]  /*0d20*/  FADD.FTZ R205, -R223, R76 ;  /* 0x0000004cdfcd7221 */ /* 0x000fe40000010100 */
[----:B------:R-:W-:Y:S02]  /*0d30*/  FMUL.FTZ R81, R44, R183 ;  /* 0x000000b72c517220 */ /* 0x000fe40000410000 */
[----:B------:R-:W-:Y:S02]  /*0d40*/  FADD.FTZ R86, R86, R77 ;  /* 0x0000004d56567221 */ /* 0x000fe40000010000 */
[----:B------:R-:W-:Y:S02]  /*0d50*/  FMUL.FTZ R76, R172, R85 ;  /* 0x00000055ac4c7220 */ /* 0x000fe40000410000 */
[----:B------:R-:W-:-:S02]  /*0d60*/  FFMA.FTZ R87, R74, R77, R87 ;  /* 0x0000004d4a577223 */ /* 0x000fc40000010057 */
[----:B------:R-:W-:Y:S02]  /*0d70*/  FMUL.FTZ R85, R45, R182 ;  /* 0x000000b62d557220 */ /* 0x000fe40000410000 */
[----:B------:R-:W-:Y:S01]  /*0d80*/  FADD.FTZ R86, R86, R81 ;  /* 0x0000005156567221 */ /* 0x000fe20000010000 */
[--C-:B------:R-:W-:Y:S01]  /*0d90*/  HADD2.F32 R93, -RZ, R79.reuse.H0_H0 ;  /* 0x2000004fff5d7230 */ /* 0x100fe20000004100 */
[----:B------:R-:W-:Y:S02]  /*0da0*/  FADD.FTZ R185, -R223, R2 ;  /* 0x00000002dfb97221 */ /* 0x000fe40000010100 */
[----:B------:R-:W-:Y:S01]  /*0db0*/  FFMA.FTZ R87, R76, R81, R87 ;  /* 0x000000514c577223 */ /* 0x000fe20000010057 */
[----:B------:R-:W-:Y:S01]  /*0dc0*/  HADD2.F32 R79, -RZ, R79.H1_H1 ;  /* 0x3000004fff4f7230 */ /* 0x000fe20000004100 */
[----:B------:R-:W-:Y:S02]  /*0dd0*/  FADD.FTZ R162, R181, R162 ;  /* 0x000000a2b5a27221 */ /* 0x000fe40000010000 */
[----:B------:R-:W-:-:S02]  /*0de0*/  FFMA.FTZ R163, R72, R181, R163 ;  /* 0x000000b548a37223 */ /* 0x000fc400000100a3 */
[C---:B------:R-:W-:Y:S02]  /*0df0*/  FADD.FTZ R221, -R223.reuse, R80 ;  /* 0x00000050dfdd7221 */ /* 0x040fe40000010100 */
[----:B------:R-:W-:Y:S02]  /*0e00*/  FMUL.FTZ R181, R46, R189 ;  /* 0x000000bd2eb57220 */ /* 0x000fe40000410000 */
[----:B------:R-:W-:Y:S02]  /*0e10*/  FADD.FTZ R86, R86, R85 ;  /* 0x0000005556567221 */ /* 0x000fe40000010000 */
[----:B------:R-:W-:Y:S02]  /*0e20*/  FADD.FTZ R191, -R223, R3 ;  /* 0x00000003dfbf7221 */ /* 0x000fe40000010100 */
[----:B------:R-:W-:Y:S02]  /*0e30*/  FMUL.FTZ R80, R172, R185 ;  /* 0x000000b9ac507220 */ /* 0x000fe40000410000 */
[----:B------:R-:W-:-:S02]  /*0e40*/  FFMA.FTZ R87, R78, R85, R87 ;  /* 0x000000554e577223 */ /* 0x000fc40000010057 */
[----:B------:R-:W-:Y:S02]  /*0e50*/  FADD.FTZ R217, -R223, R93 ;  /* 0x0000005ddfd97221 */ /* 0x000fe40000010100 */
[----:B------:R-:W-:Y:S02]  /*0e60*/  FADD.FTZ R158, R183, R158 ;  /* 0x0000009eb79e7221 */ /* 0x000fe40000010000 */
[----:B------:R-:W-:Y:S02]  /*0e70*/  FFMA.FTZ R159, R76, R183, R159 ;  /* 0x000000b74c9f7223 */ /* 0x000fe4000001009f */
[----:B------:R-:W-:Y:S02]  /*0e80*/  FADD.FTZ R93, -R223, R82 ;  /* 0x00000052df5d7221 */ /* 0x000fe40000010100 */
[----:B------:R-:W-:Y:S02]  /*0e90*/  FMUL.FTZ R183, R47, R184 ;  /* 0x000000b82fb77220 */ /* 0x000fe40000410000 */
[----:B------:R-:W-:-:S02]  /*0ea0*/  FADD.FTZ R86, R86, R181 ;  /* 0x000000b556567221 */ /* 0x000fc40000010000 */
[C---:B------:R-:W-:Y:S02]  /*0eb0*/  FADD.FTZ R207, -R223.reuse, R73 ;  /* 0x00000049dfcf7221 */ /* 0x040fe40000010100 */
[C---:B------:R-:W-:Y:S02]  /*0ec0*/  FADD.FTZ R219, -R223.reuse, R79 ;  /* 0x0000004fdfdb7221 */ /* 0x040fe40000010100 */
[----:B------:R-:W-:Y:S02]  /*0ed0*/  FMUL.FTZ R82, R172, R191 ;  /* 0x000000bfac527220 */ /* 0x000fe40000410000 */
[----:B------:R-:W-:Y:S01]  /*0ee0*/  FFMA.FTZ R87, R80, R181, R87 ;  /* 0x000000b550577223 */ /* 0x000fe20000010057 */
[----:B------:R-:W-:Y:S01]  /*0ef0*/  HADD2.F32 R196, -RZ, R88.H1_H1 ;  /* 0x30000058ffc47230 */ /* 0x000fe20000004100 */
[C---:B------:R-:W-:Y:S02]  /*0f00*/  FADD.FTZ R213, -R223.reuse, R92 ;  /* 0x0000005cdfd57221 */ /* 0x040fe40000010100 */
[----:B------:R-:W-:-:S02]  /*0f10*/  FADD.FTZ R199, -R223, R199 ;  /* 0x000000c7dfc77221 */ /* 0x000fc40000010100 */
[C---:B------:R-:W-:Y:S02]  /*0f20*/  FADD.FTZ R187, -R223.reuse, R187 ;  /* 0x000000bbdfbb7221 */ /* 0x040fe40000010100 */
[C---:B------:R-:W-:Y:S02]  /*0f30*/  FADD.FTZ R79, -R223.reuse, R84 ;  /* 0x00000054df4f7221 */ /* 0x040fe40000010100 */
[C---:B------:R-:W-:Y:S02]  /*0f40*/  FADD.FTZ R73, -R223.reuse, R95 ;  /* 0x0000005fdf497221 */ /* 0x040fe40000010100 */
[----:B------:R-:W-:Y:S01]  /*0f50*/  FADD.FTZ R3, -R223, R188 ;  /* 0x000000bcdf037221 */ /* 0x000fe20000010100 */
[----:B------:R-:W-:Y:S01]  /*0f60*/  HADD2.F32 R223, -RZ, R88.H0_H0 ;  /* 0x20000058ffdf7230 */ /* 0x000fe20000004100 */
[----:B------:R-:W-:Y:S02]  /*0f70*/  FMUL.FTZ R185, R40, R203 ;  /* 0x000000cb28b97220 */ /* 0x000fe40000410000 */
[----:B------:R-:W-:-:S02]  /*0f80*/  FADD.FTZ R88, R86, R183 ;  /* 0x000000b756587221 */ /* 0x000fc40000010000 */
[----:B------:R-:W-:Y:S02]  /*0f90*/  FADD.FTZ R156, R182, R156 ;  /* 0x0000009cb69c7221 */ /* 0x000fe40000010000 */
[----:B------:R-:W-:Y:S02]  /*0fa0*/  FFMA.FTZ R157, R78, R182, R157 ;  /* 0x000000b64e9d7223 */ /* 0x000fe4000001009d */
[----:B------:R-:W-:Y:S02]  /*0fb0*/  FMUL.FTZ R84, R172, R201 ;  /* 0x000000c9ac547220 */ /* 0x000fe40000410000 */
[----:B------:R-:W-:Y:S02]  /*0fc0*/  FFMA.FTZ R87, R82, R183, R87 ;  /* 0x000000b752577223 */ /* 0x000fe40000010057 */
[----:B------:R-:W-:Y:S01]  /*0fd0*/  FMUL.FTZ R182, R172, R205 ;  /* 0x000000cdacb67220 */ /* 0x000fe20000410000 */
[--C-:B------:R-:W-:Y:S01]  /*0fe0*/  HADD2.F32 R179, -RZ, R89.reuse.H0_H0 ;  /* 0x20000059ffb37230 */ /* 0x100fe20000004100 */
[----:B------:R-:W-:Y:S01]  /*0ff0*/  FADD.FTZ R154, R189, R154 ;  /* 0x0000009abd9a7221 */ /* 0x000fe20000010000 */
[----:B------:R-:W-:Y:S01]  /*1000*/  HADD2.F32 R92, -RZ, R89.H1_H1 ;  /* 0x30000059ff5c7230 */ /* 0x000fe20000004100 */
[----:B------:R-:W-:-:S02]  /*1010*/  FFMA.FTZ R155, R80, R189, R155 ;  /* 0x000000bd509b7223 */ /* 0x000fc4000001009b */
[-C--:B------:R-:W-:Y:S02]  /*1020*/  FMUL.FTZ R189, R41, R186.reuse ;  /* 0x000000ba29bd7220 */ /* 0x080fe40000410000 */
[----:B------:R-:W-:Y:S01]  /*1030*/  FADD.FTZ R88, R88, R185 ;  /* 0x000000b958587221 */ /* 0x000fe20000010000 */
[----:B------:R-:W-:Y:S01]  /*1040*/  HADD2.F32 R94, -RZ, R83.H0_H0 ;  /* 0x20000053ff5e7230 */ /* 0x000fe20000004100 */
[----:B------:R-:W-:Y:S02]  /*1050*/  FFMA.FTZ R89, R84, R185, R87 ;  /* 0x000000b954597223 */ /* 0x000fe40000010057 */
[----:B------:R-:W-:Y:S02]  /*1060*/  FADD.FTZ R148, R186, R148 ;  /* 0x00000094ba947221 */ /* 0x000fe40000010000 */
[----:B------:R-:W-:Y:S01]  /*1070*/  FFMA.FTZ R149, R182, R186, R149 ;  /* 0x000000bab6957223 */ /* 0x000fe20000010095 */
[--C-:B------:R-:W-:Y:S01]  /*1080*/  HADD2.F32 R95, -RZ, R90.reuse.H0_H0 ;  /* 0x2000005aff5f7230 */ /* 0x100fe20000004100 */
[C---:B------:R-:W-:Y:S01]  /*1090*/  FMUL.FTZ R186, R172.reuse, R211 ;  /* 0x000000d3acba7220 */ /* 0x040fe20000410000 */
        /* <DEDUP_REMOVED lines=8> */
[----:B------:R-:W-:Y:S02]  /*1120*/  FADD.FTZ R144, R193, R144 ;  /* 0x00000090c1907221 */ /* 0x000fe40000010000 */
[----:B------:R-:W-:Y:S02]  /*1130*/  FMUL.FTZ R188, R172, R213 ;  /* 0x000000d5acbc7220 */ /* 0x000fe40000410000 */
[----:B------:R-:W-:Y:S02]  /*1140*/  FFMA.FTZ R145, R186, R193, R145 ;  /* 0x000000c1ba917223 */ /* 0x000fe40000010091 */
[----:B------:R-:W-:Y:S02]  /*1150*/  FADD.FTZ R137, R94, R137 ;  /* 0x000000895e897221 */ /* 0x000fe40000010000 */
[-C--:B------:R-:W-:Y:S02]  /*1160*/  FFMA.FTZ R139, R192, R94.reuse, R139 ;  /* 0x0000005ec08b7223 */ /* 0x080fe4000001008b */
[----:B------:R-:W-:-:S02]  /*1170*/  FMUL.FTZ R201, R38, R94 ;  /* 0x0000005e26c97220 */ /* 0x000fc40000410000 */
[----:B------:R-:W-:Y:S02]  /*1180*/  FMUL.FTZ R193, R43, R193 ;  /* 0x000000c12bc17220 */ /* 0x000fe40000410000 */
[----:B------:R-:W-:Y:S02]  /*1190*/  FADD.FTZ R94, R88, R191 ;  /* 0x000000bf585e7221 */ /* 0x000fe40000010000 */
[----:B------:R-:W-:Y:S01]  /*11a0*/  FFMA.FTZ R90, R184, R191, R90 ;  /* 0x000000bfb85a7223 */ /* 0x000fe2000001005a */
[--C-:B------:R-:W-:Y:S01]  /*11b0*/  HADD2.F32 R177, -RZ, R91.reuse.H0_H0 ;  /* 0x2000005bffb17230 */ /* 0x100fe20000004100 */
[----:B------:R-:W-:Y:S01]  /*11c0*/  FADD.FTZ R141, R195, R141 ;  /* 0x0000008dc38d7221 */ /* 0x000fe20000010000 */
[----:B------:R-:W-:Y:S01]  /*11d0*/  HADD2.F32 R2, -RZ, R91.H1_H1 ;  /* 0x3000005bff027230 */ /* 0x000fe20000004100 */
        /* <DEDUP_REMOVED lines=9> */
[----:B------:R-:W-:Y:S02]  /*1270*/  FMUL.FTZ R197, R37, R197 ;  /* 0x000000c525c57220 */ /* 0x000fe40000410000 */
[----:B------:R-:W-:Y:S01]  /*1280*/  FADD.FTZ R94, R94, R195 ;  /* 0x000000c35e5e7221 */ /* 0x000fe20000010000 */
[----:B------:R-:W-:Y:S01]  /*1290*/  HADD2.F32 R83, -RZ, R83.H1_H1 ;  /* 0x30000053ff537230 */ /* 0x000fe20000004100 */
        /* <DEDUP_REMOVED lines=16> */
[----:B------:R-:W-:Y:S02]  /*13a0*/  FMUL.FTZ R88, R33, R196 ;  /* 0x000000c421587220 */ /* 0x000fe40000410000 */
[----:B------:R-:W-:Y:S02]  /*13b0*/  FADD.FTZ R79, R180, R87 ;  /* 0x00000057b44f7221 */ /* 0x000fe40000010000 */
[----:B------:R-:W-:Y:S02]  /*13c0*/  FMUL.FTZ R89, R172, R199 ;  /* 0x000000c7ac597220 */ /* 0x000fe40000410000 */
[----:B------:R-:W-:Y:S02]  /*13d0*/  FFMA.FTZ R178, R86, R87, R178 ;  /* 0x0000005756b27223 */ /* 0x000fe400000100b2 */
[----:B------:R-:W-:-:S02]  /*13e0*/  FMUL.FTZ R93, R172, R93 ;  /* 0x0000005dac5d7220 */ /* 0x000fc40000410000 */
        /* <DEDUP_REMOVED lines=13> */
[----:B------:R-:W-:Y:S02]  /*14c0*/  FMUL.FTZ R95, R28, R95 ;  /* 0x0000005f1c5f7220 */ /* 0x000fe40000410000 */
        /* <DEDUP_REMOVED lines=32> */
.L_x_5226:
        /* <DEDUP_REMOVED lines=18> */
.L_x_5227:
        /* <DEDUP_REMOVED lines=16> */
[-CC-:B------:R-:W-:Y:S02]  /*18f0*/  FFMA.FTZ R76, R76, R196.reuse, R187.reuse ;  /* 0x000000c44c4c7223 */ /* 0x180fe400000100bb */
[C---:B------:R-:W-:Y:S02]  /*1900*/  FMUL.FTZ R71, R172.reuse, R71 ;  /* 0x00000047ac477220 */ /* 0x040fe40000410000 */
[----:B------:R-:W-:Y:S02]  /*1910*/  FADD.FTZ R77, R77, -R74 ;  /* 0x8000004a4d4d7221 */ /* 0x000fe40000010000 */
[----:B------:R-:W-:Y:S02]  /*1920*/  FMUL.FTZ R69, R172, R69 ;  /* 0x00000045ac457220 */ /* 0x000fe40000410000 */
[----:B------:R-:W-:Y:S02]  /*1930*/  FFMA.FTZ R84, R84, R196, R187 ;  /* 0x000000c454547223 */ /* 0x000fe400000100bb */
[----:B------:R-:W-:Y:S01]  /*1940*/  FADD.FTZ R3, R75, -R72 ;  /* 0x800000484b037221 */ /* 0x000fe20000010000 */
[----:B------:R-:W-:Y:S01]  /*1950*/  @P0 HADD2.F32 R72, -RZ, R56.H0_H0 ;  /* 0x20000038ff480230 */ /* 0x000fe20000004100 */
[----:B------:R-:W-:-:S02]  /*1960*/  FADD.FTZ R81, R81, -R76 ;  /* 0x8000004c51517221 */ /* 0x000fc40000010000 */
[-CC-:B------:R-:W-:Y:S02]  /*1970*/  FFMA.FTZ R80, R80, R196.reuse, R187.reuse ;  /* 0x000000c450507223 */ /* 0x180fe400000100bb */
[----:B------:R-:W-:Y:S01]  /*1980*/  @P0 FADD.FTZ R71, R71, R68 ;  /* 0x0000004447470221 */ /* 0x000fe20000010000 */
[--C-:B------:R-:W-:Y:S01]  /*1990*/  @P0 HADD2.F32 R68, -RZ, R53.reuse.H1_H1 ;  /* 0x30000035ff440230 */ /* 0x100fe20000004100 */
[-CC-:B------:R-:W-:Y:S02]  /*19a0*/  FFMA.FTZ R78, R78, R196.reuse, R187.reuse ;  /* 0x000000c44e4e7223 */ /* 0x180fe400000100bb */
[----:B------:R-:W-:Y:S02]  /*19b0*/  FFMA.FTZ R82, R82, R196, R187 ;  /* 0x000000c452527223 */ /* 0x000fe400000100bb */
[----:B------:R-:W-:Y:S01]  /*19c0*/  @P0 FADD.FTZ R69, R69, R2 ;  /* 0x0000000245450221 */ /* 0x000fe20000010000 */
[----:B------:R-:W-:Y:S01]  /*19d0*/  @P0 HADD2.F32 R2, -RZ, R53.H0_H0 ;  /* 0x20000035ff020230 */ /* 0x000fe20000004100 */
[----:B------:R-:W-:-:S02]  /*19e0*/  FMUL.FTZ R77, R172, R77 ;  /* 0x0000004dac4d7220 */ /* 0x000fc40000410000 */
[----:B------:R-:W-:Y:S02]  /*19f0*/  FADD.FTZ R199, R185, -R84 ;  /* 0x80000054b9c77221 */ /* 0x000fe40000010000 */
[----:B------:R-:W-:Y:S02]  /*1a00*/  FFMA.FTZ R184, R184, R196, R187 ;  /* 0x000000c4b8b87223 */ /* 0x000fe400000100bb */
[----:B------:R-:W-:Y:S02]  /*1a10*/  FADD.FTZ R181, R181, -R80 ;  /* 0x80000050b5b57221 */ /* 0x000fe40000010000 */
[C---:B------:R-:W-:Y:S01]  /*1a20*/  FMUL.FTZ R185, R172.reuse, R3 ;  /* 0x00000003acb97220 */ /* 0x040fe20000410000 */
[----:B------:R-:W-:Y:S01]  /*1a30*/  @P1 F2FP.PACK_AB R3, RZ, R71 ;  /* 0x00000047ff03123e */ /* 0x000fe200000000ff */
[----:B------:R-:W-:Y:S02]  /*1a40*/  FMUL.FTZ R81, R172, R81 ;  /* 0x00000051ac517220 */ /* 0x000fe40000410000 */
[----:B------:R-:W-:-:S02]  /*1a50*/  FADD.FTZ R73, R85, -R78 ;  /* 0x8000004e55497221 */ /* 0x000fc40000010000 */
[----:B------:R-:W-:Y:S02]  /*1a60*/  FADD.FTZ R183, R183, -R82 ;  /* 0x80000052b7b77221 */ /* 0x000fe40000010000 */
[----:B------:R-:W-:Y:S01]  /*1a70*/  @P0 FADD.FTZ R77, R77, R68 ;  /* 0x000000444d4d0221 */ /* 0x000fe20000010000 */
[--C-:B------:R-:W-:Y:S01]  /*1a80*/  @P0 HADD2.F32 R68, -RZ, R55.reuse.H0_H0 ;  /* 0x20000037ff440230 */ /* 0x100fe20000004100 */
[----:B------:R-:W-:Y:S02]  /*1a90*/  FADD.FTZ R85, R191, -R184 ;  /* 0x800000b8bf557221 */ /* 0x000fe40000010000 */
[----:B------:R-:W-:Y:S01]  /*1aa0*/  @P0 FADD.FTZ R185, R185, R2 ;  /* 0x00000002b9b90221 */ /* 0x000fe20000010000 */
[----:B------:R-:W-:Y:S01]  /*1ab0*/  @P0 HADD2.F32 R2, -RZ, R54.H1_H1 ;  /* 0x30000036ff020230 */ /* 0x000fe20000004100 */
[----:B------:R-:W-:Y:S01]  /*1ac0*/  @P0 FADD.FTZ R81, R81, R70 ;  /* 0x0000004651510221 */ /* 0x000fe20000010000 */
[----:B------:R-:W-:Y:S01]  /*1ad0*/  @P0 HADD2.F32 R70, -RZ, R55.H1_H1 ;  /* 0x30000037ff460230 */ /* 0x000fe20000004100 */
[----:B------:R-:W-:Y:S01]  /*1ae0*/  FMUL.FTZ R191, R172, R181 ;  /* 0x000000b5acbf7220 */ /* 0x000fe20000410000 */
[----:B------:R-:W-:Y:S01]  /*1af0*/  HFMA2.MMA R181, -RZ, RZ, 0, 9.5367431640625e-07 ;  /* 0x00000010ffb57435 */ /* 0x000fe200000001ff */
[----:B------:R-:W-:-:S02]  /*1b00*/  FFMA.FTZ R186, R186, R196, R187 ;  /* 0x000000c4baba7223 */ /* 0x000fc400000100bb */
[C---:B------:R-:W-:Y:S02]  /*1b10*/  FMUL.FTZ R73, R172.reuse, R73 ;  /* 0x00000049ac497220 */ /* 0x040fe40000410000 */
[----:B------:R-:W-:Y:S02]  /*1b20*/  FMUL.FTZ R79, R172, R183 ;  /* 0x000000b7ac4f7220 */ /* 0x000fe40000410000 */
[----:B------:R-:W-:Y:S01]  /*1b30*/  @P0 FADD.FTZ R191, R191, R68 ;  /* 0x00000044bfbf0221 */ /* 0x000fe20000010000 */
[----:B------:R-:W-:Y:S01]  /*1b40*/  @P1 F2FP.PACK_AB R68, RZ, R185 ;  /* 0x000000b9ff44123e */ /* 0x000fe200000000ff */
[-CC-:B------:R-:W-:Y:S02]  /*1b50*/  FFMA.FTZ R182, R182, R196.reuse, R187.reuse ;  /* 0x000000c4b6b67223 */ /* 0x180fe400000100bb */
[----:B------:R-:W-:Y:S01]  /*1b60*/  FFMA.FTZ R188, R188, R196, R187 ;  /* 0x000000c4bcbc7223 */ /* 0x000fe200000100bb */
[----:B------:R-:W-:Y:S01]  /*1b70*/  @P1 F2FP.PACK_AB R76, RZ, R191 ;  /* 0x000000bfff4c123e */ /* 0x000fe200000000ff */
[----:B------:R-:W-:Y:S01]  /*1b80*/  FADD.FTZ R203, R193, -R186 ;  /* 0x800000bac1cb7221 */ /* 0x000fe20000010000 */
[----:B------:R-:W-:Y:S01]  /*1b90*/  @P1 PRMT R65, R68, 0x7610, R65 ;  /* 0x0000761044411816 */ /* 0x000fe20000000041 */
[----:B------:R-:W-:Y:S01]  /*1ba0*/  @P0 FADD.FTZ R73, R73, R2 ;  /* 0x0000000249490221 */ /* 0x000fe20000010000 */
[----:B------:R-:W-:Y:S01]  /*1bb0*/  @P1 F2FP.PACK_AB R2, RZ, R69 ;  /* 0x00000045ff02123e */ /* 0x000fe200000000ff */
[----:B------:R-:W-:Y:S01]  /*1bc0*/  @P0 FADD.FTZ R79, R79, R70 ;  /* 0x000000464f4f0221 */ /* 0x000fe20000010000 */
[----:B------:R-:W-:Y:S01]  /*1bd0*/  @P1 F2FP.PACK_AB R70, RZ, R81 ;  /* 0x00000051ff46123e */ /* 0x000fe200000000ff */
[----:B------:R-:W-:Y:S01]  /*1be0*/  FMUL.FTZ R193, R172, R199 ;  /* 0x000000c7acc17220 */ /* 0x000fe20000410000 */
[----:B------:R-:W-:Y:S01]  /*1bf0*/  @P1 PRMT R64, R2, 0x7610, R64 ;  /* 0x0000761002401816 */ /* 0x000fe20000000040 */
[----:B------:R-:W-:Y:S01]  /*1c00*/  FADD.FTZ R75, R189, -R182 ;  /* 0x800000b6bd4b7221 */ /* 0x000fe20000010000 */
[----:B------:R-:W-:Y:S01]  /*1c10*/  @P1 F2FP.PACK_AB R74, RZ, R73 ;  /* 0x00000049ff4a123e */ /* 0x000fe200000000ff */
[----:B------:R-:W-:Y:S01]  /*1c20*/  FADD.FTZ R195, R195, -R188 ;  /* 0x800000bcc3c37221 */ /* 0x000fe20000010000 */
[----:B------:R-:W-:Y:S01]  /*1c30*/  @P1 F2FP.PACK_AB R82, RZ, R79 ;  /* 0x0000004fff52123e */ /* 0x000fe200000000ff */
[-C--:B------:R-:W-:Y:S01]  /*1c40*/  FMUL.FTZ R185, R185, R174.reuse ;  /* 0x000000aeb9b97220 */ /* 0x080fe20000410000 */
[----:B------:R-:W-:Y:S01]  /*1c50*/  @P1 PRMT R66, R70, 0x7610, R66 ;  /* 0x0000761046421816 */ /* 0x000fe20000000042 */
[-C--:B------:R-:W-:Y:S01]  /*1c60*/  FMUL.FTZ R184, R77, R174.reuse ;  /* 0x000000ae4db87220 */ /* 0x080fe20000410000 */
[----:B------:R-:W-:Y:S01]  /*1c70*/  @P1 PRMT R67, R76, 0x7610, R67 ;  /* 0x000076104c431816 */ /* 0x000fe20000000043 */
[----:B------:R-:W-:-:S02]  /*1c80*/  FMUL.FTZ R183, R69, R174 ;  /* 0x000000ae45b77220 */ /* 0x000fc40000410000 */
[-C--:B------:R-:W-:Y:S02]  /*1c90*/  FMUL.FTZ R182, R71, R174.reuse ;  /* 0x000000ae47b67220 */ /* 0x080fe40000410000 */
        /* <DEDUP_REMOVED lines=13> */
[----:B------:R-:W-:Y:S01]  /*1d70*/  @P1 PRMT R64, R64, 0x5410, R3 ;  /* 0x0000541040401816 */ /* 0x000fe20000000003 */
[----:B------:R-:W-:Y:S01]  /*1d80*/  FMUL.FTZ R79, R22, R191 ;  /* 0x000000bf164f7220 */ /* 0x000fe20000410000 */
[----:B------:R-:W-:Y:S01]  /*1d90*/  F2FP.PACK_AB R76, R71, R76 ;  /* 0x0000004c474c723e */ /* 0x000fe200000000ff */
[----:B------:R-:W-:Y:S01]  /*1da0*/  FMUL.FTZ R70, R23, R188 ;  /* 0x000000bc17467220 */ /* 0x000fe20000410000 */
[----:B------:R-:W-:Y:S01]  /*1db0*/  F2FP.PACK_AB R78, R73, R78 ;  /* 0x0000004e494e723e */ /* 0x000fe200000000ff */
[----:B------:R-:W-:Y:S01]  /*1dc0*/  IMAD.WIDE.U32 R68, R168, R181, c[0x0][0x170] ;  /* 0x00005c00a8447625 */ /* 0x000fe200078e00b5 */
[----:B------:R-:W-:-:S02]  /*1dd0*/  @P1 PRMT R65, R65, 0x5410, R72 ;  /* 0x0000541041411816 */ /* 0x000fc40000000048 */
[----:B------:R-:W-:Y:S01]  /*1de0*/  F2FP.PACK_AB R79, R70, R79 ;  /* 0x0000004f464f723e */ /* 0x000fe200000000ff */
[-C--:B------:R-:W-:Y:S01]  /*1df0*/  @P1 IMAD.WIDE.U32 R2, R168, R181.reuse, c[0x0][0x258] ;  /* 0x00009600a8021625 */ /* 0x080fe200078e00b5 */
[----:B------:R-:W-:Y:S01]  /*1e00*/  @P1 PRMT R66, R66, 0x5410, R74 ;  /* 0x0000541042421816 */ /* 0x000fe2000000004a */
[----:B------:R-:W2:Y:S01]  /*1e10*/  LDG.E.128 R68, [R68.64] ;  /* 0x0000000444447981 */ /* 0x000ea2000c1e1d00 */
[----:B------:R-:W-:Y:S01]  /*1e20*/  @P1 PRMT R67, R67, 0x5410, R82 ;  /* 0x0000541043431816 */ /* 0x000fe20000000052 */
[----:B------:R-:W-:Y:S02]  /*1e30*/  FFMA.FTZ R194, R194, R196, R187 ;  /* 0x000000c4c2c27223 */ /* 0x000fe400000100bb */
[----:B------:R-:W-:-:S04]  /*1e40*/  IMAD.WIDE.U32 R80, R168, R181, c[0x0][0x248] ;  /* 0x00009200a8507625 */ /* 0x000fc800078e00b5 */
[----:B------:R-:W-:Y:S01]  /*1e50*/  IMAD.WIDE.U32 R72, R173, R181, c[0x0][0x170] ;  /* 0x00005c00ad487625 */ /* 0x000fe200078e00b5 */
[----:B------:R0:W-:Y:S03]  /*1e60*/  @P1 STG.E.128 [R2.64], R64 ;  /* 0x0000004002001986 */ /* 0x0001e6000c101d04 */
[----:B------:R-:W-:Y:S01]  /*1e70*/  FADD.FTZ R205, R83, -R194 ;  /* 0x800000c253cd7221 */ /* 0x000fe20000010000 */
[----:B------:R1:W-:Y:S01]  /*1e80*/  STG.E.128 [R80.64], R76 ;  /* 0x0000004c50007986 */ /* 0x0003e2000c101d04 */
[----:B------:R-:W-:Y:S02]  /*1e90*/  FMUL.FTZ R83, R172, R75 ;  /* 0x0000004bac537220 */ /* 0x000fe40000410000 */
[-CC-:B------:R-:W-:Y:S01]  /*1ea0*/  FFMA.FTZ R190, R190, R196.reuse, R187.reuse ;  /* 0x000000c4bebe7223 */ /* 0x180fe200000100bb */
[----:B------:R-:W3:Y:S01]  /*1eb0*/  LDG.E.128 R72, [R72.64] ;  /* 0x0000000448487981 */ /* 0x000ee2000c1e1d00 */
[----:B------:R-:W-:-:S02]  /*1ec0*/  FFMA.FTZ R192, R192, R196, R187 ;  /* 0x000000c4c0c07223 */ /* 0x000fc400000100bb */
[----:B------:R-:W-:Y:S02]  /*1ed0*/  FADD.FTZ R197, R197, -R190 ;  /* 0x800000bec5c57221 */ /* 0x000fe40000010000 */
[----:B------:R-:W-:Y:S01]  /*1ee0*/  FADD.FTZ R201, R201, -R192 ;  /* 0x800000c0c9c97221 */ /* 0x000fe20000010000 */
[--C-:B------:R-:W-:Y:S01]  /*1ef0*/  @P0 HADD2.F32 R84, -RZ, R57.reuse.H0_H0 ;  /* 0x20000039ff540230 */ /* 0x100fe20000004100 */
[C---:B------:R-:W-:Y:S01]  /*1f00*/  FMUL.FTZ R85, R172.reuse, R85 ;  /* 0x00000055ac557220 */ /* 0x040fe20000410000 */
[----:B------:R-:W-:Y:S01]  /*1f10*/  @P0 HADD2.F32 R82, -RZ, R56.H1_H1 ;  /* 0x30000038ff520230 */ /* 0x000fe20000004100 */
[C---:B------:R-:W-:Y:S01]  /*1f20*/  FMUL.FTZ R199, R172.reuse, R201 ;  /* 0x000000c9acc77220 */ /* 0x040fe20000410000 */
[--C-:B0-----:R-:W-:Y:S01]  /*1f30*/  @P0 HADD2.F32 R2, -RZ, R58.reuse.H0_H0 ;  /* 0x2000003aff020230 */ /* 0x101fe20000004100 */
[C---:B------:R-:W-:Y:S01]  /*1f40*/  FMUL.FTZ R203, R172.reuse, R203 ;  /* 0x000000cbaccb7220 */ /* 0x040fe20000410000 */
[----:B------:R-:W-:Y:S02]  /*1f50*/  @P0 HADD2.F32 R190, -RZ, R57.H1_H1 ;  /* 0x30000039ffbe0230 */ /* 0x000fe40000004100 */
        /* <DEDUP_REMOVED lines=20> */
[-C--:B------:R-:W-:Y:S02]  /*20a0*/  FMUL.FTZ R190, R83, R174.reuse ;  /* 0x000000ae53be7220 */ /* 0x080fe40000410000 */
[----:B------:R-:W-:-:S02]  /*20b0*/  FMUL.FTZ R195, R85, R174 ;  /* 0x000000ae55c37220 */ /* 0x000fc40000410000 */
[-C--:B------:R-:W-:Y:S02]  /*20c0*/  FMUL.FTZ R192, R203, R174.reuse ;  /* 0x000000aecbc07220 */ /* 0x080fe40000410000 */
[-C--:B------:R-:W-:Y:S02]  /*20d0*/  FMUL.FTZ R199, R199, R174.reuse ;  /* 0x000000aec7c77220 */ /* 0x080fe40000410000 */
[----:B------:R-:W-:Y:S01]  /*20e0*/  FMUL.FTZ R198, R205, R174 ;  /* 0x000000aecdc67220 */ /* 0x000fe20000410000 */
[----:B------:R-:W-:Y:S01]  /*20f0*/  @P1 F2FP.PACK_AB R3, RZ, R83 ;  /* 0x00000053ff03123e */ /* 0x000fe200000000ff */
[----:B------:R-:W-:Y:S01]  /*2100*/  FMUL.FTZ R78, R12, R197 ;  /* 0x000000c50c4e7220 */ /* 0x000fe20000410000 */
[----:B------:R-:W-:Y:S01]  /*2110*/  @P1 F2FP.PACK_AB R200, RZ, R79 ;  /* 0x0000004fffc8123e */ /* 0x000fe200000000ff */
        /* <DEDUP_REMOVED lines=29> */
[-CC-:B------:R-:W-:Y:S02]  /*22f0*/  FFMA.FTZ R93, R93, R196.reuse, R187.reuse ;  /* 0x000000c45d5d7223 */ /* 0x180fe400000100bb */
[----:B------:R-:W-:Y:S02]  /*2300*/  FADD.FTZ R87, R87, -R86 ;  /* 0x8000005657577221 */ /* 0x000fe40000010000 */
[-C--:B------:R-:W-:Y:S02]  /*2310*/  FFMA.FTZ R89, R89, R196.reuse, R187 ;  /* 0x000000c459597223 */ /* 0x080fe400000100bb */
[----:B------:R-:W-:Y:S02]  /*2320*/  FMUL.FTZ R87, R172, R87 ;  /* 0x00000057ac577220 */ /* 0x000fe40000410000 */
[----:B------:R-:W-:Y:S01]  /*2330*/  FADD.FTZ R93, R92, -R93 ;  /* 0x8000005d5c5d7221 */ /* 0x000fe20000010000 */
[----:B0-----:R-:W-:Y:S01]  /*2340*/  @P0 HADD2.F32 R2, -RZ, R60.H0_H0 ;  /* 0x2000003cff020230 */ /* 0x001fe20000004100 */
[----:B------:R-:W-:-:S02]  /*2350*/  FFMA.FTZ R90, R90, R196, R187 ;  /* 0x000000c45a5a7223 */ /* 0x000fc400000100bb */
[----:B------:R-:W-:Y:S02]  /*2360*/  FADD.FTZ R89, R88, -R89 ;  /* 0x8000005958597221 */ /* 0x000fe40000010000 */
[----:B------:R-:W-:Y:S01]  /*2370*/  @P0 FADD.FTZ R87, R87, R2 ;  /* 0x0000000257570221 */ /* 0x000fe20000010000 */
[--C-:B------:R-:W-:Y:S01]  /*2380*/  @P0 HADD2.F32 R2, -RZ, R61.reuse.H1_H1 ;  /* 0x3000003dff020230 */ /* 0x100fe20000004100 */
[----:B------:R-:W-:Y:S01]  /*2390*/  FMUL.FTZ R93, R172, R93 ;  /* 0x0000005dac5d7220 */ /* 0x000fe20000410000 */
[----:B------:R-:W-:Y:S01]  /*23a0*/  @P0 HADD2.F32 R76, -RZ, R60.H1_H1 ;  /* 0x3000003cff4c0230 */ /* 0x000fe20000004100 */
[-CC-:B------:R-:W-:Y:S02]  /*23b0*/  FFMA.FTZ R94, R94, R196.reuse, R187.reuse ;  /* 0x000000c45e5e7223 */ /* 0x180fe400000100bb */
[-CC-:B------:R-:W-:Y:S02]  /*23c0*/  FFMA.FTZ R178, R178, R196.reuse, R187.reuse ;  /* 0x000000c4b2b27223 */ /* 0x180fe400000100bb */
[----:B------:R-:W-:Y:S01]  /*23d0*/  FADD.FTZ R91, R91, -R90 ;  /* 0x8000005a5b5b7221 */ /* 0x000fe20000010000 */
[----:B------:R-:W-:Y:S01]  /*23e0*/  @P0 HADD2.F32 R78, -RZ, R61.H0_H0 ;  /* 0x2000003dff4e0230 */ /* 0x000fe20000004100 */
[----:B------:R-:W-:-:S02]  /*23f0*/  FFMA.FTZ R175, R175, R196, R187 ;  /* 0x000000c4afaf7223 */ /* 0x000fc400000100bb */
[----:B------:R-:W-:Y:S02]  /*2400*/  FMUL.FTZ R89, R172, R89 ;  /* 0x00000059ac597220 */ /* 0x000fe40000410000 */
[----:B------:R-:W-:Y:S02]  /*2410*/  FFMA.FTZ R180, R180, R196, R187 ;  /* 0x000000c4b4b47223 */ /* 0x000fe400000100bb */
[----:B------:R-:W-:Y:S02]  /*2420*/  @P0 FADD.FTZ R93, R93, R2 ;  /* 0x000000025d5d0221 */ /* 0x000fe40000010000 */
[----:B------:R-:W-:Y:S02]  /*2430*/  FADD.FTZ R95, R95, -R94 ;  /* 0x8000005e5f5f7221 */ /* 0x000fe40000010000 */
[----:B------:R-:W-:Y:S02]  /*2440*/  FADD.FTZ R177, R177, -R178 ;  /* 0x800000b2b1b17221 */ /* 0x000fe40000010000 */
[----:B------:R-:W-:Y:S01]  /*2450*/  FMUL.FTZ R91, R172, R91 ;  /* 0x0000005bac5b7220 */ /* 0x000fe20000410000 */
[----:B------:R-:W-:Y:S01]  /*2460*/  @P0 HADD2.F32 R84, -RZ, R63.H0_H0 ;  /* 0x2000003fff540230 */ /* 0x000fe20000004100 */
[----:B------:R-:W-:-:S02]  /*2470*/  FADD.FTZ R175, R176, -R175 ;  /* 0x800000afb0af7221 */ /* 0x000fc40000010000 */
[----:B------:R-:W-:Y:S01]  /*2480*/  @P0 FADD.FTZ R89, R89, R76 ;  /* 0x0000004c59590221 */ /* 0x000fe20000010000 */
[--C-:B------:R-:W-:Y:S01]  /*2490*/  @P0 HADD2.F32 R76, -RZ, R62.reuse.H0_H0 ;  /* 0x2000003eff4c0230 */ /* 0x100fe20000004100 */
[----:B------:R-:W-:Y:S02]  /*24a0*/  FADD.FTZ R179, R179, -R180 ;  /* 0x800000b4b3b37221 */ /* 0x000fe40000010000 */
[C---:B------:R-:W-:Y:S02]  /*24b0*/  FMUL.FTZ R95, R172.reuse, R95 ;  /* 0x0000005fac5f7220 */ /* 0x040fe40000410000 */
[C---:B------:R-:W-:Y:S02]  /*24c0*/  FMUL.FTZ R177, R172.reuse, R177 ;  /* 0x000000b1acb17220 */ /* 0x040fe40000410000 */
[----:B------:R-:W-:Y:S01]  /*24d0*/  @P0 FADD.FTZ R91, R91, R78 ;  /* 0x0000004e5b5b0221 */ /* 0x000fe20000010000 */
[----:B------:R-:W-:Y:S01]  /*24e0*/  @P0 HADD2.F32 R78, -RZ, R62.H1_H1 ;  /* 0x3000003eff4e0230 */ /* 0x000fe20000004100 */
[C---:B------:R-:W-:Y:S01]  /*24f0*/  FMUL.FTZ R175, R172.reuse, R175 ;  /* 0x000000afacaf7220 */ /* 0x040fe20000410000 */
[----:B------:R-:W-:Y:S01]  /*2500*/  @P0 HADD2.F32 R86, -RZ, R63.H1_H1 ;  /* 0x3000003fff560230 */ /* 0x000fe20000004100 */
[----:B------:R-:W-:-:S02]  /*2510*/  FMUL.FTZ R179, R172, R179 ;  /* 0x000000b3acb37220 */ /* 0x000fc40000410000 */
[----:B------:R-:W-:Y:S02]  /*2520*/  @P0 FADD.FTZ R95, R95, R76 ;  /* 0x0000004c5f5f0221 */ /* 0x000fe40000010000 */
[----:B------:R-:W-:Y:S02]  /*2530*/  @P0 FADD.FTZ R177, R177, R84 ;  /* 0x00000054b1b10221 */ /* 0x000fe40000010000 */
[----:B------:R-:W-:Y:S02]  /*2540*/  @P0 FADD.FTZ R175, R175, R78 ;  /* 0x0000004eafaf0221 */ /* 0x000fe40000010000 */
[----:B------:R-:W-:Y:S02]  /*2550*/  @P0 FADD.FTZ R179, R179, R86 ;  /* 0x00000056b3b30221 */ /* 0x000fe40000010000 */
[-C--:B------:R-:W-:Y:S02]  /*2560*/  FMUL.FTZ R78, R93, R174.reuse ;  /* 0x000000ae5d4e7220 */ /* 0x080fe40000410000 */
[----:B------:R-:W-:-:S02]  /*2570*/  FMUL.FTZ R84, R175, R174 ;  /* 0x000000aeaf547220 */ /* 0x000fc40000410000 */
[----:B------:R-:W-:Y:S02]  /*2580*/  FMUL.FTZ R86, R11, R78 ;  /* 0x0000004e0b567220 */ /* 0x000fe40000410000 */
[----:B------:R-:W-:Y:S01]  /*2590*/  FMUL.FTZ R85, R5, R84 ;  /* 0x0000005405557220 */ /* 0x000fe20000410000 */
[----:B------:R-:W-:-:S04]  /*25a0*/  MOV R200, c[0x0][0x160] ;  /* 0x0000580000c87a02 */ /* 0x000fc80000000f00 */
[----:B------:R-:W-:Y:S01]  /*25b0*/  LEA R171, R200, R171, 0x2 ;  /* 0x000000abc8ab7211 */ /* 0x000fe200078e10ff */
[--C-:B--2---:R-:W-:Y:S02]  /*25c0*/  HADD2.F32 R2, -RZ, R68.reuse.H0_H0 ;  /* 0x20000044ff027230 */ /* 0x104fe40000004100 */
[--C-:B------:R-:W-:Y:S02]  /*25d0*/  HADD2.F32 R3, -RZ, R69.reuse.H0_H0 ;  /* 0x20000045ff037230 */ /* 0x100fe40000004100 */
[----:B------:R-:W-:Y:S01]  /*25e0*/  HADD2.F32 R68, -RZ, R68.H1_H1 ;  /* 0x30000044ff447230 */ /* 0x000fe20000004100 */
[----:B------:R-:W-:Y:S01]  /*25f0*/  FFMA.FTZ R118, R2, R183, R118 ;  /* 0x000000b702767223 */ /* 0x000fe20000010076 */
[----:B------:R-:W-:Y:S01]  /*2600*/  HADD2.F32 R69, -RZ, R69.H1_H1 ;  /* 0x30000045ff457230 */ /* 0x000fe20000004100 */
[----:B------:R-:W-:Y:S01]  /*2610*/  FFMA.FTZ R116, R3, R185, R116 ;  /* 0x000000b903747223 */ /* 0x000fe20000010074 */
[----:B------:R-:W-:Y:S01]  /*2620*/  HADD2.F32 R77, -RZ, R71.H0_H0 ;  /* 0x20000047ff4d7230 */ /* 0x000fe20000004100 */
[----:B------:R-:W-:Y:S01]  /*2630*/  FFMA.FTZ R119, R68, R182, R119 ;  /* 0x000000b644777223 */ /* 0x000fe20000010077 */
[----:B------:R-:W-:Y:S01]  /*2640*/  HADD2.F32 R76, -RZ, R70.H0_H0 ;  /* 0x20000046ff4c7230 */ /* 0x000fe20000004100 */
[----:B------:R-:W-:Y:S01]  /*2650*/  FFMA.FTZ R117, R69, R184, R117 ;  /* 0x000000b845757223 */ /* 0x000fe20000010075 */
[----:B---3--:R-:W-:-:S02]  /*2660*/  HADD2.F32 R2, -RZ, R72.H0_H0 ;  /* 0x20000048ff027230 */ /* 0x008fc40000004100 */
[--C-:B------:R-:W-:Y:S02]  /*2670*/  HADD2.F32 R3, -RZ, R73.reuse.H0_H0 ;  /* 0x20000049ff037230 */ /* 0x100fe40000004100 */
[----:B------:R-:W-:Y:S02]  /*2680*/  HADD2.F32 R72, -RZ, R72.H1_H1 ;  /* 0x30000048ff487230 */ /* 0x000fe40000004100 */
[----:B------:R-:W-:Y:S02]  /*2690*/  HADD2.F32 R73, -RZ, R73.H1_H1 ;  /* 0x30000049ff497230 */ /* 0x000fe40000004100 */
[--C-:B------:R-:W-:Y:S02]  /*26a0*/  HADD2.F32 R68, -RZ, R74.reuse.H0_H0 ;  /* 0x2000004aff447230 */ /* 0x100fe40000004100 */
[----:B------:R-:W-:Y:S01]  /*26b0*/  HADD2.F32 R74, -RZ, R74.H1_H1 ;  /* 0x3000004aff4a7230 */ /* 0x000fe20000004100 */
[----:B------:R-:W-:Y:S01]  /*26c0*/  FFMA.FTZ R112, R77, R191, R112 ;  /* 0x000000bf4d707223 */ /* 0x000fe20000010070 */
[----:B------:R-:W-:Y:S01]  /*26d0*/  HADD2.F32 R69, -RZ, R75.H0_H0 ;  /* 0x2000004bff457230 */ /* 0x000fe20000004100 */
[----:B------:R-:W-:Y:S01]  /*26e0*/  FFMA.FTZ R110, R2, R193, R110 ;  /* 0x000000c1026e7223 */ /* 0x000fe2000001006e */
[----:B------:R-:W-:Y:S01]  /*26f0*/  HADD2.F32 R70, -RZ, R70.H1_H1 ;  /* 0x30000046ff467230 */ /* 0x000fe20000004100 */
[----:B------:R-:W-:Y:S01]  /*2700*/  FFMA.FTZ R111, R72, R190, R111 ;  /* 0x000000be486f7223 */ /* 0x000fe2000001006f */
[----:B------:R-:W-:Y:S01]  /*2710*/  HADD2.F32 R71, -RZ, R71.H1_H1 ;  /* 0x30000047ff477230 */ /* 0x000fe20000004100 */
[----:B------:R-:W-:Y:S01]  /*2720*/  FFMA.FTZ R109, R73, R192, R109 ;  /* 0x000000c0496d7223 */ /* 0x000fe2000001006d */
[----:B------:R-:W-:Y:S01]  /*2730*/  HADD2.F32 R75, -RZ, R75.H1_H1 ;  /* 0x3000004bff4b7230 */ /* 0x000fe20000004100 */
[----:B------:R-:W-:Y:S01]  /*2740*/  FFMA.FTZ R107, R74, R194, R107 ;  /* 0x000000c24a6b7223 */ /* 0x000fe2000001006b */
        /* <DEDUP_REMOVED lines=9> */
[----:B------:R-:W-:Y:S01]  /*27e0*/  FMUL.FTZ R174, R179, R174 ;  /* 0x000000aeb3ae7220 */ /* 0x000fe20000410000 */
[----:B------:R-:W-:Y:S01]  /*27f0*/  @P1 PRMT R65, R72, 0x7610, R65 ;  /* 0x0000761048411816 */ /* 0x000fe20000000041 */
[----:B------:R-:W-:Y:S01]  /*2800*/  FFMA.FTZ R114, R76, R189, R114 ;  /* 0x000000bd4c727223 */ /* 0x000fe20000010072 */
[----:B------:R-:W-:Y:S01]  /*2810*/  @P1 IADD3 R72, R168, 0x40, RZ ;  /* 0x00000040a8481810 */ /* 0x000fe20007ffe0ff */
[----:B------:R-:W-:Y:S01]  /*2820*/  FFMA.FTZ R115, R70, R186, R115 ;  /* 0x000000ba46737223 */ /* 0x000fe20000010073 */
[----:B------:R-:W-:Y:S01]  /*2830*/  @P1 F2FP.PACK_AB R76, RZ, R175 ;  /* 0x000000afff4c123e */ /* 0x000fe200000000ff */
[----:B------:R-:W-:Y:S01]  /*2840*/  FFMA.FTZ R113, R71, R188, R113 ;  /* 0x000000bc47717223 */ /* 0x000fe20000010071 */
[----:B------:R-:W-:Y:S01]  /*2850*/  @P1 F2FP.PACK_AB R179, RZ, R179 ;  /* 0x000000b3ffb3123e */ /* 0x000fe200000000ff */
[----:B------:R-:W-:Y:S01]  /*2860*/  FFMA.FTZ R108, R3, R195, R108 ;  /* 0x000000c3036c7223 */ /* 0x000fe2000001006c */
[----:B------:R-:W-:Y:S01]  /*2870*/  @P1 F2FP.PACK_AB R3, RZ, R89 ;  /* 0x00000059ff03123e */ /* 0x000fe200000000ff */
[----:B------:R-:W-:Y:S01]  /*2880*/  FFMA.FTZ R106, R68, R197, R106 ;  /* 0x000000c5446a7223 */ /* 0x000fe2000001006a */
[----:B------:R-:W-:Y:S01]  /*2890*/  @P1 PRMT R64, R2, 0x7610, R64 ;  /* 0x0000761002401816 */ /* 0x000fe20000000040 */
[----:B------:R-:W-:Y:S01]  /*28a0*/  FFMA.FTZ R104, R69, R199, R104 ;  /* 0x000000c745687223 */ /* 0x000fe20000010068 */
[----:B------:R-:W-:Y:S01]  /*28b0*/  @P1 PRMT R66, R73, 0x7610, R66 ;  /* 0x0000761049421816 */ /* 0x000fe20000000042 */
[----:B------:R-:W-:Y:S01]  /*28c0*/  FFMA.FTZ R105, R75, R198, R105 ;  /* 0x000000c64b697223 */ /* 0x000fe20000010069 */
[----:B------:R-:W-:Y:S01]  /*28d0*/  @P1 F2FP.PACK_AB R75, RZ, R93 ;  /* 0x0000005dff4b123e */ /* 0x000fe200000000ff */
[----:B------:R-:W-:Y:S01]  /*28e0*/  FMUL.FTZ R68, R8, R87 ;  /* 0x0000005708447220 */ /* 0x000fe20000410000 */
[----:B------:R-:W-:Y:S01]  /*28f0*/  @P1 PRMT R67, R77, 0x7610, R67 ;  /* 0x000076104d431816 */ /* 0x000fe20000000043 */
[----:B------:R-:W-:Y:S01]  /*2900*/  FMUL.FTZ R69, R10, R91 ;  /* 0x0000005b0a457220 */ /* 0x000fe20000410000 */
[----:B------:R-:W-:Y:S01]  /*2910*/  LEA R2, P0, R167, c[0x0][0x248], 0x4 ;  /* 0x00009200a7027a11 */ /* 0x000fe200078020ff */
[----:B------:R-:W-:-:S02]  /*2920*/  FMUL.FTZ R70, R4, R95 ;  /* 0x0000005f04467220 */ /* 0x000fc40000410000 */
[----:B------:R-:W-:Y:S02]  /*2930*/  FMUL.FTZ R71, R6, R177 ;  /* 0x000000b106477220 */ /* 0x000fe40000410000 */
[----:B------:R-:W-:Y:S02]  /*2940*/  FMUL.FTZ R88, R7, R174 ;  /* 0x000000ae07587220 */ /* 0x000fe40000410000 */
[----:B------:R-:W-:Y:S01]  /*2950*/  FMUL.FTZ R79, R9, R74 ;  /* 0x0000004a094f7220 */ /* 0x000fe20000410000 */
[----:B------:R-:W-:Y:S01]  /*2960*/  @P1 PRMT R64, R64, 0x5410, R3 ;  /* 0x0000541040401816 */ /* 0x000fe20000000003 */
[----:B------:R-:W-:Y:S01]  /*2970*/  @P1 IMAD.WIDE.U32 R72, R72, R181, c[0x0][0x258] ;  /* 0x0000960048481625 */ /* 0x000fe200078e00b5 */
[----:B------:R-:W-:Y:S02]  /*2980*/  @P1 PRMT R65, R65, 0x5410, R75 ;  /* 0x0000541041411816 */ /* 0x000fe4000000004b */
[----:B------:R-:W-:Y:S02]  /*2990*/  @P1 PRMT R66, R66, 0x5410, R76 ;  /* 0x0000541042421816 */ /* 0x000fe4000000004c */
[----:B------:R-:W-:-:S02]  /*29a0*/  @P1 PRMT R67, R67, 0x5410, R179 ;  /* 0x0000541043431816 */ /* 0x000fc400000000b3 */
[----:B------:R-:W-:Y:S02]  /*29b0*/  F2FP.PACK_AB R71, R88, R71 ;  /* 0x000000475847723e */ /* 0x000fe400000000ff */
[----:B------:R-:W-:Y:S02]  /*29c0*/  F2FP.PACK_AB R70, R85, R70 ;  /* 0x000000465546723e */ /* 0x000fe400000000ff */
        /* <DEDUP_REMOVED lines=24> */
.L_x_5224:
[----:B------:R-:W-:Y:S05]  /*2b50*/  BSYNC B1 ;  /* 0x0000000000017941 */ /* 0x000fea0003800000 */
.L_x_5221:
        /* <DEDUP_REMOVED lines=72> */
.L_x_5220:
[----:B------:R-:W-:Y:S05]  /*2fe0*/  BSYNC B0 ;  /* 0x0000000000007941 */ /* 0x000fea0003800000 */
.L_x_5218:
        /* <DEDUP_REMOVED lines=203> */
.L_x_5222:
[----:B------:R-:W-:Y:S01]  /*3ca0*/  HFMA2.MMA R199, -RZ, RZ, 0, 5.9604644775390625e-08 ;  /* 0x00000001ffc77435 */ /* 0x000fe200000001ff */
[----:B------:R-:W-:-:S02]  /*3cb0*/  MOV R196, R200 ;  /* 0x000000c800c47202 */ /* 0x000fc40000000f00 */
[----:B------:R-:W-:Y:S02]  /*3cc0*/  MOV R198, 0x1f ;  /* 0x0000001f00c67802 */ /* 0x000fe40000000f00 */
[----:B------:R-:W-:Y:S02]  /*3cd0*/  MOV R203, 0xffffffff ;  /* 0xffffffff00cb7802 */ /* 0x000fe40000000f00 */
[----:B------:R-:W-:Y:S02]  /*3ce0*/  MOV R2, 0x3d00 ;  /* 0x00003d0000027802 */ /* 0x000fe40000000f00 */
[----:B-----5:R-:W-:Y:S05]  /*3cf0*/  CALL.REL.NOINC `($__internal_105_$__cuda_sm70_shflsync_bfly_p) ;  /* 0x0000046000007944 */ /* 0x020fea0003c00000 */
[----:B-1----:R-:W-:Y:S01]  /*3d00*/  MOV R73, R196 ;  /* 0x000000c400497202 */ /* 0x002fe20000000f00 */
[----:B0-----:R-:W-:Y:S05]  /*3d10*/  BRA `(.L_x_5226) ;  /* 0xffffd9b000007947 */ /* 0x001fea000383ffff */
.L_x_5223:
[----:B------:R-:W-:Y:S01]  /*3d20*/  HFMA2.MMA R199, -RZ, RZ, 0, 5.9604644775390625e-08 ;  /* 0x00000001ffc77435 */ /* 0x000fe200000001ff */
[----:B------:R-:W-:Y:S02]  /*3d30*/  MOV R196, R79 ;  /* 0x0000004f00c47202 */ /* 0x000fe40000000f00 */
[----:B------:R-:W-:Y:S02]  /*3d40*/  MOV R198, 0x1f ;  /* 0x0000001f00c67802 */ /* 0x000fe40000000f00 */
[----:B------:R-:W-:-:S02]  /*3d50*/  MOV R203, 0xffffffff ;  /* 0xffffffff00cb7802 */ /* 0x000fc40000000f00 */
[----:B------:R-:W-:Y:S02]  /*3d60*/  MOV R2, 0x3d80 ;  /* 0x00003d8000027802 */ /* 0x000fe40000000f00 */
[----:B01---5:R-:W-:Y:S05]  /*3d70*/  CALL.REL.NOINC `($__internal_105_$__cuda_sm70_shflsync_bfly_p) ;  /* 0x000003e000007944 */ /* 0x023fea0003c00000 */
[----:B------:R-:W-:Y:S01]  /*3d80*/  FADD.FTZ R200, R200, R73 ;  /* 0x00000049c8c87221 */ /* 0x000fe20000010000 */
[----:B0-----:R-:W-:Y:S01]  /*3d90*/  HFMA2.MMA R199, -RZ, RZ, 0, 1.1920928955078125e-07 ;  /* 0x00000002ffc77435 */ /* 0x001fe200000001ff */
[----:B-1----:R-:W-:Y:S01]  /*3da0*/  FADD.FTZ R79, R79, R196 ;  /* 0x000000c44f4f7221 */ /* 0x002fe20000010000 */
[----:B------:R-:W-:Y:S02]  /*3db0*/  MOV R198, 0x1f ;  /* 0x0000001f00c67802 */ /* 0x000fe40000000f00 */
[----:B------:R-:W-:Y:S02]  /*3dc0*/  MOV R203, 0xffffffff ;  /* 0xffffffff00cb7802 */ /* 0x000fe40000000f00 */
[----:B------:R-:W-:Y:S02]  /*3dd0*/  MOV R196, R200 ;  /* 0x000000c800c47202 */ /* 0x000fe40000000f00 */
[----:B------:R-:W-:Y:S02]  /*3de0*/  MOV R2, 0x3e00 ;  /* 0x00003e0000027802 */ /* 0x000fe40000000f00 */
[----:B------:R-:W-:Y:S05]  /*3df0*/  CALL.REL.NOINC `($__internal_105_$__cuda_sm70_shflsync_bfly_p) ;  /* 0x0000036000007944 */ /* 0x000fea0003c00000 */
[----:B0-----:R-:W-:Y:S01]  /*3e00*/  HFMA2.MMA R199, -RZ, RZ, 0, 1.1920928955078125e-07 ;  /* 0x00000002ffc77435 */ /* 0x001fe200000001ff */
[----:B-1----:R-:W-:-:S02]  /*3e10*/  MOV R73, R196 ;  /* 0x000000c400497202 */ /* 0x002fc40000000f00 */
[----:B------:R-:W-:Y:S02]  /*3e20*/  MOV R196, R79 ;  /* 0x0000004f00c47202 */ /* 0x000fe40000000f00 */
[----:B------:R-:W-:Y:S02]  /*3e30*/  MOV R198, 0x1f ;  /* 0x0000001f00c67802 */ /* 0x000fe40000000f00 */
[----:B------:R-:W-:Y:S02]  /*3e40*/  MOV R203, 0xffffffff ;  /* 0xffffffff00cb7802 */ /* 0x000fe40000000f00 */
[----:B------:R-:W-:Y:S02]  /*3e50*/  MOV R2, 0x3e70 ;  /* 0x00003e7000027802 */ /* 0x000fe40000000f00 */
[----:B------:R-:W-:Y:S05]  /*3e60*/  CALL.REL.NOINC `($__internal_105_$__cuda_sm70_shflsync_bfly_p) ;  /* 0x000002f000007944 */ /* 0x000fea0003c00000 */
[----:B------:R-:W-:Y:S01]  /*3e70*/  FADD.FTZ R200, R73, R200 ;  /* 0x000000c849c87221 */ /* 0x000fe20000010000 */
[----:B0-----:R-:W-:Y:S01]  /*3e80*/  HFMA2.MMA R199, -RZ, RZ, 0, 2.384185791015625e-07 ;  /* 0x00000004ffc77435 */ /* 0x001fe200000001ff */
[----:B-1----:R-:W-:Y:S01]  /*3e90*/  FADD.FTZ R79, R79, R196 ;  /* 0x000000c44f4f7221 */ /* 0x002fe20000010000 */
[----:B------:R-:W-:Y:S02]  /*3ea0*/  MOV R198, 0x1f ;  /* 0x0000001f00c67802 */ /* 0x000fe40000000f00 */
[----:B------:R-:W-:-:S02]  /*3eb0*/  MOV R203, 0xffffffff ;  /* 0xffffffff00cb7802 */ /* 0x000fc40000000f00 */
[----:B------:R-:W-:Y:S02]  /*3ec0*/  MOV R196, R200 ;  /* 0x000000c800c47202 */ /* 0x000fe40000000f00 */
[----:B------:R-:W-:Y:S02]  /*3ed0*/  MOV R2, 0x3ef0 ;  /* 0x00003ef000027802 */ /* 0x000fe40000000f00 */
[----:B------:R-:W-:Y:S05]  /*3ee0*/  CALL.REL.NOINC `($__internal_105_$__cuda_sm70_shflsync_bfly_p) ;  /* 0x0000027000007944 */ /* 0x000fea0003c00000 */
[----:B0-----:R-:W-:Y:S01]  /*3ef0*/  HFMA2.MMA R199, -RZ, RZ, 0, 2.384185791015625e-07 ;  /* 0x00000004ffc77435 */ /* 0x001fe200000001ff */
[----:B-1----:R-:W-:Y:S02]  /*3f00*/  MOV R73, R196 ;  /* 0x000000c400497202 */ /* 0x002fe40000000f00 */
[----:B------:R-:W-:Y:S02]  /*3f10*/  MOV R196, R79 ;  /* 0x0000004f00c47202 */ /* 0x000fe40000000f00 */
[----:B------:R-:W-:Y:S02]  /*3f20*/  MOV R198, 0x1f ;  /* 0x0000001f00c67802 */ /* 0x000fe40000000f00 */
[----:B------:R-:W-:Y:S02]  /*3f30*/  MOV R203, 0xffffffff ;  /* 0xffffffff00cb7802 */ /* 0x000fe40000000f00 */
[----:B------:R-:W-:-:S02]  /*3f40*/  MOV R2, 0x3f60 ;  /* 0x00003f6000027802 */ /* 0x000fc40000000f00 */
[----:B------:R-:W-:Y:S05]  /*3f50*/  CALL.REL.NOINC `($__internal_105_$__cuda_sm70_shflsync_bfly_p) ;  /* 0x0000020000007944 */ /* 0x000fea0003c00000 */
[----:B------:R-:W-:Y:S01]  /*3f60*/  FADD.FTZ R200, R73, R200 ;  /* 0x000000c849c87221 */ /* 0x000fe20000010000 */
[----:B0-----:R-:W-:Y:S01]  /*3f70*/  HFMA2.MMA R199, -RZ, RZ, 0, 4.76837158203125e-07 ;  /* 0x00000008ffc77435 */ /* 0x001fe200000001ff */
[----:B-1----:R-:W-:Y:S01]  /*3f80*/  FADD.FTZ R187, R79, R196 ;  /* 0x000000c44fbb7221 */ /* 0x002fe20000010000 */
[----:B------:R-:W-:-:S02]  /*3f90*/  MOV R198, 0x1f ;  /* 0x0000001f00c67802 */ /* 0x000fc40000000f00 */
[----:B------:R-:W-:Y:S02]  /*3fa0*/  MOV R203, 0xffffffff ;  /* 0xffffffff00cb7802 */ /* 0x000fe40000000f00 */
[----:B------:R-:W-:Y:S02]  /*3fb0*/  MOV R196, R200 ;  /* 0x000000c800c47202 */ /* 0x000fe40000000f00 */
[----:B------:R-:W-:Y:S02]  /*3fc0*/  MOV R2, 0x3fe0 ;  /* 0x00003fe000027802 */ /* 0x000fe40000000f00 */
[----:B------:R-:W-:Y:S05]  /*3fd0*/  CALL.REL.NOINC `($__internal_105_$__cuda_sm70_shflsync_bfly_p) ;  /* 0x0000018000007944 */ /* 0x000fea0003c00000 */
[----:B0-----:R-:W-:Y:S01]  /*3fe0*/  HFMA2.MMA R199, -RZ, RZ, 0, 4.76837158203125e-07 ;  /* 0x00000008ffc77435 */ /* 0x001fe200000001ff */
[----:B-1----:R-:W-:Y:S02]  /*3ff0*/  MOV R73, R196 ;  /* 0x000000c400497202 */ /* 0x002fe40000000f00 */
[----:B------:R-:W-:Y:S02]  /*4000*/  MOV R196, R187 ;  /* 0x000000bb00c47202 */ /* 0x000fe40000000f00 */
[----:B------:R-:W-:Y:S02]  /*4010*/  MOV R198, 0x1f ;  /* 0x0000001f00c67802 */ /* 0x000fe40000000f00 */
[----:B------:R-:W-:-:S02]  /*4020*/  MOV R203, 0xffffffff ;  /* 0xffffffff00cb7802 */ /* 0x000fc40000000f00 */
[----:B------:R-:W-:Y:S02]  /*4030*/  MOV R2, 0x4050 ;  /* 0x0000405000027802 */ /* 0x000fe40000000f00 */
[----:B------:R-:W-:Y:S05]  /*4040*/  CALL.REL.NOINC `($__internal_105_$__cuda_sm70_shflsync_bfly_p) ;  /* 0x0000011000007944 */ /* 0x000fea0003c00000 */
[----:B------:R-:W-:Y:S01]  /*4050*/  FADD.FTZ R79, R73, R200 ;  /* 0x000000c8494f7221 */ /* 0x000fe20000010000 */
[----:B0-----:R-:W-:Y:S01]  /*4060*/  HFMA2.MMA R199, -RZ, RZ, 0, 9.5367431640625e-07 ;  /* 0x00000010ffc77435 */ /* 0x001fe200000001ff */
[----:B-1----:R-:W-:Y:S01]  /*4070*/  FADD.FTZ R187, R187, R196 ;  /* 0x000000c4bbbb7221 */ /* 0x002fe20000010000 */
[----:B------:R-:W-:Y:S02]  /*4080*/  MOV R198, 0x1f ;  /* 0x0000001f00c67802 */ /* 0x000fe40000000f00 */
[----:B------:R-:W-:Y:S02]  /*4090*/  MOV R203, 0xffffffff ;  /* 0xffffffff00cb7802 */ /* 0x000fe40000000f00 */
[----:B------:R-:W-:Y:S02]  /*40a0*/  MOV R196, R79 ;  /* 0x0000004f00c47202 */ /* 0x000fe40000000f00 */
[----:B------:R-:W-:Y:S02]  /*40b0*/  MOV R2, 0x40d0 ;  /* 0x000040d000027802 */ /* 0x000fe40000000f00 */
[----:B------:R-:W-:Y:S05]  /*40c0*/  CALL.REL.NOINC `($__internal_105_$__cuda_sm70_shflsync_bfly_p) ;  /* 0x0000009000007944 */ /* 0x000fea0003c00000 */
[----:B0-----:R-:W-:Y:S01]  /*40d0*/  HFMA2.MMA R199, -RZ, RZ, 0, 9.5367431640625e-07 ;  /* 0x00000010ffc77435 */ /* 0x001fe200000001ff */
[----:B-1----:R-:W-:-:S02]  /*40e0*/  MOV R200, R196 ;  /* 0x000000c400c87202 */ /* 0x002fc40000000f00 */
[----:B------:R-:W-:Y:S02]  /*40f0*/  MOV R196, R187 ;  /* 0x000000bb00c47202 */ /* 0x000fe40000000f00 */
[----:B------:R-:W-:Y:S02]  /*4100*/  MOV R198, 0x1f ;  /* 0x0000001f00c67802 */ /* 0x000fe40000000f00 */
[----:B------:R-:W-:Y:S02]  /*4110*/  MOV R203, 0xffffffff ;  /* 0xffffffff00cb7802 */ /* 0x000fe40000000f00 */
[----:B------:R-:W-:Y:S02]  /*4120*/  MOV R2, 0x4140 ;  /* 0x0000414000027802 */ /* 0x000fe40000000f00 */
[----:B------:R-:W-:Y:S05]  /*4130*/  CALL.REL.NOINC `($__internal_105_$__cuda_sm70_shflsync_bfly_p) ;  /* 0x0000002000007944 */ /* 0x000fea0003c00000 */
[----:B-1----:R-:W-:Y:S01]  /*4140*/  MOV R2, R196 ;  /* 0x000000c400027202 */ /* 0x002fe20000000f00 */
[----:B0-----:R-:W-:Y:S05]  /*4150*/  BRA `(.L_x_5227) ;  /* 0xffffd69000007947 */ /* 0x001fea000383ffff */
        .weak           $__internal_105_$__cuda_sm70_shflsync_bfly_p
        .type           $__internal_105_$__cuda_sm70_shflsync_bfly_p,@function
        .size           $__internal_105_$__cuda_sm70_shflsync_bfly_p,(.L_x_9835 - $__internal_105_$__cuda_sm70_shflsync_bfly_p)
$__internal_105_$__cuda_sm70_shflsync_bfly_p:
[----:B------:R-:W-:Y:S01]  /*4160*/  HFMA2.MMA R3, -RZ, RZ, 0, 0 ;  /* 0x00000000ff037435 */ /* 0x000fe200000001ff */
[----:B------:R-:W-:Y:S04]  /*4170*/  WARPSYNC R203 ;  /* 0x000000cb00007348 */ /* 0x000fe80003800000 */
[----:B------:R0:W1:Y:S01]  /*4180*/  SHFL.BFLY PT, R196, R196, R199, R198 ;  /* 0x0c0000c7c4c47389 */ /* 0x00006200000e00c6 */
[----:B------:R-:W-:Y:S05]  /*4190*/  RET.REL.NODEC R2 `(_ZN10layer_norm13ln_bwd_kernelINS_13Kernel_traitsIf6__halfS2_S2_fjLj768ELj1ELj4ELj1ELj16ENS_18Kernel_traits_baseILj768EfS2_S2_S2_fjLj128EEEEELb0ELb1ELb0ELb1EEEvNS_9BwdParamsE) ;  /* 0xffffbe6002007950 */ /* 0x000fea0003c3ffff */
.L_x_5228:
        /* <DEDUP_REMOVED lines=14> */
.L_x_9835:


//--------------------- .text._ZN10layer_norm13ln_bwd_kernelINS_13Kernel_traitsIf6__halfS2_S2_fjLj768ELj1ELj4ELj1ELj16ENS_18Kernel_traits_baseILj768EfS2_S2_S2_fjLj128EEEEELb0ELb1ELb1ELb0EEEvNS_9BwdParamsE --------------------------
	.section	.text._ZN10layer_norm13ln_bwd_kernelINS_13Kernel_traitsIf6__halfS2_S2_fjLj768ELj1ELj4ELj1ELj16ENS_18Kernel_traits_baseILj768EfS2_S2_S2_fjLj128EEEEELb0ELb1ELb1ELb0EEEvNS_9BwdParamsE,"ax",@progbits
	.sectioninfo	@"SHI_REGISTERS=222"
	.align	128
        .global         _ZN10layer_norm13ln_bwd_kernelINS_13Kernel_traitsIf6__halfS2_S2_fjLj768ELj1ELj4ELj1ELj16ENS_18Kernel_traits_baseILj768EfS2_S2_S2_fjLj128EEEEELb0ELb1ELb1ELb0EEEvNS_9BwdParamsE
        .type           _ZN10layer_norm13ln_bwd_kernelINS_13Kernel_traitsIf6__halfS2_S2_fjLj768ELj1ELj4ELj1ELj16ENS_18Kernel_traits_baseILj768EfS2_S2_S2_fjLj128EEEEELb0ELb1ELb1ELb0EEEvNS_9BwdParamsE,@function
        .size           _ZN10layer_norm13ln_bwd_kernelINS_13Kernel_traitsIf6__halfS2_S2_fjLj768ELj1ELj4ELj1ELj16ENS_18Kernel_traits_baseILj768EfS2_S2_S2_fjLj128EEEEELb0ELb1ELb1ELb0EEEvNS_9BwdParamsE,(.L_x_9836 - _ZN10layer_norm13ln_bwd_kernelINS_13Kernel_traitsIf6__halfS2_S2_fjLj768ELj1ELj4ELj1ELj16ENS_18Kernel_traits_baseILj768EfS2_S2_S2_fjLj128EEEEELb0ELb1ELb1ELb0EEEvNS_9BwdParamsE)
        .other          _ZN10layer_norm13ln_bwd_kernelINS_13Kernel_traitsIf6__halfS2_S2_fjLj768ELj1ELj4ELj1ELj16ENS_18Kernel_traits_baseILj768EfS2_S2_S2_fjLj128EEEEELb0ELb1ELb1ELb0EEEvNS_9BwdParamsE,@"STO_CUDA_ENTRY STV_DEFAULT"
_ZN10layer_norm13ln_bwd_kernelINS_13Kernel_traitsIf6__halfS2_S2_fjLj768ELj1ELj4ELj1ELj16ENS_18Kernel_traits_baseILj768EfS2_S2_S2_fjLj128EEEEELb0ELb1ELb1ELb0EEEvNS_9BwdParamsE:
.text._ZN10layer_norm13ln_bwd_kernelINS_13Kernel_traitsIf6__halfS2_S2_fjLj768ELj1ELj4ELj1ELj16ENS_18Kernel_traits_baseILj768EfS2_S2_S2_fjLj128EEEEELb0ELb1ELb1ELb0EEEvNS_9BwdParamsE:
        /* <DEDUP_REMOVED lines=16> */
[----:B------:R-:W-:Y:S01]  /*0100*/  @P1 MOV R13, 0x20 ;  /* 0x00000020000d1802 */ /* 0x000fe20000000f00 */
        /* <DEDUP_REMOVED lines=63> */
.L_x_5330:
        /* <DEDUP_REMOVED lines=24> */
.L_x_5235:
[----:B------:R-:W-:Y:S02]  /*0680*/  IADD3 R149, R207, 0x20, RZ ;  /* 0x00000020cf957810 */ /* 0x000fe40007ffe0ff */
.L_x_5234:
[----:B------:R-:W-:Y:S05]  /*0690*/  BSYNC B2 ;  /* 0x0000000000027941 */ /* 0x000fea0003800000 */
.L_x_5233:
[----:B------:R-:W-:Y:S01]  /*06a0*/  BSSY B2, `(.L_x_5236) ;  /* 0x0000008000027945 */ /* 0x000fe20003800000 */
[----:B------:R-:W-:Y:S05]  /*06b0*/  @!P1 BRA `(.L_x_5237) ;  /* 0x0000006000009947 */ /* 0x000fea0003800000 */
[----:B------:R-:W-:-:S04]  /*06c0*/  ISETP.NE.U32.AND P3, PT, RZ, c[0x0][0x218], PT ;  /* 0x00008600ff007a0c */ /* 0x000fc80003f65070 */
[----:B------:R-:W-:-:S13]  /*06d0*/  ISETP.NE.AND.EX P3, PT, RZ, c[0x0][0x21c], PT, P3 ;  /* 0x00008700ff007a0c */ /* 0x000fda0003f65330 */
[----:B------:R-:W-:Y:S05]  /*06e0*/  @!P3 BRA `(.L_x_5238) ;  /* 0x000000200000b947 */ /* 0x000fea0003800000 */
[----:B------:R-:W-:-:S06]  /*06f0*/  IMAD.WIDE.U32 R140, R149, R210, c[0x0][0x218] ;  /* 0x00008600958c7625 */ /* 0x000fcc00078e00d2 */
[----:B------:R-:W5:Y:S02]  /*0700*/  LDG.E.128 R140, [R140.64] ;  /* 0x000000048c8c7981 */ /* 0x000f64000c1e1d00 */
.L_x_5238:
[----:B------:R-:W-:Y:S02]  /*0710*/  IADD3 R149, R149, 0x20, RZ ;  /* 0x0000002095957810 */ /* 0x000fe40007ffe0ff */
.L_x_5237:
[----:B------:R-:W-:Y:S05]  /*0720*/  BSYNC B2 ;  /* 0x0000000000027941 */ /* 0x000fea0003800000 */
.L_x_5236:
        /* <DEDUP_REMOVED lines=9> */
.L_x_5232:
        /* <DEDUP_REMOVED lines=22> */
[----:B------:R-:W-:Y:S01]  /*0920*/  IADD3 R213, R213, 0x20, RZ ;  /* 0x00000020d5d57810 */ /* 0x000fe20007ffe0ff */
[--C-:B--2---:R-:W-:Y:S02]  /*0930*/  HADD2.F32 R166, -RZ, R149.reuse.H1_H1 ;  /* 0x30000095ffa67230 */ /* 0x104fe40000004100 */
[--C-:B------:R-:W-:Y:S02]  /*0940*/  HADD2.F32 R160, -RZ, R148.reuse.H0_H0 ;  /* 0x20000094ffa07230 */ /* 0x100fe40000004100 */
[----:B------:R-:W-:Y:S02]  /*0950*/  HADD2.F32 R162, -RZ, R148.H1_H1 ;  /* 0x30000094ffa27230 */ /* 0x000fe40000004100 */
[----:B------:R-:W-:Y:S01]  /*0960*/  HADD2.F32 R164, -RZ, R149.H0_H0 ;  /* 0x20000095ffa47230 */ /* 0x000fe20000004100 */
[C---:B------:R-:W-:Y:S01]  /*0970*/  FADD.FTZ R161, -R211.reuse, R160 ;  /* 0x000000a0d3a17221 */ /* 0x040fe20000010100 */
[--C-:B------:R-:W-:Y:S01]  /*0980*/  HADD2.F32 R148, -RZ, R151.reuse.H0_H0 ;  /* 0x20000097ff947230 */ /* 0x100fe20000004100 */
[C---:B0-----:R-:W-:Y:S01]  /*0990*/  FADD.FTZ R3, -R211.reuse, R162 ;  /* 0x000000a2d3037221 */ /* 0x041fe20000010100 */
[----:B------:R-:W-:Y:S01]  /*09a0*/  HADD2.F32 R170, -RZ, R151.H1_H1 ;  /* 0x30000097ffaa7230 */ /* 0x000fe20000004100 */
[C---:B------:R-:W-:Y:S01]  /*09b0*/  FADD.FTZ R163, -R211.reuse, R164 ;  /* 0x000000a4d3a37221 */ /* 0x040fe20000010100 */
[--C-:B---3--:R-:W-:Y:S01]  /*09c0*/  HADD2.F32 R151, -RZ, R153.reuse.H0_H0 ;  /* 0x20000099ff977230 */ /* 0x108fe20000004100 */
[C---:B-----5:R-:W-:Y:S01]  /*09d0*/  FMUL.FTZ R161, R158.reuse, R161 ;  /* 0x000000a19ea17220 */ /* 0x060fe20000410000 */
        /* <DEDUP_REMOVED lines=15> */
[----:B------:R-:W-:Y:S01]  /*0ad0*/  FMUL.FTZ R165, R125, R152 ;  /* 0x000000987da57220 */ /* 0x000fe20000410000 */
[----:B------:R-:W-:Y:S01]  /*0ae0*/  HADD2.F32 R212, -RZ, R155.H1_H1 ;  /* 0x3000009bffd47230 */ /* 0x000fe20000004100 */
[----:B------:R-:W-:-:S02]  /*0af0*/  FADD.FTZ R2, RZ, R162 ;  /* 0x000000a2ff027221 */ /* 0x000fc40000010000 */
[C---:B------:R-:W-:Y:S02]  /*0b00*/  FFMA.FTZ R3, R161.reuse, R162, RZ ;  /* 0x000000a2a1037223 */ /* 0x040fe400000100ff */
        /* <DEDUP_REMOVED lines=8> */
[----:B------:R-:W-:Y:S02]  /*0b90*/  FFMA.FTZ R3, R163, R166, R3 ;  /* 0x000000a6a3037223 */ /* 0x000fe40000010003 */
[----:B------:R-:W-:Y:S02]  /*0ba0*/  FMUL.FTZ R167, R158, R167 ;  /* 0x000000a79ea77220 */ /* 0x000fe40000410000 */
[----:B------:R-:W-:-:S02]  /*0bb0*/  FADD.FTZ R155, -R211, R150 ;  /* 0x00000096d39b7221 */ /* 0x000fc40000010100 */
[----:B------:R-:W-:Y:S02]  /*0bc0*/  FMUL.FTZ R168, R120, R171 ;  /* 0x000000ab78a87220 */ /* 0x000fe40000410000 */
[----:B------:R-:W-:Y:S02]  /*0bd0*/  FADD.FTZ R149, R2, R169 ;  /* 0x000000a902957221 */ /* 0x000fe40000010000 */
[----:B------:R-:W-:Y:S02]  /*0be0*/  FFMA.FTZ R3, R164, R169, R3 ;  /* 0x000000a9a4037223 */ /* 0x000fe40000010003 */
[C---:B------:R-:W-:Y:S02]  /*0bf0*/  FADD.FTZ R173, -R211.reuse, R148 ;  /* 0x00000094d3ad7221 */ /* 0x040fe40000010100 */
        /* <DEDUP_REMOVED lines=27> */
.L_x_5241:
[----:B------:R-:W-:Y:S05]  /*0db0*/  BSYNC B2 ;  /* 0x0000000000027941 */ /* 0x000fea0003800000 */
.L_x_5240:
        /* <DEDUP_REMOVED lines=12> */
[--C-:B--2---:R-:W-:Y:S02]  /*0e80*/  HADD2.F32 R182, -RZ, R149.reuse.H1_H1 ;  /* 0x30000095ffb67230 */ /* 0x104fe40000004100 */
[--C-:B------:R-:W-:Y:S02]  /*0e90*/  HADD2.F32 R176, -RZ, R148.reuse.H0_H0 ;  /* 0x20000094ffb07230 */ /* 0x100fe40000004100 */
[----:B------:R-:W-:Y:S02]  /*0ea0*/  HADD2.F32 R180, -RZ, R149.H0_H0 ;  /* 0x20000095ffb47230 */ /* 0x000fe40000004100 */
[--C-:B------:R-:W-:Y:S01]  /*0eb0*/  HADD2.F32 R184, -RZ, R151.reuse.H0_H0 ;  /* 0x20000097ffb87230 */ /* 0x100fe20000004100 */
[C---:B------:R-:W-:Y:S01]  /*0ec0*/  FADD.FTZ R177, -R211.reuse, R176 ;  /* 0x000000b0d3b17221 */ /* 0x040fe20000010100 */
[----:B------:R-:W-:Y:S01]  /*0ed0*/  HADD2.F32 R186, -RZ, R151.H1_H1 ;  /* 0x30000097ffba7230 */ /* 0x000fe20000004100 */
[C---:B------:R-:W-:Y:S01]  /*0ee0*/  FADD.FTZ R179, -R211.reuse, R180 ;  /* 0x000000b4d3b37221 */ /* 0x040fe20000010100 */
[----:B------:R-:W-:Y:S01]  /*0ef0*/  HADD2.F32 R178, -RZ, R148.H1_H1 ;  /* 0x30000094ffb27230 */ /* 0x000fe20000004100 */
[C---:B-----5:R-:W-:Y:S01]  /*0f00*/  FMUL.FTZ R177, R158.reuse, R177 ;  /* 0x000000b19eb17220 */ /* 0x060fe20000410000 */
[--C-:B---3--:R-:W-:Y:S01]  /*0f10*/  HADD2.F32 R151, -RZ, R153.reuse.H0_H0 ;  /* 0x20000099ff977230 */ /* 0x108fe20000004100 */
[C---:B------:R-:W-:Y:S01]  /*0f20*/  FMUL.FTZ R179, R158.reuse, R179 ;  /* 0x000000b39eb37220 */ /* 0x040fe20000410000 */
[----:B0-----:R-:W-:Y:S01]  /*0f30*/  HADD2.F32 R2, -RZ, R153.H1_H1 ;  /* 0x30000099ff027230 */ /* 0x001fe20000004100 */
[C---:B------:R-:W-:Y:S01]  /*0f40*/  FADD.FTZ R153, -R211.reuse, R182 ;  /* 0x000000b6d3997221 */ /* 0x040fe20000010100 */
[--C-:B------:R-:W-:Y:S01]  /*0f50*/  HADD2.F32 R149, -RZ, R152.reuse.H0_H0 ;  /* 0x20000098ff957230 */ /* 0x100fe20000004100 */
[----:B------:R-:W-:Y:S01]  /*0f60*/  FADD.FTZ R3, -R211, R178 ;  /* 0x000000b2d3037221 */ /* 0x000fe20000010100 */
        /* <DEDUP_REMOVED lines=13> */
[----:B------:R-:W-:-:S02]  /*1040*/  FMUL.FTZ R181, R109, R152 ;  /* 0x000000986db57220 */ /* 0x000fc40000410000 */
[----:B------:R-:W-:Y:S02]  /*1050*/  FADD.FTZ R2, R215, R178 ;  /* 0x000000b2d7027221 */ /* 0x000fe40000010000 */
[----:B------:R-:W-:Y:S02]  /*1060*/  FFMA.FTZ R212, R177, R178, R212 ;  /* 0x000000b2b1d47223 */ /* 0x000fe400000100d4 */
[----:B------:R-:W-:Y:S02]  /*1070*/  FMUL.FTZ R182, R110, R151 ;  /* 0x000000976eb67220 */ /* 0x000fe40000410000 */
[----:B------:R-:W-:Y:S02]  /*1080*/  FADD.FTZ R3, R2, R181 ;  /* 0x000000b502037221 */ /* 0x000fe40000010000 */
[----:B------:R-:W-:Y:S02]  /*1090*/  FFMA.FTZ R212, R176, R181, R212 ;  /* 0x000000b5b0d47223 */ /* 0x000fe400000100d4 */
[----:B------:R-:W-:-:S02]  /*10a0*/  FADD.FTZ R183, -R211, R148 ;  /* 0x00000094d3b77221 */ /* 0x000fc40000010100 */
[----:B------:R-:W-:Y:S02]  /*10b0*/  FADD.FTZ R2, R3, R182 ;  /* 0x000000b603027221 */ /* 0x000fe40000010000 */
[----:B------:R-:W-:Y:S02]  /*10c0*/  FFMA.FTZ R212, R179, R182, R212 ;  /* 0x000000b6b3d47223 */ /* 0x000fe400000100d4 */
[C---:B------:R-:W-:Y:S02]  /*10d0*/  FADD.FTZ R189, -R211.reuse, R184 ;  /* 0x000000b8d3bd7221 */ /* 0x040fe40000010100 */
[----:B------:R-:W-:Y:S02]  /*10e0*/  FMUL.FTZ R183, R158, R183 ;  /* 0x000000b79eb77220 */ /* 0x000fe40000410000 */
[----:B------:R-:W-:Y:S02]  /*10f0*/  FADD.FTZ R155, -R211, R150 ;  /* 0x00000096d39b7221 */ /* 0x000fe40000010100 */
        /* <DEDUP_REMOVED lines=32> */
.L_x_5243:
[----:B------:R-:W-:Y:S05]  /*1300*/  BSYNC B2 ;  /* 0x0000000000027941 */ /* 0x000fea0003800000 */
.L_x_5242:
        /* <DEDUP_REMOVED lines=10> */
[--C-:B--2---:R-:W-:Y:S02]  /*13b0*/  HADD2.F32 R198, -RZ, R153.reuse.H1_H1 ;  /* 0x30000099ffc67230 */ /* 0x104fe40000004100 */
[--C-:B------:R-:W-:Y:S02]  /*13c0*/  HADD2.F32 R192, -RZ, R152.reuse.H0_H0 ;  /* 0x20000098ffc07230 */ /* 0x100fe40000004100 */
[----:B------:R-:W-:Y:S01]  /*13d0*/  HADD2.F32 R196, -RZ, R153.H0_H0 ;  /* 0x20000099ffc47230 */ /* 0x000fe20000004100 */
[C---:B------:R-:W-:Y:S01]  /*13e0*/  FADD.FTZ R197, -R211.reuse, R198 ;  /* 0x000000c6d3c57221 */ /* 0x040fe20000010100 */
[----:B------:R-:W-:Y:S01]  /*13f0*/  HADD2.F32 R194, -RZ, R152.H1_H1 ;  /* 0x30000098ffc27230 */ /* 0x000fe20000004100 */
[C---:B------:R-:W-:Y:S01]  /*1400*/  FADD.FTZ R159, -R211.reuse, R192 ;  /* 0x000000c0d39f7221 */ /* 0x040fe20000010100 */
[--C-:B---3--:R-:W-:Y:S01]  /*1410*/  HADD2.F32 R3, -RZ, R148.reuse.H0_H0 ;  /* 0x20000094ff037230 */ /* 0x108fe20000004100 */
[C---:B------:R-:W-:Y:S01]  /*1420*/  FADD.FTZ R193, -R211.reuse, R196 ;  /* 0x000000c4d3c17221 */ /* 0x040fe20000010100 */
[----:B------:R-:W-:Y:S01]  /*1430*/  HADD2.F32 R2, -RZ, R149.H1_H1 ;  /* 0x30000095ff027230 */ /* 0x000fe20000004100 */
[----:B------:R-:W-:Y:S01]  /*1440*/  FADD.FTZ R153, -R211, R194 ;  /* 0x000000c2d3997221 */ /* 0x000fe20000010100 */
[----:B------:R-:W-:Y:S01]  /*1450*/  HADD2.F32 R148, -RZ, R148.H1_H1 ;  /* 0x30000094ff947230 */ /* 0x000fe20000004100 */
[C---:B-----5:R-:W-:Y:S01]  /*1460*/  FMUL.FTZ R196, R158.reuse, R197 ;  /* 0x000000c59ec47220 */ /* 0x060fe20000410000 */
[--C-:B------:R-:W-:Y:S01]  /*1470*/  HADD2.F32 R200, -RZ, R155.reuse.H0_H0 ;  /* 0x2000009bffc87230 */ /* 0x100fe20000004100 */
[----:B------:R-:W-:Y:S01]  /*1480*/  FMUL.FTZ R159, R158, R159 ;  /* 0x0000009f9e9f7220 */ /* 0x000fe20000410000 */
[----:B------:R-:W-:Y:S01]  /*1490*/  HADD2.F32 R202, -RZ, R155.H1_H1 ;  /* 0x3000009bffca7230 */ /* 0x000fe20000004100 */
[----:B------:R-:W-:Y:S01]  /*14a0*/  FMUL.FTZ R194, R84, R3 ;  /* 0x0000000354c27220 */ /* 0x000fe20000410000 */
[----:B------:R-:W-:Y:S01]  /*14b0*/  HADD2.F32 R155, -RZ, R149.H0_H0 ;  /* 0x20000095ff9b7230 */ /* 0x000fe20000004100 */
        /* <DEDUP_REMOVED lines=8> */
[----:B------:R-:W-:Y:S01]  /*1540*/  FMUL.FTZ R195, R85, R148 ;  /* 0x0000009455c37220 */ /* 0x000fe20000410000 */
[----:B------:R-:W-:Y:S01]  /*1550*/  HADD2.F32 R205, -RZ, R151.H0_H0 ;  /* 0x20000097ffcd7230 */ /* 0x000fe20000004100 */
        /* <DEDUP_REMOVED lines=8> */
[----:B------:R-:W-:Y:S01]  /*15e0*/  FADD.FTZ R199, -R211, R152 ;  /* 0x00000098d3c77221 */ /* 0x000fe20000010100 */
[----:B------:R-:W-:Y:S01]  /*15f0*/  HADD2.F32 R152, -RZ, R151.H1_H1 ;  /* 0x30000097ff987230 */ /* 0x000fe20000004100 */
        /* <DEDUP_REMOVED lines=35> */
.L_x_5239:
[----:B------:R-:W-:Y:S05]  /*1830*/  BSYNC B1 ;  /* 0x0000000000017941 */ /* 0x000fea0003800000 */
.L_x_5231:
[----:B------:R-:W-:Y:S05]  /*1840*/  BRA.DIV ~URZ, `(.L_x_5244) ;  /* 0x00003aa27f007947 */ /* 0x000fea000b800000 */
[----:B------:R2:W3:Y:S02]  /*1850*/  SHFL.BFLY PT, R148, R215, 0x1, 0x1f ;  /* 0x0c201f00d7947f89 */ /* 0x0004e400000e0000 */
.L_x_5341:
        /* <DEDUP_REMOVED lines=18> */
.L_x_5342:
[----:B-----5:R-:W-:Y:S01]  /*1980*/  ISETP.GE.AND P3, PT, R209, 0x1, PT ;  /* 0x00000001d100780c */ /* 0x020fe20003f66270 */
[----:B---3--:R-:W-:Y:S01]  /*1990*/  FADD.FTZ R151, R153, R150 ;  /* 0x0000009699977221 */ /* 0x008fe20000010000 */
[----:B--2---:R-:W-:Y:S01]  /*19a0*/  HFMA2.MMA R150, -RZ, RZ, 0, 0 ;  /* 0x00000000ff967435 */ /* 0x004fe200000001ff */
[----:B-1----:R-:W-:Y:S01]  /*19b0*/  FADD.FTZ R152, R3, R152 ;  /* 0x0000009803987221 */ /* 0x002fe20000010000 */
[----:B------:R-:W-:Y:S01]  /*19c0*/  BSSY B1, `(.L_x_5246) ;  /* 0x00000d2000017945 */ /* 0x000fe20003800000 */
[----:B------:R-:W-:Y:S02]  /*19d0*/  FMUL.FTZ R151, R151, c[0x0][0x1e0] ;  /* 0x0000780097977a20 */ /* 0x000fe40000410000 */
[----:B------:R-:W-:-:S06]  /*19e0*/  FMUL.FTZ R152, R152, c[0x0][0x1e0] ;  /* 0x0000780098987a20 */ /* 0x000fcc0000410000 */
        /* <DEDUP_REMOVED lines=12> */
.L_x_5249:
[----:B------:R-:W-:Y:S05]  /*1ab0*/  BSYNC B2 ;  /* 0x0000000000027941 */ /* 0x000fea0003800000 */
.L_x_5248:
        /* <DEDUP_REMOVED lines=10> */
.L_x_5251:
        /* <DEDUP_REMOVED lines=11> */
.L_x_5252:
[----:B------:R-:W-:Y:S05]  /*1c10*/  BSYNC B2 ;  /* 0x0000000000027941 */ /* 0x000fea0003800000 */
.L_x_5250:
        /* <DEDUP_REMOVED lines=16> */
.L_x_5254:
[----:B0-----:R-:W-:-:S04]  /*1d20*/  ISETP.NE.AND P6, PT, R208, RZ, PT ;  /* 0x000000ffd000720c */ /* 0x001fc80003fc5270 */
[----:B------:R-:W-:-:S05]  /*1d30*/  FSEL R3, R151, RZ, !P6 ;  /* 0x000000ff97037208 */ /* 0x000fca0007000000 */
[----:B------:R-:W-:-:S04]  /*1d40*/  FFMA.FTZ R2, R160, R152, R3 ;  /* 0x00000098a0027223 */ /* 0x000fc80000010003 */
[----:B------:R-:W-:Y:S01]  /*1d50*/  FADD.FTZ R3, R165, -R2 ;  /* 0x80000002a5037221 */ /* 0x000fe20000010000 */
[----:B------:R-:W-:-:S03]  /*1d60*/  @P4 HADD2.F32 R2, -RZ, R4.H1_H1 ;  /* 0x30000004ff024230 */ /* 0x000fc60000004100 */
[----:B------:R-:W-:-:S04]  /*1d70*/  FMUL.FTZ R3, R158, R3 ;  /* 0x000000039e037220 */ /* 0x000fc80000410000 */
[----:B------:R-:W-:Y:S02]  /*1d80*/  @P4 FADD.FTZ R3, R3, R2 ;  /* 0x0000000203034221 */ /* 0x000fe40000010000 */
.L_x_5255:
[----:B------:R-:W-:Y:S05]  /*1d90*/  BSYNC B2 ;  /* 0x0000000000027941 */ /* 0x000fea0003800000 */
.L_x_5253:
        /* <DEDUP_REMOVED lines=14> */
.L_x_5257:
[----:B0-----:R-:W-:Y:S01]  /*1e80*/  ISETP.NE.AND P6, PT, R208, RZ, PT ;  /* 0x000000ffd000720c */ /* 0x001fe20003fc5270 */
[----:B------:R-:W-:-:S03]  /*1e90*/  @P4 HADD2.F32 R2, -RZ, R5.H0_H0 ;  /* 0x20000005ff024230 */ /* 0x000fc60000004100 */
[----:B------:R-:W-:-:S05]  /*1ea0*/  FSEL R3, R151, RZ, !P6 ;  /* 0x000000ff97037208 */ /* 0x000fca0007000000 */
[----:B------:R-:W-:-:S04]  /*1eb0*/  FFMA.FTZ R3, R163, R152, R3 ;  /* 0x00000098a3037223 */ /* 0x000fc80000010003 */
[----:B------:R-:W-:-:S04]  /*1ec0*/  FADD.FTZ R3, R166, -R3 ;  /* 0x80000003a6037221 */ /* 0x000fc80000010000 */
[----:B------:R-:W-:-:S04]  /*1ed0*/  FMUL.FTZ R3, R158, R3 ;  /* 0x000000039e037220 */ /* 0x000fc80000410000 */
[----:B------:R-:W-:Y:S02]  /*1ee0*/  @P4 FADD.FTZ R3, R3, R2 ;  /* 0x0000000203034221 */ /* 0x000fe40000010000 */
.L_x_5258:
[----:B------:R-:W-:Y:S05]  /*1ef0*/  BSYNC B2 ;  /* 0x0000000000027941 */ /* 0x000fea0003800000 */
.L_x_5256:
        /* <DEDUP_REMOVED lines=14> */
.L_x_5260:
[----:B0-----:R-:W-:-:S04]  /*1fe0*/  ISETP.NE.AND P6, PT, R208, RZ, PT ;  /* 0x000000ffd000720c */ /* 0x001fc80003fc5270 */
[----:B------:R-:W-:-:S05]  /*1ff0*/  FSEL R3, R151, RZ, !P6 ;  /* 0x000000ff97037208 */ /* 0x000fca0007000000 */
[----:B------:R-:W-:-:S04]  /*2000*/  FFMA.FTZ R2, R164, R152, R3 ;  /* 0x00000098a4027223 */ /* 0x000fc80000010003 */
[----:B------:R-:W-:Y:S01]  /*2010*/  FADD.FTZ R3, R169, -R2 ;  /* 0x80000002a9037221 */ /* 0x000fe20000010000 */
[----:B------:R-:W-:-:S03]  /*2020*/  @P4 HADD2.F32 R2, -RZ, R5.H1_H1 ;  /* 0x30000005ff024230 */ /* 0x000fc60000004100 */
[----:B------:R-:W-:-:S04]  /*2030*/  FMUL.FTZ R3, R158, R3 ;  /* 0x000000039e037220 */ /* 0x000fc80000410000 */
[----:B------:R-:W-:Y:S02]  /*2040*/  @P4 FADD.FTZ R3, R3, R2 ;  /* 0x0000000203034221 */ /* 0x000fe40000010000 */
.L_x_5261:
[----:B------:R-:W-:Y:S05]  /*2050*/  BSYNC B2 ;  /* 0x0000000000027941 */ /* 0x000fea0003800000 */
.L_x_5259:
        /* <DEDUP_REMOVED lines=14> */
.L_x_5263:
[----:B0-----:R-:W-:Y:S01]  /*2140*/  ISETP.NE.AND P6, PT, R208, RZ, PT ;  /* 0x000000ffd000720c */ /* 0x001fe20003fc5270 */
[----:B------:R-:W-:-:S03]  /*2150*/  @P4 HADD2.F32 R2, -RZ, R6.H0_H0 ;  /* 0x20000006ff024230 */ /* 0x000fc60000004100 */
[----:B------:R-:W-:-:S05]  /*2160*/  FSEL R3, R151, RZ, !P6 ;  /* 0x000000ff97037208 */ /* 0x000fca0007000000 */
[----:B------:R-:W-:-:S04]  /*2170*/  FFMA.FTZ R3, R167, R152, R3 ;  /* 0x00000098a7037223 */ /* 0x000fc80000010003 */
[----:B------:R-:W-:-:S04]  /*2180*/  FADD.FTZ R3, R168, -R3 ;  /* 0x80000003a8037221 */ /* 0x000fc80000010000 */
[----:B------:R-:W-:-:S04]  /*2190*/  FMUL.FTZ R3, R158, R3 ;  /* 0x000000039e037220 */ /* 0x000fc80000410000 */
[----:B------:R-:W-:Y:S02]  /*21a0*/  @P4 FADD.FTZ R3, R3, R2 ;  /* 0x0000000203034221 */ /* 0x000fe40000010000 */
.L_x_5264:
[----:B------:R-:W-:Y:S05]  /*21b0*/  BSYNC B2 ;  /* 0x0000000000027941 */ /* 0x000fea0003800000 */
.L_x_5262:
        /* <DEDUP_REMOVED lines=14> */
.L_x_5266:
[----:B0-----:R-:W-:-:S04]  /*22a0*/  ISETP.NE.AND P6, PT, R208, RZ, PT ;  /* 0x000000ffd000720c */ /* 0x001fc80003fc5270 */
[----:B------:R-:W-:-:S05]  /*22b0*/  FSEL R3, R151, RZ, !P6 ;  /* 0x000000ff97037208 */ /* 0x000fca0007000000 */
[----:B------:R-:W-:-:S04]  /*22c0*/  FFMA.FTZ R2, R170, R152, R3 ;  /* 0x00000098aa027223 */ /* 0x000fc80000010003 */
[----:B------:R-:W-:Y:S01]  /*22d0*/  FADD.FTZ R3, R171, -R2 ;  /* 0x80000002ab037221 */ /* 0x000fe20000010000 */
[----:B------:R-:W-:-:S03]  /*22e0*/  @P4 HADD2.F32 R2, -RZ, R6.H1_H1 ;  /* 0x30000006ff024230 */ /* 0x000fc60000004100 */
[----:B------:R-:W-:-:S04]  /*22f0*/  FMUL.FTZ R3, R158, R3 ;  /* 0x000000039e037220 */ /* 0x000fc80000410000 */
[----:B------:R-:W-:Y:S02]  /*2300*/  @P4 FADD.FTZ R3, R3, R2 ;  /* 0x0000000203034221 */ /* 0x000fe40000010000 */
.L_x_5267:
[----:B------:R-:W-:Y:S05]  /*2310*/  BSYNC B2 ;  /* 0x0000000000027941 */ /* 0x000fea0003800000 */
.L_x_5265:
        /* <DEDUP_REMOVED lines=14> */
.L_x_5269:
[----:B0-----:R-:W-:Y:S01]  /*2400*/  ISETP.NE.AND P6, PT, R208, RZ, PT ;  /* 0x000000ffd000720c */ /* 0x001fe20003fc5270 */
[----:B------:R-:W-:-:S03]  /*2410*/  @P4 HADD2.F32 R2, -RZ, R7.H0_H0 ;  /* 0x20000007ff024230 */ /* 0x000fc60000004100 */
[----:B------:R-:W-:-:S05]  /*2420*/  FSEL R3, R151, RZ, !P6 ;  /* 0x000000ff97037208 */ /* 0x000fca0007000000 */
[----:B------:R-:W-:-:S04]  /*2430*/  FFMA.FTZ R3, R173, R152, R3 ;  /* 0x00000098ad037223 */ /* 0x000fc80000010003 */
[----:B------:R-:W-:-:S04]  /*2440*/  FADD.FTZ R3, R172, -R3 ;  /* 0x80000003ac037221 */ /* 0x000fc80000010000 */
[----:B------:R-:W-:-:S04]  /*2450*/  FMUL.FTZ R3, R158, R3 ;  /* 0x000000039e037220 */ /* 0x000fc80000410000 */
[----:B------:R-:W-:Y:S02]  /*2460*/  @P4 FADD.FTZ R3, R3, R2 ;  /* 0x0000000203034221 */ /* 0x000fe40000010000 */
.L_x_5270:
[----:B------:R-:W-:Y:S05]  /*2470*/  BSYNC B2 ;  /* 0x0000000000027941 */ /* 0x000fea0003800000 */
.L_x_5268:
        /* <DEDUP_REMOVED lines=14> */
.L_x_5272:
[----:B0-----:R-:W-:-:S04]  /*2560*/  ISETP.NE.AND P6, PT, R208, RZ, PT ;  /* 0x000000ffd000720c */ /* 0x001fc80003fc5270 */
[----:B------:R-:W-:-:S05]  /*2570*/  FSEL R3, R151, RZ, !P6 ;  /* 0x000000ff97037208 */ /* 0x000fca0007000000 */
[----:B------:R-:W-:-:S04]  /*2580*/  FFMA.FTZ R2, R174, R152, R3 ;  /* 0x00000098ae027223 */ /* 0x000fc80000010003 */
[----:B------:R-:W-:Y:S01]  /*2590*/  FADD.FTZ R3, R175, -R2 ;  /* 0x80000002af037221 */ /* 0x000fe20000010000 */
[----:B------:R-:W-:-:S03]  /*25a0*/  @P4 HADD2.F32 R2, -RZ, R7.H1_H1 ;  /* 0x30000007ff024230 */ /* 0x000fc60000004100 */
[----:B------:R-:W-:-:S04]  /*25b0*/  FMUL.FTZ R3, R158, R3 ;  /* 0x000000039e037220 */ /* 0x000fc80000410000 */
[----:B------:R-:W-:Y:S02]  /*25c0*/  @P4 FADD.FTZ R3, R3, R2 ;  /* 0x0000000203034221 */ /* 0x000fe40000010000 */
.L_x_5273:
[----:B------:R-:W-:Y:S05]  /*25d0*/  BSYNC B2 ;  /* 0x0000000000027941 */ /* 0x000fea0003800000 */
.L_x_5271:
        /* <DEDUP_REMOVED lines=16> */
.L_x_5247:
[----:B------:R-:W-:Y:S05]  /*26e0*/  BSYNC B1 ;  /* 0x0000000000017941 */ /* 0x000fea0003800000 */
.L_x_5246:
[----:B------:R-:W-:Y:S01]  /*26f0*/  BSSY B1, `(.L_x_5274) ;  /* 0x00000ca000017945 */ /* 0x000fe20003800000 */
[----:B------:R-:W-:Y:S05]  /*2700*/  @!P1 BRA `(.L_x_5275) ;  /* 0x00000c8000009947 */ /* 0x000fea0003800000 */
[----:B------:R-:W-:Y:S01]  /*2710*/  BSSY B2, `(.L_x_5276) ;  /* 0x0000005000027945 */ /* 0x000fe20003800000 */
[----:B------:R-:W-:Y:S05]  /*2720*/  @!P3 BRA `(.L_x_5277) ;  /* 0x000000300000b947 */ /* 0x000fea0003800000 */
[----:B------:R-:W-:-:S10]  /*2730*/  HFMA2.MMA R145, -RZ, RZ, 0, 9.5367431640625e-07 ;  /* 0x00000010ff917435 */ /* 0x000fd400000001ff */
[----:B------:R-:W-:-:S06]  /*2740*/  IMAD.WIDE.U32 R144, R150, R145, c[0x0][0x170] ;  /* 0x00005c0096907625 */ /* 0x000fcc00078e0091 */
[----:B------:R-:W5:Y:S02]  /*2750*/  LDG.E.128 R144, [R144.64] ;  /* 0x0000000490907981 */ /* 0x000f64000c1e1d00 */
.L_x_5277:
[----:B------:R-:W-:Y:S05]  /*2760*/  BSYNC B2 ;  /* 0x0000000000027941 */ /* 0x000fea0003800000 */
.L_x_5276:
[----:B------:R-:W-:Y:S01]  /*2770*/  BSSY B2, `(.L_x_5278) ;  /* 0x0000015000027945 */ /* 0x000fe20003800000 */
[----:B------:R-:W-:Y:S05]  /*2780*/  @P2 BRA `(.L_x_5279) ;  /* 0x0000008000002947 */ /* 0x000fea0003800000 */
[----:B------:R-:W-:Y:S01]  /*2790*/  ULDC.64 UR6, c[0x0][0x218] ;  /* 0x0000860000067ab9 */ /* 0x000fe20000000a00 */
[----:B-1----:R-:W-:Y:S01]  /*27a0*/  MOV R3, RZ ;  /* 0x000000ff00037202 */ /* 0x002fe20000000f00 */
[----:B------:R-:W-:-:S04]  /*27b0*/  UISETP.NE.U32.AND UP0, UPT, URZ, UR6, UPT ;  /* 0x000000063f00728c */ /* 0x000fc8000bf05070 */
[----:B------:R-:W-:-:S06]  /*27c0*/  UISETP.NE.AND.EX UP0, UPT, URZ, UR7, UPT, UP0 ;  /* 0x000000073f00728c */ /* 0x000fcc000bf05300 */
[----:B------:R-:W-:-:S13]  /*27d0*/  PLOP3.LUT P4, PT, PT, PT, UP0, 0x80, 0x0 ;  /* 0x000000000000781c */ /* 0x000fda0003f8f008 */
[----:B------:R-:W-:Y:S05]  /*27e0*/  @!P4 BRA `(.L_x_5280) ;  /* 0x000000d00000c947 */ /* 0x000fea0003800000 */
[----:B------:R-:W-:Y:S01]  /*27f0*/  HADD2.F32 R3, -RZ, R140.H0_H0 ;  /* 0x2000008cff037230 */ /* 0x000fe20000004100 */
[----:B------:R-:W-:Y:S05]  /*2800*/  BRA `(.L_x_5280) ;  /* 0x000000b000007947 */ /* 0x000fea0003800000 */
.L_x_5279:
        /* <DEDUP_REMOVED lines=9> */
[----:B------:R-:W-:-:S05]  /*28a0*/  @P4 HADD2.F32 R2, -RZ, R140.H0_H0 ;  /* 0x2000008cff024230 */ /* 0x000fca0000004100 */
[----:B------:R-:W-:Y:S02]  /*28b0*/  @P4 FADD.FTZ R3, R3, R2 ;  /* 0x0000000203034221 */ /* 0x000fe40000010000 */
.L_x_5280:
[----:B------:R-:W-:Y:S05]  /*28c0*/  BSYNC B2 ;  /* 0x0000000000027941 */ /* 0x000fea0003800000 */
.L_x_5278:
        /* <DEDUP_REMOVED lines=16> */
.L_x_5282:
[----:B0-----:R-:W-:-:S04]  /*29d0*/  ISETP.NE.AND P6, PT, R208, RZ, PT ;  /* 0x000000ffd000720c */ /* 0x001fc80003fc5270 */
[----:B------:R-:W-:-:S05]  /*29e0*/  FSEL R3, R151, RZ, !P6 ;  /* 0x000000ff97037208 */ /* 0x000fca0007000000 */
[----:B------:R-:W-:-:S04]  /*29f0*/  FFMA.FTZ R2, R176, R152, R3 ;  /* 0x00000098b0027223 */ /* 0x000fc80000010003 */
[----:B------:R-:W-:Y:S01]  /*2a00*/  FADD.FTZ R3, R181, -R2 ;  /* 0x80000002b5037221 */ /* 0x000fe20000010000 */
[----:B------:R-:W-:-:S03]  /*2a10*/  @P4 HADD2.F32 R2, -RZ, R140.H1_H1 ;  /* 0x3000008cff024230 */ /* 0x000fc60000004100 */
[----:B------:R-:W-:-:S04]  /*2a20*/  FMUL.FTZ R3, R158, R3 ;  /* 0x000000039e037220 */ /* 0x000fc80000410000 */
[----:B------:R-:W-:Y:S02]  /*2a30*/  @P4 FADD.FTZ R3, R3, R2 ;  /* 0x0000000203034221 */ /* 0x000fe40000010000 */
.L_x_5283:
[----:B------:R-:W-:Y:S05]  /*2a40*/  BSYNC B2 ;  /* 0x0000000000027941 */ /* 0x000fea0003800000 */
.L_x_5281:
        /* <DEDUP_REMOVED lines=14> */
.L_x_5285:
[----:B0-----:R-:W-:Y:S01]  /*2b30*/  ISETP.NE.AND P6, PT, R208, RZ, PT ;  /* 0x000000ffd000720c */ /* 0x001fe20003fc5270 */
[----:B------:R-:W-:-:S03]  /*2b40*/  @P4 HADD2.F32 R2, -RZ, R141.H0_H0 ;  /* 0x2000008dff024230 */ /* 0x000fc60000004100 */
[----:B------:R-:W-:-:S05]  /*2b50*/  FSEL R3, R151, RZ, !P6 ;  /* 0x000000ff97037208 */ /* 0x000fca0007000000 */
[----:B------:R-:W-:-:S04]  /*2b60*/  FFMA.FTZ R3, R179, R152, R3 ;  /* 0x00000098b3037223 */ /* 0x000fc80000010003 */
[----:B------:R-:W-:-:S04]  /*2b70*/  FADD.FTZ R3, R182, -R3 ;  /* 0x80000003b6037221 */ /* 0x000fc80000010000 */
[----:B------:R-:W-:-:S04]  /*2b80*/  FMUL.FTZ R3, R158, R3 ;  /* 0x000000039e037220 */ /* 0x000fc80000410000 */
[----:B------:R-:W-:Y:S02]  /*2b90*/  @P4 FADD.FTZ R3, R3, R2 ;  /* 0x0000000203034221 */ /* 0x000fe40000010000 */
.L_x_5286:
[----:B------:R-:W-:Y:S05]  /*2ba0*/  BSYNC B2 ;  /* 0x0000000000027941 */ /* 0x000fea0003800000 */
.L_x_5284:
        /* <DEDUP_REMOVED lines=14> */
.L_x_5288:
[----:B0-----:R-:W-:-:S04]  /*2c90*/  ISETP.NE.AND P6, PT, R208, RZ, PT ;  /* 0x000000ffd000720c */ /* 0x001fc80003fc5270 */
[----:B------:R-:W-:-:S05]  /*2ca0*/  FSEL R3, R151, RZ, !P6 ;  /* 0x000000ff97037208 */ /* 0x000fca0007000000 */
[----:B------:R-:W-:-:S04]  /*2cb0*/  FFMA.FTZ R2, R180, R152, R3 ;  /* 0x00000098b4027223 */ /* 0x000fc80000010003 */
[----:B------:R-:W-:Y:S01]  /*2cc0*/  FADD.FTZ R3, R185, -R2 ;  /* 0x80000002b9037221 */ /* 0x000fe20000010000 */
[----:B------:R-:W-:-:S03]  /*2cd0*/  @P4 HADD2.F32 R2, -RZ, R141.H1_H1 ;  /* 0x3000008dff024230 */ /* 0x000fc60000004100 */
[----:B------:R-:W-:-:S04]  /*2ce0*/  FMUL.FTZ R3, R158, R3 ;  /* 0x000000039e037220 */ /* 0x000fc80000410000 */
[----:B------:R-:W-:Y:S02]  /*2cf0*/  @P4 FADD.FTZ R3, R3, R2 ;  /* 0x0000000203034221 */ /* 0x000fe40000010000 */
.L_x_5289:
[----:B------:R-:W-:Y:S05]  /*2d00*/  BSYNC B2 ;  /* 0x0000000000027941 */ /* 0x000fea0003800000 */
.L_x_5287:
        /* <DEDUP_REMOVED lines=14> */
.L_x_5291:
[----:B0-----:R-:W-:Y:S01]  /*2df0*/  ISETP.NE.AND P6, PT, R208, RZ, PT ;  /* 0x000000ffd000720c */ /* 0x001fe20003fc5270 */
[----:B------:R-:W-:-:S03]  /*2e00*/  @P4 HADD2.F32 R2, -RZ, R142.H0_H0 ;  /* 0x2000008eff024230 */ /* 0x000fc60000004100 */
[----:B------:R-:W-:-:S05]  /*2e10*/  FSEL R3, R151, RZ, !P6 ;  /* 0x000000ff97037208 */ /* 0x000fca0007000000 */
[----:B------:R-:W-:-:S04]  /*2e20*/  FFMA.FTZ R3, R183, R152, R3 ;  /* 0x00000098b7037223 */ /* 0x000fc80000010003 */
[----:B------:R-:W-:-:S04]  /*2e30*/  FADD.FTZ R3, R184, -R3 ;  /* 0x80000003b8037221 */ /* 0x000fc80000010000 */
[----:B------:R-:W-:-:S04]  /*2e40*/  FMUL.FTZ R3, R158, R3 ;  /* 0x000000039e037220 */ /* 0x000fc80000410000 */
[----:B------:R-:W-:Y:S02]  /*2e50*/  @P4 FADD.FTZ R3, R3, R2 ;  /* 0x0000000203034221 */ /* 0x000fe40000010000 */
.L_x_5292:
[----:B------:R-:W-:Y:S05]  /*2e60*/  BSYNC B2 ;  /* 0x0000000000027941 */ /* 0x000fea0003800000 */
.L_x_5290:
        /* <DEDUP_REMOVED lines=14> */
.L_x_5294:
[----:B0-----:R-:W-:-:S04]  /*2f50*/  ISETP.NE.AND P6, PT, R208, RZ, PT ;  /* 0x000000ffd000720c */ /* 0x001fc80003fc5270 */
[----:B------:R-:W-:-:S05]  /*2f60*/  FSEL R3, R151, RZ, !P6 ;  /* 0x000000ff97037208 */ /* 0x000fca0007000000 */
[----:B------:R-:W-:-:S04]  /*2f70*/  FFMA.FTZ R2, R186, R152, R3 ;  /* 0x00000098ba027223 */ /* 0x000fc80000010003 */
[----:B------:R-:W-:Y:S01]  /*2f80*/  FADD.FTZ R3, R187, -R2 ;  /* 0x80000002bb037221 */ /* 0x000fe20000010000 */
[----:B------:R-:W-:-:S03]  /*2f90*/  @P4 HADD2.F32 R2, -RZ, R142.H1_H1 ;  /* 0x3000008eff024230 */ /* 0x000fc60000004100 */
[----:B------:R-:W-:-:S04]  /*2fa0*/  FMUL.FTZ R3, R158, R3 ;  /* 0x000000039e037220 */ /* 0x000fc80000410000 */
[----:B------:R-:W-:Y:S02]  /*2fb0*/  @P4 FADD.FTZ R3, R3, R2 ;  /* 0x0000000203034221 */ /* 0x000fe40000010000 */
.L_x_5295:
[----:B------:R-:W-:Y:S05]  /*2fc0*/  BSYNC B2 ;  /* 0x0000000000027941 */ /* 0x000fea0003800000 */
.L_x_5293:
        /* <DEDUP_REMOVED lines=14> */
.L_x_5297:
[----:B0-----:R-:W-:Y:S01]  /*30b0*/  ISETP.NE.AND P6, PT, R208, RZ, PT ;  /* 0x000000ffd000720c */ /* 0x001fe20003fc5270 */
[----:B------:R-:W-:-:S03]  /*30c0*/  @P4 HADD2.F32 R2, -RZ, R143.H0_H0 ;  /* 0x2000008fff024230 */ /* 0x000fc60000004100 */
[----:B------:R-:W-:-:S05]  /*30d0*/  FSEL R3, R151, RZ, !P6 ;  /* 0x000000ff97037208 */ /* 0x000fca0007000000 */
[----:B------:R-:W-:-:S04]  /*30e0*/  FFMA.FTZ R3, R189, R152, R3 ;  /* 0x00000098bd037223 */ /* 0x000fc80000010003 */
[----:B------:R-:W-:-:S04]  /*30f0*/  FADD.FTZ R3, R188, -R3 ;  /* 0x80000003bc037221 */ /* 0x000fc80000010000 */
[----:B------:R-:W-:-:S04]  /*3100*/  FMUL.FTZ R3, R158, R3 ;  /* 0x000000039e037220 */ /* 0x000fc80000410000 */
[----:B------:R-:W-:Y:S02]  /*3110*/  @P4 FADD.FTZ R3, R3, R2 ;  /* 0x0000000203034221 */ /* 0x000fe40000010000 */
.L_x_5298:
[----:B------:R-:W-:Y:S05]  /*3120*/  BSYNC B2 ;  /* 0x0000000000027941 */ /* 0x000fea0003800000 */
.L_x_5296:
        /* <DEDUP_REMOVED lines=14> */
.L_x_5300:
[----:B0-----:R-:W-:-:S04]  /*3210*/  ISETP.NE.AND P6, PT, R208, RZ, PT ;  /* 0x000000ffd000720c */ /* 0x001fc80003fc5270 */
[----:B------:R-:W-:-:S05]  /*3220*/  FSEL R3, R151, RZ, !P6 ;  /* 0x000000ff97037208 */ /* 0x000fca0007000000 */
[----:B------:R-:W-:-:S04]  /*3230*/  FFMA.FTZ R2, R190, R152, R3 ;  /* 0x00000098be027223 */ /* 0x000fc80000010003 */
[----:B------:R-:W-:Y:S01]  /*3240*/  FADD.FTZ R3, R191, -R2 ;  /* 0x80000002bf037221 */ /* 0x000fe20000010000 */
[----:B------:R-:W-:-:S03]  /*3250*/  @P4 HADD2.F32 R2, -RZ, R143.H1_H1 ;  /* 0x3000008fff024230 */ /* 0x000fc60000004100 */
[----:B------:R-:W-:-:S04]  /*3260*/  FMUL.FTZ R3, R158, R3 ;  /* 0x000000039e037220 */ /* 0x000fc80000410000 */
[----:B------:R-:W-:Y:S02]  /*3270*/  @P4 FADD.FTZ R3, R3, R2 ;  /* 0x0000000203034221 */ /* 0x000fe40000010000 */
.L_x_5301:
[----:B------:R-:W-:Y:S05]  /*3280*/  BSYNC B2 ;  /* 0x0000000000027941 */ /* 0x000fea0003800000 */
.L_x_5299:
        /* <DEDUP_REMOVED lines=16> */
.L_x_5275:
[----:B------:R-:W-:Y:S05]  /*3390*/  BSYNC B1 ;  /* 0x0000000000017941 */ /* 0x000fea0003800000 */
.L_x_5274:
        /* <DEDUP_REMOVED lines=8> */
.L_x_5305:
[----:B------:R-:W-:Y:S05]  /*3420*/  BSYNC B2 ;  /* 0x0000000000027941 */ /* 0x000fea0003800000 */
.L_x_5304:
        /* <DEDUP_REMOVED lines=10> */
.L_x_5307:
        /* <DEDUP_REMOVED lines=11> */
.L_x_5308:
[----:B------:R-:W-:Y:S05]  /*3580*/  BSYNC B2 ;  /* 0x0000000000027941 */ /* 0x000fea0003800000 */
.L_x_5306:
        /* <DEDUP_REMOVED lines=16> */
.L_x_5310:
[----:B0-----:R-:W-:-:S04]  /*3690*/  ISETP.NE.AND P6, PT, R208, RZ, PT ;  /* 0x000000ffd000720c */ /* 0x001fc80003fc5270 */
[----:B------:R-:W-:-:S05]  /*36a0*/  FSEL R3, R151, RZ, !P6 ;  /* 0x000000ff97037208 */ /* 0x000fca0007000000 */
[----:B------:R-:W-:-:S04]  /*36b0*/  FFMA.FTZ R2, R192, R152, R3 ;  /* 0x00000098c0027223 */ /* 0x000fc80000010003 */
[----:B------:R-:W-:Y:S01]  /*36c0*/  FADD.FTZ R3, R195, -R2 ;  /* 0x80000002c3037221 */ /* 0x000fe20000010000 */
[----:B------:R-:W-:-:S03]  /*36d0*/  @P4 HADD2.F32 R2, -RZ, R136.H1_H1 ;  /* 0x30000088ff024230 */ /* 0x000fc60000004100 */
[----:B------:R-:W-:-:S04]  /*36e0*/  FMUL.FTZ R3, R158, R3 ;  /* 0x000000039e037220 */ /* 0x000fc80000410000 */
[----:B------:R-:W-:Y:S02]  /*36f0*/  @P4 FADD.FTZ R3, R3, R2 ;  /* 0x0000000203034221 */ /* 0x000fe40000010000 */
.L_x_5311:
[----:B------:R-:W-:Y:S05]  /*3700*/  BSYNC B2 ;  /* 0x0000000000027941 */ /* 0x000fea0003800000 */
.L_x_5309:
        /* <DEDUP_REMOVED lines=14> */
.L_x_5313:
[----:B0-----:R-:W-:Y:S01]  /*37f0*/  ISETP.NE.AND P6, PT, R208, RZ, PT ;  /* 0x000000ffd000720c */ /* 0x001fe20003fc5270 */
[----:B------:R-:W-:-:S03]  /*3800*/  @P4 HADD2.F32 R2, -RZ, R137.H0_H0 ;  /* 0x20000089ff024230 */ /* 0x000fc60000004100 */
[----:B------:R-:W-:-:S05]  /*3810*/  FSEL R3, R151, RZ, !P6 ;  /* 0x000000ff97037208 */ /* 0x000fca0007000000 */
[----:B------:R-:W-:-:S04]  /*3820*/  FFMA.FTZ R3, R193, R152, R3 ;  /* 0x00000098c1037223 */ /* 0x000fc80000010003 */
[----:B------:R-:W-:-:S04]  /*3830*/  FADD.FTZ R3, R198, -R3 ;  /* 0x80000003c6037221 */ /* 0x000fc80000010000 */
[----:B------:R-:W-:-:S04]  /*3840*/  FMUL.FTZ R3, R158, R3 ;  /* 0x000000039e037220 */ /* 0x000fc80000410000 */
[----:B------:R-:W-:Y:S02]  /*3850*/  @P4 FADD.FTZ R3, R3, R2 ;  /* 0x0000000203034221 */ /* 0x000fe40000010000 */
.L_x_5314:
[----:B------:R-:W-:Y:S05]  /*3860*/  BSYNC B2 ;  /* 0x0000000000027941 */ /* 0x000fea0003800000 */
.L_x_5312:
        /* <DEDUP_REMOVED lines=14> */
.L_x_5316:
[----:B0-----:R-:W-:-:S04]  /*3950*/  ISETP.NE.AND P6, PT, R208, RZ, PT ;  /* 0x000000ffd000720c */ /* 0x001fc80003fc5270 */
[----:B------:R-:W-:-:S05]  /*3960*/  FSEL R3, R151, RZ, !P6 ;  /* 0x000000ff97037208 */ /* 0x000fca0007000000 */
[----:B------:R-:W-:-:S04]  /*3970*/  FFMA.FTZ R2, R196, R152, R3 ;  /* 0x00000098c4027223 */ /* 0x000fc80000010003 */
[----:B------:R-:W-:Y:S01]  /*3980*/  FADD.FTZ R3, R197, -R2 ;  /* 0x80000002c5037221 */ /* 0x000fe20000010000 */
[----:B------:R-:W-:-:S03]  /*3990*/  @P4 HADD2.F32 R2, -RZ, R137.H1_H1 ;  /* 0x30000089ff024230 */ /* 0x000fc60000004100 */
[----:B------:R-:W-:-:S04]  /*39a0*/  FMUL.FTZ R3, R158, R3 ;  /* 0x000000039e037220 */ /* 0x000fc80000410000 */
[----:B------:R-:W-:Y:S02]  /*39b0*/  @P4 FADD.FTZ R3, R3, R2 ;  /* 0x0000000203034221 */ /* 0x000fe40000010000 */
.L_x_5317:
[----:B------:R-:W-:Y:S05]  /*39c0*/  BSYNC B2 ;  /* 0x0000000000027941 */ /* 0x000fea0003800000 */
.L_x_5315:
        /* <DEDUP_REMOVED lines=14> */
.L_x_5319:
[----:B0-----:R-:W-:Y:S01]  /*3ab0*/  ISETP.NE.AND P6, PT, R208, RZ, PT ;  /* 0x000000ffd000720c */ /* 0x001fe20003fc5270 */
[----:B------:R-:W-:-:S03]  /*3ac0*/  @P4 HADD2.F32 R2, -RZ, R138.H0_H0 ;  /* 0x2000008aff024230 */ /* 0x000fc60000004100 */
[----:B------:R-:W-:-:S05]  /*3ad0*/  FSEL R3, R151, RZ, !P6 ;  /* 0x000000ff97037208 */ /* 0x000fca0007000000 */
[----:B------:R-:W-:-:S04]  /*3ae0*/  FFMA.FTZ R3, R199, R152, R3 ;  /* 0x00000098c7037223 */ /* 0x000fc80000010003 */
[----:B------:R-:W-:-:S04]  /*3af0*/  FADD.FTZ R3, R200, -R3 ;  /* 0x80000003c8037221 */ /* 0x000fc80000010000 */
[----:B------:R-:W-:-:S04]  /*3b00*/  FMUL.FTZ R3, R158, R3 ;  /* 0x000000039e037220 */ /* 0x000fc80000410000 */
[----:B------:R-:W-:Y:S02]  /*3b10*/  @P4 FADD.FTZ R3, R3, R2 ;  /* 0x0000000203034221 */ /* 0x000fe40000010000 */
.L_x_5320:
[----:B------:R-:W-:Y:S05]  /*3b20*/  BSYNC B2 ;  /* 0x0000000000027941 */ /* 0x000fea0003800000 */
.L_x_5318:
        /* <DEDUP_REMOVED lines=14> */
.L_x_5322:
[----:B0-----:R-:W-:-:S04]  /*3c10*/  ISETP.NE.AND P6, PT, R208, RZ, PT ;  /* 0x000000ffd000720c */ /* 0x001fc80003fc5270 */
[----:B------:R-:W-:-:S05]  /*3c20*/  FSEL R3, R151, RZ, !P6 ;  /* 0x000000ff97037208 */ /* 0x000fca0007000000 */
[----:B------:R-:W-:-:S04]  /*3c30*/  FFMA.FTZ R2, R202, R152, R3 ;  /* 0x00000098ca027223 */ /* 0x000fc80000010003 */
[----:B------:R-:W-:Y:S01]  /*3c40*/  FADD.FTZ R3, R201, -R2 ;  /* 0x80000002c9037221 */ /* 0x000fe20000010000 */
[----:B------:R-:W-:-:S03]  /*3c50*/  @P4 HADD2.F32 R2, -RZ, R138.H1_H1 ;  /* 0x3000008aff024230 */ /* 0x000fc60000004100 */
[----:B------:R-:W-:-:S04]  /*3c60*/  FMUL.FTZ R3, R158, R3 ;  /* 0x000000039e037220 */ /* 0x000fc80000410000 */
[----:B------:R-:W-:Y:S02]  /*3c70*/  @P4 FADD.FTZ R3, R3, R2 ;  /* 0x0000000203034221 */ /* 0x000fe40000010000 */
.L_x_5323:
[----:B------:R-:W-:Y:S05]  /*3c80*/  BSYNC B2 ;  /* 0x0000000000027941 */ /* 0x000fea0003800000 */
.L_x_5321:
        /* <DEDUP_REMOVED lines=14> */
.L_x_5325:
[----:B0-----:R-:W-:Y:S01]  /*3d70*/  ISETP.NE.AND P6, PT, R208, RZ, PT ;  /* 0x000000ffd000720c */ /* 0x001fe20003fc5270 */
[----:B------:R-:W-:-:S03]  /*3d80*/  @P4 HADD2.F32 R2, -RZ, R139.H0_H0 ;  /* 0x2000008bff024230 */ /* 0x000fc60000004100 */
[----:B------:R-:W-:-:S05]  /*3d90*/  FSEL R3, R151, RZ, !P6 ;  /* 0x000000ff97037208 */ /* 0x000fca0007000000 */
[----:B------:R-:W-:-:S04]  /*3da0*/  FFMA.FTZ R3, R203, R152, R3 ;  /* 0x00000098cb037223 */ /* 0x000fc80000010003 */
[----:B------:R-:W-:-:S04]  /*3db0*/  FADD.FTZ R3, R204, -R3 ;  /* 0x80000003cc037221 */ /* 0x000fc80000010000 */
[----:B------:R-:W-:-:S04]  /*3dc0*/  FMUL.FTZ R3, R158, R3 ;  /* 0x000000039e037220 */ /* 0x000fc80000410000 */
[----:B------:R-:W-:Y:S02]  /*3dd0*/  @P4 FADD.FTZ R3, R3, R2 ;  /* 0x0000000203034221 */ /* 0x000fe40000010000 */
.L_x_5326:
[----:B------:R-:W-:Y:S05]  /*3de0*/  BSYNC B2 ;  /* 0x0000000000027941 */ /* 0x000fea0003800000 */
.L_x_5324:
        /* <DEDUP_REMOVED lines=14> */
.L_x_5328:
[----:B0-----:R-:W-:Y:S01]  /*3ed0*/  ISETP.NE.AND P2, PT, R208, RZ, PT ;  /* 0x000000ffd000720c */ /* 0x001fe20003f45270 */
[----:B------:R-:W-:-:S03]  /*3ee0*/  @P4 HADD2.F32 R2, -RZ, R139.H1_H1 ;  /* 0x3000008bff024230 */ /* 0x000fc60000004100 */
[----:B------:R-:W-:-:S05]  /*3ef0*/  FSEL R151, R151, RZ, !P2 ;  /* 0x000000ff97977208 */ /* 0x000fca0005000000 */
[----:B------:R-:W-:-:S04]  /*3f00*/  FFMA.FTZ R152, R206, R152, R151 ;  /* 0x00000098ce987223 */ /* 0x000fc80000010097 */
[----:B------:R-:W-:-:S04]  /*3f10*/  FADD.FTZ R3, R205, -R152 ;  /* 0x80000098cd037221 */ /* 0x000fc80000010000 */
[----:B------:R-:W-:-:S04]  /*3f20*/  FMUL.FTZ R3, R158, R3 ;  /* 0x000000039e037220 */ /* 0x000fc80000410000 */
[----:B------:R-:W-:Y:S02]  /*3f30*/  @P4 FADD.FTZ R3, R3, R2 ;  /* 0x0000000203034221 */ /* 0x000fe40000010000 */
.L_x_5329:
[----:B------:R-:W-:Y:S05]  /*3f40*/  BSYNC B2 ;  /* 0x0000000000027941 */ /* 0x000fea0003800000 */
.L_x_5327:
        /* <DEDUP_REMOVED lines=14> */
.L_x_5303:
[----:B------:R-:W-:Y:S05]  /*4030*/  BSYNC B1 ;  /* 0x0000000000017941 */ /* 0x000fea0003800000 */
.L_x_5302:
[----:B-1----:R-:W-:-:S04]  /*4040*/  MOV R2, c[0x0][0x160] ;  /* 0x0000580000027a02 */ /* 0x002fc80000000f00 */
[----:B------:R-:W-:-:S04]  /*4050*/  LEA R157, R2, R157, 0x2 ;  /* 0x0000009d029d7211 */ /* 0x000fc800078e10ff */
[----:B------:R-:W-:-:S13]  /*4060*/  ISETP.GE.AND P2, PT, R157, c[0x0][0x164], PT ;  /* 0x000059009d007a0c */ /* 0x000fda0003f46270 */
[----:B0-----:R-:W-:Y:S01]  /*4070*/  @P2 CALL.REL.NOINC `(.L_x_5230) ;  /* 0x0000001000002944 */ /* 0x001fe20003c00000 */
[----:B------:R-:W-:Y:S05]  /*4080*/  BRA `(.L_x_5330) ;  /* 0xffffc47000007947 */ /* 0x000fea000383ffff */
.L_x_5230:
[----:B--2---:R-:W-:Y:S05]  /*4090*/  BSYNC B0 ;  /* 0x0000000000007941 */ /* 0x004fea0003800000 */
.L_x_5229:
        /* <DEDUP_REMOVED lines=133> */
[----:B-1----:R-:W-:-:S03]  /*48f0*/  FADD.FTZ R13, R3, R42 ;  /* 0x0000002a030d7221 */ /* 0x002fc60000010000 */
[----:B------:R-:W-:Y:S01]  /*4900*/  IADD3.X R3, RZ, RZ, RZ, P6, !PT ;  /* 0x000000ffff037210 */ /* 0x000fe200037fe4ff */
[----:B0-----:R-:W-:-:S03]  /*4910*/  FADD.FTZ R9, R5, R36 ;  /* 0x0000002405097221 */ /* 0x001fc60000010000 */
[----:B------:R-:W-:Y:S01]  /*4920*/  SHF.L.U64.HI R3, R20, 0x2, R3 ;  /* 0x0000000214037819 */ /* 0x000fe20000010203 */
[----:B------:R-:W-:Y:S01]  /*4930*/  FADD.FTZ R11, R7, R38 ;  /* 0x00000026070b7221 */ /* 0x000fe20000010000 */
        /* <DEDUP_REMOVED lines=51> */
[----:B------:R-:W-:Y:S02]  /*4c70*/  MOV R2, R22 ;  /* 0x0000001600027202 */ /* 0x000fe40000000f00 */
        /* <DEDUP_REMOVED lines=11> */
[----:B------:R-:W-:Y:S02]  /*4d30*/  IADD3 R0, P6, R0, 0x200, RZ ;  /* 0x0000020000007810 */ /* 0x000fe40007fde0ff */
[----:B------:R-:W-:Y:S02]  /*4d40*/  IADD3.X R20, RZ, R20, RZ, P5, !PT ;  /* 0x00000014ff147210 */ /* 0x000fe40002ffe4ff */
[----:B------:R-:W-:-:S04]  /*4d50*/  IADD3.X R15, RZ, R15, RZ, P6, !PT ;  /* 0x0000000fff0f7210 */ /* 0x000fc800037fe4ff */
.L_x_5332:
[----:B------:R-:W-:Y:S05]  /*4d60*/  BSYNC B0 ;  /* 0x0000000000007941 */ /* 0x000fea0003800000 */
.L_x_5331:
[----:B------:R-:W-:Y:S01]  /*4d70*/  BSSY B0, `(.L_x_5333) ;  /* 0x0000012000007945 */ /* 0x000fe20003800000 */
[----:B------:R-:W-:Y:S01]  /*4d80*/  FADD.FTZ R53, R12, R53 ;  /* 0x000000350c357221 */ /* 0x000fe20000010000 */
[----:B------:R-:W-:Y:S05]  /*4d90*/  @!P0 BRA `(.L_x_5334) ;  /* 0x000000f000008947 */ /* 0x000fea0003800000 */
[----:B-1----:R-:W-:Y:S02]  /*4da0*/  MOV R2, R22 ;  /* 0x0000001600027202 */ /* 0x002fe40000000f00 */
[----:B------:R-:W-:-:S02]  /*4db0*/  MOV R3, R23 ;  /* 0x0000001700037202 */ /* 0x000fc40000000f00 */
[----:B------:R-:W-:Y:S02]  /*4dc0*/  MOV R4, R19 ;  /* 0x0000001300047202 */ /* 0x000fe40000000f00 */
[----:B------:R-:W-:Y:S01]  /*4dd0*/  MOV R5, R20 ;  /* 0x0000001400057202 */ /* 0x000fe20000000f00 */
[----:B------:R1:W-:Y:S01]  /*4de0*/  STG.E [R2.64], R41 ;  /* 0x0000002902007986 */ /* 0x0003e2000c101904 */
[----:B------:R-:W-:Y:S02]  /*4df0*/  MOV R6, R0 ;  /* 0x0000000000067202 */ /* 0x000fe40000000f00 */
[----:B------:R-:W-:Y:S01]  /*4e00*/  MOV R7, R15 ;  /* 0x0000000f00077202 */ /* 0x000fe20000000f00 */
[----:B------:R1:W-:Y:S01]  /*4e10*/  STG.E [R4.64], R43 ;  /* 0x0000002b04007986 */ /* 0x0003e2000c101904 */
[----:B------:R-:W-:Y:S02]  /*4e20*/  IADD3 R22, P0, R22, 0x200, RZ ;  /* 0x0000020016167810 */ /* 0x000fe40007f1e0ff */
[----:B------:R-:W-:Y:S01]  /*4e30*/  IADD3 R19, P5, R19, 0x200, RZ ;  /* 0x0000020013137810 */ /* 0x000fe20007fbe0ff */
[----:B------:R1:W-:Y:S01]  /*4e40*/  STG.E [R6.64], R53 ;  /* 0x0000003506007986 */ /* 0x0003e2000c101904 */
[----:B------:R-:W-:-:S02]  /*4e50*/  IADD3 R0, P6, R0, 0x200, RZ ;  /* 0x0000020000007810 */ /* 0x000fc40007fde0ff */
[----:B------:R-:W-:Y:S02]  /*4e60*/  IADD3.X R23, RZ, R23, RZ, P0, !PT ;  /* 0x00000017ff177210 */ /* 0x000fe400007fe4ff */
[----:B------:R-:W-:Y:S02]  /*4e70*/  IADD3.X R20, RZ, R20, RZ, P5, !PT ;  /* 0x00000014ff147210 */ /* 0x000fe40002ffe4ff */
[----:B------:R-:W-:Y:S02]  /*4e80*/  IADD3.X R15, RZ, R15, RZ, P6, !PT ;  /* 0x0000000fff0f7210 */ /* 0x000fe400037fe4ff */
.L_x_5334:
[----:B------:R-:W-:Y:S05]  /*4e90*/  BSYNC B0 ;  /* 0x0000000000007941 */ /* 0x000fea0003800000 */
.L_x_5333:
[----:B------:R-:W-:Y:S01]  /*4ea0*/  BSSY B0, `(.L_x_5335) ;  /* 0x0000012000007945 */ /* 0x000fe20003800000 */
[----:B------:R-:W-:Y:S01]  /*4eb0*/  FADD.FTZ R55, R14, R55 ;  /* 0x000000370e377221 */ /* 0x000fe20000010000 */
[----:B------:R-:W-:Y:S05]  /*4ec0*/  @!P1 BRA `(.L_x_5336) ;  /* 0x000000f000009947 */ /* 0x000fea0003800000 */
[----:B-1----:R-:W-:Y:S02]  /*4ed0*/  MOV R2, R22 ;  /* 0x0000001600027202 */ /* 0x002fe40000000f00 */
[----:B------:R-:W-:Y:S02]  /*4ee0*/  MOV R3, R23 ;  /* 0x0000001700037202 */ /* 0x000fe40000000f00 */
[----:B------:R-:W-:-:S02]  /*4ef0*/  MOV R4, R19 ;  /* 0x0000001300047202 */ /* 0x000fc40000000f00 */
        /* <DEDUP_REMOVED lines=12> */
.L_x_5336:
[----:B------:R-:W-:Y:S05]  /*4fc0*/  BSYNC B0 ;  /* 0x0000000000007941 */ /* 0x000fea0003800000 */
.L_x_5335:
        /* <DEDUP_REMOVED lines=18> */
.L_x_5338:
[----:B------:R-:W-:Y:S05]  /*50f0*/  BSYNC B0 ;  /* 0x0000000000007941 */ /* 0x000fea0003800000 */
.L_x_5337:
[----:B------:R-:W-:Y:S01]  /*5100*/  BSSY B0, `(.L_x_5339) ;  /* 0x0000012000007945 */ /* 0x000fe20003800000 */
[----:B0-----:R-:W-:Y:S01]  /*5110*/  FADD.FTZ R29, R29, R18 ;  /* 0x000000121d1d7221 */ /* 0x001fe20000010000 */
        /* <DEDUP_REMOVED lines=16> */
.L_x_5340:
[----:B------:R-:W-:Y:S05]  /*5220*/  BSYNC B0 ;  /* 0x0000000000007941 */ /* 0x000fea0003800000 */
.L_x_5339:
[----:B------:R-:W-:Y:S01]  /*5230*/  FADD.FTZ R57, R8, R57 ;  /* 0x0000003908397221 */ /* 0x000fe20000010000 */
[----:B01----:R-:W-:Y:S02]  /*5240*/  MOV R2, R22 ;  /* 0x0000001600027202 */ /* 0x003fe40000000f00 */
[----:B------:R-:W-:Y:S01]  /*5250*/  MOV R3, R23 ;  /* 0x0000001700037202 */ /* 0x000fe20000000f00 */
[----:B------:R-:W-:Y:S06]  /*5260*/  @!P4 EXIT ;  /* 0x000000000000c94d */ /* 0x000fec0003800000 */
[----:B------:R0:W-:Y:S01]  /*5270*/  STG.E [R2.64], R13 ;  /* 0x0000000d02007986 */ /* 0x0001e2000c101904 */
[----:B------:R-:W-:Y:S02]  /*5280*/  MOV R4, R0 ;  /* 0x0000000000047202 */ /* 0x000fe40000000f00 */
[----:B------:R-:W-:-:S02]  /*5290*/  MOV R5, R15 ;  /* 0x0000000f00057202 */ /* 0x000fc40000000f00 */
[----:B0-----:R-:W-:Y:S02]  /*52a0*/  MOV R2, R19 ;  /* 0x0000001300027202 */ /* 0x001fe40000000f00 */
[----:B------:R-:W-:-:S05]  /*52b0*/  MOV R3, R20 ;  /* 0x0000001400037202 */ /* 0x000fca0000000f00 */
[----:B------:R-:W-:Y:S04]  /*52c0*/  STG.E [R2.64], R47 ;  /* 0x0000002f02007986 */ /* 0x000fe8000c101904 */
[----:B------:R-:W-:Y:S01]  /*52d0*/  STG.E [R4.64], R57 ;  /* 0x0000003904007986 */ /* 0x000fe2000c101904 */
[----:B------:R-:W-:Y:S05]  /*52e0*/  EXIT ;  /* 0x000000000000794d */ /* 0x000fea0003800000 */
.L_x_5244:
[----:B------:R-:W-:Y:S01]  /*52f0*/  HFMA2.MMA R154, -RZ, RZ, 0, 5.9604644775390625e-08 ;  /* 0x00000001ff9a7435 */ /* 0x000fe200000001ff */
[----:B------:R-:W-:Y:S02]  /*5300*/  MOV R149, R215 ;  /* 0x000000d700957202 */ /* 0x000fe40000000f00 */
[----:B------:R-:W-:Y:S02]  /*5310*/  MOV R151, 0x1f ;  /* 0x0000001f00977802 */ /* 0x000fe40000000f00 */
[----:B------:R-:W-:-:S02]  /*5320*/  MOV R210, 0xffffffff ;  /* 0xffffffff00d27802 */ /* 0x000fc40000000f00 */
[----:B-1----:R-:W-:Y:S02]  /*5330*/  MOV R2, 0x5350 ;  /* 0x0000535000027802 */ /* 0x002fe40000000f00 */
[----:B0----5:R-:W-:Y:S05]  /*5340*/  CALL.REL.NOINC `($__internal_106_$__cuda_sm70_shflsync_bfly_p) ;  /* 0x0000046000007944 */ /* 0x021fea0003c00000 */
[----:B-1----:R-:W-:Y:S01]  /*5350*/  MOV R148, R149 ;  /* 0x0000009500947202 */ /* 0x002fe20000000f00 */
[----:B0-----:R-:W-:Y:S05]  /*5360*/  BRA `(.L_x_5341) ;  /* 0xffffc4f000007947 */ /* 0x001fea000383ffff */
.L_x_5245:
[----:B------:R-:W-:Y:S01]  /*5370*/  HFMA2.MMA R154, -RZ, RZ, 0, 5.9604644775390625e-08 ;  /* 0x00000001ff9a7435 */ /* 0x000fe200000001ff */
[----:B------:R-:W-:Y:S02]  /*5380*/  MOV R149, R212 ;  /* 0x000000d400957202 */ /* 0x000fe40000000f00 */
[----:B------:R-:W-:Y:S02]  /*5390*/  MOV R151, 0x1f ;  /* 0x0000001f00977802 */ /* 0x000fe40000000f00 */
[----:B------:R-:W-:Y:S02]  /*53a0*/  MOV R210, 0xffffffff ;  /* 0xffffffff00d27802 */ /* 0x000fe40000000f00 */
[----:B-1----:R-:W-:Y:S02]  /*53b0*/  MOV R2, 0x53d0 ;  /* 0x000053d000027802 */ /* 0x002fe40000000f00 */
[----:B0-23-5:R-:W-:Y:S05]  /*53c0*/  CALL.REL.NOINC `($__internal_106_$__cuda_sm70_shflsync_bfly_p) ;  /* 0x000003e000007944 */ /* 0x02dfea0003c00000 */
[----:B------:R-:W-:Y:S01]  /*53d0*/  FADD.FTZ R215, R148, R215 ;  /* 0x000000d794d77221 */ /* 0x000fe20000010000 */
[----:B0-----:R-:W-:Y:S01]  /*53e0*/  HFMA2.MMA R154, -RZ, RZ, 0, 1.1920928955078125e-07 ;  /* 0x00000002ff9a7435 */ /* 0x001fe200000001ff */
[----:B-1----:R-:W-:Y:S01]  /*53f0*/  FADD.FTZ R212, R212, R149 ;  /* 0x00000095d4d47221 */ /* 0x002fe20000010000 */
[----:B------:R-:W-:-:S02]  /*5400*/  MOV R151, 0x1f ;  /* 0x0000001f00977802 */ /* 0x000fc40000000f00 */
[----:B------:R-:W-:Y:S02]  /*5410*/  MOV R210, 0xffffffff ;  /* 0xffffffff00d27802 */ /* 0x000fe40000000f00 */
[----:B------:R-:W-:Y:S02]  /*5420*/  MOV R149, R215 ;  /* 0x000000d700957202 */ /* 0x000fe40000000f00 */
[----:B------:R-:W-:Y:S02]  /*5430*/  MOV R2, 0x5450 ;  /* 0x0000545000027802 */ /* 0x000fe40000000f00 */
[----:B------:R-:W-:Y:S05]  /*5440*/  CALL.REL.NOINC `($__internal_106_$__cuda_sm70_shflsync_bfly_p) ;  /* 0x0000036000007944 */ /* 0x000fea0003c00000 */
[----:B0-----:R-:W-:Y:S01]  /*5450*/  HFMA2.MMA R154, -RZ, RZ, 0, 1.1920928955078125e-07 ;  /* 0x00000002ff9a7435 */ /* 0x001fe200000001ff */
[----:B-1----:R-:W-:Y:S02]  /*5460*/  MOV R148, R149 ;  /* 0x0000009500947202 */ /* 0x002fe40000000f00 */
[----:B------:R-:W-:Y:S02]  /*5470*/  MOV R149, R212 ;  /* 0x000000d400957202 */ /* 0x000fe40000000f00 */
[----:B------:R-:W-:Y:S02]  /*5480*/  MOV R151, 0x1f ;  /* 0x0000001f00977802 */ /* 0x000fe40000000f00 */
[----:B------:R-:W-:-:S02]  /*5490*/  MOV R210, 0xffffffff ;  /* 0xffffffff00d27802 */ /* 0x000fc40000000f00 */
[----:B------:R-:W-:Y:S02]  /*54a0*/  MOV R2, 0x54c0 ;  /* 0x000054c000027802 */ /* 0x000fe40000000f00 */
[----:B------:R-:W-:Y:S05]  /*54b0*/  CALL.REL.NOINC `($__internal_106_$__cuda_sm70_shflsync_bfly_p) ;  /* 0x000002f000007944 */ /* 0x000fea0003c00000 */
[----:B------:R-:W-:Y:S01]  /*54c0*/  FADD.FTZ R215, R148, R215 ;  /* 0x000000d794d77221 */ /* 0x000fe20000010000 */
[----:B0-----:R-:W-:Y:S01]  /*54d0*/  HFMA2.MMA R154, -RZ, RZ, 0, 2.384185791015625e-07 ;  /* 0x00000004ff9a7435 */ /* 0x001fe200000001ff */
[----:B-1----:R-:W-:Y:S01]  /*54e0*/  FADD.FTZ R212, R212, R149 ;  /* 0x00000095d4d47221 */ /* 0x002fe20000010000 */
[----:B------:R-:W-:Y:S02]  /*54f0*/  MOV R151, 0x1f ;  /* 0x0000001f00977802 */ /* 0x000fe40000000f00 */
[----:B------:R-:W-:Y:S02]  /*5500*/  MOV R210, 0xffffffff ;  /* 0xffffffff00d27802 */ /* 0x000fe40000000f00 */
[----:B------:R-:W-:Y:S02]  /*5510*/  MOV R149, R215 ;  /* 0x000000d700957202 */ /* 0x000fe40000000f00 */
[----:B------:R-:W-:Y:S02]  /*5520*/  MOV R2, 0x5540 ;  /* 0x0000554000027802 */ /* 0x000fe40000000f00 */
[----:B------:R-:W-:Y:S05]  /*5530*/  CALL.REL.NOINC `($__internal_106_$__cuda_sm70_shflsync_bfly_p) ;  /* 0x0000027000007944 */ /* 0x000fea0003c00000 */
[----:B0-----:R-:W-:Y:S01]  /*5540*/  HFMA2.MMA R154, -RZ, RZ, 0, 2.384185791015625e-07 ;  /* 0x00000004ff9a7435 */ /* 0x001fe200000001ff */
[----:B-1----:R-:W-:-:S02]  /*5550*/  MOV R148, R149 ;  /* 0x0000009500947202 */ /* 0x002fc40000000f00 */
[----:B------:R-:W-:Y:S02]  /*5560*/  MOV R149, R212 ;  /* 0x000000d400957202 */ /* 0x000fe40000000f00 */
[----:B------:R-:W-:Y:S02]  /*5570*/  MOV R151, 0x1f ;  /* 0x0000001f00977802 */ /* 0x000fe40000000f00 */
[----:B------:R-:W-:Y:S02]  /*5580*/  MOV R210, 0xffffffff ;  /* 0xffffffff00d27802 */ /* 0x000fe40000000f00 */
[----:B------:R-:W-:Y:S02]  /*5590*/  MOV R2, 0x55b0 ;  /* 0x000055b000027802 */ /* 0x000fe40000000f00 */
[----:B------:R-:W-:Y:S05]  /*55a0*/  CALL.REL.NOINC `($__internal_106_$__cuda_sm70_shflsync_bfly_p) ;  /* 0x0000020000007944 */ /* 0x000fea0003c00000 */
[----:B------:R-:W-:Y:S01]  /*55b0*/  FADD.FTZ R215, R148, R215 ;  /* 0x000000d794d77221 */ /* 0x000fe20000010000 */
[----:B0-----:R-:W-:Y:S01]  /*55c0*/  HFMA2.MMA R154, -RZ, RZ, 0, 4.76837158203125e-07 ;  /* 0x00000008ff9a7435 */ /* 0x001fe200000001ff */
[----:B-1----:R-:W-:Y:S01]  /*55d0*/  FADD.FTZ R152, R212, R149 ;  /* 0x00000095d4987221 */ /* 0x002fe20000010000 */
[----:B------:R-:W-:Y:S02]  /*55e0*/  MOV R151, 0x1f ;  /* 0x0000001f00977802 */ /* 0x000fe40000000f00 */
[----:B------:R-:W-:-:S02]  /*55f0*/  MOV R210, 0xffffffff ;  /* 0xffffffff00d27802 */ /* 0x000fc40000000f00 */
[----:B------:R-:W-:Y:S02]  /*5600*/  MOV R149, R215 ;  /* 0x000000d700957202 */ /* 0x000fe40000000f00 */
[----:B------:R-:W-:Y:S02]  /*5610*/  MOV R2, 0x5630 ;  /* 0x0000563000027802 */ /* 0x000fe40000000f00 */
[----:B------:R-:W-:Y:S05]  /*5620*/  CALL.REL.NOINC `($__internal_106_$__cuda_sm70_shflsync_bfly_p) ;  /* 0x0000018000007944 */ /* 0x000fea0003c00000 */
[----:B0-----:R-:W-:Y:S01]  /*5630*/  HFMA2.MMA R154, -RZ, RZ, 0, 4.76837158203125e-07 ;  /* 0x00000008ff9a7435 */ /* 0x001fe200000001ff */
[----:B-1----:R-:W-:Y:S02]  /*5640*/  MOV R148, R149 ;  /* 0x0000009500947202 */ /* 0x002fe40000000f00 */
[----:B------:R-:W-:Y:S02]  /*5650*/  MOV R149, R152 ;  /* 0x0000009800957202 */ /* 0x000fe40000000f00 */
[----:B------:R-:W-:Y:S02]  /*5660*/  MOV R151, 0x1f ;  /* 0x0000001f00977802 */ /* 0x000fe40000000f00 */
[----:B------:R-:W-:Y:S02]  /*5670*/  MOV R210, 0xffffffff ;  /* 0xffffffff00d27802 */ /* 0x000fe40000000f00 */
[----:B------:R-:W-:-:S02]  /*5680*/  MOV R2, 0x56a0 ;  /* 0x000056a000027802 */ /* 0x000fc40000000f00 */
[----:B------:R-:W-:Y:S05]  /*5690*/  CALL.REL.NOINC `($__internal_106_$__cuda_sm70_shflsync_bfly_p) ;  /* 0x0000011000007944 */ /* 0x000fea0003c00000 */
[----:B------:R-:W-:Y:S01]  /*56a0*/  FADD.FTZ R150, R148, R215 ;  /* 0x000000d794967221 */ /* 0x000fe20000010000 */
[----:B0-----:R-:W-:Y:S01]  /*56b0*/  HFMA2.MMA R154, -RZ, RZ, 0, 9.5367431640625e-07 ;  /* 0x00000010ff9a7435 */ /* 0x001fe200000001ff */
[----:B-1----:R-:W-:Y:S01]  /*56c0*/  FADD.FTZ R152, R152, R149 ;  /* 0x0000009598987221 */ /* 0x002fe20000010000 */
[----:B------:R-:W-:-:S02]  /*56d0*/  MOV R151, 0x1f ;  /* 0x0000001f00977802 */ /* 0x000fc40000000f00 */
[----:B------:R-:W-:Y:S02]  /*56e0*/  MOV R210, 0xffffffff ;  /* 0xffffffff00d27802 */ /* 0x000fe40000000f00 */
[----:B------:R-:W-:Y:S02]  /*56f0*/  MOV R149, R150 ;  /* 0x0000009600957202 */ /* 0x000fe40000000f00 */
[----:B------:R-:W-:Y:S02]  /*5700*/  MOV R2, 0x5720 ;  /* 0x0000572000027802 */ /* 0x000fe40000000f00 */
[----:B------:R-:W-:Y:S05]  /*5710*/  CALL.REL.NOINC `($__internal_106_$__cuda_sm70_shflsync_bfly_p) ;  /* 0x0000009000007944 */ /* 0x000fea0003c00000 */
[----:B0-----:R-:W-:Y:S01]  /*5720*/  HFMA2.MMA R154, -RZ, RZ, 0, 9.5367431640625e-07 ;  /* 0x00000010ff9a7435 */ /* 0x001fe200000001ff */
[----:B-1----:R-:W-:Y:S02]  /*5730*/  MOV R153, R149 ;  /* 0x0000009500997202 */ /* 0x002fe40000000f00 */
[----:B------:R-:W-:Y:S02]  /*5740*/  MOV R149, R152 ;  /* 0x0000009800957202 */ /* 0x000fe40000000f00 */
[----:B------:R-:W-:Y:S02]  /*5750*/  MOV R151, 0x1f ;  /* 0x0000001f00977802 */ /* 0x000fe40000000f00 */
[----:B------:R-:W-:-:S02]  /*5760*/  MOV R210, 0xffffffff ;  /* 0xffffffff00d27802 */ /* 0x000fc40000000f00 */
[----:B------:R-:W-:Y:S02]  /*5770*/  MOV R2, 0x5790 ;  /* 0x0000579000027802 */ /* 0x000fe40000000f00 */
[----:B------:R-:W-:Y:S05]  /*5780*/  CALL.REL.NOINC `($__internal_106_$__cuda_sm70_shflsync_bfly_p) ;  /* 0x0000002000007944 */ /* 0x000fea0003c00000 */
[----:B-1----:R-:W-:Y:S01]  /*5790*/  MOV R3, R149 ;  /* 0x0000009500037202 */ /* 0x002fe20000000f00 */
[----:B0-----:R-:W-:Y:S05]  /*57a0*/  BRA `(.L_x_5342) ;  /* 0xffffc1d000007947 */ /* 0x001fea000383ffff */
        .weak           $__internal_106_$__cuda_sm70_shflsync_bfly_p
        .type           $__internal_106_$__cuda_sm70_shflsync_bfly_p,@function
        .size           $__internal_106_$__cuda_sm70_shflsync_bfly_p,(.L_x_9836 - $__internal_106_$__cuda_sm70_shflsync_bfly_p)
$__internal_106_$__cuda_sm70_shflsync_bfly_p:
[----:B------:R-:W-:Y:S01]  /*57b0*/  HFMA2.MMA R3, -RZ, RZ, 0, 0 ;  /* 0x00000000ff037435 */ /* 0x000fe200000001ff */
[----:B------:R-:W-:Y:S04]  /*57c0*/  WARPSYNC R210 ;  /* 0x000000d200007348 */ /* 0x000fe80003800000 */
[----:B------:R0:W1:Y:S01]  /*57d0*/  SHFL.BFLY PT, R149, R149, R154, R151 ;  /* 0x0c00009a95957389 */ /* 0x00006200000e0097 */
[----:B------:R-:W-:Y:S05]  /*57e0*/  RET.REL.NODEC R2 `(_ZN10layer_norm13ln_bwd_kernelINS_13Kernel_traitsIf6__halfS2_S2_fjLj768ELj1ELj4ELj1ELj16ENS_18Kernel_traits_baseILj768EfS2_S2_S2_fjLj128EEEEELb0ELb1ELb1ELb0EEEvNS_9BwdParamsE) ;  /* 0xffffa81002007950 */ /* 0x000fea0003c3ffff */
.L_x_5343:
        /* <DEDUP_REMOVED lines=9> */
.L_x_9836:


//--------------------- .text._ZN10layer_norm13ln_bwd_kernelINS_13Kernel_traitsIf6__halfS2_S2_fjLj768ELj1ELj4ELj1ELj16ENS_18Kernel_traits_baseILj768EfS2_S2_S2_fjLj128EEEEELb0ELb1ELb1ELb1EEEvNS_9BwdParamsE --------------------------
	.section	.text._ZN10layer_norm13ln_bwd_kernelINS_13Kernel_traitsIf6__halfS2_S2_fjLj768ELj1ELj4ELj1ELj16ENS_18Kernel_traits_baseILj768EfS2_S2_S2_fjLj128EEEEELb0ELb1ELb1ELb1EEEvNS_9BwdParamsE,"ax",@progbits
	.sectioninfo	@"SHI_REGISTERS=232"
	.align	128
        .global         _ZN10layer_norm13ln_bwd_kernelINS_13Kernel_traitsIf6__halfS2_S2_fjLj768ELj1ELj4ELj1ELj16ENS_18Kernel_traits_baseILj768EfS2_S2_S2_fjLj128EEEEELb0ELb1ELb1ELb1EEEvNS_9BwdParamsE
        .type           _ZN10layer_norm13ln_bwd_kernelINS_13Kernel_traitsIf6__halfS2_S2_fjLj768ELj1ELj4ELj1ELj16ENS_18Kernel_traits_baseILj768EfS2_S2_S2_fjLj128EEEEELb0ELb1ELb1ELb1EEEvNS_9BwdParamsE,@function
        .size           _ZN10layer_norm13ln_bwd_kernelINS_13Kernel_traitsIf6__halfS2_S2_fjLj768ELj1ELj4ELj1ELj16ENS_18Kernel_traits_baseILj768EfS2_S2_S2_fjLj128EEEEELb0ELb1ELb1ELb1EEEvNS_9BwdParamsE,(.L_x_9837 - _ZN10layer_norm13ln_bwd_kernelINS_13Kernel_traitsIf6__halfS2_S2_fjLj768ELj1ELj4ELj1ELj16ENS_18Kernel_traits_baseILj768EfS2_S2_S2_fjLj128EEEEELb0ELb1ELb1ELb1EEEvNS_9BwdParamsE)
        .other          _ZN10layer_norm13ln_bwd_kernelINS_13Kernel_traitsIf6__halfS2_S2_fjLj768ELj1ELj4ELj1ELj16ENS_18Kernel_traits_baseILj768EfS2_S2_S2_fjLj128EEEEELb0ELb1ELb1ELb1EEEvNS_9BwdParamsE,@"STO_CUDA_ENTRY STV_DEFAULT"
_ZN10layer_norm13ln_bwd_kernelINS_13Kernel_traitsIf6__halfS2_S2_fjLj768ELj1ELj4ELj1ELj16ENS_18Kernel_traits_baseILj768EfS2_S2_S2_fjLj128EEEEELb0ELb1ELb1ELb1EEEvNS_9BwdParamsE:
.text._ZN10layer_norm13ln_bwd_kernelINS_13Kernel_traitsIf6__halfS2_S2_fjLj768ELj1ELj4ELj1ELj16ENS_18Kernel_traits_baseILj768EfS2_S2_S2_fjLj128EEEEELb0ELb1ELb1ELb1EEEvNS_9BwdParamsE:
        /* <DEDUP_REMOVED lines=46> */
.L_x_5345:
        /* <DEDUP_REMOVED lines=55> */
.L_x_5428:
        /* <DEDUP_REMOVED lines=32> */
.L_x_5348:
        /* <DEDUP_REMOVED lines=31> */
[----:B----4-:R-:W-:Y:S02]  /*0a40*/  HADD2.F32 R150, -RZ, R172.H0_H0 ;  /* 0x200000acff967230 */ /* 0x010fe40000004100 */
[--C-:B------:R-:W-:Y:S02]  /*0a50*/  HADD2.F32 R196, -RZ, R181.reuse.H0_H0 ;  /* 0x200000b5ffc47230 */ /* 0x100fe40000004100 */
[----:B------:R-:W-:Y:S01]  /*0a60*/  HADD2.F32 R197, -RZ, R181.H1_H1 ;  /* 0x300000b5ffc57230 */ /* 0x000fe20000004100 */
[----:B------:R-:W-:Y:S01]  /*0a70*/  FADD.FTZ R181, -R229, R195 ;  /* 0x000000c3e5b57221 */ /* 0x000fe20000010100 */
[----:B------:R-:W-:-:S02]  /*0a80*/  HADD2.F32 R182, -RZ, R182.H1_H1 ;  /* 0x300000b6ffb67230 */ /* 0x000fc40000004100 */
[--C-:B------:R-:W-:Y:S02]  /*0a90*/  HADD2.F32 R199, -RZ, R183.reuse.H0_H0 ;  /* 0x200000b7ffc77230 */ /* 0x100fe40000004100 */
[----:B------:R-:W-:Y:S02]  /*0aa0*/  HADD2.F32 R200, -RZ, R183.H1_H1 ;  /* 0x300000b7ffc87230 */ /* 0x000fe40000004100 */
[----:B------:R-:W-:Y:S02]  /*0ab0*/  HADD2.F32 R172, -RZ, R172.H1_H1 ;  /* 0x300000acffac7230 */ /* 0x000fe40000004100 */
[----:B------:R-:W-:Y:S02]  /*0ac0*/  HADD2.F32 R183, -RZ, R176.H0_H0 ;  /* 0x200000b0ffb77230 */ /* 0x000fe40000004100 */
[----:B------:R-:W-:Y:S02]  /*0ad0*/  HADD2.F32 R151, -RZ, R173.H0_H0 ;  /* 0x200000adff977230 */ /* 0x000fe40000004100 */
[----:B0-----:R-:W-:-:S02]  /*0ae0*/  HADD2.F32 R149, -RZ, R166.H0_H0 ;  /* 0x200000a6ff957230 */ /* 0x001fc40000004100 */
[----:B------:R-:W-:Y:S02]  /*0af0*/  HADD2.F32 R148, -RZ, R166.H1_H1 ;  /* 0x300000a6ff947230 */ /* 0x000fe40000004100 */
[----:B------:R-:W-:Y:S02]  /*0b00*/  HADD2.F32 R184, -RZ, R176.H1_H1 ;  /* 0x300000b0ffb87230 */ /* 0x000fe40000004100 */
[--C-:B------:R-:W-:Y:S02]  /*0b10*/  HADD2.F32 R187, -RZ, R178.reuse.H0_H0 ;  /* 0x200000b2ffbb7230 */ /* 0x100fe40000004100 */
[----:B------:R-:W-:Y:S02]  /*0b20*/  HADD2.F32 R188, -RZ, R178.H1_H1 ;  /* 0x300000b2ffbc7230 */ /* 0x000fe40000004100 */
[--C-:B------:R-:W-:Y:S02]  /*0b30*/  HADD2.F32 R166, -RZ, R161.reuse.H0_H0 ;  /* 0x200000a1ffa67230 */ /* 0x100fe40000004100 */
[----:B------:R-:W-:Y:S01]  /*0b40*/  HADD2.F32 R203, -RZ, R161.H1_H1 ;  /* 0x300000a1ffcb7230 */ /* 0x000fe20000004100 */
[C---:B------:R-:W-:Y:S01]  /*0b50*/  FADD.FTZ R161, -R229.reuse, R180 ;  /* 0x000000b4e5a17221 */ /* 0x040fe20000010100 */
[--C-:B------:R-:W-:Y:S01]  /*0b60*/  HADD2.F32 R189, -RZ, R179.reuse.H0_H0 ;  /* 0x200000b3ffbd7230 */ /* 0x100fe20000004100 */
[C---:B------:R-:W-:Y:S01]  /*0b70*/  FADD.FTZ R171, -R229.reuse, R172 ;  /* 0x000000ace5ab7221 */ /* 0x040fe20000010100 */
[----:B------:R-:W-:Y:S01]  /*0b80*/  HADD2.F32 R190, -RZ, R179.H1_H1 ;  /* 0x300000b3ffbe7230 */ /* 0x000fe20000004100 */
[----:B------:R-:W-:Y:S01]  /*0b90*/  FADD.FTZ R179, -R229, R196 ;  /* 0x000000c4e5b37221 */ /* 0x000fe20000010100 */
[----:B------:R-:W-:Y:S01]  /*0ba0*/  HADD2.F32 R176, -RZ, R173.H1_H1 ;  /* 0x300000adffb07230 */ /* 0x000fe20000004100 */
[----:B-----5:R-:W-:Y:S01]  /*0bb0*/  FMUL.FTZ R181, R158, R181 ;  /* 0x000000b59eb57220 */ /* 0x020fe20000410000 */
[----:B------:R-:W-:-:S02]  /*0bc0*/  HADD2.F32 R178, -RZ, R174.H0_H0 ;  /* 0x200000aeffb27230 */ /* 0x000fc40000004100 */
[--C-:B------:R-:W-:Y:S02]  /*0bd0*/  HADD2.F32 R193, -RZ, R165.reuse.H0_H0 ;  /* 0x200000a5ffc17230 */ /* 0x100fe40000004100 */
[----:B------:R-:W-:Y:S01]  /*0be0*/  HADD2.F32 R194, -RZ, R165.H1_H1 ;  /* 0x300000a5ffc27230 */ /* 0x000fe20000004100 */
[C---:B------:R-:W-:Y:S01]  /*0bf0*/  FADD.FTZ R165, -R229.reuse, R182 ;  /* 0x000000b6e5a57221 */ /* 0x040fe20000010100 */
[--C-:B------:R-:W-:Y:S01]  /*0c00*/  HADD2.F32 R205, -RZ, R163.reuse.H0_H0 ;  /* 0x200000a3ffcd7230 */ /* 0x100fe20000004100 */
[C---:B------:R-:W-:Y:S01]  /*0c10*/  FADD.FTZ R195, -R229.reuse, R151 ;  /* 0x00000097e5c37221 */ /* 0x040fe20000010100 */
[----:B------:R-:W-:Y:S01]  /*0c20*/  HADD2.F32 R206, -RZ, R163.H1_H1 ;  /* 0x300000a3ffce7230 */ /* 0x000fe20000004100 */
[C---:B------:R-:W-:Y:S01]  /*0c30*/  FADD.FTZ R163, -R229.reuse, R197 ;  /* 0x000000c5e5a37221 */ /* 0x040fe20000010100 */
[--C-:B------:R-:W-:Y:S01]  /*0c40*/  HADD2.F32 R185, -RZ, R177.reuse.H0_H0 ;  /* 0x200000b1ffb97230 */ /* 0x100fe20000004100 */
[----:B------:R-:W-:Y:S01]  /*0c50*/  FMUL.FTZ R182, R60, R183 ;  /* 0x000000b73cb67220 */ /* 0x000fe20000410000 */
[----:B------:R-:W-:Y:S01]  /*0c60*/  HADD2.F32 R186, -RZ, R177.H1_H1 ;  /* 0x300000b1ffba7230 */ /* 0x000fe20000004100 */
[C---:B------:R-:W-:Y:S01]  /*0c70*/  FADD.FTZ R177, -R229.reuse, R198 ;  /* 0x000000c6e5b17221 */ /* 0x040fe20000010100 */
[--C-:B------:R-:W-:Y:S01]  /*0c80*/  HADD2.F32 R201, -RZ, R175.reuse.H0_H0 ;  /* 0x200000afffc97230 */ /* 0x100fe20000004100 */
[C---:B------:R-:W-:Y:S01]  /*0c90*/  FMUL.FTZ R180, R158.reuse, R161 ;  /* 0x000000a19eb47220 */ /* 0x040fe20000410000 */
[----:B------:R-:W-:Y:S01]  /*0ca0*/  HADD2.F32 R202, -RZ, R175.H1_H1 ;  /* 0x300000afffca7230 */ /* 0x000fe20000004100 */
[C---:B------:R-:W-:Y:S01]  /*0cb0*/  FADD.FTZ R175, -R229.reuse, R199 ;  /* 0x000000c7e5af7221 */ /* 0x040fe20000010100 */
[----:B------:R-:W-:Y:S01]  /*0cc0*/  HADD2.F32 R174, -RZ, R174.H1_H1 ;  /* 0x300000aeffae7230 */ /* 0x000fe20000004100 */
[C---:B------:R-:W-:Y:S01]  /*0cd0*/  FADD.FTZ R199, -R229.reuse, R176 ;  /* 0x000000b0e5c77221 */ /* 0x040fe20000010100 */
[--C-:B-1----:R-:W-:Y:S01]  /*0ce0*/  HADD2.F32 R3, -RZ, R167.reuse.H0_H0 ;  /* 0x200000a7ff037230 */ /* 0x102fe20000004100 */
[----:B------:R-:W-:Y:S01]  /*0cf0*/  FADD.FTZ R207, -R229, R178 ;  /* 0x000000b2e5cf7221 */ /* 0x000fe20000010100 */
[----:B------:R-:W-:Y:S01]  /*0d00*/  HADD2.F32 R2, -RZ, R167.H1_H1 ;  /* 0x300000a7ff027230 */ /* 0x000fe20000004100 */
[----:B------:R-:W-:-:S02]  /*0d10*/  FMUL.FTZ R179, R158, R179 ;  /* 0x000000b39eb37220 */ /* 0x000fc40000410000 */
[----:B------:R-:W-:Y:S02]  /*0d20*/  FMUL.FTZ R172, R158, R171 ;  /* 0x000000ab9eac7220 */ /* 0x000fe40000410000 */
[----:B------:R-:W-:Y:S02]  /*0d30*/  FFMA.FTZ R64, R181, R183, R64 ;  /* 0x000000b7b5407223 */ /* 0x000fe40000010040 */
[----:B------:R-:W-:Y:S02]  /*0d40*/  FADD.FTZ R88, R88, R183 ;  /* 0x000000b758587221 */ /* 0x000fe40000010000 */
[----:B------:R-:W-:Y:S02]  /*0d50*/  FADD.FTZ R167, -R229, R200 ;  /* 0x000000c8e5a77221 */ /* 0x000fe40000010100 */
[C---:B------:R-:W-:Y:S02]  /*0d60*/  FMUL.FTZ R178, R158.reuse, R163 ;  /* 0x000000a39eb27220 */ /* 0x040fe40000410000 */
[----:B------:R-:W-:-:S02]  /*0d70*/  FMUL.FTZ R171, R158, R195 ;  /* 0x000000c39eab7220 */ /* 0x000fc40000410000 */
[----:B------:R-:W-:Y:S02]  /*0d80*/  FMUL.FTZ R183, R61, R184 ;  /* 0x000000b83db77220 */ /* 0x000fe40000410000 */
[----:B------:R-:W-:Y:S02]  /*0d90*/  FADD.FTZ R196, RZ, R182 ;  /* 0x000000b6ffc47221 */ /* 0x000fe40000010000 */
[----:B------:R-:W-:Y:S02]  /*0da0*/  FADD.FTZ R173, -R229, R150 ;  /* 0x00000096e5ad7221 */ /* 0x000fe40000010100 */
[----:B------:R-:W-:Y:S02]  /*0db0*/  FMUL.FTZ R177, R158, R177 ;  /* 0x000000b19eb17220 */ /* 0x000fe40000410000 */
[----:B------:R-:W-:Y:S02]  /*0dc0*/  FFMA.FTZ R195, R181, R182, RZ ;  /* 0x000000b6b5c37223 */ /* 0x000fe400000100ff */
[----:B------:R-:W-:-:S02]  /*0dd0*/  FADD.FTZ R219, -R229, R166 ;  /* 0x000000a6e5db7221 */ /* 0x000fc40000010100 */
[----:B------:R-:W-:Y:S02]  /*0de0*/  FMUL.FTZ R176, R158, R165 ;  /* 0x000000a59eb07220 */ /* 0x000fe40000410000 */
[----:B------:R-:W-:Y:S02]  /*0df0*/  FFMA.FTZ R65, R180, R184, R65 ;  /* 0x000000b8b4417223 */ /* 0x000fe40000010041 */
[----:B------:R-:W-:Y:S01]  /*0e00*/  FADD.FTZ R89, R89, R184 ;  /* 0x000000b859597221 */ /* 0x000fe20000010000 */
[----:B------:R-:W-:Y:S01]  /*0e10*/  HADD2.F32 R191, -RZ, R164.H0_H0 ;  /* 0x200000a4ffbf7230 */ /* 0x000fe20000004100 */
[----:B------:R-:W-:Y:S02]  /*0e20*/  FADD.FTZ R209, -R229, R174 ;  /* 0x000000aee5d17221 */ /* 0x000fe40000010100 */
[C---:B------:R-:W-:Y:S02]  /*0e30*/  FMUL.FTZ R175, R158.reuse, R175 ;  /* 0x000000af9eaf7220 */ /* 0x040fe40000410000 */
[----:B------:R-:W-:-:S02]  /*0e40*/  FMUL.FTZ R166, R158, R199 ;  /* 0x000000c79ea67220 */ /* 0x000fc40000410000 */
[-C--:B------:R-:W-:Y:S02]  /*0e50*/  FFMA.FTZ R66, R179, R185.reuse, R66 ;  /* 0x000000b9b3427223 */ /* 0x080fe40000010042 */
[----:B------:R-:W-:Y:S02]  /*0e60*/  FADD.FTZ R90, R90, R185 ;  /* 0x000000b95a5a7221 */ /* 0x000fe40000010000 */
[----:B------:R-:W-:Y:S01]  /*0e70*/  FMUL.FTZ R184, R62, R185 ;  /* 0x000000b93eb87220 */ /* 0x000fe20000410000 */
[----:B------:R-:W-:Y:S01]  /*0e80*/  HADD2.F32 R192, -RZ, R164.H1_H1 ;  /* 0x300000a4ffc07230 */ /* 0x000fe20000004100 */
[----:B------:R-:W-:Y:S02]  /*0e90*/  FMUL.FTZ R174, R158, R167 ;  /* 0x000000a79eae7220 */ /* 0x000fe40000410000 */
[----:B------:R-:W-:Y:S02]  /*0ea0*/  FFMA.FTZ R67, R178, R186, R67 ;  /* 0x000000bab2437223 */ /* 0x000fe40000010043 */
[----:B------:R-:W-:-:S02]  /*0eb0*/  FADD.FTZ R91, R91, R186 ;  /* 0x000000ba5b5b7221 */ /* 0x000fc40000010000 */
[----:B------:R-:W-:Y:S02]  /*0ec0*/  FMUL.FTZ R185, R63, R186 ;  /* 0x000000ba3fb97220 */ /* 0x000fe40000410000 */
[----:B------:R-:W-:Y:S02]  /*0ed0*/  FADD.FTZ R199, R196, R183 ;  /* 0x000000b7c4c77221 */ /* 0x000fe40000010000 */
[----:B------:R-:W-:Y:S02]  /*0ee0*/  FMUL.FTZ R173, R158, R173 ;  /* 0x000000ad9ead7220 */ /* 0x000fe40000410000 */
        /* <DEDUP_REMOVED lines=25> */
[----:B------:R-:W-:Y:S02]  /*1080*/  FFMA.FTZ R195, R178, R185, R195 ;  /* 0x000000b9b2c37223 */ /* 0x000fe400000100c3 */
[----:B------:R-:W-:-:S02]  /*1090*/  FADD.FTZ R196, R193, R186 ;  /* 0x000000bac1c47221 */ /* 0x000fc40000010000 */
[----:B------:R-:W-:Y:S01]  /*10a0*/  FFMA.FTZ R195, R177, R186, R195 ;  /* 0x000000bab1c37223 */ /* 0x000fe200000100c3 */
[----:B------:R-:W-:Y:S01]  /*10b0*/  HADD2.F32 R164, -RZ, R160.H0_H0 ;  /* 0x200000a0ffa47230 */ /* 0x000fe20000004100 */
[----:B------:R-:W-:Y:S02]  /*10c0*/  FADD.FTZ R199, R196, R187 ;  /* 0x000000bbc4c77221 */ /* 0x000fe40000010000 */
[----:B------:R-:W-:Y:S02]  /*10d0*/  FFMA.FTZ R195, R176, R187, R195 ;  /* 0x000000bbb0c37223 */ /* 0x000fe400000100c3 */
[----:B------:R-:W-:Y:S02]  /*10e0*/  FMUL.FTZ R167, R158, R207 ;  /* 0x000000cf9ea77220 */ /* 0x000fe40000410000 */
[----:B------:R-:W-:Y:S02]  /*10f0*/  FADD.FTZ R196, R199, R188 ;  /* 0x000000bcc7c47221 */ /* 0x000fe40000010000 */
[----:B------:R-:W-:-:S02]  /*1100*/  FFMA.FTZ R195, R175, R188, R195 ;  /* 0x000000bcafc37223 */ /* 0x000fc400000100c3 */
[----:B------:R-:W-:Y:S02]  /*1110*/  FADD.FTZ R215, -R229, R164 ;  /* 0x000000a4e5d77221 */ /* 0x000fe40000010100 */
        /* <DEDUP_REMOVED lines=17> */
[----:B------:R-:W-:-:S02]  /*1230*/  FFMA.FTZ R78, R165, R3, R78 ;  /* 0x00000003a54e7223 */ /* 0x000fc4000001004e */
[----:B------:R-:W-:Y:S02]  /*1240*/  FADD.FTZ R102, R102, R3 ;  /* 0x0000000366667221 */ /* 0x000fe40000010000 */
[----:B------:R-:W-:Y:S01]  /*1250*/  FMUL.FTZ R196, R50, R3 ;  /* 0x0000000332c47220 */ /* 0x000fe20000410000 */
[----:B------:R-:W-:Y:S01]  /*1260*/  HADD2.F32 R162, -RZ, R162.H1_H1 ;  /* 0x300000a2ffa27230 */ /* 0x000fe20000004100 */
        /* <DEDUP_REMOVED lines=15> */
[----:B------:R-:W-:Y:S01]  /*1360*/  FFMA.FTZ R149, R164, R195, R149 ;  /* 0x000000c3a4957223 */ /* 0x000fe20000010095 */
[----:B------:R-:W-:Y:S01]  /*1370*/  HADD2.F32 R160, -RZ, R160.H1_H1 ;  /* 0x300000a0ffa07230 */ /* 0x000fe20000004100 */
[----:B------:R-:W-:Y:S01]  /*1380*/  FADD.FTZ R227, -R229, R205 ;  /* 0x000000cde5e37221 */ /* 0x000fe20000010100 */
[----:B------:R-:W-:Y:S01]  /*1390*/  HADD2.F32 R205, -RZ, R152.H0_H0 ;  /* 0x20000098ffcd7230 */ /* 0x000fe20000004100 */
[----:B------:R-:W-:-:S02]  /*13a0*/  FADD.FTZ R2, R3, R196 ;  /* 0x000000c403027221 */ /* 0x000fc40000010000 */
[----:B------:R-:W-:Y:S01]  /*13b0*/  FFMA.FTZ R149, R165, R196, R149 ;  /* 0x000000c4a5957223 */ /* 0x000fe20000010095 */
[----:B------:R-:W-:Y:S01]  /*13c0*/  HADD2.F32 R202, -RZ, R152.H1_H1 ;  /* 0x30000098ffca7230 */ /* 0x000fe20000004100 */
[C---:B------:R-:W-:Y:S02]  /*13d0*/  FADD.FTZ R223, -R229.reuse, R204 ;  /* 0x000000cce5df7221 */ /* 0x040fe40000010100 */
[----:B------:R-:W-:Y:S02]  /*13e0*/  FADD.FTZ R217, -R229, R160 ;  /* 0x000000a0e5d97221 */ /* 0x000fe40000010100 */
[----:B------:R-:W-:Y:S02]  /*13f0*/  FMUL.FTZ R163, R158, R215 ;  /* 0x000000d79ea37220 */ /* 0x000fe40000410000 */
[----:B------:R-:W-:Y:S02]  /*1400*/  FMUL.FTZ R204, R44, R205 ;  /* 0x000000cd2ccc7220 */ /* 0x000fe40000410000 */
[----:B------:R-:W-:-:S02]  /*1410*/  FADD.FTZ R3, R2, R199 ;  /* 0x000000c702037221 */ /* 0x000fc40000010000 */
[----:B------:R-:W-:Y:S02]  /*1420*/  FFMA.FTZ R149, R162, R199, R149 ;  /* 0x000000c7a2957223 */ /* 0x000fe40000010095 */
[----:B------:R-:W-:Y:S01]  /*1430*/  FADD.FTZ R221, -R229, R203 ;  /* 0x000000cbe5dd7221 */ /* 0x000fe20000010100 */
[----:B------:R-:W-:Y:S01]  /*1440*/  HADD2.F32 R203, -RZ, R153.H0_H0 ;  /* 0x20000099ffcb7230 */ /* 0x000fe20000004100 */
[----:B------:R-:W-:Y:S02]  /*1450*/  FMUL.FTZ R160, R158, R217 ;  /* 0x000000d99ea07220 */ /* 0x000fe40000410000 */
[----:B------:R-:W-:Y:S02]  /*1460*/  FFMA.FTZ R80, R163, R205, R80 ;  /* 0x000000cda3507223 */ /* 0x000fe40000010050 */
[----:B------:R-:W-:Y:S02]  /*1470*/  FADD.FTZ R104, R104, R205 ;  /* 0x000000cd68687221 */ /* 0x000fe40000010000 */
[----:B------:R-:W-:-:S02]  /*1480*/  FADD.FTZ R2, R3, R204 ;  /* 0x000000cc03027221 */ /* 0x000fc40000010000 */
[----:B------:R-:W-:Y:S02]  /*1490*/  FMUL.FTZ R205, R45, R202 ;  /* 0x000000ca2dcd7220 */ /* 0x000fe40000410000 */
[----:B------:R-:W-:Y:S01]  /*14a0*/  FFMA.FTZ R3, R163, R204, R149 ;  /* 0x000000cca3037223 */ /* 0x000fe20000010095 */
[----:B------:R-:W-:Y:S01]  /*14b0*/  HADD2.F32 R200, -RZ, R153.H1_H1 ;  /* 0x30000099ffc87230 */ /* 0x000fe20000004100 */
[----:B------:R-:W-:Y:S02]  /*14c0*/  FMUL.FTZ R161, R158, R219 ;  /* 0x000000db9ea17220 */ /* 0x000fe40000410000 */
[----:B------:R-:W-:Y:S02]  /*14d0*/  FFMA.FTZ R81, R160, R202, R81 ;  /* 0x000000caa0517223 */ /* 0x000fe40000010051 */
[----:B------:R-:W-:Y:S02]  /*14e0*/  FADD.FTZ R105, R105, R202 ;  /* 0x000000ca69697221 */ /* 0x000fe40000010000 */
[----:B------:R-:W-:-:S02]  /*14f0*/  FMUL.FTZ R202, R46, R203 ;  /* 0x000000cb2eca7220 */ /* 0x000fc40000410000 */
[----:B------:R-:W-:Y:S02]  /*1500*/  FADD.FTZ R149, R2, R205 ;  /* 0x000000cd02957221 */ /* 0x000fe40000010000 */
[----:B------:R-:W-:Y:S01]  /*1510*/  FFMA.FTZ R3, R160, R205, R3 ;  /* 0x000000cda0037223 */ /* 0x000fe20000010003 */
[--C-:B------:R-:W-:Y:S01]  /*1520*/  HADD2.F32 R201, -RZ, R154.reuse.H0_H0 ;  /* 0x2000009affc97230 */ /* 0x100fe20000004100 */
[----:B------:R-:W-:Y:S01]  /*1530*/  FFMA.FTZ R82, R161, R203, R82 ;  /* 0x000000cba1527223 */ /* 0x000fe20000010052 */
[----:B------:R-:W-:Y:S01]  /*1540*/  HADD2.F32 R198, -RZ, R154.H1_H1 ;  /* 0x3000009affc67230 */ /* 0x000fe20000004100 */
[----:B------:R-:W-:Y:S02]  /*1550*/  FMUL.FTZ R154, R158, R221 ;  /* 0x000000dd9e9a7220 */ /* 0x000fe40000410000 */
        /* <DEDUP_REMOVED lines=11> */
[----:B------:R-:W-:Y:S02]  /*1610*/  FFMA.FTZ R3, R154, R203, R3 ;  /* 0x000000cb9a037223 */ /* 0x000fe40000010003 */
[----:B------:R-:W-:Y:S02]  /*1620*/  FMUL.FTZ R152, R158, R225 ;  /* 0x000000e19e987220 */ /* 0x000fe40000410000 */
[----:B------:R-:W-:Y:S02]  /*1630*/  FFMA.FTZ R84, R155, R201, R84 ;  /* 0x000000c99b547223 */ /* 0x000fe40000010054 */
[----:B------:R-:W-:Y:S02]  /*1640*/  FADD.FTZ R108, R108, R201 ;  /* 0x000000c96c6c7221 */ /* 0x000fe40000010000 */
[----:B------:R-:W-:-:S02]  /*1650*/  FMUL.FTZ R201, R41, R198 ;  /* 0x000000c629c97220 */ /* 0x000fc40000410000 */
[----:B------:R-:W-:Y:S02]  /*1660*/  FADD.FTZ R2, R149, R200 ;  /* 0x000000c895027221 */ /* 0x000fe40000010000 */
[----:B------:R-:W-:Y:S02]  /*1670*/  FFMA.FTZ R3, R155, R200, R3 ;  /* 0x000000c89b037223 */ /* 0x000fe40000010003 */
[----:B------:R-:W-:Y:S02]  /*1680*/  FMUL.FTZ R153, R158, R227 ;  /* 0x000000e39e997220 */ /* 0x000fe40000410000 */
[----:B------:R-:W-:Y:S02]  /*1690*/  FFMA.FTZ R85, R152, R198, R85 ;  /* 0x000000c698557223 */ /* 0x000fe40000010055 */
[----:B------:R-:W-:Y:S02]  /*16a0*/  FADD.FTZ R109, R109, R198 ;  /* 0x000000c66d6d7221 */ /* 0x000fe40000010000 */
[----:B------:R-:W-:-:S02]  /*16b0*/  FADD.FTZ R151, -R229, R206 ;  /* 0x000000cee5977221 */ /* 0x000fc40000010100 */
        /* <DEDUP_REMOVED lines=13> */
.L_x_5349:
[----:B------:R-:W-:Y:S05]  /*1790*/  BSYNC B1 ;  /* 0x0000000000017941 */ /* 0x000fea0003800000 */
.L_x_5347:
[----:B------:R-:W-:Y:S05]  /*17a0*/  BRA.DIV ~URZ, `(.L_x_5350) ;  /* 0x000032e27f007947 */ /* 0x000fea000b800000 */
[----:B0-----:R0:W1:Y:S02]  /*17b0*/  SHFL.BFLY PT, R148, R207, 0x1, 0x1f ;  /* 0x0c201f00cf947f89 */ /* 0x00106400000e0000 */
.L_x_5429:
        /* <DEDUP_REMOVED lines=18> */
.L_x_5430:
        /* <DEDUP_REMOVED lines=25> */
.L_x_5353:
        /* <DEDUP_REMOVED lines=11> */
.L_x_5354:
[----:B------:R-:W-:Y:S05]  /*1b20*/  BSYNC B1 ;  /* 0x0000000000017941 */ /* 0x000fea0003800000 */
.L_x_5352:
        /* <DEDUP_REMOVED lines=16> */
.L_x_5356:
[----:B------:R-:W-:-:S04]  /*1c30*/  ISETP.NE.AND P4, PT, R157, RZ, PT ;  /* 0x000000ff9d00720c */ /* 0x000fc80003f85270 */
[----:B------:R-:W-:-:S05]  /*1c40*/  FSEL R3, R151, RZ, !P4 ;  /* 0x000000ff97037208 */ /* 0x000fca0006000000 */
[----:B------:R-:W-:-:S04]  /*1c50*/  FFMA.FTZ R2, R180, R170, R3 ;  /* 0x000000aab4027223 */ /* 0x000fc80000010003 */
[----:B------:R-:W-:Y:S01]  /*1c60*/  FADD.FTZ R3, R183, -R2 ;  /* 0x80000002b7037221 */ /* 0x000fe20000010000 */
[----:B------:R-:W-:-:S03]  /*1c70*/  @P3 HADD2.F32 R2, -RZ, R12.H1_H1 ;  /* 0x3000000cff023230 */ /* 0x000fc60000004100 */
[----:B------:R-:W-:-:S04]  /*1c80*/  FMUL.FTZ R3, R158, R3 ;  /* 0x000000039e037220 */ /* 0x000fc80000410000 */
[----:B------:R-:W-:Y:S02]  /*1c90*/  @P3 FADD.FTZ R3, R3, R2 ;  /* 0x0000000203033221 */ /* 0x000fe40000010000 */
.L_x_5357:
[----:B------:R-:W-:Y:S05]  /*1ca0*/  BSYNC B1 ;  /* 0x0000000000017941 */ /* 0x000fea0003800000 */
.L_x_5355:
        /* <DEDUP_REMOVED lines=14> */
.L_x_5359:
[----:B------:R-:W-:Y:S01]  /*1d90*/  ISETP.NE.AND P4, PT, R157, RZ, PT ;  /* 0x000000ff9d00720c */ /* 0x000fe20003f85270 */
[----:B------:R-:W-:-:S03]  /*1da0*/  @P3 HADD2.F32 R2, -RZ, R13.H0_H0 ;  /* 0x2000000dff023230 */ /* 0x000fc60000004100 */
[----:B------:R-:W-:-:S05]  /*1db0*/  FSEL R3, R151, RZ, !P4 ;  /* 0x000000ff97037208 */ /* 0x000fca0006000000 */
[----:B------:R-:W-:-:S04]  /*1dc0*/  FFMA.FTZ R3, R179, R170, R3 ;  /* 0x000000aab3037223 */ /* 0x000fc80000010003 */
[----:B------:R-:W-:-:S04]  /*1dd0*/  FADD.FTZ R3, R184, -R3 ;  /* 0x80000003b8037221 */ /* 0x000fc80000010000 */
[----:B------:R-:W-:-:S04]  /*1de0*/  FMUL.FTZ R3, R158, R3 ;  /* 0x000000039e037220 */ /* 0x000fc80000410000 */
[----:B------:R-:W-:Y:S02]  /*1df0*/  @P3 FADD.FTZ R3, R3, R2 ;  /* 0x0000000203033221 */ /* 0x000fe40000010000 */
.L_x_5360:
[----:B------:R-:W-:Y:S05]  /*1e00*/  BSYNC B1 ;  /* 0x0000000000017941 */ /* 0x000fea0003800000 */
.L_x_5358:
        /* <DEDUP_REMOVED lines=14> */
.L_x_5362:
[----:B------:R-:W-:-:S04]  /*1ef0*/  ISETP.NE.AND P4, PT, R157, RZ, PT ;  /* 0x000000ff9d00720c */ /* 0x000fc80003f85270 */
[----:B------:R-:W-:-:S05]  /*1f00*/  FSEL R3, R151, RZ, !P4 ;  /* 0x000000ff97037208 */ /* 0x000fca0006000000 */
[----:B------:R-:W-:-:S04]  /*1f10*/  FFMA.FTZ R2, R178, R170, R3 ;  /* 0x000000aab2027223 */ /* 0x000fc80000010003 */
[----:B------:R-:W-:Y:S01]  /*1f20*/  FADD.FTZ R3, R185, -R2 ;  /* 0x80000002b9037221 */ /* 0x000fe20000010000 */
[----:B------:R-:W-:-:S03]  /*1f30*/  @P3 HADD2.F32 R2, -RZ, R13.H1_H1 ;  /* 0x3000000dff023230 */ /* 0x000fc60000004100 */
[----:B------:R-:W-:-:S04]  /*1f40*/  FMUL.FTZ R3, R158, R3 ;  /* 0x000000039e037220 */ /* 0x000fc80000410000 */
[----:B------:R-:W-:Y:S02]  /*1f50*/  @P3 FADD.FTZ R3, R3, R2 ;  /* 0x0000000203033221 */ /* 0x000fe40000010000 */
.L_x_5363:
[----:B------:R-:W-:Y:S05]  /*1f60*/  BSYNC B1 ;  /* 0x0000000000017941 */ /* 0x000fea0003800000 */
.L_x_5361:
        /* <DEDUP_REMOVED lines=14> */
.L_x_5365:
[----:B------:R-:W-:Y:S01]  /*2050*/  ISETP.NE.AND P4, PT, R157, RZ, PT ;  /* 0x000000ff9d00720c */ /* 0x000fe20003f85270 */
[----:B------:R-:W-:-:S03]  /*2060*/  @P3 HADD2.F32 R2, -RZ, R14.H0_H0 ;  /* 0x2000000eff023230 */ /* 0x000fc60000004100 */
[----:B------:R-:W-:-:S05]  /*2070*/  FSEL R3, R151, RZ, !P4 ;  /* 0x000000ff97037208 */ /* 0x000fca0006000000 */
[----:B------:R-:W-:-:S04]  /*2080*/  FFMA.FTZ R3, R177, R170, R3 ;  /* 0x000000aab1037223 */ /* 0x000fc80000010003 */
[----:B------:R-:W-:-:S04]  /*2090*/  FADD.FTZ R3, R186, -R3 ;  /* 0x80000003ba037221 */ /* 0x000fc80000010000 */
[----:B------:R-:W-:-:S04]  /*20a0*/  FMUL.FTZ R3, R158, R3 ;  /* 0x000000039e037220 */ /* 0x000fc80000410000 */
[----:B------:R-:W-:Y:S02]  /*20b0*/  @P3 FADD.FTZ R3, R3, R2 ;  /* 0x0000000203033221 */ /* 0x000fe40000010000 */
.L_x_5366:
[----:B------:R-:W-:Y:S05]  /*20c0*/  BSYNC B1 ;  /* 0x0000000000017941 */ /* 0x000fea0003800000 */
.L_x_5364:
        /* <DEDUP_REMOVED lines=14> */
.L_x_5368:
[----:B------:R-:W-:-:S04]  /*21b0*/  ISETP.NE.AND P4, PT, R157, RZ, PT ;  /* 0x000000ff9d00720c */ /* 0x000fc80003f85270 */
[----:B------:R-:W-:-:S05]  /*21c0*/  FSEL R3, R151, RZ, !P4 ;  /* 0x000000ff97037208 */ /* 0x000fca0006000000 */
[----:B------:R-:W-:-:S04]  /*21d0*/  FFMA.FTZ R2, R176, R170, R3 ;  /* 0x000000aab0027223 */ /* 0x000fc80000010003 */
[----:B------:R-:W-:Y:S01]  /*21e0*/  FADD.FTZ R3, R187, -R2 ;  /* 0x80000002bb037221 */ /* 0x000fe20000010000 */
[----:B------:R-:W-:-:S03]  /*21f0*/  @P3 HADD2.F32 R2, -RZ, R14.H1_H1 ;  /* 0x3000000eff023230 */ /* 0x000fc60000004100 */
[----:B------:R-:W-:-:S04]  /*2200*/  FMUL.FTZ R3, R158, R3 ;  /* 0x000000039e037220 */ /* 0x000fc80000410000 */
[----:B------:R-:W-:Y:S02]  /*2210*/  @P3 FADD.FTZ R3, R3, R2 ;  /* 0x0000000203033221 */ /* 0x000fe40000010000 */
.L_x_5369:
[----:B------:R-:W-:Y:S05]  /*2220*/  BSYNC B1 ;  /* 0x0000000000017941 */ /* 0x000fea0003800000 */
.L_x_5367:
        /* <DEDUP_REMOVED lines=14> */
.L_x_5371:
[----:B------:R-:W-:Y:S01]  /*2310*/  ISETP.NE.AND P4, PT, R157, RZ, PT ;  /* 0x000000ff9d00720c */ /* 0x000fe20003f85270 */
[----:B------:R-:W-:-:S03]  /*2320*/  @P3 HADD2.F32 R2, -RZ, R15.H0_H0 ;  /* 0x2000000fff023230 */ /* 0x000fc60000004100 */
[----:B------:R-:W-:-:S05]  /*2330*/  FSEL R3, R151, RZ, !P4 ;  /* 0x000000ff97037208 */ /* 0x000fca0006000000 */
[----:B------:R-:W-:-:S04]  /*2340*/  FFMA.FTZ R3, R175, R170, R3 ;  /* 0x000000aaaf037223 */ /* 0x000fc80000010003 */
[----:B------:R-:W-:-:S04]  /*2350*/  FADD.FTZ R3, R188, -R3 ;  /* 0x80000003bc037221 */ /* 0x000fc80000010000 */
[----:B------:R-:W-:-:S04]  /*2360*/  FMUL.FTZ R3, R158, R3 ;  /* 0x000000039e037220 */ /* 0x000fc80000410000 */
[----:B------:R-:W-:Y:S02]  /*2370*/  @P3 FADD.FTZ R3, R3, R2 ;  /* 0x0000000203033221 */ /* 0x000fe40000010000 */
.L_x_5372:
[----:B------:R-:W-:Y:S05]  /*2380*/  BSYNC B1 ;  /* 0x0000000000017941 */ /* 0x000fea0003800000 */
.L_x_5370:
        /* <DEDUP_REMOVED lines=14> */
.L_x_5374:
[----:B------:R-:W-:-:S04]  /*2470*/  ISETP.NE.AND P4, PT, R157, RZ, PT ;  /* 0x000000ff9d00720c */ /* 0x000fc80003f85270 */
[----:B------:R-:W-:-:S05]  /*2480*/  FSEL R3, R151, RZ, !P4 ;  /* 0x000000ff97037208 */ /* 0x000fca0006000000 */
[----:B------:R-:W-:-:S04]  /*2490*/  FFMA.FTZ R2, R174, R170, R3 ;  /* 0x000000aaae027223 */ /* 0x000fc80000010003 */
[----:B------:R-:W-:Y:S01]  /*24a0*/  FADD.FTZ R3, R189, -R2 ;  /* 0x80000002bd037221 */ /* 0x000fe20000010000 */
[----:B------:R-:W-:-:S03]  /*24b0*/  @P3 HADD2.F32 R2, -RZ, R15.H1_H1 ;  /* 0x3000000fff023230 */ /* 0x000fc60000004100 */
[----:B------:R-:W-:-:S04]  /*24c0*/  FMUL.FTZ R3, R158, R3 ;  /* 0x000000039e037220 */ /* 0x000fc80000410000 */
[----:B------:R-:W-:Y:S02]  /*24d0*/  @P3 FADD.FTZ R3, R3, R2 ;  /* 0x0000000203033221 */ /* 0x000fe40000010000 */
.L_x_5375:
[----:B------:R-:W-:Y:S05]  /*24e0*/  BSYNC B1 ;  /* 0x0000000000017941 */ /* 0x000fea0003800000 */
.L_x_5373:
[----:B0-----:R-:W-:Y:S01]  /*24f0*/  @P2 FMUL.FTZ R208, R3, c[0x0][0x1ec] ;  /* 0x00007b0003d02a20 */ /* 0x001fe20000410000 */
[----:B------:R-:W-:Y:S01]  /*2500*/  @P0 MOV R2, 0x10 ;  /* 0x0000001000020802 */ /* 0x000fe20000000f00 */
[----:B------:R-:W-:Y:S01]  /*2510*/  BSSY B1, `(.L_x_5376) ;  /* 0x0000011000017945 */ /* 0x000fe20003800000 */
[----:B------:R-:W-:Y:S01]  /*2520*/  @P0 F2FP.PACK_AB R207, RZ, R3 ;  /* 0x00000003ffcf023e */ /* 0x000fe200000000ff */
[----:B------:R-:W-:Y:S01]  /*2530*/  @P2 FMUL.FTZ R148, R35, R208 ;  /* 0x000000d023942220 */ /* 0x000fe20000410000 */
[----:B------:R-:W-:Y:S01]  /*2540*/  @P2 MOV R149, 0x10 ;  /* 0x0000001000952802 */ /* 0x000fe20000000f00 */
[----:B------:R-:W-:Y:S01]  /*2550*/  @P0 IMAD.WIDE.U32 R2, R169, R2, c[0x0][0x258] ;  /* 0x00009600a9020625 */ /* 0x000fe200078e0002 */
[----:B------:R-:W-:Y:S02]  /*2560*/  @P0 PRMT R143, R143, 0x5410, R207 ;  /* 0x000054108f8f0816 */ /* 0x000fe400000000cf */
[----:B------:R-:W-:Y:S01]  /*2570*/  @P2 F2FP.PACK_AB R169, RZ, R148 ;  /* 0x00000094ffa9223e */ /* 0x000fe200000000ff */
[----:B------:R-:W-:-:S02]  /*2580*/  @P2 IMAD.WIDE.U32 R148, R150, R149, c[0x0][0x248] ;  /* 0x0000920096942625 */ /* 0x000fc400078e0095 */
[----:B------:R0:W-:Y:S01]  /*2590*/  @P0 STG.E.128 [R2.64], R140 ;  /* 0x0000008c02000986 */ /* 0x0001e2000c101d04 */
[----:B------:R-:W-:Y:S01]  /*25a0*/  @P2 PRMT R147, R147, 0x5410, R169 ;  /* 0x0000541093932816 */ /* 0x000fe200000000a9 */
[----:B------:R-:W-:-:S04]  /*25b0*/  @P2 HADD2.F32 R169, -RZ, R139.H1_H1 ;  /* 0x3000008bffa92230 */ /* 0x000fc80000004100 */
[----:B------:R0:W-:Y:S01]  /*25c0*/  @P2 STG.E.128 [R148.64], R144 ;  /* 0x0000009094002986 */ /* 0x0001e2000c101d04 */
[----:B------:R-:W-:Y:S05]  /*25d0*/  @!P2 BRA `(.L_x_5377) ;  /* 0x000000400000a947 */ /* 0x000fea0003800000 */
[----:B------:R-:W-:Y:S01]  /*25e0*/  HFMA2.MMA R137, -RZ, RZ, 0, 9.5367431640625e-07 ;  /* 0x00000010ff897435 */ /* 0x000fe200000001ff */
[----:B------:R-:W-:-:S09]  /*25f0*/  IADD3 R136, R150, 0x20, RZ ;  /* 0x0000002096887810 */ /* 0x000fd20007ffe0ff */
[----:B------:R-:W-:-:S06]  /*2600*/  IMAD.WIDE.U32 R136, R136, R137, c[0x0][0x170] ;  /* 0x00005c0088887625 */ /* 0x000fcc00078e0089 */
[----:B------:R-:W5:Y:S02]  /*2610*/  LDG.E.128 R136, [R136.64] ;  /* 0x0000000488887981 */ /* 0x000f64000c1e1d00 */
.L_x_5377:
[----:B------:R-:W-:Y:S05]  /*2620*/  BSYNC B1 ;  /* 0x0000000000017941 */ /* 0x000fea0003800000 */
.L_x_5376:
[----:B------:R-:W-:Y:S01]  /*2630*/  BSSY B1, `(.L_x_5378) ;  /* 0x000000e000017945 */ /* 0x000fe20003800000 */
[----:B------:R-:W-:Y:S01]  /*2640*/  @P2 FFMA.FTZ R119, R208, R169, R119 ;  /* 0x000000a9d0772223 */ /* 0x000fe20000010077 */
[----:B------:R-:W-:Y:S05]  /*2650*/  @P1 BRA `(.L_x_5379) ;  /* 0x0000004000001947 */ /* 0x000fea0003800000 */
[----:B0-----:R-:W-:Y:S01]  /*2660*/  MOV R3, RZ ;  /* 0x000000ff00037202 */ /* 0x001fe20000000f00 */
[----:B------:R-:W-:Y:S05]  /*2670*/  @!P3 BRA `(.L_x_5380) ;  /* 0x000000900000b947 */ /* 0x000fea0003800000 */
[----:B------:R-:W-:Y:S01]  /*2680*/  HADD2.F32 R3, -RZ, R8.H0_H0 ;  /* 0x20000008ff037230 */ /* 0x000fe20000004100 */
[----:B------:R-:W-:Y:S05]  /*2690*/  BRA `(.L_x_5380) ;  /* 0x0000007000007947 */ /* 0x000fea0003800000 */
.L_x_5379:
[----:B------:R-:W-:Y:S01]  /*26a0*/  ISETP.NE.AND P4, PT, R157, RZ, PT ;  /* 0x000000ff9d00720c */ /* 0x000fe20003f85270 */
[----:B0-----:R-:W-:-:S03]  /*26b0*/  @P3 HADD2.F32 R2, -RZ, R8.H0_H0 ;  /* 0x20000008ff023230 */ /* 0x001fc60000004100 */
[----:B------:R-:W-:-:S05]  /*26c0*/  FSEL R3, R151, RZ, !P4 ;  /* 0x000000ff97037208 */ /* 0x000fca0006000000 */
[----:B------:R-:W-:-:S04]  /*26d0*/  FFMA.FTZ R3, R173, R170, R3 ;  /* 0x000000aaad037223 */ /* 0x000fc80000010003 */
[----:B------:R-:W-:-:S04]  /*26e0*/  FADD.FTZ R3, R190, -R3 ;  /* 0x80000003be037221 */ /* 0x000fc80000010000 */
[----:B------:R-:W-:-:S04]  /*26f0*/  FMUL.FTZ R3, R158, R3 ;  /* 0x000000039e037220 */ /* 0x000fc80000410000 */
[----:B------:R-:W-:Y:S02]  /*2700*/  @P3 FADD.FTZ R3, R3, R2 ;  /* 0x0000000203033221 */ /* 0x000fe40000010000 */
.L_x_5380:
[----:B------:R-:W-:Y:S05]  /*2710*/  BSYNC B1 ;  /* 0x0000000000017941 */ /* 0x000fea0003800000 */
.L_x_5378:
[----:B------:R-:W-:Y:S01]  /*2720*/  @P2 FMUL.FTZ R149, R3, c[0x0][0x1ec] ;  /* 0x00007b0003952a20 */ /* 0x000fe20000410000 */
[----:B-----5:R-:W-:Y:S01]  /*2730*/  @P2 HADD2.F32 R148, -RZ, R136.H0_H0 ;  /* 0x20000088ff942230 */ /* 0x020fe20000004100 */
        /* <DEDUP_REMOVED lines=12> */
.L_x_5382:
[----:B------:R-:W-:-:S04]  /*2800*/  ISETP.NE.AND P4, PT, R157, RZ, PT ;  /* 0x000000ff9d00720c */ /* 0x000fc80003f85270 */
[----:B------:R-:W-:-:S05]  /*2810*/  FSEL R3, R151, RZ, !P4 ;  /* 0x000000ff97037208 */ /* 0x000fca0006000000 */
[----:B------:R-:W-:-:S04]  /*2820*/  FFMA.FTZ R2, R172, R170, R3 ;  /* 0x000000aaac027223 */ /* 0x000fc80000010003 */
[----:B------:R-:W-:Y:S01]  /*2830*/  FADD.FTZ R3, R191, -R2 ;  /* 0x80000002bf037221 */ /* 0x000fe20000010000 */
[----:B------:R-:W-:-:S03]  /*2840*/  @P3 HADD2.F32 R2, -RZ, R8.H1_H1 ;  /* 0x30000008ff023230 */ /* 0x000fc60000004100 */
[----:B------:R-:W-:-:S04]  /*2850*/  FMUL.FTZ R3, R158, R3 ;  /* 0x000000039e037220 */ /* 0x000fc80000410000 */
[----:B------:R-:W-:Y:S02]  /*2860*/  @P3 FADD.FTZ R3, R3, R2 ;  /* 0x0000000203033221 */ /* 0x000fe40000010000 */
.L_x_5383:
[----:B------:R-:W-:Y:S05]  /*2870*/  BSYNC B1 ;  /* 0x0000000000017941 */ /* 0x000fea0003800000 */
.L_x_5381:
        /* <DEDUP_REMOVED lines=14> */
.L_x_5385:
[----:B------:R-:W-:Y:S01]  /*2960*/  ISETP.NE.AND P4, PT, R157, RZ, PT ;  /* 0x000000ff9d00720c */ /* 0x000fe20003f85270 */
[----:B------:R-:W-:-:S03]  /*2970*/  @P3 HADD2.F32 R2, -RZ, R9.H0_H0 ;  /* 0x20000009ff023230 */ /* 0x000fc60000004100 */
[----:B------:R-:W-:-:S05]  /*2980*/  FSEL R3, R151, RZ, !P4 ;  /* 0x000000ff97037208 */ /* 0x000fca0006000000 */
[----:B------:R-:W-:-:S04]  /*2990*/  FFMA.FTZ R3, R171, R170, R3 ;  /* 0x000000aaab037223 */ /* 0x000fc80000010003 */
[----:B------:R-:W-:-:S04]  /*29a0*/  FADD.FTZ R3, R192, -R3 ;  /* 0x80000003c0037221 */ /* 0x000fc80000010000 */
[----:B------:R-:W-:-:S04]  /*29b0*/  FMUL.FTZ R3, R158, R3 ;  /* 0x000000039e037220 */ /* 0x000fc80000410000 */
[----:B------:R-:W-:Y:S02]  /*29c0*/  @P3 FADD.FTZ R3, R3, R2 ;  /* 0x0000000203033221 */ /* 0x000fe40000010000 */
.L_x_5386:
[----:B------:R-:W-:Y:S05]  /*29d0*/  BSYNC B1 ;  /* 0x0000000000017941 */ /* 0x000fea0003800000 */
.L_x_5384:
        /* <DEDUP_REMOVED lines=14> */
.L_x_5388:
[----:B------:R-:W-:-:S04]  /*2ac0*/  ISETP.NE.AND P4, PT, R157, RZ, PT ;  /* 0x000000ff9d00720c */ /* 0x000fc80003f85270 */
[----:B------:R-:W-:-:S05]  /*2ad0*/  FSEL R3, R151, RZ, !P4 ;  /* 0x000000ff97037208 */ /* 0x000fca0006000000 */
[----:B------:R-:W-:-:S04]  /*2ae0*/  FFMA.FTZ R2, R166, R170, R3 ;  /* 0x000000aaa6027223 */ /* 0x000fc80000010003 */
[----:B------:R-:W-:Y:S01]  /*2af0*/  FADD.FTZ R3, R193, -R2 ;  /* 0x80000002c1037221 */ /* 0x000fe20000010000 */
[----:B------:R-:W-:-:S03]  /*2b00*/  @P3 HADD2.F32 R2, -RZ, R9.H1_H1 ;  /* 0x30000009ff023230 */ /* 0x000fc60000004100 */
[----:B------:R-:W-:-:S04]  /*2b10*/  FMUL.FTZ R3, R158, R3 ;  /* 0x000000039e037220 */ /* 0x000fc80000410000 */
[----:B------:R-:W-:Y:S02]  /*2b20*/  @P3 FADD.FTZ R3, R3, R2 ;  /* 0x0000000203033221 */ /* 0x000fe40000010000 */
.L_x_5389:
[----:B------:R-:W-:Y:S05]  /*2b30*/  BSYNC B1 ;  /* 0x0000000000017941 */ /* 0x000fea0003800000 */
.L_x_5387:
        /* <DEDUP_REMOVED lines=14> */
.L_x_5391:
[----:B------:R-:W-:Y:S01]  /*2c20*/  ISETP.NE.AND P4, PT, R157, RZ, PT ;  /* 0x000000ff9d00720c */ /* 0x000fe20003f85270 */
[----:B------:R-:W-:-:S03]  /*2c30*/  @P3 HADD2.F32 R2, -RZ, R10.H0_H0 ;  /* 0x2000000aff023230 */ /* 0x000fc60000004100 */
[----:B------:R-:W-:-:S05]  /*2c40*/  FSEL R3, R151, RZ, !P4 ;  /* 0x000000ff97037208 */ /* 0x000fca0006000000 */
[----:B------:R-:W-:-:S04]  /*2c50*/  FFMA.FTZ R3, R167, R170, R3 ;  /* 0x000000aaa7037223 */ /* 0x000fc80000010003 */
[----:B------:R-:W-:-:S04]  /*2c60*/  FADD.FTZ R3, R194, -R3 ;  /* 0x80000003c2037221 */ /* 0x000fc80000010000 */
[----:B------:R-:W-:-:S04]  /*2c70*/  FMUL.FTZ R3, R158, R3 ;  /* 0x000000039e037220 */ /* 0x000fc80000410000 */
[----:B------:R-:W-:Y:S02]  /*2c80*/  @P3 FADD.FTZ R3, R3, R2 ;  /* 0x0000000203033221 */ /* 0x000fe40000010000 */
.L_x_5392:
[----:B------:R-:W-:Y:S05]  /*2c90*/  BSYNC B1 ;  /* 0x0000000000017941 */ /* 0x000fea0003800000 */
.L_x_5390:
        /* <DEDUP_REMOVED lines=14> */
.L_x_5394:
[----:B------:R-:W-:-:S04]  /*2d80*/  ISETP.NE.AND P4, PT, R157, RZ, PT ;  /* 0x000000ff9d00720c */ /* 0x000fc80003f85270 */
[----:B------:R-:W-:-:S05]  /*2d90*/  FSEL R3, R151, RZ, !P4 ;  /* 0x000000ff97037208 */ /* 0x000fca0006000000 */
[----:B------:R-:W-:-:S04]  /*2da0*/  FFMA.FTZ R2, R164, R170, R3 ;  /* 0x000000aaa4027223 */ /* 0x000fc80000010003 */
[----:B------:R-:W-:Y:S01]  /*2db0*/  FADD.FTZ R3, R195, -R2 ;  /* 0x80000002c3037221 */ /* 0x000fe20000010000 */
[----:B------:R-:W-:-:S03]  /*2dc0*/  @P3 HADD2.F32 R2, -RZ, R10.H1_H1 ;  /* 0x3000000aff023230 */ /* 0x000fc60000004100 */
[----:B------:R-:W-:-:S04]  /*2dd0*/  FMUL.FTZ R3, R158, R3 ;  /* 0x000000039e037220 */ /* 0x000fc80000410000 */
[----:B------:R-:W-:Y:S02]  /*2de0*/  @P3 FADD.FTZ R3, R3, R2 ;  /* 0x0000000203033221 */ /* 0x000fe40000010000 */
.L_x_5395:
[----:B------:R-:W-:Y:S05]  /*2df0*/  BSYNC B1 ;  /* 0x0000000000017941 */ /* 0x000fea0003800000 */
.L_x_5393:
        /* <DEDUP_REMOVED lines=14> */
.L_x_5397:
[----:B------:R-:W-:Y:S01]  /*2ee0*/  ISETP.NE.AND P4, PT, R157, RZ, PT ;  /* 0x000000ff9d00720c */ /* 0x000fe20003f85270 */
[----:B------:R-:W-:-:S03]  /*2ef0*/  @P3 HADD2.F32 R2, -RZ, R11.H0_H0 ;  /* 0x2000000bff023230 */ /* 0x000fc60000004100 */
[----:B------:R-:W-:-:S05]  /*2f00*/  FSEL R3, R151, RZ, !P4 ;  /* 0x000000ff97037208 */ /* 0x000fca0006000000 */
[----:B------:R-:W-:-:S04]  /*2f10*/  FFMA.FTZ R3, R165, R170, R3 ;  /* 0x000000aaa5037223 */ /* 0x000fc80000010003 */
[----:B------:R-:W-:-:S04]  /*2f20*/  FADD.FTZ R3, R196, -R3 ;  /* 0x80000003c4037221 */ /* 0x000fc80000010000 */
[----:B------:R-:W-:-:S04]  /*2f30*/  FMUL.FTZ R3, R158, R3 ;  /* 0x000000039e037220 */ /* 0x000fc80000410000 */
[----:B------:R-:W-:Y:S02]  /*2f40*/  @P3 FADD.FTZ R3, R3, R2 ;  /* 0x0000000203033221 */ /* 0x000fe40000010000 */
.L_x_5398:
[----:B------:R-:W-:Y:S05]  /*2f50*/  BSYNC B1 ;  /* 0x0000000000017941 */ /* 0x000fea0003800000 */
.L_x_5396:
        /* <DEDUP_REMOVED lines=14> */
.L_x_5400:
[----:B------:R-:W-:-:S04]  /*3040*/  ISETP.NE.AND P4, PT, R157, RZ, PT ;  /* 0x000000ff9d00720c */ /* 0x000fc80003f85270 */
[----:B------:R-:W-:-:S05]  /*3050*/  FSEL R3, R151, RZ, !P4 ;  /* 0x000000ff97037208 */ /* 0x000fca0006000000 */
[----:B------:R-:W-:-:S04]  /*3060*/  FFMA.FTZ R2, R162, R170, R3 ;  /* 0x000000aaa2027223 */ /* 0x000fc80000010003 */
[----:B------:R-:W-:Y:S01]  /*3070*/  FADD.FTZ R3, R199, -R2 ;  /* 0x80000002c7037221 */ /* 0x000fe20000010000 */
[----:B------:R-:W-:-:S03]  /*3080*/  @P3 HADD2.F32 R2, -RZ, R11.H1_H1 ;  /* 0x3000000bff023230 */ /* 0x000fc60000004100 */
[----:B------:R-:W-:-:S04]  /*3090*/  FMUL.FTZ R3, R158, R3 ;  /* 0x000000039e037220 */ /* 0x000fc80000410000 */
[----:B------:R-:W-:Y:S02]  /*30a0*/  @P3 FADD.FTZ R3, R3, R2 ;  /* 0x0000000203033221 */ /* 0x000fe40000010000 */
.L_x_5401:
[----:B------:R-:W-:Y:S05]  /*30b0*/  BSYNC B1 ;  /* 0x0000000000017941 */ /* 0x000fea0003800000 */
.L_x_5399:
[----:B------:R-:W-:Y:S01]  /*30c0*/  @P2 FMUL.FTZ R208, R3, c[0x0][0x1ec] ;  /* 0x00007b0003d02a20 */ /* 0x000fe20000410000 */
[----:B------:R-:W-:Y:S01]  /*30d0*/  @P0 MOV R169, 0x10 ;  /* 0x0000001000a90802 */ /* 0x000fe20000000f00 */
[----:B------:R-:W-:Y:S01]  /*30e0*/  BSSY B1, `(.L_x_5402) ;  /* 0x0000012000017945 */ /* 0x000fe20003800000 */
[----:B------:R-:W-:Y:S01]  /*30f0*/  @P2 IADD3 R207, R150, 0x20, RZ ;  /* 0x0000002096cf2810 */ /* 0x000fe20007ffe0ff */
[----:B------:R-:W-:Y:S01]  /*3100*/  @P2 FMUL.FTZ R2, R27, R208 ;  /* 0x000000d01b022220 */ /* 0x000fe20000410000 */
[----:B------:R-:W-:Y:S01]  /*3110*/  @P2 MOV R210, 0x10 ;  /* 0x0000001000d22802 */ /* 0x000fe20000000f00 */
[----:B------:R-:W-:Y:S01]  /*3120*/  @P0 IMAD.WIDE.U32 R168, R168, R169, c[0x0][0x258] ;  /* 0x00009600a8a80625 */ /* 0x000fe200078e00a9 */
[----:B------:R-:W-:Y:S02]  /*3130*/  @P0 F2FP.PACK_AB R148, RZ, R3 ;  /* 0x00000003ff94023e */ /* 0x000fe400000000ff */
[----:B------:R-:W-:Y:S01]  /*3140*/  @P2 F2FP.PACK_AB R149, RZ, R2 ;  /* 0x00000002ff95223e */ /* 0x000fe200000000ff */
[----:B------:R-:W-:Y:S01]  /*3150*/  @P2 IMAD.WIDE.U32 R2, R207, R210, c[0x0][0x248] ;  /* 0x00009200cf022625 */ /* 0x000fe200078e00d2 */
[----:B------:R-:W-:Y:S01]  /*3160*/  @P0 PRMT R143, R143, 0x5410, R148 ;  /* 0x000054108f8f0816 */ /* 0x000fe20000000094 */
[----:B------:R-:W-:Y:S01]  /*3170*/  @P2 HADD2.F32 R148, -RZ, R139.H1_H1 ;  /* 0x3000008bff942230 */ /* 0x000fe20000004100 */
[----:B------:R-:W-:-:S02]  /*3180*/  @P2 PRMT R147, R147, 0x5410, R149 ;  /* 0x0000541093932816 */ /* 0x000fc40000000095 */
[----:B------:R-:W-:Y:S01]  /*3190*/  IADD3 R150, R150, 0x40, RZ ;  /* 0x0000004096967810 */ /* 0x000fe20007ffe0ff */
[----:B------:R0:W-:Y:S04]  /*31a0*/  @P0 STG.E.128 [R168.64], R140 ;  /* 0x0000008ca8000986 */ /* 0x0001e8000c101d04 */
[----:B------:R0:W-:Y:S01]  /*31b0*/  @P2 STG.E.128 [R2.64], R144 ;  /* 0x0000009002002986 */ /* 0x0001e2000c101d04 */
[----:B------:R-:W-:Y:S05]  /*31c0*/  @!P2 BRA `(.L_x_5403) ;  /* 0x000000300000a947 */ /* 0x000fea0003800000 */
[----:B------:R-:W-:-:S10]  /*31d0*/  HFMA2.MMA R137, -RZ, RZ, 0, 9.5367431640625e-07 ;  /* 0x00000010ff897435 */ /* 0x000fd400000001ff */
[----:B------:R-:W-:-:S06]  /*31e0*/  IMAD.WIDE.U32 R136, R150, R137, c[0x0][0x170] ;  /* 0x00005c0096887625 */ /* 0x000fcc00078e0089 */
[----:B------:R-:W5:Y:S02]  /*31f0*/  LDG.E.128 R136, [R136.64] ;  /* 0x0000000488887981 */ /* 0x000f64000c1e1d00 */
.L_x_5403:
[----:B------:R-:W-:Y:S05]  /*3200*/  BSYNC B1 ;  /* 0x0000000000017941 */ /* 0x000fea0003800000 */
.L_x_5402:
[----:B------:R-:W-:Y:S01]  /*3210*/  BSSY B1, `(.L_x_5404) ;  /* 0x000000e000017945 */ /* 0x000fe20003800000 */
[----:B------:R-:W-:Y:S01]  /*3220*/  @P2 FFMA.FTZ R127, R148, R208, R127 ;  /* 0x000000d0947f2223 */ /* 0x000fe2000001007f */
[----:B------:R-:W-:Y:S05]  /*3230*/  @P1 BRA `(.L_x_5405) ;  /* 0x0000004000001947 */ /* 0x000fea0003800000 */
[----:B0-----:R-:W-:Y:S01]  /*3240*/  MOV R3, RZ ;  /* 0x000000ff00037202 */ /* 0x001fe20000000f00 */
[----:B------:R-:W-:Y:S05]  /*3250*/  @!P3 BRA `(.L_x_5406) ;  /* 0x000000900000b947 */ /* 0x000fea0003800000 */
[----:B------:R-:W-:Y:S01]  /*3260*/  HADD2.F32 R3, -RZ, R4.H0_H0 ;  /* 0x20000004ff037230 */ /* 0x000fe20000004100 */
[----:B------:R-:W-:Y:S05]  /*3270*/  BRA `(.L_x_5406) ;  /* 0x0000007000007947 */ /* 0x000fea0003800000 */
.L_x_5405:
[----:B------:R-:W-:Y:S01]  /*3280*/  ISETP.NE.AND P4, PT, R157, RZ, PT ;  /* 0x000000ff9d00720c */ /* 0x000fe20003f85270 */
[----:B0-----:R-:W-:-:S03]  /*3290*/  @P3 HADD2.F32 R2, -RZ, R4.H0_H0 ;  /* 0x20000004ff023230 */ /* 0x001fc60000004100 */
[----:B------:R-:W-:-:S05]  /*32a0*/  FSEL R3, R151, RZ, !P4 ;  /* 0x000000ff97037208 */ /* 0x000fca0006000000 */
[----:B------:R-:W-:-:S04]  /*32b0*/  FFMA.FTZ R3, R163, R170, R3 ;  /* 0x000000aaa3037223 */ /* 0x000fc80000010003 */
[----:B------:R-:W-:-:S04]  /*32c0*/  FADD.FTZ R3, R204, -R3 ;  /* 0x80000003cc037221 */ /* 0x000fc80000010000 */
[----:B------:R-:W-:-:S04]  /*32d0*/  FMUL.FTZ R3, R158, R3 ;  /* 0x000000039e037220 */ /* 0x000fc80000410000 */
[----:B------:R-:W-:Y:S02]  /*32e0*/  @P3 FADD.FTZ R3, R3, R2 ;  /* 0x0000000203033221 */ /* 0x000fe40000010000 */
.L_x_5406:
[----:B------:R-:W-:Y:S05]  /*32f0*/  BSYNC B1 ;  /* 0x0000000000017941 */ /* 0x000fea0003800000 */
.L_x_5404:
        /* <DEDUP_REMOVED lines=14> */
.L_x_5408:
[----:B------:R-:W-:-:S04]  /*33e0*/  ISETP.NE.AND P4, PT, R157, RZ, PT ;  /* 0x000000ff9d00720c */ /* 0x000fc80003f85270 */
[----:B------:R-:W-:-:S05]  /*33f0*/  FSEL R3, R151, RZ, !P4 ;  /* 0x000000ff97037208 */ /* 0x000fca0006000000 */
[----:B------:R-:W-:-:S04]  /*3400*/  FFMA.FTZ R2, R160, R170, R3 ;  /* 0x000000aaa0027223 */ /* 0x000fc80000010003 */
[----:B------:R-:W-:Y:S01]  /*3410*/  FADD.FTZ R3, R205, -R2 ;  /* 0x80000002cd037221 */ /* 0x000fe20000010000 */
[----:B------:R-:W-:-:S03]  /*3420*/  @P3 HADD2.F32 R2, -RZ, R4.H1_H1 ;  /* 0x30000004ff023230 */ /* 0x000fc60000004100 */
[----:B------:R-:W-:-:S04]  /*3430*/  FMUL.FTZ R3, R158, R3 ;  /* 0x000000039e037220 */ /* 0x000fc80000410000 */
[----:B------:R-:W-:Y:S02]  /*3440*/  @P3 FADD.FTZ R3, R3, R2 ;  /* 0x0000000203033221 */ /* 0x000fe40000010000 */
.L_x_5409:
[----:B------:R-:W-:Y:S05]  /*3450*/  BSYNC B1 ;  /* 0x0000000000017941 */ /* 0x000fea0003800000 */
.L_x_5407:
        /* <DEDUP_REMOVED lines=14> */
.L_x_5411:
[----:B------:R-:W-:Y:S01]  /*3540*/  ISETP.NE.AND P4, PT, R157, RZ, PT ;  /* 0x000000ff9d00720c */ /* 0x000fe20003f85270 */
[----:B------:R-:W-:-:S03]  /*3550*/  @P3 HADD2.F32 R2, -RZ, R5.H0_H0 ;  /* 0x20000005ff023230 */ /* 0x000fc60000004100 */
[----:B------:R-:W-:-:S05]  /*3560*/  FSEL R3, R151, RZ, !P4 ;  /* 0x000000ff97037208 */ /* 0x000fca0006000000 */
[----:B------:R-:W-:-:S04]  /*3570*/  FFMA.FTZ R3, R161, R170, R3 ;  /* 0x000000aaa1037223 */ /* 0x000fc80000010003 */
[----:B------:R-:W-:-:S04]  /*3580*/  FADD.FTZ R3, R202, -R3 ;  /* 0x80000003ca037221 */ /* 0x000fc80000010000 */
[----:B------:R-:W-:-:S04]  /*3590*/  FMUL.FTZ R3, R158, R3 ;  /* 0x000000039e037220 */ /* 0x000fc80000410000 */
[----:B------:R-:W-:Y:S02]  /*35a0*/  @P3 FADD.FTZ R3, R3, R2 ;  /* 0x0000000203033221 */ /* 0x000fe40000010000 */
.L_x_5412:
[----:B------:R-:W-:Y:S05]  /*35b0*/  BSYNC B1 ;  /* 0x0000000000017941 */ /* 0x000fea0003800000 */
.L_x_5410:
        /* <DEDUP_REMOVED lines=14> */
.L_x_5414:
[----:B------:R-:W-:-:S04]  /*36a0*/  ISETP.NE.AND P4, PT, R157, RZ, PT ;  /* 0x000000ff9d00720c */ /* 0x000fc80003f85270 */
[----:B------:R-:W-:-:S05]  /*36b0*/  FSEL R3, R151, RZ, !P4 ;  /* 0x000000ff97037208 */ /* 0x000fca0006000000 */
[----:B------:R-:W-:-:S04]  /*36c0*/  FFMA.FTZ R2, R154, R170, R3 ;  /* 0x000000aa9a027223 */ /* 0x000fc80000010003 */
[----:B------:R-:W-:Y:S01]  /*36d0*/  FADD.FTZ R3, R203, -R2 ;  /* 0x80000002cb037221 */ /* 0x000fe20000010000 */
[----:B------:R-:W-:-:S03]  /*36e0*/  @P3 HADD2.F32 R2, -RZ, R5.H1_H1 ;  /* 0x30000005ff023230 */ /* 0x000fc60000004100 */
[----:B------:R-:W-:-:S04]  /*36f0*/  FMUL.FTZ R3, R158, R3 ;  /* 0x000000039e037220 */ /* 0x000fc80000410000 */
[----:B------:R-:W-:Y:S02]  /*3700*/  @P3 FADD.FTZ R3, R3, R2 ;  /* 0x0000000203033221 */ /* 0x000fe40000010000 */
.L_x_5415:
[----:B------:R-:W-:Y:S05]  /*3710*/  BSYNC B1 ;  /* 0x0000000000017941 */ /* 0x000fea0003800000 */
.L_x_5413:
        /* <DEDUP_REMOVED lines=14> */
.L_x_5417:
[----:B------:R-:W-:Y:S01]  /*3800*/  ISETP.NE.AND P4, PT, R157, RZ, PT ;  /* 0x000000ff9d00720c */ /* 0x000fe20003f85270 */
[----:B------:R-:W-:-:S03]  /*3810*/  @P3 HADD2.F32 R2, -RZ, R6.H0_H0 ;  /* 0x20000006ff023230 */ /* 0x000fc60000004100 */
[----:B------:R-:W-:-:S05]  /*3820*/  FSEL R3, R151, RZ, !P4 ;  /* 0x000000ff97037208 */ /* 0x000fca0006000000 */
[----:B------:R-:W-:-:S04]  /*3830*/  FFMA.FTZ R3, R155, R170, R3 ;  /* 0x000000aa9b037223 */ /* 0x000fc80000010003 */
[----:B------:R-:W-:-:S04]  /*3840*/  FADD.FTZ R3, R200, -R3 ;  /* 0x80000003c8037221 */ /* 0x000fc80000010000 */
[----:B------:R-:W-:-:S04]  /*3850*/  FMUL.FTZ R3, R158, R3 ;  /* 0x000000039e037220 */ /* 0x000fc80000410000 */
[----:B------:R-:W-:Y:S02]  /*3860*/  @P3 FADD.FTZ R3, R3, R2 ;  /* 0x0000000203033221 */ /* 0x000fe40000010000 */
.L_x_5418:
[----:B------:R-:W-:Y:S05]  /*3870*/  BSYNC B1 ;  /* 0x0000000000017941 */ /* 0x000fea0003800000 */
.L_x_5416:
        /* <DEDUP_REMOVED lines=14> */
.L_x_5420:
[----:B------:R-:W-:-:S04]  /*3960*/  ISETP.NE.AND P4, PT, R157, RZ, PT ;  /* 0x000000ff9d00720c */ /* 0x000fc80003f85270 */
[----:B------:R-:W-:-:S05]  /*3970*/  FSEL R3, R151, RZ, !P4 ;  /* 0x000000ff97037208 */ /* 0x000fca0006000000 */
[----:B------:R-:W-:-:S04]  /*3980*/  FFMA.FTZ R2, R152, R170, R3 ;  /* 0x000000aa98027223 */ /* 0x000fc80000010003 */
[----:B------:R-:W-:Y:S01]  /*3990*/  FADD.FTZ R3, R201, -R2 ;  /* 0x80000002c9037221 */ /* 0x000fe20000010000 */
[----:B------:R-:W-:-:S03]  /*39a0*/  @P3 HADD2.F32 R2, -RZ, R6.H1_H1 ;  /* 0x30000006ff023230 */ /* 0x000fc60000004100 */
[----:B------:R-:W-:-:S04]  /*39b0*/  FMUL.FTZ R3, R158, R3 ;  /* 0x000000039e037220 */ /* 0x000fc80000410000 */
[----:B------:R-:W-:Y:S02]  /*39c0*/  @P3 FADD.FTZ R3, R3, R2 ;  /* 0x0000000203033221 */ /* 0x000fe40000010000 */
.L_x_5421:
[----:B------:R-:W-:Y:S05]  /*39d0*/  BSYNC B1 ;  /* 0x0000000000017941 */ /* 0x000fea0003800000 */
.L_x_5419:
        /* <DEDUP_REMOVED lines=14> */
.L_x_5423:
[----:B------:R-:W-:Y:S01]  /*3ac0*/  ISETP.NE.AND P4, PT, R157, RZ, PT ;  /* 0x000000ff9d00720c */ /* 0x000fe20003f85270 */
[----:B------:R-:W-:-:S03]  /*3ad0*/  @P3 HADD2.F32 R2, -RZ, R7.H0_H0 ;  /* 0x20000007ff023230 */ /* 0x000fc60000004100 */
[----:B------:R-:W-:-:S05]  /*3ae0*/  FSEL R3, R151, RZ, !P4 ;  /* 0x000000ff97037208 */ /* 0x000fca0006000000 */
[----:B------:R-:W-:-:S04]  /*3af0*/  FFMA.FTZ R3, R153, R170, R3 ;  /* 0x000000aa99037223 */ /* 0x000fc80000010003 */
[----:B------:R-:W-:-:S04]  /*3b00*/  FADD.FTZ R3, R198, -R3 ;  /* 0x80000003c6037221 */ /* 0x000fc80000010000 */
[----:B------:R-:W-:-:S04]  /*3b10*/  FMUL.FTZ R3, R158, R3 ;  /* 0x000000039e037220 */ /* 0x000fc80000410000 */
[----:B------:R-:W-:Y:S02]  /*3b20*/  @P3 FADD.FTZ R3, R3, R2 ;  /* 0x0000000203033221 */ /* 0x000fe40000010000 */
.L_x_5424:
[----:B------:R-:W-:Y:S05]  /*3b30*/  BSYNC B1 ;  /* 0x0000000000017941 */ /* 0x000fea0003800000 */
.L_x_5422:
        /* <DEDUP_REMOVED lines=14> */
.L_x_5426:
[----:B------:R-:W-:Y:S01]  /*3c20*/  ISETP.NE.AND P1, PT, R157, RZ, PT ;  /* 0x000000ff9d00720c */ /* 0x000fe20003f25270 */
[----:B------:R-:W-:-:S03]  /*3c30*/  @P3 HADD2.F32 R2, -RZ, R7.H1_H1 ;  /* 0x30000007ff023230 */ /* 0x000fc60000004100 */
[----:B------:R-:W-:-:S05]  /*3c40*/  FSEL R151, R151, RZ, !P1 ;  /* 0x000000ff97977208 */ /* 0x000fca0004800000 */
[----:B------:R-:W-:-:S04]  /*3c50*/  FFMA.FTZ R170, R206, R170, R151 ;  /* 0x000000aaceaa7223 */ /* 0x000fc80000010097 */
[----:B------:R-:W-:-:S04]  /*3c60*/  FADD.FTZ R3, R197, -R170 ;  /* 0x800000aac5037221 */ /* 0x000fc80000010000 */
[----:B------:R-:W-:-:S04]  /*3c70*/  FMUL.FTZ R3, R158, R3 ;  /* 0x000000039e037220 */ /* 0x000fc80000410000 */
[----:B------:R-:W-:Y:S02]  /*3c80*/  @P3 FADD.FTZ R3, R3, R2 ;  /* 0x0000000203033221 */ /* 0x000fe40000010000 */
.L_x_5427:
[----:B------:R-:W-:Y:S05]  /*3c90*/  BSYNC B1 ;  /* 0x0000000000017941 */ /* 0x000fea0003800000 */
.L_x_5425:
        /* <DEDUP_REMOVED lines=19> */
.L_x_5346:
[----:B------:R-:W-:Y:S05]  /*3dd0*/  BSYNC B0 ;  /* 0x0000000000007941 */ /* 0x000fea0003800000 */
.L_x_5344:
        /* <DEDUP_REMOVED lines=203> */
.L_x_5350:
[----:B0-----:R-:W-:Y:S01]  /*4a90*/  HFMA2.MMA R150, -RZ, RZ, 0, 5.9604644775390625e-08 ;  /* 0x00000001ff967435 */ /* 0x001fe200000001ff */
[----:B------:R-:W-:-:S02]  /*4aa0*/  MOV R149, R207 ;  /* 0x000000cf00957202 */ /* 0x000fc40000000f00 */
[----:B------:R-:W-:Y:S02]  /*4ab0*/  MOV R209, 0x1f ;  /* 0x0000001f00d17802 */ /* 0x000fe40000000f00 */
[----:B------:R-:W-:Y:S02]  /*4ac0*/  MOV R212, 0xffffffff ;  /* 0xffffffff00d47802 */ /* 0x000fe40000000f00 */
[----:B------:R-:W-:Y:S02]  /*4ad0*/  MOV R2, 0x4af0 ;  /* 0x00004af000027802 */ /* 0x000fe40000000f00 */
[----:B-----5:R-:W-:Y:S05]  /*4ae0*/  CALL.REL.NOINC `($__internal_107_$__cuda_sm70_shflsync_bfly_p) ;  /* 0x0000045000007944 */ /* 0x020fea0003c00000 */
[----:B-1----:R-:W-:Y:S01]  /*4af0*/  MOV R148, R209 ;  /* 0x000000d100947202 */ /* 0x002fe20000000f00 */
[----:B0-----:R-:W-:Y:S05]  /*4b00*/  BRA `(.L_x_5429) ;  /* 0xffffccb000007947 */ /* 0x001fea000383ffff */
.L_x_5351:
[----:B------:R-:W-:Y:S01]  /*4b10*/  HFMA2.MMA R150, -RZ, RZ, 0, 5.9604644775390625e-08 ;  /* 0x00000001ff967435 */ /* 0x000fe200000001ff */
[----:B------:R-:W-:Y:S02]  /*4b20*/  MOV R149, R208 ;  /* 0x000000d000957202 */ /* 0x000fe40000000f00 */
[----:B------:R-:W-:Y:S02]  /*4b30*/  MOV R209, 0x1f ;  /* 0x0000001f00d17802 */ /* 0x000fe40000000f00 */
[----:B------:R-:W-:-:S02]  /*4b40*/  MOV R212, 0xffffffff ;  /* 0xffffffff00d47802 */ /* 0x000fc40000000f00 */
[----:B------:R-:W-:Y:S02]  /*4b50*/  MOV R2, 0x4b70 ;  /* 0x00004b7000027802 */ /* 0x000fe40000000f00 */
[----:B01---5:R-:W-:Y:S05]  /*4b60*/  CALL.REL.NOINC `($__internal_107_$__cuda_sm70_shflsync_bfly_p) ;  /* 0x000003d000007944 */ /* 0x023fea0003c00000 */
[----:B------:R-:W-:Y:S01]  /*4b70*/  FADD.FTZ R207, R148, R207 ;  /* 0x000000cf94cf7221 */ /* 0x000fe20000010000 */
[----:B0-----:R-:W-:Y:S01]  /*4b80*/  HFMA2.MMA R150, -RZ, RZ, 0, 1.1920928955078125e-07 ;  /* 0x00000002ff967435 */ /* 0x001fe200000001ff */
[----:B-1----:R-:W-:Y:S01]  /*4b90*/  FADD.FTZ R208, R208, R209 ;  /* 0x000000d1d0d07221 */ /* 0x002fe20000010000 */
[----:B------:R-:W-:Y:S02]  /*4ba0*/  MOV R209, 0x1f ;  /* 0x0000001f00d17802 */ /* 0x000fe40000000f00 */
[----:B------:R-:W-:Y:S02]  /*4bb0*/  MOV R212, 0xffffffff ;  /* 0xffffffff00d47802 */ /* 0x000fe40000000f00 */
[----:B------:R-:W-:Y:S02]  /*4bc0*/  MOV R149, R207 ;  /* 0x000000cf00957202 */ /* 0x000fe40000000f00 */
[----:B------:R-:W-:Y:S02]  /*4bd0*/  MOV R2, 0x4bf0 ;  /* 0x00004bf000027802 */ /* 0x000fe40000000f00 */
[----:B------:R-:W-:Y:S05]  /*4be0*/  CALL.REL.NOINC `($__internal_107_$__cuda_sm70_shflsync_bfly_p) ;  /* 0x0000035000007944 */ /* 0x000fea0003c00000 */
[----:B0-----:R-:W-:Y:S01]  /*4bf0*/  HFMA2.MMA R150, -RZ, RZ, 0, 1.1920928955078125e-07 ;  /* 0x00000002ff967435 */ /* 0x001fe200000001ff */
[----:B-1----:R-:W-:-:S02]  /*4c00*/  MOV R148, R209 ;  /* 0x000000d100947202 */ /* 0x002fc40000000f00 */
[----:B------:R-:W-:Y:S02]  /*4c10*/  MOV R149, R208 ;  /* 0x000000d000957202 */ /* 0x000fe40000000f00 */
[----:B------:R-:W-:Y:S02]  /*4c20*/  MOV R209, 0x1f ;  /* 0x0000001f00d17802 */ /* 0x000fe40000000f00 */
[----:B------:R-:W-:Y:S02]  /*4c30*/  MOV R212, 0xffffffff ;  /* 0xffffffff00d47802 */ /* 0x000fe40000000f00 */
[----:B------:R-:W-:Y:S02]  /*4c40*/  MOV R2, 0x4c60 ;  /* 0x00004c6000027802 */ /* 0x000fe40000000f00 */
[----:B------:R-:W-:Y:S05]  /*4c50*/  CALL.REL.NOINC `($__internal_107_$__cuda_sm70_shflsync_bfly_p) ;  /* 0x000002e000007944 */ /* 0x000fea0003c00000 */
[----:B------:R-:W-:Y:S01]  /*4c60*/  FADD.FTZ R207, R148, R207 ;  /* 0x000000cf94cf7221 */ /* 0x000fe20000010000 */
[----:B0-----:R-:W-:Y:S01]  /*4c70*/  HFMA2.MMA R150, -RZ, RZ, 0, 2.384185791015625e-07 ;  /* 0x00000004ff967435 */ /* 0x001fe200000001ff */
[----:B-1----:R-:W-:Y:S01]  /*4c80*/  FADD.FTZ R208, R208, R209 ;  /* 0x000000d1d0d07221 */ /* 0x002fe20000010000 */
[----:B------:R-:W-:Y:S02]  /*4c90*/  MOV R209, 0x1f ;  /* 0x0000001f00d17802 */ /* 0x000fe40000000f00 */
[----:B------:R-:W-:-:S02]  /*4ca0*/  MOV R212, 0xffffffff ;  /* 0xffffffff00d47802 */ /* 0x000fc40000000f00 */
[----:B------:R-:W-:Y:S02]  /*4cb0*/  MOV R149, R207 ;  /* 0x000000cf00957202 */ /* 0x000fe40000000f00 */
[----:B------:R-:W-:Y:S02]  /*4cc0*/  MOV R2, 0x4ce0 ;  /* 0x00004ce000027802 */ /* 0x000fe40000000f00 */
[----:B------:R-:W-:Y:S05]  /*4cd0*/  CALL.REL.NOINC `($__internal_107_$__cuda_sm70_shflsync_bfly_p) ;  /* 0x0000026000007944 */ /* 0x000fea0003c00000 */
[----:B0-----:R-:W-:Y:S01]  /*4ce0*/  HFMA2.MMA R150, -RZ, RZ, 0, 2.384185791015625e-07 ;  /* 0x00000004ff967435 */ /* 0x001fe200000001ff */
[----:B-1----:R-:W-:Y:S02]  /*4cf0*/  MOV R148, R209 ;  /* 0x000000d100947202 */ /* 0x002fe40000000f00 */
[----:B------:R-:W-:Y:S02]  /*4d00*/  MOV R149, R208 ;  /* 0x000000d000957202 */ /* 0x000fe40000000f00 */
[----:B------:R-:W-:Y:S02]  /*4d10*/  MOV R209, 0x1f ;  /* 0x0000001f00d17802 */ /* 0x000fe40000000f00 */
[----:B------:R-:W-:Y:S02]  /*4d20*/  MOV R212, 0xffffffff ;  /* 0xffffffff00d47802 */ /* 0x000fe40000000f00 */
[----:B------:R-:W-:-:S02]  /*4d30*/  MOV R2, 0x4d50 ;  /* 0x00004d5000027802 */ /* 0x000fc40000000f00 */
[----:B------:R-:W-:Y:S05]  /*4d40*/  CALL.REL.NOINC `($__internal_107_$__cuda_sm70_shflsync_bfly_p) ;  /* 0x000001f000007944 */ /* 0x000fea0003c00000 */
[----:B------:R-:W-:Y:S01]  /*4d50*/  FADD.FTZ R207, R148, R207 ;  /* 0x000000cf94cf7221 */ /* 0x000fe20000010000 */
[----:B0-----:R-:W-:Y:S01]  /*4d60*/  HFMA2.MMA R150, -RZ, RZ, 0, 4.76837158203125e-07 ;  /* 0x00000008ff967435 */ /* 0x001fe200000001ff */
[----:B-1----:R-:W-:Y:S01]  /*4d70*/  FADD.FTZ R208, R208, R209 ;  /* 0x000000d1d0d07221 */ /* 0x002fe20000010000 */
[----:B------:R-:W-:-:S02]  /*4d80*/  MOV R209, 0x1f ;  /* 0x0000001f00d17802 */ /* 0x000fc40000000f00 */
[----:B------:R-:W-:Y:S02]  /*4d90*/  MOV R212, 0xffffffff ;  /* 0xffffffff00d47802 */ /* 0x000fe40000000f00 */
[----:B------:R-:W-:Y:S02]  /*4da0*/  MOV R149, R207 ;  /* 0x000000cf00957202 */ /* 0x000fe40000000f00 */
[----:B------:R-:W-:Y:S02]  /*4db0*/  MOV R2, 0x4dd0 ;  /* 0x00004dd000027802 */ /* 0x000fe40000000f00 */
[----:B------:R-:W-:Y:S05]  /*4dc0*/  CALL.REL.NOINC `($__internal_107_$__cuda_sm70_shflsync_bfly_p) ;  /* 0x0000017000007944 */ /* 0x000fea0003c00000 */
[----:B0-----:R-:W-:Y:S01]  /*4dd0*/  HFMA2.MMA R150, -RZ, RZ, 0, 4.76837158203125e-07 ;  /* 0x00000008ff967435 */ /* 0x001fe200000001ff */
[----:B-1----:R-:W-:Y:S02]  /*4de0*/  MOV R148, R209 ;  /* 0x000000d100947202 */ /* 0x002fe40000000f00 */
[----:B------:R-:W-:Y:S02]  /*4df0*/  MOV R149, R208 ;  /* 0x000000d000957202 */ /* 0x000fe40000000f00 */
[----:B------:R-:W-:Y:S02]  /*4e00*/  MOV R209, 0x1f ;  /* 0x0000001f00d17802 */ /* 0x000fe40000000f00 */
[----:B------:R-:W-:-:S02]  /*4e10*/  MOV R212, 0xffffffff ;  /* 0xffffffff00d47802 */ /* 0x000fc40000000f00 */
[----:B------:R-:W-:Y:S02]  /*4e20*/  MOV R2, 0x4e40 ;  /* 0x00004e4000027802 */ /* 0x000fe40000000f00 */
[----:B------:R-:W-:Y:S05]  /*4e30*/  CALL.REL.NOINC `($__internal_107_$__cuda_sm70_shflsync_bfly_p) ;  /* 0x0000010000007944 */ /* 0x000fea0003c00000 */
[----:B------:R-:W-:Y:S01]  /*4e40*/  FADD.FTZ R207, R148, R207 ;  /* 0x000000cf94cf7221 */ /* 0x000fe20000010000 */
[----:B0-----:R-:W-:Y:S01]  /*4e50*/  HFMA2.MMA R150, -RZ, RZ, 0, 9.5367431640625e-07 ;  /* 0x00000010ff967435 */ /* 0x001fe200000001ff */
[----:B-1----:R-:W-:Y:S01]  /*4e60*/  FADD.FTZ R208, R208, R209 ;  /* 0x000000d1d0d07221 */ /* 0x002fe20000010000 */
[----:B------:R-:W-:Y:S02]  /*4e70*/  MOV R209, 0x1f ;  /* 0x0000001f00d17802 */ /* 0x000fe40000000f00 */
[----:B------:R-:W-:Y:S02]  /*4e80*/  MOV R212, 0xffffffff ;  /* 0xffffffff00d47802 */ /* 0x000fe40000000f00 */
[----:B------:R-:W-:Y:S02]  /*4e90*/  MOV R149, R207 ;  /* 0x000000cf00957202 */ /* 0x000fe40000000f00 */
[----:B------:R-:W-:Y:S02]  /*4ea0*/  MOV R2, 0x4ec0 ;  /* 0x00004ec000027802 */ /* 0x000fe40000000f00 */
[----:B------:R-:W-:Y:S05]  /*4eb0*/  CALL.REL.NOINC `($__internal_107_$__cuda_sm70_shflsync_bfly_p) ;  /* 0x0000008000007944 */ /* 0x000fea0003c00000 */
[----:B0-----:R-:W-:Y:S01]  /*4ec0*/  HFMA2.MMA R150, -RZ, RZ, 0, 9.5367431640625e-07 ;  /* 0x00000010ff967435 */ /* 0x001fe200000001ff */
[----:B-1----:R-:W-:-:S02]  /*4ed0*/  MOV R210, R209 ;  /* 0x000000d100d27202 */ /* 0x002fc40000000f00 */
[----:B------:R-:W-:Y:S02]  /*4ee0*/  MOV R149, R208 ;  /* 0x000000d000957202 */ /* 0x000fe40000000f00 */
[----:B------:R-:W-:Y:S02]  /*4ef0*/  MOV R209, 0x1f ;  /* 0x0000001f00d17802 */ /* 0x000fe40000000f00 */
[----:B------:R-:W-:Y:S02]  /*4f00*/  MOV R212, 0xffffffff ;  /* 0xffffffff00d47802 */ /* 0x000fe40000000f00 */
[----:B------:R-:W-:Y:S02]  /*4f10*/  MOV R2, 0x4f30 ;  /* 0x00004f3000027802 */ /* 0x000fe40000000f00 */
[----:B------:R-:W-:Y:S05]  /*4f20*/  CALL.REL.NOINC `($__internal_107_$__cuda_sm70_shflsync_bfly_p) ;  /* 0x0000001000007944 */ /* 0x000fea0003c00000 */
[----:B01----:R-:W-:Y:S05]  /*4f30*/  BRA `(.L_x_5430) ;  /* 0xffffc9a000007947 */ /* 0x003fea000383ffff */
        .weak           $__internal_107_$__cuda_sm70_shflsync_bfly_p
        .type           $__internal_107_$__cuda_sm70_shflsync_bfly_p,@function
        .size           $__internal_107_$__cuda_sm70_shflsync_bfly_p,(.L_x_9837 - $__internal_107_$__cuda_sm70_shflsync_bfly_p)
$__internal_107_$__cuda_sm70_shflsync_bfly_p:
[----:B------:R-:W-:Y:S01]  /*4f40*/  HFMA2.MMA R3, -RZ, RZ, 0, 0 ;  /* 0x00000000ff037435 */ /* 0x000fe200000001ff */
[----:B------:R-:W-:Y:S04]  /*4f50*/  WARPSYNC R212 ;  /* 0x000000d400007348 */ /* 0x000fe80003800000 */
[----:B------:R0:W1:Y:S01]  /*4f60*/  SHFL.BFLY PT, R209, R149, R150, R209 ;  /* 0x0c00009695d17389 */ /* 0x00006200000e00d1 */
[----:B------:R-:W-:Y:S05]  /*4f70*/  RET.REL.NODEC R2 `(_ZN10layer_norm13ln_bwd_kernelINS_13Kernel_traitsIf6__halfS2_S2_fjLj768ELj1ELj4ELj1ELj16ENS_18Kernel_traits_baseILj768EfS2_S2_S2_fjLj128EEEEELb0ELb1ELb1ELb1EEEvNS_9BwdParamsE) ;  /* 0xffffb08002007950 */ /* 0x000fea0003c3ffff */
.L_x_5431:
        /* <DEDUP_REMOVED lines=16> */
.L_x_9837:


//--------------------- .text._ZN10layer_norm13ln_bwd_kernelINS_13Kernel_traitsIf6__halfS2_S2_fjLj768ELj1ELj4ELj1ELj16ENS_18Kernel_traits_baseILj768EfS2_S2_S2_fjLj128EEEEELb1ELb0ELb0ELb0EEEvNS_9BwdParamsE --------------------------
	.section	.text._ZN10layer_norm13ln_bwd_kernelINS_13Kernel_traitsIf6__halfS2_S2_fjLj768ELj1ELj4ELj1ELj16ENS_18Kernel_traits_baseILj768EfS2_S2_S2_fjLj128EEEEELb1ELb0ELb0ELb0EEEvNS_9BwdParamsE,"ax",@progbits
	.sectioninfo	@"SHI_REGISTERS=167"
	.align	128
        .global         _ZN10layer_norm13ln_bwd_kernelINS_13Kernel_traitsIf6__halfS2_S2_fjLj768ELj1ELj4ELj1ELj16ENS_18Kernel_traits_baseILj768EfS2_S2_S2_fjLj128EEEEELb1ELb0ELb0ELb0EEEvNS_9BwdParamsE
        .type           _ZN10layer_norm13ln_bwd_kernelINS_13Kernel_traitsIf6__halfS2_S2_fjLj768ELj1ELj4ELj1ELj16ENS_18Kernel_traits_baseILj768EfS2_S2_S2_fjLj128EEEEELb1ELb0ELb0ELb0EEEvNS_9BwdParamsE,@function
        .size           _ZN10layer_norm13ln_bwd_kernelINS_13Kernel_traitsIf6__halfS2_S2_fjLj768ELj1ELj4ELj1ELj16ENS_18Kernel_traits_baseILj768EfS2_S2_S2_fjLj128EEEEELb1ELb0ELb0ELb0EEEvNS_9BwdParamsE,(.L_x_9838 - _ZN10layer_norm13ln_bwd_kernelINS_13Kernel_traitsIf6__halfS2_S2_fjLj768ELj1ELj4ELj1ELj16ENS_18Kernel_traits_baseILj768EfS2_S2_S2_fjLj128EEEEELb1ELb0ELb0ELb0EEEvNS_9BwdParamsE)
        .other          _ZN10layer_norm13ln_bwd_kernelINS_13Kernel_traitsIf6__halfS2_S2_fjLj768ELj1ELj4ELj1ELj16ENS_18Kernel_traits_baseILj768EfS2_S2_S2_fjLj128EEEEELb1ELb0ELb0ELb0EEEvNS_9BwdParamsE,@"STO_CUDA_ENTRY STV_DEFAULT"
_ZN10layer_norm13ln_bwd_kernelINS_13Kernel_traitsIf6__halfS2_S2_fjLj768ELj1ELj4ELj1ELj16ENS_18Kernel_traits_baseILj768EfS2_S2_S2_fjLj128EEEEELb1ELb0ELb0ELb0EEEvNS_9BwdParamsE:
.text._ZN10layer_norm13ln_bwd_kernelINS_13Kernel_traitsIf6__halfS2_S2_fjLj768ELj1ELj4ELj1ELj16ENS_18Kernel_traits_baseILj768EfS2_S2_S2_fjLj128EEEEELb1ELb0ELb0ELb0EEEvNS_9BwdParamsE:
        /* <DEDUP_REMOVED lines=59> */
.L_x_5448:
        /* <DEDUP_REMOVED lines=23> */
[----:B----4-:R-:W-:Y:S01]  /*0520*/  @P0 HADD2.F32 R5, -RZ, R108.H0_H0 ;  /* 0x2000006cff050230 */ /* 0x010fe20000004100 */
[----:B------:R-:W-:Y:S05]  /*0530*/  @!P2 BRA `(.L_x_5435) ;  /* 0x000005700000a947 */ /* 0x000fea0003800000 */
[C---:B-1----:R-:W-:Y:S02]  /*0540*/  LEA R8, P0, R0.reuse, c[0x0][0x188], 0x4 ;  /* 0x0000620000087a11 */ /* 0x042fe400078020ff */
[----:B------:R-:W-:Y:S02]  /*0550*/  MOV R13, 0x10 ;  /* 0x00000010000d7802 */ /* 0x000fe40000000f00 */
        /* <DEDUP_REMOVED lines=15> */
[----:B------:R-:W-:Y:S01]  /*0650*/  FADD.FTZ R7, -R151, R112 ;  /* 0x0000007097077221 */ /* 0x000fe20000010100 */
[----:B------:R-:W-:-:S03]  /*0660*/  HADD2.F32 R154, -RZ, R9.H1_H1 ;  /* 0x30000009ff9a7230 */ /* 0x000fc60000004100 */
[C---:B-----5:R-:W-:Y:S02]  /*0670*/  FMUL.FTZ R150, R6.reuse, R7 ;  /* 0x0000000706967220 */ /* 0x060fe40000410000 */
[C---:B------:R-:W-:Y:S01]  /*0680*/  FADD.FTZ R7, -R151.reuse, R114 ;  /* 0x0000007297077221 */ /* 0x040fe20000010100 */
[--C-:B------:R-:W-:Y:S01]  /*0690*/  HADD2.F32 R110, -RZ, R11.reuse.H0_H0 ;  /* 0x2000000bff6e7230 */ /* 0x100fe20000004100 */
[C---:B------:R-:W-:Y:S01]  /*06a0*/  FADD.FTZ R9, -R151.reuse, R8 ;  /* 0x0000000897097221 */ /* 0x040fe20000010100 */
[----:B------:R-:W-:Y:S01]  /*06b0*/  HADD2.F32 R108, -RZ, R11.H1_H1 ;  /* 0x3000000bff6c7230 */ /* 0x000fe20000004100 */
[C---:B------:R-:W-:Y:S01]  /*06c0*/  FMUL.FTZ R146, R6.reuse, R7 ;  /* 0x0000000706927220 */ /* 0x040fe20000410000 */
[----:B---3--:R-:W-:Y:S01]  /*06d0*/  HADD2.F32 R11, -RZ, R13.H0_H0 ;  /* 0x2000000dff0b7230 */ /* 0x008fe20000004100 */
[----:B------:R-:W-:Y:S01]  /*06e0*/  FMUL.FTZ R148, R6, R9 ;  /* 0x0000000906947220 */ /* 0x000fe20000410000 */
[----:B------:R-:W-:Y:S01]  /*06f0*/  HADD2.F32 R156, -RZ, R10.H0_H0 ;  /* 0x2000000aff9c7230 */ /* 0x000fe20000004100 */
[----:B------:R-:W-:Y:S01]  /*0700*/  FADD.FTZ R9, -R151, R154 ;  /* 0x0000009a97097221 */ /* 0x000fe20000010100 */
[----:B------:R-:W-:-:S02]  /*0710*/  HADD2.F32 R149, -RZ, R12.H0_H0 ;  /* 0x2000000cff957230 */ /* 0x000fc40000004100 */
[----:B------:R-:W-:Y:S01]  /*0720*/  HADD2.F32 R10, -RZ, R10.H1_H1 ;  /* 0x3000000aff0a7230 */ /* 0x000fe20000004100 */
[----:B------:R-:W-:Y:S01]  /*0730*/  FADD.FTZ R70, R70, R11 ;  /* 0x0000000b46467221 */ /* 0x000fe20000010000 */
[----:B0-----:R-:W-:Y:S01]  /*0740*/  HADD2.F32 R16, -RZ, R13.H1_H1 ;  /* 0x3000000dff107230 */ /* 0x001fe20000004100 */
[-C--:B------:R-:W-:Y:S02]  /*0750*/  FFMA.FTZ R50, R146, R11.reuse, R50 ;  /* 0x0000000b92327223 */ /* 0x080fe40000010032 */
[----:B------:R-:W-:Y:S01]  /*0760*/  FMUL.FTZ R7, R26, R11 ;  /* 0x0000000b1a077220 */ /* 0x000fe20000410000 */
[----:B------:R-:W-:Y:S01]  /*0770*/  HADD2.F32 R12, -RZ, R12.H1_H1 ;  /* 0x3000000cff0c7230 */ /* 0x000fe20000004100 */
[----:B------:R-:W-:Y:S01]  /*0780*/  FADD.FTZ R11, -R151, R156 ;  /* 0x0000009c970b7221 */ /* 0x000fe20000010100 */
[--C-:B------:R-:W-:Y:S01]  /*0790*/  HADD2.F32 R17, -RZ, R15.reuse.H0_H0 ;  /* 0x2000000fff117230 */ /* 0x100fe20000004100 */
[----:B------:R-:W-:Y:S01]  /*07a0*/  FADD.FTZ R68, R68, R149 ;  /* 0x0000009544447221 */ /* 0x000fe20000010000 */
[----:B------:R-:W-:Y:S01]  /*07b0*/  HADD2.F32 R112, -RZ, R15.H1_H1 ;  /* 0x3000000fff707230 */ /* 0x000fe20000004100 */
[----:B------:R-:W-:-:S02]  /*07c0*/  FFMA.FTZ R48, R150, R149, R48 ;  /* 0x0000009596307223 */ /* 0x000fc40000010030 */
[----:B------:R-:W-:Y:S02]  /*07d0*/  FMUL.FTZ R8, R6, R9 ;  /* 0x0000000906087220 */ /* 0x000fe40000410000 */
[----:B------:R-:W-:Y:S02]  /*07e0*/  FMUL.FTZ R149, R24, R149 ;  /* 0x0000009518957220 */ /* 0x000fe40000410000 */
[----:B------:R-:W-:Y:S02]  /*07f0*/  FADD.FTZ R15, -R151, R10 ;  /* 0x0000000a970f7221 */ /* 0x000fe40000010100 */
[----:B------:R-:W-:Y:S02]  /*0800*/  FMUL.FTZ R9, R6, R11 ;  /* 0x0000000b06097220 */ /* 0x000fe40000410000 */
[----:B------:R-:W-:Y:S02]  /*0810*/  FADD.FTZ R71, R71, R16 ;  /* 0x0000001047477221 */ /* 0x000fe40000010000 */
[----:B------:R-:W-:-:S02]  /*0820*/  FFMA.FTZ R51, R8, R16, R51 ;  /* 0x0000001008337223 */ /* 0x000fc40000010033 */
[----:B------:R-:W-:Y:S02]  /*0830*/  FMUL.FTZ R11, R27, R16 ;  /* 0x000000101b0b7220 */ /* 0x000fe40000410000 */
[----:B------:R-:W-:Y:S02]  /*0840*/  FMUL.FTZ R147, R25, R12 ;  /* 0x0000000c19937220 */ /* 0x000fe40000410000 */
[----:B------:R-:W-:Y:S02]  /*0850*/  FMUL.FTZ R10, R6, R15 ;  /* 0x0000000f060a7220 */ /* 0x000fe40000410000 */
[----:B------:R-:W-:Y:S02]  /*0860*/  FADD.FTZ R16, RZ, R149 ;  /* 0x00000095ff107221 */ /* 0x000fe40000010000 */
[----:B------:R-:W-:Y:S01]  /*0870*/  FFMA.FTZ R15, R150, R149, RZ ;  /* 0x00000095960f7223 */ /* 0x000fe200000100ff */
[--C-:B------:R-:W-:Y:S01]  /*0880*/  HADD2.F32 R13, -RZ, R14.reuse.H0_H0 ;  /* 0x2000000eff0d7230 */ /* 0x100fe20000004100 */
[----:B------:R-:W-:Y:S01]  /*0890*/  FADD.FTZ R16, R16, R147 ;  /* 0x0000009310107221 */ /* 0x000fe20000010000 */
[----:B------:R-:W-:Y:S01]  /*08a0*/  HADD2.F32 R14, -RZ, R14.H1_H1 ;  /* 0x3000000eff0e7230 */ /* 0x000fe20000004100 */
[----:B------:R-:W-:-:S02]  /*08b0*/  FFMA.FTZ R15, R148, R147, R15 ;  /* 0x00000093940f7223 */ /* 0x000fc4000001000f */
[----:B------:R-:W-:Y:S02]  /*08c0*/  FADD.FTZ R109, -R151, R110 ;  /* 0x0000006e976d7221 */ /* 0x000fe40000010100 */
[----:B------:R-:W-:Y:S02]  /*08d0*/  FADD.FTZ R69, R69, R12 ;  /* 0x0000000c45457221 */ /* 0x000fe40000010000 */
[----:B------:R-:W-:Y:S02]  /*08e0*/  FFMA.FTZ R49, R148, R12, R49 ;  /* 0x0000000c94317223 */ /* 0x000fe40000010031 */
[----:B------:R-:W-:Y:S02]  /*08f0*/  FADD.FTZ R16, R16, R7 ;  /* 0x0000000710107221 */ /* 0x000fe40000010000 */
[----:B------:R-:W-:Y:S02]  /*0900*/  FADD.FTZ R72, R72, R13 ;  /* 0x0000000d48487221 */ /* 0x000fe40000010000 */
[----:B------:R-:W-:-:S02]  /*0910*/  FFMA.FTZ R52, R9, R13, R52 ;  /* 0x0000000d09347223 */ /* 0x000fc40000010034 */
[----:B------:R-:W-:Y:S02]  /*0920*/  FMUL.FTZ R12, R28, R13 ;  /* 0x0000000d1c0c7220 */ /* 0x000fe40000410000 */
        /* <DEDUP_REMOVED lines=8> */
[----:B------:R-:W-:Y:S02]  /*09b0*/  FADD.FTZ R111, -R151, R108 ;  /* 0x0000006c976f7221 */ /* 0x000fe40000010100 */
        /* <DEDUP_REMOVED lines=15> */
.L_x_5435:
[----:B-1----:R-:W-:Y:S05]  /*0ab0*/  BSYNC B1 ;  /* 0x0000000000017941 */ /* 0x002fea0003800000 */
.L_x_5434:
        /* <DEDUP_REMOVED lines=16> */
[----:B------:R-:W-:Y:S01]  /*0bc0*/  IADD3 R154, R154, 0x20, RZ ;  /* 0x000000209a9a7810 */ /* 0x000fe20007ffe0ff */
[--C-:B--2---:R-:W-:Y:S02]  /*0bd0*/  HADD2.F32 R18, -RZ, R108.reuse.H0_H0 ;  /* 0x2000006cff127230 */ /* 0x104fe40000004100 */
[----:B------:R-:W-:Y:S02]  /*0be0*/  HADD2.F32 R128, -RZ, R109.H0_H0 ;  /* 0x2000006dff807230 */ /* 0x000fe40000004100 */
[----:B------:R-:W-:Y:S01]  /*0bf0*/  HADD2.F32 R120, -RZ, R108.H1_H1 ;  /* 0x3000006cff787230 */ /* 0x000fe20000004100 */
[C---:B0-----:R-:W-:Y:S01]  /*0c00*/  FADD.FTZ R117, -R151.reuse, R18 ;  /* 0x0000001297757221 */ /* 0x041fe20000010100 */
[----:B------:R-:W-:Y:S01]  /*0c10*/  HADD2.F32 R118, -RZ, R110.H0_H0 ;  /* 0x2000006eff767230 */ /* 0x000fe20000004100 */
[----:B------:R-:W-:Y:S01]  /*0c20*/  FADD.FTZ R121, -R151, R128 ;  /* 0x0000008097797221 */ /* 0x000fe20000010100 */
[----:B---3--:R-:W-:-:S02]  /*0c30*/  HADD2.F32 R123, -RZ, R113.H0_H0 ;  /* 0x20000071ff7b7230 */ /* 0x008fc40000004100 */
[----:B------:R-:W-:Y:S01]  /*0c40*/  HADD2.F32 R124, -RZ, R113.H1_H1 ;  /* 0x30000071ff7c7230 */ /* 0x000fe20000004100 */
[C---:B------:R-:W-:Y:S01]  /*0c50*/  FADD.FTZ R113, -R151.reuse, R120 ;  /* 0x0000007897717221 */ /* 0x040fe20000010100 */
[--C-:B------:R-:W-:Y:S02]  /*0c60*/  HADD2.F32 R119, -RZ, R112.reuse.H0_H0 ;  /* 0x20000070ff777230 */ /* 0x100fe40000004100 */
[----:B------:R-:W-:Y:S01]  /*0c70*/  HADD2.F32 R156, -RZ, R109.H1_H1 ;  /* 0x3000006dff9c7230 */ /* 0x000fe20000004100 */
[C---:B-----5:R-:W-:Y:S01]  /*0c80*/  FMUL.FTZ R117, R6.reuse, R117 ;  /* 0x0000007506757220 */ /* 0x060fe20000410000 */
[----:B------:R-:W-:Y:S01]  /*0c90*/  HADD2.F32 R126, -RZ, R112.H1_H1 ;  /* 0x30000070ff7e7230 */ /* 0x000fe20000004100 */
[C---:B------:R-:W-:Y:S01]  /*0ca0*/  FMUL.FTZ R121, R6.reuse, R121 ;  /* 0x0000007906797220 */ /* 0x040fe20000410000 */
[--C-:B------:R-:W-:Y:S01]  /*0cb0*/  HADD2.F32 R109, -RZ, R115.reuse.H0_H0 ;  /* 0x20000073ff6d7230 */ /* 0x100fe20000004100 */
[----:B------:R-:W-:Y:S01]  /*0cc0*/  FMUL.FTZ R18, R6, R113 ;  /* 0x0000007106127220 */ /* 0x000fe20000410000 */
[----:B------:R-:W-:Y:S01]  /*0cd0*/  HADD2.F32 R112, -RZ, R115.H1_H1 ;  /* 0x30000073ff707230 */ /* 0x000fe20000004100 */
[C---:B------:R-:W-:Y:S01]  /*0ce0*/  FADD.FTZ R115, -R151.reuse, R118 ;  /* 0x0000007697737221 */ /* 0x040fe20000010100 */
[----:B------:R-:W-:Y:S01]  /*0cf0*/  HADD2.F32 R122, -RZ, R110.H1_H1 ;  /* 0x3000006eff7a7230 */ /* 0x000fe20000004100 */
[-C--:B------:R-:W-:Y:S01]  /*0d00*/  FMUL.FTZ R116, R32, R119.reuse ;  /* 0x0000007720747220 */ /* 0x080fe20000410000 */
[--C-:B------:R-:W-:Y:S01]  /*0d10*/  HADD2.F32 R110, -RZ, R111.reuse.H0_H0 ;  /* 0x2000006fff6e7230 */ /* 0x100fe20000004100 */
[----:B------:R-:W-:Y:S01]  /*0d20*/  FADD.FTZ R113, -R151, R156 ;  /* 0x0000009c97717221 */ /* 0x000fe20000010100 */
[----:B------:R-:W-:Y:S01]  /*0d30*/  HADD2.F32 R108, -RZ, R111.H1_H1 ;  /* 0x3000006fff6c7230 */ /* 0x000fe20000004100 */
[----:B------:R-:W-:Y:S01]  /*0d40*/  FADD.FTZ R76, R76, R119 ;  /* 0x000000774c4c7221 */ /* 0x000fe20000010000 */
[----:B------:R-:W-:Y:S01]  /*0d50*/  HADD2.F32 R111, -RZ, R114.H0_H0 ;  /* 0x20000072ff6f7230 */ /* 0x000fe20000004100 */
[----:B------:R-:W-:-:S02]  /*0d60*/  FFMA.FTZ R56, R117, R119, R56 ;  /* 0x0000007775387223 */ /* 0x000fc40000010038 */
[----:B------:R-:W-:Y:S02]  /*0d70*/  FADD.FTZ R78, R78, R123 ;  /* 0x0000007b4e4e7221 */ /* 0x000fe40000010000 */
[-C--:B------:R-:W-:Y:S02]  /*0d80*/  FFMA.FTZ R58, R121, R123.reuse, R58 ;  /* 0x0000007b793a7223 */ /* 0x080fe4000001003a */
[----:B------:R-:W-:Y:S02]  /*0d90*/  FMUL.FTZ R120, R34, R123 ;  /* 0x0000007b22787220 */ /* 0x000fe40000410000 */
[----:B------:R-:W-:Y:S02]  /*0da0*/  FADD.FTZ R77, R77, R126 ;  /* 0x0000007e4d4d7221 */ /* 0x000fe40000010000 */
[-C--:B------:R-:W-:Y:S02]  /*0db0*/  FFMA.FTZ R57, R18, R126.reuse, R57 ;  /* 0x0000007e12397223 */ /* 0x080fe40000010039 */
[----:B------:R-:W-:-:S02]  /*0dc0*/  FMUL.FTZ R119, R33, R126 ;  /* 0x0000007e21777220 */ /* 0x000fc40000410000 */
[C---:B------:R-:W-:Y:S02]  /*0dd0*/  FMUL.FTZ R123, R6.reuse, R115 ;  /* 0x00000073067b7220 */ /* 0x040fe40000410000 */
[----:B------:R-:W-:Y:S02]  /*0de0*/  FADD.FTZ R126, R157, R116 ;  /* 0x000000749d7e7221 */ /* 0x000fe40000010000 */
[----:B------:R-:W-:Y:S02]  /*0df0*/  FFMA.FTZ R155, R117, R116, R155 ;  /* 0x00000074759b7223 */ /* 0x000fe4000001009b */
[----:B------:R-:W-:Y:S02]  /*0e00*/  FMUL.FTZ R118, R6, R113 ;  /* 0x0000007106767220 */ /* 0x000fe40000410000 */
[----:B------:R-:W-:Y:S02]  /*0e10*/  FADD.FTZ R113, -R151, R122 ;  /* 0x0000007a97717221 */ /* 0x000fe40000010100 */
[----:B------:R-:W-:-:S02]  /*0e20*/  FADD.FTZ R80, R80, R111 ;  /* 0x0000006f50507221 */ /* 0x000fc40000010000 */
[-C--:B------:R-:W-:Y:S02]  /*0e30*/  FFMA.FTZ R60, R123, R111.reuse, R60 ;  /* 0x0000006f7b3c7223 */ /* 0x080fe4000001003c */
[----:B------:R-:W-:Y:S02]  /*0e40*/  FMUL.FTZ R122, R36, R111 ;  /* 0x0000006f247a7220 */ /* 0x000fe40000410000 */
[----:B------:R-:W-:Y:S02]  /*0e50*/  FADD.FTZ R111, R126, R119 ;  /* 0x000000777e6f7221 */ /* 0x000fe40000010000 */
[----:B------:R-:W-:Y:S02]  /*0e60*/  FFMA.FTZ R155, R18, R119, R155 ;  /* 0x00000077129b7223 */ /* 0x000fe4000001009b */
[----:B------:R-:W-:Y:S02]  /*0e70*/  FADD.FTZ R129, -R151, R110 ;  /* 0x0000006e97817221 */ /* 0x000fe40000010100 */
[----:B------:R-:W-:-:S02]  /*0e80*/  FMUL.FTZ R125, R35, R124 ;  /* 0x0000007c237d7220 */ /* 0x000fc40000410000 */
[----:B------:R-:W-:Y:S02]  /*0e90*/  FADD.FTZ R110, R111, R120 ;  /* 0x000000786f6e7221 */ /* 0x000fe40000010000 */
[----:B------:R-:W-:Y:S01]  /*0ea0*/  FFMA.FTZ R155, R121, R120, R155 ;  /* 0x00000078799b7223 */ /* 0x000fe2000001009b */
[----:B------:R-:W-:Y:S01]  /*0eb0*/  HADD2.F32 R114, -RZ, R114.H1_H1 ;  /* 0x30000072ff727230 */ /* 0x000fe20000004100 */
[----:B------:R-:W-:Y:S02]  /*0ec0*/  FADD.FTZ R111, R110, R125 ;  /* 0x0000007d6e6f7221 */ /* 0x000fe40000010000 */
[C---:B------:R-:W-:Y:S02]  /*0ed0*/  FFMA.FTZ R155, R118.reuse, R125, R155 ;  /* 0x0000007d769b7223 */ /* 0x040fe4000001009b */
[----:B------:R-:W-:Y:S02]  /*0ee0*/  FADD.FTZ R79, R79, R124 ;  /* 0x0000007c4f4f7221 */ /* 0x000fe40000010000 */
[----:B------:R-:W-:-:S02]  /*0ef0*/  FFMA.FTZ R59, R118, R124, R59 ;  /* 0x0000007c763b7223 */ /* 0x000fc4000001003b */
[C---:B------:R-:W-:Y:S02]  /*0f00*/  FMUL.FTZ R124, R6.reuse, R113 ;  /* 0x00000071067c7220 */ /* 0x040fe40000410000 */
[----:B------:R-:W-:Y:S02]  /*0f10*/  FMUL.FTZ R129, R6, R129 ;  /* 0x0000008106817220 */ /* 0x000fe40000410000 */
[----:B------:R-:W-:Y:S02]  /*0f20*/  FADD.FTZ R113, -R151, R108 ;  /* 0x0000006c97717221 */ /* 0x000fe40000010100 */
        /* <DEDUP_REMOVED lines=18> */
.L_x_5437:
[----:B------:R-:W-:Y:S05]  /*1050*/  BSYNC B1 ;  /* 0x0000000000017941 */ /* 0x000fea0003800000 */
.L_x_5436:
        /* <DEDUP_REMOVED lines=37> */
[----:B------:R-:W-:Y:S02]  /*12b0*/  FADD.FTZ R135, -R151, R108 ;  /* 0x0000006c97877221 */ /* 0x000fe40000010100 */
        /* <DEDUP_REMOVED lines=50> */
.L_x_5439:
[----:B------:R-:W-:Y:S05]  /*15e0*/  BSYNC B1 ;  /* 0x0000000000017941 */ /* 0x000fea0003800000 */
.L_x_5438:
[----:B------:R-:W-:Y:S05]  /*15f0*/  BRA.DIV ~URZ, `(.L_x_5440) ;  /* 0x000022127f007947 */ /* 0x000fea000b800000 */
[----:B------:R0:W1:Y:S02]  /*1600*/  SHFL.BFLY PT, R114, R157, 0x1, 0x1f ;  /* 0x0c201f009d727f89 */ /* 0x00006400000e0000 */
.L_x_5449:
        /* <DEDUP_REMOVED lines=18> */
.L_x_5450:
        /* <DEDUP_REMOVED lines=19> */
[----:B------:R-:W-:Y:S02]  /*1860*/  FFMA.FTZ R154, R14, R115, R114 ;  /* 0x000000730e9a7223 */ /* 0x000fe40000010072 */
        /* <DEDUP_REMOVED lines=22> */
[----:B------:R-:W-:Y:S02]  /*19d0*/  FADD.FTZ R113, R15, -R154 ;  /* 0x8000009a0f717221 */ /* 0x000fe40000010000 */
[----:B------:R-:W-:Y:S02]  /*19e0*/  FMUL.FTZ R151, R6, R151 ;  /* 0x0000009706977220 */ /* 0x000fe40000410000 */
[----:B------:R-:W-:Y:S01]  /*19f0*/  @P1 FADD.FTZ R162, R162, R109 ;  /* 0x0000006da2a21221 */ /* 0x000fe20000010000 */
[----:B------:R-:W-:Y:S01]  /*1a00*/  @P1 HADD2.F32 R109, -RZ, R88.H1_H1 ;  /* 0x30000058ff6d1230 */ /* 0x000fe20000004100 */
[----:B------:R-:W-:Y:S02]  /*1a10*/  @P1 FADD.FTZ R151, R151, R108 ;  /* 0x0000006c97971221 */ /* 0x000fe40000010000 */
[----:B------:R-:W-:-:S02]  /*1a20*/  FFMA.FTZ R108, R16, R115, R114 ;  /* 0x00000073106c7223 */ /* 0x000fc40000010072 */
        /* <DEDUP_REMOVED lines=64> */
.L_x_5443:
[----:B------:R-:W-:Y:S05]  /*1e30*/  BSYNC B1 ;  /* 0x0000000000017941 */ /* 0x000fea0003800000 */
.L_x_5442:
        /* <DEDUP_REMOVED lines=107> */
.L_x_5445:
[----:B------:R-:W-:Y:S05]  /*24f0*/  BSYNC B1 ;  /* 0x0000000000017941 */ /* 0x000fea0003800000 */
.L_x_5444:
        /* <DEDUP_REMOVED lines=73> */
[----:B------:R-:W-:Y:S01]  /*2990*/  @P0 IMAD.WIDE.U32 R108, R0, R113, c[0x0][0x258] ;  /* 0x00009600006c0625 */ /* 0x000fe200078e0071 */
[----:B------:R-:W-:-:S02]  /*29a0*/  @P1 PRMT R99, R99, 0x5410, R115 ;  /* 0x0000541063631816 */ /* 0x000fc40000000073 */
[----:B------:R-:W-:Y:S01]  /*29b0*/  LOP3.LUT P1, RZ, R153, 0xff, RZ, 0xc0, !PT ;  /* 0x000000ff99ff7812 */ /* 0x000fe2000782c0ff */
[----:B------:R-:W-:Y:S02]  /*29c0*/  FMUL.FTZ R114, R114, c[0x0][0x1e8] ;  /* 0x00007a0072727a20 */ /* 0x000fe40000410000 */
[----:B------:R1:W-:Y:S01]  /*29d0*/  @P0 STG.E.128 [R108.64], R96 ;  /* 0x000000606c000986 */ /* 0x0003e2000c101d04 */
[----:B------:R-:W-:Y:S01]  /*29e0*/  FMUL.FTZ R5, R6, R5 ;  /* 0x0000000506057220 */ /* 0x000fe20000410000 */
[----:B------:R-:W-:Y:S01]  /*29f0*/  LOP3.LUT P0, RZ, R152, 0xff0000, RZ, 0xc0, !PT ;  /* 0x00ff000098ff7812 */ /* 0x000fe2000780c0ff */
[----:B------:R-:W-:Y:S01]  /*2a00*/  FMUL.FTZ R164, R164, c[0x0][0x1e8] ;  /* 0x00007a00a4a47a20 */ /* 0x000fe20000410000 */
[----:B------:R-:W-:Y:S01]  /*2a10*/  MOV R6, R152 ;  /* 0x0000009800067202 */ /* 0x000fe20000000f00 */
[----:B------:R-:W-:Y:S01]  /*2a20*/  FMUL.FTZ R162, R162, c[0x0][0x1e8] ;  /* 0x00007a00a2a27a20 */ /* 0x000fe20000410000 */
[----:B------:R-:W-:Y:S01]  /*2a30*/  FSEL R110, R110, RZ, P1 ;  /* 0x000000ff6e6e7208 */ /* 0x000fe20000800000 */
[----:B------:R-:W-:Y:S01]  /*2a40*/  FMUL.FTZ R112, R112, c[0x0][0x1e8] ;  /* 0x00007a0070707a20 */ /* 0x000fe20000410000 */
        /* <DEDUP_REMOVED lines=8> */
[----:B-1----:R-:W-:Y:S02]  /*2ad0*/  FSEL R109, R114, RZ, P0 ;  /* 0x000000ff726d7208 */ /* 0x002fe40000000000 */
[----:B------:R-:W-:Y:S02]  /*2ae0*/  LOP3.LUT P0, RZ, R6, 0xff, RZ, 0xc0, !PT ;  /* 0x000000ff06ff7812 */ /* 0x000fe4000780c0ff */
[----:B------:R-:W-:Y:S02]  /*2af0*/  F2FP.PACK_AB R110, R111, R110 ;  /* 0x0000006e6f6e723e */ /* 0x000fe400000000ff */
[----:B------:R-:W-:Y:S01]  /*2b00*/  FSEL R108, R112, RZ, P0 ;  /* 0x000000ff706c7208 */ /* 0x000fe20000000000 */
[----:B------:R-:W-:Y:S01]  /*2b10*/  IMAD.WIDE.U32 R112, R0, R113, c[0x0][0x248] ;  /* 0x0000920000707625 */ /* 0x000fe200078e0071 */
[----:B------:R-:W-:-:S02]  /*2b20*/  LOP3.LUT P0, RZ, R153, 0xff000000, RZ, 0xc0, !PT ;  /* 0xff00000099ff7812 */ /* 0x000fc4000780c0ff */
[----:B------:R-:W-:Y:S02]  /*2b30*/  FSEL R111, R156, RZ, P1 ;  /* 0x000000ff9c6f7208 */ /* 0x000fe40000800000 */
[----:B------:R-:W-:Y:S02]  /*2b40*/  FSEL R154, R154, RZ, P5 ;  /* 0x000000ff9a9a7208 */ /* 0x000fe40002800000 */
[----:B------:R-:W-:Y:S02]  /*2b50*/  FSEL R5, R5, RZ, P0 ;  /* 0x000000ff05057208 */ /* 0x000fe40000000000 */
[----:B------:R-:W-:Y:S02]  /*2b60*/  F2FP.PACK_AB R108, R111, R108 ;  /* 0x0000006c6f6c723e */ /* 0x000fe400000000ff */
[----:B------:R-:W-:Y:S02]  /*2b70*/  F2FP.PACK_AB R109, R162, R109 ;  /* 0x0000006da26d723e */ /* 0x000fe400000000ff */
[----:B------:R-:W-:-:S05]  /*2b80*/  F2FP.PACK_AB R111, R5, R154 ;  /* 0x0000009a056f723e */ /* 0x000fca00000000ff */
[----:B------:R1:W-:Y:S02]  /*2b90*/  STG.E.128 [R112.64], R108 ;  /* 0x0000006c70007986 */ /* 0x0003e4000c101d04 */
.L_x_5447:
[----:B------:R-:W-:Y:S05]  /*2ba0*/  BSYNC B1 ;  /* 0x0000000000017941 */ /* 0x000fea0003800000 */
.L_x_5446:
[----:B------:R-:W-:-:S04]  /*2bb0*/  MOV R5, c[0x0][0x160] ;  /* 0x0000580000057a02 */ /* 0x000fc80000000f00 */
[----:B------:R-:W-:-:S04]  /*2bc0*/  LEA R2, R5, R2, 0x2 ;  /* 0x0000000205027211 */ /* 0x000fc800078e10ff */
[----:B------:R-:W-:-:S13]  /*2bd0*/  ISETP.GE.AND P0, PT, R2, c[0x0][0x164], PT ;  /* 0x0000590002007a0c */ /* 0x000fda0003f06270 */
[----:B01---5:R-:W-:Y:S01]  /*2be0*/  @P0 CALL.REL.NOINC `(.L_x_5433) ;  /* 0x0000001000000944 */ /* 0x023fe20003c00000 */
[----:B------:R-:W-:Y:S05]  /*2bf0*/  BRA `(.L_x_5448) ;  /* 0xffffd7b000007947 */ /* 0x000fea000383ffff */
.L_x_5433:
[----:B0-----:R-:W-:Y:S05]  /*2c00*/  BSYNC B0 ;  /* 0x0000000000007941 */ /* 0x001fea0003800000 */
.L_x_5432:
        /* <DEDUP_REMOVED lines=192> */
.L_x_5440:
[----:B------:R-:W-:Y:S01]  /*3810*/  HFMA2.MMA R112, -RZ, RZ, 0, 5.9604644775390625e-08 ;  /* 0x00000001ff707435 */ /* 0x000fe200000001ff */
[----:B------:R-:W-:Y:S02]  /*3820*/  MOV R113, R157 ;  /* 0x0000009d00717202 */ /* 0x000fe40000000f00 */
[----:B------:R-:W-:-:S02]  /*3830*/  MOV R111, 0x1f ;  /* 0x0000001f006f7802 */ /* 0x000fc40000000f00 */
[----:B------:R-:W-:Y:S02]  /*3840*/  MOV R110, 0xffffffff ;  /* 0xffffffff006e7802 */ /* 0x000fe40000000f00 */
[----:B------:R-:W-:Y:S02]  /*3850*/  MOV R108, 0x3870 ;  /* 0x00003870006c7802 */ /* 0x000fe40000000f00 */
[----:B-----5:R-:W-:Y:S05]  /*3860*/  CALL.REL.NOINC `($__internal_108_$__cuda_sm70_shflsync_bfly_p) ;  /* 0x0000046000007944 */ /* 0x020fea0003c00000 */
[----:B-1----:R-:W-:Y:S01]  /*3870*/  MOV R114, R110 ;  /* 0x0000006e00727202 */ /* 0x002fe20000000f00 */
[----:B0-----:R-:W-:Y:S05]  /*3880*/  BRA `(.L_x_5449) ;  /* 0xffffdd8000007947 */ /* 0x001fea000383ffff */
.L_x_5441:
[----:B------:R-:W-:Y:S01]  /*3890*/  HFMA2.MMA R112, -RZ, RZ, 0, 5.9604644775390625e-08 ;  /* 0x00000001ff707435 */ /* 0x000fe200000001ff */
[----:B------:R-:W-:Y:S02]  /*38a0*/  MOV R113, R155 ;  /* 0x0000009b00717202 */ /* 0x000fe40000000f00 */
[----:B------:R-:W-:Y:S02]  /*38b0*/  MOV R111, 0x1f ;  /* 0x0000001f006f7802 */ /* 0x000fe40000000f00 */
[----:B------:R-:W-:Y:S02]  /*38c0*/  MOV R110, 0xffffffff ;  /* 0xffffffff006e7802 */ /* 0x000fe40000000f00 */
[----:B------:R-:W-:-:S02]  /*38d0*/  MOV R108, 0x38f0 ;  /* 0x000038f0006c7802 */ /* 0x000fc40000000f00 */
[----:B01---5:R-:W-:Y:S05]  /*38e0*/  CALL.REL.NOINC `($__internal_108_$__cuda_sm70_shflsync_bfly_p) ;  /* 0x000003e000007944 */ /* 0x023fea0003c00000 */
[----:B------:R-:W-:Y:S01]  /*38f0*/  FADD.FTZ R157, R114, R157 ;  /* 0x0000009d729d7221 */ /* 0x000fe20000010000 */
[----:B0-----:R-:W-:Y:S01]  /*3900*/  HFMA2.MMA R112, -RZ, RZ, 0, 1.1920928955078125e-07 ;  /* 0x00000002ff707435 */ /* 0x001fe200000001ff */
[----:B-1----:R-:W-:Y:S01]  /*3910*/  FADD.FTZ R155, R155, R110 ;  /* 0x0000006e9b9b7221 */ /* 0x002fe20000010000 */
[----:B------:R-:W-:-:S02]  /*3920*/  MOV R111, 0x1f ;  /* 0x0000001f006f7802 */ /* 0x000fc40000000f00 */
[----:B------:R-:W-:Y:S02]  /*3930*/  MOV R110, 0xffffffff ;  /* 0xffffffff006e7802 */ /* 0x000fe40000000f00 */
[----:B------:R-:W-:Y:S02]  /*3940*/  MOV R113, R157 ;  /* 0x0000009d00717202 */ /* 0x000fe40000000f00 */
[----:B------:R-:W-:Y:S02]  /*3950*/  MOV R108, 0x3970 ;  /* 0x00003970006c7802 */ /* 0x000fe40000000f00 */
[----:B------:R-:W-:Y:S05]  /*3960*/  CALL.REL.NOINC `($__internal_108_$__cuda_sm70_shflsync_bfly_p) ;  /* 0x0000036000007944 */ /* 0x000fea0003c00000 */
[----:B0-----:R-:W-:Y:S01]  /*3970*/  HFMA2.MMA R112, -RZ, RZ, 0, 1.1920928955078125e-07 ;  /* 0x00000002ff707435 */ /* 0x001fe200000001ff */
[----:B-1----:R-:W-:Y:S02]  /*3980*/  MOV R114, R110 ;  /* 0x0000006e00727202 */ /* 0x002fe40000000f00 */
[----:B------:R-:W-:Y:S02]  /*3990*/  MOV R113, R155 ;  /* 0x0000009b00717202 */ /* 0x000fe40000000f00 */
[----:B------:R-:W-:Y:S02]  /*39a0*/  MOV R111, 0x1f ;  /* 0x0000001f006f7802 */ /* 0x000fe40000000f00 */
[----:B------:R-:W-:-:S02]  /*39b0*/  MOV R110, 0xffffffff ;  /* 0xffffffff006e7802 */ /* 0x000fc40000000f00 */
[----:B------:R-:W-:Y:S02]  /*39c0*/  MOV R108, 0x39e0 ;  /* 0x000039e0006c7802 */ /* 0x000fe40000000f00 */
[----:B------:R-:W-:Y:S05]  /*39d0*/  CALL.REL.NOINC `($__internal_108_$__cuda_sm70_shflsync_bfly_p) ;  /* 0x000002f000007944 */ /* 0x000fea0003c00000 */
[----:B------:R-:W-:Y:S01]  /*39e0*/  FADD.FTZ R157, R114, R157 ;  /* 0x0000009d729d7221 */ /* 0x000fe20000010000 */
[----:B0-----:R-:W-:Y:S01]  /*39f0*/  HFMA2.MMA R112, -RZ, RZ, 0, 2.384185791015625e-07 ;  /* 0x00000004ff707435 */ /* 0x001fe200000001ff */
[----:B-1----:R-:W-:Y:S01]  /*3a00*/  FADD.FTZ R155, R155, R110 ;  /* 0x0000006e9b9b7221 */ /* 0x002fe20000010000 */
[----:B------:R-:W-:Y:S02]  /*3a10*/  MOV R111, 0x1f ;  /* 0x0000001f006f7802 */ /* 0x000fe40000000f00 */
[----:B------:R-:W-:Y:S02]  /*3a20*/  MOV R110, 0xffffffff ;  /* 0xffffffff006e7802 */ /* 0x000fe40000000f00 */
[----:B------:R-:W-:Y:S02]  /*3a30*/  MOV R113, R157 ;  /* 0x0000009d00717202 */ /* 0x000fe40000000f00 */
[----:B------:R-:W-:Y:S02]  /*3a40*/  MOV R108, 0x3a60 ;  /* 0x00003a60006c7802 */ /* 0x000fe40000000f00 */
[----:B------:R-:W-:Y:S05]  /*3a50*/  CALL.REL.NOINC `($__internal_108_$__cuda_sm70_shflsync_bfly_p) ;  /* 0x0000027000007944 */ /* 0x000fea0003c00000 */
[----:B0-----:R-:W-:Y:S01]  /*3a60*/  HFMA2.MMA R112, -RZ, RZ, 0, 2.384185791015625e-07 ;  /* 0x00000004ff707435 */ /* 0x001fe200000001ff */
[----:B-1----:R-:W-:-:S02]  /*3a70*/  MOV R114, R110 ;  /* 0x0000006e00727202 */ /* 0x002fc40000000f00 */
[----:B------:R-:W-:Y:S02]  /*3a80*/  MOV R113, R155 ;  /* 0x0000009b00717202 */ /* 0x000fe40000000f00 */
[----:B------:R-:W-:Y:S02]  /*3a90*/  MOV R111, 0x1f ;  /* 0x0000001f006f7802 */ /* 0x000fe40000000f00 */
[----:B------:R-:W-:Y:S02]  /*3aa0*/  MOV R110, 0xffffffff ;  /* 0xffffffff006e7802 */ /* 0x000fe40000000f00 */
[----:B------:R-:W-:Y:S02]  /*3ab0*/  MOV R108, 0x3ad0 ;  /* 0x00003ad0006c7802 */ /* 0x000fe40000000f00 */
[----:B------:R-:W-:Y:S05]  /*3ac0*/  CALL.REL.NOINC `($__internal_108_$__cuda_sm70_shflsync_bfly_p) ;  /* 0x0000020000007944 */ /* 0x000fea0003c00000 */
[----:B------:R-:W-:Y:S01]  /*3ad0*/  FADD.FTZ R157, R114, R157 ;  /* 0x0000009d729d7221 */ /* 0x000fe20000010000 */
[----:B0-----:R-:W-:Y:S01]  /*3ae0*/  HFMA2.MMA R112, -RZ, RZ, 0, 4.76837158203125e-07 ;  /* 0x00000008ff707435 */ /* 0x001fe200000001ff */
[----:B-1----:R-:W-:Y:S01]  /*3af0*/  FADD.FTZ R115, R155, R110 ;  /* 0x0000006e9b737221 */ /* 0x002fe20000010000 */
[----:B------:R-:W-:Y:S02]  /*3b00*/  MOV R111, 0x1f ;  /* 0x0000001f006f7802 */ /* 0x000fe40000000f00 */
[----:B------:R-:W-:-:S02]  /*3b10*/  MOV R110, 0xffffffff ;  /* 0xffffffff006e7802 */ /* 0x000fc40000000f00 */
[----:B------:R-:W-:Y:S02]  /*3b20*/  MOV R113, R157 ;  /* 0x0000009d00717202 */ /* 0x000fe40000000f00 */
[----:B------:R-:W-:Y:S02]  /*3b30*/  MOV R108, 0x3b50 ;  /* 0x00003b50006c7802 */ /* 0x000fe40000000f00 */
[----:B------:R-:W-:Y:S05]  /*3b40*/  CALL.REL.NOINC `($__internal_108_$__cuda_sm70_shflsync_bfly_p) ;  /* 0x0000018000007944 */ /* 0x000fea0003c00000 */
[----:B0-----:R-:W-:Y:S01]  /*3b50*/  HFMA2.MMA R112, -RZ, RZ, 0, 4.76837158203125e-07 ;  /* 0x00000008ff707435 */ /* 0x001fe200000001ff */
[----:B-1----:R-:W-:Y:S02]  /*3b60*/  MOV R114, R110 ;  /* 0x0000006e00727202 */ /* 0x002fe40000000f00 */
[----:B------:R-:W-:Y:S02]  /*3b70*/  MOV R113, R115 ;  /* 0x0000007300717202 */ /* 0x000fe40000000f00 */
[----:B------:R-:W-:Y:S02]  /*3b80*/  MOV R111, 0x1f ;  /* 0x0000001f006f7802 */ /* 0x000fe40000000f00 */
[----:B------:R-:W-:Y:S02]  /*3b90*/  MOV R110, 0xffffffff ;  /* 0xffffffff006e7802 */ /* 0x000fe40000000f00 */
[----:B------:R-:W-:-:S02]  /*3ba0*/  MOV R108, 0x3bc0 ;  /* 0x00003bc0006c7802 */ /* 0x000fc40000000f00 */
[----:B------:R-:W-:Y:S05]  /*3bb0*/  CALL.REL.NOINC `($__internal_108_$__cuda_sm70_shflsync_bfly_p) ;  /* 0x0000011000007944 */ /* 0x000fea0003c00000 */
[----:B------:R-:W-:Y:S01]  /*3bc0*/  FADD.FTZ R114, R114, R157 ;  /* 0x0000009d72727221 */ /* 0x000fe20000010000 */
[----:B0-----:R-:W-:Y:S01]  /*3bd0*/  HFMA2.MMA R112, -RZ, RZ, 0, 9.5367431640625e-07 ;  /* 0x00000010ff707435 */ /* 0x001fe200000001ff */
[----:B-1----:R-:W-:Y:S01]  /*3be0*/  FADD.FTZ R115, R115, R110 ;  /* 0x0000006e73737221 */ /* 0x002fe20000010000 */
[----:B------:R-:W-:-:S02]  /*3bf0*/  MOV R111, 0x1f ;  /* 0x0000001f006f7802 */ /* 0x000fc40000000f00 */
[----:B------:R-:W-:Y:S02]  /*3c00*/  MOV R110, 0xffffffff ;  /* 0xffffffff006e7802 */ /* 0x000fe40000000f00 */
[----:B------:R-:W-:Y:S02]  /*3c10*/  MOV R113, R114 ;  /* 0x0000007200717202 */ /* 0x000fe40000000f00 */
[----:B------:R-:W-:Y:S02]  /*3c20*/  MOV R108, 0x3c40 ;  /* 0x00003c40006c7802 */ /* 0x000fe40000000f00 */
[----:B------:R-:W-:Y:S05]  /*3c30*/  CALL.REL.NOINC `($__internal_108_$__cuda_sm70_shflsync_bfly_p) ;  /* 0x0000009000007944 */ /* 0x000fea0003c00000 */
[----:B0-----:R-:W-:Y:S01]  /*3c40*/  HFMA2.MMA R112, -RZ, RZ, 0, 9.5367431640625e-07 ;  /* 0x00000010ff707435 */ /* 0x001fe200000001ff */
[----:B-1----:R-:W-:Y:S02]  /*3c50*/  MOV R151, R110 ;  /* 0x0000006e00977202 */ /* 0x002fe40000000f00 */
[----:B------:R-:W-:Y:S02]  /*3c60*/  MOV R113, R115 ;  /* 0x0000007300717202 */ /* 0x000fe40000000f00 */
[----:B------:R-:W-:Y:S02]  /*3c70*/  MOV R111, 0x1f ;  /* 0x0000001f006f7802 */ /* 0x000fe40000000f00 */
[----:B------:R-:W-:-:S02]  /*3c80*/  MOV R110, 0xffffffff ;  /* 0xffffffff006e7802 */ /* 0x000fc40000000f00 */
[----:B------:R-:W-:Y:S02]  /*3c90*/  MOV R108, 0x3cb0 ;  /* 0x00003cb0006c7802 */ /* 0x000fe40000000f00 */
[----:B------:R-:W-:Y:S05]  /*3ca0*/  CALL.REL.NOINC `($__internal_108_$__cuda_sm70_shflsync_bfly_p) ;  /* 0x0000002000007944 */ /* 0x000fea0003c00000 */
[----:B-1----:R-:W-:Y:S01]  /*3cb0*/  MOV R108, R110 ;  /* 0x0000006e006c7202 */ /* 0x002fe20000000f00 */
[----:B0-----:R-:W-:Y:S05]  /*3cc0*/  BRA `(.L_x_5450) ;  /* 0xffffda6000007947 */ /* 0x001fea000383ffff */
        .weak           $__internal_108_$__cuda_sm70_shflsync_bfly_p
        .type           $__internal_108_$__cuda_sm70_shflsync_bfly_p,@function
        .size           $__internal_108_$__cuda_sm70_shflsync_bfly_p,(.L_x_9838 - $__internal_108_$__cuda_sm70_shflsync_bfly_p)
$__internal_108_$__cuda_sm70_shflsync_bfly_p:
[----:B------:R-:W-:Y:S01]  /*3cd0*/  HFMA2.MMA R109, -RZ, RZ, 0, 0 ;  /* 0x00000000ff6d7435 */ /* 0x000fe200000001ff */
[----:B------:R-:W-:Y:S04]  /*3ce0*/  WARPSYNC R110 ;  /* 0x0000006e00007348 */ /* 0x000fe80003800000 */
[----:B------:R0:W1:Y:S01]  /*3cf0*/  SHFL.BFLY PT, R110, R113, R112, R111 ;  /* 0x0c000070716e7389 */ /* 0x00006200000e006f */
[----:B------:R-:W-:Y:S05]  /*3d00*/  RET.REL.NODEC R108 `(_ZN10layer_norm13ln_bwd_kernelINS_13Kernel_traitsIf6__halfS2_S2_fjLj768ELj1ELj4ELj1ELj16ENS_18Kernel_traits_baseILj768EfS2_S2_S2_fjLj128EEEEELb1ELb0ELb0ELb0EEEvNS_9BwdParamsE) ;  /* 0xffffc2f06c007950 */ /* 0x000fea0003c3ffff */
.L_x_5451:
        /* <DEDUP_REMOVED lines=15> */
.L_x_9838:


//--------------------- .text._ZN10layer_norm13ln_bwd_kernelINS_13Kernel_traitsIf6__halfS2_S2_fjLj768ELj1ELj4ELj1ELj16ENS_18Kernel_traits_baseILj768EfS2_S2_S2_fjLj128EEEEELb1ELb0ELb0ELb1EEEvNS_9BwdParamsE --------------------------
	.section	.text._ZN10layer_norm13ln_bwd_kernelINS_13Kernel_traitsIf6__halfS2_S2_fjLj768ELj1ELj4ELj1ELj16ENS_18Kernel_traits_baseILj768EfS2_S2_S2_fjLj128EEEEELb1ELb0ELb0ELb1EEEvNS_9BwdParamsE,"ax",@progbits
	.sectioninfo	@"SHI_REGISTERS=168"
	.align	128
        .global         _ZN10layer_norm13ln_bwd_kernelINS_13Kernel_traitsIf6__halfS2_S2_fjLj768ELj1ELj4ELj1ELj16ENS_18Kernel_traits_baseILj768EfS2_S2_S2_fjLj128EEEEELb1ELb0ELb0ELb1EEEvNS_9BwdParamsE
        .type           _ZN10layer_norm13ln_bwd_kernelINS_13Kernel_traitsIf6__halfS2_S2_fjLj768ELj1ELj4ELj1ELj16ENS_18Kernel_traits_baseILj768EfS2_S2_S2_fjLj128EEEEELb1ELb0ELb0ELb1EEEvNS_9BwdParamsE,@function
        .size           _ZN10layer_norm13ln_bwd_kernelINS_13Kernel_traitsIf6__halfS2_S2_fjLj768ELj1ELj4ELj1ELj16ENS_18Kernel_traits_baseILj768EfS2_S2_S2_fjLj128EEEEELb1ELb0ELb0ELb1EEEvNS_9BwdParamsE,(.L_x_9839 - _ZN10layer_norm13ln_bwd_kernelINS_13Kernel_traitsIf6__halfS2_S2_fjLj768ELj1ELj4ELj1ELj16ENS_18Kernel_traits_baseILj768EfS2_S2_S2_fjLj128EEEEELb1ELb0ELb0ELb1EEEvNS_9BwdParamsE)
        .other          _ZN10layer_norm13ln_bwd_kernelINS_13Kernel_traitsIf6__halfS2_S2_fjLj768ELj1ELj4ELj1ELj16ENS_18Kernel_traits_baseILj768EfS2_S2_S2_fjLj128EEEEELb1ELb0ELb0ELb1EEEvNS_9BwdParamsE,@"STO_CUDA_ENTRY STV_DEFAULT"
_ZN10layer_norm13ln_bwd_kernelINS_13Kernel_traitsIf6__halfS2_S2_fjLj768ELj1ELj4ELj1ELj16ENS_18Kernel_traits_baseILj768EfS2_S2_S2_fjLj128EEEEELb1ELb0ELb0ELb1EEEvNS_9BwdParamsE:
.text._ZN10layer_norm13ln_bwd_kernelINS_13Kernel_traitsIf6__halfS2_S2_fjLj768ELj1ELj4ELj1ELj16ENS_18Kernel_traits_baseILj768EfS2_S2_S2_fjLj128EEEEELb1ELb0ELb0ELb1EEEvNS_9BwdParamsE:
        /* <DEDUP_REMOVED lines=35> */
.L_x_5453:
        /* <DEDUP_REMOVED lines=34> */
.L_x_5459:
        /* <DEDUP_REMOVED lines=60> */
[----:B--2---:R-:W-:Y:S01]  /*0810*/  @P1 HADD2.F32 R124, -RZ, R137.H0_H0 ;  /* 0x20000089ff7c1230 */ /* 0x004fe20000004100 */
[----:B------:R-:W-:Y:S01]  /*0820*/  ISETP.NE.AND P1, PT, R121, RZ, PT ;  /* 0x000000ff7900720c */ /* 0x000fe20003f25270 */
[--C-:B---3--:R-:W-:Y:S02]  /*0830*/  HADD2.F32 R163, -RZ, R77.reuse.H0_H0 ;  /* 0x2000004dffa37230 */ /* 0x108fe40000004100 */
[----:B------:R-:W-:Y:S01]  /*0840*/  HADD2.F32 R165, -RZ, R77.H1_H1 ;  /* 0x3000004dffa57230 */ /* 0x000fe20000004100 */
[----:B----4-:R-:W-:Y:S01]  /*0850*/  FSEL R156, R136, RZ, !P1 ;  /* 0x000000ff889c7208 */ /* 0x010fe20004800000 */
[----:B------:R-:W-:Y:S02]  /*0860*/  HADD2.F32 R138, -RZ, R78.H1_H1 ;  /* 0x3000004eff8a7230 */ /* 0x000fe40000004100 */
[----:B------:R-:W-:Y:S02]  /*0870*/  HADD2.F32 R147, -RZ, R68.H1_H1 ;  /* 0x30000044ff937230 */ /* 0x000fe40000004100 */
[----:B------:R-:W-:-:S02]  /*0880*/  HADD2.F32 R145, -RZ, R70.H0_H0 ;  /* 0x20000046ff917230 */ /* 0x000fc40000004100 */
[----:B------:R-:W-:Y:S02]  /*0890*/  HADD2.F32 R143, -RZ, R70.H1_H1 ;  /* 0x30000046ff8f7230 */ /* 0x000fe40000004100 */
[--C-:B0-----:R-:W-:Y:S02]  /*08a0*/  HADD2.F32 R131, -RZ, R75.reuse.H0_H0 ;  /* 0x2000004bff837230 */ /* 0x101fe40000004100 */
[----:B------:R-:W-:Y:S02]  /*08b0*/  HADD2.F32 R70, -RZ, R75.H1_H1 ;  /* 0x3000004bff467230 */ /* 0x000fe40000004100 */
[--C-:B------:R-:W-:Y:S02]  /*08c0*/  HADD2.F32 R151, -RZ, R79.reuse.H0_H0 ;  /* 0x2000004fff977230 */ /* 0x100fe40000004100 */
[----:B------:R-:W-:Y:S02]  /*08d0*/  HADD2.F32 R153, -RZ, R79.H1_H1 ;  /* 0x3000004fff997230 */ /* 0x000fe40000004100 */
[----:B------:R-:W-:-:S02]  /*08e0*/  HADD2.F32 R133, -RZ, R81.H0_H0 ;  /* 0x20000051ff857230 */ /* 0x000fc40000004100 */
[----:B------:R-:W-:Y:S02]  /*08f0*/  HADD2.F32 R77, -RZ, R82.H0_H0 ;  /* 0x20000052ff4d7230 */ /* 0x000fe40000004100 */
[----:B-1----:R-:W-:Y:S02]  /*0900*/  HADD2.F32 R135, -RZ, R68.H0_H0 ;  /* 0x20000044ff877230 */ /* 0x002fe40000004100 */
[--C-:B------:R-:W-:Y:S02]  /*0910*/  HADD2.F32 R137, -RZ, R69.reuse.H0_H0 ;  /* 0x20000045ff897230 */ /* 0x100fe40000004100 */
[----:B------:R-:W-:Y:S02]  /*0920*/  HADD2.F32 R141, -RZ, R69.H1_H1 ;  /* 0x30000045ff8d7230 */ /* 0x000fe40000004100 */
[--C-:B------:R-:W-:Y:S02]  /*0930*/  HADD2.F32 R139, -RZ, R71.reuse.H0_H0 ;  /* 0x20000047ff8b7230 */ /* 0x100fe40000004100 */
[----:B------:R-:W-:-:S02]  /*0940*/  HADD2.F32 R149, -RZ, R71.H1_H1 ;  /* 0x30000047ff957230 */ /* 0x000fc40000004100 */
[--C-:B------:R-:W-:Y:S02]  /*0950*/  HADD2.F32 R159, -RZ, R76.reuse.H0_H0 ;  /* 0x2000004cff9f7230 */ /* 0x100fe40000004100 */
[----:B------:R-:W-:Y:S02]  /*0960*/  HADD2.F32 R161, -RZ, R76.H1_H1 ;  /* 0x3000004cffa17230 */ /* 0x000fe40000004100 */
[----:B------:R-:W-:Y:S02]  /*0970*/  HADD2.F32 R134, -RZ, R78.H0_H0 ;  /* 0x2000004eff867230 */ /* 0x000fe40000004100 */
[--C-:B------:R-:W-:Y:S02]  /*0980*/  HADD2.F32 R155, -RZ, R80.reuse.H0_H0 ;  /* 0x20000050ff9b7230 */ /* 0x100fe40000004100 */
[----:B------:R-:W-:Y:S02]  /*0990*/  HADD2.F32 R157, -RZ, R80.H1_H1 ;  /* 0x30000050ff9d7230 */ /* 0x000fe40000004100 */
[----:B------:R-:W-:-:S02]  /*09a0*/  HADD2.F32 R81, -RZ, R81.H1_H1 ;  /* 0x30000051ff517230 */ /* 0x000fc40000004100 */
[----:B------:R-:W-:Y:S02]  /*09b0*/  HADD2.F32 R79, -RZ, R82.H1_H1 ;  /* 0x30000052ff4f7230 */ /* 0x000fe40000004100 */
[--C-:B------:R-:W-:Y:S01]  /*09c0*/  HADD2.F32 R75, -RZ, R83.reuse.H0_H0 ;  /* 0x20000053ff4b7230 */ /* 0x100fe20000004100 */
[C---:B------:R-:W-:Y:S01]  /*09d0*/  FADD.FTZ R147, -R156.reuse, R147 ;  /* 0x000000939c937221 */ /* 0x040fe20000010100 */
        /* <DEDUP_REMOVED lines=30> */
[----:B------:R-:W-:Y:S01]  /*0bc0*/  FMUL.FTZ R85, R129, R147 ;  /* 0x0000009381557220 */ /* 0x000fe20000410000 */
[----:B------:R-:W-:-:S02]  /*0bd0*/  HADD2.F32 R71, -RZ, R73.H0_H0 ;  /* 0x20000049ff477230 */ /* 0x000fc40000004100 */
[--C-:B------:R-:W-:Y:S02]  /*0be0*/  HADD2.F32 R89, -RZ, R90.reuse.H0_H0 ;  /* 0x2000005aff597230 */ /* 0x100fe40000004100 */
[----:B------:R-:W-:Y:S01]  /*0bf0*/  HADD2.F32 R133, -RZ, R90.H1_H1 ;  /* 0x3000005aff857230 */ /* 0x000fe20000004100 */
[C---:B------:R-:W-:Y:S01]  /*0c00*/  FMUL.FTZ R90, R129.reuse, R137 ;  /* 0x00000089815a7220 */ /* 0x040fe20000410000 */
[--C-:B------:R-:W-:Y:S01]  /*0c10*/  HADD2.F32 R160, -RZ, R88.reuse.H0_H0 ;  /* 0x20000058ffa07230 */ /* 0x100fe20000004100 */
[----:B------:R-:W-:Y:S01]  /*0c20*/  FADD.FTZ R110, R72, R110 ;  /* 0x0000006e486e7221 */ /* 0x000fe20000010000 */
[----:B------:R-:W-:Y:S01]  /*0c30*/  HADD2.F32 R162, -RZ, R88.H1_H1 ;  /* 0x30000058ffa27230 */ /* 0x000fe20000004100 */
[----:B------:R-:W-:Y:S01]  /*0c40*/  FMUL.FTZ R88, R129, R135 ;  /* 0x0000008781587220 */ /* 0x000fe20000410000 */
[----:B------:R-:W-:Y:S01]  /*0c50*/  HADD2.F32 R68, -RZ, R73.H1_H1 ;  /* 0x30000049ff447230 */ /* 0x000fe20000004100 */
[-C--:B------:R-:W-:Y:S01]  /*0c60*/  FFMA.FTZ R111, R85, R72.reuse, R111 ;  /* 0x00000048556f7223 */ /* 0x080fe2000001006f */
[--C-:B------:R-:W-:Y:S01]  /*0c70*/  HADD2.F32 R135, -RZ, R91.reuse.H0_H0 ;  /* 0x2000005bff877230 */ /* 0x100fe20000004100 */
[----:B------:R-:W-:Y:S01]  /*0c80*/  FMUL.FTZ R137, R49, R72 ;  /* 0x0000004831897220 */ /* 0x000fe20000410000 */
[----:B------:R-:W-:Y:S01]  /*0c90*/  HADD2.F32 R139, -RZ, R91.H1_H1 ;  /* 0x3000005bff8b7230 */ /* 0x000fe20000004100 */
        /* <DEDUP_REMOVED lines=16> */
[--C-:B------:R-:W-:Y:S01]  /*0da0*/  HADD2.F32 R73, -RZ, R74.reuse.H0_H0 ;  /* 0x2000004aff497230 */ /* 0x100fe20000004100 */
[----:B------:R-:W-:Y:S02]  /*0db0*/  FFMA.FTZ R70, R85, R137, R70 ;  /* 0x0000008955467223 */ /* 0x000fe40000010046 */
[----:B------:R-:W-:Y:S01]  /*0dc0*/  FADD.FTZ R68, R68, R141 ;  /* 0x0000008d44447221 */ /* 0x000fe20000010000 */
[----:B------:R-:W-:Y:S01]  /*0dd0*/  HADD2.F32 R74, -RZ, R74.H1_H1 ;  /* 0x3000004aff4a7230 */ /* 0x000fe20000004100 */
        /* <DEDUP_REMOVED lines=19> */
[----:B------:R-:W-:Y:S01]  /*0f10*/  HADD2.F32 R75, -RZ, R84.H0_H0 ;  /* 0x20000054ff4b7230 */ /* 0x000fe20000004100 */
[----:B------:R-:W-:-:S02]  /*0f20*/  FFMA.FTZ R70, R143, R74, R70 ;  /* 0x0000004a8f467223 */ /* 0x000fc40000010046 */
[----:B------:R-:W-:Y:S02]  /*0f30*/  FMUL.FTZ R80, R129, R80 ;  /* 0x0000005081507220 */ /* 0x000fe40000410000 */
[----:B------:R-:W-:Y:S02]  /*0f40*/  FADD.FTZ R68, R68, R131 ;  /* 0x0000008344447221 */ /* 0x000fe40000010000 */
[----:B------:R-:W-:Y:S01]  /*0f50*/  FFMA.FTZ R70, R76, R131, R70 ;  /* 0x000000834c467223 */ /* 0x000fe20000010046 */
[----:B------:R-:W-:Y:S01]  /*0f60*/  HADD2.F32 R84, -RZ, R84.H1_H1 ;  /* 0x30000054ff547230 */ /* 0x000fe20000004100 */
        /* <DEDUP_REMOVED lines=18> */
[----:B------:R-:W-:Y:S01]  /*1090*/  HADD2.F32 R79, -RZ, R86.H0_H0 ;  /* 0x20000056ff4f7230 */ /* 0x000fe20000004100 */
[----:B------:R-:W-:Y:S02]  /*10a0*/  FADD.FTZ R25, R158, R25 ;  /* 0x000000199e197221 */ /* 0x000fe40000010000 */
[----:B------:R-:W-:Y:S02]  /*10b0*/  FMUL.FTZ R134, R129, R134 ;  /* 0x0000008681867220 */ /* 0x000fe40000410000 */
        /* <DEDUP_REMOVED lines=10> */
[----:B------:R-:W-:Y:S01]  /*1160*/  FFMA.FTZ R68, R151, R158, R68 ;  /* 0x0000009e97447223 */ /* 0x000fe20000010044 */
[----:B------:R-:W-:Y:S01]  /*1170*/  HADD2.F32 R86, -RZ, R87.H0_H0 ;  /* 0x20000057ff567230 */ /* 0x000fe20000004100 */
[----:B------:R-:W-:Y:S02]  /*1180*/  FADD.FTZ R92, R81, R92 ;  /* 0x0000005c515c7221 */ /* 0x000fe40000010000 */
[-C--:B------:R-:W-:Y:S02]  /*1190*/  FFMA.FTZ R10, R136, R81.reuse, R10 ;  /* 0x00000051880a7223 */ /* 0x080fe4000001000a */
[----:B------:R-:W-:-:S02]  /*11a0*/  FMUL.FTZ R81, R37, R81 ;  /* 0x0000005125517220 */ /* 0x000fc40000410000 */
[----:B------:R-:W-:Y:S02]  /*11b0*/  FADD.FTZ R70, R70, R79 ;  /* 0x0000004f46467221 */ /* 0x000fe40000010000 */
[----:B------:R-:W-:Y:S01]  /*11c0*/  FFMA.FTZ R68, R134, R79, R68 ;  /* 0x0000004f86447223 */ /* 0x000fe20000010044 */
[----:B------:R-:W-:Y:S01]  /*11d0*/  HADD2.F32 R87, -RZ, R87.H1_H1 ;  /* 0x30000057ff577230 */ /* 0x000fe20000004100 */
        /* <DEDUP_REMOVED lines=64> */
.L_x_5460:
        /* <DEDUP_REMOVED lines=18> */
.L_x_5461:
        /* <DEDUP_REMOVED lines=17> */
[--C-:B------:R-:W-:Y:S01]  /*1810*/  @P0 HADD2.F32 R68, -RZ, R52.reuse.H0_H0 ;  /* 0x20000034ff440230 */ /* 0x100fe20000004100 */
[----:B------:R-:W-:Y:S01]  /*1820*/  FMUL.FTZ R91, R129, R88 ;  /* 0x00000058815b7220 */ /* 0x000fe20000410000 */
[----:B------:R-:W-:Y:S01]  /*1830*/  @P0 HADD2.F32 R82, -RZ, R52.H1_H1 ;  /* 0x30000034ff520230 */ /* 0x000fe20000004100 */
[----:B------:R-:W-:-:S02]  /*1840*/  FFMA.FTZ R90, R90, R70, R69 ;  /* 0x000000465a5a7223 */ /* 0x000fc40000010045 */
[----:B------:R-:W-:Y:S02]  /*1850*/  @P0 FADD.FTZ R91, R91, R68 ;  /* 0x000000445b5b0221 */ /* 0x000fe40000010000 */
[----:B------:R-:W-:Y:S02]  /*1860*/  @P0 FADD.FTZ R137, R137, R82 ;  /* 0x0000005289890221 */ /* 0x000fe40000010000 */
[-C--:B------:R-:W-:Y:S02]  /*1870*/  FMUL.FTZ R68, R91, R124.reuse ;  /* 0x0000007c5b447220 */ /* 0x080fe40000410000 */
[----:B------:R-:W-:Y:S02]  /*1880*/  FMUL.FTZ R82, R137, R124 ;  /* 0x0000007c89527220 */ /* 0x000fe40000410000 */
[----:B------:R-:W-:Y:S02]  /*1890*/  FMUL.FTZ R68, R68, c[0x0][0x1e8] ;  /* 0x00007a0044447a20 */ /* 0x000fe40000410000 */
[----:B------:R-:W-:-:S02]  /*18a0*/  FMUL.FTZ R82, R82, c[0x0][0x1e8] ;  /* 0x00007a0052527a20 */ /* 0x000fc40000410000 */
[----:B------:R-:W-:Y:S01]  /*18b0*/  FADD.FTZ R90, R141, -R90 ;  /* 0x8000005a8d5a7221 */ /* 0x000fe20000010000 */
[----:B------:R-:W-:Y:S01]  /*18c0*/  FSEL R68, R68, RZ, P6 ;  /* 0x000000ff44447208 */ /* 0x000fe20003000000 */
[-CC-:B------:R-:W-:Y:S01]  /*18d0*/  FFMA.FTZ R86, R71, R70.reuse, R69.reuse ;  /* 0x0000004647567223 */ /* 0x180fe20000010045 */
[----:B------:R-:W-:Y:S01]  /*18e0*/  FSEL R85, R82, RZ, P5 ;  /* 0x000000ff52557208 */ /* 0x000fe20002800000 */
[----:B------:R-:W-:Y:S01]  /*18f0*/  @P0 HADD2.F32 R82, -RZ, R53.H0_H0 ;  /* 0x20000035ff520230 */ /* 0x000fe20000004100 */
[C---:B------:R-:W-:Y:S01]  /*1900*/  LOP3.LUT P6, RZ, R113.reuse, 0xff0000, RZ, 0xc0, !PT ;  /* 0x00ff000071ff7812 */ /* 0x040fe200078cc0ff */
[--C-:B------:R-:W-:Y:S01]  /*1910*/  FFMA.FTZ R72, R72, R70, R69.reuse ;  /* 0x0000004648487223 */ /* 0x100fe20000010045 */
[----:B------:R-:W-:Y:S01]  /*1920*/  LOP3.LUT P5, RZ, R113, 0xff000000, RZ, 0xc0, !PT ;  /* 0xff00000071ff7812 */ /* 0x000fe200078ac0ff */
[----:B------:R-:W-:Y:S01]  /*1930*/  FMUL.FTZ R113, R129, R90 ;  /* 0x0000005a81717220 */ /* 0x000fe20000410000 */
[----:B------:R-:W-:Y:S01]  /*1940*/  F2FP.PACK_AB R68, R85, R68 ;  /* 0x000000445544723e */ /* 0x000fe200000000ff */
[----:B------:R-:W-:-:S02]  /*1950*/  FFMA.FTZ R78, R78, R70, R69 ;  /* 0x000000464e4e7223 */ /* 0x000fc40000010045 */
[----:B------:R-:W-:Y:S02]  /*1960*/  @P0 FADD.FTZ R113, R113, R82 ;  /* 0x0000005271710221 */ /* 0x000fe40000010000 */
[--C-:B------:R-:W-:Y:S02]  /*1970*/  FFMA.FTZ R143, R143, R70, R69.reuse ;  /* 0x000000468f8f7223 */ /* 0x100fe40000010045 */
[----:B------:R-:W-:Y:S02]  /*1980*/  FMUL.FTZ R71, R113, R124 ;  /* 0x0000007c71477220 */ /* 0x000fe40000410000 */
[----:B------:R-:W-:Y:S02]  /*1990*/  FFMA.FTZ R80, R80, R70, R69 ;  /* 0x0000004650507223 */ /* 0x000fe40000010045 */
[----:B------:R-:W-:Y:S02]  /*19a0*/  FMUL.FTZ R71, R71, c[0x0][0x1e8] ;  /* 0x00007a0047477a20 */ /* 0x000fe40000410000 */
[----:B------:R-:W-:-:S02]  /*19b0*/  FADD.FTZ R72, R145, -R72 ;  /* 0x8000004891487221 */ /* 0x000fc40000010000 */
[----:B------:R-:W-:Y:S02]  /*19c0*/  FADD.FTZ R88, R147, -R78 ;  /* 0x8000004e93587221 */ /* 0x000fe40000010000 */
[----:B------:R-:W-:Y:S01]  /*19d0*/  FADD.FTZ R82, R74, -R143 ;  /* 0x8000008f4a527221 */ /* 0x000fe20000010000 */
[----:B------:R-:W-:Y:S01]  /*19e0*/  FSEL R74, R71, RZ, P4 ;  /* 0x000000ff474a7208 */ /* 0x000fe20002000000 */
[----:B------:R-:W-:Y:S01]  /*19f0*/  FADD.FTZ R78, R75, -R80 ;  /* 0x800000504b4e7221 */ /* 0x000fe20000010000 */
[----:B------:R-:W-:Y:S01]  /*1a00*/  @P0 HADD2.F32 R80, -RZ, R53.H1_H1 ;  /* 0x30000035ff500230 */ /* 0x000fe20000004100 */
[----:B------:R-:W-:Y:S02]  /*1a10*/  FMUL.FTZ R71, R129, R72 ;  /* 0x0000004881477220 */ /* 0x000fe40000410000 */
[----:B------:R-:W-:Y:S02]  /*1a20*/  FFMA.FTZ R149, R149, R70, R69 ;  /* 0x0000004695957223 */ /* 0x000fe40000010045 */
[----:B------:R-:W-:Y:S01]  /*1a30*/  @P0 FADD.FTZ R71, R71, R80 ;  /* 0x0000005047470221 */ /* 0x000fe20000010000 */
[----:B------:R-:W-:Y:S01]  /*1a40*/  @P0 HADD2.F32 R80, -RZ, R54.H1_H1 ;  /* 0x30000036ff500230 */ /* 0x000fe20000004100 */
[----:B------:R-:W-:Y:S01]  /*1a50*/  FADD.FTZ R86, R73, -R86 ;  /* 0x8000005649567221 */ /* 0x000fe20000010000 */
[----:B------:R-:W-:Y:S01]  /*1a60*/  MOV R73, R114 ;  /* 0x0000007200497202 */ /* 0x000fe20000000f00 */
[----:B------:R-:W-:-:S02]  /*1a70*/  FMUL.FTZ R72, R71, R124 ;  /* 0x0000007c47487220 */ /* 0x000fc40000410000 */
[-C--:B------:R-:W-:Y:S01]  /*1a80*/  FFMA.FTZ R76, R76, R70.reuse, R69 ;  /* 0x000000464c4c7223 */ /* 0x080fe20000010045 */
[----:B------:R-:W-:Y:S01]  /*1a90*/  LOP3.LUT P4, RZ, R73, 0xff, RZ, 0xc0, !PT ;  /* 0x000000ff49ff7812 */ /* 0x000fe2000788c0ff */
[----:B------:R-:W-:Y:S01]  /*1aa0*/  FADD.FTZ R90, R84, -R149 ;  /* 0x80000095545a7221 */ /* 0x000fe20000010000 */
[----:B------:R-:W-:Y:S01]  /*1ab0*/  @P0 HADD2.F32 R84, -RZ, R54.H0_H0 ;  /* 0x20000036ff540230 */ /* 0x000fe20000004100 */
[-CC-:B------:R-:W-:Y:S02]  /*1ac0*/  FFMA.FTZ R151, R151, R70.reuse, R69.reuse ;  /* 0x0000004697977223 */ /* 0x180fe40000010045 */
[----:B------:R-:W-:Y:S02]  /*1ad0*/  FFMA.FTZ R130, R130, R70, R69 ;  /* 0x0000004682827223 */ /* 0x000fe40000010045 */
[----:B------:R-:W-:Y:S01]  /*1ae0*/  FMUL.FTZ R143, R129, R86 ;  /* 0x00000056818f7220 */ /* 0x000fe20000410000 */
[----:B------:R-:W-:Y:S01]  /*1af0*/  @P0 HADD2.F32 R86, -RZ, R55.H1_H1 ;  /* 0x30000037ff560230 */ /* 0x000fe20000004100 */
[----:B------:R-:W-:-:S02]  /*1b00*/  FMUL.FTZ R72, R72, c[0x0][0x1e8] ;  /* 0x00007a0048487a20 */ /* 0x000fc40000410000 */
[----:B------:R-:W-:Y:S02]  /*1b10*/  FADD.FTZ R76, R131, -R76 ;  /* 0x8000004c834c7221 */ /* 0x000fe40000010000 */
[----:B------:R-:W-:Y:S01]  /*1b20*/  FADD.FTZ R158, R158, -R151 ;  /* 0x800000979e9e7221 */ /* 0x000fe20000010000 */
[----:B------:R-:W-:Y:S01]  /*1b30*/  FSEL R145, R72, RZ, P1 ;  /* 0x000000ff48917208 */ /* 0x000fe20000800000 */
[C---:B------:R-:W-:Y:S01]  /*1b40*/  FMUL.FTZ R149, R129.reuse, R82 ;  /* 0x0000005281957220 */ /* 0x040fe20000410000 */
[----:B------:R-:W-:Y:S01]  /*1b50*/  ISETP.NE.U32.AND P1, PT, RZ, c[0x0][0x258], PT ;  /* 0x00009600ff007a0c */ /* 0x000fe20003f25070 */
[----:B------:R-:W-:Y:S02]  /*1b60*/  FMUL.FTZ R151, R129, R88 ;  /* 0x0000005881977220 */ /* 0x000fe40000410000 */
[----:B------:R-:W-:Y:S01]  /*1b70*/  FADD.FTZ R130, R77, -R130 ;  /* 0x800000824d827221 */ /* 0x000fe20000010000 */
[----:B------:R-:W-:Y:S01]  /*1b80*/  ISETP.NE.AND.EX P1, PT, RZ, c[0x0][0x25c], PT, P1 ;  /* 0x00009700ff007a0c */ /* 0x000fe20003f25310 */
[----:B------:R-:W-:Y:S01]  /*1b90*/  @P0 FADD.FTZ R143, R143, R84 ;  /* 0x000000548f8f0221 */ /* 0x000fe20000010000 */
[----:B------:R-:W-:Y:S01]  /*1ba0*/  @P0 HADD2.F32 R84, -RZ, R55.H0_H0 ;  /* 0x20000037ff540230 */ /* 0x000fe20000004100 */
[----:B------:R-:W-:Y:S01]  /*1bb0*/  FMUL.FTZ R161, R129, R76 ;  /* 0x0000004c81a17220 */ /* 0x000fe20000410000 */
[--C-:B------:R-:W-:Y:S01]  /*1bc0*/  @P0 HADD2.F32 R76, -RZ, R56.reuse.H0_H0 ;  /* 0x20000038ff4c0230 */ /* 0x100fe20000004100 */
[----:B------:R-:W-:Y:S01]  /*1bd0*/  @P0 FADD.FTZ R149, R149, R80 ;  /* 0x0000005095950221 */ /* 0x000fe20000010000 */
[----:B------:R-:W-:Y:S01]  /*1be0*/  @P0 HADD2.F32 R80, -RZ, R56.H1_H1 ;  /* 0x30000038ff500230 */ /* 0x000fe20000004100 */
[----:B------:R-:W-:Y:S01]  /*1bf0*/  FMUL.FTZ R141, R129, R78 ;  /* 0x0000004e818d7220 */ /* 0x000fe20000410000 */
[----:B------:R-:W-:Y:S01]  /*1c00*/  @P0 HADD2.F32 R78, -RZ, R57.H0_H0 ;  /* 0x20000039ff4e0230 */ /* 0x000fe20000004100 */
[----:B------:R-:W-:-:S02]  /*1c10*/  @P0 FADD.FTZ R151, R151, R86 ;  /* 0x0000005697970221 */ /* 0x000fc40000010000 */
[C---:B------:R-:W-:Y:S02]  /*1c20*/  FMUL.FTZ R75, R129.reuse, R90 ;  /* 0x0000005a814b7220 */ /* 0x040fe40000410000 */
[----:B------:R-:W-:Y:S01]  /*1c30*/  FMUL.FTZ R131, R129, R130 ;  /* 0x0000008281837220 */ /* 0x000fe20000410000 */
        /* <DEDUP_REMOVED lines=9> */
[----:B------:R-:W-:Y:S01]  /*1cd0*/  @P0 FADD.FTZ R141, R141, R76 ;  /* 0x0000004c8d8d0221 */ /* 0x000fe20000010000 */
[----:B------:R-:W-:Y:S01]  /*1ce0*/  @P1 F2FP.PACK_AB R149, RZ, R149 ;  /* 0x00000095ff95123e */ /* 0x000fe200000000ff */
[----:B------:R-:W-:Y:S01]  /*1cf0*/  @P0 FADD.FTZ R75, R75, R80 ;  /* 0x000000504b4b0221 */ /* 0x000fe20000010000 */
[----:B------:R-:W-:Y:S01]  /*1d00*/  @P1 F2FP.PACK_AB R151, RZ, R151 ;  /* 0x00000097ff97123e */ /* 0x000fe200000000ff */
[----:B------:R-:W-:Y:S01]  /*1d10*/  @P0 FADD.FTZ R131, R131, R78 ;  /* 0x0000004e83830221 */ /* 0x000fe20000010000 */
[----:B------:R-:W-:Y:S01]  /*1d20*/  @P1 PRMT R64, R91, 0x7610, R64 ;  /* 0x000076105b401816 */ /* 0x000fe20000000040 */
[-C--:B------:R-:W-:Y:S01]  /*1d30*/  FMUL.FTZ R76, R161, R124.reuse ;  /* 0x0000007ca14c7220 */ /* 0x080fe20000410000 */
[----:B------:R-:W-:Y:S01]  /*1d40*/  @P1 F2FP.PACK_AB R161, RZ, R161 ;  /* 0x000000a1ffa1123e */ /* 0x000fe200000000ff */
[----:B------:R-:W-:Y:S01]  /*1d50*/  FMUL.FTZ R72, R72, c[0x0][0x1e8] ;  /* 0x00007a0048487a20 */ /* 0x000fe20000410000 */
[----:B------:R-:W-:Y:S01]  /*1d60*/  @P1 PRMT R65, R113, 0x7610, R65 ;  /* 0x0000761071411816 */ /* 0x000fe20000000041 */
[----:B------:R-:W-:Y:S01]  /*1d70*/  FMUL.FTZ R73, R73, c[0x0][0x1e8] ;  /* 0x00007a0049497a20 */ /* 0x000fe20000410000 */
[----:B------:R-:W-:Y:S01]  /*1d80*/  @P1 PRMT R66, R143, 0x7610, R66 ;  /* 0x000076108f421816 */ /* 0x000fe20000000042 */
        /* <DEDUP_REMOVED lines=20> */
[----:B------:R-:W-:Y:S01]  /*1ed0*/  @P0 HADD2.F32 R78, -RZ, R57.H1_H1 ;  /* 0x30000039ff4e0230 */ /* 0x000fe20000004100 */
        /* <DEDUP_REMOVED lines=8> */
[C---:B------:R-:W-:Y:S01]  /*1f60*/  LOP3.LUT P2, RZ, R115.reuse, 0xff0000, RZ, 0xc0, !PT ;  /* 0x00ff000073ff7812 */ /* 0x040fe2000784c0ff */
[--C-:B------:R-:W-:Y:S01]  /*1f70*/  FFMA.FTZ R146, R146, R70, R69.reuse ;  /* 0x0000004692927223 */ /* 0x100fe20000010045 */
[----:B------:R-:W-:Y:S01]  /*1f80*/  LOP3.LUT P5, RZ, R115, 0xff000000, RZ, 0xc0, !PT ;  /* 0xff00000073ff7812 */ /* 0x000fe200078ac0ff */
[----:B------:R-:W-:Y:S01]  /*1f90*/  FMUL.FTZ R115, R129, R158 ;  /* 0x0000009e81737220 */ /* 0x000fe20000410000 */
[----:B------:R-:W-:Y:S01]  /*1fa0*/  @P1 IADD3.X R77, R126, c[0x0][0x25c], RZ, P6, !PT ;  /* 0x000097007e4d1a10 */ /* 0x000fe200037fe4ff */
[-CC-:B------:R-:W-:Y:S01]  /*1fb0*/  FFMA.FTZ R159, R159, R70.reuse, R69.reuse ;  /* 0x000000469f9f7223 */ /* 0x180fe20000010045 */
[----:B------:R-:W-:Y:S01]  /*1fc0*/  LOP3.LUT P6, RZ, R114, 0xff000000, RZ, 0xc0, !PT ;  /* 0xff00000072ff7812 */ /* 0x000fe200078cc0ff */
[----:B------:R-:W-:Y:S01]  /*1fd0*/  @P0 FADD.FTZ R115, R115, R78 ;  /* 0x0000004e73730221 */ /* 0x000fe20000010000 */
[--C-:B------:R-:W-:Y:S01]  /*1fe0*/  @P0 HADD2.F32 R114, -RZ, R58.reuse.H1_H1 ;  /* 0x3000003aff720230 */ /* 0x100fe20000004100 */
[-C--:B------:R-:W-:Y:S01]  /*1ff0*/  FFMA.FTZ R150, R150, R70.reuse, R69 ;  /* 0x0000004696967223 */ /* 0x080fe20000010045 */
[----:B------:R-:W-:Y:S01]  /*2000*/  @P1 PRMT R67, R161, 0x7610, R67 ;  /* 0x00007610a1431816 */ /* 0x000fe20000000043 */
[-C--:B------:R-:W-:Y:S01]  /*2010*/  FFMA.FTZ R152, R152, R70.reuse, R69 ;  /* 0x0000004698987223 */ /* 0x080fe20000010045 */
[----:B------:R-:W-:Y:S01]  /*2020*/  @P1 PRMT R64, R64, 0x5410, R137 ;  /* 0x0000541040401816 */ /* 0x000fe20000000089 */
[-C--:B------:R-:W-:Y:S01]  /*2030*/  FFMA.FTZ R154, R154, R70.reuse, R69 ;  /* 0x000000469a9a7223 */ /* 0x080fe20000010045 */
[----:B------:R-:W-:Y:S01]  /*2040*/  @P1 PRMT R65, R65, 0x5410, R71 ;  /* 0x0000541041411816 */ /* 0x000fe20000000047 */
[----:B------:R-:W-:Y:S01]  /*2050*/  FFMA.FTZ R70, R156, R70, R69 ;  /* 0x000000469c467223 */ /* 0x000fe20000010045 */
[----:B------:R-:W-:Y:S01]  /*2060*/  @P1 PRMT R66, R66, 0x5410, R149 ;  /* 0x0000541042421816 */ /* 0x000fe20000000095 */
[----:B------:R-:W-:Y:S01]  /*2070*/  FMUL.FTZ R69, R115, R124 ;  /* 0x0000007c73457220 */ /* 0x000fe20000410000 */
[----:B------:R-:W-:Y:S01]  /*2080*/  @P1 PRMT R67, R67, 0x5410, R151 ;  /* 0x0000541043431816 */ /* 0x000fe20000000097 */
[----:B------:R-:W-:Y:S01]  /*2090*/  FADD.FTZ R90, R79, -R90 ;  /* 0x8000005a4f5a7221 */ /* 0x000fe20000010000 */
[----:B------:R-:W-:Y:S01]  /*20a0*/  @P1 F2FP.PACK_AB R141, RZ, R141 ;  /* 0x0000008dff8d123e */ /* 0x000fe200000000ff */
[----:B------:R-:W-:Y:S01]  /*20b0*/  FMUL.FTZ R69, R69, c[0x0][0x1e8] ;  /* 0x00007a0045457a20 */ /* 0x000fe20000410000 */
[----:B------:R-:W-:Y:S01]  /*20c0*/  @P1 F2FP.PACK_AB R131, RZ, R131 ;  /* 0x00000083ff83123e */ /* 0x000fe200000000ff */
[----:B------:R-:W-:Y:S01]  /*20d0*/  FADD.FTZ R126, R139, -R70 ;  /* 0x800000468b7e7221 */ /* 0x000fe20000010000 */
[----:B------:R-:W-:Y:S01]  /*20e0*/  @P0 HADD2.F32 R70, -RZ, R58.H0_H0 ;  /* 0x2000003aff460230 */ /* 0x000fe20000004100 */
[----:B------:R-:W-:Y:S01]  /*20f0*/  FADD.FTZ R164, R164, -R159 ;  /* 0x8000009fa4a47221 */ /* 0x000fe20000010000 */
[----:B------:R-:W-:Y:S01]  /*2100*/  FSEL R157, R69, RZ, P6 ;  /* 0x000000ff459d7208 */ /* 0x000fe20003000000 */
[----:B------:R-:W-:Y:S01]  /*2110*/  FMUL.FTZ R159, R129, R90 ;  /* 0x0000005a819f7220 */ /* 0x000fe20000410000 */
[----:B------:R-:W-:Y:S01]  /*2120*/  @P1 IADD3 R78, P6, R127, c[0x0][0x258], RZ ;  /* 0x000096007f4e1a10 */ /* 0x000fe20007fde0ff */
[----:B------:R-:W-:Y:S01]  /*2130*/  FADD.FTZ R142, R155, -R142 ;  /* 0x8000008e9b8e7221 */ /* 0x000fe20000010000 */
[----:B------:R-:W-:Y:S01]  /*2140*/  MOV R69, R116 ;  /* 0x0000007400457202 */ /* 0x000fe20000000f00 */
[----:B------:R-:W-:Y:S01]  /*2150*/  @P0 FADD.FTZ R159, R159, R70 ;  /* 0x000000469f9f0221 */ /* 0x000fe20000010000 */
[C---:B------:R-:W-:Y:S01]  /*2160*/  @P1 IADD3.X R79, R128.reuse, c[0x0][0x25c], RZ, P6, !PT ;  /* 0x00009700804f1a10 */ /* 0x040fe200037fe4ff */
[----:B------:R-:W-:Y:S01]  /*2170*/  FADD.FTZ R112, R81, -R112 ;  /* 0x8000007051707221 */ /* 0x000fe20000010000 */
[----:B------:R-:W-:Y:S01]  /*2180*/  IADD3 R80, P6, R127, c[0x0][0x248], RZ ;  /* 0x000092007f507a10 */ /* 0x000fe20007fde0ff */
[----:B------:R-:W-:Y:S01]  /*2190*/  @P0 HADD2.F32 R70, -RZ, R60.H0_H0 ;  /* 0x2000003cff460230 */ /* 0x000fe20000004100 */
[----:B------:R-:W-:Y:S01]  /*21a0*/  FMUL.FTZ R155, R129, R142 ;  /* 0x0000008e819b7220 */ /* 0x000fe20000410000 */
[----:B------:R-:W-:Y:S01]  /*21b0*/  F2FP.PACK_AB R71, R163, R88 ;  /* 0x00000058a347723e */ /* 0x000fe200000000ff */
[----:B------:R-:W-:Y:S01]  /*21c0*/  FADD.FTZ R138, R153, -R138 ;  /* 0x8000008a998a7221 */ /* 0x000fe20000010000 */
[----:B------:R-:W-:Y:S01]  /*21d0*/  IADD3.X R81, R128, c[0x0][0x24c], RZ, P6, !PT ;  /* 0x0000930080517a10 */ /* 0x000fe200037fe4ff */
[----:B------:R-:W-:Y:S01]  /*21e0*/  FADD.FTZ R140, R87, -R140 ;  /* 0x8000008c578c7221 */ /* 0x000fe20000010000 */
[----:B------:R-:W-:Y:S01]  /*21f0*/  LOP3.LUT P6, RZ, R69, 0xff, RZ, 0xc0, !PT ;  /* 0x000000ff45ff7812 */ /* 0x000fe200078cc0ff */
[----:B------:R-:W-:Y:S01]  /*2200*/  FADD.FTZ R162, R162, -R165 ;  /* 0x800000a5a2a27221 */ /* 0x000fe20000010000 */
[--C-:B------:R-:W-:Y:S01]  /*2210*/  @P0 HADD2.F32 R69, -RZ, R59.reuse.H0_H0 ;  /* 0x2000003bff450230 */ /* 0x100fe20000004100 */
[----:B------:R-:W-:Y:S01]  /*2220*/  FADD.FTZ R146, R83, -R146 ;  /* 0x8000009253927221 */ /* 0x000fe20000010000 */
[----:B------:R-:W-:Y:S01]  /*2230*/  @P0 HADD2.F32 R83, -RZ, R59.H1_H1 ;  /* 0x3000003bff530230 */ /* 0x000fe20000004100 */
[----:B------:R-:W-:Y:S01]  /*2240*/  FADD.FTZ R150, R89, -R150 ;  /* 0x8000009659967221 */ /* 0x000fe20000010000 */
[----:B------:R-:W-:Y:S01]  /*2250*/  @P0 HADD2.F32 R128, -RZ, R61.H1_H1 ;  /* 0x3000003dff800230 */ /* 0x000fe20000004100 */
[----:B------:R-:W-:Y:S01]  /*2260*/  FADD.FTZ R152, R133, -R152 ;  /* 0x8000009885987221 */ /* 0x000fe20000010000 */
[----:B------:R0:W-:Y:S01]  /*2270*/  @P1 STG.E.128 [R76.64], R64 ;  /* 0x000000404c001986 */ /* 0x0001e2000c101d04 */
[----:B------:R-:W-:Y:S01]  /*2280*/  FADD.FTZ R154, R135, -R154 ;  /* 0x8000009a879a7221 */ /* 0x000fe20000010000 */
[----:B------:R-:W-:Y:S01]  /*2290*/  @P1 F2FP.PACK_AB R115, RZ, R115 ;  /* 0x00000073ff73123e */ /* 0x000fe200000000ff */
[----:B------:R-:W-:-:S02]  /*22a0*/  FMUL.FTZ R165, R129, R112 ;  /* 0x0000007081a57220 */ /* 0x000fc40000410000 */
[----:B------:R-:W-:Y:S01]  /*22b0*/  @P0 FADD.FTZ R155, R155, R70 ;  /* 0x000000469b9b0221 */ /* 0x000fe20000010000 */
[----:B------:R-:W-:Y:S01]  /*22c0*/  @P0 HADD2.F32 R70, -RZ, R62.H0_H0 ;  /* 0x2000003eff460230 */ /* 0x000fe20000004100 */
[C---:B------:R-:W-:Y:S02]  /*22d0*/  FMUL.FTZ R90, R129.reuse, R138 ;  /* 0x0000008a815a7220 */ /* 0x040fe40000410000 */
[C---:B------:R-:W-:Y:S02]  /*22e0*/  FMUL.FTZ R112, R129.reuse, R140 ;  /* 0x0000008c81707220 */ /* 0x040fe40000410000 */
[C---:B------:R-:W-:Y:S02]  /*22f0*/  FMUL.FTZ R135, R129.reuse, R162 ;  /* 0x000000a281877220 */ /* 0x040fe40000410000 */
[C---:B------:R-:W-:Y:S02]  /*2300*/  FMUL.FTZ R133, R129.reuse, R146 ;  /* 0x0000009281857220 */ /* 0x040fe40000410000 */
[----:B------:R-:W-:-:S02]  /*2310*/  FMUL.FTZ R139, R129, R164 ;  /* 0x000000a4818b7220 */ /* 0x000fc40000410000 */
[C---:B------:R-:W-:Y:S01]  /*2320*/  FMUL.FTZ R89, R129.reuse, R150 ;  /* 0x0000009681597220 */ /* 0x040fe20000410000 */
[----:B0-----:R-:W-:Y:S01]  /*2330*/  @P1 F2FP.PACK_AB R77, RZ, R75 ;  /* 0x0000004bff4d123e */ /* 0x001fe200000000ff */
[----:B------:R-:W-:Y:S01]  /*2340*/  FMUL.FTZ R127, R129, R152 ;  /* 0x00000098817f7220 */ /* 0x000fe20000410000 */
[----:B------:R-:W-:Y:S01]  /*2350*/  @P1 PRMT R64, R141, 0x7610, R64 ;  /* 0x000076108d401816 */ /* 0x000fe20000000040 */
[----:B------:R-:W-:Y:S01]  /*2360*/  FMUL.FTZ R153, R129, R154 ;  /* 0x0000009a81997220 */ /* 0x000fe20000410000 */
[----:B------:R-:W-:Y:S01]  /*2370*/  @P1 PRMT R65, R131, 0x7610, R65 ;  /* 0x0000761083411816 */ /* 0x000fe20000000041 */
[----:B------:R-:W-:Y:S01]  /*2380*/  FMUL.FTZ R129, R129, R126 ;  /* 0x0000007e81817220 */ /* 0x000fe20000410000 */
[----:B------:R-:W-:Y:S01]  /*2390*/  @P0 HADD2.F32 R126, -RZ, R61.H0_H0 ;  /* 0x2000003dff7e0230 */ /* 0x000fe20000004100 */
[----:B------:R-:W-:Y:S01]  /*23a0*/  @P0 FADD.FTZ R165, R165, R114 ;  /* 0x00000072a5a50221 */ /* 0x000fe20000010000 */
[----:B------:R-:W-:Y:S01]  /*23b0*/  @P0 HADD2.F32 R114, -RZ, R60.H1_H1 ;  /* 0x3000003cff720230 */ /* 0x000fe20000004100 */
[----:B------:R-:W-:Y:S01]  /*23c0*/  @P0 FADD.FTZ R90, R90, R69 ;  /* 0x000000455a5a0221 */ /* 0x000fe20000010000 */
[----:B------:R-:W-:Y:S01]  /*23d0*/  @P1 PRMT R64, R64, 0x5410, R77 ;  /* 0x0000541040401816 */ /* 0x000fe2000000004d */
[----:B------:R-:W-:Y:S01]  /*23e0*/  @P0 FADD.FTZ R89, R89, R70 ;  /* 0x0000004659590221 */ /* 0x000fe20000010000 */
[----:B------:R-:W-:Y:S01]  /*23f0*/  @P1 PRMT R65, R65, 0x5410, R115 ;  /* 0x0000541041411816 */ /* 0x000fe20000000073 */
[-C--:B------:R-:W-:Y:S01]  /*2400*/  FMUL.FTZ R69, R159, R124.reuse ;  /* 0x0000007c9f457220 */ /* 0x080fe20000410000 */
[----:B------:R-:W-:Y:S01]  /*2410*/  @P1 F2FP.PACK_AB R159, RZ, R159 ;  /* 0x0000009fff9f123e */ /* 0x000fe200000000ff */
[-C--:B------:R-:W-:Y:S01]  /*2420*/  FMUL.FTZ R70, R165, R124.reuse ;  /* 0x0000007ca5467220 */ /* 0x080fe20000410000 */
[----:B------:R-:W-:Y:S01]  /*2430*/  @P1 F2FP.PACK_AB R165, RZ, R165 ;  /* 0x000000a5ffa5123e */ /* 0x000fe200000000ff */
[----:B------:R-:W-:Y:S01]  /*2440*/  @P0 FADD.FTZ R135, R135, R114 ;  /* 0x0000007287870221 */ /* 0x000fe20000010000 */
[----:B------:R-:W-:Y:S01]  /*2450*/  @P0 HADD2.F32 R114, -RZ, R62.H1_H1 ;  /* 0x3000003eff720230 */ /* 0x000fe20000004100 */
[----:B------:R-:W-:Y:S01]  /*2460*/  @P0 FADD.FTZ R133, R133, R126 ;  /* 0x0000007e85850221 */ /* 0x000fe20000010000 */
[--C-:B------:R-:W-:Y:S01]  /*2470*/  @P0 HADD2.F32 R126, -RZ, R63.reuse.H0_H0 ;  /* 0x2000003fff7e0230 */ /* 0x100fe20000004100 */
[----:B------:R-:W-:Y:S01]  /*2480*/  FMUL.FTZ R69, R69, c[0x0][0x1e8] ;  /* 0x00007a0045457a20 */ /* 0x000fe20000410000 */
[----:B------:R-:W-:Y:S01]  /*2490*/  @P1 PRMT R66, R159, 0x7610, R66 ;  /* 0x000076109f421816 */ /* 0x000fe20000000042 */
[----:B------:R-:W-:Y:S01]  /*24a0*/  FMUL.FTZ R70, R70, c[0x0][0x1e8] ;  /* 0x00007a0046467a20 */ /* 0x000fe20000410000 */
[----:B------:R-:W-:Y:S01]  /*24b0*/  @P1 F2FP.PACK_AB R76, RZ, R135 ;  /* 0x00000087ff4c123e */ /* 0x000fe200000000ff */
[----:B------:R-:W-:Y:S01]  /*24c0*/  @P0 FADD.FTZ R112, R112, R83 ;  /* 0x0000005370700221 */ /* 0x000fe20000010000 */
[----:B------:R-:W-:Y:S01]  /*24d0*/  @P1 PRMT R66, R66, 0x5410, R165 ;  /* 0x0000541042421816 */ /* 0x000fe200000000a5 */
[----:B------:R-:W-:Y:S01]  /*24e0*/  @P0 FADD.FTZ R127, R127, R114 ;  /* 0x000000727f7f0221 */ /* 0x000fe20000010000 */
[----:B------:R-:W-:Y:S01]  /*24f0*/  FSEL R114, R69, RZ, P3 ;  /* 0x000000ff45727208 */ /* 0x000fe20001800000 */
[----:B------:R-:W-:Y:S01]  /*2500*/  @P0 FADD.FTZ R153, R153, R126 ;  /* 0x0000007e99990221 */ /* 0x000fe20000010000 */
[----:B------:R-:W-:Y:S01]  /*2510*/  FSEL R126, R70, RZ, P4 ;  /* 0x000000ff467e7208 */ /* 0x000fe20002000000 */
[----:B------:R-:W-:Y:S01]  /*2520*/  FMUL.FTZ R83, R90, R124 ;  /* 0x0000007c5a537220 */ /* 0x000fe20000410000 */
[----:B------:R-:W-:Y:S01]  /*2530*/  @P1 F2FP.PACK_AB R90, RZ, R90 ;  /* 0x0000005aff5a123e */ /* 0x000fe200000000ff */
[----:B------:R-:W-:Y:S01]  /*2540*/  @P0 FADD.FTZ R139, R139, R128 ;  /* 0x000000808b8b0221 */ /* 0x000fe20000010000 */
[----:B------:R-:W-:Y:S01]  /*2550*/  @P0 HADD2.F32 R128, -RZ, R63.H1_H1 ;  /* 0x3000003fff800230 */ /* 0x000fe20000004100 */
[-C--:B------:R-:W-:Y:S01]  /*2560*/  FMUL.FTZ R69, R112, R124.reuse ;  /* 0x0000007c70457220 */ /* 0x080fe20000410000 */
[----:B------:R-:W-:Y:S01]  /*2570*/  LOP3.LUT P3, RZ, R116, 0xff0000, RZ, 0xc0, !PT ;  /* 0x00ff000074ff7812 */ /* 0x000fe2000786c0ff */
[----:B------:R-:W-:Y:S01]  /*2580*/  FMUL.FTZ R70, R155, R124 ;  /* 0x0000007c9b467220 */ /* 0x000fe20000410000 */
[----:B------:R-:W-:Y:S01]  /*2590*/  @P1 F2FP.PACK_AB R112, RZ, R112 ;  /* 0x00000070ff70123e */ /* 0x000fe200000000ff */
[----:B------:R-:W-:Y:S01]  /*25a0*/  FMUL.FTZ R83, R83, c[0x0][0x1e8] ;  /* 0x00007a0053537a20 */ /* 0x000fe20000410000 */
[----:B------:R-:W-:Y:S01]  /*25b0*/  @P1 PRMT R67, R90, 0x7610, R67 ;  /* 0x000076105a431816 */ /* 0x000fe20000000043 */
[----:B------:R-:W-:Y:S01]  /*25c0*/  FMUL.FTZ R69, R69, c[0x0][0x1e8] ;  /* 0x00007a0045457a20 */ /* 0x000fe20000410000 */
[----:B------:R-:W-:Y:S01]  /*25d0*/  @P1 F2FP.PACK_AB R77, RZ, R139 ;  /* 0x0000008bff4d123e */ /* 0x000fe200000000ff */
[----:B------:R-:W-:Y:S01]  /*25e0*/  FMUL.FTZ R70, R70, c[0x0][0x1e8] ;  /* 0x00007a0046467a20 */ /* 0x000fe20000410000 */
[----:B------:R-:W-:Y:S01]  /*25f0*/  @P1 PRMT R67, R67, 0x5410, R112 ;  /* 0x0000541043431816 */ /* 0x000fe20000000070 */
[----:B------:R-:W-:Y:S01]  /*2600*/  @P0 FADD.FTZ R129, R129, R128 ;  /* 0x0000008081810221 */ /* 0x000fe20000010000 */
[----:B------:R-:W-:Y:S01]  /*2610*/  FSEL R128, R83, RZ, P2 ;  /* 0x000000ff53807208 */ /* 0x000fe20001000000 */
[-C--:B------:R-:W-:Y:S01]  /*2620*/  FMUL.FTZ R87, R133, R124.reuse ;  /* 0x0000007c85577220 */ /* 0x080fe20000410000 */
[C---:B------:R-:W-:Y:S01]  /*2630*/  LOP3.LUT P0, RZ, R116.reuse, 0xff00, RZ, 0xc0, !PT ;  /* 0x0000ff0074ff7812 */ /* 0x040fe2000780c0ff */
[-C--:B------:R-:W-:Y:S01]  /*2640*/  FMUL.FTZ R139, R139, R124.reuse ;  /* 0x0000007c8b8b7220 */ /* 0x080fe20000410000 */
[----:B------:R-:W-:Y:S01]  /*2650*/  LOP3.LUT P2, RZ, R116, 0xff000000, RZ, 0xc0, !PT ;  /* 0xff00000074ff7812 */ /* 0x000fe2000784c0ff */
[----:B------:R-:W-:Y:S01]  /*2660*/  FMUL.FTZ R87, R87, c[0x0][0x1e8] ;  /* 0x00007a0057577a20 */ /* 0x000fe20000410000 */
[----:B------:R-:W-:Y:S01]  /*2670*/  FSEL R116, R69, RZ, P5 ;  /* 0x000000ff45747208 */ /* 0x000fe20002800000 */
[----:B------:R-:W-:Y:S01]  /*2680*/  FMUL.FTZ R135, R135, R124 ;  /* 0x0000007c87877220 */ /* 0x000fe20000410000 */
[----:B------:R-:W-:Y:S01]  /*2690*/  FSEL R83, R70, RZ, P6 ;  /* 0x000000ff46537208 */ /* 0x000fe20003000000 */
[----:B------:R-:W-:Y:S01]  /*26a0*/  FMUL.FTZ R139, R139, c[0x0][0x1e8] ;  /* 0x00007a008b8b7a20 */ /* 0x000fe20000410000 */
[----:B------:R-:W-:Y:S01]  /*26b0*/  F2FP.PACK_AB R70, R86, R147 ;  /* 0x000000935646723e */ /* 0x000fe200000000ff */
[----:B------:R-:W-:Y:S01]  /*26c0*/  FMUL.FTZ R135, R135, c[0x0][0x1e8] ;  /* 0x00007a0087877a20 */ /* 0x000fe20000410000 */
[----:B------:R-:W-:-:S02]  /*26d0*/  F2FP.PACK_AB R69, R145, R74 ;  /* 0x0000004a9145723e */ /* 0x000fc400000000ff */
[----:B------:R-:W-:Y:S02]  /*26e0*/  F2FP.PACK_AB R75, R116, R128 ;  /* 0x00000080744b723e */ /* 0x000fe400000000ff */
[----:B------:R-:W-:Y:S01]  /*26f0*/  F2FP.PACK_AB R74, R126, R114 ;  /* 0x000000727e4a723e */ /* 0x000fe200000000ff */
[----:B------:R0:W-:Y:S01]  /*2700*/  STG.E.128 [R72.64], R68 ;  /* 0x0000004448007986 */ /* 0x0001e2000c101d04 */
[----:B------:R-:W-:Y:S02]  /*2710*/  FSEL R87, R87, RZ, P3 ;  /* 0x000000ff57577208 */ /* 0x000fe40001800000 */
[----:B------:R-:W-:Y:S01]  /*2720*/  @P1 F2FP.PACK_AB R155, RZ, R155 ;  /* 0x0000009bff9b123e */ /* 0x000fe200000000ff */
[----:B------:R1:W-:Y:S01]  /*2730*/  @P1 STG.E.128 [R78.64], R64 ;  /* 0x000000404e001986 */ /* 0x0003e2000c101d04 */
[----:B------:R-:W-:Y:S02]  /*2740*/  @P1 F2FP.PACK_AB R133, RZ, R133 ;  /* 0x00000085ff85123e */ /* 0x000fe400000000ff */
[----:B------:R-:W-:-:S02]  /*2750*/  LOP3.LUT P5, RZ, R117, 0xff, RZ, 0xc0, !PT ;  /* 0x000000ff75ff7812 */ /* 0x000fc400078ac0ff */
[C---:B------:R-:W-:Y:S02]  /*2760*/  LOP3.LUT P4, RZ, R117.reuse, 0xff00, RZ, 0xc0, !PT ;  /* 0x0000ff0075ff7812 */ /* 0x040fe4000788c0ff */
[C---:B------:R-:W-:Y:S02]  /*2770*/  LOP3.LUT P6, RZ, R117.reuse, 0xff0000, RZ, 0xc0, !PT ;  /* 0x00ff000075ff7812 */ /* 0x040fe400078cc0ff */
[----:B------:R-:W-:Y:S02]  /*2780*/  LOP3.LUT P3, RZ, R117, 0xff000000, RZ, 0xc0, !PT ;  /* 0xff00000075ff7812 */ /* 0x000fe4000786c0ff */
[----:B0-----:R-:W-:Y:S02]  /*2790*/  F2FP.PACK_AB R73, R157, R84 ;  /* 0x000000549d49723e */ /* 0x001fe400000000ff */
[----:B------:R-:W-:Y:S02]  /*27a0*/  F2FP.PACK_AB R72, R82, R125 ;  /* 0x0000007d5248723e */ /* 0x000fe400000000ff */
[----:B-1----:R-:W-:Y:S01]  /*27b0*/  @P1 F2FP.PACK_AB R79, RZ, R89 ;  /* 0x00000059ff4f123e */ /* 0x002fe200000000ff */
[-C--:B------:R-:W-:Y:S01]  /*27c0*/  FMUL.FTZ R89, R89, R124.reuse ;  /* 0x0000007c59597220 */ /* 0x080fe20000410000 */
[----:B------:R-:W-:Y:S01]  /*27d0*/  @P1 F2FP.PACK_AB R82, RZ, R153 ;  /* 0x00000099ff52123e */ /* 0x000fe200000000ff */
        /* <DEDUP_REMOVED lines=12> */
[----:B0-----:R-:W-:Y:S01]  /*28a0*/  @P1 F2FP.PACK_AB R81, RZ, R127 ;  /* 0x0000007fff51123e */ /* 0x001fe200000000ff */
[-C--:B------:R-:W-:Y:S01]  /*28b0*/  FMUL.FTZ R127, R127, R124.reuse ;  /* 0x0000007c7f7f7220 */ /* 0x080fe20000410000 */
[----:B------:R-:W-:Y:S01]  /*28c0*/  FSEL R72, R139, RZ, P2 ;  /* 0x000000ff8b487208 */ /* 0x000fe20001000000 */
[----:B------:R-:W-:Y:S01]  /*28d0*/  FMUL.FTZ R124, R129, R124 ;  /* 0x0000007c817c7220 */ /* 0x000fe20000410000 */
[----:B------:R-:W-:Y:S01]  /*28e0*/  @P1 F2FP.PACK_AB R129, RZ, R129 ;  /* 0x00000081ff81123e */ /* 0x000fe200000000ff */
[----:B------:R-:W-:Y:S01]  /*28f0*/  FMUL.FTZ R127, R127, c[0x0][0x1e8] ;  /* 0x00007a007f7f7a20 */ /* 0x000fe20000410000 */
[----:B------:R-:W-:Y:S01]  /*2900*/  F2FP.PACK_AB R69, R72, R87 ;  /* 0x000000574845723e */ /* 0x000fe200000000ff */
        /* <DEDUP_REMOVED lines=9> */
[----:B------:R-:W-:Y:S02]  /*29a0*/  F2FP.PACK_AB R71, R124, R71 ;  /* 0x000000477c47723e */ /* 0x000fe400000000ff */
[----:B------:R-:W-:Y:S01]  /*29b0*/  F2FP.PACK_AB R70, R127, R70 ;  /* 0x000000467f46723e */ /* 0x000fe200000000ff */
[----:B------:R0:W-:Y:S01]  /*29c0*/  @P1 STG.E.128 [R72.64], R64 ;  /* 0x0000004048001986 */ /* 0x0001e2000c101d04 */
[----:B------:R-:W-:Y:S02]  /*29d0*/  F2FP.PACK_AB R68, R68, R83 ;  /* 0x000000534444723e */ /* 0x000fe400000000ff */
[----:B------:R-:W-:Y:S02]  /*29e0*/  IADD3.X R123, R123, c[0x0][0x24c], RZ, P2, !PT ;  /* 0x000093007b7b7a10 */ /* 0x000fe400017fe4ff */
[----:B------:R-:W-:-:S03]  /*29f0*/  MOV R75, c[0x0][0x160] ;  /* 0x00005800004b7a02 */ /* 0x000fc60000000f00 */
[----:B------:R0:W-:Y:S01]  /*2a00*/  STG.E.128 [R122.64], R68 ;  /* 0x000000447a007986 */ /* 0x0001e2000c101d04 */
[----:B------:R-:W-:-:S04]  /*2a10*/  LEA R120, R75, R120, 0x2 ;  /* 0x000000784b787211 */ /* 0x000fc800078e10ff */
[----:B------:R-:W-:-:S13]  /*2a20*/  ISETP.GE.AND P0, PT, R120, c[0x0][0x164], PT ;  /* 0x0000590078007a0c */ /* 0x000fda0003f06270 */
[----:B0-----:R-:W-:Y:S01]  /*2a30*/  @P0 CALL.REL.NOINC `(.L_x_5458) ;  /* 0x0000001000000944 */ /* 0x001fe20003c00000 */
[----:B------:R-:W-:Y:S05]  /*2a40*/  BRA `(.L_x_5459) ;  /* 0xffffda0000007947 */ /* 0x000fea000383ffff */
.L_x_5458:
[----:B------:R-:W-:Y:S05]  /*2a50*/  BSYNC B1 ;  /* 0x0000000000017941 */ /* 0x000fea0003800000 */
.L_x_5455:
        /* <DEDUP_REMOVED lines=46> */
.L_x_5454:
[----:B------:R-:W-:Y:S05]  /*2d40*/  BSYNC B0 ;  /* 0x0000000000007941 */ /* 0x000fea0003800000 */
.L_x_5452:
        /* <DEDUP_REMOVED lines=139> */
.L_x_5456:
[----:B------:R-:W-:Y:S01]  /*3600*/  HFMA2.MMA R132, -RZ, RZ, 0, 5.9604644775390625e-08 ;  /* 0x00000001ff847435 */ /* 0x000fe200000001ff */
[----:B------:R-:W-:-:S02]  /*3610*/  MOV R165, R70 ;  /* 0x0000004600a57202 */ /* 0x000fc40000000f00 */
[----:B------:R-:W-:Y:S02]  /*3620*/  MOV R163, 0x1f ;  /* 0x0000001f00a37802 */ /* 0x000fe40000000f00 */
[----:B------:R-:W-:Y:S02]  /*3630*/  MOV R86, 0xffffffff ;  /* 0xffffffff00567802 */ /* 0x000fe40000000f00 */
[----:B------:R-:W-:Y:S02]  /*3640*/  MOV R68, 0x3660 ;  /* 0x0000366000447802 */ /* 0x000fe40000000f00 */
[----:B-----5:R-:W-:Y:S05]  /*3650*/  CALL.REL.NOINC `($__internal_109_$__cuda_sm70_shflsync_bfly_p) ;  /* 0x0000046000007944 */ /* 0x020fea0003c00000 */
[----:B-1----:R-:W-:Y:S01]  /*3660*/  MOV R161, R163 ;  /* 0x000000a300a17202 */ /* 0x002fe20000000f00 */
[----:B0-----:R-:W-:Y:S05]  /*3670*/  BRA `(.L_x_5460) ;  /* 0xffffdf6000007947 */ /* 0x001fea000383ffff */
.L_x_5457:
[----:B------:R-:W-:Y:S01]  /*3680*/  HFMA2.MMA R132, -RZ, RZ, 0, 5.9604644775390625e-08 ;  /* 0x00000001ff847435 */ /* 0x000fe200000001ff */
[----:B------:R-:W-:Y:S02]  /*3690*/  MOV R165, R82 ;  /* 0x0000005200a57202 */ /* 0x000fe40000000f00 */
[----:B------:R-:W-:Y:S02]  /*36a0*/  MOV R163, 0x1f ;  /* 0x0000001f00a37802 */ /* 0x000fe40000000f00 */
[----:B------:R-:W-:-:S02]  /*36b0*/  MOV R86, 0xffffffff ;  /* 0xffffffff00567802 */ /* 0x000fc40000000f00 */
[----:B------:R-:W-:Y:S02]  /*36c0*/  MOV R68, 0x36e0 ;  /* 0x000036e000447802 */ /* 0x000fe40000000f00 */
[----:B01---5:R-:W-:Y:S05]  /*36d0*/  CALL.REL.NOINC `($__internal_109_$__cuda_sm70_shflsync_bfly_p) ;  /* 0x000003e000007944 */ /* 0x023fea0003c00000 */
[----:B------:R-:W-:Y:S01]  /*36e0*/  FADD.FTZ R70, R70, R161 ;  /* 0x000000a146467221 */ /* 0x000fe20000010000 */
[----:B0-----:R-:W-:Y:S01]  /*36f0*/  HFMA2.MMA R132, -RZ, RZ, 0, 1.1920928955078125e-07 ;  /* 0x00000002ff847435 */ /* 0x001fe200000001ff */
[----:B-1----:R-:W-:Y:S01]  /*3700*/  FADD.FTZ R82, R82, R163 ;  /* 0x000000a352527221 */ /* 0x002fe20000010000 */
[----:B------:R-:W-:Y:S02]  /*3710*/  MOV R163, 0x1f ;  /* 0x0000001f00a37802 */ /* 0x000fe40000000f00 */
[----:B------:R-:W-:Y:S02]  /*3720*/  MOV R86, 0xffffffff ;  /* 0xffffffff00567802 */ /* 0x000fe40000000f00 */
[----:B------:R-:W-:Y:S02]  /*3730*/  MOV R165, R70 ;  /* 0x0000004600a57202 */ /* 0x000fe40000000f00 */
[----:B------:R-:W-:Y:S02]  /*3740*/  MOV R68, 0x3760 ;  /* 0x0000376000447802 */ /* 0x000fe40000000f00 */
[----:B------:R-:W-:Y:S05]  /*3750*/  CALL.REL.NOINC `($__internal_109_$__cuda_sm70_shflsync_bfly_p) ;  /* 0x0000036000007944 */ /* 0x000fea0003c00000 */
[----:B0-----:R-:W-:Y:S01]  /*3760*/  HFMA2.MMA R132, -RZ, RZ, 0, 1.1920928955078125e-07 ;  /* 0x00000002ff847435 */ /* 0x001fe200000001ff */
[----:B-1----:R-:W-:-:S02]  /*3770*/  MOV R161, R163 ;  /* 0x000000a300a17202 */ /* 0x002fc40000000f00 */
[----:B------:R-:W-:Y:S02]  /*3780*/  MOV R165, R82 ;  /* 0x0000005200a57202 */ /* 0x000fe40000000f00 */
[----:B------:R-:W-:Y:S02]  /*3790*/  MOV R163, 0x1f ;  /* 0x0000001f00a37802 */ /* 0x000fe40000000f00 */
[----:B------:R-:W-:Y:S02]  /*37a0*/  MOV R86, 0xffffffff ;  /* 0xffffffff00567802 */ /* 0x000fe40000000f00 */
[----:B------:R-:W-:Y:S02]  /*37b0*/  MOV R68, 0x37d0 ;  /* 0x000037d000447802 */ /* 0x000fe40000000f00 */
[----:B------:R-:W-:Y:S05]  /*37c0*/  CALL.REL.NOINC `($__internal_109_$__cuda_sm70_shflsync_bfly_p) ;  /* 0x000002f000007944 */ /* 0x000fea0003c00000 */
[----:B------:R-:W-:Y:S01]  /*37d0*/  FADD.FTZ R70, R161, R70 ;  /* 0x00000046a1467221 */ /* 0x000fe20000010000 */
[----:B0-----:R-:W-:Y:S01]  /*37e0*/  HFMA2.MMA R132, -RZ, RZ, 0, 2.384185791015625e-07 ;  /* 0x00000004ff847435 */ /* 0x001fe200000001ff */
[----:B-1----:R-:W-:Y:S01]  /*37f0*/  FADD.FTZ R82, R82, R163 ;  /* 0x000000a352527221 */ /* 0x002fe20000010000 */
[----:B------:R-:W-:Y:S02]  /*3800*/  MOV R163, 0x1f ;  /* 0x0000001f00a37802 */ /* 0x000fe40000000f00 */
[----:B------:R-:W-:-:S02]  /*3810*/  MOV R86, 0xffffffff ;  /* 0xffffffff00567802 */ /* 0x000fc40000000f00 */
[----:B------:R-:W-:Y:S02]  /*3820*/  MOV R165, R70 ;  /* 0x0000004600a57202 */ /* 0x000fe40000000f00 */
[----:B------:R-:W-:Y:S02]  /*3830*/  MOV R68, 0x3850 ;  /* 0x0000385000447802 */ /* 0x000fe40000000f00 */
[----:B------:R-:W-:Y:S05]  /*3840*/  CALL.REL.NOINC `($__internal_109_$__cuda_sm70_shflsync_bfly_p) ;  /* 0x0000027000007944 */ /* 0x000fea0003c00000 */
[----:B0-----:R-:W-:Y:S01]  /*3850*/  HFMA2.MMA R132, -RZ, RZ, 0, 2.384185791015625e-07 ;  /* 0x00000004ff847435 */ /* 0x001fe200000001ff */
[----:B-1----:R-:W-:Y:S02]  /*3860*/  MOV R161, R163 ;  /* 0x000000a300a17202 */ /* 0x002fe40000000f00 */
[----:B------:R-:W-:Y:S02]  /*3870*/  MOV R165, R82 ;  /* 0x0000005200a57202 */ /* 0x000fe40000000f00 */
[----:B------:R-:W-:Y:S02]  /*3880*/  MOV R163, 0x1f ;  /* 0x0000001f00a37802 */ /* 0x000fe40000000f00 */
[----:B------:R-:W-:Y:S02]  /*3890*/  MOV R86, 0xffffffff ;  /* 0xffffffff00567802 */ /* 0x000fe40000000f00 */
[----:B------:R-:W-:-:S02]  /*38a0*/  MOV R68, 0x38c0 ;  /* 0x000038c000447802 */ /* 0x000fc40000000f00 */
[----:B------:R-:W-:Y:S05]  /*38b0*/  CALL.REL.NOINC `($__internal_109_$__cuda_sm70_shflsync_bfly_p) ;  /* 0x0000020000007944 */ /* 0x000fea0003c00000 */
[----:B------:R-:W-:Y:S01]  /*38c0*/  FADD.FTZ R70, R161, R70 ;  /* 0x00000046a1467221 */ /* 0x000fe20000010000 */
[----:B0-----:R-:W-:Y:S01]  /*38d0*/  HFMA2.MMA R132, -RZ, RZ, 0, 4.76837158203125e-07 ;  /* 0x00000008ff847435 */ /* 0x001fe200000001ff */
[----:B-1----:R-:W-:Y:S01]  /*38e0*/  FADD.FTZ R82, R82, R163 ;  /* 0x000000a352527221 */ /* 0x002fe20000010000 */
[----:B------:R-:W-:-:S02]  /*38f0*/  MOV R163, 0x1f ;  /* 0x0000001f00a37802 */ /* 0x000fc40000000f00 */
[----:B------:R-:W-:Y:S02]  /*3900*/  MOV R86, 0xffffffff ;  /* 0xffffffff00567802 */ /* 0x000fe40000000f00 */
[----:B------:R-:W-:Y:S02]  /*3910*/  MOV R165, R70 ;  /* 0x0000004600a57202 */ /* 0x000fe40000000f00 */
[----:B------:R-:W-:Y:S02]  /*3920*/  MOV R68, 0x3940 ;  /* 0x0000394000447802 */ /* 0x000fe40000000f00 */
[----:B------:R-:W-:Y:S05]  /*3930*/  CALL.REL.NOINC `($__internal_109_$__cuda_sm70_shflsync_bfly_p) ;  /* 0x0000018000007944 */ /* 0x000fea0003c00000 */
[----:B0-----:R-:W-:Y:S01]  /*3940*/  HFMA2.MMA R132, -RZ, RZ, 0, 4.76837158203125e-07 ;  /* 0x00000008ff847435 */ /* 0x001fe200000001ff */
[----:B-1----:R-:W-:Y:S02]  /*3950*/  MOV R161, R163 ;  /* 0x000000a300a17202 */ /* 0x002fe40000000f00 */
[----:B------:R-:W-:Y:S02]  /*3960*/  MOV R165, R82 ;  /* 0x0000005200a57202 */ /* 0x000fe40000000f00 */
[----:B------:R-:W-:Y:S02]  /*3970*/  MOV R163, 0x1f ;  /* 0x0000001f00a37802 */ /* 0x000fe40000000f00 */
[----:B------:R-:W-:-:S02]  /*3980*/  MOV R86, 0xffffffff ;  /* 0xffffffff00567802 */ /* 0x000fc40000000f00 */
[----:B------:R-:W-:Y:S02]  /*3990*/  MOV R68, 0x39b0 ;  /* 0x000039b000447802 */ /* 0x000fe40000000f00 */
[----:B------:R-:W-:Y:S05]  /*39a0*/  CALL.REL.NOINC `($__internal_109_$__cuda_sm70_shflsync_bfly_p) ;  /* 0x0000011000007944 */ /* 0x000fea0003c00000 */
[----:B------:R-:W-:Y:S01]  /*39b0*/  FADD.FTZ R70, R161, R70 ;  /* 0x00000046a1467221 */ /* 0x000fe20000010000 */
[----:B0-----:R-:W-:Y:S01]  /*39c0*/  HFMA2.MMA R132, -RZ, RZ, 0, 9.5367431640625e-07 ;  /* 0x00000010ff847435 */ /* 0x001fe200000001ff */
[----:B-1----:R-:W-:Y:S01]  /*39d0*/  FADD.FTZ R82, R82, R163 ;  /* 0x000000a352527221 */ /* 0x002fe20000010000 */
[----:B------:R-:W-:Y:S02]  /*39e0*/  MOV R163, 0x1f ;  /* 0x0000001f00a37802 */ /* 0x000fe40000000f00 */
[----:B------:R-:W-:Y:S02]  /*39f0*/  MOV R86, 0xffffffff ;  /* 0xffffffff00567802 */ /* 0x000fe40000000f00 */
[----:B------:R-:W-:Y:S02]  /*3a00*/  MOV R165, R70 ;  /* 0x0000004600a57202 */ /* 0x000fe40000000f00 */
[----:B------:R-:W-:Y:S02]  /*3a10*/  MOV R68, 0x3a30 ;  /* 0x00003a3000447802 */ /* 0x000fe40000000f00 */
[----:B------:R-:W-:Y:S05]  /*3a20*/  CALL.REL.NOINC `($__internal_109_$__cuda_sm70_shflsync_bfly_p) ;  /* 0x0000009000007944 */ /* 0x000fea0003c00000 */
[----:B0-----:R-:W-:Y:S01]  /*3a30*/  HFMA2.MMA R132, -RZ, RZ, 0, 9.5367431640625e-07 ;  /* 0x00000010ff847435 */ /* 0x001fe200000001ff */
[----:B-1----:R-:W-:-:S02]  /*3a40*/  MOV R161, R163 ;  /* 0x000000a300a17202 */ /* 0x002fc40000000f00 */
[----:B------:R-:W-:Y:S02]  /*3a50*/  MOV R165, R82 ;  /* 0x0000005200a57202 */ /* 0x000fe40000000f00 */
[----:B------:R-:W-:Y:S02]  /*3a60*/  MOV R163, 0x1f ;  /* 0x0000001f00a37802 */ /* 0x000fe40000000f00 */
[----:B------:R-:W-:Y:S02]  /*3a70*/  MOV R86, 0xffffffff ;  /* 0xffffffff00567802 */ /* 0x000fe40000000f00 */
[----:B------:R-:W-:Y:S02]  /*3a80*/  MOV R68, 0x3aa0 ;  /* 0x00003aa000447802 */ /* 0x000fe40000000f00 */
[----:B------:R-:W-:Y:S05]  /*3a90*/  CALL.REL.NOINC `($__internal_109_$__cuda_sm70_shflsync_bfly_p) ;  /* 0x0000002000007944 */ /* 0x000fea0003c00000 */
[----:B-1----:R-:W-:Y:S01]  /*3aa0*/  MOV R69, R163 ;  /* 0x000000a300457202 */ /* 0x002fe20000000f00 */
[----:B0-----:R-:W-:Y:S05]  /*3ab0*/  BRA `(.L_x_5461) ;  /* 0xffffdc4000007947 */ /* 0x001fea000383ffff */
        .weak           $__internal_109_$__cuda_sm70_shflsync_bfly_p
        .type           $__internal_109_$__cuda_sm70_shflsync_bfly_p,@function
        .size           $__internal_109_$__cuda_sm70_shflsync_bfly_p,(.L_x_9839 - $__internal_109_$__cuda_sm70_shflsync_bfly_p)
$__internal_109_$__cuda_sm70_shflsync_bfly_p:
[----:B------:R-:W-:Y:S01]  /*3ac0*/  HFMA2.MMA R69, -RZ, RZ, 0, 0 ;  /* 0x00000000ff457435 */ /* 0x000fe200000001ff */
[----:B------:R-:W-:Y:S04]  /*3ad0*/  WARPSYNC R86 ;  /* 0x0000005600007348 */ /* 0x000fe80003800000 */
[----:B------:R0:W1:Y:S01]  /*3ae0*/  SHFL.BFLY PT, R163, R165, R132, R163 ;  /* 0x0c000084a5a37389 */ /* 0x00006200000e00a3 */
[----:B------:R-:W-:Y:S05]  /*3af0*/  RET.REL.NODEC R68 `(_ZN10layer_norm13ln_bwd_kernelINS_13Kernel_traitsIf6__halfS2_S2_fjLj768ELj1ELj4ELj1ELj16ENS_18Kernel_traits_baseILj768EfS2_S2_S2_fjLj128EEEEELb1ELb0ELb0ELb1EEEvNS_9BwdParamsE) ;  /* 0xffffc50044007950 */ /* 0x000fea0003c3ffff */
.L_x_5462:
        /* <DEDUP_REMOVED lines=16> */
.L_x_9839:


//--------------------- .text._ZN10layer_norm22ln_bwd_finalize_kernelINS_22Kernel_traits_finalizeILj768Ef6__halfS2_S2_fjLb0ELj1024ELj4ENS_18Kernel_traits_baseILj768EfS2_S2_S2_fjLj1024EEEEELb0ELb0EEEvNS_9BwdParamsE --------------------------
	.section	.text._ZN10layer_norm22ln_bwd_finalize_kernelINS_22Kernel_traits_finalizeILj768Ef6__halfS2_S2_fjLb0ELj1024ELj4ENS_18Kernel_traits_baseILj768EfS2_S2_S2_fjLj1024EEEEELb0ELb0EEEvNS_9BwdParamsE,"ax",@progbits
	.sectioninfo	@"SHI_REGISTERS=30"
	.align	128
        .global         _ZN10layer_norm22ln_bwd_finalize_kernelINS_22Kernel_traits_finalizeILj768Ef6__halfS2_S2_fjLb0ELj1024ELj4ENS_18Kernel_traits_baseILj768EfS2_S2_S2_fjLj1024EEEEELb0ELb0EEEvNS_9BwdParamsE
        .type           _ZN10layer_norm22ln_bwd_finalize_kernelINS_22Kernel_traits_finalizeILj768Ef6__halfS2_S2_fjLb0ELj1024ELj4ENS_18Kernel_traits_baseILj768EfS2_S2_S2_fjLj1024EEEEELb0ELb0EEEvNS_9BwdParamsE,@function
        .size           _ZN10layer_norm22ln_bwd_finalize_kernelINS_22Kernel_traits_finalizeILj768Ef6__halfS2_S2_fjLb0ELj1024ELj4ENS_18Kernel_traits_baseILj768EfS2_S2_S2_fjLj1024EEEEELb0ELb0EEEvNS_9BwdParamsE,(.L_x_9840 - _ZN10layer_norm22ln_bwd_finalize_kernelINS_22Kernel_traits_finalizeILj768Ef6__halfS2_S2_fjLb0ELj1024ELj4ENS_18Kernel_traits_baseILj768EfS2_S2_S2_fjLj1024EEEEELb0ELb0EEEvNS_9BwdParamsE)
        .other          _ZN10layer_norm22ln_bwd_finalize_kernelINS_22Kernel_traits_finalizeILj768Ef6__halfS2_S2_fjLb0ELj1024ELj4ENS_18Kernel_traits_baseILj768EfS2_S2_S2_fjLj1024EEEEELb0ELb0EEEvNS_9BwdParamsE,@"STO_CUDA_ENTRY STV_DEFAULT"
_ZN10layer_norm22ln_bwd_finalize_kernelINS_22Kernel_traits_finalizeILj768Ef6__halfS2_S2_fjLb0ELj1024ELj4ENS_18Kernel_traits_baseILj768EfS2_S2_S2_fjLj1024EEEEELb0ELb0EEEvNS_9BwdParamsE:
.text._ZN10layer_norm22ln_bwd_finalize_kernelINS_22Kernel_traits_finalizeILj768Ef6__halfS2_S2_fjLb0ELj1024ELj4ENS_18Kernel_traits_baseILj768EfS2_S2_S2_fjLj1024EEEEELb0ELb0EEEvNS_9BwdParamsE:
        /* <DEDUP_REMOVED lines=19> */
.L_x_5476:
        /* <DEDUP_REMOVED lines=28> */
.L_x_5467:
        /* <DEDUP_REMOVED lines=35> */
.L_x_5466:
[----:B------:R-:W-:Y:S05]  /*0520*/  BSYNC B1 ;  /* 0x0000000000017941 */ /* 0x000fea0003800000 */
.L_x_5465:
        /* <DEDUP_REMOVED lines=23> */
.L_x_5469:
[----:B------:R-:W-:Y:S05]  /*06a0*/  BSYNC B1 ;  /* 0x0000000000017941 */ /* 0x000fea0003800000 */
.L_x_5468:
        /* <DEDUP_REMOVED lines=11> */
.L_x_5470:
[----:B------:R-:W-:Y:S05]  /*0760*/  BSYNC B1 ;  /* 0x0000000000017941 */ /* 0x000fea0003800000 */
.L_x_5464:
[----:B------:R-:W-:Y:S05]  /*0770*/  BSYNC B0 ;  /* 0x0000000000007941 */ /* 0x000fea0003800000 */
.L_x_5463:
        /* <DEDUP_REMOVED lines=11> */
.L_x_5477:
        /* <DEDUP_REMOVED lines=18> */
.L_x_5478:
[----:B---3--:R-:W-:Y:S02]  /*0950*/  FADD.FTZ R4, R4, R9 ;  /* 0x0000000904047221 */ /* 0x008fe40000010000 */
[----:B-12---:R-:W-:-:S03]  /*0960*/  FADD.FTZ R6, R5, R6 ;  /* 0x0000000605067221 */ /* 0x006fc60000010000 */
[----:B------:R1:W-:Y:S04]  /*0970*/  @!P1 STS [R17.X4+0x2000], R4 ;  /* 0x0020000411009388 */ /* 0x0003e80000004800 */
[----:B------:R1:W-:Y:S02]  /*0980*/  @!P1 STS [R17.X4+0x2080], R6 ;  /* 0x0020800611009388 */ /* 0x0003e40000004800 */
.L_x_5471:
        /* <DEDUP_REMOVED lines=15> */
.L_x_5475:
[----:B------:R-:W-:Y:S05]  /*0a80*/  BSYNC B0 ;  /* 0x0000000000007941 */ /* 0x000fea0003800000 */
.L_x_5474:
[C---:B------:R-:W-:Y:S02]  /*0a90*/  ISETP.GT.U32.AND P1, PT, R18.reuse, -0x301, PT ;  /* 0xfffffcff1200780c */ /* 0x040fe40003f24070 */
[----:B------:R-:W-:Y:S02]  /*0aa0*/  IADD3 R18, R18, 0x300, RZ ;  /* 0x0000030012127810 */ /* 0x000fe40007ffe0ff */
[----:B------:R-:W-:-:S09]  /*0ab0*/  IADD3 R19, R19, 0x180, RZ ;  /* 0x0000018013137810 */ /* 0x000fd20007ffe0ff */
[----:B01----:R-:W-:Y:S05]  /*0ac0*/  @P1 BRA `(.L_x_5476) ;  /* 0xfffff66000001947 */ /* 0x003fea000383ffff */
[----:B------:R-:W-:Y:S05]  /*0ad0*/  EXIT ;  /* 0x000000000000794d */ /* 0x000fea0003800000 */
.L_x_5472:
[----:B--2---:R-:W-:Y:S01]  /*0ae0*/  IMAD.MOV.U32 R9, RZ, RZ, R5 ;  /* 0x000000ffff097224 */ /* 0x004fe200078e0005 */
[----:B------:R-:W-:Y:S01]  /*0af0*/  MOV R8, 0x1 ;  /* 0x0000000100087802 */ /* 0x000fe20000000f00 */
[----:B------:R-:W-:Y:S01]  /*0b00*/  IMAD.MOV.U32 R7, RZ, RZ, 0x1f ;  /* 0x0000001fff077424 */ /* 0x000fe200078e00ff */
[----:B------:R-:W-:Y:S02]  /*0b10*/  MOV R10, 0xffffffff ;  /* 0xffffffff000a7802 */ /* 0x000fe40000000f00 */
[----:B------:R-:W-:Y:S02]  /*0b20*/  MOV R2, 0xb40 ;  /* 0x00000b4000027802 */ /* 0x000fe40000000f00 */
[----:B01----:R-:W-:Y:S05]  /*0b30*/  CALL.REL.NOINC `($__internal_110_$__cuda_sm70_shflsync_bfly_p) ;  /* 0x000003b000007944 */ /* 0x003fea0003c00000 */
[----:B-1----:R-:W-:Y:S01]  /*0b40*/  IMAD.MOV.U32 R2, RZ, RZ, R7 ;  /* 0x000000ffff027224 */ /* 0x002fe200078e0007 */
[----:B0-----:R-:W-:Y:S05]  /*0b50*/  BRA `(.L_x_5477) ;  /* 0xfffffcd000007947 */ /* 0x001fea000383ffff */
.L_x_5473:
[----:B------:R-:W-:Y:S01]  /*0b60*/  HFMA2.MMA R8, -RZ, RZ, 0, 1.1920928955078125e-07 ;  /* 0x00000002ff087435 */ /* 0x000fe200000001ff */
[----:B------:R-:W-:Y:S01]  /*0b70*/  MOV R7, 0x1f ;  /* 0x0000001f00077802 */ /* 0x000fe20000000f00 */
[----:B------:R-:W-:Y:S01]  /*0b80*/  IMAD.MOV.U32 R10, RZ, RZ, -0x1 ;  /* 0xffffffffff0a7424 */ /* 0x000fe200078e00ff */
[----:B------:R-:W-:-:S03]  /*0b90*/  MOV R2, 0xbb0 ;  /* 0x00000bb000027802 */ /* 0x000fc60000000f00 */
[----:B012---:R-:W-:Y:S05]  /*0ba0*/  CALL.REL.NOINC `($__internal_110_$__cuda_sm70_shflsync_bfly_p) ;  /* 0x0000034000007944 */ /* 0x007fea0003c00000 */
[----:B0-----:R-:W-:Y:S01]  /*0bb0*/  HFMA2.MMA R8, -RZ, RZ, 0, 2.384185791015625e-07 ;  /* 0x00000004ff087435 */ /* 0x001fe200000001ff */
[----:B-1----:R-:W-:Y:S01]  /*0bc0*/  FADD.FTZ R9, R9, R7 ;  /* 0x0000000709097221 */ /* 0x002fe20000010000 */
[----:B------:R-:W-:Y:S01]  /*0bd0*/  MOV R7, 0x1f ;  /* 0x0000001f00077802 */ /* 0x000fe20000000f00 */
[----:B------:R-:W-:Y:S01]  /*0be0*/  IMAD.MOV.U32 R10, RZ, RZ, -0x1 ;  /* 0xffffffffff0a7424 */ /* 0x000fe200078e00ff */
[----:B------:R-:W-:-:S02]  /*0bf0*/  MOV R2, 0xc10 ;  /* 0x00000c1000027802 */ /* 0x000fc40000000f00 */
[----:B------:R-:W-:Y:S05]  /*0c00*/  CALL.REL.NOINC `($__internal_110_$__cuda_sm70_shflsync_bfly_p) ;  /* 0x000002e000007944 */ /* 0x000fea0003c00000 */
[----:B0-----:R-:W-:Y:S01]  /*0c10*/  HFMA2.MMA R8, -RZ, RZ, 0, 4.76837158203125e-07 ;  /* 0x00000008ff087435 */ /* 0x001fe200000001ff */
[----:B-1----:R-:W-:Y:S01]  /*0c20*/  FADD.FTZ R9, R9, R7 ;  /* 0x0000000709097221 */ /* 0x002fe20000010000 */
[----:B------:R-:W-:Y:S01]  /*0c30*/  MOV R7, 0x1f ;  /* 0x0000001f00077802 */ /* 0x000fe20000000f00 */
[----:B------:R-:W-:Y:S01]  /*0c40*/  IMAD.MOV.U32 R10, RZ, RZ, -0x1 ;  /* 0xffffffffff0a7424 */ /* 0x000fe200078e00ff */
[----:B------:R-:W-:-:S02]  /*0c50*/  MOV R2, 0xc70 ;  /* 0x00000c7000027802 */ /* 0x000fc40000000f00 */
[----:B------:R-:W-:Y:S05]  /*0c60*/  CALL.REL.NOINC `($__internal_110_$__cuda_sm70_shflsync_bfly_p) ;  /* 0x0000028000007944 */ /* 0x000fea0003c00000 */
[----:B-1----:R-:W-:Y:S01]  /*0c70*/  FADD.FTZ R6, R9, R7 ;  /* 0x0000000709067221 */ /* 0x002fe20000010000 */
[----:B0-----:R-:W-:Y:S01]  /*0c80*/  HFMA2.MMA R8, -RZ, RZ, 0, 9.5367431640625e-07 ;  /* 0x00000010ff087435 */ /* 0x001fe200000001ff */
[----:B------:R-:W-:Y:S01]  /*0c90*/  MOV R7, 0x1f ;  /* 0x0000001f00077802 */ /* 0x000fe20000000f00 */
[----:B------:R-:W-:Y:S01]  /*0ca0*/  IMAD.MOV.U32 R10, RZ, RZ, -0x1 ;  /* 0xffffffffff0a7424 */ /* 0x000fe200078e00ff */
[----:B------:R-:W-:-:S02]  /*0cb0*/  MOV R2, 0xce0 ;  /* 0x00000ce000027802 */ /* 0x000fc40000000f00 */
[----:B------:R-:W-:Y:S02]  /*0cc0*/  MOV R9, R6 ;  /* 0x0000000600097202 */ /* 0x000fe40000000f00 */
[----:B------:R-:W-:Y:S05]  /*0cd0*/  CALL.REL.NOINC `($__internal_110_$__cuda_sm70_shflsync_bfly_p) ;  /* 0x0000021000007944 */ /* 0x000fea0003c00000 */
[----:B0-----:R-:W-:Y:S01]  /*0ce0*/  HFMA2.MMA R8, -RZ, RZ, 0, 5.9604644775390625e-08 ;  /* 0x00000001ff087435 */ /* 0x001fe200000001ff */
[----:B-1----:R-:W-:Y:S01]  /*0cf0*/  MOV R5, R7 ;  /* 0x0000000700057202 */ /* 0x002fe20000000f00 */
[----:B------:R-:W-:Y:S01]  /*0d00*/  IMAD.MOV.U32 R9, RZ, RZ, R4 ;  /* 0x000000ffff097224 */ /* 0x000fe200078e0004 */
[----:B------:R-:W-:Y:S01]  /*0d10*/  MOV R7, 0x1f ;  /* 0x0000001f00077802 */ /* 0x000fe20000000f00 */
[----:B------:R-:W-:Y:S01]  /*0d20*/  IMAD.MOV.U32 R10, RZ, RZ, -0x1 ;  /* 0xffffffffff0a7424 */ /* 0x000fe200078e00ff */
[----:B------:R-:W-:Y:S02]  /*0d30*/  MOV R2, 0xd50 ;  /* 0x00000d5000027802 */ /* 0x000fe40000000f00 */
[----:B------:R-:W-:Y:S05]  /*0d40*/  CALL.REL.NOINC `($__internal_110_$__cuda_sm70_shflsync_bfly_p) ;  /* 0x000001a000007944 */ /* 0x000fea0003c00000 */
[----:B0-----:R-:W-:Y:S01]  /*0d50*/  HFMA2.MMA R8, -RZ, RZ, 0, 1.1920928955078125e-07 ;  /* 0x00000002ff087435 */ /* 0x001fe200000001ff */
[----:B-1----:R-:W-:Y:S01]  /*0d60*/  FADD.FTZ R9, R4, R7 ;  /* 0x0000000704097221 */ /* 0x002fe20000010000 */
[----:B------:R-:W-:Y:S01]  /*0d70*/  MOV R7, 0x1f ;  /* 0x0000001f00077802 */ /* 0x000fe20000000f00 */
[----:B------:R-:W-:Y:S01]  /*0d80*/  IMAD.MOV.U32 R10, RZ, RZ, -0x1 ;  /* 0xffffffffff0a7424 */ /* 0x000fe200078e00ff */
[----:B------:R-:W-:Y:S02]  /*0d90*/  MOV R2, 0xdb0 ;  /* 0x00000db000027802 */ /* 0x000fe40000000f00 */
[----:B------:R-:W-:Y:S05]  /*0da0*/  CALL.REL.NOINC `($__internal_110_$__cuda_sm70_shflsync_bfly_p) ;  /* 0x0000014000007944 */ /* 0x000fea0003c00000 */
        /* <DEDUP_REMOVED lines=12> */
[----:B0-----:R-:W-:Y:S01]  /*0e70*/  HFMA2.MMA R8, -RZ, RZ, 0, 9.5367431640625e-07 ;  /* 0x00000010ff087435 */ /* 0x001fe200000001ff */
[----:B-1----:R-:W-:Y:S01]  /*0e80*/  FADD.FTZ R9, R9, R7 ;  /* 0x0000000709097221 */ /* 0x002fe20000010000 */
[----:B------:R-:W-:Y:S01]  /*0e90*/  MOV R7, 0x1f ;  /* 0x0000001f00077802 */ /* 0x000fe20000000f00 */
[----:B------:R-:W-:Y:S01]  /*0ea0*/  IMAD.MOV.U32 R10, RZ, RZ, -0x1 ;  /* 0xffffffffff0a7424 */ /* 0x000fe200078e00ff */
[----:B------:R-:W-:-:S02]  /*0eb0*/  MOV R2, 0xed0 ;  /* 0x00000ed000027802 */ /* 0x000fc40000000f00 */
[----:B------:R-:W-:Y:S05]  /*0ec0*/  CALL.REL.NOINC `($__internal_110_$__cuda_sm70_shflsync_bfly_p) ;  /* 0x0000002000007944 */ /* 0x000fea0003c00000 */
[----:B-1----:R-:W-:Y:S01]  /*0ed0*/  MOV R4, R7 ;  /* 0x0000000700047202 */ /* 0x002fe20000000f00 */
[----:B0-----:R-:W-:Y:S05]  /*0ee0*/  BRA `(.L_x_5478) ;  /* 0xfffffa6000007947 */ /* 0x001fea000383ffff */
        .weak           $__internal_110_$__cuda_sm70_shflsync_bfly_p
        .type           $__internal_110_$__cuda_sm70_shflsync_bfly_p,@function
        .size           $__internal_110_$__cuda_sm70_shflsync_bfly_p,(.L_x_9840 - $__internal_110_$__cuda_sm70_shflsync_bfly_p)
$__internal_110_$__cuda_sm70_shflsync_bfly_p:
[----:B------:R-:W-:Y:S01]  /*0ef0*/  HFMA2.MMA R3, -RZ, RZ, 0, 0 ;  /* 0x00000000ff037435 */ /* 0x000fe200000001ff */
[----:B------:R-:W-:Y:S04]  /*0f00*/  WARPSYNC R10 ;  /* 0x0000000a00007348 */ /* 0x000fe80003800000 */
[----:B------:R0:W1:Y:S01]  /*0f10*/  SHFL.BFLY PT, R7, R9, R8, R7 ;  /* 0x0c00000809077389 */ /* 0x00006200000e0007 */
[----:B------:R-:W-:Y:S05]  /*0f20*/  RET.REL.NODEC R2 `(_ZN10layer_norm22ln_bwd_finalize_kernelINS_22Kernel_traits_finalizeILj768Ef6__halfS2_S2_fjLb0ELj1024ELj4ENS_18Kernel_traits_baseILj768EfS2_S2_S2_fjLj1024EEEEELb0ELb0EEEvNS_9BwdParamsE) ;  /* 0xfffff0d002007950 */ /* 0x000fea0003c3ffff */
.L_x_5479:
        /* <DEDUP_REMOVED lines=13> */
.L_x_9840:


//--------------------- .text._ZN10layer_norm13ln_bwd_kernelINS_13Kernel_traitsIf6__halfS2_S2_fjLj768ELj1ELj4ELj1ELj16ENS_18Kernel_traits_baseILj768EfS2_S2_S2_fjLj128EEEEELb1ELb0ELb1ELb0EEEvNS_9BwdParamsE --------------------------
	.section	.text._ZN10layer_norm13ln_bwd_kernelINS_13Kernel_traitsIf6__halfS2_S2_fjLj768ELj1ELj4ELj1ELj16ENS_18Kernel_traits_baseILj768EfS2_S2_S2_fjLj128EEEEELb1ELb0ELb1ELb0EEEvNS_9BwdParamsE,"ax",@progbits
	.sectioninfo	@"SHI_REGISTERS=176"
	.align	128
        .global         _ZN10layer_norm13ln_bwd_kernelINS_13Kernel_traitsIf6__halfS2_S2_fjLj768ELj1ELj4ELj1ELj16ENS_18Kernel_traits_baseILj768EfS2_S2_S2_fjLj128EEEEELb1ELb0ELb1ELb0EEEvNS_9BwdParamsE
        .type           _ZN10layer_norm13ln_bwd_kernelINS_13Kernel_traitsIf6__halfS2_S2_fjLj768ELj1ELj4ELj1ELj16ENS_18Kernel_traits_baseILj768EfS2_S2_S2_fjLj128EEEEELb1ELb0ELb1ELb0EEEvNS_9BwdParamsE,@function
        .size           _ZN10layer_norm13ln_bwd_kernelINS_13Kernel_traitsIf6__halfS2_S2_fjLj768ELj1ELj4ELj1ELj16ENS_18Kernel_traits_baseILj768EfS2_S2_S2_fjLj128EEEEELb1ELb0ELb1ELb0EEEvNS_9BwdParamsE,(.L_x_9841 - _ZN10layer_norm13ln_bwd_kernelINS_13Kernel_traitsIf6__halfS2_S2_fjLj768ELj1ELj4ELj1ELj16ENS_18Kernel_traits_baseILj768EfS2_S2_S2_fjLj128EEEEELb1ELb0ELb1ELb0EEEvNS_9BwdParamsE)
        .other          _ZN10layer_norm13ln_bwd_kernelINS_13Kernel_traitsIf6__halfS2_S2_fjLj768ELj1ELj4ELj1ELj16ENS_18Kernel_traits_baseILj768EfS2_S2_S2_fjLj128EEEEELb1ELb0ELb1ELb0EEEvNS_9BwdParamsE,@"STO_CUDA_ENTRY STV_DEFAULT"
_ZN10layer_norm13ln_bwd_kernelINS_13Kernel_traitsIf6__halfS2_S2_fjLj768ELj1ELj4ELj1ELj16ENS_18Kernel_traits_baseILj768EfS2_S2_S2_fjLj128EEEEELb1ELb0ELb1ELb0EEEvNS_9BwdParamsE:
.text._ZN10layer_norm13ln_bwd_kernelINS_13Kernel_traitsIf6__halfS2_S2_fjLj768ELj1ELj4ELj1ELj16ENS_18Kernel_traits_baseILj768EfS2_S2_S2_fjLj128EEEEELb1ELb0ELb1ELb0EEEvNS_9BwdParamsE:
        /* <DEDUP_REMOVED lines=27> */
[----:B0-----:R-:W-:-:S03]  /*01b0*/  LEA R0, R13, R0, 0x2 ;  /* 0x000000000d007211 */ /* 0x001fc600078e10ff */
        /* <DEDUP_REMOVED lines=32> */
.L_x_5573:
        /* <DEDUP_REMOVED lines=13> */
[----:B------:R-:W-:-:S05]  /*0490*/  LEA.HI.SX32 R10, R115, R114, 0x1d ;  /* 0x00000072730a7211 */ /* 0x000fca00078feaff */
[----:B---3--:R-:W-:Y:S01]  /*04a0*/  IMAD.WIDE.U32 R112, R10, R4, c[0x0][0x218] ;  /* 0x000086000a707625 */ /* 0x008fe200078e0004 */
[----:B--2---:R-:W-:-:S13]  /*04b0*/  ISETP.GT.AND P2, PT, R110, RZ, PT ;  /* 0x000000ff6e00720c */ /* 0x004fda0003f44270 */
[----:B------:R-:W-:Y:S05]  /*04c0*/  @P2 BRA `(.L_x_5483) ;  /* 0x000002c000002947 */ /* 0x000fea0003800000 */
[----:B-1---5:R-:W-:Y:S01]  /*04d0*/  ISETP.GE.AND P3, PT, R5, 0x1, PT ;  /* 0x000000010500780c */ /* 0x022fe20003f66270 */
[----:B------:R-:W-:Y:S01]  /*04e0*/  BSSY B2, `(.L_x_5484) ;  /* 0x0000011000027945 */ /* 0x000fe20003800000 */
[----:B------:R-:W-:-:S11]  /*04f0*/  MOV R111, R10 ;  /* 0x0000000a006f7202 */ /* 0x000fd60000000f00 */
[----:B------:R-:W-:-:S05]  /*0500*/  @P3 IADD3 R0, R5, -0x1, RZ ;  /* 0xffffffff05003810 */ /* 0x000fca0007ffe0ff */
[----:B------:R-:W-:-:S05]  /*0510*/  @P3 IMAD R0, R0, c[0x0][0x168], RZ ;  /* 0x00005a0000003a24 */ /* 0x000fca00078e02ff */
[----:B------:R-:W-:-:S04]  /*0520*/  @P3 SHF.R.S32.HI R109, RZ, 0x1f, R0 ;  /* 0x0000001fff6d3819 */ /* 0x000fc80000011400 */
[----:B------:R-:W-:Y:S02]  /*0530*/  @P3 LEA.HI R109, R109, R0, RZ, 0x3 ;  /* 0x000000006d6d3211 */ /* 0x000fe400078f18ff */
[----:B------:R-:W-:Y:S02]  /*0540*/  MOV R0, RZ ;  /* 0x000000ff00007202 */ /* 0x000fe40000000f00 */
        /* <DEDUP_REMOVED lines=10> */
.L_x_5485:
[----:B------:R-:W-:Y:S05]  /*05f0*/  BSYNC B2 ;  /* 0x0000000000027941 */ /* 0x000fea0003800000 */
.L_x_5484:
[----:B------:R-:W-:Y:S01]  /*0600*/  BSSY B2, `(.L_x_5486) ;  /* 0x000000b000027945 */ /* 0x000fe20003800000 */
[----:B------:R-:W-:Y:S05]  /*0610*/  @!P1 BRA `(.L_x_5487) ;  /* 0x0000009000009947 */ /* 0x000fea0003800000 */
[----:B------:R-:W-:-:S04]  /*0620*/  ISETP.NE.U32.AND P3, PT, RZ, c[0x0][0x218], PT ;  /* 0x00008600ff007a0c */ /* 0x000fc80003f65070 */
[----:B------:R-:W-:Y:S02]  /*0630*/  ISETP.NE.AND.EX P3, PT, RZ, c[0x0][0x21c], PT, P3 ;  /* 0x00008700ff007a0c */ /* 0x000fe40003f65330 */
[----:B------:R-:W-:-:S05]  /*0640*/  MOV R127, 0x8 ;  /* 0x00000008007f7802 */ /* 0x000fca0000000f00 */
[----:B------:R-:W-:-:S06]  /*0650*/  IMAD.WIDE.U32 R126, R0, R127, c[0x0][0x190] ;  /* 0x00006400007e7625 */ /* 0x000fcc00078e007f */
[C---:B------:R-:W-:Y:S01]  /*0660*/  @P3 IMAD.WIDE.U32 R108, R111.reuse, R4, c[0x0][0x218] ;  /* 0x000086006f6c3625 */ /* 0x040fe200078e0004 */
[----:B------:R-:W5:Y:S04]  /*0670*/  LDG.E.64 R126, [R126.64] ;  /* 0x000000047e7e7981 */ /* 0x000f68000c1e1b00 */
[----:B------:R2:W5:Y:S01]  /*0680*/  @P3 LDG.E.128 R92, [R108.64] ;  /* 0x000000046c5c3981 */ /* 0x000562000c1e1d00 */
[----:B------:R-:W-:Y:S02]  /*0690*/  IADD3 R0, R0, 0x20, RZ ;  /* 0x0000002000007810 */ /* 0x000fe40007ffe0ff */
[----:B------:R-:W-:Y:S02]  /*06a0*/  IADD3 R111, R111, 0x20, RZ ;  /* 0x000000206f6f7810 */ /* 0x000fe40007ffe0ff */
.L_x_5487:
[----:B------:R-:W-:Y:S05]  /*06b0*/  BSYNC B2 ;  /* 0x0000000000027941 */ /* 0x000fea0003800000 */
.L_x_5486:
        /* <DEDUP_REMOVED lines=11> */
[----:B------:R-:W-:Y:S01]  /*0770*/  MOV R167, RZ ;  /* 0x000000ff00a77202 */ /* 0x000fe20000000f00 */
[----:B------:R-:W-:Y:S05]  /*0780*/  BRA `(.L_x_5488) ;  /* 0x0000119000007947 */ /* 0x000fea0003800000 */
.L_x_5483:
        /* <DEDUP_REMOVED lines=15> */
[----:B0-----:R-:W-:Y:S02]  /*0880*/  ISETP.NE.AND P3, PT, R8, RZ, PT ;  /* 0x000000ff0800720c */ /* 0x001fe40003f65270 */
[----:B------:R-:W-:Y:S02]  /*0890*/  MOV R169, RZ ;  /* 0x000000ff00a97202 */ /* 0x000fe40000000f00 */
[----:B------:R-:W-:-:S02]  /*08a0*/  MOV R167, RZ ;  /* 0x000000ff00a77202 */ /* 0x000fc40000000f00 */
        /* <DEDUP_REMOVED lines=16> */
[--C-:B--2---:R-:W-:Y:S02]  /*09b0*/  HADD2.F32 R171, -RZ, R12.reuse.H1_H1 ;  /* 0x3000000cffab7230 */ /* 0x104fe40000004100 */
[----:B------:R-:W-:Y:S02]  /*09c0*/  HADD2.F32 R169, -RZ, R13.H0_H0 ;  /* 0x2000000dffa97230 */ /* 0x000fe40000004100 */
[----:B------:R-:W-:Y:S02]  /*09d0*/  HADD2.F32 R117, -RZ, R12.H0_H0 ;  /* 0x2000000cff757230 */ /* 0x000fe40000004100 */
[--C-:B------:R-:W-:Y:S02]  /*09e0*/  HADD2.F32 R163, -RZ, R14.reuse.H1_H1 ;  /* 0x3000000effa37230 */ /* 0x100fe40000004100 */
[----:B------:R-:W-:Y:S01]  /*09f0*/  HADD2.F32 R161, -RZ, R15.H0_H0 ;  /* 0x2000000fffa17230 */ /* 0x000fe20000004100 */
[C---:B------:R-:W-:Y:S01]  /*0a00*/  FADD.FTZ R171, -R0.reuse, R171 ;  /* 0x000000ab00ab7221 */ /* 0x040fe20000010100 */
[----:B------:R-:W-:Y:S01]  /*0a10*/  HADD2.F32 R167, -RZ, R13.H1_H1 ;  /* 0x3000000dffa77230 */ /* 0x000fe20000004100 */
[----:B------:R-:W-:Y:S01]  /*0a20*/  FADD.FTZ R169, -R0, R169 ;  /* 0x000000a900a97221 */ /* 0x000fe20000010100 */
[----:B------:R-:W-:-:S02]  /*0a30*/  HADD2.F32 R165, -RZ, R14.H0_H0 ;  /* 0x2000000effa57230 */ /* 0x000fc40000004100 */
[--C-:B---3--:R-:W-:Y:S02]  /*0a40*/  HADD2.F32 R115, -RZ, R108.reuse.H0_H0 ;  /* 0x2000006cff737230 */ /* 0x108fe40000004100 */
[--C-:B------:R-:W-:Y:S02]  /*0a50*/  HADD2.F32 R13, -RZ, R109.reuse.H0_H0 ;  /* 0x2000006dff0d7230 */ /* 0x100fe40000004100 */
[----:B------:R-:W-:Y:S01]  /*0a60*/  HADD2.F32 R158, -RZ, R109.H1_H1 ;  /* 0x3000006dff9e7230 */ /* 0x000fe20000004100 */
[C---:B------:R-:W-:Y:S01]  /*0a70*/  FADD.FTZ R109, -R0.reuse, R117 ;  /* 0x00000075006d7221 */ /* 0x040fe20000010100 */
[----:B------:R-:W-:Y:S02]  /*0a80*/  HADD2.F32 R159, -RZ, R15.H1_H1 ;  /* 0x3000000fff9f7230 */ /* 0x000fe40000004100 */
[----:B------:R-:W-:Y:S01]  /*0a90*/  HADD2.F32 R162, -RZ, R108.H1_H1 ;  /* 0x3000006cffa27230 */ /* 0x000fe20000004100 */
[----:B0-----:R-:W-:Y:S01]  /*0aa0*/  FADD.FTZ R113, -R0, R163 ;  /* 0x000000a300717221 */ /* 0x001fe20000010100 */
[----:B------:R-:W-:-:S02]  /*0ab0*/  HADD2.F32 R15, -RZ, R111.H0_H0 ;  /* 0x2000006fff0f7230 */ /* 0x000fc40000004100 */
[----:B------:R-:W-:Y:S01]  /*0ac0*/  HADD2.F32 R108, -RZ, R111.H1_H1 ;  /* 0x3000006fff6c7230 */ /* 0x000fe20000004100 */
[C---:B------:R-:W-:Y:S02]  /*0ad0*/  FADD.FTZ R111, -R0.reuse, R161 ;  /* 0x000000a1006f7221 */ /* 0x040fe40000010100 */
[----:B------:R-:W-:Y:S02]  /*0ae0*/  FADD.FTZ R117, -R0, R165 ;  /* 0x000000a500757221 */ /* 0x000fe40000010100 */
[C---:B------:R-:W-:Y:S02]  /*0af0*/  FMUL.FTZ R163, R6.reuse, R171 ;  /* 0x000000ab06a37220 */ /* 0x040fe40000410000 */
[C---:B------:R-:W-:Y:S02]  /*0b00*/  FMUL.FTZ R161, R6.reuse, R169 ;  /* 0x000000a906a17220 */ /* 0x040fe40000410000 */
[----:B------:R-:W-:Y:S02]  /*0b10*/  FMUL.FTZ R165, R6, R109 ;  /* 0x0000006d06a57220 */ /* 0x000fe40000410000 */
[----:B------:R-:W-:-:S02]  /*0b20*/  FMUL.FTZ R164, R20, R115 ;  /* 0x0000007314a47220 */ /* 0x000fc40000410000 */
[----:B------:R-:W-:Y:S02]  /*0b30*/  FADD.FTZ R167, -R0, R167 ;  /* 0x000000a700a77221 */ /* 0x000fe40000010100 */
[----:B------:R-:W-:Y:S02]  /*0b40*/  FADD.FTZ R69, R69, R162 ;  /* 0x000000a245457221 */ /* 0x000fe40000010000 */
[-C--:B------:R-:W-:Y:S02]  /*0b50*/  FFMA.FTZ R45, R163, R162.reuse, R45 ;  /* 0x000000a2a32d7223 */ /* 0x080fe4000001002d */
[----:B------:R-:W-:Y:S02]  /*0b60*/  FADD.FTZ R70, R70, R13 ;  /* 0x0000000d46467221 */ /* 0x000fe40000010000 */
[-C--:B------:R-:W-:Y:S02]  /*0b70*/  FFMA.FTZ R46, R161, R13.reuse, R46 ;  /* 0x0000000da12e7223 */ /* 0x080fe4000001002e */
[----:B------:R-:W-:Y:S01]  /*0b80*/  FMUL.FTZ R160, R22, R13 ;  /* 0x0000000d16a07220 */ /* 0x000fe20000410000 */
[----:B------:R-:W-:Y:S01]  /*0b90*/  HADD2.F32 R11, -RZ, R110.H0_H0 ;  /* 0x2000006eff0b7230 */ /* 0x000fe20000004100 */
[----:B------:R-:W-:-:S02]  /*0ba0*/  FMUL.FTZ R162, R21, R162 ;  /* 0x000000a215a27220 */ /* 0x000fc40000410000 */
[----:B------:R-:W-:Y:S02]  /*0bb0*/  FADD.FTZ R13, RZ, R164 ;  /* 0x000000a4ff0d7221 */ /* 0x000fe40000010000 */
[----:B------:R-:W-:Y:S01]  /*0bc0*/  FFMA.FTZ R14, R165, R164, RZ ;  /* 0x000000a4a50e7223 */ /* 0x000fe200000100ff */
[----:B------:R-:W-:Y:S01]  /*0bd0*/  HADD2.F32 R110, -RZ, R110.H1_H1 ;  /* 0x3000006eff6e7230 */ /* 0x000fe20000004100 */
[----:B------:R-:W-:Y:S02]  /*0be0*/  FADD.FTZ R109, -R0, R159 ;  /* 0x0000009f006d7221 */ /* 0x000fe40000010100 */
[C---:B------:R-:W-:Y:S02]  /*0bf0*/  FMUL.FTZ R159, R6.reuse, R167 ;  /* 0x000000a7069f7220 */ /* 0x040fe40000410000 */
[----:B------:R-:W-:Y:S02]  /*0c00*/  FMUL.FTZ R12, R6, R113 ;  /* 0x00000071060c7220 */ /* 0x000fe40000410000 */
[----:B------:R-:W-:-:S02]  /*0c10*/  FADD.FTZ R113, R13, R162 ;  /* 0x000000a20d717221 */ /* 0x000fc40000010000 */
[----:B------:R-:W-:Y:S02]  /*0c20*/  FFMA.FTZ R14, R163, R162, R14 ;  /* 0x000000a2a30e7223 */ /* 0x000fe4000001000e */
[----:B------:R-:W-:Y:S02]  /*0c30*/  FADD.FTZ R71, R71, R158 ;  /* 0x0000009e47477221 */ /* 0x000fe40000010000 */
[----:B------:R-:W-:Y:S02]  /*0c40*/  FMUL.FTZ R156, R6, R117 ;  /* 0x00000075069c7220 */ /* 0x000fe40000410000 */
        /* <DEDUP_REMOVED lines=30> */
.L_x_5490:
[----:B------:R-:W-:Y:S05]  /*0e30*/  BSYNC B2 ;  /* 0x0000000000027941 */ /* 0x000fea0003800000 */
.L_x_5489:
[----:B------:R-:W-:Y:S01]  /*0e40*/  BSSY B2, `(.L_x_5491) ;  /* 0x0000058000027945 */ /* 0x000fe20003800000 */
        /* <DEDUP_REMOVED lines=22> */
[----:B------:R-:W-:Y:S01]  /*0fb0*/  FMUL.FTZ R123, R6, R123 ;  /* 0x0000007b067b7220 */ /* 0x000fe20000410000 */
[--C-:B------:R-:W-:Y:S01]  /*0fc0*/  HADD2.F32 R137, -RZ, R110.reuse.H0_H0 ;  /* 0x2000006eff897230 */ /* 0x100fe20000004100 */
[C---:B------:R-:W-:Y:S01]  /*0fd0*/  FADD.FTZ R143, -R0.reuse, R139 ;  /* 0x0000008b008f7221 */ /* 0x040fe20000010100 */
[----:B------:R-:W-:Y:S01]  /*0fe0*/  HADD2.F32 R135, -RZ, R113.H0_H0 ;  /* 0x20000071ff877230 */ /* 0x000fe20000004100 */
[----:B------:R-:W-:Y:S01]  /*0ff0*/  FADD.FTZ R139, -R0, R171 ;  /* 0x000000ab008b7221 */ /* 0x000fe20000010100 */
[----:B------:R-:W-:Y:S01]  /*1000*/  HADD2.F32 R133, -RZ, R110.H1_H1 ;  /* 0x3000006eff857230 */ /* 0x000fe20000004100 */
[----:B------:R-:W-:-:S02]  /*1010*/  FADD.FTZ R76, R76, R131 ;  /* 0x000000834c4c7221 */ /* 0x000fc40000010000 */
[-C--:B------:R-:W-:Y:S02]  /*1020*/  FFMA.FTZ R52, R123, R131.reuse, R52 ;  /* 0x000000837b347223 */ /* 0x080fe40000010034 */
[----:B------:R-:W-:Y:S01]  /*1030*/  FMUL.FTZ R120, R28, R131 ;  /* 0x000000831c787220 */ /* 0x000fe20000410000 */
[----:B------:R-:W-:Y:S01]  /*1040*/  HADD2.F32 R110, -RZ, R113.H1_H1 ;  /* 0x30000071ff6e7230 */ /* 0x000fe20000004100 */
[----:B------:R-:W-:Y:S01]  /*1050*/  FMUL.FTZ R131, R6, R143 ;  /* 0x0000008f06837220 */ /* 0x000fe20000410000 */
[----:B------:R-:W-:Y:S01]  /*1060*/  HADD2.F32 R112, -RZ, R112.H1_H1 ;  /* 0x30000070ff707230 */ /* 0x000fe20000004100 */
[----:B------:R-:W-:Y:S02]  /*1070*/  FADD.FTZ R137, -R0, R137 ;  /* 0x0000008900897221 */ /* 0x000fe40000010100 */
[----:B------:R-:W-:Y:S01]  /*1080*/  FMUL.FTZ R122, R6, R139 ;  /* 0x0000008b067a7220 */ /* 0x000fe20000410000 */
[----:B------:R-:W-:Y:S01]  /*1090*/  HADD2.F32 R113, -RZ, R114.H0_H0 ;  /* 0x20000072ff717230 */ /* 0x000fe20000004100 */
[----:B------:R-:W-:Y:S01]  /*10a0*/  FADD.FTZ R78, R78, R135 ;  /* 0x000000874e4e7221 */ /* 0x000fe20000010000 */
[--C-:B------:R-:W-:Y:S01]  /*10b0*/  HADD2.F32 R109, -RZ, R115.reuse.H0_H0 ;  /* 0x20000073ff6d7230 */ /* 0x100fe20000004100 */
[-C--:B------:R-:W-:Y:S01]  /*10c0*/  FFMA.FTZ R54, R131, R135.reuse, R54 ;  /* 0x0000008783367223 */ /* 0x080fe20000010036 */
[----:B------:R-:W-:Y:S01]  /*10d0*/  HADD2.F32 R108, -RZ, R115.H1_H1 ;  /* 0x30000073ff6c7230 */ /* 0x000fe20000004100 */
        /* <DEDUP_REMOVED lines=15> */
[--C-:B------:R-:W-:Y:S01]  /*11d0*/  HADD2.F32 R141, -RZ, R111.reuse.H0_H0 ;  /* 0x2000006fff8d7230 */ /* 0x100fe20000004100 */
[----:B------:R-:W-:Y:S02]  /*11e0*/  FADD.FTZ R110, R113, R130 ;  /* 0x00000082716e7221 */ /* 0x000fe40000010000 */
[----:B------:R-:W-:Y:S01]  /*11f0*/  FFMA.FTZ R167, R131, R130, R167 ;  /* 0x0000008283a77223 */ /* 0x000fe200000100a7 */
[----:B------:R-:W-:Y:S01]  /*1200*/  HADD2.F32 R111, -RZ, R111.H1_H1 ;  /* 0x3000006fff6f7230 */ /* 0x000fe20000004100 */
[----:B------:R-:W-:Y:S01]  /*1210*/  FADD.FTZ R141, -R0, R141 ;  /* 0x0000008d008d7221 */ /* 0x000fe20000010100 */
[----:B------:R-:W-:Y:S01]  /*1220*/  HADD2.F32 R114, -RZ, R114.H1_H1 ;  /* 0x30000072ff727230 */ /* 0x000fe20000004100 */
        /* <DEDUP_REMOVED lines=25> */
.L_x_5492:
[----:B------:R-:W-:Y:S05]  /*13c0*/  BSYNC B2 ;  /* 0x0000000000027941 */ /* 0x000fea0003800000 */
.L_x_5491:
        /* <DEDUP_REMOVED lines=13> */
[--C-:B--2---:R-:W-:Y:S02]  /*14a0*/  HADD2.F32 R119, -RZ, R109.reuse.H0_H0 ;  /* 0x2000006dff777230 */ /* 0x104fe40000004100 */
[----:B------:R-:W-:Y:S02]  /*14b0*/  HADD2.F32 R151, -RZ, R109.H1_H1 ;  /* 0x3000006dff977230 */ /* 0x000fe40000004100 */
[----:B------:R-:W-:Y:S02]  /*14c0*/  HADD2.F32 R109, -RZ, R110.H1_H1 ;  /* 0x3000006eff6d7230 */ /* 0x000fe40000004100 */
[--C-:B------:R-:W-:Y:S02]  /*14d0*/  HADD2.F32 R153, -RZ, R111.reuse.H1_H1 ;  /* 0x3000006fff997230 */ /* 0x100fe40000004100 */
[--C-:B------:R-:W-:Y:S02]  /*14e0*/  HADD2.F32 R121, -RZ, R108.reuse.H0_H0 ;  /* 0x2000006cff797230 */ /* 0x100fe40000004100 */
[----:B------:R-:W-:Y:S01]  /*14f0*/  HADD2.F32 R155, -RZ, R111.H0_H0 ;  /* 0x2000006fff9b7230 */ /* 0x000fe20000004100 */
[C---:B------:R-:W-:Y:S01]  /*1500*/  FADD.FTZ R111, -R0.reuse, R109 ;  /* 0x0000006d006f7221 */ /* 0x040fe20000010100 */
[----:B------:R-:W-:Y:S01]  /*1510*/  HADD2.F32 R147, -RZ, R108.H1_H1 ;  /* 0x3000006cff937230 */ /* 0x000fe20000004100 */
[C---:B------:R-:W-:Y:S01]  /*1520*/  FADD.FTZ R109, -R0.reuse, R153 ;  /* 0x00000099006d7221 */ /* 0x040fe20000010100 */
[----:B---3--:R-:W-:Y:S01]  /*1530*/  HADD2.F32 R153, -RZ, R112.H0_H0 ;  /* 0x20000070ff997230 */ /* 0x008fe20000004100 */
[----:B------:R-:W-:-:S02]  /*1540*/  FADD.FTZ R151, -R0, R151 ;  /* 0x0000009700977221 */ /* 0x000fc40000010100 */
[C---:B------:R-:W-:Y:S01]  /*1550*/  FADD.FTZ R121, -R0.reuse, R121 ;  /* 0x0000007900797221 */ /* 0x040fe20000010100 */
[--C-:B------:R-:W-:Y:S01]  /*1560*/  HADD2.F32 R2, -RZ, R113.reuse.H1_H1 ;  /* 0x30000071ff027230 */ /* 0x100fe20000004100 */
[----:B------:R-:W-:Y:S01]  /*1570*/  FADD.FTZ R147, -R0, R147 ;  /* 0x0000009300937221 */ /* 0x000fe20000010100 */
[----:B------:R-:W-:Y:S01]  /*1580*/  HADD2.F32 R112, -RZ, R112.H1_H1 ;  /* 0x30000070ff707230 */ /* 0x000fe20000004100 */
[C---:B0-----:R-:W-:Y:S02]  /*1590*/  FMUL.FTZ R144, R6.reuse, R151 ;  /* 0x0000009706907220 */ /* 0x041fe40000410000 */
[----:B------:R-:W-:Y:S02]  /*15a0*/  FMUL.FTZ R121, R6, R121 ;  /* 0x0000007906797220 */ /* 0x000fe40000410000 */
[----:B------:R-:W-:Y:S01]  /*15b0*/  FMUL.FTZ R142, R36, R153 ;  /* 0x00000099248e7220 */ /* 0x000fe20000410000 */
[----:B------:R-:W-:Y:S01]  /*15c0*/  HADD2.F32 R157, -RZ, R113.H0_H0 ;  /* 0x20000071ff9d7230 */ /* 0x000fe20000004100 */
[----:B------:R-:W-:-:S02]  /*15d0*/  FMUL.FTZ R140, R6, R147 ;  /* 0x00000093068c7220 */ /* 0x000fc40000410000 */
[----:B------:R-:W-:Y:S02]  /*15e0*/  FADD.FTZ R67, R67, R2 ;  /* 0x0000000243437221 */ /* 0x000fe40000010000 */
[-C--:B------:R-:W-:Y:S02]  /*15f0*/  FFMA.FTZ R103, R144, R2.reuse, R103 ;  /* 0x0000000290677223 */ /* 0x080fe40000010067 */
[----:B------:R-:W-:Y:S02]  /*1600*/  FMUL.FTZ R151, R39, R2 ;  /* 0x0000000227977220 */ /* 0x000fe40000410000 */
[----:B------:R-:W-:Y:S02]  /*1610*/  FADD.FTZ R145, -R0, R119 ;  /* 0x0000007700917221 */ /* 0x000fe40000010100 */
[----:B------:R-:W-:Y:S02]  /*1620*/  FMUL.FTZ R147, R37, R112 ;  /* 0x0000007025937220 */ /* 0x000fe40000410000 */
[----:B------:R-:W-:-:S02]  /*1630*/  FADD.FTZ R2, R169, R142 ;  /* 0x0000008ea9027221 */ /* 0x000fc40000010000 */
[----:B------:R-:W-:Y:S01]  /*1640*/  FFMA.FTZ R167, R121, R142, R167 ;  /* 0x0000008e79a77223 */ /* 0x000fe200000100a7 */
[----:B------:R-:W-:Y:S01]  /*1650*/  HADD2.F32 R149, -RZ, R110.H0_H0 ;  /* 0x2000006eff957230 */ /* 0x000fe20000004100 */
[C---:B------:R-:W-:Y:S02]  /*1660*/  FMUL.FTZ R150, R6.reuse, R111 ;  /* 0x0000006f06967220 */ /* 0x040fe40000410000 */
[----:B------:R-:W-:Y:S02]  /*1670*/  FMUL.FTZ R145, R6, R145 ;  /* 0x0000009106917220 */ /* 0x000fe40000410000 */
[----:B------:R-:W-:Y:S02]  /*1680*/  FMUL.FTZ R146, R38, R157 ;  /* 0x0000009d26927220 */ /* 0x000fe40000410000 */
[----:B------:R-:W-:Y:S02]  /*1690*/  FADD.FTZ R111, R2, R147 ;  /* 0x00000093026f7221 */ /* 0x000fe40000010000 */
[----:B------:R-:W-:Y:S01]  /*16a0*/  FFMA.FTZ R167, R140, R147, R167 ;  /* 0x000000938ca77223 */ /* 0x000fe200000100a7 */
[----:B------:R-:W-:Y:S01]  /*16b0*/  HADD2.F32 R119, -RZ, R114.H0_H0 ;  /* 0x20000072ff777230 */ /* 0x000fe20000004100 */
[----:B------:R-:W-:-:S02]  /*16c0*/  FADD.FTZ R149, -R0, R149 ;  /* 0x0000009500957221 */ /* 0x000fc40000010100 */
[----:B------:R-:W-:Y:S02]  /*16d0*/  FADD.FTZ R2, R111, R146 ;  /* 0x000000926f027221 */ /* 0x000fe40000010000 */
[----:B------:R-:W-:Y:S01]  /*16e0*/  FFMA.FTZ R167, R145, R146, R167 ;  /* 0x0000009291a77223 */ /* 0x000fe200000100a7 */
[----:B------:R-:W-:Y:S01]  /*16f0*/  HADD2.F32 R114, -RZ, R114.H1_H1 ;  /* 0x30000072ff727230 */ /* 0x000fe20000004100 */
[----:B------:R-:W-:Y:S02]  /*1700*/  FMUL.FTZ R149, R6, R149 ;  /* 0x0000009506957220 */ /* 0x000fe40000410000 */
[----:B------:R-:W-:Y:S02]  /*1710*/  FMUL.FTZ R148, R40, R119 ;  /* 0x0000007728947220 */ /* 0x000fe40000410000 */
[----:B------:R-:W-:Y:S02]  /*1720*/  FADD.FTZ R111, R2, R151 ;  /* 0x00000097026f7221 */ /* 0x000fe40000010000 */
[----:B------:R-:W-:Y:S01]  /*1730*/  FFMA.FTZ R167, R144, R151, R167 ;  /* 0x0000009790a77223 */ /* 0x000fe200000100a7 */
[----:B------:R-:W-:Y:S01]  /*1740*/  HADD2.F32 R113, -RZ, R115.H0_H0 ;  /* 0x20000073ff717230 */ /* 0x000fe20000004100 */
[----:B------:R-:W-:-:S02]  /*1750*/  FADD.FTZ R64, R64, R153 ;  /* 0x0000009940407221 */ /* 0x000fc40000010000 */
[----:B------:R-:W-:Y:S02]  /*1760*/  FFMA.FTZ R100, R121, R153, R100 ;  /* 0x0000009979647223 */ /* 0x000fe40000010064 */
        /* <DEDUP_REMOVED lines=27> */
.L_x_5488:
[----:B------:R-:W-:Y:S05]  /*1920*/  BSYNC B1 ;  /* 0x0000000000017941 */ /* 0x000fea0003800000 */
.L_x_5482:
[----:B------:R-:W-:Y:S05]  /*1930*/  BRA.DIV ~URZ, `(.L_x_5493) ;  /* 0x000033327f007947 */ /* 0x000fea000b800000 */
[----:B------:R3:W4:Y:S02]  /*1940*/  SHFL.BFLY PT, R0, R169, 0x1, 0x1f ;  /* 0x0c201f00a9007f89 */ /* 0x00072400000e0000 */
.L_x_5574:
        /* <DEDUP_REMOVED lines=18> */
.L_x_5575:
        /* <DEDUP_REMOVED lines=9> */
[----:B------:R-:W-:Y:S02]  /*1b00*/  @P3 LEA.HI R5, R0, R5, RZ, 0x3 ;  /* 0x0000000500053211 */ /* 0x000fe400078f18ff */
[----:B------:R-:W-:Y:S02]  /*1b10*/  MOV R0, RZ ;  /* 0x000000ff00007202 */ /* 0x000fe40000000f00 */
[----:B------:R-:W-:Y:S01]  /*1b20*/  @P3 LEA.HI.SX32 R0, R5, R2, 0x1d ;  /* 0x0000000205003211 */ /* 0x000fe200078feaff */
[----:B------:R-:W-:Y:S01]  /*1b30*/  FMUL.FTZ R2, R169, c[0x0][0x1e0] ;  /* 0x00007800a9027a20 */ /* 0x000fe20000410000 */
[----:B------:R-:W-:Y:S05]  /*1b40*/  @!P0 BRA `(.L_x_5496) ;  /* 0x00000c2000008947 */ /* 0x000fea0003800000 */
        /* <DEDUP_REMOVED lines=10> */
.L_x_5498:
        /* <DEDUP_REMOVED lines=11> */
.L_x_5499:
[----:B------:R-:W-:Y:S05]  /*1ca0*/  BSYNC B2 ;  /* 0x0000000000027941 */ /* 0x000fea0003800000 */
.L_x_5497:
        /* <DEDUP_REMOVED lines=16> */
.L_x_5501:
[----:B0-----:R-:W-:Y:S01]  /*1db0*/  ISETP.NE.AND P6, PT, R8, RZ, PT ;  /* 0x000000ff0800720c */ /* 0x001fe20003fc5270 */
[----:B------:R-:W-:-:S03]  /*1dc0*/  @P4 HADD2.F32 R4, -RZ, R88.H1_H1 ;  /* 0x30000058ff044230 */ /* 0x000fc60000004100 */
[----:B------:R-:W-:-:S05]  /*1dd0*/  FSEL R5, R2, RZ, !P6 ;  /* 0x000000ff02057208 */ /* 0x000fca0007000000 */
[----:B------:R-:W-:-:S04]  /*1de0*/  FFMA.FTZ R5, R163, R110, R5 ;  /* 0x0000006ea3057223 */ /* 0x000fc80000010005 */
[----:B------:R-:W-:-:S04]  /*1df0*/  FADD.FTZ R5, R162, -R5 ;  /* 0x80000005a2057221 */ /* 0x000fc80000010000 */
[----:B------:R-:W-:-:S04]  /*1e00*/  FMUL.FTZ R5, R6, R5 ;  /* 0x0000000506057220 */ /* 0x000fc80000410000 */
[----:B------:R-:W-:Y:S02]  /*1e10*/  @P4 FADD.FTZ R5, R5, R4 ;  /* 0x0000000405054221 */ /* 0x000fe40000010000 */
.L_x_5502:
[----:B------:R-:W-:Y:S05]  /*1e20*/  BSYNC B2 ;  /* 0x0000000000027941 */ /* 0x000fea0003800000 */
.L_x_5500:
        /* <DEDUP_REMOVED lines=14> */
.L_x_5504:
[----:B0-----:R-:W-:Y:S01]  /*1f10*/  ISETP.NE.AND P6, PT, R8, RZ, PT ;  /* 0x000000ff0800720c */ /* 0x001fe20003fc5270 */
[----:B------:R-:W-:-:S03]  /*1f20*/  @P4 HADD2.F32 R4, -RZ, R89.H0_H0 ;  /* 0x20000059ff044230 */ /* 0x000fc60000004100 */
[----:B------:R-:W-:-:S05]  /*1f30*/  FSEL R5, R2, RZ, !P6 ;  /* 0x000000ff02057208 */ /* 0x000fca0007000000 */
[----:B------:R-:W-:-:S04]  /*1f40*/  FFMA.FTZ R5, R161, R110, R5 ;  /* 0x0000006ea1057223 */ /* 0x000fc80000010005 */
[----:B------:R-:W-:-:S04]  /*1f50*/  FADD.FTZ R5, R160, -R5 ;  /* 0x80000005a0057221 */ /* 0x000fc80000010000 */
[----:B------:R-:W-:-:S04]  /*1f60*/  FMUL.FTZ R5, R6, R5 ;  /* 0x0000000506057220 */ /* 0x000fc80000410000 */
[----:B------:R-:W-:Y:S02]  /*1f70*/  @P4 FADD.FTZ R5, R5, R4 ;  /* 0x0000000405054221 */ /* 0x000fe40000010000 */
.L_x_5505:
[----:B------:R-:W-:Y:S05]  /*1f80*/  BSYNC B2 ;  /* 0x0000000000027941 */ /* 0x000fea0003800000 */
.L_x_5503:
        /* <DEDUP_REMOVED lines=14> */
.L_x_5507:
[----:B0-----:R-:W-:Y:S01]  /*2070*/  ISETP.NE.AND P6, PT, R8, RZ, PT ;  /* 0x000000ff0800720c */ /* 0x001fe20003fc5270 */
[----:B------:R-:W-:-:S03]  /*2080*/  @P4 HADD2.F32 R4, -RZ, R89.H1_H1 ;  /* 0x30000059ff044230 */ /* 0x000fc60000004100 */
[----:B------:R-:W-:-:S05]  /*2090*/  FSEL R5, R2, RZ, !P6 ;  /* 0x000000ff02057208 */ /* 0x000fca0007000000 */
[----:B------:R-:W-:-:S04]  /*20a0*/  FFMA.FTZ R5, R159, R110, R5 ;  /* 0x0000006e9f057223 */ /* 0x000fc80000010005 */
[----:B------:R-:W-:-:S04]  /*20b0*/  FADD.FTZ R5, R158, -R5 ;  /* 0x800000059e057221 */ /* 0x000fc80000010000 */
[----:B------:R-:W-:-:S04]  /*20c0*/  FMUL.FTZ R5, R6, R5 ;  /* 0x0000000506057220 */ /* 0x000fc80000410000 */
[----:B------:R-:W-:Y:S02]  /*20d0*/  @P4 FADD.FTZ R5, R5, R4 ;  /* 0x0000000405054221 */ /* 0x000fe40000010000 */
.L_x_5508:
[----:B------:R-:W-:Y:S05]  /*20e0*/  BSYNC B2 ;  /* 0x0000000000027941 */ /* 0x000fea0003800000 */
.L_x_5506:
        /* <DEDUP_REMOVED lines=14> */
.L_x_5510:
[----:B0-----:R-:W-:-:S04]  /*21d0*/  ISETP.NE.AND P6, PT, R8, RZ, PT ;  /* 0x000000ff0800720c */ /* 0x001fc80003fc5270 */
[----:B------:R-:W-:-:S05]  /*21e0*/  FSEL R5, R2, RZ, !P6 ;  /* 0x000000ff02057208 */ /* 0x000fca0007000000 */
[----:B------:R-:W-:-:S04]  /*21f0*/  FFMA.FTZ R4, R156, R110, R5 ;  /* 0x0000006e9c047223 */ /* 0x000fc80000010005 */
[----:B------:R-:W-:Y:S01]  /*2200*/  FADD.FTZ R5, R11, -R4 ;  /* 0x800000040b057221 */ /* 0x000fe20000010000 */
[----:B------:R-:W-:-:S03]  /*2210*/  @P4 HADD2.F32 R4, -RZ, R90.H0_H0 ;  /* 0x2000005aff044230 */ /* 0x000fc60000004100 */
[----:B------:R-:W-:-:S04]  /*2220*/  FMUL.FTZ R5, R6, R5 ;  /* 0x0000000506057220 */ /* 0x000fc80000410000 */
[----:B------:R-:W-:Y:S02]  /*2230*/  @P4 FADD.FTZ R5, R5, R4 ;  /* 0x0000000405054221 */ /* 0x000fe40000010000 */
.L_x_5511:
[----:B------:R-:W-:Y:S05]  /*2240*/  BSYNC B2 ;  /* 0x0000000000027941 */ /* 0x000fea0003800000 */
.L_x_5509:
        /* <DEDUP_REMOVED lines=14> */
.L_x_5513:
[----:B0-----:R-:W-:-:S04]  /*2330*/  ISETP.NE.AND P6, PT, R8, RZ, PT ;  /* 0x000000ff0800720c */ /* 0x001fc80003fc5270 */
[----:B------:R-:W-:-:S05]  /*2340*/  FSEL R5, R2, RZ, !P6 ;  /* 0x000000ff02057208 */ /* 0x000fca0007000000 */
[----:B------:R-:W-:-:S04]  /*2350*/  FFMA.FTZ R4, R12, R110, R5 ;  /* 0x0000006e0c047223 */ /* 0x000fc80000010005 */
[----:B------:R-:W-:Y:S01]  /*2360*/  FADD.FTZ R5, R13, -R4 ;  /* 0x800000040d057221 */ /* 0x000fe20000010000 */
[----:B------:R-:W-:-:S03]  /*2370*/  @P4 HADD2.F32 R4, -RZ, R90.H1_H1 ;  /* 0x3000005aff044230 */ /* 0x000fc60000004100 */
[----:B------:R-:W-:-:S04]  /*2380*/  FMUL.FTZ R5, R6, R5 ;  /* 0x0000000506057220 */ /* 0x000fc80000410000 */
[----:B------:R-:W-:Y:S02]  /*2390*/  @P4 FADD.FTZ R5, R5, R4 ;  /* 0x0000000405054221 */ /* 0x000fe40000010000 */
.L_x_5514:
[----:B------:R-:W-:Y:S05]  /*23a0*/  BSYNC B2 ;  /* 0x0000000000027941 */ /* 0x000fea0003800000 */
.L_x_5512:
        /* <DEDUP_REMOVED lines=14> */
.L_x_5516:
[----:B0-----:R-:W-:-:S04]  /*2490*/  ISETP.NE.AND P6, PT, R8, RZ, PT ;  /* 0x000000ff0800720c */ /* 0x001fc80003fc5270 */
[----:B------:R-:W-:-:S05]  /*24a0*/  FSEL R5, R2, RZ, !P6 ;  /* 0x000000ff02057208 */ /* 0x000fca0007000000 */
[----:B------:R-:W-:-:S04]  /*24b0*/  FFMA.FTZ R4, R14, R110, R5 ;  /* 0x0000006e0e047223 */ /* 0x000fc80000010005 */
[----:B------:R-:W-:Y:S01]  /*24c0*/  FADD.FTZ R5, R15, -R4 ;  /* 0x800000040f057221 */ /* 0x000fe20000010000 */
[----:B------:R-:W-:-:S03]  /*24d0*/  @P4 HADD2.F32 R4, -RZ, R91.H0_H0 ;  /* 0x2000005bff044230 */ /* 0x000fc60000004100 */
[----:B------:R-:W-:-:S04]  /*24e0*/  FMUL.FTZ R5, R6, R5 ;  /* 0x0000000506057220 */ /* 0x000fc80000410000 */
[----:B------:R-:W-:Y:S02]  /*24f0*/  @P4 FADD.FTZ R5, R5, R4 ;  /* 0x0000000405054221 */ /* 0x000fe40000010000 */
.L_x_5517:
[----:B------:R-:W-:Y:S05]  /*2500*/  BSYNC B2 ;  /* 0x0000000000027941 */ /* 0x000fea0003800000 */
.L_x_5515:
        /* <DEDUP_REMOVED lines=14> */
.L_x_5519:
[----:B0-----:R-:W-:-:S04]  /*25f0*/  ISETP.NE.AND P6, PT, R8, RZ, PT ;  /* 0x000000ff0800720c */ /* 0x001fc80003fc5270 */
[----:B------:R-:W-:-:S05]  /*2600*/  FSEL R5, R2, RZ, !P6 ;  /* 0x000000ff02057208 */ /* 0x000fca0007000000 */
[----:B------:R-:W-:-:S04]  /*2610*/  FFMA.FTZ R4, R116, R110, R5 ;  /* 0x0000006e74047223 */ /* 0x000fc80000010005 */
[----:B------:R-:W-:Y:S01]  /*2620*/  FADD.FTZ R5, R117, -R4 ;  /* 0x8000000475057221 */ /* 0x000fe20000010000 */
[----:B------:R-:W-:-:S03]  /*2630*/  @P4 HADD2.F32 R4, -RZ, R91.H1_H1 ;  /* 0x3000005bff044230 */ /* 0x000fc60000004100 */
[----:B------:R-:W-:-:S04]  /*2640*/  FMUL.FTZ R5, R6, R5 ;  /* 0x0000000506057220 */ /* 0x000fc80000410000 */
[----:B------:R-:W-:Y:S02]  /*2650*/  @P4 FADD.FTZ R5, R5, R4 ;  /* 0x0000000405054221 */ /* 0x000fe40000010000 */
.L_x_5520:
[----:B------:R-:W-:Y:S05]  /*2660*/  BSYNC B2 ;  /* 0x0000000000027941 */ /* 0x000fea0003800000 */
.L_x_5518:
[----:B------:R-:W-:Y:S01]  /*2670*/  @P3 FMUL.FTZ R4, R5, c[0x0][0x1ec] ;  /* 0x00007b0005043a20 */ /* 0x000fe20000410000 */
[----:B------:R-:W-:Y:S02]  /*2680*/  @P3 LOP3.LUT P4, RZ, R129, 0xff000000, RZ, 0xc0, !PT ;  /* 0xff00000081ff3812 */ /* 0x000fe4000788c0ff */
[----:B------:R-:W-:Y:S01]  /*2690*/  @P5 F2FP.PACK_AB R5, RZ, R5 ;  /* 0x00000005ff05523e */ /* 0x000fe200000000ff */
[----:B------:R-:W-:Y:S01]  /*26a0*/  @P3 FMUL.FTZ R4, R4, c[0x0][0x1e8] ;  /* 0x00007a0004043a20 */ /* 0x000fe20000410000 */
[----:B------:R-:W-:Y:S02]  /*26b0*/  @P5 MOV R109, 0x10 ;  /* 0x00000010006d5802 */ /* 0x000fe40000000f00 */
[----:B------:R-:W-:Y:S02]  /*26c0*/  @P5 PRMT R99, R99, 0x5410, R5 ;  /* 0x0000541063635816 */ /* 0x000fe40000000005 */
[----:B------:R-:W-:Y:S01]  /*26d0*/  @P3 FSEL R4, R4, RZ, P4 ;  /* 0x000000ff04043208 */ /* 0x000fe20002000000 */
[----:B------:R-:W-:Y:S01]  /*26e0*/  @P5 IMAD.WIDE.U32 R108, R10, R109, c[0x0][0x258] ;  /* 0x000096000a6c5625 */ /* 0x000fe200078e006d */
[----:B------:R-:W-:-:S02]  /*26f0*/  @P3 MOV R5, 0x10 ;  /* 0x0000001000053802 */ /* 0x000fc40000000f00 */
[----:B------:R-:W-:Y:S02]  /*2700*/  @P3 F2FP.PACK_AB R4, RZ, R4 ;  /* 0x00000004ff04323e */ /* 0x000fe400000000ff */
[----:B------:R1:W-:Y:S01]  /*2710*/  @P5 STG.E.128 [R108.64], R96 ;  /* 0x000000606c005986 */ /* 0x0003e2000c101d04 */
[----:B------:R-:W-:Y:S02]  /*2720*/  IADD3 R10, R10, 0x20, RZ ;  /* 0x000000200a0a7810 */ /* 0x000fe40007ffe0ff */
[----:B------:R-:W-:Y:S01]  /*2730*/  @P3 PRMT R63, R63, 0x5410, R4 ;  /* 0x000054103f3f3816 */ /* 0x000fe20000000004 */
[C---:B------:R-:W-:Y:S01]  /*2740*/  @P3 IMAD.WIDE.U32 R4, R0.reuse, R5, c[0x0][0x248] ;  /* 0x0000920000043625 */ /* 0x040fe200078e0005 */
[----:B------:R-:W-:-:S04]  /*2750*/  IADD3 R0, R0, 0x20, RZ ;  /* 0x0000002000007810 */ /* 0x000fc80007ffe0ff */
[----:B------:R1:W-:Y:S03]  /*2760*/  @P3 STG.E.128 [R4.64], R60 ;  /* 0x0000003c04003986 */ /* 0x0003e6000c101d04 */
.L_x_5496:
[----:B------:R-:W-:Y:S05]  /*2770*/  BSYNC B1 ;  /* 0x0000000000017941 */ /* 0x000fea0003800000 */
.L_x_5495:
        /* <DEDUP_REMOVED lines=10> */
[----:B-----5:R-:W-:Y:S01]  /*2820*/  HADD2.F32 R5, -RZ, R92.H0_H0 ;  /* 0x2000005cff057230 */ /* 0x020fe20000004100 */
[----:B------:R-:W-:Y:S05]  /*2830*/  BRA `(.L_x_5525) ;  /* 0x000000b000007947 */ /* 0x000fea0003800000 */
.L_x_5524:
        /* <DEDUP_REMOVED lines=9> */
[----:B-----5:R-:W-:-:S05]  /*28d0*/  @P4 HADD2.F32 R4, -RZ, R92.H0_H0 ;  /* 0x2000005cff044230 */ /* 0x020fca0000004100 */
[----:B------:R-:W-:Y:S02]  /*28e0*/  @P4 FADD.FTZ R5, R5, R4 ;  /* 0x0000000405054221 */ /* 0x000fe40000010000 */
.L_x_5525:
[----:B------:R-:W-:Y:S05]  /*28f0*/  BSYNC B2 ;  /* 0x0000000000027941 */ /* 0x000fea0003800000 */
.L_x_5523:
        /* <DEDUP_REMOVED lines=16> */
.L_x_5527:
[----:B0-----:R-:W-:-:S04]  /*2a00*/  ISETP.NE.AND P6, PT, R8, RZ, PT ;  /* 0x000000ff0800720c */ /* 0x001fc80003fc5270 */
[----:B------:R-:W-:-:S05]  /*2a10*/  FSEL R5, R2, RZ, !P6 ;  /* 0x000000ff02057208 */ /* 0x000fca0007000000 */
[----:B------:R-:W-:-:S04]  /*2a20*/  FFMA.FTZ R4, R118, R110, R5 ;  /* 0x0000006e76047223 */ /* 0x000fc80000010005 */
[----:B------:R-:W-:Y:S01]  /*2a30*/  FADD.FTZ R5, R133, -R4 ;  /* 0x8000000485057221 */ /* 0x000fe20000010000 */
[----:B------:R-:W-:-:S03]  /*2a40*/  @P4 HADD2.F32 R4, -RZ, R92.H1_H1 ;  /* 0x3000005cff044230 */ /* 0x000fc60000004100 */
[----:B------:R-:W-:-:S04]  /*2a50*/  FMUL.FTZ R5, R6, R5 ;  /* 0x0000000506057220 */ /* 0x000fc80000410000 */
[----:B------:R-:W-:Y:S02]  /*2a60*/  @P4 FADD.FTZ R5, R5, R4 ;  /* 0x0000000405054221 */ /* 0x000fe40000010000 */
.L_x_5528:
[----:B------:R-:W-:Y:S05]  /*2a70*/  BSYNC B2 ;  /* 0x0000000000027941 */ /* 0x000fea0003800000 */
.L_x_5526:
        /* <DEDUP_REMOVED lines=14> */
.L_x_5530:
[----:B0-----:R-:W-:Y:S01]  /*2b60*/  ISETP.NE.AND P6, PT, R8, RZ, PT ;  /* 0x000000ff0800720c */ /* 0x001fe20003fc5270 */
[----:B------:R-:W-:-:S03]  /*2b70*/  @P4 HADD2.F32 R4, -RZ, R93.H0_H0 ;  /* 0x2000005dff044230 */ /* 0x000fc60000004100 */
[----:B------:R-:W-:-:S05]  /*2b80*/  FSEL R5, R2, RZ, !P6 ;  /* 0x000000ff02057208 */ /* 0x000fca0007000000 */
[----:B------:R-:W-:-:S04]  /*2b90*/  FFMA.FTZ R5, R131, R110, R5 ;  /* 0x0000006e83057223 */ /* 0x000fc80000010005 */
[----:B------:R-:W-:-:S04]  /*2ba0*/  FADD.FTZ R5, R130, -R5 ;  /* 0x8000000582057221 */ /* 0x000fc80000010000 */
[----:B------:R-:W-:-:S04]  /*2bb0*/  FMUL.FTZ R5, R6, R5 ;  /* 0x0000000506057220 */ /* 0x000fc80000410000 */
[----:B------:R-:W-:Y:S02]  /*2bc0*/  @P4 FADD.FTZ R5, R5, R4 ;  /* 0x0000000405054221 */ /* 0x000fe40000010000 */
.L_x_5531:
[----:B------:R-:W-:Y:S05]  /*2bd0*/  BSYNC B2 ;  /* 0x0000000000027941 */ /* 0x000fea0003800000 */
.L_x_5529:
        /* <DEDUP_REMOVED lines=14> */
.L_x_5533:
[----:B0-----:R-:W-:-:S04]  /*2cc0*/  ISETP.NE.AND P6, PT, R8, RZ, PT ;  /* 0x000000ff0800720c */ /* 0x001fc80003fc5270 */
[----:B------:R-:W-:-:S05]  /*2cd0*/  FSEL R5, R2, RZ, !P6 ;  /* 0x000000ff02057208 */ /* 0x000fca0007000000 */
[----:B------:R-:W-:-:S04]  /*2ce0*/  FFMA.FTZ R4, R122, R110, R5 ;  /* 0x0000006e7a047223 */ /* 0x000fc80000010005 */
[----:B------:R-:W-:Y:S01]  /*2cf0*/  FADD.FTZ R5, R137, -R4 ;  /* 0x8000000489057221 */ /* 0x000fe20000010000 */
[----:B------:R-:W-:-:S03]  /*2d00*/  @P4 HADD2.F32 R4, -RZ, R93.H1_H1 ;  /* 0x3000005dff044230 */ /* 0x000fc60000004100 */
[----:B------:R-:W-:-:S04]  /*2d10*/  FMUL.FTZ R5, R6, R5 ;  /* 0x0000000506057220 */ /* 0x000fc80000410000 */
[----:B------:R-:W-:Y:S02]  /*2d20*/  @P4 FADD.FTZ R5, R5, R4 ;  /* 0x0000000405054221 */ /* 0x000fe40000010000 */
.L_x_5534:
[----:B------:R-:W-:Y:S05]  /*2d30*/  BSYNC B2 ;  /* 0x0000000000027941 */ /* 0x000fea0003800000 */
.L_x_5532:
        /* <DEDUP_REMOVED lines=14> */
.L_x_5536:
[----:B0-----:R-:W-:Y:S01]  /*2e20*/  ISETP.NE.AND P6, PT, R8, RZ, PT ;  /* 0x000000ff0800720c */ /* 0x001fe20003fc5270 */
[----:B------:R-:W-:-:S03]  /*2e30*/  @P4 HADD2.F32 R4, -RZ, R94.H0_H0 ;  /* 0x2000005eff044230 */ /* 0x000fc60000004100 */
[----:B------:R-:W-:-:S05]  /*2e40*/  FSEL R5, R2, RZ, !P6 ;  /* 0x000000ff02057208 */ /* 0x000fca0007000000 */
[----:B------:R-:W-:-:S04]  /*2e50*/  FFMA.FTZ R5, R135, R110, R5 ;  /* 0x0000006e87057223 */ /* 0x000fc80000010005 */
[----:B------:R-:W-:-:S04]  /*2e60*/  FADD.FTZ R5, R132, -R5 ;  /* 0x8000000584057221 */ /* 0x000fc80000010000 */
[----:B------:R-:W-:-:S04]  /*2e70*/  FMUL.FTZ R5, R6, R5 ;  /* 0x0000000506057220 */ /* 0x000fc80000410000 */
[----:B------:R-:W-:Y:S02]  /*2e80*/  @P4 FADD.FTZ R5, R5, R4 ;  /* 0x0000000405054221 */ /* 0x000fe40000010000 */
.L_x_5537:
[----:B------:R-:W-:Y:S05]  /*2e90*/  BSYNC B2 ;  /* 0x0000000000027941 */ /* 0x000fea0003800000 */
.L_x_5535:
        /* <DEDUP_REMOVED lines=14> */
.L_x_5539:
[----:B0-----:R-:W-:-:S04]  /*2f80*/  ISETP.NE.AND P6, PT, R8, RZ, PT ;  /* 0x000000ff0800720c */ /* 0x001fc80003fc5270 */
[----:B------:R-:W-:-:S05]  /*2f90*/  FSEL R5, R2, RZ, !P6 ;  /* 0x000000ff02057208 */ /* 0x000fca0007000000 */
[----:B------:R-:W-:-:S04]  /*2fa0*/  FFMA.FTZ R4, R134, R110, R5 ;  /* 0x0000006e86047223 */ /* 0x000fc80000010005 */
[----:B------:R-:W-:Y:S01]  /*2fb0*/  FADD.FTZ R5, R139, -R4 ;  /* 0x800000048b057221 */ /* 0x000fe20000010000 */
[----:B------:R-:W-:-:S03]  /*2fc0*/  @P4 HADD2.F32 R4, -RZ, R94.H1_H1 ;  /* 0x3000005eff044230 */ /* 0x000fc60000004100 */
[----:B------:R-:W-:-:S04]  /*2fd0*/  FMUL.FTZ R5, R6, R5 ;  /* 0x0000000506057220 */ /* 0x000fc80000410000 */
[----:B------:R-:W-:Y:S02]  /*2fe0*/  @P4 FADD.FTZ R5, R5, R4 ;  /* 0x0000000405054221 */ /* 0x000fe40000010000 */
.L_x_5540:
[----:B------:R-:W-:Y:S05]  /*2ff0*/  BSYNC B2 ;  /* 0x0000000000027941 */ /* 0x000fea0003800000 */
.L_x_5538:
        /* <DEDUP_REMOVED lines=14> */
.L_x_5542:
[----:B0-----:R-:W-:Y:S01]  /*30e0*/  ISETP.NE.AND P6, PT, R8, RZ, PT ;  /* 0x000000ff0800720c */ /* 0x001fe20003fc5270 */
[----:B------:R-:W-:-:S03]  /*30f0*/  @P4 HADD2.F32 R4, -RZ, R95.H0_H0 ;  /* 0x2000005fff044230 */ /* 0x000fc60000004100 */
[----:B------:R-:W-:-:S05]  /*3100*/  FSEL R5, R2, RZ, !P6 ;  /* 0x000000ff02057208 */ /* 0x000fca0007000000 */
[----:B------:R-:W-:-:S04]  /*3110*/  FFMA.FTZ R5, R141, R110, R5 ;  /* 0x0000006e8d057223 */ /* 0x000fc80000010005 */
[----:B------:R-:W-:-:S04]  /*3120*/  FADD.FTZ R5, R136, -R5 ;  /* 0x8000000588057221 */ /* 0x000fc80000010000 */
[----:B------:R-:W-:-:S04]  /*3130*/  FMUL.FTZ R5, R6, R5 ;  /* 0x0000000506057220 */ /* 0x000fc80000410000 */
[----:B------:R-:W-:Y:S02]  /*3140*/  @P4 FADD.FTZ R5, R5, R4 ;  /* 0x0000000405054221 */ /* 0x000fe40000010000 */
.L_x_5543:
[----:B------:R-:W-:Y:S05]  /*3150*/  BSYNC B2 ;  /* 0x0000000000027941 */ /* 0x000fea0003800000 */
.L_x_5541:
        /* <DEDUP_REMOVED lines=14> */
.L_x_5545:
[----:B0-----:R-:W-:-:S04]  /*3240*/  ISETP.NE.AND P6, PT, R8, RZ, PT ;  /* 0x000000ff0800720c */ /* 0x001fc80003fc5270 */
[----:B------:R-:W-:-:S05]  /*3250*/  FSEL R5, R2, RZ, !P6 ;  /* 0x000000ff02057208 */ /* 0x000fca0007000000 */
[----:B------:R-:W-:-:S04]  /*3260*/  FFMA.FTZ R4, R138, R110, R5 ;  /* 0x0000006e8a047223 */ /* 0x000fc80000010005 */
[----:B------:R-:W-:Y:S01]  /*3270*/  FADD.FTZ R5, R143, -R4 ;  /* 0x800000048f057221 */ /* 0x000fe20000010000 */
[----:B------:R-:W-:-:S03]  /*3280*/  @P4 HADD2.F32 R4, -RZ, R95.H1_H1 ;  /* 0x3000005fff044230 */ /* 0x000fc60000004100 */
[----:B------:R-:W-:-:S04]  /*3290*/  FMUL.FTZ R5, R6, R5 ;  /* 0x0000000506057220 */ /* 0x000fc80000410000 */
[----:B------:R-:W-:Y:S02]  /*32a0*/  @P4 FADD.FTZ R5, R5, R4 ;  /* 0x0000000405054221 */ /* 0x000fe40000010000 */
.L_x_5546:
[----:B------:R-:W-:Y:S05]  /*32b0*/  BSYNC B2 ;  /* 0x0000000000027941 */ /* 0x000fea0003800000 */
.L_x_5544:
        /* <DEDUP_REMOVED lines=16> */
.L_x_5522:
[----:B------:R-:W-:Y:S05]  /*33c0*/  BSYNC B1 ;  /* 0x0000000000017941 */ /* 0x000fea0003800000 */
.L_x_5521:
[----:B------:R-:W-:Y:S01]  /*33d0*/  ISETP.GE.U32.AND P4, PT, R3, 0x60, PT ;  /* 0x000000600300780c */ /* 0x000fe20003f86070 */
[----:B------:R-:W-:-:S12]  /*33e0*/  BSSY B1, `(.L_x_5547) ;  /* 0x00000c2000017945 */ /* 0x000fd80003800000 */
        /* <DEDUP_REMOVED lines=9> */
[----:B-----5:R-:W-:Y:S01]  /*3480*/  HADD2.F32 R5, -RZ, R16.H0_H0 ;  /* 0x20000010ff057230 */ /* 0x020fe20000004100 */
[----:B------:R-:W-:Y:S05]  /*3490*/  BRA `(.L_x_5551) ;  /* 0x000000b000007947 */ /* 0x000fea0003800000 */
.L_x_5550:
        /* <DEDUP_REMOVED lines=11> */
.L_x_5551:
[----:B------:R-:W-:Y:S05]  /*3550*/  BSYNC B2 ;  /* 0x0000000000027941 */ /* 0x000fea0003800000 */
.L_x_5549:
        /* <DEDUP_REMOVED lines=16> */
.L_x_5553:
[----:B0-----:R-:W-:-:S04]  /*3660*/  ISETP.NE.AND P6, PT, R8, RZ, PT ;  /* 0x000000ff0800720c */ /* 0x001fc80003fc5270 */
[----:B------:R-:W-:-:S05]  /*3670*/  FSEL R5, R2, RZ, !P6 ;  /* 0x000000ff02057208 */ /* 0x000fca0007000000 */
[----:B------:R-:W-:-:S04]  /*3680*/  FFMA.FTZ R4, R140, R110, R5 ;  /* 0x0000006e8c047223 */ /* 0x000fc80000010005 */
[----:B------:R-:W-:Y:S01]  /*3690*/  FADD.FTZ R5, R147, -R4 ;  /* 0x8000000493057221 */ /* 0x000fe20000010000 */
[----:B------:R-:W-:-:S03]  /*36a0*/  @P4 HADD2.F32 R4, -RZ, R16.H1_H1 ;  /* 0x30000010ff044230 */ /* 0x000fc60000004100 */
[----:B------:R-:W-:-:S04]  /*36b0*/  FMUL.FTZ R5, R6, R5 ;  /* 0x0000000506057220 */ /* 0x000fc80000410000 */
[----:B------:R-:W-:Y:S02]  /*36c0*/  @P4 FADD.FTZ R5, R5, R4 ;  /* 0x0000000405054221 */ /* 0x000fe40000010000 */
.L_x_5554:
[----:B------:R-:W-:Y:S05]  /*36d0*/  BSYNC B2 ;  /* 0x0000000000027941 */ /* 0x000fea0003800000 */
.L_x_5552:
        /* <DEDUP_REMOVED lines=14> */
.L_x_5556:
[----:B0-----:R-:W-:Y:S01]  /*37c0*/  ISETP.NE.AND P6, PT, R8, RZ, PT ;  /* 0x000000ff0800720c */ /* 0x001fe20003fc5270 */
[----:B------:R-:W-:-:S03]  /*37d0*/  @P4 HADD2.F32 R4, -RZ, R17.H0_H0 ;  /* 0x20000011ff044230 */ /* 0x000fc60000004100 */
[----:B------:R-:W-:-:S05]  /*37e0*/  FSEL R5, R2, RZ, !P6 ;  /* 0x000000ff02057208 */ /* 0x000fca0007000000 */
[----:B------:R-:W-:-:S04]  /*37f0*/  FFMA.FTZ R5, R145, R110, R5 ;  /* 0x0000006e91057223 */ /* 0x000fc80000010005 */
[----:B------:R-:W-:-:S04]  /*3800*/  FADD.FTZ R5, R146, -R5 ;  /* 0x8000000592057221 */ /* 0x000fc80000010000 */
[----:B------:R-:W-:-:S04]  /*3810*/  FMUL.FTZ R5, R6, R5 ;  /* 0x0000000506057220 */ /* 0x000fc80000410000 */
[----:B------:R-:W-:Y:S02]  /*3820*/  @P4 FADD.FTZ R5, R5, R4 ;  /* 0x0000000405054221 */ /* 0x000fe40000010000 */
.L_x_5557:
[----:B------:R-:W-:Y:S05]  /*3830*/  BSYNC B2 ;  /* 0x0000000000027941 */ /* 0x000fea0003800000 */
.L_x_5555:
        /* <DEDUP_REMOVED lines=14> */
.L_x_5559:
[----:B0-----:R-:W-:-:S04]  /*3920*/  ISETP.NE.AND P6, PT, R8, RZ, PT ;  /* 0x000000ff0800720c */ /* 0x001fc80003fc5270 */
[----:B------:R-:W-:-:S05]  /*3930*/  FSEL R5, R2, RZ, !P6 ;  /* 0x000000ff02057208 */ /* 0x000fca0007000000 */
[----:B------:R-:W-:-:S04]  /*3940*/  FFMA.FTZ R4, R144, R110, R5 ;  /* 0x0000006e90047223 */ /* 0x000fc80000010005 */
[----:B------:R-:W-:Y:S01]  /*3950*/  FADD.FTZ R5, R151, -R4 ;  /* 0x8000000497057221 */ /* 0x000fe20000010000 */
[----:B------:R-:W-:-:S03]  /*3960*/  @P4 HADD2.F32 R4, -RZ, R17.H1_H1 ;  /* 0x30000011ff044230 */ /* 0x000fc60000004100 */
[----:B------:R-:W-:-:S04]  /*3970*/  FMUL.FTZ R5, R6, R5 ;  /* 0x0000000506057220 */ /* 0x000fc80000410000 */
[----:B------:R-:W-:Y:S02]  /*3980*/  @P4 FADD.FTZ R5, R5, R4 ;  /* 0x0000000405054221 */ /* 0x000fe40000010000 */
.L_x_5560:
[----:B------:R-:W-:Y:S05]  /*3990*/  BSYNC B2 ;  /* 0x0000000000027941 */ /* 0x000fea0003800000 */
.L_x_5558:
        /* <DEDUP_REMOVED lines=14> */
.L_x_5562:
[----:B0-----:R-:W-:Y:S01]  /*3a80*/  ISETP.NE.AND P6, PT, R8, RZ, PT ;  /* 0x000000ff0800720c */ /* 0x001fe20003fc5270 */
[----:B------:R-:W-:-:S03]  /*3a90*/  @P4 HADD2.F32 R4, -RZ, R18.H0_H0 ;  /* 0x20000012ff044230 */ /* 0x000fc60000004100 */
[----:B------:R-:W-:-:S05]  /*3aa0*/  FSEL R5, R2, RZ, !P6 ;  /* 0x000000ff02057208 */ /* 0x000fca0007000000 */
[----:B------:R-:W-:-:S04]  /*3ab0*/  FFMA.FTZ R5, R149, R110, R5 ;  /* 0x0000006e95057223 */ /* 0x000fc80000010005 */
[----:B------:R-:W-:-:S04]  /*3ac0*/  FADD.FTZ R5, R148, -R5 ;  /* 0x8000000594057221 */ /* 0x000fc80000010000 */
[----:B------:R-:W-:-:S04]  /*3ad0*/  FMUL.FTZ R5, R6, R5 ;  /* 0x0000000506057220 */ /* 0x000fc80000410000 */
[----:B------:R-:W-:Y:S02]  /*3ae0*/  @P4 FADD.FTZ R5, R5, R4 ;  /* 0x0000000405054221 */ /* 0x000fe40000010000 */
.L_x_5563:
[----:B------:R-:W-:Y:S05]  /*3af0*/  BSYNC B2 ;  /* 0x0000000000027941 */ /* 0x000fea0003800000 */
.L_x_5561:
        /* <DEDUP_REMOVED lines=14> */
.L_x_5565:
[----:B0-----:R-:W-:-:S04]  /*3be0*/  ISETP.NE.AND P6, PT, R8, RZ, PT ;  /* 0x000000ff0800720c */ /* 0x001fc80003fc5270 */
[----:B------:R-:W-:-:S05]  /*3bf0*/  FSEL R5, R2, RZ, !P6 ;  /* 0x000000ff02057208 */ /* 0x000fca0007000000 */
[----:B------:R-:W-:-:S04]  /*3c00*/  FFMA.FTZ R4, R150, R110, R5 ;  /* 0x0000006e96047223 */ /* 0x000fc80000010005 */
[----:B------:R-:W-:Y:S01]  /*3c10*/  FADD.FTZ R5, R153, -R4 ;  /* 0x8000000499057221 */ /* 0x000fe20000010000 */
[----:B------:R-:W-:-:S03]  /*3c20*/  @P4 HADD2.F32 R4, -RZ, R18.H1_H1 ;  /* 0x30000012ff044230 */ /* 0x000fc60000004100 */
[----:B------:R-:W-:-:S04]  /*3c30*/  FMUL.FTZ R5, R6, R5 ;  /* 0x0000000506057220 */ /* 0x000fc80000410000 */
[----:B------:R-:W-:Y:S02]  /*3c40*/  @P4 FADD.FTZ R5, R5, R4 ;  /* 0x0000000405054221 */ /* 0x000fe40000010000 */
.L_x_5566:
[----:B------:R-:W-:Y:S05]  /*3c50*/  BSYNC B2 ;  /* 0x0000000000027941 */ /* 0x000fea0003800000 */
.L_x_5564:
        /* <DEDUP_REMOVED lines=14> */
.L_x_5568:
[----:B0-----:R-:W-:Y:S01]  /*3d40*/  ISETP.NE.AND P6, PT, R8, RZ, PT ;  /* 0x000000ff0800720c */ /* 0x001fe20003fc5270 */
[----:B------:R-:W-:-:S03]  /*3d50*/  @P4 HADD2.F32 R4, -RZ, R19.H0_H0 ;  /* 0x20000013ff044230 */ /* 0x000fc60000004100 */
[----:B------:R-:W-:-:S05]  /*3d60*/  FSEL R5, R2, RZ, !P6 ;  /* 0x000000ff02057208 */ /* 0x000fca0007000000 */
[----:B------:R-:W-:-:S04]  /*3d70*/  FFMA.FTZ R5, R155, R110, R5 ;  /* 0x0000006e9b057223 */ /* 0x000fc80000010005 */
[----:B------:R-:W-:-:S04]  /*3d80*/  FADD.FTZ R5, R152, -R5 ;  /* 0x8000000598057221 */ /* 0x000fc80000010000 */
[----:B------:R-:W-:-:S04]  /*3d90*/  FMUL.FTZ R5, R6, R5 ;  /* 0x0000000506057220 */ /* 0x000fc80000410000 */
[----:B------:R-:W-:Y:S02]  /*3da0*/  @P4 FADD.FTZ R5, R5, R4 ;  /* 0x0000000405054221 */ /* 0x000fe40000010000 */
.L_x_5569:
[----:B------:R-:W-:Y:S05]  /*3db0*/  BSYNC B2 ;  /* 0x0000000000027941 */ /* 0x000fea0003800000 */
.L_x_5567:
        /* <DEDUP_REMOVED lines=14> */
.L_x_5571:
[----:B0-----:R-:W-:-:S04]  /*3ea0*/  ISETP.NE.AND P2, PT, R8, RZ, PT ;  /* 0x000000ff0800720c */ /* 0x001fc80003f45270 */
[----:B------:R-:W-:Y:S01]  /*3eb0*/  FSEL R5, R2, RZ, !P2 ;  /* 0x000000ff02057208 */ /* 0x000fe20005000000 */
[----:B------:R-:W-:-:S04]  /*3ec0*/  @P4 HADD2.F32 R2, -RZ, R19.H1_H1 ;  /* 0x30000013ff024230 */ /* 0x000fc80000004100 */
[----:B------:R-:W-:-:S04]  /*3ed0*/  FFMA.FTZ R110, R154, R110, R5 ;  /* 0x0000006e9a6e7223 */ /* 0x000fc80000010005 */
[----:B------:R-:W-:-:S04]  /*3ee0*/  FADD.FTZ R5, R157, -R110 ;  /* 0x8000006e9d057221 */ /* 0x000fc80000010000 */
[----:B------:R-:W-:-:S04]  /*3ef0*/  FMUL.FTZ R5, R6, R5 ;  /* 0x0000000506057220 */ /* 0x000fc80000410000 */
[----:B------:R-:W-:Y:S02]  /*3f00*/  @P4 FADD.FTZ R5, R5, R2 ;  /* 0x0000000205054221 */ /* 0x000fe40000010000 */
.L_x_5572:
[----:B------:R-:W-:Y:S05]  /*3f10*/  BSYNC B2 ;  /* 0x0000000000027941 */ /* 0x000fea0003800000 */
.L_x_5570:
        /* <DEDUP_REMOVED lines=10> */
[----:B------:R-:W-:Y:S01]  /*3fc0*/  @P3 F2FP.PACK_AB R2, RZ, R5 ;  /* 0x00000005ff02323e */ /* 0x000fe200000000ff */
[----:B------:R-:W-:-:S03]  /*3fd0*/  @P3 IMAD.WIDE.U32 R4, R0, R111, c[0x0][0x248] ;  /* 0x0000920000043625 */ /* 0x000fc600078e006f */
[----:B------:R-:W-:-:S05]  /*3fe0*/  @P3 PRMT R63, R63, 0x5410, R2 ;  /* 0x000054103f3f3816 */ /* 0x000fca0000000002 */
[----:B------:R1:W-:Y:S02]  /*3ff0*/  @P3 STG.E.128 [R4.64], R60 ;  /* 0x0000003c04003986 */ /* 0x0003e4000c101d04 */
.L_x_5548:
[----:B------:R-:W-:Y:S05]  /*4000*/  BSYNC B1 ;  /* 0x0000000000017941 */ /* 0x000fea0003800000 */
.L_x_5547:
[----:B------:R-:W-:-:S04]  /*4010*/  MOV R0, c[0x0][0x160] ;  /* 0x0000580000007a02 */ /* 0x000fc80000000f00 */
[----:B------:R-:W-:-:S04]  /*4020*/  LEA R7, R0, R7, 0x2 ;  /* 0x0000000700077211 */ /* 0x000fc800078e10ff */
[----:B------:R-:W-:-:S13]  /*4030*/  ISETP.GE.AND P2, PT, R7, c[0x0][0x164], PT ;  /* 0x0000590007007a0c */ /* 0x000fda0003f46270 */
[----:B01---5:R-:W-:Y:S01]  /*4040*/  @P2 CALL.REL.NOINC `(.L_x_5481) ;  /* 0x0000001000002944 */ /* 0x023fe20003c00000 */
[----:B------:R-:W-:Y:S05]  /*4050*/  BRA `(.L_x_5573) ;  /* 0xffffc36000007947 */ /* 0x000fea000383ffff */
.L_x_5481:
[----:B-1----:R-:W-:Y:S05]  /*4060*/  BSYNC B0 ;  /* 0x0000000000007941 */ /* 0x002fea0003800000 */
.L_x_5480:
        /* <DEDUP_REMOVED lines=77> */
[----:B0-----:R-:W-:-:S03]  /*4540*/  IADD3.X R47, RZ, RZ, RZ, P6, !PT ;  /* 0x000000ffff2f7210 */ /* 0x001fc600037fe4ff */
        /* <DEDUP_REMOVED lines=16> */
[----:B------:R-:W-:Y:S02]  /*4650*/  @P5 IADD3.X R47, RZ, R47, RZ, P6, !PT ;  /* 0x0000002fff2f5210 */ /* 0x000fe400037fe4ff */
[----:B------:R-:W-:Y:S01]  /*4660*/  @P4 MOV R6, R26 ;  /* 0x0000001a00064202 */ /* 0x000fe20000000f00 */
[----:B------:R-:W1:Y:S01]  /*4670*/  LDS R29, [R9.X4+0xe00] ;  /* 0x000e0000091d7984 */ /* 0x000e620000004800 */
[----:B------:R-:W-:-:S02]  /*4680*/  @P4 IADD3 R26, P6, R26, 0x200, RZ ;  /* 0x000002001a1a4810 */ /* 0x000fc40007fde0ff */
[-C--:B------:R-:W-:Y:S01]  /*4690*/  @P4 MOV R7, R49.reuse ;  /* 0x0000003100074202 */ /* 0x080fe20000000f00 */
[----:B------:R-:W2:Y:S01]  /*46a0*/  LDS R24, [R9.X4] ;  /* 0x0000000009187984 */ /* 0x000ea20000004800 */
[----:B------:R-:W-:-:S03]  /*46b0*/  @P4 IADD3.X R49, RZ, R49, RZ, P6, !PT ;  /* 0x00000031ff314210 */ /* 0x000fc600037fe4ff */
        /* <DEDUP_REMOVED lines=23> */
[----:B------:R-:W-:Y:S02]  /*4830*/  @P4 MOV R10, R22 ;  /* 0x00000016000a4202 */ /* 0x000fe40000000f00 */
[----:B------:R-:W4:Y:S01]  /*4840*/  LDS R16, [R9.X4+0xa00] ;  /* 0x000a000009107984 */ /* 0x000f220000004800 */
[----:B------:R-:W-:Y:S01]  /*4850*/  @P4 IADD3 R22, P6, R22, 0x200, RZ ;  /* 0x0000020016164810 */ /* 0x000fe20007fde0ff */
[----:B------:R-:W-:Y:S02]  /*4860*/  FADD.FTZ R24, R24, R11 ;  /* 0x0000000b18187221 */ /* 0x000fe40000010000 */
[----:B------:R-:W4:Y:S01]  /*4870*/  LDS R20, [R9.X4+0x2a00] ;  /* 0x002a000009147984 */ /* 0x000f220000004800 */
[----:B------:R-:W-:Y:S01]  /*4880*/  @P4 IMAD.MOV.U32 R11, RZ, RZ, R47 ;  /* 0x000000ffff0b4224 */ /* 0x000fe200078e002f */
[----:B------:R-:W-:Y:S01]  /*4890*/  @P4 IADD3.X R47, RZ, R47, RZ, P6, !PT ;  /* 0x0000002fff2f4210 */ /* 0x000fe200037fe4ff */
[----:B------:R-:W-:Y:S01]  /*48a0*/  FADD.FTZ R31, R31, R8 ;  /* 0x000000081f1f7221 */ /* 0x000fe20000010000 */
[----:B------:R-:W4:Y:S01]  /*48b0*/  LDS R29, [R9.X4+0x2c00] ;  /* 0x002c0000091d7984 */ /* 0x000f220000004800 */
[----:B------:R-:W-:Y:S01]  /*48c0*/  @P3 MOV R8, R26 ;  /* 0x0000001a00083202 */ /* 0x000fe20000000f00 */
[----:B------:R-:W-:Y:S01]  /*48d0*/  FADD.FTZ R39, R12, R39 ;  /* 0x000000270c277221 */ /* 0x000fe20000010000 */
[----:B------:R-:W-:Y:S01]  /*48e0*/  @P3 IADD3 R26, P6, R26, 0x200, RZ ;  /* 0x000002001a1a3810 */ /* 0x000fe20007fde0ff */
[----:B------:R-:W4:Y:S01]  /*48f0*/  LDS R37, [R9.X4+0x1600] ;  /* 0x0016000009257984 */ /* 0x000f220000004800 */
[----:B0-----:R-:W-:Y:S01]  /*4900*/  FADD.FTZ R43, R24, R43 ;  /* 0x0000002b182b7221 */ /* 0x001fe20000010000 */
[----:B------:R-:W-:-:S02]  /*4910*/  @P3 MOV R12, R22 ;  /* 0x00000016000c3202 */ /* 0x000fc40000000f00 */
[----:B------:R-:W0:Y:S01]  /*4920*/  LDS R27, [R9.X4+0x2200] ;  /* 0x00220000091b7984 */ /* 0x000e220000004800 */
[----:B-1----:R-:W-:Y:S01]  /*4930*/  FADD.FTZ R0, R0, R13 ;  /* 0x0000000d00007221 */ /* 0x002fe20000010000 */
[----:B------:R-:W-:Y:S02]  /*4940*/  @P3 MOV R13, R47 ;  /* 0x0000002f000d3202 */ /* 0x000fe40000000f00 */
[----:B------:R1:W0:Y:S01]  /*4950*/  LDS R33, [R9.X4+0x2e00] ;  /* 0x002e000009217984 */ /* 0x0002220000004800 */
[----:B--2---:R-:W-:-:S03]  /*4960*/  FADD.FTZ R14, RZ, R14 ;  /* 0x0000000eff0e7221 */ /* 0x004fc60000010000 */
[----:B------:R2:W-:Y:S01]  /*4970*/  @P5 STG.E [R2.64], R43 ;  /* 0x0000002b02005986 */ /* 0x0005e2000c101904 */
[----:B---3--:R-:W-:Y:S01]  /*4980*/  FADD.FTZ R45, R0, R45 ;  /* 0x0000002d002d7221 */ /* 0x008fe20000010000 */
[-C--:B-1----:R-:W-:Y:S02]  /*4990*/  @P3 MOV R9, R49.reuse ;  /* 0x0000003100093202 */ /* 0x082fe40000000f00 */
[----:B------:R1:W-:Y:S01]  /*49a0*/  @P5 STG.E [R4.64], R23 ;  /* 0x0000001704005986 */ /* 0x0003e2000c101904 */
[----:B------:R-:W-:Y:S01]  /*49b0*/  @P3 IADD3.X R49, RZ, R49, RZ, P6, !PT ;  /* 0x00000031ff313210 */ /* 0x000fe200037fe4ff */
[----:B----4-:R-:W-:Y:S01]  /*49c0*/  FADD.FTZ R14, R14, R35 ;  /* 0x000000230e0e7221 */ /* 0x010fe20000010000 */
[----:B------:R-:W-:Y:S01]  /*49d0*/  @P3 IADD3 R22, P6, R22, 0x200, RZ ;  /* 0x0000020016163810 */ /* 0x000fe20007fde0ff */
[----:B------:R-:W-:Y:S01]  /*49e0*/  FADD.FTZ R31, R31, R18 ;  /* 0x000000121f1f7221 */ /* 0x000fe20000010000 */
[----:B------:R3:W-:Y:S01]  /*49f0*/  @P4 STG.E [R6.64], R45 ;  /* 0x0000002d06004986 */ /* 0x0007e2000c101904 */
[----:B--2---:R-:W-:-:S02]  /*4a00*/  @P2 MOV R2, R26 ;  /* 0x0000001a00022202 */ /* 0x004fc40000000f00 */
[----:B------:R-:W-:Y:S01]  /*4a10*/  @P3 IMAD.X R47, RZ, RZ, R47, P6 ;  /* 0x000000ffff2f3224 */ /* 0x000fe200030e062f */
[----:B------:R-:W-:Y:S01]  /*4a20*/  @P2 IADD3 R26, P5, R26, 0x200, RZ ;  /* 0x000002001a1a2810 */ /* 0x000fe20007fbe0ff */
[----:B------:R-:W-:Y:S01]  /*4a30*/  FADD.FTZ R14, R14, R41 ;  /* 0x000000290e0e7221 */ /* 0x000fe20000010000 */
[-C--:B------:R-:W-:Y:S01]  /*4a40*/  @P2 MOV R3, R49.reuse ;  /* 0x0000003100032202 */ /* 0x080fe20000000f00 */
        /* <DEDUP_REMOVED lines=11> */
[----:B---3--:R-:W-:Y:S01]  /*4b00*/  @P1 MOV R6, R26 ;  /* 0x0000001a00061202 */ /* 0x008fe20000000f00 */
        /* <DEDUP_REMOVED lines=8> */
[----:B------:R-:W-:Y:S01]  /*4b90*/  @P1 IADD3 R22, P4, R22, 0x200, RZ ;  /* 0x0000020016161810 */ /* 0x000fe20007f9e0ff */
[----:B------:R-:W-:Y:S01]  /*4ba0*/  FADD.FTZ R33, R16, R33 ;  /* 0x0000002110217221 */ /* 0x000fe20000010000 */
[-C--:B------:R-:W-:Y:S01]  /*4bb0*/  @P1 MOV R9, R47.reuse ;  /* 0x0000002f00091202 */ /* 0x080fe20000000f00 */
[----:B------:R1:W-:Y:S01]  /*4bc0*/  @P1 STG.E [R6.64], R29 ;  /* 0x0000001d06001986 */ /* 0x0003e2000c101904 */
[----:B------:R-:W-:-:S02]  /*4bd0*/  @P1 IADD3.X R47, RZ, R47, RZ, P4, !PT ;  /* 0x0000002fff2f1210 */ /* 0x000fc400027fe4ff */
[----:B--2---:R-:W-:Y:S01]  /*4be0*/  MOV R2, R26 ;  /* 0x0000001a00027202 */ /* 0x004fe20000000f00 */
[----:B------:R1:W-:Y:S01]  /*4bf0*/  @P1 STG.E [R8.64], R21 ;  /* 0x0000001508001986 */ /* 0x0003e2000c101904 */
[----:B------:R-:W-:Y:S02]  /*4c00*/  MOV R3, R49 ;  /* 0x0000003100037202 */ /* 0x000fe40000000f00 */
[----:B0-----:R-:W-:Y:S01]  /*4c10*/  MOV R4, R22 ;  /* 0x0000001600047202 */ /* 0x001fe20000000f00 */
[----:B------:R-:W-:Y:S01]  /*4c20*/  IMAD.MOV.U32 R5, RZ, RZ, R47 ;  /* 0x000000ffff057224 */ /* 0x000fe200078e002f */
[----:B------:R-:W-:Y:S06]  /*4c30*/  @!P0 EXIT ;  /* 0x000000000000894d */ /* 0x000fec0003800000 */
[----:B------:R-:W-:Y:S04]  /*4c40*/  STG.E [R2.64], R33 ;  /* 0x0000002102007986 */ /* 0x000fe8000c101904 */
[----:B------:R-:W-:Y:S01]  /*4c50*/  STG.E [R4.64], R25 ;  /* 0x0000001904007986 */ /* 0x000fe2000c101904 */
[----:B------:R-:W-:Y:S05]  /*4c60*/  EXIT ;  /* 0x000000000000794d */ /* 0x000fea0003800000 */
.L_x_5493:
[----:B------:R-:W-:Y:S01]  /*4c70*/  HFMA2.MMA R4, -RZ, RZ, 0, 5.9604644775390625e-08 ;  /* 0x00000001ff047435 */ /* 0x000fe200000001ff */
[----:B-1----:R-:W-:-:S02]  /*4c80*/  MOV R113, R169 ;  /* 0x000000a900717202 */ /* 0x002fc40000000f00 */
[----:B------:R-:W-:Y:S02]  /*4c90*/  MOV R111, 0x1f ;  /* 0x0000001f006f7802 */ /* 0x000fe40000000f00 */
[----:B------:R-:W-:Y:S02]  /*4ca0*/  MOV R2, 0xffffffff ;  /* 0xffffffff00027802 */ /* 0x000fe40000000f00 */
[----:B--2---:R-:W-:Y:S02]  /*4cb0*/  MOV R108, 0x4cd0 ;  /* 0x00004cd0006c7802 */ /* 0x004fe40000000f00 */
[----:B0----5:R-:W-:Y:S05]  /*4cc0*/  CALL.REL.NOINC `($__internal_111_$__cuda_sm70_shflsync_bfly_p) ;  /* 0x0000046000007944 */ /* 0x021fea0003c00000 */
[----:B-1----:R-:W-:Y:S01]  /*4cd0*/  MOV R0, R4 ;  /* 0x0000000400007202 */ /* 0x002fe20000000f00 */
[----:B0-----:R-:W-:Y:S05]  /*4ce0*/  BRA `(.L_x_5574) ;  /* 0xffffcc6000007947 */ /* 0x001fea000383ffff */
.L_x_5494:
[----:B------:R-:W-:Y:S01]  /*4cf0*/  HFMA2.MMA R4, -RZ, RZ, 0, 5.9604644775390625e-08 ;  /* 0x00000001ff047435 */ /* 0x000fe200000001ff */
[----:B-1----:R-:W-:Y:S01]  /*4d00*/  MOV R113, R167 ;  /* 0x000000a700717202 */ /* 0x002fe20000000f00 */
[----:B------:R-:W-:Y:S01]  /*4d10*/  IMAD.MOV.U32 R111, RZ, RZ, 0x1f ;  /* 0x0000001fff6f7424 */ /* 0x000fe200078e00ff */
[----:B------:R-:W-:Y:S02]  /*4d20*/  MOV R2, 0xffffffff ;  /* 0xffffffff00027802 */ /* 0x000fe40000000f00 */
[----:B--2---:R-:W-:-:S02]  /*4d30*/  MOV R108, 0x4d50 ;  /* 0x00004d50006c7802 */ /* 0x004fc40000000f00 */
[----:B0--345:R-:W-:Y:S05]  /*4d40*/  CALL.REL.NOINC `($__internal_111_$__cuda_sm70_shflsync_bfly_p) ;  /* 0x000003e000007944 */ /* 0x039fea0003c00000 */
[----:B------:R-:W-:Y:S01]  /*4d50*/  FADD.FTZ R169, R0, R169 ;  /* 0x000000a900a97221 */ /* 0x000fe20000010000 */
[----:B0-----:R-:W-:Y:S01]  /*4d60*/  MOV R111, 0x1f ;  /* 0x0000001f006f7802 */ /* 0x001fe20000000f00 */
[----:B-1----:R-:W-:Y:S01]  /*4d70*/  FADD.FTZ R167, R167, R4 ;  /* 0x00000004a7a77221 */ /* 0x002fe20000010000 */
[----:B------:R-:W-:Y:S01]  /*4d80*/  HFMA2.MMA R4, -RZ, RZ, 0, 1.1920928955078125e-07 ;  /* 0x00000002ff047435 */ /* 0x000fe200000001ff */
[----:B------:R-:W-:-:S02]  /*4d90*/  MOV R2, 0xffffffff ;  /* 0xffffffff00027802 */ /* 0x000fc40000000f00 */
[----:B------:R-:W-:Y:S02]  /*4da0*/  MOV R113, R169 ;  /* 0x000000a900717202 */ /* 0x000fe40000000f00 */
[----:B------:R-:W-:Y:S02]  /*4db0*/  MOV R108, 0x4dd0 ;  /* 0x00004dd0006c7802 */ /* 0x000fe40000000f00 */
[----:B------:R-:W-:Y:S05]  /*4dc0*/  CALL.REL.NOINC `($__internal_111_$__cuda_sm70_shflsync_bfly_p) ;  /* 0x0000036000007944 */ /* 0x000fea0003c00000 */
[----:B0-----:R-:W-:Y:S01]  /*4dd0*/  HFMA2.MMA R111, -RZ, RZ, 0, 1.847743988037109375e-06 ;  /* 0x0000001fff6f7435 */ /* 0x001fe200000001ff */
[----:B-1----:R-:W-:Y:S01]  /*4de0*/  MOV R0, R4 ;  /* 0x0000000400007202 */ /* 0x002fe20000000f00 */
[----:B------:R-:W-:Y:S01]  /*4df0*/  IMAD.MOV.U32 R4, RZ, RZ, 0x2 ;  /* 0x00000002ff047424 */ /* 0x000fe200078e00ff */
[----:B------:R-:W-:Y:S02]  /*4e00*/  MOV R113, R167 ;  /* 0x000000a700717202 */ /* 0x000fe40000000f00 */
[----:B------:R-:W-:Y:S02]  /*4e10*/  MOV R2, 0xffffffff ;  /* 0xffffffff00027802 */ /* 0x000fe40000000f00 */
[----:B------:R-:W-:Y:S02]  /*4e20*/  MOV R108, 0x4e40 ;  /* 0x00004e40006c7802 */ /* 0x000fe40000000f00 */
[----:B------:R-:W-:Y:S05]  /*4e30*/  CALL.REL.NOINC `($__internal_111_$__cuda_sm70_shflsync_bfly_p) ;  /* 0x000002f000007944 */ /* 0x000fea0003c00000 */
[----:B------:R-:W-:Y:S01]  /*4e40*/  FADD.FTZ R169, R0, R169 ;  /* 0x000000a900a97221 */ /* 0x000fe20000010000 */
[----:B0-----:R-:W-:Y:S01]  /*4e50*/  MOV R111, 0x1f ;  /* 0x0000001f006f7802 */ /* 0x001fe20000000f00 */
[----:B-1----:R-:W-:Y:S01]  /*4e60*/  FADD.FTZ R167, R167, R4 ;  /* 0x00000004a7a77221 */ /* 0x002fe20000010000 */
[----:B------:R-:W-:Y:S01]  /*4e70*/  HFMA2.MMA R4, -RZ, RZ, 0, 2.384185791015625e-07 ;  /* 0x00000004ff047435 */ /* 0x000fe200000001ff */
[----:B------:R-:W-:-:S02]  /*4e80*/  MOV R2, 0xffffffff ;  /* 0xffffffff00027802 */ /* 0x000fc40000000f00 */
[----:B------:R-:W-:Y:S02]  /*4e90*/  MOV R113, R169 ;  /* 0x000000a900717202 */ /* 0x000fe40000000f00 */
[----:B------:R-:W-:Y:S02]  /*4ea0*/  MOV R108, 0x4ec0 ;  /* 0x00004ec0006c7802 */ /* 0x000fe40000000f00 */
[----:B------:R-:W-:Y:S05]  /*4eb0*/  CALL.REL.NOINC `($__internal_111_$__cuda_sm70_shflsync_bfly_p) ;  /* 0x0000027000007944 */ /* 0x000fea0003c00000 */
[----:B-1----:R-:W-:Y:S01]  /*4ec0*/  MOV R0, R4 ;  /* 0x0000000400007202 */ /* 0x002fe20000000f00 */
[----:B------:R-:W-:Y:S01]  /*4ed0*/  HFMA2.MMA R4, -RZ, RZ, 0, 2.384185791015625e-07 ;  /* 0x00000004ff047435 */ /* 0x000fe200000001ff */
[----:B0-----:R-:W-:Y:S01]  /*4ee0*/  IMAD.MOV.U32 R113, RZ, RZ, R167 ;  /* 0x000000ffff717224 */ /* 0x001fe200078e00a7 */
[----:B------:R-:W-:Y:S02]  /*4ef0*/  MOV R111, 0x1f ;  /* 0x0000001f006f7802 */ /* 0x000fe40000000f00 */
[----:B------:R-:W-:Y:S02]  /*4f00*/  MOV R2, 0xffffffff ;  /* 0xffffffff00027802 */ /* 0x000fe40000000f00 */
[----:B------:R-:W-:Y:S02]  /*4f10*/  MOV R108, 0x4f30 ;  /* 0x00004f30006c7802 */ /* 0x000fe40000000f00 */
[----:B------:R-:W-:Y:S05]  /*4f20*/  CALL.REL.NOINC `($__internal_111_$__cuda_sm70_shflsync_bfly_p) ;  /* 0x0000020000007944 */ /* 0x000fea0003c00000 */
[----:B------:R-:W-:Y:S01]  /*4f30*/  FADD.FTZ R169, R0, R169 ;  /* 0x000000a900a97221 */ /* 0x000fe20000010000 */
[----:B0-----:R-:W-:Y:S01]  /*4f40*/  MOV R111, 0x1f ;  /* 0x0000001f006f7802 */ /* 0x001fe20000000f00 */
[----:B-1----:R-:W-:Y:S01]  /*4f50*/  FADD.FTZ R167, R167, R4 ;  /* 0x00000004a7a77221 */ /* 0x002fe20000010000 */
[----:B------:R-:W-:Y:S01]  /*4f60*/  HFMA2.MMA R4, -RZ, RZ, 0, 4.76837158203125e-07 ;  /* 0x00000008ff047435 */ /* 0x000fe200000001ff */
[----:B------:R-:W-:-:S02]  /*4f70*/  MOV R2, 0xffffffff ;  /* 0xffffffff00027802 */ /* 0x000fc40000000f00 */
[----:B------:R-:W-:Y:S02]  /*4f80*/  MOV R113, R169 ;  /* 0x000000a900717202 */ /* 0x000fe40000000f00 */
[----:B------:R-:W-:Y:S02]  /*4f90*/  MOV R108, 0x4fb0 ;  /* 0x00004fb0006c7802 */ /* 0x000fe40000000f00 */
[----:B------:R-:W-:Y:S05]  /*4fa0*/  CALL.REL.NOINC `($__internal_111_$__cuda_sm70_shflsync_bfly_p) ;  /* 0x0000018000007944 */ /* 0x000fea0003c00000 */
[----:B-1----:R-:W-:Y:S01]  /*4fb0*/  IMAD.MOV.U32 R0, RZ, RZ, R4 ;  /* 0x000000ffff007224 */ /* 0x002fe200078e0004 */
[----:B------:R-:W-:Y:S01]  /*4fc0*/  HFMA2.MMA R4, -RZ, RZ, 0, 4.76837158203125e-07 ;  /* 0x00000008ff047435 */ /* 0x000fe200000001ff */
[----:B0-----:R-:W-:Y:S02]  /*4fd0*/  MOV R113, R167 ;  /* 0x000000a700717202 */ /* 0x001fe40000000f00 */
[----:B------:R-:W-:Y:S02]  /*4fe0*/  MOV R111, 0x1f ;  /* 0x0000001f006f7802 */ /* 0x000fe40000000f00 */
[----:B------:R-:W-:Y:S02]  /*4ff0*/  MOV R2, 0xffffffff ;  /* 0xffffffff00027802 */ /* 0x000fe40000000f00 */
[----:B------:R-:W-:-:S02]  /*5000*/  MOV R108, 0x5020 ;  /* 0x00005020006c7802 */ /* 0x000fc40000000f00 */
[----:B------:R-:W-:Y:S05]  /*5010*/  CALL.REL.NOINC `($__internal_111_$__cuda_sm70_shflsync_bfly_p) ;  /* 0x0000011000007944 */ /* 0x000fea0003c00000 */
[----:B------:R-:W-:Y:S01]  /*5020*/  FADD.FTZ R169, R0, R169 ;  /* 0x000000a900a97221 */ /* 0x000fe20000010000 */
[----:B0-----:R-:W-:Y:S01]  /*5030*/  MOV R111, 0x1f ;  /* 0x0000001f006f7802 */ /* 0x001fe20000000f00 */
[----:B-1----:R-:W-:Y:S01]  /*5040*/  FADD.FTZ R167, R167, R4 ;  /* 0x00000004a7a77221 */ /* 0x002fe20000010000 */
[----:B------:R-:W-:Y:S01]  /*5050*/  HFMA2.MMA R4, -RZ, RZ, 0, 9.5367431640625e-07 ;  /* 0x00000010ff047435 */ /* 0x000fe200000001ff */
[----:B------:R-:W-:Y:S01]  /*5060*/  MOV R2, 0xffffffff ;  /* 0xffffffff00027802 */ /* 0x000fe20000000f00 */
[----:B------:R-:W-:Y:S01]  /*5070*/  IMAD.MOV.U32 R113, RZ, RZ, R169 ;  /* 0x000000ffff717224 */ /* 0x000fe200078e00a9 */
[----:B------:R-:W-:-:S03]  /*5080*/  MOV R108, 0x50a0 ;  /* 0x000050a0006c7802 */ /* 0x000fc60000000f00 */
[----:B------:R-:W-:Y:S05]  /*5090*/  CALL.REL.NOINC `($__internal_111_$__cuda_sm70_shflsync_bfly_p) ;  /* 0x0000009000007944 */ /* 0x000fea0003c00000 */
[----:B-1----:R-:W-:Y:S01]  /*50a0*/  MOV R0, R4 ;  /* 0x0000000400007202 */ /* 0x002fe20000000f00 */
[----:B------:R-:W-:Y:S01]  /*50b0*/  HFMA2.MMA R4, -RZ, RZ, 0, 9.5367431640625e-07 ;  /* 0x00000010ff047435 */ /* 0x000fe200000001ff */
[----:B0-----:R-:W-:-:S02]  /*50c0*/  MOV R113, R167 ;  /* 0x000000a700717202 */ /* 0x001fc40000000f00 */
[----:B------:R-:W-:Y:S02]  /*50d0*/  MOV R111, 0x1f ;  /* 0x0000001f006f7802 */ /* 0x000fe40000000f00 */
[----:B------:R-:W-:Y:S02]  /*50e0*/  MOV R2, 0xffffffff ;  /* 0xffffffff00027802 */ /* 0x000fe40000000f00 */
[----:B------:R-:W-:Y:S02]  /*50f0*/  MOV R108, 0x5110 ;  /* 0x00005110006c7802 */ /* 0x000fe40000000f00 */
[----:B------:R-:W-:Y:S05]  /*5100*/  CALL.REL.NOINC `($__internal_111_$__cuda_sm70_shflsync_bfly_p) ;  /* 0x0000002000007944 */ /* 0x000fea0003c00000 */
[----:B01----:R-:W-:Y:S01]  /*5110*/  MOV R2, R4 ;  /* 0x0000000400027202 */ /* 0x003fe20000000f00 */
[----:B------:R-:W-:Y:S05]  /*5120*/  BRA `(.L_x_5575) ;  /* 0xffffc94000007947 */ /* 0x000fea000383ffff */
        .weak           $__internal_111_$__cuda_sm70_shflsync_bfly_p
        .type           $__internal_111_$__cuda_sm70_shflsync_bfly_p,@function
        .size           $__internal_111_$__cuda_sm70_shflsync_bfly_p,(.L_x_9841 - $__internal_111_$__cuda_sm70_shflsync_bfly_p)
$__internal_111_$__cuda_sm70_shflsync_bfly_p:
[----:B------:R-:W-:Y:S01]  /*5130*/  HFMA2.MMA R109, -RZ, RZ, 0, 0 ;  /* 0x00000000ff6d7435 */ /* 0x000fe200000001ff */
[----:B------:R-:W-:Y:S04]  /*5140*/  WARPSYNC R2 ;  /* 0x0000000200007348 */ /* 0x000fe80003800000 */
[----:B------:R0:W1:Y:S01]  /*5150*/  SHFL.BFLY PT, R4, R113, R4, R111 ;  /* 0x0c00000471047389 */ /* 0x00006200000e006f */
[----:B------:R-:W-:Y:S05]  /*5160*/  RET.REL.NODEC R108 `(_ZN10layer_norm13ln_bwd_kernelINS_13Kernel_traitsIf6__halfS2_S2_fjLj768ELj1ELj4ELj1ELj16ENS_18Kernel_traits_baseILj768EfS2_S2_S2_fjLj128EEEEELb1ELb0ELb1ELb0EEEvNS_9BwdParamsE) ;  /* 0xffffae906c007950 */ /* 0x000fea0003c3ffff */
.L_x_5576:
        /* <DEDUP_REMOVED lines=9> */
.L_x_9841:


//--------------------- .text._ZN10layer_norm22ln_bwd_finalize_kernelINS_22Kernel_traits_finalizeILj768Ef6__halfS2_S2_fjLb0ELj1024ELj4ENS_18Kernel_traits_baseILj768EfS2_S2_S2_fjLj1024EEEEELb0ELb1EEEvNS_9BwdParamsE --------------------------
	.section	.text._ZN10layer_norm22ln_bwd_finalize_kernelINS_22Kernel_traits_finalizeILj768Ef6__halfS2_S2_fjLb0ELj1024ELj4ENS_18Kernel_traits_baseILj768EfS2_S2_S2_fjLj1024EEEEELb0ELb1EEEvNS_9BwdParamsE,"ax",@progbits
	.sectioninfo	@"SHI_REGISTERS=32"
	.align	128
        .global         _ZN10layer_norm22ln_bwd_finalize_kernelINS_22Kernel_traits_finalizeILj768Ef6__halfS2_S2_fjLb0ELj1024ELj4ENS_18Kernel_traits_baseILj768EfS2_S2_S2_fjLj1024EEEEELb0ELb1EEEvNS_9BwdParamsE
        .type           _ZN10layer_norm22ln_bwd_finalize_kernelINS_22Kernel_traits_finalizeILj768Ef6__halfS2_S2_fjLb0ELj1024ELj4ENS_18Kernel_traits_baseILj768EfS2_S2_S2_fjLj1024EEEEELb0ELb1EEEvNS_9BwdParamsE,@function
        .size           _ZN10layer_norm22ln_bwd_finalize_kernelINS_22Kernel_traits_finalizeILj768Ef6__halfS2_S2_fjLb0ELj1024ELj4ENS_18Kernel_traits_baseILj768EfS2_S2_S2_fjLj1024EEEEELb0ELb1EEEvNS_9BwdParamsE,(.L_x_9842 - _ZN10layer_norm22ln_bwd_finalize_kernelINS_22Kernel_traits_finalizeILj768Ef6__halfS2_S2_fjLb0ELj1024ELj4ENS_18Kernel_traits_baseILj768EfS2_S2_S2_fjLj1024EEEEELb0ELb1EEEvNS_9BwdParamsE)
        .other          _ZN10layer_norm22ln_bwd_finalize_kernelINS_22Kernel_traits_finalizeILj768Ef6__halfS2_S2_fjLb0ELj1024ELj4ENS_18Kernel_traits_baseILj768EfS2_S2_S2_fjLj1024EEEEELb0ELb1EEEvNS_9BwdParamsE,@"STO_CUDA_ENTRY STV_DEFAULT"
_ZN10layer_norm22ln_bwd_finalize_kernelINS_22Kernel_traits_finalizeILj768Ef6__halfS2_S2_fjLb0ELj1024ELj4ENS_18Kernel_traits_baseILj768EfS2_S2_S2_fjLj1024EEEEELb0ELb1EEEvNS_9BwdParamsE:
.text._ZN10layer_norm22ln_bwd_finalize_kernelINS_22Kernel_traits_finalizeILj768Ef6__halfS2_S2_fjLb0ELj1024ELj4ENS_18Kernel_traits_baseILj768EfS2_S2_S2_fjLj1024EEEEELb0ELb1EEEvNS_9BwdParamsE:
        /* <DEDUP_REMOVED lines=19> */
.L_x_5587:
        /* <DEDUP_REMOVED lines=27> */
.L_x_5581:
        /* <DEDUP_REMOVED lines=35> */
.L_x_5580:
[----:B------:R-:W-:Y:S05]  /*0510*/  BSYNC B1 ;  /* 0x0000000000017941 */ /* 0x000fea0003800000 */
.L_x_5579:
        /* <DEDUP_REMOVED lines=23> */
.L_x_5583:
[----:B------:R-:W-:Y:S05]  /*0690*/  BSYNC B1 ;  /* 0x0000000000017941 */ /* 0x000fea0003800000 */
.L_x_5582:
        /* <DEDUP_REMOVED lines=10> */
.L_x_5578:
[----:B------:R-:W-:Y:S05]  /*0740*/  BSYNC B0 ;  /* 0x0000000000007941 */ /* 0x000fea0003800000 */
.L_x_5577:
        /* <DEDUP_REMOVED lines=11> */
.L_x_5588:
        /* <DEDUP_REMOVED lines=18> */
.L_x_5589:
[----:B------:R-:W-:Y:S01]  /*0920*/  @!P1 SHF.R.U32.HI R2, RZ, 0x3, R0 ;  /* 0x00000003ff029819 */ /* 0x000fe20000011600 */
[----:B---3--:R-:W-:Y:S02]  /*0930*/  FADD.FTZ R5, R5, R10 ;  /* 0x0000000a05057221 */ /* 0x008fe40000010000 */
[----:B--2---:R-:W-:Y:S01]  /*0940*/  FADD.FTZ R7, R7, R4 ;  /* 0x0000000407077221 */ /* 0x004fe20000010000 */
[----:B------:R-:W-:-:S05]  /*0950*/  @!P1 LOP3.LUT R2, R2, 0x1ffffffc, RZ, 0xc0, !PT ;  /* 0x1ffffffc02029812 */ /* 0x000fca00078ec0ff */
[----:B------:R2:W-:Y:S04]  /*0960*/  @!P1 STS [R2+0x2000], R5 ;  /* 0x0020000502009388 */ /* 0x0005e80000000800 */
[----:B------:R2:W-:Y:S02]  /*0970*/  @!P1 STS [R2+0x2080], R7 ;  /* 0x0020800702009388 */ /* 0x0005e40000000800 */
.L_x_5584:
        /* <DEDUP_REMOVED lines=14> */
.L_x_5585:
[----:B------:R-:W-:Y:S01]  /*0a60*/  HFMA2.MMA R9, -RZ, RZ, 0, 5.9604644775390625e-08 ;  /* 0x00000001ff097435 */ /* 0x000fe200000001ff */
[----:B--2---:R-:W-:Y:S01]  /*0a70*/  IMAD.MOV.U32 R10, RZ, RZ, R4 ;  /* 0x000000ffff0a7224 */ /* 0x004fe200078e0004 */
[----:B------:R-:W-:Y:S01]  /*0a80*/  MOV R11, 0xffffffff ;  /* 0xffffffff000b7802 */ /* 0x000fe20000000f00 */
[----:B------:R-:W-:Y:S01]  /*0a90*/  IMAD.MOV.U32 R6, RZ, RZ, 0x1f ;  /* 0x0000001fff067424 */ /* 0x000fe200078e00ff */
[----:B------:R-:W-:-:S02]  /*0aa0*/  MOV R2, 0xac0 ;  /* 0x00000ac000027802 */ /* 0x000fc40000000f00 */
[----:B01----:R-:W-:Y:S05]  /*0ab0*/  CALL.REL.NOINC `($__internal_112_$__cuda_sm70_shflsync_bfly_p) ;  /* 0x000003c000007944 */ /* 0x003fea0003c00000 */
[----:B-1----:R-:W-:Y:S01]  /*0ac0*/  MOV R3, R6 ;  /* 0x0000000600037202 */ /* 0x002fe20000000f00 */
[----:B0-----:R-:W-:Y:S05]  /*0ad0*/  BRA `(.L_x_5588) ;  /* 0xfffffd2000007947 */ /* 0x001fea000383ffff */
.L_x_5586:
[----:B------:R-:W-:Y:S01]  /*0ae0*/  HFMA2.MMA R9, -RZ, RZ, 0, 1.1920928955078125e-07 ;  /* 0x00000002ff097435 */ /* 0x000fe200000001ff */
[----:B------:R-:W-:Y:S01]  /*0af0*/  IMAD.MOV.U32 R10, RZ, RZ, R13 ;  /* 0x000000ffff0a7224 */ /* 0x000fe200078e000d */
[----:B------:R-:W-:Y:S01]  /*0b00*/  MOV R6, 0x1f ;  /* 0x0000001f00067802 */ /* 0x000fe20000000f00 */
[----:B------:R-:W-:Y:S01]  /*0b10*/  IMAD.MOV.U32 R11, RZ, RZ, -0x1 ;  /* 0xffffffffff0b7424 */ /* 0x000fe200078e00ff */
[----:B------:R-:W-:-:S02]  /*0b20*/  MOV R2, 0xb40 ;  /* 0x00000b4000027802 */ /* 0x000fc40000000f00 */
[----:B012---:R-:W-:Y:S05]  /*0b30*/  CALL.REL.NOINC `($__internal_112_$__cuda_sm70_shflsync_bfly_p) ;  /* 0x0000034000007944 */ /* 0x007fea0003c00000 */
[----:B0-----:R-:W-:Y:S01]  /*0b40*/  HFMA2.MMA R9, -RZ, RZ, 0, 2.384185791015625e-07 ;  /* 0x00000004ff097435 */ /* 0x001fe200000001ff */
[----:B-1----:R-:W-:Y:S01]  /*0b50*/  FADD.FTZ R10, R13, R6 ;  /* 0x000000060d0a7221 */ /* 0x002fe20000010000 */
[----:B------:R-:W-:Y:S01]  /*0b60*/  MOV R6, 0x1f ;  /* 0x0000001f00067802 */ /* 0x000fe20000000f00 */
[----:B------:R-:W-:Y:S01]  /*0b70*/  IMAD.MOV.U32 R11, RZ, RZ, -0x1 ;  /* 0xffffffffff0b7424 */ /* 0x000fe200078e00ff */
[----:B------:R-:W-:-:S02]  /*0b80*/  MOV R2, 0xba0 ;  /* 0x00000ba000027802 */ /* 0x000fc40000000f00 */
[----:B------:R-:W-:Y:S05]  /*0b90*/  CALL.REL.NOINC `($__internal_112_$__cuda_sm70_shflsync_bfly_p) ;  /* 0x000002e000007944 */ /* 0x000fea0003c00000 */
[----:B0-----:R-:W-:Y:S01]  /*0ba0*/  HFMA2.MMA R9, -RZ, RZ, 0, 4.76837158203125e-07 ;  /* 0x00000008ff097435 */ /* 0x001fe200000001ff */
[----:B-1----:R-:W-:Y:S01]  /*0bb0*/  FADD.FTZ R10, R10, R6 ;  /* 0x000000060a0a7221 */ /* 0x002fe20000010000 */
[----:B------:R-:W-:Y:S01]  /*0bc0*/  MOV R6, 0x1f ;  /* 0x0000001f00067802 */ /* 0x000fe20000000f00 */
[----:B------:R-:W-:Y:S01]  /*0bd0*/  IMAD.MOV.U32 R11, RZ, RZ, -0x1 ;  /* 0xffffffffff0b7424 */ /* 0x000fe200078e00ff */
[----:B------:R-:W-:-:S02]  /*0be0*/  MOV R2, 0xc00 ;  /* 0x00000c0000027802 */ /* 0x000fc40000000f00 */
[----:B------:R-:W-:Y:S05]  /*0bf0*/  CALL.REL.NOINC `($__internal_112_$__cuda_sm70_shflsync_bfly_p) ;  /* 0x0000028000007944 */ /* 0x000fea0003c00000 */
[----:B-1----:R-:W-:Y:S01]  /*0c00*/  FADD.FTZ R4, R10, R6 ;  /* 0x000000060a047221 */ /* 0x002fe20000010000 */
[----:B0-----:R-:W-:Y:S01]  /*0c10*/  HFMA2.MMA R9, -RZ, RZ, 0, 9.5367431640625e-07 ;  /* 0x00000010ff097435 */ /* 0x001fe200000001ff */
[----:B------:R-:W-:Y:S01]  /*0c20*/  MOV R6, 0x1f ;  /* 0x0000001f00067802 */ /* 0x000fe20000000f00 */
[----:B------:R-:W-:Y:S01]  /*0c30*/  IMAD.MOV.U32 R11, RZ, RZ, -0x1 ;  /* 0xffffffffff0b7424 */ /* 0x000fe200078e00ff */
[----:B------:R-:W-:-:S02]  /*0c40*/  MOV R2, 0xc70 ;  /* 0x00000c7000027802 */ /* 0x000fc40000000f00 */
[----:B------:R-:W-:Y:S02]  /*0c50*/  MOV R10, R4 ;  /* 0x00000004000a7202 */ /* 0x000fe40000000f00 */
[----:B------:R-:W-:Y:S05]  /*0c60*/  CALL.REL.NOINC `($__internal_112_$__cuda_sm70_shflsync_bfly_p) ;  /* 0x0000021000007944 */ /* 0x000fea0003c00000 */
[----:B0-----:R-:W-:Y:S01]  /*0c70*/  HFMA2.MMA R9, -RZ, RZ, 0, 5.9604644775390625e-08 ;  /* 0x00000001ff097435 */ /* 0x001fe200000001ff */
[----:B-1----:R-:W-:Y:S01]  /*0c80*/  MOV R7, R6 ;  /* 0x0000000600077202 */ /* 0x002fe20000000f00 */
[----:B------:R-:W-:Y:S01]  /*0c90*/  IMAD.MOV.U32 R10, RZ, RZ, R5 ;  /* 0x000000ffff0a7224 */ /* 0x000fe200078e0005 */
[----:B------:R-:W-:Y:S01]  /*0ca0*/  MOV R6, 0x1f ;  /* 0x0000001f00067802 */ /* 0x000fe20000000f00 */
[----:B------:R-:W-:Y:S01]  /*0cb0*/  IMAD.MOV.U32 R11, RZ, RZ, -0x1 ;  /* 0xffffffffff0b7424 */ /* 0x000fe200078e00ff */
[----:B------:R-:W-:Y:S02]  /*0cc0*/  MOV R2, 0xce0 ;  /* 0x00000ce000027802 */ /* 0x000fe40000000f00 */
[----:B------:R-:W-:Y:S05]  /*0cd0*/  CALL.REL.NOINC `($__internal_112_$__cuda_sm70_shflsync_bfly_p) ;  /* 0x000001a000007944 */ /* 0x000fea0003c00000 */
[----:B0-----:R-:W-:Y:S01]  /*0ce0*/  HFMA2.MMA R9, -RZ, RZ, 0, 1.1920928955078125e-07 ;  /* 0x00000002ff097435 */ /* 0x001fe200000001ff */
[----:B-1----:R-:W-:Y:S01]  /*0cf0*/  FADD.FTZ R10, R5, R6 ;  /* 0x00000006050a7221 */ /* 0x002fe20000010000 */
[----:B------:R-:W-:Y:S01]  /*0d00*/  MOV R6, 0x1f ;  /* 0x0000001f00067802 */ /* 0x000fe20000000f00 */
[----:B------:R-:W-:Y:S01]  /*0d10*/  IMAD.MOV.U32 R11, RZ, RZ, -0x1 ;  /* 0xffffffffff0b7424 */ /* 0x000fe200078e00ff */
[----:B------:R-:W-:Y:S02]  /*0d20*/  MOV R2, 0xd40 ;  /* 0x00000d4000027802 */ /* 0x000fe40000000f00 */
[----:B------:R-:W-:Y:S05]  /*0d30*/  CALL.REL.NOINC `($__internal_112_$__cuda_sm70_shflsync_bfly_p) ;  /* 0x0000014000007944 */ /* 0x000fea0003c00000 */
        /* <DEDUP_REMOVED lines=12> */
[----:B0-----:R-:W-:Y:S01]  /*0e00*/  HFMA2.MMA R9, -RZ, RZ, 0, 9.5367431640625e-07 ;  /* 0x00000010ff097435 */ /* 0x001fe200000001ff */
[----:B-1----:R-:W-:Y:S01]  /*0e10*/  FADD.FTZ R10, R10, R6 ;  /* 0x000000060a0a7221 */ /* 0x002fe20000010000 */
[----:B------:R-:W-:Y:S01]  /*0e20*/  MOV R6, 0x1f ;  /* 0x0000001f00067802 */ /* 0x000fe20000000f00 */
[----:B------:R-:W-:Y:S01]  /*0e30*/  IMAD.MOV.U32 R11, RZ, RZ, -0x1 ;  /* 0xffffffffff0b7424 */ /* 0x000fe200078e00ff */
[----:B------:R-:W-:-:S02]  /*0e40*/  MOV R2, 0xe60 ;  /* 0x00000e6000027802 */ /* 0x000fc40000000f00 */
[----:B------:R-:W-:Y:S05]  /*0e50*/  CALL.REL.NOINC `($__internal_112_$__cuda_sm70_shflsync_bfly_p) ;  /* 0x0000002000007944 */ /* 0x000fea0003c00000 */
[----:B-1----:R-:W-:Y:S01]  /*0e60*/  MOV R5, R6 ;  /* 0x0000000600057202 */ /* 0x002fe20000000f00 */
[----:B0-----:R-:W-:Y:S05]  /*0e70*/  BRA `(.L_x_5589) ;  /* 0xfffffaa000007947 */ /* 0x001fea000383ffff */
        .weak           $__internal_112_$__cuda_sm70_shflsync_bfly_p
        .type           $__internal_112_$__cuda_sm70_shflsync_bfly_p,@function
        .size           $__internal_112_$__cuda_sm70_shflsync_bfly_p,(.L_x_9842 - $__internal_112_$__cuda_sm70_shflsync_bfly_p)
$__internal_112_$__cuda_sm70_shflsync_bfly_p:
[----:B------:R-:W-:Y:S01]  /*0e80*/  HFMA2.MMA R3, -RZ, RZ, 0, 0 ;  /* 0x00000000ff037435 */ /* 0x000fe200000001ff */
[----:B------:R-:W-:Y:S04]  /*0e90*/  WARPSYNC R11 ;  /* 0x0000000b00007348 */ /* 0x000fe80003800000 */
[----:B------:R0:W1:Y:S01]  /*0ea0*/  SHFL.BFLY PT, R6, R10, R9, R6 ;  /* 0x0c0000090a067389 */ /* 0x00006200000e0006 */
[----:B------:R-:W-:Y:S05]  /*0eb0*/  RET.REL.NODEC R2 `(_ZN10layer_norm22ln_bwd_finalize_kernelINS_22Kernel_traits_finalizeILj768Ef6__halfS2_S2_fjLb0ELj1024ELj4ENS_18Kernel_traits_baseILj768EfS2_S2_S2_fjLj1024EEEEELb0ELb1EEEvNS_9BwdParamsE) ;  /* 0xfffff14002007950 */ /* 0x000fea0003c3ffff */
.L_x_5590:
        /* <DEDUP_REMOVED lines=12> */
.L_x_9842:


//--------------------- .text._ZN10layer_norm13ln_bwd_kernelINS_13Kernel_traitsIf6__halfS2_S2_fjLj768ELj1ELj4ELj1ELj16ENS_18Kernel_traits_baseILj768EfS2_S2_S2_fjLj128EEEEELb1ELb0ELb1ELb1EEEvNS_9BwdParamsE --------------------------
	.section	.text._ZN10layer_norm13ln_bwd_kernelINS_13Kernel_traitsIf6__halfS2_S2_fjLj768ELj1ELj4ELj1ELj16ENS_18Kernel_traits_baseILj768EfS2_S2_S2_fjLj128EEEEELb1ELb0ELb1ELb1EEEvNS_9BwdParamsE,"ax",@progbits
	.sectioninfo	@"SHI_REGISTERS=168"
	.align	128
        .global         _ZN10layer_norm13ln_bwd_kernelINS_13Kernel_traitsIf6__halfS2_S2_fjLj768ELj1ELj4ELj1ELj16ENS_18Kernel_traits_baseILj768EfS2_S2_S2_fjLj128EEEEELb1ELb0ELb1ELb1EEEvNS_9BwdParamsE
        .type           _ZN10layer_norm13ln_bwd_kernelINS_13Kernel_traitsIf6__halfS2_S2_fjLj768ELj1ELj4ELj1ELj16ENS_18Kernel_traits_baseILj768EfS2_S2_S2_fjLj128EEEEELb1ELb0ELb1ELb1EEEvNS_9BwdParamsE,@function
        .size           _ZN10layer_norm13ln_bwd_kernelINS_13Kernel_traitsIf6__halfS2_S2_fjLj768ELj1ELj4ELj1ELj16ENS_18Kernel_traits_baseILj768EfS2_S2_S2_fjLj128EEEEELb1ELb0ELb1ELb1EEEvNS_9BwdParamsE,(.L_x_9843 - _ZN10layer_norm13ln_bwd_kernelINS_13Kernel_traitsIf6__halfS2_S2_fjLj768ELj1ELj4ELj1ELj16ENS_18Kernel_traits_baseILj768EfS2_S2_S2_fjLj128EEEEELb1ELb0ELb1ELb1EEEvNS_9BwdParamsE)
        .other          _ZN10layer_norm13ln_bwd_kernelINS_13Kernel_traitsIf6__halfS2_S2_fjLj768ELj1ELj4ELj1ELj16ENS_18Kernel_traits_baseILj768EfS2_S2_S2_fjLj128EEEEELb1ELb0ELb1ELb1EEEvNS_9BwdParamsE,@"STO_CUDA_ENTRY STV_DEFAULT"
_ZN10layer_norm13ln_bwd_kernelINS_13Kernel_traitsIf6__halfS2_S2_fjLj768ELj1ELj4ELj1ELj16ENS_18Kernel_traits_baseILj768EfS2_S2_S2_fjLj128EEEEELb1ELb0ELb1ELb1EEEvNS_9BwdParamsE:
.text._ZN10layer_norm13ln_bwd_kernelINS_13Kernel_traitsIf6__halfS2_S2_fjLj768ELj1ELj4ELj1ELj16ENS_18Kernel_traits_baseILj768EfS2_S2_S2_fjLj128EEEEELb1ELb0ELb1ELb1EEEvNS_9BwdParamsE:
        /* <DEDUP_REMOVED lines=34> */
.L_x_5592:
        /* <DEDUP_REMOVED lines=35> */
.L_x_5671:
        /* <DEDUP_REMOVED lines=33> */
[----:B------:R-:W-:Y:S02]  /*0660*/  @P2 LEA.HI.SX32 R132, R133, R156, 0x1d ;  /* 0x0000009c85842211 */ /* 0x000fe400078feaff */
[----:B------:R-:W-:Y:S02]  /*0670*/  MOV R156, 0x8 ;  /* 0x00000008009c7802 */ /* 0x000fe40000000f00 */
        /* <DEDUP_REMOVED lines=10> */
.L_x_5595:
        /* <DEDUP_REMOVED lines=27> */
[----:B0-----:R-:W-:Y:S02]  /*08d0*/  MOV R132, RZ ;  /* 0x000000ff00847202 */ /* 0x001fe40000000f00 */
[----:B------:R-:W-:Y:S01]  /*08e0*/  @P2 LEA.HI.SX32 R132, R113, R156, 0x1d ;  /* 0x0000009c71842211 */ /* 0x000fe200078feaff */
[----:B------:R0:W5:Y:S01]  /*08f0*/  @P0 LDG.E.128 R28, [R118.64] ;  /* 0x00000004761c0981 */ /* 0x000162000c1e1d00 */
[----:B------:R-:W-:Y:S02]  /*0900*/  MOV R137, 0x8 ;  /* 0x0000000800897802 */ /* 0x000fe40000000f00 */
[C---:B------:R-:W-:Y:S01]  /*0910*/  IADD3 R134, R132.reuse, 0x20, RZ ;  /* 0x0000002084867810 */ /* 0x040fe20007ffe0ff */
[----:B------:R1:W5:Y:S01]  /*0920*/  @P0 LDG.E.128 R24, [R116.64] ;  /* 0x0000000474180981 */ /* 0x000362000c1e1d00 */
[----:B------:R-:W-:-:S03]  /*0930*/  IADD3 R136, R132, 0x40, RZ ;  /* 0x0000004084887810 */ /* 0x000fc60007ffe0ff */
[----:B------:R1:W5:Y:S01]  /*0940*/  @P0 LDG.E.128 R20, [R114.64] ;  /* 0x0000000472140981 */ /* 0x000362000c1e1d00 */
[----:B------:R-:W-:Y:S01]  /*0950*/  ISETP.NE.AND P0, PT, R162, RZ, PT ;  /* 0x000000ffa200720c */ /* 0x000fe20003f05270 */
[----:B------:R-:W-:-:S04]  /*0960*/  IMAD.WIDE.U32 R132, R132, R137, c[0x0][0x190] ;  /* 0x0000640084847625 */ /* 0x000fc800078e0089 */
[-C--:B------:R-:W-:Y:S01]  /*0970*/  IMAD.WIDE.U32 R134, R134, R137.reuse, c[0x0][0x190] ;  /* 0x0000640086867625 */ /* 0x080fe200078e0089 */
[----:B0-----:R0:W5:Y:S03]  /*0980*/  LDG.E.64 R118, [R132.64] ;  /* 0x0000000484767981 */ /* 0x001166000c1e1b00 */
[----:B------:R-:W-:Y:S01]  /*0990*/  IMAD.WIDE.U32 R136, R136, R137, c[0x0][0x190] ;  /* 0x0000640088887625 */ /* 0x000fe200078e0089 */
[----:B-1----:R1:W5:Y:S04]  /*09a0*/  LDG.E.64 R116, [R134.64] ;  /* 0x0000000486747981 */ /* 0x002368000c1e1b00 */
[----:B------:R0:W5:Y:S01]  /*09b0*/  LDG.E.64 R114, [R136.64] ;  /* 0x0000000488727981 */ /* 0x000162000c1e1b00 */
[----:B--2---:R-:W-:Y:S01]  /*09c0*/  FSEL R156, R7, RZ, !P0 ;  /* 0x000000ff079c7208 */ /* 0x004fe20004000000 */
[----:B---3--:R-:W-:-:S02]  /*09d0*/  HADD2.F32 R158, -RZ, R17.H1_H1 ;  /* 0x30000011ff9e7230 */ /* 0x008fc40000004100 */
[--C-:B------:R-:W-:Y:S02]  /*09e0*/  HADD2.F32 R150, -RZ, R16.reuse.H0_H0 ;  /* 0x20000010ff967230 */ /* 0x100fe40000004100 */
[----:B------:R-:W-:Y:S02]  /*09f0*/  HADD2.F32 R152, -RZ, R16.H1_H1 ;  /* 0x30000010ff987230 */ /* 0x000fe40000004100 */
[----:B------:R-:W-:Y:S02]  /*0a00*/  HADD2.F32 R154, -RZ, R17.H0_H0 ;  /* 0x20000011ff9a7230 */ /* 0x000fe40000004100 */
[--C-:B------:R-:W-:Y:S02]  /*0a10*/  HADD2.F32 R112, -RZ, R18.reuse.H0_H0 ;  /* 0x20000012ff707230 */ /* 0x100fe40000004100 */
[----:B------:R-:W-:Y:S02]  /*0a20*/  HADD2.F32 R140, -RZ, R18.H1_H1 ;  /* 0x30000012ff8c7230 */ /* 0x000fe40000004100 */
[----:B----4-:R-:W-:-:S02]  /*0a30*/  HADD2.F32 R142, -RZ, R8.H0_H0 ;  /* 0x20000008ff8e7230 */ /* 0x010fc40000004100 */
[----:B------:R-:W-:Y:S02]  /*0a40*/  HADD2.F32 R113, -RZ, R11.H0_H0 ;  /* 0x2000000bff717230 */ /* 0x000fe40000004100 */
[----:B------:R-:W-:Y:S02]  /*0a50*/  HADD2.F32 R144, -RZ, R8.H1_H1 ;  /* 0x30000008ff907230 */ /* 0x000fe40000004100 */
[--C-:B------:R-:W-:Y:S02]  /*0a60*/  HADD2.F32 R146, -RZ, R9.reuse.H0_H0 ;  /* 0x20000009ff927230 */ /* 0x100fe40000004100 */
[----:B------:R-:W-:Y:S02]  /*0a70*/  HADD2.F32 R148, -RZ, R9.H1_H1 ;  /* 0x30000009ff947230 */ /* 0x000fe40000004100 */
[--C-:B------:R-:W-:Y:S02]  /*0a80*/  HADD2.F32 R161, -RZ, R10.reuse.H0_H0 ;  /* 0x2000000affa17230 */ /* 0x100fe40000004100 */
[----:B------:R-:W-:-:S02]  /*0a90*/  HADD2.F32 R165, -RZ, R10.H1_H1 ;  /* 0x3000000affa57230 */ /* 0x000fc40000004100 */
        /* <DEDUP_REMOVED lines=9> */
[--C-:B------:R-:W-:Y:S01]  /*0b30*/  HADD2.F32 R7, -RZ, R123.reuse.H0_H0 ;  /* 0x2000007bff077230 */ /* 0x100fe20000004100 */
[C---:B------:R-:W-:Y:S01]  /*0b40*/  FADD.FTZ R8, -R156.reuse, R142 ;  /* 0x0000008e9c087221 */ /* 0x040fe20000010100 */
[----:B------:R-:W-:Y:S02]  /*0b50*/  HADD2.F32 R141, -RZ, R123.H1_H1 ;  /* 0x3000007bff8d7230 */ /* 0x000fe40000004100 */
[----:B0-----:R-:W-:Y:S01]  /*0b60*/  HADD2.F32 R132, -RZ, R12.H0_H0 ;  /* 0x2000000cff847230 */ /* 0x001fe20000004100 */
[----:B------:R-:W-:Y:S01]  /*0b70*/  FADD.FTZ R19, -R156, R158 ;  /* 0x0000009e9c137221 */ /* 0x000fe20000010100 */
[----:B------:R-:W-:-:S02]  /*0b80*/  HADD2.F32 R136, -RZ, R14.H0_H0 ;  /* 0x2000000eff887230 */ /* 0x000fc40000004100 */
[----:B------:R-:W-:Y:S01]  /*0b90*/  HADD2.F32 R137, -RZ, R14.H1_H1 ;  /* 0x3000000eff897230 */ /* 0x000fe20000004100 */
[C---:B------:R-:W-:Y:S01]  /*0ba0*/  FADD.FTZ R14, -R156.reuse, R113 ;  /* 0x000000719c0e7221 */ /* 0x040fe20000010100 */
[----:B------:R-:W-:Y:S01]  /*0bb0*/  HADD2.F32 R133, -RZ, R12.H1_H1 ;  /* 0x3000000cff857230 */ /* 0x000fe20000004100 */
[C---:B------:R-:W-:Y:S01]  /*0bc0*/  FADD.FTZ R9, -R156.reuse, R144 ;  /* 0x000000909c097221 */ /* 0x040fe20000010100 */
[--C-:B-1----:R-:W-:Y:S01]  /*0bd0*/  HADD2.F32 R134, -RZ, R13.reuse.H0_H0 ;  /* 0x2000000dff867230 */ /* 0x102fe20000004100 */
        /* <DEDUP_REMOVED lines=9> */
[C---:B------:R-:W-:Y:S01]  /*0c70*/  FADD.FTZ R17, -R156.reuse, R152 ;  /* 0x000000989c117221 */ /* 0x040fe20000010100 */
[----:B------:R-:W-:Y:S01]  /*0c80*/  HADD2.F32 R152, -RZ, R130.H0_H0 ;  /* 0x20000082ff987230 */ /* 0x000fe20000004100 */
[C---:B------:R-:W-:Y:S02]  /*0c90*/  FADD.FTZ R18, -R156.reuse, R154 ;  /* 0x0000009a9c127221 */ /* 0x040fe40000010100 */
[C---:B------:R-:W-:Y:S02]  /*0ca0*/  FADD.FTZ R112, -R156.reuse, R112 ;  /* 0x000000709c707221 */ /* 0x040fe40000010100 */
[----:B------:R-:W-:-:S02]  /*0cb0*/  FADD.FTZ R113, -R156, R140 ;  /* 0x0000008c9c717221 */ /* 0x000fc40000010100 */
[C---:B------:R-:W-:Y:S02]  /*0cc0*/  FADD.FTZ R120, -R156.reuse, R149 ;  /* 0x000000959c787221 */ /* 0x040fe40000010100 */
[C---:B------:R-:W-:Y:S02]  /*0cd0*/  FADD.FTZ R121, -R156.reuse, R151 ;  /* 0x000000979c797221 */ /* 0x040fe40000010100 */
[C---:B------:R-:W-:Y:S01]  /*0ce0*/  FADD.FTZ R122, -R156.reuse, R153 ;  /* 0x000000999c7a7221 */ /* 0x040fe20000010100 */
[----:B------:R-:W-:Y:S01]  /*0cf0*/  HADD2.F32 R153, -RZ, R130.H1_H1 ;  /* 0x30000082ff997230 */ /* 0x000fe20000004100 */
        /* <DEDUP_REMOVED lines=16> */
[----:B------:R-:W-:-:S02]  /*0e00*/  FFMA.FTZ R56, R8, R132, R56 ;  /* 0x0000008408387223 */ /* 0x000fc40000010038 */
[----:B------:R-:W-:Y:S02]  /*0e10*/  FADD.FTZ R80, R80, R132 ;  /* 0x0000008450507221 */ /* 0x000fe40000010000 */
[----:B------:R-:W-:Y:S02]  /*0e20*/  FMUL.FTZ R131, R53, R133 ;  /* 0x0000008535837220 */ /* 0x000fe40000410000 */
[----:B------:R-:W-:Y:S02]  /*0e30*/  FADD.FTZ R132, RZ, R130 ;  /* 0x00000082ff847221 */ /* 0x000fe40000010000 */
[----:B------:R-:W-:Y:S01]  /*0e40*/  FFMA.FTZ R156, R8, R130, RZ ;  /* 0x00000082089c7223 */ /* 0x000fe200000100ff */
[--C-:B------:R-:W-:Y:S01]  /*0e50*/  HADD2.F32 R142, -RZ, R125.reuse.H0_H0 ;  /* 0x2000007dff8e7230 */ /* 0x100fe20000004100 */
[C---:B------:R-:W-:Y:S01]  /*0e60*/  FMUL.FTZ R11, R5.reuse, R11 ;  /* 0x0000000b050b7220 */ /* 0x040fe20000410000 */
[----:B------:R-:W-:Y:S01]  /*0e70*/  HADD2.F32 R143, -RZ, R125.H1_H1 ;  /* 0x3000007dff8f7230 */ /* 0x000fe20000004100 */
        /* <DEDUP_REMOVED lines=141> */
.L_x_5596:
[----:B------:R-:W-:Y:S05]  /*1750*/  BSYNC B1 ;  /* 0x0000000000017941 */ /* 0x000fea0003800000 */
.L_x_5594:
        /* <DEDUP_REMOVED lines=8> */
.L_x_5672:
        /* <DEDUP_REMOVED lines=18> */
.L_x_5673:
        /* <DEDUP_REMOVED lines=22> */
.L_x_5600:
        /* <DEDUP_REMOVED lines=11> */
.L_x_5601:
[----:B------:R-:W-:Y:S05]  /*1b10*/  BSYNC B1 ;  /* 0x0000000000017941 */ /* 0x000fea0003800000 */
.L_x_5599:
[----:B------:R-:W-:Y:S01]  /*1b20*/  ISETP.NE.U32.AND P0, PT, RZ, c[0x0][0x258], PT ;  /* 0x00009600ff007a0c */ /* 0x000fe20003f05070 */
[----:B------:R-:W-:Y:S01]  /*1b30*/  BSSY B1, `(.L_x_5602) ;  /* 0x0000016000017945 */ /* 0x000fe20003800000 */
[----:B------:R-:W-:Y:S01]  /*1b40*/  @P2 LOP3.LUT P4, RZ, R156, 0xff, RZ, 0xc0, !PT ;  /* 0x000000ff9cff2812 */ /* 0x000fe2000788c0ff */
[----:B------:R-:W-:Y:S01]  /*1b50*/  @P2 FMUL.FTZ R156, R158, c[0x0][0x1ec] ;  /* 0x00007b009e9c2a20 */ /* 0x000fe20000410000 */
[----:B------:R-:W-:-:S03]  /*1b60*/  ISETP.NE.AND.EX P0, PT, RZ, c[0x0][0x25c], PT, P0 ;  /* 0x00009700ff007a0c */ /* 0x000fc60003f05300 */
[----:B------:R-:W-:-:S05]  /*1b70*/  @P2 FMUL.FTZ R156, R156, c[0x0][0x1e8] ;  /* 0x00007a009c9c2a20 */ /* 0x000fca0000410000 */
[----:B------:R-:W-:-:S04]  /*1b80*/  @P2 FSEL R156, R156, RZ, P4 ;  /* 0x000000ff9c9c2208 */ /* 0x000fc80002000000 */
[----:B------:R-:W-:Y:S02]  /*1b90*/  @P2 F2FP.PACK_AB R156, RZ, R156 ;  /* 0x0000009cff9c223e */ /* 0x000fe400000000ff */
        /* <DEDUP_REMOVED lines=8> */
.L_x_5603:
[----:B------:R-:W-:Y:S01]  /*1c20*/  ISETP.NE.AND P4, PT, R162, RZ, PT ;  /* 0x000000ffa200720c */ /* 0x000fe20003f85270 */
[----:B------:R-:W-:-:S03]  /*1c30*/  @P3 HADD2.F32 R157, -RZ, R28.H1_H1 ;  /* 0x3000001cff9d3230 */ /* 0x000fc60000004100 */
[----:B------:R-:W-:-:S05]  /*1c40*/  FSEL R156, R132, RZ, !P4 ;  /* 0x000000ff849c7208 */ /* 0x000fca0006000000 */
[----:B------:R-:W-:-:S04]  /*1c50*/  FFMA.FTZ R156, R9, R133, R156 ;  /* 0x00000085099c7223 */ /* 0x000fc8000001009c */
[----:B------:R-:W-:-:S04]  /*1c60*/  FADD.FTZ R156, R131, -R156 ;  /* 0x8000009c839c7221 */ /* 0x000fc80000010000 */
[----:B------:R-:W-:-:S04]  /*1c70*/  FMUL.FTZ R156, R5, R156 ;  /* 0x0000009c059c7220 */ /* 0x000fc80000410000 */
[----:B------:R-:W-:Y:S02]  /*1c80*/  @P3 FADD.FTZ R156, R156, R157 ;  /* 0x0000009d9c9c3221 */ /* 0x000fe40000010000 */
.L_x_5604:
[----:B------:R-:W-:Y:S05]  /*1c90*/  BSYNC B1 ;  /* 0x0000000000017941 */ /* 0x000fea0003800000 */
.L_x_5602:
        /* <DEDUP_REMOVED lines=14> */
.L_x_5606:
[----:B------:R-:W-:-:S04]  /*1d80*/  ISETP.NE.AND P4, PT, R162, RZ, PT ;  /* 0x000000ffa200720c */ /* 0x000fc80003f85270 */
[----:B------:R-:W-:-:S05]  /*1d90*/  FSEL R157, R132, RZ, !P4 ;  /* 0x000000ff849d7208 */ /* 0x000fca0006000000 */
[----:B------:R-:W-:-:S04]  /*1da0*/  FFMA.FTZ R157, R10, R133, R157 ;  /* 0x000000850a9d7223 */ /* 0x000fc8000001009d */
[----:B------:R-:W-:Y:S01]  /*1db0*/  FADD.FTZ R156, R134, -R157 ;  /* 0x8000009d869c7221 */ /* 0x000fe20000010000 */
[----:B------:R-:W-:-:S03]  /*1dc0*/  @P3 HADD2.F32 R157, -RZ, R29.H0_H0 ;  /* 0x2000001dff9d3230 */ /* 0x000fc60000004100 */
[----:B------:R-:W-:-:S04]  /*1dd0*/  FMUL.FTZ R156, R5, R156 ;  /* 0x0000009c059c7220 */ /* 0x000fc80000410000 */
[----:B------:R-:W-:Y:S02]  /*1de0*/  @P3 FADD.FTZ R156, R156, R157 ;  /* 0x0000009d9c9c3221 */ /* 0x000fe40000010000 */
.L_x_5607:
[----:B------:R-:W-:Y:S05]  /*1df0*/  BSYNC B1 ;  /* 0x0000000000017941 */ /* 0x000fea0003800000 */
.L_x_5605:
        /* <DEDUP_REMOVED lines=14> */
.L_x_5609:
[----:B------:R-:W-:Y:S01]  /*1ee0*/  ISETP.NE.AND P4, PT, R162, RZ, PT ;  /* 0x000000ffa200720c */ /* 0x000fe20003f85270 */
[----:B------:R-:W-:-:S03]  /*1ef0*/  @P3 HADD2.F32 R157, -RZ, R29.H1_H1 ;  /* 0x3000001dff9d3230 */ /* 0x000fc60000004100 */
[----:B------:R-:W-:-:S05]  /*1f00*/  FSEL R156, R132, RZ, !P4 ;  /* 0x000000ff849c7208 */ /* 0x000fca0006000000 */
[----:B------:R-:W-:-:S04]  /*1f10*/  FFMA.FTZ R156, R11, R133, R156 ;  /* 0x000000850b9c7223 */ /* 0x000fc8000001009c */
[----:B------:R-:W-:-:S04]  /*1f20*/  FADD.FTZ R156, R135, -R156 ;  /* 0x8000009c879c7221 */ /* 0x000fc80000010000 */
[----:B------:R-:W-:-:S04]  /*1f30*/  FMUL.FTZ R156, R5, R156 ;  /* 0x0000009c059c7220 */ /* 0x000fc80000410000 */
[----:B------:R-:W-:Y:S02]  /*1f40*/  @P3 FADD.FTZ R156, R156, R157 ;  /* 0x0000009d9c9c3221 */ /* 0x000fe40000010000 */
.L_x_5610:
[----:B------:R-:W-:Y:S05]  /*1f50*/  BSYNC B1 ;  /* 0x0000000000017941 */ /* 0x000fea0003800000 */
.L_x_5608:
        /* <DEDUP_REMOVED lines=14> */
.L_x_5612:
[----:B------:R-:W-:-:S04]  /*2040*/  ISETP.NE.AND P4, PT, R162, RZ, PT ;  /* 0x000000ffa200720c */ /* 0x000fc80003f85270 */
[----:B------:R-:W-:-:S05]  /*2050*/  FSEL R157, R132, RZ, !P4 ;  /* 0x000000ff849d7208 */ /* 0x000fca0006000000 */
[----:B------:R-:W-:-:S04]  /*2060*/  FFMA.FTZ R157, R12, R133, R157 ;  /* 0x000000850c9d7223 */ /* 0x000fc8000001009d */
[----:B------:R-:W-:Y:S01]  /*2070*/  FADD.FTZ R156, R136, -R157 ;  /* 0x8000009d889c7221 */ /* 0x000fe20000010000 */
[----:B------:R-:W-:-:S03]  /*2080*/  @P3 HADD2.F32 R157, -RZ, R30.H0_H0 ;  /* 0x2000001eff9d3230 */ /* 0x000fc60000004100 */
[----:B------:R-:W-:-:S04]  /*2090*/  FMUL.FTZ R156, R5, R156 ;  /* 0x0000009c059c7220 */ /* 0x000fc80000410000 */
[----:B------:R-:W-:Y:S02]  /*20a0*/  @P3 FADD.FTZ R156, R156, R157 ;  /* 0x0000009d9c9c3221 */ /* 0x000fe40000010000 */
.L_x_5613:
[----:B------:R-:W-:Y:S05]  /*20b0*/  BSYNC B1 ;  /* 0x0000000000017941 */ /* 0x000fea0003800000 */
.L_x_5611:
        /* <DEDUP_REMOVED lines=14> */
.L_x_5615:
[----:B------:R-:W-:Y:S01]  /*21a0*/  ISETP.NE.AND P4, PT, R162, RZ, PT ;  /* 0x000000ffa200720c */ /* 0x000fe20003f85270 */
[----:B------:R-:W-:-:S03]  /*21b0*/  @P3 HADD2.F32 R157, -RZ, R30.H1_H1 ;  /* 0x3000001eff9d3230 */ /* 0x000fc60000004100 */
[----:B------:R-:W-:-:S05]  /*21c0*/  FSEL R156, R132, RZ, !P4 ;  /* 0x000000ff849c7208 */ /* 0x000fca0006000000 */
[----:B------:R-:W-:-:S04]  /*21d0*/  FFMA.FTZ R156, R13, R133, R156 ;  /* 0x000000850d9c7223 */ /* 0x000fc8000001009c */
[----:B------:R-:W-:-:S04]  /*21e0*/  FADD.FTZ R156, R137, -R156 ;  /* 0x8000009c899c7221 */ /* 0x000fc80000010000 */
[----:B------:R-:W-:-:S04]  /*21f0*/  FMUL.FTZ R156, R5, R156 ;  /* 0x0000009c059c7220 */ /* 0x000fc80000410000 */
[----:B------:R-:W-:Y:S02]  /*2200*/  @P3 FADD.FTZ R156, R156, R157 ;  /* 0x0000009d9c9c3221 */ /* 0x000fe40000010000 */
.L_x_5616:
[----:B------:R-:W-:Y:S05]  /*2210*/  BSYNC B1 ;  /* 0x0000000000017941 */ /* 0x000fea0003800000 */
.L_x_5614:
        /* <DEDUP_REMOVED lines=14> */
.L_x_5618:
[----:B------:R-:W-:-:S04]  /*2300*/  ISETP.NE.AND P4, PT, R162, RZ, PT ;  /* 0x000000ffa200720c */ /* 0x000fc80003f85270 */
[----:B------:R-:W-:-:S05]  /*2310*/  FSEL R157, R132, RZ, !P4 ;  /* 0x000000ff849d7208 */ /* 0x000fca0006000000 */
[----:B------:R-:W-:-:S04]  /*2320*/  FFMA.FTZ R157, R14, R133, R157 ;  /* 0x000000850e9d7223 */ /* 0x000fc8000001009d */
[----:B------:R-:W-:Y:S01]  /*2330*/  FADD.FTZ R156, R138, -R157 ;  /* 0x8000009d8a9c7221 */ /* 0x000fe20000010000 */
[----:B------:R-:W-:-:S03]  /*2340*/  @P3 HADD2.F32 R157, -RZ, R31.H0_H0 ;  /* 0x2000001fff9d3230 */ /* 0x000fc60000004100 */
[----:B------:R-:W-:-:S04]  /*2350*/  FMUL.FTZ R156, R5, R156 ;  /* 0x0000009c059c7220 */ /* 0x000fc80000410000 */
[----:B------:R-:W-:Y:S02]  /*2360*/  @P3 FADD.FTZ R156, R156, R157 ;  /* 0x0000009d9c9c3221 */ /* 0x000fe40000010000 */
.L_x_5619:
[----:B------:R-:W-:Y:S05]  /*2370*/  BSYNC B1 ;  /* 0x0000000000017941 */ /* 0x000fea0003800000 */
.L_x_5617:
        /* <DEDUP_REMOVED lines=14> */
.L_x_5621:
[----:B------:R-:W-:Y:S01]  /*2460*/  ISETP.NE.AND P4, PT, R162, RZ, PT ;  /* 0x000000ffa200720c */ /* 0x000fe20003f85270 */
[----:B------:R-:W-:-:S03]  /*2470*/  @P3 HADD2.F32 R157, -RZ, R31.H1_H1 ;  /* 0x3000001fff9d3230 */ /* 0x000fc60000004100 */
[----:B------:R-:W-:-:S05]  /*2480*/  FSEL R156, R132, RZ, !P4 ;  /* 0x000000ff849c7208 */ /* 0x000fca0006000000 */
[----:B------:R-:W-:-:S04]  /*2490*/  FFMA.FTZ R156, R15, R133, R156 ;  /* 0x000000850f9c7223 */ /* 0x000fc8000001009c */
[----:B------:R-:W-:-:S04]  /*24a0*/  FADD.FTZ R156, R139, -R156 ;  /* 0x8000009c8b9c7221 */ /* 0x000fc80000010000 */
[----:B------:R-:W-:-:S04]  /*24b0*/  FMUL.FTZ R156, R5, R156 ;  /* 0x0000009c059c7220 */ /* 0x000fc80000410000 */
[----:B------:R-:W-:Y:S02]  /*24c0*/  @P3 FADD.FTZ R156, R156, R157 ;  /* 0x0000009d9c9c3221 */ /* 0x000fe40000010000 */
.L_x_5622:
[----:B------:R-:W-:Y:S05]  /*24d0*/  BSYNC B1 ;  /* 0x0000000000017941 */ /* 0x000fea0003800000 */
.L_x_5620:
[----:B------:R-:W-:Y:S01]  /*24e0*/  @P2 FMUL.FTZ R118, R156, c[0x0][0x1ec] ;  /* 0x00007b009c762a20 */ /* 0x000fe20000410000 */
[----:B------:R-:W-:Y:S01]  /*24f0*/  @P2 LOP3.LUT P4, RZ, R119, 0xff000000, RZ, 0xc0, !PT ;  /* 0xff00000077ff2812 */ /* 0x000fe2000788c0ff */
[----:B------:R-:W-:Y:S01]  /*2500*/  BSSY B1, `(.L_x_5623) ;  /* 0x0000019000017945 */ /* 0x000fe20003800000 */
[----:B------:R-:W-:Y:S01]  /*2510*/  @P0 F2FP.PACK_AB R156, RZ, R156 ;  /* 0x0000009cff9c023e */ /* 0x000fe200000000ff */
[----:B------:R-:W-:-:S03]  /*2520*/  @P2 FMUL.FTZ R118, R118, c[0x0][0x1e8] ;  /* 0x00007a0076762a20 */ /* 0x000fc60000410000 */
[----:B------:R-:W-:Y:S02]  /*2530*/  @P0 PRMT R107, R107, 0x5410, R156 ;  /* 0x000054106b6b0816 */ /* 0x000fe4000000009c */
[----:B------:R-:W-:-:S04]  /*2540*/  @P2 FSEL R118, R118, RZ, P4 ;  /* 0x000000ff76762208 */ /* 0x000fc80002000000 */
[----:B------:R-:W-:Y:S02]  /*2550*/  @P2 F2FP.PACK_AB R157, RZ, R118 ;  /* 0x00000076ff9d223e */ /* 0x000fe400000000ff */
[----:B------:R-:W-:Y:S02]  /*2560*/  @P0 MOV R118, 0x10 ;  /* 0x0000001000760802 */ /* 0x000fe40000000f00 */
[----:B------:R-:W-:-:S03]  /*2570*/  @P2 PRMT R111, R111, 0x5410, R157 ;  /* 0x000054106f6f2816 */ /* 0x000fc6000000009d */
[----:B------:R-:W-:Y:S01]  /*2580*/  @P0 IMAD.WIDE.U32 R118, R3, R118, c[0x0][0x258] ;  /* 0x0000960003760625 */ /* 0x000fe200078e0076 */
[----:B------:R-:W-:-:S04]  /*2590*/  @P2 MOV R3, 0x10 ;  /* 0x0000001000032802 */ /* 0x000fc80000000f00 */
[----:B------:R0:W-:Y:S02]  /*25a0*/  @P0 STG.E.128 [R118.64], R104 ;  /* 0x0000006876000986 */ /* 0x0001e4000c101d04 */
[----:B0-----:R-:W-:-:S05]  /*25b0*/  @P2 IMAD.WIDE.U32 R118, R4, R3, c[0x0][0x248] ;  /* 0x0000920004762625 */ /* 0x001fca00078e0003 */
[----:B------:R0:W-:Y:S01]  /*25c0*/  @P2 STG.E.128 [R118.64], R108 ;  /* 0x0000006c76002986 */ /* 0x0001e2000c101d04 */
[----:B------:R-:W-:Y:S05]  /*25d0*/  @P1 BRA `(.L_x_5624) ;  /* 0x0000004000001947 */ /* 0x000fea0003800000 */
[----:B0-----:R-:W-:Y:S01]  /*25e0*/  HFMA2.MMA R118, -RZ, RZ, 0, 0 ;  /* 0x00000000ff767435 */ /* 0x001fe200000001ff */
[----:B------:R-:W-:Y:S05]  /*25f0*/  @!P3 BRA `(.L_x_5625) ;  /* 0x000000900000b947 */ /* 0x000fea0003800000 */
[----:B------:R-:W-:Y:S01]  /*2600*/  HADD2.F32 R118, -RZ, R24.H0_H0 ;  /* 0x20000018ff767230 */ /* 0x000fe20000004100 */
[----:B------:R-:W-:Y:S05]  /*2610*/  BRA `(.L_x_5625) ;  /* 0x0000007000007947 */ /* 0x000fea0003800000 */
.L_x_5624:
[----:B------:R-:W-:-:S04]  /*2620*/  ISETP.NE.AND P4, PT, R162, RZ, PT ;  /* 0x000000ffa200720c */ /* 0x000fc80003f85270 */
[----:B------:R-:W-:-:S05]  /*2630*/  FSEL R3, R132, RZ, !P4 ;  /* 0x000000ff84037208 */ /* 0x000fca0006000000 */
[----:B------:R-:W-:-:S04]  /*2640*/  FFMA.FTZ R3, R16, R133, R3 ;  /* 0x0000008510037223 */ /* 0x000fc80000010003 */
[----:B0-----:R-:W-:Y:S01]  /*2650*/  FADD.FTZ R118, R140, -R3 ;  /* 0x800000038c767221 */ /* 0x001fe20000010000 */
[----:B------:R-:W-:-:S03]  /*2660*/  @P3 HADD2.F32 R3, -RZ, R24.H0_H0 ;  /* 0x20000018ff033230 */ /* 0x000fc60000004100 */
[----:B------:R-:W-:-:S04]  /*2670*/  FMUL.FTZ R118, R5, R118 ;  /* 0x0000007605767220 */ /* 0x000fc80000410000 */
[----:B------:R-:W-:Y:S02]  /*2680*/  @P3 FADD.FTZ R118, R118, R3 ;  /* 0x0000000376763221 */ /* 0x000fe40000010000 */
.L_x_5625:
[----:B------:R-:W-:Y:S05]  /*2690*/  BSYNC B1 ;  /* 0x0000000000017941 */ /* 0x000fea0003800000 */
.L_x_5623:
        /* <DEDUP_REMOVED lines=14> */
.L_x_5627:
[----:B------:R-:W-:Y:S01]  /*2780*/  ISETP.NE.AND P4, PT, R162, RZ, PT ;  /* 0x000000ffa200720c */ /* 0x000fe20003f85270 */
[----:B------:R-:W-:-:S03]  /*2790*/  @P3 HADD2.F32 R3, -RZ, R24.H1_H1 ;  /* 0x30000018ff033230 */ /* 0x000fc60000004100 */
[----:B------:R-:W-:-:S05]  /*27a0*/  FSEL R118, R132, RZ, !P4 ;  /* 0x000000ff84767208 */ /* 0x000fca0006000000 */
[----:B------:R-:W-:-:S04]  /*27b0*/  FFMA.FTZ R118, R17, R133, R118 ;  /* 0x0000008511767223 */ /* 0x000fc80000010076 */
[----:B------:R-:W-:-:S04]  /*27c0*/  FADD.FTZ R118, R141, -R118 ;  /* 0x800000768d767221 */ /* 0x000fc80000010000 */
[----:B------:R-:W-:-:S04]  /*27d0*/  FMUL.FTZ R118, R5, R118 ;  /* 0x0000007605767220 */ /* 0x000fc80000410000 */
[----:B------:R-:W-:Y:S02]  /*27e0*/  @P3 FADD.FTZ R118, R118, R3 ;  /* 0x0000000376763221 */ /* 0x000fe40000010000 */
.L_x_5628:
[----:B------:R-:W-:Y:S05]  /*27f0*/  BSYNC B1 ;  /* 0x0000000000017941 */ /* 0x000fea0003800000 */
.L_x_5626:
        /* <DEDUP_REMOVED lines=14> */
.L_x_5630:
[----:B------:R-:W-:-:S04]  /*28e0*/  ISETP.NE.AND P4, PT, R162, RZ, PT ;  /* 0x000000ffa200720c */ /* 0x000fc80003f85270 */
[----:B------:R-:W-:-:S05]  /*28f0*/  FSEL R3, R132, RZ, !P4 ;  /* 0x000000ff84037208 */ /* 0x000fca0006000000 */
[----:B------:R-:W-:-:S04]  /*2900*/  FFMA.FTZ R3, R18, R133, R3 ;  /* 0x0000008512037223 */ /* 0x000fc80000010003 */
[----:B------:R-:W-:Y:S01]  /*2910*/  FADD.FTZ R118, R142, -R3 ;  /* 0x800000038e767221 */ /* 0x000fe20000010000 */
[----:B------:R-:W-:-:S03]  /*2920*/  @P3 HADD2.F32 R3, -RZ, R25.H0_H0 ;  /* 0x20000019ff033230 */ /* 0x000fc60000004100 */
[----:B------:R-:W-:-:S04]  /*2930*/  FMUL.FTZ R118, R5, R118 ;  /* 0x0000007605767220 */ /* 0x000fc80000410000 */
[----:B------:R-:W-:Y:S02]  /*2940*/  @P3 FADD.FTZ R118, R118, R3 ;  /* 0x0000000376763221 */ /* 0x000fe40000010000 */
.L_x_5631:
[----:B------:R-:W-:Y:S05]  /*2950*/  BSYNC B1 ;  /* 0x0000000000017941 */ /* 0x000fea0003800000 */
.L_x_5629:
        /* <DEDUP_REMOVED lines=14> */
.L_x_5633:
[----:B------:R-:W-:Y:S01]  /*2a40*/  ISETP.NE.AND P4, PT, R162, RZ, PT ;  /* 0x000000ffa200720c */ /* 0x000fe20003f85270 */
[----:B------:R-:W-:-:S03]  /*2a50*/  @P3 HADD2.F32 R3, -RZ, R25.H1_H1 ;  /* 0x30000019ff033230 */ /* 0x000fc60000004100 */
[----:B------:R-:W-:-:S05]  /*2a60*/  FSEL R118, R132, RZ, !P4 ;  /* 0x000000ff84767208 */ /* 0x000fca0006000000 */
[----:B------:R-:W-:-:S04]  /*2a70*/  FFMA.FTZ R118, R19, R133, R118 ;  /* 0x0000008513767223 */ /* 0x000fc80000010076 */
[----:B------:R-:W-:-:S04]  /*2a80*/  FADD.FTZ R118, R143, -R118 ;  /* 0x800000768f767221 */ /* 0x000fc80000010000 */
[----:B------:R-:W-:-:S04]  /*2a90*/  FMUL.FTZ R118, R5, R118 ;  /* 0x0000007605767220 */ /* 0x000fc80000410000 */
[----:B------:R-:W-:Y:S02]  /*2aa0*/  @P3 FADD.FTZ R118, R118, R3 ;  /* 0x0000000376763221 */ /* 0x000fe40000010000 */
.L_x_5634:
[----:B------:R-:W-:Y:S05]  /*2ab0*/  BSYNC B1 ;  /* 0x0000000000017941 */ /* 0x000fea0003800000 */
.L_x_5632:
        /* <DEDUP_REMOVED lines=14> */
.L_x_5636:
[----:B------:R-:W-:-:S04]  /*2ba0*/  ISETP.NE.AND P4, PT, R162, RZ, PT ;  /* 0x000000ffa200720c */ /* 0x000fc80003f85270 */
[----:B------:R-:W-:-:S05]  /*2bb0*/  FSEL R3, R132, RZ, !P4 ;  /* 0x000000ff84037208 */ /* 0x000fca0006000000 */
[----:B------:R-:W-:-:S04]  /*2bc0*/  FFMA.FTZ R3, R112, R133, R3 ;  /* 0x0000008570037223 */ /* 0x000fc80000010003 */
[----:B------:R-:W-:Y:S01]  /*2bd0*/  FADD.FTZ R118, R144, -R3 ;  /* 0x8000000390767221 */ /* 0x000fe20000010000 */
[----:B------:R-:W-:-:S03]  /*2be0*/  @P3 HADD2.F32 R3, -RZ, R26.H0_H0 ;  /* 0x2000001aff033230 */ /* 0x000fc60000004100 */
[----:B------:R-:W-:-:S04]  /*2bf0*/  FMUL.FTZ R118, R5, R118 ;  /* 0x0000007605767220 */ /* 0x000fc80000410000 */
[----:B------:R-:W-:Y:S02]  /*2c00*/  @P3 FADD.FTZ R118, R118, R3 ;  /* 0x0000000376763221 */ /* 0x000fe40000010000 */
.L_x_5637:
[----:B------:R-:W-:Y:S05]  /*2c10*/  BSYNC B1 ;  /* 0x0000000000017941 */ /* 0x000fea0003800000 */
.L_x_5635:
        /* <DEDUP_REMOVED lines=14> */
.L_x_5639:
[----:B------:R-:W-:Y:S01]  /*2d00*/  ISETP.NE.AND P4, PT, R162, RZ, PT ;  /* 0x000000ffa200720c */ /* 0x000fe20003f85270 */
[----:B------:R-:W-:-:S03]  /*2d10*/  @P3 HADD2.F32 R3, -RZ, R26.H1_H1 ;  /* 0x3000001aff033230 */ /* 0x000fc60000004100 */
[----:B------:R-:W-:-:S05]  /*2d20*/  FSEL R118, R132, RZ, !P4 ;  /* 0x000000ff84767208 */ /* 0x000fca0006000000 */
[----:B------:R-:W-:-:S04]  /*2d30*/  FFMA.FTZ R118, R113, R133, R118 ;  /* 0x0000008571767223 */ /* 0x000fc80000010076 */
[----:B------:R-:W-:-:S04]  /*2d40*/  FADD.FTZ R118, R145, -R118 ;  /* 0x8000007691767221 */ /* 0x000fc80000010000 */
[----:B------:R-:W-:-:S04]  /*2d50*/  FMUL.FTZ R118, R5, R118 ;  /* 0x0000007605767220 */ /* 0x000fc80000410000 */
[----:B------:R-:W-:Y:S02]  /*2d60*/  @P3 FADD.FTZ R118, R118, R3 ;  /* 0x0000000376763221 */ /* 0x000fe40000010000 */
.L_x_5640:
[----:B------:R-:W-:Y:S05]  /*2d70*/  BSYNC B1 ;  /* 0x0000000000017941 */ /* 0x000fea0003800000 */
.L_x_5638:
        /* <DEDUP_REMOVED lines=14> */
.L_x_5642:
[----:B------:R-:W-:-:S04]  /*2e60*/  ISETP.NE.AND P4, PT, R162, RZ, PT ;  /* 0x000000ffa200720c */ /* 0x000fc80003f85270 */
[----:B------:R-:W-:-:S05]  /*2e70*/  FSEL R3, R132, RZ, !P4 ;  /* 0x000000ff84037208 */ /* 0x000fca0006000000 */
[----:B------:R-:W-:-:S04]  /*2e80*/  FFMA.FTZ R3, R120, R133, R3 ;  /* 0x0000008578037223 */ /* 0x000fc80000010003 */
[----:B------:R-:W-:Y:S01]  /*2e90*/  FADD.FTZ R118, R146, -R3 ;  /* 0x8000000392767221 */ /* 0x000fe20000010000 */
[----:B------:R-:W-:-:S03]  /*2ea0*/  @P3 HADD2.F32 R3, -RZ, R27.H0_H0 ;  /* 0x2000001bff033230 */ /* 0x000fc60000004100 */
[----:B------:R-:W-:-:S04]  /*2eb0*/  FMUL.FTZ R118, R5, R118 ;  /* 0x0000007605767220 */ /* 0x000fc80000410000 */
[----:B------:R-:W-:Y:S02]  /*2ec0*/  @P3 FADD.FTZ R118, R118, R3 ;  /* 0x0000000376763221 */ /* 0x000fe40000010000 */
.L_x_5643:
[----:B------:R-:W-:Y:S05]  /*2ed0*/  BSYNC B1 ;  /* 0x0000000000017941 */ /* 0x000fea0003800000 */
.L_x_5641:
        /* <DEDUP_REMOVED lines=14> */
.L_x_5645:
[----:B------:R-:W-:Y:S01]  /*2fc0*/  ISETP.NE.AND P4, PT, R162, RZ, PT ;  /* 0x000000ffa200720c */ /* 0x000fe20003f85270 */
[----:B------:R-:W-:-:S03]  /*2fd0*/  @P3 HADD2.F32 R3, -RZ, R27.H1_H1 ;  /* 0x3000001bff033230 */ /* 0x000fc60000004100 */
[----:B------:R-:W-:-:S05]  /*2fe0*/  FSEL R118, R132, RZ, !P4 ;  /* 0x000000ff84767208 */ /* 0x000fca0006000000 */
[----:B------:R-:W-:-:S04]  /*2ff0*/  FFMA.FTZ R118, R121, R133, R118 ;  /* 0x0000008579767223 */ /* 0x000fc80000010076 */
[----:B------:R-:W-:-:S04]  /*3000*/  FADD.FTZ R118, R147, -R118 ;  /* 0x8000007693767221 */ /* 0x000fc80000010000 */
[----:B------:R-:W-:-:S04]  /*3010*/  FMUL.FTZ R118, R5, R118 ;  /* 0x0000007605767220 */ /* 0x000fc80000410000 */
[----:B------:R-:W-:Y:S02]  /*3020*/  @P3 FADD.FTZ R118, R118, R3 ;  /* 0x0000000376763221 */ /* 0x000fe40000010000 */
.L_x_5646:
[----:B------:R-:W-:Y:S05]  /*3030*/  BSYNC B1 ;  /* 0x0000000000017941 */ /* 0x000fea0003800000 */
.L_x_5644:
[----:B------:R-:W-:Y:S01]  /*3040*/  @P0 F2FP.PACK_AB R116, RZ, R118 ;  /* 0x00000076ff74023e */ /* 0x000fe200000000ff */
        /* <DEDUP_REMOVED lines=10> */
[----:B------:R-:W-:Y:S01]  /*30f0*/  @P2 F2FP.PACK_AB R118, RZ, R118 ;  /* 0x00000076ff76223e */ /* 0x000fe200000000ff */
[----:B------:R0:W-:Y:S03]  /*3100*/  @P0 STG.E.128 [R2.64], R104 ;  /* 0x0000006802000986 */ /* 0x0001e6000c101d04 */
[----:B------:R-:W-:Y:S01]  /*3110*/  @P2 PRMT R111, R111, 0x5410, R118 ;  /* 0x000054106f6f2816 */ /* 0x000fe20000000076 */
[----:B0-----:R-:W-:-:S05]  /*3120*/  @P2 IMAD.WIDE.U32 R2, R116, R117, c[0x0][0x248] ;  /* 0x0000920074022625 */ /* 0x001fca00078e0075 */
[----:B------:R0:W-:Y:S01]  /*3130*/  @P2 STG.E.128 [R2.64], R108 ;  /* 0x0000006c02002986 */ /* 0x0001e2000c101d04 */
[----:B------:R-:W-:Y:S05]  /*3140*/  @P1 BRA `(.L_x_5648) ;  /* 0x0000004000001947 */ /* 0x000fea0003800000 */
[----:B0-----:R-:W-:Y:S01]  /*3150*/  HFMA2.MMA R2, -RZ, RZ, 0, 0 ;  /* 0x00000000ff027435 */ /* 0x001fe200000001ff */
[----:B------:R-:W-:Y:S05]  /*3160*/  @!P3 BRA `(.L_x_5649) ;  /* 0x000000900000b947 */ /* 0x000fea0003800000 */
[----:B------:R-:W-:Y:S01]  /*3170*/  HADD2.F32 R2, -RZ, R20.H0_H0 ;  /* 0x20000014ff027230 */ /* 0x000fe20000004100 */
[----:B------:R-:W-:Y:S05]  /*3180*/  BRA `(.L_x_5649) ;  /* 0x0000007000007947 */ /* 0x000fea0003800000 */
.L_x_5648:
[----:B------:R-:W-:-:S04]  /*3190*/  ISETP.NE.AND P4, PT, R162, RZ, PT ;  /* 0x000000ffa200720c */ /* 0x000fc80003f85270 */
[----:B0-----:R-:W-:-:S05]  /*31a0*/  FSEL R3, R132, RZ, !P4 ;  /* 0x000000ff84037208 */ /* 0x001fca0006000000 */
[----:B------:R-:W-:-:S04]  /*31b0*/  FFMA.FTZ R3, R122, R133, R3 ;  /* 0x000000857a037223 */ /* 0x000fc80000010003 */
[----:B------:R-:W-:Y:S01]  /*31c0*/  FADD.FTZ R2, R148, -R3 ;  /* 0x8000000394027221 */ /* 0x000fe20000010000 */
[----:B------:R-:W-:-:S03]  /*31d0*/  @P3 HADD2.F32 R3, -RZ, R20.H0_H0 ;  /* 0x20000014ff033230 */ /* 0x000fc60000004100 */
[----:B------:R-:W-:-:S04]  /*31e0*/  FMUL.FTZ R2, R5, R2 ;  /* 0x0000000205027220 */ /* 0x000fc80000410000 */
[----:B------:R-:W-:Y:S02]  /*31f0*/  @P3 FADD.FTZ R2, R2, R3 ;  /* 0x0000000302023221 */ /* 0x000fe40000010000 */
.L_x_5649:
[----:B------:R-:W-:Y:S05]  /*3200*/  BSYNC B1 ;  /* 0x0000000000017941 */ /* 0x000fea0003800000 */
.L_x_5647:
        /* <DEDUP_REMOVED lines=14> */
.L_x_5651:
[----:B------:R-:W-:Y:S01]  /*32f0*/  ISETP.NE.AND P4, PT, R162, RZ, PT ;  /* 0x000000ffa200720c */ /* 0x000fe20003f85270 */
[----:B------:R-:W-:-:S03]  /*3300*/  @P3 HADD2.F32 R3, -RZ, R20.H1_H1 ;  /* 0x30000014ff033230 */ /* 0x000fc60000004100 */
[----:B------:R-:W-:-:S05]  /*3310*/  FSEL R2, R132, RZ, !P4 ;  /* 0x000000ff84027208 */ /* 0x000fca0006000000 */
[----:B------:R-:W-:-:S04]  /*3320*/  FFMA.FTZ R2, R123, R133, R2 ;  /* 0x000000857b027223 */ /* 0x000fc80000010002 */
[----:B------:R-:W-:-:S04]  /*3330*/  FADD.FTZ R2, R149, -R2 ;  /* 0x8000000295027221 */ /* 0x000fc80000010000 */
[----:B------:R-:W-:-:S04]  /*3340*/  FMUL.FTZ R2, R5, R2 ;  /* 0x0000000205027220 */ /* 0x000fc80000410000 */
[----:B------:R-:W-:Y:S02]  /*3350*/  @P3 FADD.FTZ R2, R2, R3 ;  /* 0x0000000302023221 */ /* 0x000fe40000010000 */
.L_x_5652:
[----:B------:R-:W-:Y:S05]  /*3360*/  BSYNC B1 ;  /* 0x0000000000017941 */ /* 0x000fea0003800000 */
.L_x_5650:
        /* <DEDUP_REMOVED lines=14> */
.L_x_5654:
[----:B------:R-:W-:-:S04]  /*3450*/  ISETP.NE.AND P4, PT, R162, RZ, PT ;  /* 0x000000ffa200720c */ /* 0x000fc80003f85270 */
[----:B------:R-:W-:-:S05]  /*3460*/  FSEL R3, R132, RZ, !P4 ;  /* 0x000000ff84037208 */ /* 0x000fca0006000000 */
[----:B------:R-:W-:-:S04]  /*3470*/  FFMA.FTZ R3, R124, R133, R3 ;  /* 0x000000857c037223 */ /* 0x000fc80000010003 */
[----:B------:R-:W-:Y:S01]  /*3480*/  FADD.FTZ R2, R150, -R3 ;  /* 0x8000000396027221 */ /* 0x000fe20000010000 */
[----:B------:R-:W-:-:S03]  /*3490*/  @P3 HADD2.F32 R3, -RZ, R21.H0_H0 ;  /* 0x20000015ff033230 */ /* 0x000fc60000004100 */
[----:B------:R-:W-:-:S04]  /*34a0*/  FMUL.FTZ R2, R5, R2 ;  /* 0x0000000205027220 */ /* 0x000fc80000410000 */
[----:B------:R-:W-:Y:S02]  /*34b0*/  @P3 FADD.FTZ R2, R2, R3 ;  /* 0x0000000302023221 */ /* 0x000fe40000010000 */
.L_x_5655:
[----:B------:R-:W-:Y:S05]  /*34c0*/  BSYNC B1 ;  /* 0x0000000000017941 */ /* 0x000fea0003800000 */
.L_x_5653:
        /* <DEDUP_REMOVED lines=14> */
.L_x_5657:
[----:B------:R-:W-:Y:S01]  /*35b0*/  ISETP.NE.AND P4, PT, R162, RZ, PT ;  /* 0x000000ffa200720c */ /* 0x000fe20003f85270 */
[----:B------:R-:W-:-:S03]  /*35c0*/  @P3 HADD2.F32 R3, -RZ, R21.H1_H1 ;  /* 0x30000015ff033230 */ /* 0x000fc60000004100 */
[----:B------:R-:W-:-:S05]  /*35d0*/  FSEL R2, R132, RZ, !P4 ;  /* 0x000000ff84027208 */ /* 0x000fca0006000000 */
[----:B------:R-:W-:-:S04]  /*35e0*/  FFMA.FTZ R2, R125, R133, R2 ;  /* 0x000000857d027223 */ /* 0x000fc80000010002 */
[----:B------:R-:W-:-:S04]  /*35f0*/  FADD.FTZ R2, R151, -R2 ;  /* 0x8000000297027221 */ /* 0x000fc80000010000 */
[----:B------:R-:W-:-:S04]  /*3600*/  FMUL.FTZ R2, R5, R2 ;  /* 0x0000000205027220 */ /* 0x000fc80000410000 */
[----:B------:R-:W-:Y:S02]  /*3610*/  @P3 FADD.FTZ R2, R2, R3 ;  /* 0x0000000302023221 */ /* 0x000fe40000010000 */
.L_x_5658:
[----:B------:R-:W-:Y:S05]  /*3620*/  BSYNC B1 ;  /* 0x0000000000017941 */ /* 0x000fea0003800000 */
.L_x_5656:
        /* <DEDUP_REMOVED lines=14> */
.L_x_5660:
[----:B------:R-:W-:-:S04]  /*3710*/  ISETP.NE.AND P4, PT, R162, RZ, PT ;  /* 0x000000ffa200720c */ /* 0x000fc80003f85270 */
[----:B------:R-:W-:-:S05]  /*3720*/  FSEL R3, R132, RZ, !P4 ;  /* 0x000000ff84037208 */ /* 0x000fca0006000000 */
[----:B------:R-:W-:-:S04]  /*3730*/  FFMA.FTZ R3, R126, R133, R3 ;  /* 0x000000857e037223 */ /* 0x000fc80000010003 */
[----:B------:R-:W-:Y:S01]  /*3740*/  FADD.FTZ R2, R152, -R3 ;  /* 0x8000000398027221 */ /* 0x000fe20000010000 */
[----:B------:R-:W-:-:S03]  /*3750*/  @P3 HADD2.F32 R3, -RZ, R22.H0_H0 ;  /* 0x20000016ff033230 */ /* 0x000fc60000004100 */
[----:B------:R-:W-:-:S04]  /*3760*/  FMUL.FTZ R2, R5, R2 ;  /* 0x0000000205027220 */ /* 0x000fc80000410000 */
[----:B------:R-:W-:Y:S02]  /*3770*/  @P3 FADD.FTZ R2, R2, R3 ;  /* 0x0000000302023221 */ /* 0x000fe40000010000 */
.L_x_5661:
[----:B------:R-:W-:Y:S05]  /*3780*/  BSYNC B1 ;  /* 0x0000000000017941 */ /* 0x000fea0003800000 */
.L_x_5659:
        /* <DEDUP_REMOVED lines=14> */
.L_x_5663:
[----:B------:R-:W-:Y:S01]  /*3870*/  ISETP.NE.AND P4, PT, R162, RZ, PT ;  /* 0x000000ffa200720c */ /* 0x000fe20003f85270 */
[----:B------:R-:W-:-:S03]  /*3880*/  @P3 HADD2.F32 R3, -RZ, R22.H1_H1 ;  /* 0x30000016ff033230 */ /* 0x000fc60000004100 */
[----:B------:R-:W-:-:S05]  /*3890*/  FSEL R2, R132, RZ, !P4 ;  /* 0x000000ff84027208 */ /* 0x000fca0006000000 */
[----:B------:R-:W-:-:S04]  /*38a0*/  FFMA.FTZ R2, R127, R133, R2 ;  /* 0x000000857f027223 */ /* 0x000fc80000010002 */
[----:B------:R-:W-:-:S04]  /*38b0*/  FADD.FTZ R2, R153, -R2 ;  /* 0x8000000299027221 */ /* 0x000fc80000010000 */
[----:B------:R-:W-:-:S04]  /*38c0*/  FMUL.FTZ R2, R5, R2 ;  /* 0x0000000205027220 */ /* 0x000fc80000410000 */
[----:B------:R-:W-:Y:S02]  /*38d0*/  @P3 FADD.FTZ R2, R2, R3 ;  /* 0x0000000302023221 */ /* 0x000fe40000010000 */
.L_x_5664:
[----:B------:R-:W-:Y:S05]  /*38e0*/  BSYNC B1 ;  /* 0x0000000000017941 */ /* 0x000fea0003800000 */
.L_x_5662:
        /* <DEDUP_REMOVED lines=14> */
.L_x_5666:
[----:B------:R-:W-:-:S04]  /*39d0*/  ISETP.NE.AND P4, PT, R162, RZ, PT ;  /* 0x000000ffa200720c */ /* 0x000fc80003f85270 */
[----:B------:R-:W-:-:S05]  /*39e0*/  FSEL R3, R132, RZ, !P4 ;  /* 0x000000ff84037208 */ /* 0x000fca0006000000 */
[----:B------:R-:W-:-:S04]  /*39f0*/  FFMA.FTZ R3, R128, R133, R3 ;  /* 0x0000008580037223 */ /* 0x000fc80000010003 */
[----:B------:R-:W-:Y:S01]  /*3a00*/  FADD.FTZ R2, R154, -R3 ;  /* 0x800000039a027221 */ /* 0x000fe20000010000 */
[----:B------:R-:W-:-:S03]  /*3a10*/  @P3 HADD2.F32 R3, -RZ, R23.H0_H0 ;  /* 0x20000017ff033230 */ /* 0x000fc60000004100 */
[----:B------:R-:W-:-:S04]  /*3a20*/  FMUL.FTZ R2, R5, R2 ;  /* 0x0000000205027220 */ /* 0x000fc80000410000 */
[----:B------:R-:W-:Y:S02]  /*3a30*/  @P3 FADD.FTZ R2, R2, R3 ;  /* 0x0000000302023221 */ /* 0x000fe40000010000 */
.L_x_5667:
[----:B------:R-:W-:Y:S05]  /*3a40*/  BSYNC B1 ;  /* 0x0000000000017941 */ /* 0x000fea0003800000 */
.L_x_5665:
        /* <DEDUP_REMOVED lines=14> */
.L_x_5669:
[----:B------:R-:W-:Y:S01]  /*3b30*/  ISETP.NE.AND P1, PT, R162, RZ, PT ;  /* 0x000000ffa200720c */ /* 0x000fe20003f25270 */
[----:B------:R-:W-:-:S03]  /*3b40*/  @P3 HADD2.F32 R3, -RZ, R23.H1_H1 ;  /* 0x30000017ff033230 */ /* 0x000fc60000004100 */
[----:B------:R-:W-:-:S05]  /*3b50*/  FSEL R2, R132, RZ, !P1 ;  /* 0x000000ff84027208 */ /* 0x000fca0004800000 */
[----:B------:R-:W-:-:S04]  /*3b60*/  FFMA.FTZ R2, R129, R133, R2 ;  /* 0x0000008581027223 */ /* 0x000fc80000010002 */
[----:B------:R-:W-:-:S04]  /*3b70*/  FADD.FTZ R2, R7, -R2 ;  /* 0x8000000207027221 */ /* 0x000fc80000010000 */
[----:B------:R-:W-:-:S04]  /*3b80*/  FMUL.FTZ R2, R5, R2 ;  /* 0x0000000205027220 */ /* 0x000fc80000410000 */
[----:B------:R-:W-:Y:S02]  /*3b90*/  @P3 FADD.FTZ R2, R2, R3 ;  /* 0x0000000302023221 */ /* 0x000fe40000010000 */
.L_x_5670:
[----:B------:R-:W-:Y:S05]  /*3ba0*/  BSYNC B1 ;  /* 0x0000000000017941 */ /* 0x000fea0003800000 */
.L_x_5668:
        /* <DEDUP_REMOVED lines=20> */
.L_x_5593:
[----:B------:R-:W-:Y:S05]  /*3cf0*/  BSYNC B0 ;  /* 0x0000000000007941 */ /* 0x000fea0003800000 */
.L_x_5591:
        /* <DEDUP_REMOVED lines=67> */
[----:B------:R-:W-:Y:S01]  /*4130*/  IADD3.X R5, RZ, RZ, RZ, P0, !PT ;  /* 0x000000ffff057210 */ /* 0x000fe200007fe4ff */
[----:B------:R-:W-:Y:S02]  /*4140*/  FADD.FTZ R7, R7, R20 ;  /* 0x0000001407077221 */ /* 0x000fe40000010000 */
[----:B------:R-:W-:Y:S01]  /*4150*/  STS.128 [R0+0x800], R72 ;  /* 0x0008004800007388 */ /* 0x000fe20000000c00 */
[C---:B------:R-:W-:Y:S02]  /*4160*/  SHF.L.U64.HI R5, R4.reuse, 0x2, R5 ;  /* 0x0000000204057819 */ /* 0x040fe40000010205 */
[----:B------:R-:W-:Y:S01]  /*4170*/  SHF.L.U32 R4, R4, 0x2, RZ ;  /* 0x0000000204047819 */ /* 0x000fe200000006ff */
[----:B------:R-:W-:Y:S04]  /*4180*/  STS.128 [R0+0x810], R76 ;  /* 0x0008104c00007388 */ /* 0x000fe80000000c00 */
[----:B------:R-:W-:Y:S01]  /*4190*/  BAR.SYNC.DEFER_BLOCKING 0x0 ;  /* 0x0000000000007b1d */ /* 0x000fe20000010000 */
[----:B------:R-:W-:-:S02]  /*41a0*/  IADD3 R2, P0, R4, c[0x0][0x228], RZ ;  /* 0x00008a0004027a10 */ /* 0x000fc40007f1e0ff */
        /* <DEDUP_REMOVED lines=64> */
.L_x_5597:
[----:B------:R-:W-:Y:S01]  /*45b0*/  HFMA2.MMA R157, -RZ, RZ, 0, 5.9604644775390625e-08 ;  /* 0x00000001ff9d7435 */ /* 0x000fe200000001ff */
[----:B------:R-:W-:-:S02]  /*45c0*/  MOV R133, R159 ;  /* 0x0000009f00857202 */ /* 0x000fc40000000f00 */
[----:B------:R-:W-:Y:S02]  /*45d0*/  MOV R165, 0x1f ;  /* 0x0000001f00a57802 */ /* 0x000fe40000000f00 */
[----:B------:R-:W-:Y:S02]  /*45e0*/  MOV R164, 0xffffffff ;  /* 0xffffffff00a47802 */ /* 0x000fe40000000f00 */
[----:B------:R-:W-:Y:S02]  /*45f0*/  MOV R132, 0x4610 ;  /* 0x0000461000847802 */ /* 0x000fe40000000f00 */
[----:B------:R-:W-:Y:S05]  /*4600*/  CALL.REL.NOINC `($__internal_113_$__cuda_sm70_shflsync_bfly_p) ;  /* 0x0000046000007944 */ /* 0x000fea0003c00000 */
[----:B-1----:R-:W-:Y:S01]  /*4610*/  MOV R160, R157 ;  /* 0x0000009d00a07202 */ /* 0x002fe20000000f00 */
[----:B------:R-:W-:Y:S05]  /*4620*/  BRA `(.L_x_5672) ;  /* 0xffffd1b000007947 */ /* 0x000fea000383ffff */
.L_x_5598:
[----:B------:R-:W-:Y:S01]  /*4630*/  HFMA2.MMA R157, -RZ, RZ, 0, 5.9604644775390625e-08 ;  /* 0x00000001ff9d7435 */ /* 0x000fe200000001ff */
[----:B------:R-:W-:Y:S02]  /*4640*/  MOV R133, R158 ;  /* 0x0000009e00857202 */ /* 0x000fe40000000f00 */
[----:B------:R-:W-:Y:S02]  /*4650*/  MOV R165, 0x1f ;  /* 0x0000001f00a57802 */ /* 0x000fe40000000f00 */
[----:B------:R-:W-:-:S02]  /*4660*/  MOV R164, 0xffffffff ;  /* 0xffffffff00a47802 */ /* 0x000fc40000000f00 */
[----:B------:R-:W-:Y:S02]  /*4670*/  MOV R132, 0x4690 ;  /* 0x0000469000847802 */ /* 0x000fe40000000f00 */
[----:B01----:R-:W-:Y:S05]  /*4680*/  CALL.REL.NOINC `($__internal_113_$__cuda_sm70_shflsync_bfly_p) ;  /* 0x000003e000007944 */ /* 0x003fea0003c00000 */
[----:B------:R-:W-:Y:S01]  /*4690*/  FADD.FTZ R159, R160, R159 ;  /* 0x0000009fa09f7221 */ /* 0x000fe20000010000 */
[----:B------:R-:W-:Y:S01]  /*46a0*/  MOV R165, 0x1f ;  /* 0x0000001f00a57802 */ /* 0x000fe20000000f00 */
[----:B-1----:R-:W-:Y:S01]  /*46b0*/  FADD.FTZ R158, R158, R157 ;  /* 0x0000009d9e9e7221 */ /* 0x002fe20000010000 */
[----:B------:R-:W-:Y:S01]  /*46c0*/  HFMA2.MMA R157, -RZ, RZ, 0, 1.1920928955078125e-07 ;  /* 0x00000002ff9d7435 */ /* 0x000fe200000001ff */
[----:B------:R-:W-:Y:S02]  /*46d0*/  MOV R164, 0xffffffff ;  /* 0xffffffff00a47802 */ /* 0x000fe40000000f00 */
[----:B------:R-:W-:Y:S02]  /*46e0*/  MOV R133, R159 ;  /* 0x0000009f00857202 */ /* 0x000fe40000000f00 */
[----:B------:R-:W-:Y:S02]  /*46f0*/  MOV R132, 0x4710 ;  /* 0x0000471000847802 */ /* 0x000fe40000000f00 */
[----:B------:R-:W-:Y:S05]  /*4700*/  CALL.REL.NOINC `($__internal_113_$__cuda_sm70_shflsync_bfly_p) ;  /* 0x0000036000007944 */ /* 0x000fea0003c00000 */
[----:B-1----:R-:W-:Y:S01]  /*4710*/  MOV R160, R157 ;  /* 0x0000009d00a07202 */ /* 0x002fe20000000f00 */
[----:B------:R-:W-:Y:S01]  /*4720*/  HFMA2.MMA R157, -RZ, RZ, 0, 1.1920928955078125e-07 ;  /* 0x00000002ff9d7435 */ /* 0x000fe200000001ff */
[----:B------:R-:W-:-:S02]  /*4730*/  MOV R133, R158 ;  /* 0x0000009e00857202 */ /* 0x000fc40000000f00 */
[----:B------:R-:W-:Y:S02]  /*4740*/  MOV R165, 0x1f ;  /* 0x0000001f00a57802 */ /* 0x000fe40000000f00 */
[----:B------:R-:W-:Y:S02]  /*4750*/  MOV R164, 0xffffffff ;  /* 0xffffffff00a47802 */ /* 0x000fe40000000f00 */
[----:B------:R-:W-:Y:S02]  /*4760*/  MOV R132, 0x4780 ;  /* 0x0000478000847802 */ /* 0x000fe40000000f00 */
[----:B------:R-:W-:Y:S05]  /*4770*/  CALL.REL.NOINC `($__internal_113_$__cuda_sm70_shflsync_bfly_p) ;  /* 0x000002f000007944 */ /* 0x000fea0003c00000 */
[----:B------:R-:W-:Y:S01]  /*4780*/  FADD.FTZ R159, R160, R159 ;  /* 0x0000009fa09f7221 */ /* 0x000fe20000010000 */
[----:B------:R-:W-:Y:S01]  /*4790*/  MOV R165, 0x1f ;  /* 0x0000001f00a57802 */ /* 0x000fe20000000f00 */
[----:B-1----:R-:W-:Y:S01]  /*47a0*/  FADD.FTZ R158, R158, R157 ;  /* 0x0000009d9e9e7221 */ /* 0x002fe20000010000 */
[----:B------:R-:W-:Y:S01]  /*47b0*/  HFMA2.MMA R157, -RZ, RZ, 0, 2.384185791015625e-07 ;  /* 0x00000004ff9d7435 */ /* 0x000fe200000001ff */
[----:B------:R-:W-:Y:S02]  /*47c0*/  MOV R164, 0xffffffff ;  /* 0xffffffff00a47802 */ /* 0x000fe40000000f00 */
[----:B------:R-:W-:-:S02]  /*47d0*/  MOV R133, R159 ;  /* 0x0000009f00857202 */ /* 0x000fc40000000f00 */
[----:B------:R-:W-:Y:S02]  /*47e0*/  MOV R132, 0x4800 ;  /* 0x0000480000847802 */ /* 0x000fe40000000f00 */
[----:B------:R-:W-:Y:S05]  /*47f0*/  CALL.REL.NOINC `($__internal_113_$__cuda_sm70_shflsync_bfly_p) ;  /* 0x0000027000007944 */ /* 0x000fea0003c00000 */
[----:B-1----:R-:W-:Y:S01]  /*4800*/  MOV R160, R157 ;  /* 0x0000009d00a07202 */ /* 0x002fe20000000f00 */
[----:B------:R-:W-:Y:S01]  /*4810*/  HFMA2.MMA R157, -RZ, RZ, 0, 2.384185791015625e-07 ;  /* 0x00000004ff9d7435 */ /* 0x000fe200000001ff */
[----:B------:R-:W-:Y:S02]  /*4820*/  MOV R133, R158 ;  /* 0x0000009e00857202 */ /* 0x000fe40000000f00 */
[----:B------:R-:W-:Y:S02]  /*4830*/  MOV R165, 0x1f ;  /* 0x0000001f00a57802 */ /* 0x000fe40000000f00 */
[----:B------:R-:W-:Y:S02]  /*4840*/  MOV R164, 0xffffffff ;  /* 0xffffffff00a47802 */ /* 0x000fe40000000f00 */
[----:B------:R-:W-:Y:S02]  /*4850*/  MOV R132, 0x4870 ;  /* 0x0000487000847802 */ /* 0x000fe40000000f00 */
[----:B------:R-:W-:Y:S05]  /*4860*/  CALL.REL.NOINC `($__internal_113_$__cuda_sm70_shflsync_bfly_p) ;  /* 0x0000020000007944 */ /* 0x000fea0003c00000 */
[----:B------:R-:W-:Y:S01]  /*4870*/  FADD.FTZ R159, R160, R159 ;  /* 0x0000009fa09f7221 */ /* 0x000fe20000010000 */
[----:B------:R-:W-:Y:S01]  /*4880*/  MOV R165, 0x1f ;  /* 0x0000001f00a57802 */ /* 0x000fe20000000f00 */
[----:B-1----:R-:W-:Y:S01]  /*4890*/  FADD.FTZ R158, R158, R157 ;  /* 0x0000009d9e9e7221 */ /* 0x002fe20000010000 */
[----:B------:R-:W-:Y:S01]  /*48a0*/  HFMA2.MMA R157, -RZ, RZ, 0, 4.76837158203125e-07 ;  /* 0x00000008ff9d7435 */ /* 0x000fe200000001ff */
[----:B------:R-:W-:-:S02]  /*48b0*/  MOV R164, 0xffffffff ;  /* 0xffffffff00a47802 */ /* 0x000fc40000000f00 */
[----:B------:R-:W-:Y:S02]  /*48c0*/  MOV R133, R159 ;  /* 0x0000009f00857202 */ /* 0x000fe40000000f00 */
[----:B------:R-:W-:Y:S02]  /*48d0*/  MOV R132, 0x48f0 ;  /* 0x000048f000847802 */ /* 0x000fe40000000f00 */
[----:B------:R-:W-:Y:S05]  /*48e0*/  CALL.REL.NOINC `($__internal_113_$__cuda_sm70_shflsync_bfly_p) ;  /* 0x0000018000007944 */ /* 0x000fea0003c00000 */
[----:B-1----:R-:W-:Y:S01]  /*48f0*/  MOV R160, R157 ;  /* 0x0000009d00a07202 */ /* 0x002fe20000000f00 */
[----:B------:R-:W-:Y:S01]  /*4900*/  HFMA2.MMA R157, -RZ, RZ, 0, 4.76837158203125e-07 ;  /* 0x00000008ff9d7435 */ /* 0x000fe200000001ff */
[----:B------:R-:W-:Y:S02]  /*4910*/  MOV R133, R158 ;  /* 0x0000009e00857202 */ /* 0x000fe40000000f00 */
[----:B------:R-:W-:Y:S02]  /*4920*/  MOV R165, 0x1f ;  /* 0x0000001f00a57802 */ /* 0x000fe40000000f00 */
[----:B------:R-:W-:Y:S02]  /*4930*/  MOV R164, 0xffffffff ;  /* 0xffffffff00a47802 */ /* 0x000fe40000000f00 */
[----:B------:R-:W-:-:S02]  /*4940*/  MOV R132, 0x4960 ;  /* 0x0000496000847802 */ /* 0x000fc40000000f00 */
[----:B------:R-:W-:Y:S05]  /*4950*/  CALL.REL.NOINC `($__internal_113_$__cuda_sm70_shflsync_bfly_p) ;  /* 0x0000011000007944 */ /* 0x000fea0003c00000 */
[----:B------:R-:W-:Y:S01]  /*4960*/  FADD.FTZ R159, R160, R159 ;  /* 0x0000009fa09f7221 */ /* 0x000fe20000010000 */
[----:B------:R-:W-:Y:S01]  /*4970*/  MOV R165, 0x1f ;  /* 0x0000001f00a57802 */ /* 0x000fe20000000f00 */
[----:B-1----:R-:W-:Y:S01]  /*4980*/  FADD.FTZ R158, R158, R157 ;  /* 0x0000009d9e9e7221 */ /* 0x002fe20000010000 */
[----:B------:R-:W-:Y:S01]  /*4990*/  HFMA2.MMA R157, -RZ, RZ, 0, 9.5367431640625e-07 ;  /* 0x00000010ff9d7435 */ /* 0x000fe200000001ff */
[----:B------:R-:W-:-:S02]  /*49a0*/  MOV R164, 0xffffffff ;  /* 0xffffffff00a47802 */ /* 0x000fc40000000f00 */
[----:B------:R-:W-:Y:S02]  /*49b0*/  MOV R133, R159 ;  /* 0x0000009f00857202 */ /* 0x000fe40000000f00 */
[----:B------:R-:W-:Y:S02]  /*49c0*/  MOV R132, 0x49e0 ;  /* 0x000049e000847802 */ /* 0x000fe40000000f00 */
[----:B------:R-:W-:Y:S05]  /*49d0*/  CALL.REL.NOINC `($__internal_113_$__cuda_sm70_shflsync_bfly_p) ;  /* 0x0000009000007944 */ /* 0x000fea0003c00000 */
[----:B-1----:R-:W-:Y:S01]  /*49e0*/  MOV R160, R157 ;  /* 0x0000009d00a07202 */ /* 0x002fe20000000f00 */
[----:B------:R-:W-:Y:S01]  /*49f0*/  HFMA2.MMA R157, -RZ, RZ, 0, 9.5367431640625e-07 ;  /* 0x00000010ff9d7435 */ /* 0x000fe200000001ff */
[----:B------:R-:W-:Y:S02]  /*4a00*/  MOV R133, R158 ;  /* 0x0000009e00857202 */ /* 0x000fe40000000f00 */
[----:B------:R-:W-:Y:S02]  /*4a10*/  MOV R165, 0x1f ;  /* 0x0000001f00a57802 */ /* 0x000fe40000000f00 */
[----:B------:R-:W-:Y:S02]  /*4a20*/  MOV R164, 0xffffffff ;  /* 0xffffffff00a47802 */ /* 0x000fe40000000f00 */
[----:B------:R-:W-:-:S02]  /*4a30*/  MOV R132, 0x4a50 ;  /* 0x00004a5000847802 */ /* 0x000fc40000000f00 */
[----:B------:R-:W-:Y:S05]  /*4a40*/  CALL.REL.NOINC `($__internal_113_$__cuda_sm70_shflsync_bfly_p) ;  /* 0x0000002000007944 */ /* 0x000fea0003c00000 */
[----:B-1----:R-:W-:Y:S01]  /*4a50*/  MOV R133, R157 ;  /* 0x0000009d00857202 */ /* 0x002fe20000000f00 */
[----:B------:R-:W-:Y:S05]  /*4a60*/  BRA `(.L_x_5673) ;  /* 0xffffce9000007947 */ /* 0x000fea000383ffff */
        .weak           $__internal_113_$__cuda_sm70_shflsync_bfly_p
        .type           $__internal_113_$__cuda_sm70_shflsync_bfly_p,@function
        .size           $__internal_113_$__cuda_sm70_shflsync_bfly_p,(.L_x_9843 - $__internal_113_$__cuda_sm70_shflsync_bfly_p)
$__internal_113_$__cuda_sm70_shflsync_bfly_p:
[----:B------:R-:W-:Y:S04]  /*4a70*/  WARPSYNC R164 ;  /* 0x000000a400007348 */ /* 0x000fe80003800000 */
[----:B------:R0:W1:Y:S02]  /*4a80*/  SHFL.BFLY PT, R157, R133, R157, R165 ;  /* 0x0c00009d859d7389 */ /* 0x00006400000e00a5 */
[----:B0-----:R-:W-:-:S06]  /*4a90*/  HFMA2.MMA R133, -RZ, RZ, 0, 0 ;  /* 0x00000000ff857435 */ /* 0x001fcc00000001ff */
[----:B------:R-:W-:Y:S05]  /*4aa0*/  RET.REL.NODEC R132 `(_ZN10layer_norm13ln_bwd_kernelINS_13Kernel_traitsIf6__halfS2_S2_fjLj768ELj1ELj4ELj1ELj16ENS_18Kernel_traits_baseILj768EfS2_S2_S2_fjLj128EEEEELb1ELb0ELb1ELb1EEEvNS_9BwdParamsE) ;  /* 0xffffb55084007950 */ /* 0x000fea0003c3ffff */
.L_x_5674:
        /* <DEDUP_REMOVED lines=13> */
.L_x_9843:


//--------------------- .text._ZN10layer_norm13ln_bwd_kernelINS_13Kernel_traitsIf6__halfS2_S2_fjLj768ELj1ELj4ELj1ELj16ENS_18Kernel_traits_baseILj768EfS2_S2_S2_fjLj128EEEEELb1ELb1ELb0ELb0EEEvNS_9BwdParamsE --------------------------
	.section	.text._ZN10layer_norm13ln_bwd_kernelINS_13Kernel_traitsIf6__halfS2_S2_fjLj768ELj1ELj4ELj1ELj16ENS_18Kernel_traits_baseILj768EfS2_S2_S2_fjLj128EEEEELb1ELb1ELb0ELb0EEEvNS_9BwdParamsE,"ax",@progbits
	.sectioninfo	@"SHI_REGISTERS=225"
	.align	128
        .global         _ZN10layer_norm13ln_bwd_kernelINS_13Kernel_traitsIf6__halfS2_S2_fjLj768ELj1ELj4ELj1ELj16ENS_18Kernel_traits_baseILj768EfS2_S2_S2_fjLj128EEEEELb1ELb1ELb0ELb0EEEvNS_9BwdParamsE
        .type           _ZN10layer_norm13ln_bwd_kernelINS_13Kernel_traitsIf6__halfS2_S2_fjLj768ELj1ELj4ELj1ELj16ENS_18Kernel_traits_baseILj768EfS2_S2_S2_fjLj128EEEEELb1ELb1ELb0ELb0EEEvNS_9BwdParamsE,@function
        .size           _ZN10layer_norm13ln_bwd_kernelINS_13Kernel_traitsIf6__halfS2_S2_fjLj768ELj1ELj4ELj1ELj16ENS_18Kernel_traits_baseILj768EfS2_S2_S2_fjLj128EEEEELb1ELb1ELb0ELb0EEEvNS_9BwdParamsE,(.L_x_9844 - _ZN10layer_norm13ln_bwd_kernelINS_13Kernel_traitsIf6__halfS2_S2_fjLj768ELj1ELj4ELj1ELj16ENS_18Kernel_traits_baseILj768EfS2_S2_S2_fjLj128EEEEELb1ELb1ELb0ELb0EEEvNS_9BwdParamsE)
        .other          _ZN10layer_norm13ln_bwd_kernelINS_13Kernel_traitsIf6__halfS2_S2_fjLj768ELj1ELj4ELj1ELj16ENS_18Kernel_traits_baseILj768EfS2_S2_S2_fjLj128EEEEELb1ELb1ELb0ELb0EEEvNS_9BwdParamsE,@"STO_CUDA_ENTRY STV_DEFAULT"
_ZN10layer_norm13ln_bwd_kernelINS_13Kernel_traitsIf6__halfS2_S2_fjLj768ELj1ELj4ELj1ELj16ENS_18Kernel_traits_baseILj768EfS2_S2_S2_fjLj128EEEEELb1ELb1ELb0ELb0EEEvNS_9BwdParamsE:
.text._ZN10layer_norm13ln_bwd_kernelINS_13Kernel_traitsIf6__halfS2_S2_fjLj768ELj1ELj4ELj1ELj16ENS_18Kernel_traits_baseILj768EfS2_S2_S2_fjLj128EEEEELb1ELb1ELb0ELb0EEEvNS_9BwdParamsE:
        /* <DEDUP_REMOVED lines=79> */
.L_x_5691:
        /* <DEDUP_REMOVED lines=37> */
[--C-:B--2---:R-:W-:Y:S02]  /*0740*/  HADD2.F32 R17, -RZ, R12.reuse.H1_H1 ;  /* 0x3000000cff117230 */ /* 0x104fe40000004100 */
[----:B------:R-:W-:Y:S02]  /*0750*/  HADD2.F32 R19, -RZ, R13.H0_H0 ;  /* 0x2000000dff137230 */ /* 0x000fe40000004100 */
[----:B------:R-:W-:Y:S01]  /*0760*/  HADD2.F32 R5, -RZ, R12.H0_H0 ;  /* 0x2000000cff057230 */ /* 0x000fe20000004100 */
[----:B------:R-:W-:Y:S01]  /*0770*/  FADD.FTZ R17, -R206, R17 ;  /* 0x00000011ce117221 */ /* 0x000fe20000010100 */
[--C-:B------:R-:W-:Y:S02]  /*0780*/  HADD2.F32 R167, -RZ, R14.reuse.H0_H0 ;  /* 0x2000000effa77230 */ /* 0x100fe40000004100 */
[----:B------:R-:W-:Y:S02]  /*0790*/  HADD2.F32 R171, -RZ, R14.H1_H1 ;  /* 0x3000000effab7230 */ /* 0x000fe40000004100 */
[----:B------:R-:W-:-:S02]  /*07a0*/  HADD2.F32 R207, -RZ, R15.H0_H0 ;  /* 0x2000000fffcf7230 */ /* 0x000fc40000004100 */
[----:B------:R-:W-:Y:S02]  /*07b0*/  HADD2.F32 R211, -RZ, R15.H1_H1 ;  /* 0x3000000fffd37230 */ /* 0x000fe40000004100 */
[--C-:B---3--:R-:W-:Y:S02]  /*07c0*/  HADD2.F32 R15, -RZ, R9.reuse.H0_H0 ;  /* 0x20000009ff0f7230 */ /* 0x108fe40000004100 */
[----:B------:R-:W-:Y:S01]  /*07d0*/  HADD2.F32 R14, -RZ, R9.H1_H1 ;  /* 0x30000009ff0e7230 */ /* 0x000fe20000004100 */
[C---:B------:R-:W-:Y:S01]  /*07e0*/  FADD.FTZ R9, -R206.reuse, R19 ;  /* 0x00000013ce097221 */ /* 0x040fe20000010100 */
[----:B------:R-:W-:Y:S02]  /*07f0*/  HADD2.F32 R165, -RZ, R13.H1_H1 ;  /* 0x3000000dffa57230 */ /* 0x000fe40000004100 */
[--C-:B------:R-:W-:Y:S01]  /*0800*/  HADD2.F32 R13, -RZ, R8.reuse.H0_H0 ;  /* 0x20000008ff0d7230 */ /* 0x100fe20000004100 */
[----:B------:R-:W-:Y:S01]  /*0810*/  FADD.FTZ R5, -R206, R5 ;  /* 0x00000005ce057221 */ /* 0x000fe20000010100 */
[----:B------:R-:W-:Y:S01]  /*0820*/  HADD2.F32 R12, -RZ, R8.H1_H1 ;  /* 0x30000008ff0c7230 */ /* 0x000fe20000004100 */
[----:B0----5:R-:W-:-:S02]  /*0830*/  FMUL.FTZ R6, R182, R17 ;  /* 0x00000011b6067220 */ /* 0x021fc40000410000 */
[----:B------:R-:W-:Y:S02]  /*0840*/  FMUL.FTZ R9, R182, R9 ;  /* 0x00000009b6097220 */ /* 0x000fe40000410000 */
        /* <DEDUP_REMOVED lines=8> */
[----:B------:R-:W-:Y:S02]  /*08d0*/  FADD.FTZ R15, -R206, R171 ;  /* 0x000000abce0f7221 */ /* 0x000fe40000010100 */
[----:B------:R-:W-:Y:S01]  /*08e0*/  FADD.FTZ R16, RZ, R8 ;  /* 0x00000008ff107221 */ /* 0x000fe20000010000 */
[----:B------:R-:W-:Y:S01]  /*08f0*/  HADD2.F32 R18, -RZ, R10.H1_H1 ;  /* 0x3000000aff127230 */ /* 0x000fe20000004100 */
[----:B------:R-:W-:-:S02]  /*0900*/  FFMA.FTZ R17, R5, R8, RZ ;  /* 0x0000000805117223 */ /* 0x000fc400000100ff */
[----:B------:R-:W-:Y:S02]  /*0910*/  FMUL.FTZ R15, R182, R15 ;  /* 0x0000000fb60f7220 */ /* 0x000fe40000410000 */
[----:B------:R-:W-:Y:S02]  /*0920*/  FADD.FTZ R165, -R206, R165 ;  /* 0x000000a5cea57221 */ /* 0x000fe40000010100 */
[----:B------:R-:W-:Y:S02]  /*0930*/  FADD.FTZ R19, R16, R7 ;  /* 0x0000000710137221 */ /* 0x000fe40000010000 */
[----:B------:R-:W-:Y:S01]  /*0940*/  FFMA.FTZ R17, R6, R7, R17 ;  /* 0x0000000706117223 */ /* 0x000fe20000010011 */
[----:B------:R-:W-:Y:S01]  /*0950*/  HADD2.F32 R169, -RZ, R10.H0_H0 ;  /* 0x2000000affa97230 */ /* 0x000fe20000004100 */
[----:B------:R-:W-:Y:S01]  /*0960*/  FADD.FTZ R109, R109, R18 ;  /* 0x000000126d6d7221 */ /* 0x000fe20000010000 */
[--C-:B------:R-:W-:Y:S01]  /*0970*/  HADD2.F32 R209, -RZ, R11.reuse.H0_H0 ;  /* 0x2000000bffd17230 */ /* 0x100fe20000004100 */
[-C--:B------:R-:W-:Y:S01]  /*0980*/  FFMA.FTZ R85, R15, R18.reuse, R85 ;  /* 0x000000120f557223 */ /* 0x080fe20000010055 */
[----:B------:R-:W-:Y:S01]  /*0990*/  HADD2.F32 R166, -RZ, R11.H1_H1 ;  /* 0x3000000bffa67230 */ /* 0x000fe20000004100 */
[----:B------:R-:W-:-:S02]  /*09a0*/  FMUL.FTZ R16, R37, R18 ;  /* 0x0000001225107220 */ /* 0x000fc40000410000 */
[----:B------:R-:W-:Y:S02]  /*09b0*/  FADD.FTZ R104, R104, R13 ;  /* 0x0000000d68687221 */ /* 0x000fe40000010000 */
[----:B------:R-:W-:Y:S02]  /*09c0*/  FFMA.FTZ R80, R5, R13, R80 ;  /* 0x0000000d05507223 */ /* 0x000fe40000010050 */
[----:B------:R-:W-:Y:S02]  /*09d0*/  FMUL.FTZ R10, R182, R165 ;  /* 0x000000a5b60a7220 */ /* 0x000fe40000410000 */
[----:B------:R-:W-:Y:S02]  /*09e0*/  FADD.FTZ R18, R19, R12 ;  /* 0x0000000c13127221 */ /* 0x000fe40000010000 */
[----:B------:R-:W-:Y:S02]  /*09f0*/  FADD.FTZ R11, -R206, R167 ;  /* 0x000000a7ce0b7221 */ /* 0x000fe40000010100 */
[----:B------:R-:W-:-:S02]  /*0a00*/  FMUL.FTZ R13, R35, R14 ;  /* 0x0000000e230d7220 */ /* 0x000fc40000410000 */
[----:B------:R-:W-:Y:S02]  /*0a10*/  FFMA.FTZ R19, R9, R12, R17 ;  /* 0x0000000c09137223 */ /* 0x000fe40000010011 */
        /* <DEDUP_REMOVED lines=17> */
[C---:B------:R-:W-:Y:S01]  /*0b30*/  FFMA.FTZ R164, R17.reuse, R18, R164 ;  /* 0x0000001211a47223 */ /* 0x040fe200000100a4 */
[----:B------:R-:W-:Y:S01]  /*0b40*/  IADD3 R207, R180, 0x20, RZ ;  /* 0x00000020b4cf7810 */ /* 0x000fe20007ffe0ff */
        /* <DEDUP_REMOVED lines=8> */
.L_x_5678:
[----:B-1----:R-:W-:Y:S05]  /*0bd0*/  BSYNC B1 ;  /* 0x0000000000017941 */ /* 0x002fea0003800000 */
.L_x_5677:
        /* <DEDUP_REMOVED lines=24> */
[----:B-----5:R-:W-:Y:S01]  /*0d60*/  FMUL.FTZ R4, R182, R21 ;  /* 0x00000015b6047220 */ /* 0x020fe20000410000 */
[----:B------:R-:W-:-:S02]  /*0d70*/  HADD2.F32 R211, -RZ, R167.H0_H0 ;  /* 0x200000a7ffd37230 */ /* 0x000fc40000004100 */
[----:B------:R-:W-:Y:S01]  /*0d80*/  HADD2.F32 R215, -RZ, R167.H1_H1 ;  /* 0x300000a7ffd77230 */ /* 0x000fe20000004100 */
[----:B------:R-:W-:Y:S01]  /*0d90*/  FMUL.FTZ R21, R182, R169 ;  /* 0x000000a9b6157220 */ /* 0x000fe20000410000 */
[----:B0-----:R-:W-:Y:S02]  /*0da0*/  HADD2.F32 R22, -RZ, R24.H1_H1 ;  /* 0x30000018ff167230 */ /* 0x001fe40000004100 */
[--C-:B------:R-:W-:Y:S02]  /*0db0*/  HADD2.F32 R167, -RZ, R25.reuse.H0_H0 ;  /* 0x20000019ffa77230 */ /* 0x100fe40000004100 */
[----:B------:R-:W-:Y:S01]  /*0dc0*/  HADD2.F32 R164, -RZ, R25.H1_H1 ;  /* 0x30000019ffa47230 */ /* 0x000fe20000004100 */
[----:B------:R-:W-:Y:S02]  /*0dd0*/  FADD.FTZ R25, -R206, R173 ;  /* 0x000000adce197221 */ /* 0x000fe40000010100 */
[----:B------:R-:W-:Y:S02]  /*0de0*/  FMUL.FTZ R23, R48, R165 ;  /* 0x000000a530177220 */ /* 0x000fe40000410000 */
[----:B------:R-:W-:-:S02]  /*0df0*/  FADD.FTZ R112, R112, R165 ;  /* 0x000000a570707221 */ /* 0x000fc40000010000 */
[----:B------:R-:W-:Y:S02]  /*0e00*/  FFMA.FTZ R88, R4, R165, R88 ;  /* 0x000000a504587223 */ /* 0x000fe40000010058 */
[----:B------:R-:W-:Y:S02]  /*0e10*/  FADD.FTZ R113, R113, R22 ;  /* 0x0000001671717221 */ /* 0x000fe40000010000 */
[-C--:B------:R-:W-:Y:S02]  /*0e20*/  FFMA.FTZ R89, R21, R22.reuse, R89 ;  /* 0x0000001615597223 */ /* 0x080fe40000010059 */
[----:B------:R-:W-:Y:S01]  /*0e30*/  FMUL.FTZ R25, R182, R25 ;  /* 0x00000019b6197220 */ /* 0x000fe20000410000 */
[--C-:B------:R-:W-:Y:S01]  /*0e40*/  HADD2.F32 R175, -RZ, R166.reuse.H0_H0 ;  /* 0x200000a6ffaf7230 */ /* 0x100fe20000004100 */
[----:B------:R-:W-:Y:S01]  /*0e50*/  FADD.FTZ R171, -R206, R171 ;  /* 0x000000abceab7221 */ /* 0x000fe20000010100 */
[----:B------:R-:W-:Y:S01]  /*0e60*/  HADD2.F32 R179, -RZ, R166.H1_H1 ;  /* 0x300000a6ffb37230 */ /* 0x000fe20000004100 */
[----:B------:R-:W-:-:S02]  /*0e70*/  FMUL.FTZ R22, R49, R22 ;  /* 0x0000001631167220 */ /* 0x000fc40000410000 */
[----:B------:R-:W-:Y:S02]  /*0e80*/  FADD.FTZ R165, R208, R23 ;  /* 0x00000017d0a57221 */ /* 0x000fe40000010000 */
[----:B------:R-:W-:Y:S01]  /*0e90*/  FFMA.FTZ R209, R4, R23, R209 ;  /* 0x0000001704d17223 */ /* 0x000fe200000100d1 */
[--C-:B------:R-:W-:Y:S01]  /*0ea0*/  HADD2.F32 R177, -RZ, R26.reuse.H0_H0 ;  /* 0x2000001affb17230 */ /* 0x100fe20000004100 */
[----:B------:R-:W-:Y:S01]  /*0eb0*/  FADD.FTZ R115, R115, R164 ;  /* 0x000000a473737221 */ /* 0x000fe20000010000 */
[----:B------:R-:W-:Y:S01]  /*0ec0*/  HADD2.F32 R166, -RZ, R26.H1_H1 ;  /* 0x3000001affa67230 */ /* 0x000fe20000004100 */
[-C--:B------:R-:W-:Y:S01]  /*0ed0*/  FFMA.FTZ R91, R25, R164.reuse, R91 ;  /* 0x000000a4195b7223 */ /* 0x080fe2000001005b */
[--C-:B------:R-:W-:Y:S01]  /*0ee0*/  HADD2.F32 R213, -RZ, R27.reuse.H0_H0 ;  /* 0x2000001bffd57230 */ /* 0x100fe20000004100 */
[----:B------:R-:W-:Y:S01]  /*0ef0*/  FMUL.FTZ R26, R51, R164 ;  /* 0x000000a4331a7220 */ /* 0x000fe20000410000 */
[----:B------:R-:W-:Y:S01]  /*0f00*/  HADD2.F32 R168, -RZ, R27.H1_H1 ;  /* 0x3000001bffa87230 */ /* 0x000fe20000004100 */
        /* <DEDUP_REMOVED lines=8> */
[----:B------:R-:W-:Y:S02]  /*0f90*/  FMUL.FTZ R172, R52, R177 ;  /* 0x000000b134ac7220 */ /* 0x000fe40000410000 */
        /* <DEDUP_REMOVED lines=9> */
[----:B------:R-:W-:-:S02]  /*1030*/  FFMA.FTZ R209, R173, R172, R209 ;  /* 0x000000acadd17223 */ /* 0x000fc400000100d1 */
[----:B------:R-:W-:Y:S02]  /*1040*/  FMUL.FTZ R177, R182, R177 ;  /* 0x000000b1b6b17220 */ /* 0x000fe40000410000 */
[----:B------:R-:W-:Y:S02]  /*1050*/  FMUL.FTZ R176, R54, R213 ;  /* 0x000000d536b07220 */ /* 0x000fe40000410000 */
[----:B------:R-:W-:Y:S02]  /*1060*/  FADD.FTZ R179, -R206, R215 ;  /* 0x000000d7ceb37221 */ /* 0x000fe40000010100 */
        /* <DEDUP_REMOVED lines=16> */
.L_x_5680:
[----:B------:R-:W-:Y:S05]  /*1170*/  BSYNC B1 ;  /* 0x0000000000017941 */ /* 0x000fea0003800000 */
.L_x_5679:
        /* <DEDUP_REMOVED lines=20> */
[----:B------:R-:W-:Y:S01]  /*12c0*/  HADD2.F32 R193, -RZ, R164.H1_H1 ;  /* 0x300000a4ffc17230 */ /* 0x000fe20000004100 */
[C---:B------:R-:W-:Y:S01]  /*12d0*/  FADD.FTZ R195, -R206.reuse, R165 ;  /* 0x000000a5cec37221 */ /* 0x040fe20000010100 */
[----:B---3--:R-:W-:Y:S01]  /*12e0*/  HADD2.F32 R165, -RZ, R168.H0_H0 ;  /* 0x200000a8ffa57230 */ /* 0x008fe20000004100 */
[----:B------:R-:W-:Y:S01]  /*12f0*/  FADD.FTZ R183, -R206, R183 ;  /* 0x000000b7ceb77221 */ /* 0x000fe20000010100 */
[----:B------:R-:W-:-:S02]  /*1300*/  HADD2.F32 R201, -RZ, R167.H0_H0 ;  /* 0x200000a7ffc97230 */ /* 0x000fc40000004100 */
[----:B------:R-:W-:Y:S01]  /*1310*/  HADD2.F32 R167, -RZ, R167.H1_H1 ;  /* 0x300000a7ffa77230 */ /* 0x000fe20000004100 */
[----:B------:R-:W-:Y:S01]  /*1320*/  FADD.FTZ R193, -R206, R193 ;  /* 0x000000c1cec17221 */ /* 0x000fe20000010100 */
[----:B------:R-:W-:Y:S01]  /*1330*/  HADD2.F32 R168, -RZ, R168.H1_H1 ;  /* 0x300000a8ffa87230 */ /* 0x000fe20000004100 */
[----:B-----5:R-:W-:Y:S02]  /*1340*/  FMUL.FTZ R183, R182, R183 ;  /* 0x000000b7b6b77220 */ /* 0x020fe40000410000 */
[----:B------:R-:W-:Y:S02]  /*1350*/  FMUL.FTZ R192, R72, R165 ;  /* 0x000000a548c07220 */ /* 0x000fe40000410000 */
[----:B------:R-:W-:Y:S01]  /*1360*/  FADD.FTZ R207, -R206, R167 ;  /* 0x000000a7cecf7221 */ /* 0x000fe20000010100 */
[----:B------:R-:W-:Y:S01]  /*1370*/  HADD2.F32 R167, -RZ, R169.H0_H0 ;  /* 0x200000a9ffa77230 */ /* 0x000fe20000004100 */
[----:B------:R-:W-:Y:S02]  /*1380*/  FMUL.FTZ R190, R182, R193 ;  /* 0x000000c1b6be7220 */ /* 0x000fe40000410000 */
[----:B------:R-:W-:-:S02]  /*1390*/  FMUL.FTZ R193, R73, R168 ;  /* 0x000000a849c17220 */ /* 0x000fc40000410000 */
[----:B------:R-:W-:Y:S02]  /*13a0*/  FADD.FTZ R208, R208, R192 ;  /* 0x000000c0d0d07221 */ /* 0x000fe40000010000 */
[C---:B------:R-:W-:Y:S01]  /*13b0*/  FFMA.FTZ R209, R183.reuse, R192, R209 ;  /* 0x000000c0b7d17223 */ /* 0x040fe200000100d1 */
[----:B------:R-:W-:Y:S01]  /*13c0*/  HADD2.F32 R164, -RZ, R169.H1_H1 ;  /* 0x300000a9ffa47230 */ /* 0x000fe20000004100 */
[----:B------:R-:W-:Y:S01]  /*13d0*/  FADD.FTZ R120, R120, R165 ;  /* 0x000000a578787221 */ /* 0x000fe20000010000 */
[----:B------:R-:W-:Y:S01]  /*13e0*/  HADD2.F32 R197, -RZ, R166.H0_H0 ;  /* 0x200000a6ffc57230 */ /* 0x000fe20000004100 */
[----:B------:R-:W-:Y:S02]  /*13f0*/  FFMA.FTZ R96, R183, R165, R96 ;  /* 0x000000a5b7607223 */ /* 0x000fe40000010060 */
[C---:B------:R-:W-:Y:S02]  /*1400*/  FMUL.FTZ R194, R182.reuse, R195 ;  /* 0x000000c3b6c27220 */ /* 0x040fe40000410000 */
[----:B------:R-:W-:-:S02]  /*1410*/  FMUL.FTZ R191, R182, R191 ;  /* 0x000000bfb6bf7220 */ /* 0x000fc40000410000 */
[----:B------:R-:W-:Y:S02]  /*1420*/  FMUL.FTZ R196, R74, R167 ;  /* 0x000000a74ac47220 */ /* 0x000fe40000410000 */
[----:B------:R-:W-:Y:S02]  /*1430*/  FADD.FTZ R165, R208, R193 ;  /* 0x000000c1d0a57221 */ /* 0x000fe40000010000 */
[----:B------:R-:W-:Y:S01]  /*1440*/  FFMA.FTZ R209, R190, R193, R209 ;  /* 0x000000c1bed17223 */ /* 0x000fe200000100d1 */
[----:B------:R-:W-:Y:S01]  /*1450*/  HADD2.F32 R199, -RZ, R166.H1_H1 ;  /* 0x300000a6ffc77230 */ /* 0x000fe20000004100 */
[----:B------:R-:W-:Y:S01]  /*1460*/  FADD.FTZ R123, R123, R164 ;  /* 0x000000a47b7b7221 */ /* 0x000fe20000010000 */
[----:B------:R-:W-:Y:S01]  /*1470*/  HADD2.F32 R169, -RZ, R170.H0_H0 ;  /* 0x200000aaffa97230 */ /* 0x000fe20000004100 */
[-C--:B------:R-:W-:Y:S02]  /*1480*/  FFMA.FTZ R99, R194, R164.reuse, R99 ;  /* 0x000000a4c2637223 */ /* 0x080fe40000010063 */
[----:B------:R-:W-:-:S02]  /*1490*/  FMUL.FTZ R195, R75, R164 ;  /* 0x000000a44bc37220 */ /* 0x000fc40000410000 */
[C---:B------:R-:W-:Y:S02]  /*14a0*/  FADD.FTZ R197, -R206.reuse, R197 ;  /* 0x000000c5cec57221 */ /* 0x040fe40000010100 */
[----:B------:R-:W-:Y:S02]  /*14b0*/  FADD.FTZ R164, R165, R196 ;  /* 0x000000c4a5a47221 */ /* 0x000fe40000010000 */
[----:B------:R-:W-:Y:S01]  /*14c0*/  FFMA.FTZ R209, R191, R196, R209 ;  /* 0x000000c4bfd17223 */ /* 0x000fe200000100d1 */
[----:B------:R-:W-:Y:S01]  /*14d0*/  HADD2.F32 R170, -RZ, R170.H1_H1 ;  /* 0x300000aaffaa7230 */ /* 0x000fe20000004100 */
[----:B------:R-:W-:Y:S02]  /*14e0*/  FADD.FTZ R199, -R206, R199 ;  /* 0x000000c7cec77221 */ /* 0x000fe40000010100 */
[----:B------:R-:W-:Y:S02]  /*14f0*/  FMUL.FTZ R197, R182, R197 ;  /* 0x000000c5b6c57220 */ /* 0x000fe40000410000 */
[----:B------:R-:W-:-:S02]  /*1500*/  FMUL.FTZ R198, R76, R169 ;  /* 0x000000a94cc67220 */ /* 0x000fc40000410000 */
[----:B------:R-:W-:Y:S02]  /*1510*/  FADD.FTZ R165, R164, R195 ;  /* 0x000000c3a4a57221 */ /* 0x000fe40000010000 */
[----:B------:R-:W-:Y:S01]  /*1520*/  FFMA.FTZ R209, R194, R195, R209 ;  /* 0x000000c3c2d17223 */ /* 0x000fe200000100d1 */
[----:B------:R-:W-:Y:S01]  /*1530*/  HADD2.F32 R203, -RZ, R171.H0_H0 ;  /* 0x200000abffcb7230 */ /* 0x000fe20000004100 */
[----:B------:R-:W-:Y:S02]  /*1540*/  FADD.FTZ R201, -R206, R201 ;  /* 0x000000c9cec97221 */ /* 0x000fe40000010100 */
        /* <DEDUP_REMOVED lines=27> */
.L_x_5682:
[----:B------:R-:W-:Y:S05]  /*1700*/  BSYNC B1 ;  /* 0x0000000000017941 */ /* 0x000fea0003800000 */
.L_x_5681:
[----:B-----5:R-:W-:Y:S01]  /*1710*/  @P0 HADD2.F32 R181, -RZ, R205.H0_H0 ;  /* 0x200000cdffb50230 */ /* 0x020fe20000004100 */
[----:B------:R-:W-:Y:S05]  /*1720*/  BRA.DIV ~URZ, `(.L_x_5683) ;  /* 0x00002f927f007947 */ /* 0x000fea000b800000 */
[----:B------:R0:W1:Y:S02]  /*1730*/  SHFL.BFLY PT, R167, R208, 0x1, 0x1f ;  /* 0x0c201f00d0a77f89 */ /* 0x00006400000e0000 */
.L_x_5702:
        /* <DEDUP_REMOVED lines=18> */
.L_x_5703:
        /* <DEDUP_REMOVED lines=15> */
[-CC-:B------:R-:W-:Y:S01]  /*1950*/  FFMA.FTZ R171, R9, R206.reuse, R221.reuse ;  /* 0x000000ce09ab7223 */ /* 0x180fe200000100dd */
[----:B------:R-:W-:Y:S01]  /*1960*/  LOP3.LUT P6, RZ, R168, 0xff, RZ, 0xc0, !PT ;  /* 0x000000ffa8ff7812 */ /* 0x000fe200078cc0ff */
[----:B------:R-:W-:Y:S01]  /*1970*/  FFMA.FTZ R168, R6, R206, R221 ;  /* 0x000000ce06a87223 */ /* 0x000fe200000100dd */
[----:B------:R-:W-:Y:S01]  /*1980*/  ISETP.NE.AND.EX P5, PT, RZ, c[0x0][0x25c], PT, P5 ;  /* 0x00009700ff007a0c */ /* 0x000fe20003fa5350 */
[----:B------:R-:W-:-:S02]  /*1990*/  FADD.FTZ R169, R8, -R169 ;  /* 0x800000a908a97221 */ /* 0x000fc40000010000 */
[----:B------:R-:W-:Y:S02]  /*19a0*/  FADD.FTZ R209, R7, -R168 ;  /* 0x800000a807d17221 */ /* 0x000fe40000010000 */
[--C-:B------:R-:W-:Y:S01]  /*19b0*/  @P0 HADD2.F32 R211, -RZ, R148.reuse.H1_H1 ;  /* 0x30000094ffd30230 */ /* 0x100fe20000004100 */
[----:B------:R-:W-:Y:S01]  /*19c0*/  FADD.FTZ R213, R12, -R171 ;  /* 0x800000ab0cd57221 */ /* 0x000fe20000010000 */
[----:B------:R-:W-:Y:S01]  /*19d0*/  @P0 HADD2.F32 R171, -RZ, R148.H0_H0 ;  /* 0x20000094ffab0230 */ /* 0x000fe20000004100 */
[C---:B------:R-:W-:Y:S01]  /*19e0*/  FMUL.FTZ R210, R182.reuse, R209 ;  /* 0x000000d1b6d27220 */ /* 0x040fe20000410000 */
[--C-:B------:R-:W-:Y:S01]  /*19f0*/  @P0 HADD2.F32 R215, -RZ, R149.reuse.H0_H0 ;  /* 0x20000095ffd70230 */ /* 0x100fe20000004100 */
[----:B------:R-:W-:Y:S01]  /*1a00*/  FMUL.FTZ R168, R182, R169 ;  /* 0x000000a9b6a87220 */ /* 0x000fe20000410000 */
[----:B------:R-:W-:Y:S01]  /*1a10*/  @P0 HADD2.F32 R219, -RZ, R149.H1_H1 ;  /* 0x30000095ffdb0230 */ /* 0x000fe20000004100 */
[----:B------:R-:W-:Y:S02]  /*1a20*/  FFMA.FTZ R170, R10, R206, R221 ;  /* 0x000000ce0aaa7223 */ /* 0x000fe400000100dd */
[----:B------:R-:W-:-:S02]  /*1a30*/  @P0 FADD.FTZ R210, R210, R211 ;  /* 0x000000d3d2d20221 */ /* 0x000fc40000010000 */
[-CC-:B------:R-:W-:Y:S02]  /*1a40*/  FFMA.FTZ R169, R11, R206.reuse, R221.reuse ;  /* 0x000000ce0ba97223 */ /* 0x180fe400000100dd */
[-C--:B------:R-:W-:Y:S02]  /*1a50*/  FFMA.FTZ R211, R17, R206.reuse, R221 ;  /* 0x000000ce11d37223 */ /* 0x080fe400000100dd */
[----:B------:R-:W-:Y:S02]  /*1a60*/  @P0 FADD.FTZ R168, R168, R171 ;  /* 0x000000aba8a80221 */ /* 0x000fe40000010000 */
[----:B------:R-:W-:Y:S02]  /*1a70*/  FADD.FTZ R217, R13, -R170 ;  /* 0x800000aa0dd97221 */ /* 0x000fe40000010000 */
[----:B------:R-:W-:Y:S02]  /*1a80*/  FMUL.FTZ R208, R182, R213 ;  /* 0x000000d5b6d07220 */ /* 0x000fe40000410000 */
[----:B------:R-:W-:-:S02]  /*1a90*/  FFMA.FTZ R171, R15, R206, R221 ;  /* 0x000000ce0fab7223 */ /* 0x000fc400000100dd */
[----:B------:R-:W-:Y:S02]  /*1aa0*/  FFMA.FTZ R212, R20, R206, R221 ;  /* 0x000000ce14d47223 */ /* 0x000fe400000100dd */
[----:B------:R-:W-:Y:S02]  /*1ab0*/  FADD.FTZ R169, R14, -R169 ;  /* 0x800000a90ea97221 */ /* 0x000fe40000010000 */
[----:B------:R-:W-:Y:S01]  /*1ac0*/  FADD.FTZ R213, R18, -R211 ;  /* 0x800000d312d57221 */ /* 0x000fe20000010000 */
[--C-:B------:R-:W-:Y:S01]  /*1ad0*/  @P0 HADD2.F32 R211, -RZ, R150.reuse.H1_H1 ;  /* 0x30000096ffd30230 */ /* 0x100fe20000004100 */
[----:B------:R-:W-:Y:S02]  /*1ae0*/  FMUL.FTZ R170, R182, R217 ;  /* 0x000000d9b6aa7220 */ /* 0x000fe40000410000 */
[----:B------:R-:W-:Y:S01]  /*1af0*/  @P0 FADD.FTZ R208, R208, R215 ;  /* 0x000000d7d0d00221 */ /* 0x000fe20000010000 */
[----:B------:R-:W-:Y:S01]  /*1b00*/  @P0 HADD2.F32 R215, -RZ, R151.H0_H0 ;  /* 0x20000097ffd70230 */ /* 0x000fe20000004100 */
[----:B------:R-:W-:Y:S01]  /*1b10*/  FADD.FTZ R209, R16, -R171 ;  /* 0x800000ab10d17221 */ /* 0x000fe20000010000 */
[----:B------:R-:W-:Y:S01]  /*1b20*/  @P0 HADD2.F32 R171, -RZ, R150.H0_H0 ;  /* 0x20000096ffab0230 */ /* 0x000fe20000004100 */
[----:B------:R-:W-:-:S02]  /*1b30*/  FADD.FTZ R217, R19, -R212 ;  /* 0x800000d413d97221 */ /* 0x000fc40000010000 */
[C---:B------:R-:W-:Y:S01]  /*1b40*/  FMUL.FTZ R220, R182.reuse, R169 ;  /* 0x000000a9b6dc7220 */ /* 0x040fe20000410000 */
[----:B------:R-:W-:Y:S01]  /*1b50*/  @P5 F2FP.PACK_AB R169, RZ, R168 ;  /* 0x000000a8ffa9523e */ /* 0x000fe200000000ff */
[----:B------:R-:W-:Y:S02]  /*1b60*/  FMUL.FTZ R216, R182, R213 ;  /* 0x000000d5b6d87220 */ /* 0x000fe40000410000 */
[----:B------:R-:W-:Y:S01]  /*1b70*/  @P0 FADD.FTZ R170, R170, R219 ;  /* 0x000000dbaaaa0221 */ /* 0x000fe20000010000 */
[----:B------:R-:W-:Y:S01]  /*1b80*/  @P0 HADD2.F32 R219, -RZ, R151.H1_H1 ;  /* 0x30000097ffdb0230 */ /* 0x000fe20000004100 */
[C---:B------:R-:W-:Y:S01]  /*1b90*/  FMUL.FTZ R214, R182.reuse, R209 ;  /* 0x000000d1b6d67220 */ /* 0x040fe20000410000 */
[----:B------:R-:W-:Y:S01]  /*1ba0*/  @P5 F2FP.PACK_AB R209, RZ, R208 ;  /* 0x000000d0ffd1523e */ /* 0x000fe200000000ff */
[----:B------:R-:W-:Y:S01]  /*1bb0*/  FMUL.FTZ R212, R182, R217 ;  /* 0x000000d9b6d47220 */ /* 0x000fe20000410000 */
[----:B------:R-:W-:Y:S01]  /*1bc0*/  @P5 PRMT R28, R169, 0x7610, R28 ;  /* 0x00007610a91c5816 */ /* 0x000fe2000000001c */
[----:B------:R-:W-:Y:S01]  /*1bd0*/  @P0 FADD.FTZ R220, R220, R171 ;  /* 0x000000abdcdc0221 */ /* 0x000fe20000010000 */
[----:B------:R-:W-:Y:S01]  /*1be0*/  @P5 PRMT R29, R209, 0x7610, R29 ;  /* 0x00007610d11d5816 */ /* 0x000fe2000000001d */
[----:B------:R-:W-:Y:S01]  /*1bf0*/  @P0 FADD.FTZ R216, R216, R215 ;  /* 0x000000d7d8d80221 */ /* 0x000fe20000010000 */
[----:B------:R-:W-:Y:S01]  /*1c00*/  HFMA2.MMA R209, -RZ, RZ, 0, 0 ;  /* 0x00000000ffd17435 */ /* 0x000fe200000001ff */
[-C--:B------:R-:W-:Y:S01]  /*1c10*/  FMUL.FTZ R168, R168, R181.reuse ;  /* 0x000000b5a8a87220 */ /* 0x080fe20000410000 */
[----:B------:R-:W-:Y:S01]  /*1c20*/  @P5 F2FP.PACK_AB R213, RZ, R220 ;  /* 0x000000dcffd5523e */ /* 0x000fe200000000ff */
[----:B------:R-:W-:Y:S01]  /*1c30*/  @P0 FADD.FTZ R214, R214, R211 ;  /* 0x000000d3d6d60221 */ /* 0x000fe20000010000 */
[----:B------:R-:W-:Y:S01]  /*1c40*/  @P5 F2FP.PACK_AB R217, RZ, R216 ;  /* 0x000000d8ffd9523e */ /* 0x000fe200000000ff */
[----:B------:R-:W-:Y:S01]  /*1c50*/  @P0 FADD.FTZ R212, R212, R219 ;  /* 0x000000dbd4d40221 */ /* 0x000fe20000010000 */
[----:B------:R-:W-:Y:S01]  /*1c60*/  LOP3.LUT P0, RZ, R188, 0xff00, RZ, 0xc0, !PT ;  /* 0x0000ff00bcff7812 */ /* 0x000fe2000780c0ff */
[----:B------:R-:W-:Y:S01]  /*1c70*/  FMUL.FTZ R169, R168, c[0x0][0x1e8] ;  /* 0x00007a00a8a97a20 */ /* 0x000fe20000410000 */
        /* <DEDUP_REMOVED lines=11> */
[----:B------:R-:W-:Y:S01]  /*1d30*/  FMUL.FTZ R217, R220, c[0x0][0x1e8] ;  /* 0x00007a00dcd97a20 */ /* 0x000fe20000410000 */
[----:B------:R-:W-:Y:S01]  /*1d40*/  @P5 PRMT R28, R28, 0x5410, R171 ;  /* 0x000054101c1c5816 */ /* 0x000fe200000000ab */
[----:B------:R-:W-:Y:S01]  /*1d50*/  FMUL.FTZ R171, R40, R169 ;  /* 0x000000a928ab7220 */ /* 0x000fe20000410000 */
[----:B------:R-:W-:Y:S01]  /*1d60*/  @P5 PRMT R29, R29, 0x5410, R211 ;  /* 0x000054101d1d5816 */ /* 0x000fe200000000d3 */
[----:B------:R-:W-:Y:S01]  /*1d70*/  FMUL.FTZ R211, R210, c[0x0][0x1e8] ;  /* 0x00007a00d2d37a20 */ /* 0x000fe20000410000 */
[----:B------:R-:W-:Y:S01]  /*1d80*/  @P5 PRMT R30, R30, 0x5410, R215 ;  /* 0x000054101e1e5816 */ /* 0x000fe200000000d7 */
[-C--:B------:R-:W-:Y:S01]  /*1d90*/  FMUL.FTZ R216, R216, R181.reuse ;  /* 0x000000b5d8d87220 */ /* 0x080fe20000410000 */
[----:B------:R-:W-:Y:S01]  /*1da0*/  @P5 PRMT R31, R31, 0x5410, R218 ;  /* 0x000054101f1f5816 */ /* 0x000fe200000000da */
[----:B------:R-:W-:Y:S01]  /*1db0*/  FMUL.FTZ R212, R212, R181 ;  /* 0x000000b5d4d47220 */ /* 0x000fe20000410000 */
[----:B------:R-:W-:Y:S01]  /*1dc0*/  FSEL R215, R171, RZ, P6 ;  /* 0x000000ffabd77208 */ /* 0x000fe20003000000 */
[----:B------:R-:W-:Y:S01]  /*1dd0*/  FMUL.FTZ R171, R41, R211 ;  /* 0x000000d329ab7220 */ /* 0x000fe20000410000 */
[----:B------:R-:W-:Y:S01]  /*1de0*/  MOV R210, RZ ;  /* 0x000000ff00d27202 */ /* 0x000fe20000000f00 */
[----:B------:R-:W-:Y:S01]  /*1df0*/  HFMA2.MMA R213, -RZ, RZ, 0, 0 ;  /* 0x00000000ffd57435 */ /* 0x000fe200000001ff */
[----:B------:R-:W-:Y:S01]  /*1e00*/  FMUL.FTZ R220, R214, c[0x0][0x1e8] ;  /* 0x00007a00d6dc7a20 */ /* 0x000fe20000410000 */
[----:B------:R-:W-:Y:S01]  /*1e10*/  MOV R218, RZ ;  /* 0x000000ff00da7202 */ /* 0x000fe20000000f00 */
[----:B------:R-:W-:Y:S01]  /*1e20*/  FMUL.FTZ R219, R216, c[0x0][0x1e8] ;  /* 0x00007a00d8db7a20 */ /* 0x000fe20000410000 */
[----:B------:R-:W-:Y:S01]  /*1e30*/  FSEL R222, R171, RZ, P0 ;  /* 0x000000ffabde7208 */ /* 0x000fe20000000000 */
[----:B------:R-:W-:Y:S01]  /*1e40*/  FMUL.FTZ R216, R212, c[0x0][0x1e8] ;  /* 0x00007a00d4d87a20 */ /* 0x000fe20000410000 */
[----:B------:R-:W-:Y:S01]  /*1e50*/  MOV R212, RZ ;  /* 0x000000ff00d47202 */ /* 0x000fe20000000f00 */
[----:B--2---:R-:W-:-:S02]  /*1e60*/  @P6 HADD2.F32 R168, -RZ, R164.H0_H0 ;  /* 0x200000a4ffa86230 */ /* 0x004fc40000004100 */
[----:B------:R-:W-:-:S03]  /*1e70*/  @P0 HADD2.F32 R164, -RZ, R164.H1_H1 ;  /* 0x300000a4ffa40230 */ /* 0x000fc60000004100 */
[----:B------:R-:W-:Y:S01]  /*1e80*/  @P6 FMUL.FTZ R209, R169, R168 ;  /* 0x000000a8a9d16220 */ /* 0x000fe20000410000 */
[----:B------:R-:W-:Y:S01]  /*1e90*/  LOP3.LUT P6, RZ, R188, 0xff0000, RZ, 0xc0, !PT ;  /* 0x00ff0000bcff7812 */ /* 0x000fe200078cc0ff */
[----:B------:R-:W-:-:S04]  /*1ea0*/  @P5 IMAD.WIDE.U32 R168, R180, R207, c[0x0][0x258] ;  /* 0x00009600b4a85625 */ /* 0x000fc800078e00cf */
[----:B------:R-:W-:Y:S01]  /*1eb0*/  @P0 FMUL.FTZ R210, R211, R164 ;  /* 0x000000a4d3d20220 */ /* 0x000fe20000410000 */
[----:B------:R0:W-:Y:S01]  /*1ec0*/  @P5 STG.E.128 [R168.64], R28 ;  /* 0x0000001ca8005986 */ /* 0x0001e2000c101d04 */
[----:B------:R-:W-:Y:S01]  /*1ed0*/  LOP3.LUT P5, RZ, R188, 0xff000000, RZ, 0xc0, !PT ;  /* 0xff000000bcff7812 */ /* 0x000fe200078ac0ff */
[----:B------:R-:W-:Y:S01]  /*1ee0*/  HFMA2.MMA R211, -RZ, RZ, 0, 0 ;  /* 0x00000000ffd37435 */ /* 0x000fe200000001ff */
[----:B------:R-:W-:Y:S01]  /*1ef0*/  LOP3.LUT P0, RZ, R189, 0xff, RZ, 0xc0, !PT ;  /* 0x000000ffbdff7812 */ /* 0x000fe2000780c0ff */
[----:B------:R-:W-:Y:S02]  /*1f00*/  FADD.FTZ R128, R128, R209 ;  /* 0x000000d180807221 */ /* 0x000fe40000010000 */
[----:B------:R-:W-:Y:S01]  /*1f10*/  FADD.FTZ R129, R129, R210 ;  /* 0x000000d281817221 */ /* 0x000fe20000010000 */
[----:B------:R-:W-:-:S07]  /*1f20*/  @P6 HADD2.F32 R164, -RZ, R165.H0_H0 ;  /* 0x200000a5ffa46230 */ /* 0x000fce0000004100 */
[----:B------:R-:W-:Y:S01]  /*1f30*/  @P5 HADD2.F32 R171, -RZ, R165.H1_H1 ;  /* 0x300000a5ffab5230 */ /* 0x000fe20000004100 */
[----:B0-----:R-:W-:Y:S01]  /*1f40*/  FMUL.FTZ R169, R208, c[0x0][0x1e8] ;  /* 0x00007a00d0a97a20 */ /* 0x001fe20000410000 */
[----:B------:R-:W-:Y:S01]  /*1f50*/  @P0 HADD2.F32 R168, -RZ, R166.H0_H0 ;  /* 0x200000a6ffa80230 */ /* 0x000fe20000004100 */
[----:B------:R-:W-:Y:S02]  /*1f60*/  FMUL.FTZ R208, R170, c[0x0][0x1e8] ;  /* 0x00007a00aad07a20 */ /* 0x000fe40000410000 */
[----:B------:R-:W-:Y:S02]  /*1f70*/  FMUL.FTZ R165, R42, R169 ;  /* 0x000000a92aa57220 */ /* 0x000fe40000410000 */
[----:B------:R-:W-:Y:S02]  /*1f80*/  @P6 FMUL.FTZ R211, R169, R164 ;  /* 0x000000a4a9d36220 */ /* 0x000fe40000410000 */
[----:B------:R-:W-:Y:S01]  /*1f90*/  FMUL.FTZ R164, R43, R208 ;  /* 0x000000d02ba47220 */ /* 0x000fe20000410000 */
[----:B------:R-:W-:Y:S01]  /*1fa0*/  FSEL R170, R165, RZ, P6 ;  /* 0x000000ffa5aa7208 */ /* 0x000fe20003000000 */
[----:B------:R-:W-:Y:S01]  /*1fb0*/  FMUL.FTZ R165, R44, R217 ;  /* 0x000000d92ca57220 */ /* 0x000fe20000410000 */
[----:B------:R-:W-:Y:S01]  /*1fc0*/  LOP3.LUT P6, RZ, R189, 0xff00, RZ, 0xc0, !PT ;  /* 0x0000ff00bdff7812 */ /* 0x000fe200078cc0ff */
[----:B------:R-:W-:Y:S01]  /*1fd0*/  @P5 FMUL.FTZ R218, R208, R171 ;  /* 0x000000abd0da5220 */ /* 0x000fe20000410000 */
[----:B------:R-:W-:Y:S01]  /*1fe0*/  FSEL R171, R164, RZ, P5 ;  /* 0x000000ffa4ab7208 */ /* 0x000fe20002800000 */
[----:B------:R-:W-:Y:S01]  /*1ff0*/  @P0 FMUL.FTZ R213, R217, R168 ;  /* 0x000000a8d9d50220 */ /* 0x000fe20000410000 */
[----:B------:R-:W-:Y:S01]  /*2000*/  FSEL R165, R165, RZ, P0 ;  /* 0x000000ffa5a57208 */ /* 0x000fe20000000000 */
[----:B------:R-:W-:Y:S01]  /*2010*/  FMUL.FTZ R164, R45, R220 ;  /* 0x000000dc2da47220 */ /* 0x000fe20000410000 */
[C---:B------:R-:W-:Y:S01]  /*2020*/  LOP3.LUT P5, RZ, R189.reuse, 0xff0000, RZ, 0xc0, !PT ;  /* 0x00ff0000bdff7812 */ /* 0x040fe200078ac0ff */
[----:B------:R-:W-:Y:S01]  /*2030*/  FMUL.FTZ R168, R46, R219 ;  /* 0x000000db2ea87220 */ /* 0x000fe20000410000 */
[----:B------:R-:W-:Y:S01]  /*2040*/  LOP3.LUT P0, RZ, R189, 0xff000000, RZ, 0xc0, !PT ;  /* 0xff000000bdff7812 */ /* 0x000fe2000780c0ff */
[----:B------:R-:W-:Y:S01]  /*2050*/  FMUL.FTZ R169, R47, R216 ;  /* 0x000000d82fa97220 */ /* 0x000fe20000410000 */
[----:B------:R-:W-:Y:S01]  /*2060*/  FSEL R164, R164, RZ, P6 ;  /* 0x000000ffa4a47208 */ /* 0x000fe20003000000 */
[----:B------:R-:W-:Y:S01]  /*2070*/  FADD.FTZ R130, R130, R211 ;  /* 0x000000d382827221 */ /* 0x000fe20000010000 */
[----:B------:R-:W-:Y:S01]  /*2080*/  FSEL R208, R168, RZ, P5 ;  /* 0x000000ffa8d07208 */ /* 0x000fe20002800000 */
[----:B------:R-:W-:Y:S01]  /*2090*/  FADD.FTZ R131, R131, R218 ;  /* 0x000000da83837221 */ /* 0x000fe20000010000 */
[----:B------:R-:W-:Y:S01]  /*20a0*/  FSEL R217, R169, RZ, P0 ;  /* 0x000000ffa9d97208 */ /* 0x000fe20000000000 */
[----:B------:R-:W-:Y:S01]  /*20b0*/  FADD.FTZ R160, R160, R213 ;  /* 0x000000d5a0a07221 */ /* 0x000fe20000010000 */
[----:B------:R-:W-:-:S02]  /*20c0*/  F2FP.PACK_AB R169, R171, R170 ;  /* 0x000000aaaba9723e */ /* 0x000fc400000000ff */
[----:B------:R-:W-:Y:S01]  /*20d0*/  F2FP.PACK_AB R170, R164, R165 ;  /* 0x000000a5a4aa723e */ /* 0x000fe200000000ff */
[----:B------:R-:W-:Y:S01]  /*20e0*/  IMAD.WIDE.U32 R164, R180, R207, c[0x0][0x248] ;  /* 0x00009200b4a47625 */ /* 0x000fe200078e00cf */
[----:B------:R-:W-:Y:S01]  /*20f0*/  F2FP.PACK_AB R168, R222, R215 ;  /* 0x000000d7dea8723e */ /* 0x000fe200000000ff */
[----:B------:R-:W-:Y:S01]  /*2100*/  @P6 HADD2.F32 R207, -RZ, R166.H1_H1 ;  /* 0x300000a6ffcf6230 */ /* 0x000fe20000004100 */
[----:B------:R-:W-:Y:S01]  /*2110*/  F2FP.PACK_AB R171, R217, R208 ;  /* 0x000000d0d9ab723e */ /* 0x000fe200000000ff */
[--C-:B------:R-:W-:Y:S01]  /*2120*/  @P5 HADD2.F32 R208, -RZ, R167.reuse.H0_H0 ;  /* 0x200000a7ffd05230 */ /* 0x100fe20000004100 */
[----:B------:R-:W-:Y:S01]  /*2130*/  IADD3 R180, R180, 0x20, RZ ;  /* 0x00000020b4b47810 */ /* 0x000fe20007ffe0ff */
[----:B------:R-:W-:Y:S01]  /*2140*/  @P0 HADD2.F32 R214, -RZ, R167.H1_H1 ;  /* 0x300000a7ffd60230 */ /* 0x000fe20000004100 */
[----:B------:R-:W-:Y:S01]  /*2150*/  CS2R R166, SRZ ;  /* 0x0000000000a67805 */ /* 0x000fe2000001ff00 */
[----:B------:R0:W-:Y:S01]  /*2160*/  STG.E.128 [R164.64], R168 ;  /* 0x000000a8a4007986 */ /* 0x0001e2000c101d04 */
[----:B------:R-:W-:-:S02]  /*2170*/  @P6 FMUL.FTZ R166, R220, R207 ;  /* 0x000000cfdca66220 */ /* 0x000fc40000410000 */
[----:B------:R-:W-:Y:S02]  /*2180*/  @P5 FMUL.FTZ R167, R219, R208 ;  /* 0x000000d0dba75220 */ /* 0x000fe40000410000 */
[----:B------:R-:W-:Y:S02]  /*2190*/  @P0 FMUL.FTZ R212, R216, R214 ;  /* 0x000000d6d8d40220 */ /* 0x000fe40000410000 */
[----:B------:R-:W-:Y:S02]  /*21a0*/  FADD.FTZ R161, R161, R166 ;  /* 0x000000a6a1a17221 */ /* 0x000fe40000010000 */
[----:B------:R-:W-:Y:S02]  /*21b0*/  FADD.FTZ R162, R162, R167 ;  /* 0x000000a7a2a27221 */ /* 0x000fe40000010000 */
[----:B------:R-:W-:Y:S02]  /*21c0*/  FADD.FTZ R163, R163, R212 ;  /* 0x000000d4a3a37221 */ /* 0x000fe40000010000 */
.L_x_5686:
[----:B------:R-:W-:Y:S05]  /*21d0*/  BSYNC B1 ;  /* 0x0000000000017941 */ /* 0x000fea0003800000 */
.L_x_5685:
        /* <DEDUP_REMOVED lines=17> */
[----:B------:R-:W-:Y:S01]  /*22f0*/  FFMA.FTZ R170, R24, R206, R221 ;  /* 0x000000ce18aa7223 */ /* 0x000fe200000100dd */
[--C-:B------:R-:W-:Y:S01]  /*2300*/  @P0 HADD2.F32 R171, -RZ, R152.reuse.H0_H0 ;  /* 0x20000098ffab0230 */ /* 0x100fe20000004100 */
[----:B------:R-:W-:Y:S01]  /*2310*/  FMUL.FTZ R168, R182, R169 ;  /* 0x000000a9b6a87220 */ /* 0x000fe20000410000 */
[--C-:B------:R-:W-:Y:S01]  /*2320*/  @P0 HADD2.F32 R215, -RZ, R153.reuse.H0_H0 ;  /* 0x20000099ffd70230 */ /* 0x100fe20000004100 */
[----:B------:R-:W-:Y:S01]  /*2330*/  FADD.FTZ R217, R26, -R211 ;  /* 0x800000d31ad97221 */ /* 0x000fe20000010000 */
[----:B------:R-:W-:Y:S01]  /*2340*/  @P0 HADD2.F32 R211, -RZ, R152.H1_H1 ;  /* 0x30000098ffd30230 */ /* 0x000fe20000004100 */
[----:B------:R-:W-:Y:S01]  /*2350*/  FADD.FTZ R213, R27, -R170 ;  /* 0x800000aa1bd57221 */ /* 0x000fe20000010000 */
[----:B------:R-:W-:Y:S01]  /*2360*/  @P0 HADD2.F32 R219, -RZ, R153.H1_H1 ;  /* 0x30000099ffdb0230 */ /* 0x000fe20000004100 */
[----:B------:R-:W-:-:S02]  /*2370*/  FMUL.FTZ R210, R182, R209 ;  /* 0x000000d1b6d27220 */ /* 0x000fc40000410000 */
[----:B------:R-:W-:Y:S02]  /*2380*/  @P0 FADD.FTZ R168, R168, R171 ;  /* 0x000000aba8a80221 */ /* 0x000fe40000010000 */
[-CC-:B------:R-:W-:Y:S02]  /*2390*/  FFMA.FTZ R169, R173, R206.reuse, R221.reuse ;  /* 0x000000ceada97223 */ /* 0x180fe400000100dd */
[-C--:B------:R-:W-:Y:S02]  /*23a0*/  FFMA.FTZ R171, R177, R206.reuse, R221 ;  /* 0x000000ceb1ab7223 */ /* 0x080fe400000100dd */
[----:B------:R-:W-:Y:S02]  /*23b0*/  FMUL.FTZ R208, R182, R213 ;  /* 0x000000d5b6d07220 */ /* 0x000fe40000410000 */
[----:B------:R-:W-:Y:S02]  /*23c0*/  @P0 FADD.FTZ R210, R210, R211 ;  /* 0x000000d3d2d20221 */ /* 0x000fe40000010000 */
[----:B------:R-:W-:-:S02]  /*23d0*/  FFMA.FTZ R212, R174, R206, R221 ;  /* 0x000000ceaed47223 */ /* 0x000fc400000100dd */
[----:B------:R-:W-:Y:S02]  /*23e0*/  FFMA.FTZ R211, R179, R206, R221 ;  /* 0x000000ceb3d37223 */ /* 0x000fe400000100dd */
[----:B------:R-:W-:Y:S02]  /*23f0*/  FADD.FTZ R169, R172, -R169 ;  /* 0x800000a9aca97221 */ /* 0x000fe40000010000 */
[----:B------:R-:W-:Y:S01]  /*2400*/  FADD.FTZ R213, R176, -R171 ;  /* 0x800000abb0d57221 */ /* 0x000fe20000010000 */
[----:B------:R-:W-:Y:S01]  /*2410*/  @P0 HADD2.F32 R171, -RZ, R154.H0_H0 ;  /* 0x2000009affab0230 */ /* 0x000fe20000004100 */
[----:B------:R-:W-:Y:S02]  /*2420*/  FMUL.FTZ R170, R182, R217 ;  /* 0x000000d9b6aa7220 */ /* 0x000fe40000410000 */
[----:B------:R-:W-:Y:S01]  /*2430*/  @P0 FADD.FTZ R208, R208, R215 ;  /* 0x000000d7d0d00221 */ /* 0x000fe20000010000 */
[----:B------:R-:W-:Y:S01]  /*2440*/  @P0 HADD2.F32 R215, -RZ, R155.H0_H0 ;  /* 0x2000009bffd70230 */ /* 0x000fe20000004100 */
[----:B------:R-:W-:-:S02]  /*2450*/  FADD.FTZ R209, R175, -R212 ;  /* 0x800000d4afd17221 */ /* 0x000fc40000010000 */
[----:B------:R-:W-:Y:S01]  /*2460*/  FADD.FTZ R217, R178, -R211 ;  /* 0x800000d3b2d97221 */ /* 0x000fe20000010000 */
[----:B------:R-:W-:Y:S01]  /*2470*/  @P0 HADD2.F32 R211, -RZ, R154.H1_H1 ;  /* 0x3000009affd30230 */ /* 0x000fe20000004100 */
        /* <DEDUP_REMOVED lines=105> */
.L_x_5688:
[----:B------:R-:W-:Y:S05]  /*2b10*/  BSYNC B1 ;  /* 0x0000000000017941 */ /* 0x000fea0003800000 */
.L_x_5687:
        /* <DEDUP_REMOVED lines=8> */
[----:B------:R-:W-:Y:S01]  /*2ba0*/  ISETP.NE.U32.AND P0, PT, RZ, c[0x0][0x258], PT ;  /* 0x00009600ff007a0c */ /* 0x000fe20003f05070 */
[--C-:B------:R-:W-:Y:S01]  /*2bb0*/  FFMA.FTZ R169, R183, R206, R205.reuse ;  /* 0x000000ceb7a97223 */ /* 0x100fe200000100cd */
[----:B------:R-:W-:Y:S01]  /*2bc0*/  MOV R168, R184 ;  /* 0x000000b800a87202 */ /* 0x000fe20000000f00 */
[-CC-:B------:R-:W-:Y:S01]  /*2bd0*/  FFMA.FTZ R170, R190, R206.reuse, R205.reuse ;  /* 0x000000cebeaa7223 */ /* 0x180fe200000100cd */
[----:B------:R-:W-:Y:S01]  /*2be0*/  ISETP.NE.AND.EX P0, PT, RZ, c[0x0][0x25c], PT, P0 ;  /* 0x00009700ff007a0c */ /* 0x000fe20003f05300 */
[-CC-:B------:R-:W-:Y:S01]  /*2bf0*/  FFMA.FTZ R171, R191, R206.reuse, R205.reuse ;  /* 0x000000cebfab7223 */ /* 0x180fe200000100cd */
[----:B------:R-:W-:Y:S01]  /*2c00*/  LOP3.LUT P5, RZ, R168, 0xff, RZ, 0xc0, !PT ;  /* 0x000000ffa8ff7812 */ /* 0x000fe200078ac0ff */
[-CC-:B------:R-:W-:Y:S01]  /*2c10*/  FFMA.FTZ R208, R194, R206.reuse, R205.reuse ;  /* 0x000000cec2d07223 */ /* 0x180fe200000100cd */
[----:B------:R-:W-:Y:S01]  /*2c20*/  LOP3.LUT P6, RZ, R184, 0xff000000, RZ, 0xc0, !PT ;  /* 0xff000000b8ff7812 */ /* 0x000fe200078cc0ff */
[----:B------:R-:W-:-:S02]  /*2c30*/  FFMA.FTZ R207, R197, R206, R205 ;  /* 0x000000cec5cf7223 */ /* 0x000fc400000100cd */
[-CC-:B------:R-:W-:Y:S02]  /*2c40*/  FFMA.FTZ R210, R200, R206.reuse, R205.reuse ;  /* 0x000000cec8d27223 */ /* 0x180fe400000100cd */
[-CC-:B------:R-:W-:Y:S02]  /*2c50*/  FFMA.FTZ R211, R201, R206.reuse, R205.reuse ;  /* 0x000000cec9d37223 */ /* 0x180fe400000100cd */
[----:B------:R-:W-:Y:S02]  /*2c60*/  FFMA.FTZ R206, R204, R206, R205 ;  /* 0x000000ceccce7223 */ /* 0x000fe400000100cd */
[----:B------:R-:W-:Y:S02]  /*2c70*/  FADD.FTZ R169, R192, -R169 ;  /* 0x800000a9c0a97221 */ /* 0x000fe40000010000 */
[----:B------:R-:W-:Y:S02]  /*2c80*/  FADD.FTZ R205, R193, -R170 ;  /* 0x800000aac1cd7221 */ /* 0x000fe40000010000 */
[----:B------:R-:W-:Y:S01]  /*2c90*/  FADD.FTZ R209, R196, -R171 ;  /* 0x800000abc4d17221 */ /* 0x000fe20000010000 */
[--C-:B------:R-:W-:Y:S01]  /*2ca0*/  @P4 HADD2.F32 R171, -RZ, R156.reuse.H0_H0 ;  /* 0x2000009cffab4230 */ /* 0x100fe20000004100 */
[----:B------:R-:W-:Y:S01]  /*2cb0*/  FADD.FTZ R215, R198, -R207 ;  /* 0x800000cfc6d77221 */ /* 0x000fe20000010000 */
[----:B------:R-:W-:Y:S01]  /*2cc0*/  @P4 HADD2.F32 R207, -RZ, R156.H1_H1 ;  /* 0x3000009cffcf4230 */ /* 0x000fe20000004100 */
[----:B------:R-:W-:-:S02]  /*2cd0*/  FADD.FTZ R221, R203, -R206 ;  /* 0x800000cecbdd7221 */ /* 0x000fc40000010000 */
[C---:B------:R-:W-:Y:S01]  /*2ce0*/  FMUL.FTZ R170, R182.reuse, R169 ;  /* 0x000000a9b6aa7220 */ /* 0x040fe20000410000 */
[--C-:B------:R-:W-:Y:S01]  /*2cf0*/  @P4 HADD2.F32 R169, -RZ, R157.reuse.H1_H1 ;  /* 0x3000009dffa94230 */ /* 0x100fe20000004100 */
[----:B------:R-:W-:Y:S01]  /*2d00*/  FMUL.FTZ R206, R182, R205 ;  /* 0x000000cdb6ce7220 */ /* 0x000fe20000410000 */
[--C-:B------:R-:W-:Y:S01]  /*2d10*/  @P4 HADD2.F32 R205, -RZ, R158.reuse.H1_H1 ;  /* 0x3000009effcd4230 */ /* 0x100fe20000004100 */
[----:B------:R-:W-:Y:S01]  /*2d20*/  FADD.FTZ R219, R202, -R211 ;  /* 0x800000d3cadb7221 */ /* 0x000fe20000010000 */
[----:B------:R-:W-:Y:S01]  /*2d30*/  @P4 HADD2.F32 R211, -RZ, R157.H0_H0 ;  /* 0x2000009dffd34230 */ /* 0x000fe20000004100 */
[----:B------:R-:W-:Y:S01]  /*2d40*/  @P4 FADD.FTZ R170, R170, R171 ;  /* 0x000000abaaaa4221 */ /* 0x000fe20000010000 */
[----:B------:R-:W-:Y:S01]  /*2d50*/  @P4 HADD2.F32 R171, -RZ, R158.H0_H0 ;  /* 0x2000009effab4230 */ /* 0x000fe20000004100 */
[----:B------:R-:W-:Y:S01]  /*2d60*/  @P4 FADD.FTZ R206, R206, R207 ;  /* 0x000000cfcece4221 */ /* 0x000fe20000010000 */
[----:B------:R-:W-:Y:S01]  /*2d70*/  @P4 HADD2.F32 R207, -RZ, R159.H0_H0 ;  /* 0x2000009fffcf4230 */ /* 0x000fe20000004100 */
[----:B------:R-:W-:Y:S01]  /*2d80*/  FADD.FTZ R213, R195, -R208 ;  /* 0x800000d0c3d57221 */ /* 0x000fe20000010000 */
[----:B------:R-:W-:Y:S01]  /*2d90*/  @P0 F2FP.PACK_AB R168, RZ, R170 ;  /* 0x000000aaffa8023e */ /* 0x000fe200000000ff */
[----:B------:R-:W-:-:S02]  /*2da0*/  FADD.FTZ R217, R199, -R210 ;  /* 0x800000d2c7d97221 */ /* 0x000fc40000010000 */
[C---:B------:R-:W-:Y:S01]  /*2db0*/  FMUL.FTZ R208, R182.reuse, R209 ;  /* 0x000000d1b6d07220 */ /* 0x040fe20000410000 */
[----:B------:R-:W-:Y:S01]  /*2dc0*/  @P4 HADD2.F32 R209, -RZ, R159.H1_H1 ;  /* 0x3000009fffd14230 */ /* 0x000fe20000004100 */
[----:B------:R-:W-:Y:S01]  /*2dd0*/  FMUL.FTZ R212, R182, R215 ;  /* 0x000000d7b6d47220 */ /* 0x000fe20000410000 */
[----:B------:R-:W-:Y:S01]  /*2de0*/  @P0 PRMT R28, R168, 0x7610, R28 ;  /* 0x00007610a81c0816 */ /* 0x000fe2000000001c */
[C---:B------:R-:W-:Y:S02]  /*2df0*/  FMUL.FTZ R216, R182.reuse, R219 ;  /* 0x000000dbb6d87220 */ /* 0x040fe40000410000 */
[C---:B------:R-:W-:Y:S02]  /*2e00*/  FMUL.FTZ R210, R182.reuse, R213 ;  /* 0x000000d5b6d27220 */ /* 0x040fe40000410000 */
[C---:B------:R-:W-:Y:S02]  /*2e10*/  FMUL.FTZ R214, R182.reuse, R217 ;  /* 0x000000d9b6d67220 */ /* 0x040fe40000410000 */
[----:B------:R-:W-:-:S02]  /*2e20*/  FMUL.FTZ R218, R182, R221 ;  /* 0x000000ddb6da7220 */ /* 0x000fc40000410000 */
[----:B------:R-:W-:Y:S02]  /*2e30*/  @P4 FADD.FTZ R208, R208, R211 ;  /* 0x000000d3d0d04221 */ /* 0x000fe40000010000 */
        /* <DEDUP_REMOVED lines=18> */
[----:B------:R-:W-:Y:S01]  /*2f60*/  @P0 LEA R168, P4, R180, c[0x0][0x258], 0x4 ;  /* 0x00009600b4a80a11 */ /* 0x000fe200078820ff */
[-C--:B------:R-:W-:Y:S01]  /*2f70*/  FMUL.FTZ R216, R216, R181.reuse ;  /* 0x000000b5d8d87220 */ /* 0x080fe20000410000 */
[----:B------:R-:W-:Y:S01]  /*2f80*/  @P0 PRMT R30, R205, 0x7610, R30 ;  /* 0x00007610cd1e0816 */ /* 0x000fe2000000001e */
[-C--:B------:R-:W-:Y:S01]  /*2f90*/  FMUL.FTZ R218, R218, R181.reuse ;  /* 0x000000b5dada7220 */ /* 0x080fe20000410000 */
[----:B------:R-:W-:Y:S01]  /*2fa0*/  @P0 PRMT R31, R209, 0x7610, R31 ;  /* 0x00007610d11f0816 */ /* 0x000fe2000000001f */
[----:B------:R-:W-:Y:S01]  /*2fb0*/  FMUL.FTZ R206, R206, c[0x0][0x1e8] ;  /* 0x00007a00cece7a20 */ /* 0x000fe20000410000 */
[----:B------:R-:W-:Y:S01]  /*2fc0*/  @P0 PRMT R28, R28, 0x5410, R169 ;  /* 0x000054101c1c0816 */ /* 0x000fe200000000a9 */
[----:B------:R-:W-:Y:S01]  /*2fd0*/  FMUL.FTZ R210, R210, c[0x0][0x1e8] ;  /* 0x00007a00d2d27a20 */ /* 0x000fe20000410000 */
[----:B------:R-:W-:Y:S01]  /*2fe0*/  @P0 LEA.HI.X R169, R180, c[0x0][0x25c], RZ, 0x4, P4 ;  /* 0x00009700b4a90a11 */ /* 0x000fe200020f24ff */
[----:B------:R-:W-:Y:S01]  /*2ff0*/  FMUL.FTZ R170, R170, c[0x0][0x1e8] ;  /* 0x00007a00aaaa7a20 */ /* 0x000fe20000410000 */
[----:B------:R-:W-:Y:S01]  /*3000*/  @P0 PRMT R29, R29, 0x5410, R182 ;  /* 0x000054101d1d0816 */ /* 0x000fe200000000b6 */
[----:B------:R-:W-:Y:S01]  /*3010*/  HFMA2.MMA R205, -RZ, RZ, 0, 0 ;  /* 0x00000000ffcd7435 */ /* 0x000fe200000001ff */
[----:B------:R-:W-:Y:S01]  /*3020*/  @P0 PRMT R30, R30, 0x5410, R207 ;  /* 0x000054101e1e0816 */ /* 0x000fe200000000cf */
[----:B------:R-:W-:Y:S01]  /*3030*/  FMUL.FTZ R207, R212, R181 ;  /* 0x000000b5d4cf7220 */ /* 0x000fe20000410000 */
[----:B------:R-:W-:Y:S01]  /*3040*/  @P0 PRMT R31, R31, 0x5410, R211 ;  /* 0x000054101f1f0816 */ /* 0x000fe200000000d3 */
[----:B------:R-:W-:Y:S01]  /*3050*/  HFMA2.MMA R181, -RZ, RZ, 0, 0 ;  /* 0x00000000ffb57435 */ /* 0x000fe200000001ff */
[C---:B------:R-:W-:Y:S01]  /*3060*/  LOP3.LUT P4, RZ, R184.reuse, 0xff00, RZ, 0xc0, !PT ;  /* 0x0000ff00b8ff7812 */ /* 0x040fe2000788c0ff */
[----:B------:R-:W-:Y:S01]  /*3070*/  FMUL.FTZ R213, R207, c[0x0][0x1e8] ;  /* 0x00007a00cfd57a20 */ /* 0x000fe20000410000 */
[----:B------:R-:W-:Y:S01]  /*3080*/  MOV R182, RZ ;  /* 0x000000ff00b67202 */ /* 0x000fe20000000f00 */
[----:B------:R0:W-:Y:S01]  /*3090*/  @P0 STG.E.128 [R168.64], R28 ;  /* 0x0000001ca8000986 */ /* 0x0001e2000c101d04 */
[----:B------:R-:W-:Y:S01]  /*30a0*/  LOP3.LUT P0, RZ, R184, 0xff0000, RZ, 0xc0, !PT ;  /* 0x00ff0000b8ff7812 */ /* 0x000fe2000780c0ff */
[----:B------:R-:W-:Y:S01]  /*30b0*/  FMUL.FTZ R214, R214, c[0x0][0x1e8] ;  /* 0x00007a00d6d67a20 */ /* 0x000fe20000410000 */
[----:B------:R-:W-:Y:S01]  /*30c0*/  MOV R212, RZ ;  /* 0x000000ff00d47202 */ /* 0x000fe20000000f00 */
[----:B------:R-:W-:-:S02]  /*30d0*/  FMUL.FTZ R215, R216, c[0x0][0x1e8] ;  /* 0x00007a00d8d77a20 */ /* 0x000fc40000410000 */
[----:B------:R-:W-:Y:S02]  /*30e0*/  FMUL.FTZ R218, R218, c[0x0][0x1e8] ;  /* 0x00007a00dada7a20 */ /* 0x000fe40000410000 */
[----:B0-----:R-:W-:Y:S01]  /*30f0*/  FMUL.FTZ R169, R208, c[0x0][0x1e8] ;  /* 0x00007a00d0a97a20 */ /* 0x001fe20000410000 */
[----:B--2---:R-:W-:-:S05]  /*3100*/  @P5 HADD2.F32 R171, -RZ, R164.H0_H0 ;  /* 0x200000a4ffab5230 */ /* 0x004fca0000004100 */
[--C-:B------:R-:W-:Y:S02]  /*3110*/  @P0 HADD2.F32 R168, -RZ, R165.reuse.H0_H0 ;  /* 0x200000a5ffa80230 */ /* 0x100fe40000004100 */
[----:B------:R-:W-:Y:S01]  /*3120*/  @P4 HADD2.F32 R164, -RZ, R164.H1_H1 ;  /* 0x300000a4ffa44230 */ /* 0x000fe20000004100 */
[----:B------:R-:W-:Y:S01]  /*3130*/  @P5 FMUL.FTZ R205, R170, R171 ;  /* 0x000000abaacd5220 */ /* 0x000fe20000410000 */
[----:B------:R-:W-:Y:S01]  /*3140*/  @P6 HADD2.F32 R165, -RZ, R165.H1_H1 ;  /* 0x300000a5ffa56230 */ /* 0x000fe20000004100 */
[----:B------:R-:W-:Y:S02]  /*3150*/  @P0 FMUL.FTZ R181, R169, R168 ;  /* 0x000000a8a9b50220 */ /* 0x000fe40000410000 */
[----:B------:R-:W-:Y:S02]  /*3160*/  @P4 FMUL.FTZ R182, R206, R164 ;  /* 0x000000a4ceb64220 */ /* 0x000fe40000410000 */
[----:B------:R-:W-:Y:S02]  /*3170*/  @P6 FMUL.FTZ R212, R210, R165 ;  /* 0x000000a5d2d46220 */ /* 0x000fe40000410000 */
[----:B------:R-:W-:-:S02]  /*3180*/  FMUL.FTZ R164, R64, R170 ;  /* 0x000000aa40a47220 */ /* 0x000fc40000410000 */
[----:B------:R-:W-:Y:S02]  /*3190*/  FMUL.FTZ R165, R65, R206 ;  /* 0x000000ce41a57220 */ /* 0x000fe40000410000 */
[----:B------:R-:W-:Y:S01]  /*31a0*/  FMUL.FTZ R168, R66, R169 ;  /* 0x000000a942a87220 */ /* 0x000fe20000410000 */
[----:B------:R-:W-:Y:S01]  /*31b0*/  FSEL R206, R164, RZ, P5 ;  /* 0x000000ffa4ce7208 */ /* 0x000fe20002800000 */
[----:B------:R-:W-:Y:S01]  /*31c0*/  FMUL.FTZ R169, R67, R210 ;  /* 0x000000d243a97220 */ /* 0x000fe20000410000 */
[----:B------:R-:W-:Y:S01]  /*31d0*/  FSEL R209, R165, RZ, P4 ;  /* 0x000000ffa5d17208 */ /* 0x000fe20002000000 */
[----:B------:R-:W-:Y:S01]  /*31e0*/  FMUL.FTZ R170, R70, R215 ;  /* 0x000000d746aa7220 */ /* 0x000fe20000410000 */
[----:B------:R-:W-:Y:S01]  /*31f0*/  LEA R164, P4, R180, c[0x0][0x248], 0x4 ;  /* 0x00009200b4a47a11 */ /* 0x000fe200078820ff */
[----:B------:R-:W-:Y:S01]  /*3200*/  FMUL.FTZ R171, R71, R218 ;  /* 0x000000da47ab7220 */ /* 0x000fe20000410000 */
[----:B------:R-:W-:Y:S01]  /*3210*/  FSEL R208, R168, RZ, P0 ;  /* 0x000000ffa8d07208 */ /* 0x000fe20000000000 */
[----:B------:R-:W-:Y:S01]  /*3220*/  FMUL.FTZ R168, R68, R213 ;  /* 0x000000d544a87220 */ /* 0x000fe20000410000 */
[----:B------:R-:W-:Y:S01]  /*3230*/  FSEL R211, R169, RZ, P6 ;  /* 0x000000ffa9d37208 */ /* 0x000fe20003000000 */
[----:B------:R-:W-:Y:S01]  /*3240*/  FMUL.FTZ R169, R69, R214 ;  /* 0x000000d645a97220 */ /* 0x000fe20000410000 */
[----:B------:R-:W-:Y:S01]  /*3250*/  LEA.HI.X R165, R180, c[0x0][0x24c], RZ, 0x4, P4 ;  /* 0x00009300b4a57a11 */ /* 0x000fe200020f24ff */
[----:B------:R-:W-:Y:S01]  /*3260*/  FADD.FTZ R140, R140, R205 ;  /* 0x000000cd8c8c7221 */ /* 0x000fe20000010000 */
[----:B------:R-:W-:Y:S01]  /*3270*/  LOP3.LUT P5, RZ, R185, 0xff, RZ, 0xc0, !PT ;  /* 0x000000ffb9ff7812 */ /* 0x000fe200078ac0ff */
[----:B------:R-:W-:Y:S01]  /*3280*/  FADD.FTZ R141, R141, R182 ;  /* 0x000000b68d8d7221 */ /* 0x000fe20000010000 */
[C---:B------:R-:W-:Y:S01]  /*3290*/  LOP3.LUT P0, RZ, R185.reuse, 0xff00, RZ, 0xc0, !PT ;  /* 0x0000ff00b9ff7812 */ /* 0x040fe2000780c0ff */
[----:B------:R-:W-:Y:S01]  /*32a0*/  FADD.FTZ R142, R142, R181 ;  /* 0x000000b58e8e7221 */ /* 0x000fe20000010000 */
[----:B------:R-:W-:Y:S01]  /*32b0*/  LOP3.LUT P6, RZ, R185, 0xff0000, RZ, 0xc0, !PT ;  /* 0x00ff0000b9ff7812 */ /* 0x000fe200078cc0ff */
[----:B------:R-:W-:Y:S01]  /*32c0*/  FADD.FTZ R143, R143, R212 ;  /* 0x000000d48f8f7221 */ /* 0x000fe20000010000 */
[----:B------:R-:W-:-:S02]  /*32d0*/  LOP3.LUT P4, RZ, R185, 0xff000000, RZ, 0xc0, !PT ;  /* 0xff000000b9ff7812 */ /* 0x000fc4000788c0ff */
[----:B------:R-:W-:Y:S02]  /*32e0*/  FSEL R180, R168, RZ, P5 ;  /* 0x000000ffa8b47208 */ /* 0x000fe40002800000 */
[----:B------:R-:W-:Y:S02]  /*32f0*/  FSEL R207, R169, RZ, P0 ;  /* 0x000000ffa9cf7208 */ /* 0x000fe40000000000 */
[----:B------:R-:W-:Y:S02]  /*3300*/  FSEL R210, R170, RZ, P6 ;  /* 0x000000ffaad27208 */ /* 0x000fe40003000000 */
[----:B------:R-:W-:Y:S02]  /*3310*/  FSEL R171, R171, RZ, P4 ;  /* 0x000000ffabab7208 */ /* 0x000fe40002000000 */
[----:B------:R-:W-:Y:S01]  /*3320*/  F2FP.PACK_AB R168, R209, R206 ;  /* 0x000000ced1a8723e */ /* 0x000fe200000000ff */
[--C-:B------:R-:W-:Y:S01]  /*3330*/  @P0 HADD2.F32 R206, -RZ, R166.reuse.H1_H1 ;  /* 0x300000a6ffce0230 */ /* 0x100fe20000004100 */
[----:B------:R-:W-:Y:S01]  /*3340*/  F2FP.PACK_AB R169, R211, R208 ;  /* 0x000000d0d3a9723e */ /* 0x000fe200000000ff */
[--C-:B------:R-:W-:Y:S01]  /*3350*/  @P6 HADD2.F32 R208, -RZ, R167.reuse.H0_H0 ;  /* 0x200000a7ffd06230 */ /* 0x100fe20000004100 */
[----:B------:R-:W-:Y:S01]  /*3360*/  F2FP.PACK_AB R170, R207, R180 ;  /* 0x000000b4cfaa723e */ /* 0x000fe200000000ff */
[----:B------:R-:W-:Y:S01]  /*3370*/  HFMA2.MMA R207, -RZ, RZ, 0, 0 ;  /* 0x00000000ffcf7435 */ /* 0x000fe200000001ff */
[----:B------:R-:W-:Y:S01]  /*3380*/  F2FP.PACK_AB R171, R171, R210 ;  /* 0x000000d2abab723e */ /* 0x000fe200000000ff */
[----:B------:R-:W-:Y:S01]  /*3390*/  @P5 HADD2.F32 R180, -RZ, R166.H0_H0 ;  /* 0x200000a6ffb45230 */ /* 0x000fe20000004100 */
[----:B------:R-:W-:Y:S01]  /*33a0*/  MOV R210, RZ ;  /* 0x000000ff00d27202 */ /* 0x000fe20000000f00 */
[----:B------:R-:W-:Y:S01]  /*33b0*/  @P4 HADD2.F32 R209, -RZ, R167.H1_H1 ;  /* 0x300000a7ffd14230 */ /* 0x000fe20000004100 */
[----:B------:R-:W-:Y:S01]  /*33c0*/  CS2R R166, SRZ ;  /* 0x0000000000a67805 */ /* 0x000fe2000001ff00 */
[----:B------:R0:W-:Y:S01]  /*33d0*/  STG.E.128 [R164.64], R168 ;  /* 0x000000a8a4007986 */ /* 0x0001e2000c101d04 */
        /* <DEDUP_REMOVED lines=8> */
.L_x_5690:
[----:B------:R-:W-:Y:S05]  /*3460*/  BSYNC B1 ;  /* 0x0000000000017941 */ /* 0x000fea0003800000 */
.L_x_5689:
[----:B0-----:R-:W-:-:S04]  /*3470*/  MOV R164, c[0x0][0x160] ;  /* 0x0000580000a47a02 */ /* 0x001fc80000000f00 */
[----:B------:R-:W-:-:S04]  /*3480*/  LEA R3, R164, R3, 0x2 ;  /* 0x00000003a4037211 */ /* 0x000fc800078e10ff */
[----:B------:R-:W-:-:S13]  /*3490*/  ISETP.GE.AND P0, PT, R3, c[0x0][0x164], PT ;  /* 0x0000590003007a0c */ /* 0x000fda0003f06270 */
[----:B------:R-:W-:Y:S01]  /*34a0*/  @P0 CALL.REL.NOINC `(.L_x_5676) ;  /* 0x0000001000000944 */ /* 0x000fe20003c00000 */
[----:B------:R-:W-:Y:S05]  /*34b0*/  BRA `(.L_x_5691) ;  /* 0xffffd03000007947 */ /* 0x000fea000383ffff */
.L_x_5676:
[----:B-1----:R-:W-:Y:S05]  /*34c0*/  BSYNC B0 ;  /* 0x0000000000007941 */ /* 0x002fea0003800000 */
.L_x_5675:
        /* <DEDUP_REMOVED lines=198> */
[----:B------:R2:W-:Y:S03]  /*4130*/  STG.E [R6.64], R57 ;  /* 0x0000003906007986 */ /* 0x0005e6000c101904 */
[----:B------:R-:W-:Y:S02]  /*4140*/  IADD3.X R37, RZ, R37, RZ, P5, !PT ;  /* 0x00000025ff257210 */ /* 0x000fe40002ffe4ff */
[----:B-1----:R-:W-:Y:S02]  /*4150*/  IADD3.X R3, RZ, R3, RZ, P6, !PT ;  /* 0x00000003ff037210 */ /* 0x002fe400037fe4ff */
[----:B------:R-:W-:-:S04]  /*4160*/  IADD3 R0, P6, R0, 0x200, RZ ;  /* 0x0000020000007810 */ /* 0x000fc80007fde0ff */
[----:B------:R-:W-:-:S04]  /*4170*/  IADD3.X R35, RZ, R35, RZ, P6, !PT ;  /* 0x00000023ff237210 */ /* 0x000fc800037fe4ff */
.L_x_5693:
[----:B------:R-:W-:Y:S05]  /*4180*/  BSYNC B0 ;  /* 0x0000000000007941 */ /* 0x000fea0003800000 */
.L_x_5692:
        /* <DEDUP_REMOVED lines=13> */
[----:B------:R-:W-:Y:S02]  /*4260*/  IADD3 R0, P6, R0, 0x200, RZ ;  /* 0x0000020000007810 */ /* 0x000fe40007fde0ff */
[----:B------:R-:W-:Y:S02]  /*4270*/  IADD3.X R37, RZ, R37, RZ, P5, !PT ;  /* 0x00000025ff257210 */ /* 0x000fe40002ffe4ff */
[----:B-1----:R-:W-:Y:S02]  /*4280*/  IADD3.X R3, RZ, R3, RZ, P0, !PT ;  /* 0x00000003ff037210 */ /* 0x002fe400007fe4ff */
[----:B------:R-:W-:Y:S02]  /*4290*/  IADD3.X R35, RZ, R35, RZ, P6, !PT ;  /* 0x00000023ff237210 */ /* 0x000fe400037fe4ff */
.L_x_5695:
[----:B------:R-:W-:Y:S05]  /*42a0*/  BSYNC B0 ;  /* 0x0000000000007941 */ /* 0x000fea0003800000 */
.L_x_5694:
[----:B------:R-:W-:Y:S01]  /*42b0*/  BSSY B0, `(.L_x_5696) ;  /* 0x0000011000007945 */ /* 0x000fe20003800000 */
[----:B------:R-:W-:Y:S01]  /*42c0*/  FADD.FTZ R61, R24, R61 ;  /* 0x0000003d183d7221 */ /* 0x000fe20000010000 */
[----:B------:R-:W-:Y:S05]  /*42d0*/  @!P1 BRA `(.L_x_5697) ;  /* 0x000000e000009947 */ /* 0x000fea0003800000 */
[----:B------:R-:W-:Y:S02]  /*42e0*/  MOV R2, R10 ;  /* 0x0000000a00027202 */ /* 0x000fe40000000f00 */
[----:B--2---:R-:W-:-:S02]  /*42f0*/  MOV R4, R8 ;  /* 0x0000000800047202 */ /* 0x004fc40000000f00 */
        /* <DEDUP_REMOVED lines=10> */
[----:B-1----:R-:W-:Y:S02]  /*43a0*/  IADD3.X R3, RZ, R3, RZ, P0, !PT ;  /* 0x00000003ff037210 */ /* 0x002fe400007fe4ff */
[----:B------:R-:W-:Y:S02]  /*43b0*/  IADD3.X R35, RZ, R35, RZ, P5, !PT ;  /* 0x00000023ff237210 */ /* 0x000fe40002ffe4ff */
.L_x_5697:
[----:B------:R-:W-:Y:S05]  /*43c0*/  BSYNC B0 ;  /* 0x0000000000007941 */ /* 0x000fea0003800000 */
.L_x_5696:
[----:B------:R-:W-:Y:S01]  /*43d0*/  BSSY B0, `(.L_x_5698) ;  /* 0x0000011000007945 */ /* 0x000fe20003800000 */
[----:B------:R-:W-:Y:S01]  /*43e0*/  FADD.FTZ R53, R53, R12 ;  /* 0x0000000c35357221 */ /* 0x000fe20000010000 */
[----:B------:R-:W-:Y:S05]  /*43f0*/  @!P2 BRA `(.L_x_5699) ;  /* 0x000000e00000a947 */ /* 0x000fea0003800000 */
[----:B------:R-:W-:Y:S02]  /*4400*/  MOV R2, R10 ;  /* 0x0000000a00027202 */ /* 0x000fe40000000f00 */
[----:B--2---:R-:W-:Y:S02]  /*4410*/  MOV R4, R8 ;  /* 0x0000000800047202 */ /* 0x004fe40000000f00 */
[----:B------:R-:W-:Y:S01]  /*4420*/  MOV R5, R37 ;  /* 0x0000002500057202 */ /* 0x000fe20000000f00 */
[----:B------:R1:W-:Y:S01]  /*4430*/  STG.E [R2.64], R27 ;  /* 0x0000001b02007986 */ /* 0x0003e2000c101904 */
[----:B------:R-:W-:-:S02]  /*4440*/  MOV R6, R0 ;  /* 0x0000000000067202 */ /* 0x000fc40000000f00 */
[----:B------:R-:W-:Y:S01]  /*4450*/  MOV R7, R35 ;  /* 0x0000002300077202 */ /* 0x000fe20000000f00 */
[----:B------:R2:W-:Y:S01]  /*4460*/  STG.E [R4.64], R23 ;  /* 0x0000001704007986 */ /* 0x0005e2000c101904 */
[----:B------:R-:W-:Y:S02]  /*4470*/  IADD3 R10, P0, R10, 0x200, RZ ;  /* 0x000002000a0a7810 */ /* 0x000fe40007f1e0ff */
[----:B------:R-:W-:Y:S01]  /*4480*/  IADD3 R8, P1, R8, 0x200, RZ ;  /* 0x0000020008087810 */ /* 0x000fe20007f3e0ff */
[----:B------:R2:W-:Y:S01]  /*4490*/  STG.E [R6.64], R53 ;  /* 0x0000003506007986 */ /* 0x0005e2000c101904 */
[----:B------:R-:W-:Y:S02]  /*44a0*/  IADD3 R0, P2, R0, 0x200, RZ ;  /* 0x0000020000007810 */ /* 0x000fe40007f5e0ff */
[----:B------:R-:W-:Y:S02]  /*44b0*/  IADD3.X R37, RZ, R37, RZ, P1, !PT ;  /* 0x00000025ff257210 */ /* 0x000fe40000ffe4ff */
[----:B-1----:R-:W-:-:S02]  /*44c0*/  IADD3.X R3, RZ, R3, RZ, P0, !PT ;  /* 0x00000003ff037210 */ /* 0x002fc400007fe4ff */
[----:B------:R-:W-:Y:S02]  /*44d0*/  IADD3.X R35, RZ, R35, RZ, P2, !PT ;  /* 0x00000023ff237210 */ /* 0x000fe400017fe4ff */
.L_x_5699:
[----:B------:R-:W-:Y:S05]  /*44e0*/  BSYNC B0 ;  /* 0x0000000000007941 */ /* 0x000fea0003800000 */
.L_x_5698:
        /* <DEDUP_REMOVED lines=15> */
[----:B0-----:R-:W-:Y:S02]  /*45e0*/  IADD3.X R3, RZ, R3, RZ, P0, !PT ;  /* 0x00000003ff037210 */ /* 0x001fe400007fe4ff */
[----:B------:R-:W-:Y:S02]  /*45f0*/  IADD3.X R35, RZ, R35, RZ, P2, !PT ;  /* 0x00000023ff237210 */ /* 0x000fe400017fe4ff */
.L_x_5701:
[----:B------:R-:W-:Y:S05]  /*4600*/  BSYNC B0 ;  /* 0x0000000000007941 */ /* 0x000fea0003800000 */
.L_x_5700:
[----:B------:R-:W-:Y:S01]  /*4610*/  FADD.FTZ R63, R26, R63 ;  /* 0x0000003f1a3f7221 */ /* 0x000fe20000010000 */
[----:B------:R-:W-:Y:S01]  /*4620*/  MOV R2, R10 ;  /* 0x0000000a00027202 */ /* 0x000fe20000000f00 */
[----:B------:R-:W-:Y:S06]  /*4630*/  @!P4 EXIT ;  /* 0x000000000000c94d */ /* 0x000fec0003800000 */
[----:B------:R0:W-:Y:S01]  /*4640*/  STG.E [R2.64], R29 ;  /* 0x0000001d02007986 */ /* 0x0001e2000c101904 */
[----:B-12---:R-:W-:-:S02]  /*4650*/  MOV R4, R0 ;  /* 0x0000000000047202 */ /* 0x006fc40000000f00 */
[----:B------:R-:W-:Y:S02]  /*4660*/  MOV R5, R35 ;  /* 0x0000002300057202 */ /* 0x000fe40000000f00 */
[----:B0-----:R-:W-:Y:S02]  /*4670*/  MOV R2, R8 ;  /* 0x0000000800027202 */ /* 0x001fe40000000f00 */
[----:B------:R-:W-:-:S05]  /*4680*/  MOV R3, R37 ;  /* 0x0000002500037202 */ /* 0x000fca0000000f00 */
[----:B------:R-:W-:Y:S04]  /*4690*/  STG.E [R2.64], R25 ;  /* 0x0000001902007986 */ /* 0x000fe8000c101904 */
[----:B------:R-:W-:Y:S01]  /*46a0*/  STG.E [R4.64], R63 ;  /* 0x0000003f04007986 */ /* 0x000fe2000c101904 */
[----:B------:R-:W-:Y:S05]  /*46b0*/  EXIT ;  /* 0x000000000000794d */ /* 0x000fea0003800000 */
.L_x_5683:
[----:B------:R-:W-:Y:S01]  /*46c0*/  HFMA2.MMA R205, -RZ, RZ, 0, 5.9604644775390625e-08 ;  /* 0x00000001ffcd7435 */ /* 0x000fe200000001ff */
[----:B------:R-:W-:Y:S02]  /*46d0*/  MOV R168, R208 ;  /* 0x000000d000a87202 */ /* 0x000fe40000000f00 */
[----:B------:R-:W-:Y:S02]  /*46e0*/  MOV R206, 0x1f ;  /* 0x0000001f00ce7802 */ /* 0x000fe40000000f00 */
[----:B------:R-:W-:-:S02]  /*46f0*/  MOV R207, 0xffffffff ;  /* 0xffffffff00cf7802 */ /* 0x000fc40000000f00 */
[----:B------:R-:W-:Y:S02]  /*4700*/  MOV R164, 0x4720 ;  /* 0x0000472000a47802 */ /* 0x000fe40000000f00 */
[----:B------:R-:W-:Y:S05]  /*4710*/  CALL.REL.NOINC `($__internal_114_$__cuda_sm70_shflsync_bfly_p) ;  /* 0x0000046000007944 */ /* 0x000fea0003c00000 */
[----:B-1----:R-:W-:Y:S01]  /*4720*/  MOV R167, R168 ;  /* 0x000000a800a77202 */ /* 0x002fe20000000f00 */
[----:B0-----:R-:W-:Y:S05]  /*4730*/  BRA `(.L_x_5702) ;  /* 0xffffd00000007947 */ /* 0x001fea000383ffff */
.L_x_5684:
[----:B------:R-:W-:Y:S01]  /*4740*/  HFMA2.MMA R205, -RZ, RZ, 0, 5.9604644775390625e-08 ;  /* 0x00000001ffcd7435 */ /* 0x000fe200000001ff */
[----:B------:R-:W-:Y:S02]  /*4750*/  MOV R168, R209 ;  /* 0x000000d100a87202 */ /* 0x000fe40000000f00 */
[----:B------:R-:W-:Y:S02]  /*4760*/  MOV R206, 0x1f ;  /* 0x0000001f00ce7802 */ /* 0x000fe40000000f00 */
[----:B------:R-:W-:Y:S02]  /*4770*/  MOV R207, 0xffffffff ;  /* 0xffffffff00cf7802 */ /* 0x000fe40000000f00 */
[----:B------:R-:W-:Y:S02]  /*4780*/  MOV R164, 0x47a0 ;  /* 0x000047a000a47802 */ /* 0x000fe40000000f00 */
[----:B01----:R-:W-:Y:S05]  /*4790*/  CALL.REL.NOINC `($__internal_114_$__cuda_sm70_shflsync_bfly_p) ;  /* 0x000003e000007944 */ /* 0x003fea0003c00000 */
[----:B------:R-:W-:Y:S01]  /*47a0*/  FADD.FTZ R167, R167, R208 ;  /* 0x000000d0a7a77221 */ /* 0x000fe20000010000 */
[----:B0-----:R-:W-:Y:S01]  /*47b0*/  HFMA2.MMA R205, -RZ, RZ, 0, 1.1920928955078125e-07 ;  /* 0x00000002ffcd7435 */ /* 0x001fe200000001ff */
[----:B-1----:R-:W-:Y:S01]  /*47c0*/  FADD.FTZ R209, R209, R168 ;  /* 0x000000a8d1d17221 */ /* 0x002fe20000010000 */
[----:B------:R-:W-:-:S02]  /*47d0*/  MOV R206, 0x1f ;  /* 0x0000001f00ce7802 */ /* 0x000fc40000000f00 */
[----:B------:R-:W-:Y:S02]  /*47e0*/  MOV R207, 0xffffffff ;  /* 0xffffffff00cf7802 */ /* 0x000fe40000000f00 */
[----:B------:R-:W-:Y:S02]  /*47f0*/  MOV R168, R167 ;  /* 0x000000a700a87202 */ /* 0x000fe40000000f00 */
[----:B------:R-:W-:Y:S02]  /*4800*/  MOV R164, 0x4820 ;  /* 0x0000482000a47802 */ /* 0x000fe40000000f00 */
[----:B------:R-:W-:Y:S05]  /*4810*/  CALL.REL.NOINC `($__internal_114_$__cuda_sm70_shflsync_bfly_p) ;  /* 0x0000036000007944 */ /* 0x000fea0003c00000 */
[----:B0-----:R-:W-:Y:S01]  /*4820*/  HFMA2.MMA R205, -RZ, RZ, 0, 1.1920928955078125e-07 ;  /* 0x00000002ffcd7435 */ /* 0x001fe200000001ff */
[----:B-1----:R-:W-:Y:S02]  /*4830*/  MOV R166, R168 ;  /* 0x000000a800a67202 */ /* 0x002fe40000000f00 */
[----:B------:R-:W-:Y:S02]  /*4840*/  MOV R168, R209 ;  /* 0x000000d100a87202 */ /* 0x000fe40000000f00 */
[----:B------:R-:W-:Y:S02]  /*4850*/  MOV R206, 0x1f ;  /* 0x0000001f00ce7802 */ /* 0x000fe40000000f00 */
[----:B------:R-:W-:-:S02]  /*4860*/  MOV R207, 0xffffffff ;  /* 0xffffffff00cf7802 */ /* 0x000fc40000000f00 */
[----:B------:R-:W-:Y:S02]  /*4870*/  MOV R164, 0x4890 ;  /* 0x0000489000a47802 */ /* 0x000fe40000000f00 */
[----:B------:R-:W-:Y:S05]  /*4880*/  CALL.REL.NOINC `($__internal_114_$__cuda_sm70_shflsync_bfly_p) ;  /* 0x000002f000007944 */ /* 0x000fea0003c00000 */
[----:B------:R-:W-:Y:S01]  /*4890*/  FADD.FTZ R167, R166, R167 ;  /* 0x000000a7a6a77221 */ /* 0x000fe20000010000 */
[----:B0-----:R-:W-:Y:S01]  /*48a0*/  HFMA2.MMA R205, -RZ, RZ, 0, 2.384185791015625e-07 ;  /* 0x00000004ffcd7435 */ /* 0x001fe200000001ff */
[----:B-1----:R-:W-:Y:S01]  /*48b0*/  FADD.FTZ R209, R209, R168 ;  /* 0x000000a8d1d17221 */ /* 0x002fe20000010000 */
[----:B------:R-:W-:Y:S02]  /*48c0*/  MOV R206, 0x1f ;  /* 0x0000001f00ce7802 */ /* 0x000fe40000000f00 */
[----:B------:R-:W-:Y:S02]  /*48d0*/  MOV R207, 0xffffffff ;  /* 0xffffffff00cf7802 */ /* 0x000fe40000000f00 */
[----:B------:R-:W-:Y:S02]  /*48e0*/  MOV R168, R167 ;  /* 0x000000a700a87202 */ /* 0x000fe40000000f00 */
[----:B------:R-:W-:Y:S02]  /*48f0*/  MOV R164, 0x4910 ;  /* 0x0000491000a47802 */ /* 0x000fe40000000f00 */
[----:B------:R-:W-:Y:S05]  /*4900*/  CALL.REL.NOINC `($__internal_114_$__cuda_sm70_shflsync_bfly_p) ;  /* 0x0000027000007944 */ /* 0x000fea0003c00000 */
[----:B0-----:R-:W-:Y:S01]  /*4910*/  HFMA2.MMA R205, -RZ, RZ, 0, 2.384185791015625e-07 ;  /* 0x00000004ffcd7435 */ /* 0x001fe200000001ff */
[----:B-1----:R-:W-:-:S02]  /*4920*/  MOV R166, R168 ;  /* 0x000000a800a67202 */ /* 0x002fc40000000f00 */
[----:B------:R-:W-:Y:S02]  /*4930*/  MOV R168, R209 ;  /* 0x000000d100a87202 */ /* 0x000fe40000000f00 */
[----:B------:R-:W-:Y:S02]  /*4940*/  MOV R206, 0x1f ;  /* 0x0000001f00ce7802 */ /* 0x000fe40000000f00 */
[----:B------:R-:W-:Y:S02]  /*4950*/  MOV R207, 0xffffffff ;  /* 0xffffffff00cf7802 */ /* 0x000fe40000000f00 */
[----:B------:R-:W-:Y:S02]  /*4960*/  MOV R164, 0x4980 ;  /* 0x0000498000a47802 */ /* 0x000fe40000000f00 */
[----:B------:R-:W-:Y:S05]  /*4970*/  CALL.REL.NOINC `($__internal_114_$__cuda_sm70_shflsync_bfly_p) ;  /* 0x0000020000007944 */ /* 0x000fea0003c00000 */
[----:B------:R-:W-:Y:S01]  /*4980*/  FADD.FTZ R167, R166, R167 ;  /* 0x000000a7a6a77221 */ /* 0x000fe20000010000 */
[----:B0-----:R-:W-:Y:S01]  /*4990*/  HFMA2.MMA R205, -RZ, RZ, 0, 4.76837158203125e-07 ;  /* 0x00000008ffcd7435 */ /* 0x001fe200000001ff */
[----:B-1----:R-:W-:Y:S01]  /*49a0*/  FADD.FTZ R171, R209, R168 ;  /* 0x000000a8d1ab7221 */ /* 0x002fe20000010000 */
[----:B------:R-:W-:Y:S02]  /*49b0*/  MOV R206, 0x1f ;  /* 0x0000001f00ce7802 */ /* 0x000fe40000000f00 */
[----:B------:R-:W-:-:S02]  /*49c0*/  MOV R207, 0xffffffff ;  /* 0xffffffff00cf7802 */ /* 0x000fc40000000f00 */
[----:B------:R-:W-:Y:S02]  /*49d0*/  MOV R168, R167 ;  /* 0x000000a700a87202 */ /* 0x000fe40000000f00 */
[----:B------:R-:W-:Y:S02]  /*49e0*/  MOV R164, 0x4a00 ;  /* 0x00004a0000a47802 */ /* 0x000fe40000000f00 */
[----:B------:R-:W-:Y:S05]  /*49f0*/  CALL.REL.NOINC `($__internal_114_$__cuda_sm70_shflsync_bfly_p) ;  /* 0x0000018000007944 */ /* 0x000fea0003c00000 */
[----:B0-----:R-:W-:Y:S01]  /*4a00*/  HFMA2.MMA R205, -RZ, RZ, 0, 4.76837158203125e-07 ;  /* 0x00000008ffcd7435 */ /* 0x001fe200000001ff */
[----:B-1----:R-:W-:Y:S02]  /*4a10*/  MOV R166, R168 ;  /* 0x000000a800a67202 */ /* 0x002fe40000000f00 */
[----:B------:R-:W-:Y:S02]  /*4a20*/  MOV R168, R171 ;  /* 0x000000ab00a87202 */ /* 0x000fe40000000f00 */
[----:B------:R-:W-:Y:S02]  /*4a30*/  MOV R206, 0x1f ;  /* 0x0000001f00ce7802 */ /* 0x000fe40000000f00 */
[----:B------:R-:W-:Y:S02]  /*4a40*/  MOV R207, 0xffffffff ;  /* 0xffffffff00cf7802 */ /* 0x000fe40000000f00 */
[----:B------:R-:W-:-:S02]  /*4a50*/  MOV R164, 0x4a70 ;  /* 0x00004a7000a47802 */ /* 0x000fc40000000f00 */
[----:B------:R-:W-:Y:S05]  /*4a60*/  CALL.REL.NOINC `($__internal_114_$__cuda_sm70_shflsync_bfly_p) ;  /* 0x0000011000007944 */ /* 0x000fea0003c00000 */
[----:B------:R-:W-:Y:S01]  /*4a70*/  FADD.FTZ R169, R166, R167 ;  /* 0x000000a7a6a97221 */ /* 0x000fe20000010000 */
[----:B0-----:R-:W-:Y:S01]  /*4a80*/  HFMA2.MMA R205, -RZ, RZ, 0, 9.5367431640625e-07 ;  /* 0x00000010ffcd7435 */ /* 0x001fe200000001ff */
[----:B-1----:R-:W-:Y:S01]  /*4a90*/  FADD.FTZ R171, R171, R168 ;  /* 0x000000a8abab7221 */ /* 0x002fe20000010000 */
[----:B------:R-:W-:-:S02]  /*4aa0*/  MOV R206, 0x1f ;  /* 0x0000001f00ce7802 */ /* 0x000fc40000000f00 */
[----:B------:R-:W-:Y:S02]  /*4ab0*/  MOV R207, 0xffffffff ;  /* 0xffffffff00cf7802 */ /* 0x000fe40000000f00 */
[----:B------:R-:W-:Y:S02]  /*4ac0*/  MOV R168, R169 ;  /* 0x000000a900a87202 */ /* 0x000fe40000000f00 */
[----:B------:R-:W-:Y:S02]  /*4ad0*/  MOV R164, 0x4af0 ;  /* 0x00004af000a47802 */ /* 0x000fe40000000f00 */
[----:B------:R-:W-:Y:S05]  /*4ae0*/  CALL.REL.NOINC `($__internal_114_$__cuda_sm70_shflsync_bfly_p) ;  /* 0x0000009000007944 */ /* 0x000fea0003c00000 */
[----:B0-----:R-:W-:Y:S01]  /*4af0*/  HFMA2.MMA R205, -RZ, RZ, 0, 9.5367431640625e-07 ;  /* 0x00000010ffcd7435 */ /* 0x001fe200000001ff */
[----:B-1----:R-:W-:Y:S02]  /*4b00*/  MOV R170, R168 ;  /* 0x000000a800aa7202 */ /* 0x002fe40000000f00 */
[----:B------:R-:W-:Y:S02]  /*4b10*/  MOV R168, R171 ;  /* 0x000000ab00a87202 */ /* 0x000fe40000000f00 */
[----:B------:R-:W-:Y:S02]  /*4b20*/  MOV R206, 0x1f ;  /* 0x0000001f00ce7802 */ /* 0x000fe40000000f00 */
[----:B------:R-:W-:-:S02]  /*4b30*/  MOV R207, 0xffffffff ;  /* 0xffffffff00cf7802 */ /* 0x000fc40000000f00 */
[----:B------:R-:W-:Y:S02]  /*4b40*/  MOV R164, 0x4b60 ;  /* 0x00004b6000a47802 */ /* 0x000fe40000000f00 */
[----:B------:R-:W-:Y:S05]  /*4b50*/  CALL.REL.NOINC `($__internal_114_$__cuda_sm70_shflsync_bfly_p) ;  /* 0x0000002000007944 */ /* 0x000fea0003c00000 */
[----:B-1----:R-:W-:Y:S01]  /*4b60*/  MOV R164, R168 ;  /* 0x000000a800a47202 */ /* 0x002fe20000000f00 */
[----:B0-----:R-:W-:Y:S05]  /*4b70*/  BRA `(.L_x_5703) ;  /* 0xffffcce000007947 */ /* 0x001fea000383ffff */
        .weak           $__internal_114_$__cuda_sm70_shflsync_bfly_p
        .type           $__internal_114_$__cuda_sm70_shflsync_bfly_p,@function
        .size           $__internal_114_$__cuda_sm70_shflsync_bfly_p,(.L_x_9844 - $__internal_114_$__cuda_sm70_shflsync_bfly_p)
$__internal_114_$__cuda_sm70_shflsync_bfly_p:
[----:B------:R-:W-:Y:S01]  /*4b80*/  HFMA2.MMA R165, -RZ, RZ, 0, 0 ;  /* 0x00000000ffa57435 */ /* 0x000fe200000001ff */
[----:B------:R-:W-:Y:S04]  /*4b90*/  WARPSYNC R207 ;  /* 0x000000cf00007348 */ /* 0x000fe80003800000 */
[----:B------:R0:W1:Y:S01]  /*4ba0*/  SHFL.BFLY PT, R168, R168, R205, R206 ;  /* 0x0c0000cda8a87389 */ /* 0x00006200000e00ce */
[----:B------:R-:W-:Y:S05]  /*4bb0*/  RET.REL.NODEC R164 `(_ZN10layer_norm13ln_bwd_kernelINS_13Kernel_traitsIf6__halfS2_S2_fjLj768ELj1ELj4ELj1ELj16ENS_18Kernel_traits_baseILj768EfS2_S2_S2_fjLj128EEEEELb1ELb1ELb0ELb0EEEvNS_9BwdParamsE) ;  /* 0xffffb440a4007950 */ /* 0x000fea0003c3ffff */
.L_x_5704:
        /* <DEDUP_REMOVED lines=12> */
.L_x_9844:


//--------------------- .text._ZN10layer_norm13ln_bwd_kernelINS_13Kernel_traitsIf6__halfS2_S2_fjLj768ELj1ELj4ELj1ELj16ENS_18Kernel_traits_baseILj768EfS2_S2_S2_fjLj128EEEEELb1ELb1ELb0ELb1EEEvNS_9BwdParamsE --------------------------
	.section	.text._ZN10layer_norm13ln_bwd_kernelINS_13Kernel_traitsIf6__halfS2_S2_fjLj768ELj1ELj4ELj1ELj16ENS_18Kernel_traits_baseILj768EfS2_S2_S2_fjLj128EEEEELb1ELb1ELb0ELb1EEEvNS_9BwdParamsE,"ax",@progbits
	.sectioninfo	@"SHI_REGISTERS=219"
	.align	128
        .global         _ZN10layer_norm13ln_bwd_kernelINS_13Kernel_traitsIf6__halfS2_S2_fjLj768ELj1ELj4ELj1ELj16ENS_18Kernel_traits_baseILj768EfS2_S2_S2_fjLj128EEEEELb1ELb1ELb0ELb1EEEvNS_9BwdParamsE
        .type           _ZN10layer_norm13ln_bwd_kernelINS_13Kernel_traitsIf6__halfS2_S2_fjLj768ELj1ELj4ELj1ELj16ENS_18Kernel_traits_baseILj768EfS2_S2_S2_fjLj128EEEEELb1ELb1ELb0ELb1EEEvNS_9BwdParamsE,@function
        .size           _ZN10layer_norm13ln_bwd_kernelINS_13Kernel_traitsIf6__halfS2_S2_fjLj768ELj1ELj4ELj1ELj16ENS_18Kernel_traits_baseILj768EfS2_S2_S2_fjLj128EEEEELb1ELb1ELb0ELb1EEEvNS_9BwdParamsE,(.L_x_9845 - _ZN10layer_norm13ln_bwd_kernelINS_13Kernel_traitsIf6__halfS2_S2_fjLj768ELj1ELj4ELj1ELj16ENS_18Kernel_traits_baseILj768EfS2_S2_S2_fjLj128EEEEELb1ELb1ELb0ELb1EEEvNS_9BwdParamsE)
        .other          _ZN10layer_norm13ln_bwd_kernelINS_13Kernel_traitsIf6__halfS2_S2_fjLj768ELj1ELj4ELj1ELj16ENS_18Kernel_traits_baseILj768EfS2_S2_S2_fjLj128EEEEELb1ELb1ELb0ELb1EEEvNS_9BwdParamsE,@"STO_CUDA_ENTRY STV_DEFAULT"
_ZN10layer_norm13ln_bwd_kernelINS_13Kernel_traitsIf6__halfS2_S2_fjLj768ELj1ELj4ELj1ELj16ENS_18Kernel_traits_baseILj768EfS2_S2_S2_fjLj128EEEEELb1ELb1ELb0ELb1EEEvNS_9BwdParamsE:
.text._ZN10layer_norm13ln_bwd_kernelINS_13Kernel_traitsIf6__halfS2_S2_fjLj768ELj1ELj4ELj1ELj16ENS_18Kernel_traits_baseILj768EfS2_S2_S2_fjLj128EEEEELb1ELb1ELb0ELb1EEEvNS_9BwdParamsE:
        /* <DEDUP_REMOVED lines=46> */
.L_x_5706:
        /* <DEDUP_REMOVED lines=57> */
.L_x_5712:
        /* <DEDUP_REMOVED lines=11> */
[----:B------:R-:W-:Y:S01]  /*0720*/  @P1 LEA.HI.X R3, R173, c[0x0][0x1c4], R68, 0x1, P0 ;  /* 0x00007100ad031a11 */ /* 0x000fe200000f0c44 */
[CC--:B------:R-:W-:Y:S01]  /*0730*/  IMAD.WIDE.U32 R68, R176.reuse, R99.reuse, c[0x0][0x188] ;  /* 0x00006200b0447625 */ /* 0x0c0fe200078e0063 */
[C---:B------:R-:W-:Y:S02]  /*0740*/  IADD3 R178, R176.reuse, 0x20, RZ ;  /* 0x00000020b0b27810 */ /* 0x040fe40007ffe0ff */
[C---:B------:R-:W-:Y:S01]  /*0750*/  IADD3 R174, R176.reuse, 0x40, RZ ;  /* 0x00000040b0ae7810 */ /* 0x040fe20007ffe0ff */
[----:B------:R0:W2:Y:S01]  /*0760*/  @P1 LDG.E.U16 R179, [R2.64] ;  /* 0x0000000402b31981 */ /* 0x0000a2000c1e1500 */
[C---:B------:R-:W-:Y:S01]  /*0770*/  IMAD.WIDE.U32 R72, R176.reuse, R99, c[0x0][0x208] ;  /* 0x00008200b0487625 */ /* 0x040fe200078e0063 */
[----:B------:R-:W-:-:S02]  /*0780*/  IADD3 R88, R176, 0x40, RZ ;  /* 0x00000040b0587810 */ /* 0x000fc40007ffe0ff */
[----:B------:R-:W3:Y:S01]  /*0790*/  LDG.E.128 R68, [R68.64] ;  /* 0x0000000444447981 */ /* 0x000ee2000c1e1d00 */
[----:B------:R-:W-:-:S03]  /*07a0*/  IMAD.WIDE.U32 R76, R99, R178, c[0x0][0x188] ;  /* 0x00006200634c7625 */ /* 0x000fc600078e00b2 */
[----:B------:R-:W4:Y:S01]  /*07b0*/  LDG.E.128 R72, [R72.64] ;  /* 0x0000000448487981 */ /* 0x000f22000c1e1d00 */
[----:B0-----:R-:W-:-:S03]  /*07c0*/  IMAD.WIDE R2, R173, R182, c[0x0][0x1a0] ;  /* 0x00006800ad027625 */ /* 0x001fc600078e02b6 */
[----:B------:R-:W4:Y:S01]  /*07d0*/  LDG.E.128 R76, [R76.64] ;  /* 0x000000044c4c7981 */ /* 0x000f22000c1e1d00 */
[----:B------:R-:W-:-:S03]  /*07e0*/  IMAD.WIDE.U32 R84, R174, R99, c[0x0][0x188] ;  /* 0x00006200ae547625 */ /* 0x000fc600078e0063 */
[----:B------:R0:W4:Y:S01]  /*07f0*/  LDG.E R194, [R2.64] ;  /* 0x0000000402c27981 */ /* 0x000122000c1e1900 */
[----:B------:R-:W-:-:S03]  /*0800*/  IMAD.WIDE.U32 R80, R178, R99, c[0x0][0x208] ;  /* 0x00008200b2507625 */ /* 0x000fc600078e0063 */
[----:B------:R-:W4:Y:S01]  /*0810*/  LDG.E.128 R84, [R84.64] ;  /* 0x0000000454547981 */ /* 0x000f22000c1e1d00 */
[----:B------:R-:W-:-:S03]  /*0820*/  IMAD.WIDE R182, R173, R182, c[0x0][0x1a8] ;  /* 0x00006a00adb67625 */ /* 0x000fc600078e02b6 */
[----:B------:R-:W4:Y:S01]  /*0830*/  LDG.E.128 R80, [R80.64] ;  /* 0x0000000450507981 */ /* 0x000f22000c1e1d00 */
[----:B------:R-:W-:-:S03]  /*0840*/  IMAD.WIDE.U32 R88, R88, R99, c[0x0][0x208] ;  /* 0x0000820058587625 */ /* 0x000fc600078e0063 */
[----:B------:R1:W4:Y:S04]  /*0850*/  LDG.E R175, [R182.64] ;  /* 0x00000004b6af7981 */ /* 0x000328000c1e1900 */
        /* <DEDUP_REMOVED lines=10> */
[----:B------:R-:W-:-:S11]  /*0900*/  MOV R177, 0x3f800000 ;  /* 0x3f80000000b17802 */ /* 0x000fd60000000f00 */
[----:B------:R-:W-:-:S04]  /*0910*/  @P0 IMAD.WIDE.U32 R180, R176, R99, c[0x0][0x218] ;  /* 0x00008600b0b40625 */ /* 0x000fc800078e0063 */
[----:B------:R-:W-:Y:S01]  /*0920*/  @P0 IMAD.WIDE.U32 R96, R99, R178, c[0x0][0x218] ;  /* 0x0000860063600625 */ /* 0x000fe200078e00b2 */
[----:B------:R3:W5:Y:S03]  /*0930*/  @P0 LDG.E.128 R52, [R180.64] ;  /* 0x00000004b4340981 */ /* 0x000766000c1e1d00 */
[----:B------:R-:W-:Y:S01]  /*0940*/  @P0 IMAD.WIDE.U32 R98, R174, R99, c[0x0][0x218] ;  /* 0x00008600ae620625 */ /* 0x000fe200078e0063 */
[----:B------:R0:W5:Y:S04]  /*0950*/  @P0 LDG.E.128 R56, [R96.64] ;  /* 0x0000000460380981 */ /* 0x000168000c1e1d00 */
[----:B------:R0:W5:Y:S01]  /*0960*/  @P0 LDG.E.128 R60, [R98.64] ;  /* 0x00000004623c0981 */ /* 0x000162000c1e1d00 */
[----:B--2---:R-:W-:Y:S01]  /*0970*/  @P1 HADD2.F32 R177, -RZ, R179.H0_H0 ;  /* 0x200000b3ffb11230 */ /* 0x004fe20000004100 */
[----:B------:R-:W-:Y:S01]  /*0980*/  ISETP.NE.AND P1, PT, R172, RZ, PT ;  /* 0x000000ffac00720c */ /* 0x000fe20003f25270 */
[----:B---3--:R-:W-:-:S02]  /*0990*/  HADD2.F32 R180, -RZ, R68.H0_H0 ;  /* 0x20000044ffb47230 */ /* 0x008fc40000004100 */
[--C-:B----4-:R-:W-:Y:S02]  /*09a0*/  HADD2.F32 R187, -RZ, R73.reuse.H0_H0 ;  /* 0x20000049ffbb7230 */ /* 0x110fe40000004100 */
[----:B------:R-:W-:Y:S02]  /*09b0*/  HADD2.F32 R188, -RZ, R73.H1_H1 ;  /* 0x30000049ffbc7230 */ /* 0x000fe40000004100 */
[----:B------:R-:W-:Y:S01]  /*09c0*/  HADD2.F32 R73, -RZ, R76.H0_H0 ;  /* 0x2000004cff497230 */ /* 0x000fe20000004100 */
[----:B------:R-:W-:Y:S01]  /*09d0*/  FSEL R208, R194, RZ, !P1 ;  /* 0x000000ffc2d07208 */ /* 0x000fe20004800000 */
[----:B0-----:R-:W-:Y:S02]  /*09e0*/  HADD2.F32 R97, -RZ, R72.H0_H0 ;  /* 0x20000048ff617230 */ /* 0x001fe40000004100 */
[----:B------:R-:W-:Y:S02]  /*09f0*/  HADD2.F32 R68, -RZ, R68.H1_H1 ;  /* 0x30000044ff447230 */ /* 0x000fe40000004100 */
[----:B------:R-:W-:-:S02]  /*0a00*/  HADD2.F32 R186, -RZ, R71.H0_H0 ;  /* 0x20000047ffba7230 */ /* 0x000fc40000004100 */
[----:B-1----:R-:W-:Y:S01]  /*0a10*/  HADD2.F32 R183, -RZ, R72.H1_H1 ;  /* 0x30000048ffb77230 */ /* 0x002fe20000004100 */
[C---:B------:R-:W-:Y:S01]  /*0a20*/  FADD.FTZ R72, -R208.reuse, R180 ;  /* 0x000000b4d0487221 */ /* 0x040fe20000010100 */
[----:B------:R-:W-:Y:S02]  /*0a30*/  HADD2.F32 R71, -RZ, R71.H1_H1 ;  /* 0x30000047ff477230 */ /* 0x000fe40000004100 */
[--C-:B------:R-:W-:Y:S02]  /*0a40*/  HADD2.F32 R190, -RZ, R77.reuse.H0_H0 ;  /* 0x2000004dffbe7230 */ /* 0x100fe40000004100 */
[----:B------:R-:W-:Y:S01]  /*0a50*/  HADD2.F32 R192, -RZ, R78.H1_H1 ;  /* 0x3000004effc07230 */ /* 0x000fe20000004100 */
[----:B------:R-:W-:Y:S01]  /*0a60*/  FADD.FTZ R196, -R208, R73 ;  /* 0x00000049d0c47221 */ /* 0x000fe20000010100 */
[----:B------:R-:W-:Y:S02]  /*0a70*/  HADD2.F32 R77, -RZ, R77.H1_H1 ;  /* 0x3000004dff4d7230 */ /* 0x000fe40000004100 */
[----:B------:R-:W-:-:S02]  /*0a80*/  HADD2.F32 R210, -RZ, R85.H0_H0 ;  /* 0x20000055ffd27230 */ /* 0x000fc40000004100 */
[----:B------:R-:W-:Y:S01]  /*0a90*/  HADD2.F32 R206, -RZ, R85.H1_H1 ;  /* 0x30000055ffce7230 */ /* 0x000fe20000004100 */
[----:B------:R-:W-:Y:S01]  /*0aa0*/  FMUL.FTZ R73, R48, R97 ;  /* 0x0000006130497220 */ /* 0x000fe20000410000 */
[--C-:B------:R-:W-:Y:S02]  /*0ab0*/  HADD2.F32 R201, -RZ, R75.reuse.H0_H0 ;  /* 0x2000004bffc97230 */ /* 0x100fe40000004100 */
[----:B------:R-:W-:Y:S02]  /*0ac0*/  HADD2.F32 R203, -RZ, R75.H1_H1 ;  /* 0x3000004bffcb7230 */ /* 0x000fe40000004100 */
[----:B------:R-:W-:Y:S01]  /*0ad0*/  HADD2.F32 R85, -RZ, R86.H0_H0 ;  /* 0x20000056ff557230 */ /* 0x000fe20000004100 */
[----:B------:R-:W-:Y:S01]  /*0ae0*/  FMUL.FTZ R72, R175, R72 ;  /* 0x00000048af487220 */ /* 0x000fe20000410000 */
[----:B------:R-:W-:Y:S02]  /*0af0*/  HADD2.F32 R182, -RZ, R69.H0_H0 ;  /* 0x20000045ffb67230 */ /* 0x000fe40000004100 */
[----:B------:R-:W-:Y:S01]  /*0b00*/  HADD2.F32 R75, -RZ, R76.H1_H1 ;  /* 0x3000004cff4b7230 */ /* 0x000fe20000004100 */
        /* <DEDUP_REMOVED lines=11> */
[----:B------:R-:W-:Y:S01]  /*0bc0*/  HADD2.F32 R69, -RZ, R69.H1_H1 ;  /* 0x30000045ff457230 */ /* 0x000fe20000004100 */
[----:B------:R-:W-:Y:S01]  /*0bd0*/  FMUL.FTZ R77, R49, R183 ;  /* 0x000000b7314d7220 */ /* 0x000fe20000410000 */
[--C-:B------:R-:W-:Y:S01]  /*0be0*/  HADD2.F32 R181, -RZ, R82.reuse.H0_H0 ;  /* 0x20000052ffb57230 */ /* 0x100fe20000004100 */
[----:B------:R-:W-:Y:S01]  /*0bf0*/  FADD.FTZ R90, RZ, R73 ;  /* 0x00000049ff5a7221 */ /* 0x000fe20000010000 */
[----:B------:R-:W-:Y:S01]  /*0c00*/  HADD2.F32 R184, -RZ, R82.H1_H1 ;  /* 0x30000052ffb87230 */ /* 0x000fe20000004100 */
[----:B------:R-:W-:Y:S01]  /*0c10*/  FADD.FTZ R82, -R208, R182 ;  /* 0x000000b6d0527221 */ /* 0x000fe20000010100 */
[----:B------:R-:W-:Y:S01]  /*0c20*/  HADD2.F32 R204, -RZ, R86.H1_H1 ;  /* 0x30000056ffcc7230 */ /* 0x000fe20000004100 */
[----:B------:R-:W-:-:S02]  /*0c30*/  FMUL.FTZ R76, R175, R76 ;  /* 0x0000004caf4c7220 */ /* 0x000fc40000410000 */
[----:B------:R-:W-:Y:S01]  /*0c40*/  FFMA.FTZ R85, R72, R73, RZ ;  /* 0x0000004948557223 */ /* 0x000fe200000100ff */
[----:B------:R-:W-:Y:S01]  /*0c50*/  HADD2.F32 R185, -RZ, R70.H0_H0 ;  /* 0x20000046ffb97230 */ /* 0x000fe20000004100 */
[----:B------:R-:W-:Y:S01]  /*0c60*/  FADD.FTZ R86, -R208, R83 ;  /* 0x00000053d0567221 */ /* 0x000fe20000010100 */
[--C-:B------:R-:W-:Y:S01]  /*0c70*/  HADD2.F32 R189, -RZ, R74.reuse.H0_H0 ;  /* 0x2000004affbd7230 */ /* 0x100fe20000004100 */
[----:B------:R-:W-:Y:S01]  /*0c80*/  FMUL.FTZ R83, R50, R187 ;  /* 0x000000bb32537220 */ /* 0x000fe20000410000 */
[----:B------:R-:W-:Y:S01]  /*0c90*/  HADD2.F32 R96, -RZ, R74.H1_H1 ;  /* 0x3000004aff607230 */ /* 0x000fe20000004100 */
[----:B------:R-:W-:Y:S01]  /*0ca0*/  FADD.FTZ R90, R90, R77 ;  /* 0x0000004d5a5a7221 */ /* 0x000fe20000010000 */
[--C-:B------:R-:W-:Y:S01]  /*0cb0*/  HADD2.F32 R197, -RZ, R79.reuse.H0_H0 ;  /* 0x2000004fffc57230 */ /* 0x100fe20000004100 */
[----:B------:R-:W-:Y:S01]  /*0cc0*/  FADD.FTZ R74, -R208, R69 ;  /* 0x00000045d04a7221 */ /* 0x000fe20000010100 */
[----:B------:R-:W-:Y:S01]  /*0cd0*/  HADD2.F32 R79, -RZ, R79.H1_H1 ;  /* 0x3000004fff4f7230 */ /* 0x000fe20000004100 */
[----:B------:R-:W-:-:S02]  /*0ce0*/  FMUL.FTZ R82, R175, R82 ;  /* 0x00000052af527220 */ /* 0x000fc40000410000 */
[----:B------:R-:W-:Y:S01]  /*0cf0*/  FFMA.FTZ R85, R76, R77, R85 ;  /* 0x0000004d4c557223 */ /* 0x000fe20000010055 */
[----:B------:R-:W-:Y:S01]  /*0d00*/  HADD2.F32 R70, -RZ, R70.H1_H1 ;  /* 0x30000046ff467230 */ /* 0x000fe20000004100 */
[----:B------:R-:W-:Y:S01]  /*0d10*/  FADD.FTZ R194, -R208, R75 ;  /* 0x0000004bd0c27221 */ /* 0x000fe20000010100 */
[----:B------:R-:W-:Y:S01]  /*0d20*/  HADD2.F32 R191, -RZ, R78.H0_H0 ;  /* 0x2000004effbf7230 */ /* 0x000fe20000004100 */
[----:B------:R-:W-:Y:S01]  /*0d30*/  FMUL.FTZ R75, R51, R188 ;  /* 0x000000bc334b7220 */ /* 0x000fe20000410000 */
[--C-:B------:R-:W-:Y:S01]  /*0d40*/  HADD2.F32 R199, -RZ, R81.reuse.H0_H0 ;  /* 0x20000051ffc77230 */ /* 0x100fe20000004100 */
[----:B------:R-:W-:Y:S01]  /*0d50*/  FADD.FTZ R90, R90, R83 ;  /* 0x000000535a5a7221 */ /* 0x000fe20000010000 */
[----:B------:R-:W-:Y:S01]  /*0d60*/  HADD2.F32 R179, -RZ, R81.H1_H1 ;  /* 0x30000051ffb37230 */ /* 0x000fe20000004100 */
[----:B------:R-:W-:Y:S01]  /*0d70*/  FADD.FTZ R78, -R208, R185 ;  /* 0x000000b9d04e7221 */ /* 0x000fe20000010100 */
[----:B------:R-:W-:Y:S01]  /*0d80*/  HADD2.F32 R81, -RZ, R84.H0_H0 ;  /* 0x20000054ff517230 */ /* 0x000fe20000004100 */
[----:B------:R-:W-:-:S02]  /*0d90*/  FMUL.FTZ R74, R175, R74 ;  /* 0x0000004aaf4a7220 */ /* 0x000fc40000410000 */
[----:B------:R-:W-:Y:S02]  /*0da0*/  FFMA.FTZ R85, R82, R83, R85 ;  /* 0x0000005352557223 */ /* 0x000fe40000010055 */
[C---:B------:R-:W-:Y:S01]  /*0db0*/  FADD.FTZ R200, -R208.reuse, R186 ;  /* 0x000000bad0c87221 */ /* 0x040fe20000010100 */
[--C-:B------:R-:W-:Y:S01]  /*0dc0*/  HADD2.F32 R193, -RZ, R80.reuse.H0_H0 ;  /* 0x20000050ffc17230 */ /* 0x100fe20000004100 */
[----:B------:R-:W-:Y:S01]  /*0dd0*/  FADD.FTZ R186, -R208, R79 ;  /* 0x0000004fd0ba7221 */ /* 0x000fe20000010100 */
[----:B------:R-:W-:Y:S01]  /*0de0*/  HADD2.F32 R195, -RZ, R80.H1_H1 ;  /* 0x30000050ffc37230 */ /* 0x000fe20000004100 */
[----:B------:R-:W-:Y:S02]  /*0df0*/  FMUL.FTZ R79, R44, R189 ;  /* 0x000000bd2c4f7220 */ /* 0x000fe40000410000 */
[----:B------:R-:W-:Y:S02]  /*0e00*/  FADD.FTZ R90, R90, R75 ;  /* 0x0000004b5a5a7221 */ /* 0x000fe40000010000 */
[----:B------:R-:W-:-:S02]  /*0e10*/  FADD.FTZ R80, -R208, R70 ;  /* 0x00000046d0507221 */ /* 0x000fc40000010100 */
[C---:B------:R-:W-:Y:S02]  /*0e20*/  FMUL.FTZ R78, R175.reuse, R78 ;  /* 0x0000004eaf4e7220 */ /* 0x040fe40000410000 */
[----:B------:R-:W-:Y:S02]  /*0e30*/  FFMA.FTZ R85, R74, R75, R85 ;  /* 0x0000004b4a557223 */ /* 0x000fe40000010055 */
[----:B------:R-:W-:Y:S02]  /*0e40*/  FADD.FTZ R84, -R208, R81 ;  /* 0x00000051d0547221 */ /* 0x000fe40000010100 */
[----:B------:R-:W-:Y:S02]  /*0e50*/  FMUL.FTZ R200, R175, R200 ;  /* 0x000000c8afc87220 */ /* 0x000fe40000410000 */
[----:B------:R-:W-:Y:S02]  /*0e60*/  FMUL.FTZ R81, R45, R96 ;  /* 0x000000602d517220 */ /* 0x000fe40000410000 */
[----:B------:R-:W-:-:S02]  /*0e70*/  FADD.FTZ R90, R90, R79 ;  /* 0x0000004f5a5a7221 */ /* 0x000fc40000010000 */
[----:B------:R-:W-:Y:S02]  /*0e80*/  FMUL.FTZ R80, R175, R80 ;  /* 0x00000050af507220 */ /* 0x000fe40000410000 */
[----:B------:R-:W-:Y:S02]  /*0e90*/  FFMA.FTZ R85, R78, R79, R85 ;  /* 0x0000004f4e557223 */ /* 0x000fe40000010055 */
[----:B------:R-:W-:Y:S02]  /*0ea0*/  FADD.FTZ R158, R201, R158 ;  /* 0x0000009ec99e7221 */ /* 0x000fe40000010000 */
[----:B------:R-:W-:Y:S02]  /*0eb0*/  FMUL.FTZ R202, R175, R202 ;  /* 0x000000caafca7220 */ /* 0x000fe40000410000 */
[-C--:B------:R-:W-:Y:S01]  /*0ec0*/  FFMA.FTZ R159, R200, R201.reuse, R159 ;  /* 0x000000c9c89f7223 */ /* 0x080fe2000001009f */
[----:B------:R-:W-:Y:S01]  /*0ed0*/  HADD2.F32 R205, -RZ, R87.H0_H0 ;  /* 0x20000057ffcd7230 */ /* 0x000fe20000004100 */
[----:B------:R-:W-:-:S02]  /*0ee0*/  FMUL.FTZ R201, R46, R201 ;  /* 0x000000c92ec97220 */ /* 0x000fc40000410000 */
[----:B------:R-:W-:Y:S01]  /*0ef0*/  FADD.FTZ R90, R90, R81 ;  /* 0x000000515a5a7221 */ /* 0x000fe20000010000 */
[----:B------:R-:W-:Y:S01]  /*0f00*/  HADD2.F32 R87, -RZ, R87.H1_H1 ;  /* 0x30000057ff577230 */ /* 0x000fe20000004100 */
[----:B------:R-:W-:Y:S02]  /*0f10*/  FFMA.FTZ R85, R80, R81, R85 ;  /* 0x0000005150557223 */ /* 0x000fe40000010055 */
[----:B------:R-:W-:Y:S02]  /*0f20*/  FADD.FTZ R156, R203, R156 ;  /* 0x0000009ccb9c7221 */ /* 0x000fe40000010000 */
[-C--:B------:R-:W-:Y:S02]  /*0f30*/  FFMA.FTZ R157, R202, R203.reuse, R157 ;  /* 0x000000cbca9d7223 */ /* 0x080fe4000001009d */
[----:B------:R-:W-:Y:S02]  /*0f40*/  FMUL.FTZ R196, R175, R196 ;  /* 0x000000c4afc47220 */ /* 0x000fe40000410000 */
[----:B------:R-:W-:-:S02]  /*0f50*/  FMUL.FTZ R203, R47, R203 ;  /* 0x000000cb2fcb7220 */ /* 0x000fc40000410000 */
[----:B------:R-:W-:Y:S02]  /*0f60*/  FADD.FTZ R90, R90, R201 ;  /* 0x000000c95a5a7221 */ /* 0x000fe40000010000 */
[----:B------:R-:W-:Y:S01]  /*0f70*/  FFMA.FTZ R85, R200, R201, R85 ;  /* 0x000000c9c8557223 */ /* 0x000fe20000010055 */
[----:B------:R-:W-:Y:S01]  /*0f80*/  HADD2.F32 R185, -RZ, R89.H0_H0 ;  /* 0x20000059ffb97230 */ /* 0x000fe20000004100 */
[C---:B------:R-:W-:Y:S02]  /*0f90*/  FADD.FTZ R212, -R208.reuse, R191 ;  /* 0x000000bfd0d47221 */ /* 0x040fe40000010100 */
[C---:B------:R-:W-:Y:S02]  /*0fa0*/  FADD.FTZ R216, -R208.reuse, R197 ;  /* 0x000000c5d0d87221 */ /* 0x040fe40000010100 */
[C---:B------:R-:W-:Y:S02]  /*0fb0*/  FADD.FTZ R210, -R208.reuse, R210 ;  /* 0x000000d2d0d27221 */ /* 0x040fe40000010100 */
[----:B------:R-:W-:-:S02]  /*0fc0*/  FADD.FTZ R206, -R208, R206 ;  /* 0x000000ced0ce7221 */ /* 0x000fc40000010100 */
[C---:B------:R-:W-:Y:S02]  /*0fd0*/  FADD.FTZ R182, -R208.reuse, R204 ;  /* 0x000000ccd0b67221 */ /* 0x040fe40000010100 */
[C---:B------:R-:W-:Y:S02]  /*0fe0*/  FADD.FTZ R70, -R208.reuse, R205 ;  /* 0x000000cdd0467221 */ /* 0x040fe40000010100 */
[----:B------:R-:W-:Y:S01]  /*0ff0*/  FADD.FTZ R68, -R208, R87 ;  /* 0x00000057d0447221 */ /* 0x000fe20000010100 */
[----:B------:R-:W-:Y:S01]  /*1000*/  HADD2.F32 R208, -RZ, R89.H1_H1 ;  /* 0x30000059ffd07230 */ /* 0x000fe20000004100 */
[----:B------:R-:W-:Y:S02]  /*1010*/  FADD.FTZ R154, R193, R154 ;  /* 0x0000009ac19a7221 */ /* 0x000fe40000010000 */
[----:B------:R-:W-:Y:S02]  /*1020*/  FMUL.FTZ R194, R175, R194 ;  /* 0x000000c2afc27220 */ /* 0x000fe40000410000 */
[----:B------:R-:W-:-:S02]  /*1030*/  FFMA.FTZ R155, R196, R193, R155 ;  /* 0x000000c1c49b7223 */ /* 0x000fc4000001009b */
[----:B------:R-:W-:Y:S02]  /*1040*/  FMUL.FTZ R193, R40, R193 ;  /* 0x000000c128c17220 */ /* 0x000fe40000410000 */
        /* <DEDUP_REMOVED lines=10> */
[----:B------:R-:W-:-:S02]  /*10f0*/  FADD.FTZ R150, R199, R150 ;  /* 0x00000096c7967221 */ /* 0x000fc40000010000 */
[----:B------:R-:W-:Y:S02]  /*1100*/  FMUL.FTZ R96, R175, R180 ;  /* 0x000000b4af607220 */ /* 0x000fe40000410000 */
[-C--:B------:R-:W-:Y:S02]  /*1110*/  FFMA.FTZ R151, R198, R199.reuse, R151 ;  /* 0x000000c7c6977223 */ /* 0x080fe40000010097 */
[----:B------:R-:W-:Y:S02]  /*1120*/  FMUL.FTZ R199, R42, R199 ;  /* 0x000000c72ac77220 */ /* 0x000fe40000410000 */
[----:B------:R-:W-:Y:S01]  /*1130*/  FADD.FTZ R90, R90, R195 ;  /* 0x000000c35a5a7221 */ /* 0x000fe20000010000 */
[----:B------:R-:W-:Y:S01]  /*1140*/  HADD2.F32 R87, -RZ, R88.H0_H0 ;  /* 0x20000058ff577230 */ /* 0x000fe20000004100 */
[----:B------:R-:W-:Y:S02]  /*1150*/  FADD.FTZ R170, R97, R170 ;  /* 0x000000aa61aa7221 */ /* 0x000fe40000010000 */
[----:B------:R-:W-:-:S02]  /*1160*/  FFMA.FTZ R171, R72, R97, R171 ;  /* 0x0000006148ab7223 */ /* 0x000fc400000100ab */
[----:B------:R-:W-:Y:S01]  /*1170*/  FFMA.FTZ R89, R194, R195, R89 ;  /* 0x000000c3c2597223 */ /* 0x000fe20000010059 */
[----:B------:R-:W-:Y:S01]  /*1180*/  HADD2.F32 R88, -RZ, R88.H1_H1 ;  /* 0x30000058ff587230 */ /* 0x000fe20000004100 */
[----:B------:R-:W-:Y:S02]  /*1190*/  FMUL.FTZ R97, R175, R212 ;  /* 0x000000d4af617220 */ /* 0x000fe40000410000 */
[----:B------:R-:W-:Y:S02]  /*11a0*/  FADD.FTZ R148, R179, R148 ;  /* 0x00000094b3947221 */ /* 0x000fe40000010000 */
[-C--:B------:R-:W-:Y:S02]  /*11b0*/  FFMA.FTZ R149, R96, R179.reuse, R149 ;  /* 0x000000b360957223 */ /* 0x080fe40000010095 */
[----:B------:R-:W-:Y:S02]  /*11c0*/  FMUL.FTZ R85, R175, R84 ;  /* 0x00000054af557220 */ /* 0x000fe40000410000 */
[----:B------:R-:W-:-:S02]  /*11d0*/  FMUL.FTZ R179, R43, R179 ;  /* 0x000000b32bb37220 */ /* 0x000fc40000410000 */
[----:B------:R-:W-:Y:S02]  /*11e0*/  FMUL.FTZ R86, R175, R86 ;  /* 0x00000056af567220 */ /* 0x000fe40000410000 */
[----:B------:R-:W-:Y:S02]  /*11f0*/  FADD.FTZ R90, R90, R199 ;  /* 0x000000c75a5a7221 */ /* 0x000fe40000010000 */
[----:B------:R-:W-:Y:S01]  /*1200*/  FFMA.FTZ R89, R198, R199, R89 ;  /* 0x000000c7c6597223 */ /* 0x000fe20000010059 */
[--C-:B------:R-:W-:Y:S01]  /*1210*/  HADD2.F32 R69, -RZ, R91.reuse.H0_H0 ;  /* 0x2000005bff457230 */ /* 0x100fe20000004100 */
[----:B------:R-:W-:Y:S01]  /*1220*/  FADD.FTZ R112, R181, R112 ;  /* 0x00000070b5707221 */ /* 0x000fe20000010000 */
[----:B------:R-:W-:Y:S01]  /*1230*/  HADD2.F32 R204, -RZ, R91.H1_H1 ;  /* 0x3000005bffcc7230 */ /* 0x000fe20000004100 */
[-C--:B------:R-:W-:Y:S02]  /*1240*/  FFMA.FTZ R100, R97, R181.reuse, R100 ;  /* 0x000000b561647223 */ /* 0x080fe40000010064 */
        /* <DEDUP_REMOVED lines=27> */
[----:B------:R-:W-:Y:S02]  /*1400*/  FMUL.FTZ R183, R175, R216 ;  /* 0x000000d8afb77220 */ /* 0x000fe40000410000 */
[----:B------:R-:W-:Y:S02]  /*1410*/  FFMA.FTZ R98, R181, R184, R90 ;  /* 0x000000b8b5627223 */ /* 0x000fe4000001005a */
[C---:B------:R-:W-:Y:S02]  /*1420*/  FMUL.FTZ R89, R175.reuse, R210 ;  /* 0x000000d2af597220 */ /* 0x040fe40000410000 */
        /* <DEDUP_REMOVED lines=19> */
[----:B------:R-:W-:Y:S02]  /*1560*/  FMUL.FTZ R91, R35, R208 ;  /* 0x000000d0235b7220 */ /* 0x000fe40000410000 */
[----:B------:R-:W-:Y:S02]  /*1570*/  FFMA.FTZ R71, R89, R88, R185 ;  /* 0x0000005859477223 */ /* 0x000fe400000100b9 */
[----:B------:R-:W-:Y:S02]  /*1580*/  FADD.FTZ R191, R190, R91 ;  /* 0x0000005bbebf7221 */ /* 0x000fe40000010000 */
[----:B------:R-:W-:Y:S02]  /*1590*/  FFMA.FTZ R71, R90, R91, R71 ;  /* 0x0000005b5a477223 */ /* 0x000fe40000010047 */
        /* <DEDUP_REMOVED lines=26> */
.L_x_5713:
        /* <DEDUP_REMOVED lines=18> */
.L_x_5714:
        /* <DEDUP_REMOVED lines=12> */
[----:B------:R-:W-:Y:S02]  /*1920*/  LOP3.LUT P1, RZ, R94, 0xff0000, RZ, 0xc0, !PT ;  /* 0x00ff00005eff7812 */ /* 0x000fe4000782c0ff */
[C---:B------:R-:W-:Y:S01]  /*1930*/  LOP3.LUT P3, RZ, R95.reuse, 0xff, RZ, 0xc0, !PT ;  /* 0x000000ff5fff7812 */ /* 0x040fe2000786c0ff */
[-CC-:B------:R-:W-:Y:S01]  /*1940*/  FFMA.FTZ R72, R72, R204.reuse, R205.reuse ;  /* 0x000000cc48487223 */ /* 0x180fe200000100cd */
[----:B------:R-:W-:Y:S01]  /*1950*/  LOP3.LUT P6, RZ, R95, 0xff00, RZ, 0xc0, !PT ;  /* 0x0000ff005fff7812 */ /* 0x000fe200078cc0ff */
[-CC-:B------:R-:W-:Y:S02]  /*1960*/  FFMA.FTZ R76, R76, R204.reuse, R205.reuse ;  /* 0x000000cc4c4c7223 */ /* 0x180fe400000100cd */
[----:B------:R-:W-:Y:S01]  /*1970*/  FADD.FTZ R72, R73, -R72 ;  /* 0x8000004849487221 */ /* 0x000fe20000010000 */
[--C-:B------:R-:W-:Y:S01]  /*1980*/  @P0 HADD2.F32 R73, -RZ, R52.reuse.H0_H0 ;  /* 0x20000034ff490230 */ /* 0x100fe20000004100 */
[----:B------:R-:W-:Y:S01]  /*1990*/  FADD.FTZ R76, R77, -R76 ;  /* 0x8000004c4d4c7221 */ /* 0x000fe20000010000 */
[----:B------:R-:W-:Y:S01]  /*19a0*/  @P0 HADD2.F32 R77, -RZ, R52.H1_H1 ;  /* 0x30000034ff4d0230 */ /* 0x000fe20000004100 */
[----:B------:R-:W-:-:S02]  /*19b0*/  FFMA.FTZ R206, R82, R204, R205 ;  /* 0x000000cc52ce7223 */ /* 0x000fc400000100cd */
[C---:B------:R-:W-:Y:S02]  /*19c0*/  FMUL.FTZ R72, R175.reuse, R72 ;  /* 0x00000048af487220 */ /* 0x040fe40000410000 */
[----:B------:R-:W-:Y:S02]  /*19d0*/  FMUL.FTZ R82, R175, R76 ;  /* 0x0000004caf527220 */ /* 0x000fe40000410000 */
[----:B------:R-:W-:Y:S02]  /*19e0*/  @P0 FADD.FTZ R72, R72, R73 ;  /* 0x0000004948480221 */ /* 0x000fe40000010000 */
[----:B------:R-:W-:Y:S02]  /*19f0*/  @P0 FADD.FTZ R82, R82, R77 ;  /* 0x0000004d52520221 */ /* 0x000fe40000010000 */
[----:B------:R-:W-:Y:S01]  /*1a00*/  FADD.FTZ R208, R83, -R206 ;  /* 0x800000ce53d07221 */ /* 0x000fe20000010000 */
[----:B------:R-:W-:Y:S01]  /*1a10*/  @P0 HADD2.F32 R83, -RZ, R53.H0_H0 ;  /* 0x20000035ff530230 */ /* 0x000fe20000004100 */
[-C--:B------:R-:W-:Y:S01]  /*1a20*/  FMUL.FTZ R73, R72, R177.reuse ;  /* 0x000000b148497220 */ /* 0x080fe20000410000 */
[----:B------:R-:W-:Y:S01]  /*1a30*/  CS2R R206, SRZ ;  /* 0x0000000000ce7805 */ /* 0x000fe2000001ff00 */
[----:B------:R-:W-:-:S02]  /*1a40*/  FMUL.FTZ R77, R82, R177 ;  /* 0x000000b1524d7220 */ /* 0x000fc40000410000 */
[----:B------:R-:W-:Y:S02]  /*1a50*/  FMUL.FTZ R208, R175, R208 ;  /* 0x000000d0afd07220 */ /* 0x000fe40000410000 */
[----:B------:R-:W-:Y:S02]  /*1a60*/  FMUL.FTZ R73, R73, c[0x0][0x1e8] ;  /* 0x00007a0049497a20 */ /* 0x000fe40000410000 */
[----:B------:R-:W-:Y:S02]  /*1a70*/  FMUL.FTZ R77, R77, c[0x0][0x1e8] ;  /* 0x00007a004d4d7a20 */ /* 0x000fe40000410000 */
[----:B------:R-:W-:Y:S02]  /*1a80*/  @P0 FADD.FTZ R208, R208, R83 ;  /* 0x00000053d0d00221 */ /* 0x000fe40000010000 */
[-CC-:B------:R-:W-:Y:S02]  /*1a90*/  FFMA.FTZ R94, R74, R204.reuse, R205.reuse ;  /* 0x000000cc4a5e7223 */ /* 0x180fe400000100cd */
[----:B------:R-:W-:-:S02]  /*1aa0*/  FFMA.FTZ R78, R78, R204, R205 ;  /* 0x000000cc4e4e7223 */ /* 0x000fc400000100cd */
[----:B------:R-:W-:Y:S01]  /*1ab0*/  FADD.FTZ R94, R75, -R94 ;  /* 0x8000005e4b5e7221 */ /* 0x000fe20000010000 */
[----:B------:R-:W-:Y:S01]  /*1ac0*/  @P0 HADD2.F32 R75, -RZ, R53.H1_H1 ;  /* 0x30000035ff4b0230 */ /* 0x000fe20000004100 */
[-CC-:B------:R-:W-:Y:S02]  /*1ad0*/  FFMA.FTZ R80, R80, R204.reuse, R205.reuse ;  /* 0x000000cc50507223 */ /* 0x180fe400000100cd */
[-CC-:B------:R-:W-:Y:S02]  /*1ae0*/  FFMA.FTZ R200, R200, R204.reuse, R205.reuse ;  /* 0x000000ccc8c87223 */ /* 0x180fe400000100cd */
[----:B------:R-:W-:Y:S02]  /*1af0*/  FFMA.FTZ R202, R202, R204, R205 ;  /* 0x000000cccaca7223 */ /* 0x000fe400000100cd */
[----:B------:R-:W-:Y:S02]  /*1b00*/  FMUL.FTZ R94, R175, R94 ;  /* 0x0000005eaf5e7220 */ /* 0x000fe40000410000 */
[----:B------:R-:W-:Y:S01]  /*1b10*/  FADD.FTZ R78, R79, -R78 ;  /* 0x8000004e4f4e7221 */ /* 0x000fe20000010000 */
[--C-:B------:R-:W-:Y:S01]  /*1b20*/  @P0 HADD2.F32 R79, -RZ, R55.reuse.H0_H0 ;  /* 0x20000037ff4f0230 */ /* 0x100fe20000004100 */
[----:B------:R-:W-:Y:S01]  /*1b30*/  FADD.FTZ R80, R81, -R80 ;  /* 0x8000005051507221 */ /* 0x000fe20000010000 */
[----:B------:R-:W-:Y:S01]  /*1b40*/  @P0 HADD2.F32 R81, -RZ, R55.H1_H1 ;  /* 0x30000037ff510230 */ /* 0x000fe20000004100 */
[----:B------:R-:W-:-:S02]  /*1b50*/  FADD.FTZ R200, R201, -R200 ;  /* 0x800000c8c9c87221 */ /* 0x000fc40000010000 */
[----:B------:R-:W-:Y:S02]  /*1b60*/  FADD.FTZ R202, R203, -R202 ;  /* 0x800000cacbca7221 */ /* 0x000fe40000010000 */
[----:B------:R-:W-:Y:S01]  /*1b70*/  @P0 FADD.FTZ R94, R94, R75 ;  /* 0x0000004b5e5e0221 */ /* 0x000fe20000010000 */
[----:B------:R-:W-:Y:S01]  /*1b80*/  @P0 HADD2.F32 R75, -RZ, R54.H0_H0 ;  /* 0x20000036ff4b0230 */ /* 0x000fe20000004100 */
[C---:B------:R-:W-:Y:S02]  /*1b90*/  FMUL.FTZ R78, R175.reuse, R78 ;  /* 0x0000004eaf4e7220 */ /* 0x040fe40000410000 */
[C---:B------:R-:W-:Y:S02]  /*1ba0*/  FMUL.FTZ R80, R175.reuse, R80 ;  /* 0x00000050af507220 */ /* 0x040fe40000410000 */
[C---:B------:R-:W-:Y:S02]  /*1bb0*/  FMUL.FTZ R200, R175.reuse, R200 ;  /* 0x000000c8afc87220 */ /* 0x040fe40000410000 */
[----:B------:R-:W-:-:S02]  /*1bc0*/  FMUL.FTZ R202, R175, R202 ;  /* 0x000000caafca7220 */ /* 0x000fc40000410000 */
[----:B------:R-:W-:Y:S02]  /*1bd0*/  @P0 FADD.FTZ R78, R78, R75 ;  /* 0x0000004b4e4e0221 */ /* 0x000fe40000010000 */
[----:B------:R-:W-:Y:S02]  /*1be0*/  @P0 FADD.FTZ R200, R200, R79 ;  /* 0x0000004fc8c80221 */ /* 0x000fe40000010000 */
[----:B------:R-:W-:Y:S01]  /*1bf0*/  @P0 FADD.FTZ R202, R202, R81 ;  /* 0x00000051caca0221 */ /* 0x000fe20000010000 */
[--C-:B---3--:R-:W-:Y:S02]  /*1c00*/  @P4 HADD2.F32 R76, -RZ, R68.reuse.H0_H0 ;  /* 0x20000044ff4c4230 */ /* 0x108fe40000004100 */
[----:B------:R-:W-:Y:S02]  /*1c10*/  @P5 HADD2.F32 R68, -RZ, R68.H1_H1 ;  /* 0x30000044ff445230 */ /* 0x000fe40000004100 */
[----:B------:R-:W-:Y:S01]  /*1c20*/  @P1 HADD2.F32 R74, -RZ, R69.H0_H0 ;  /* 0x20000045ff4a1230 */ /* 0x000fe20000004100 */
[----:B------:R-:W-:-:S02]  /*1c30*/  @P4 FMUL.FTZ R207, R73, R76 ;  /* 0x0000004c49cf4220 */ /* 0x000fc40000410000 */
        /* <DEDUP_REMOVED lines=10> */
[----:B------:R-:W-:Y:S01]  /*1ce0*/  FMUL.FTZ R68, R26, R77 ;  /* 0x0000004d1a447220 */ /* 0x000fe20000410000 */
[----:B------:R-:W-:-:S04]  /*1cf0*/  F2FP.PACK_AB R76, R73, R76 ;  /* 0x0000004c494c723e */ /* 0x000fc800000000ff */
[----:B------:R-:W-:Y:S01]  /*1d00*/  @P1 FMUL.FTZ R95, R77, R74 ;  /* 0x0000004a4d5f1220 */ /* 0x000fe20000410000 */
[----:B------:R-:W-:Y:S01]  /*1d10*/  FSEL R83, R68, RZ, P1 ;  /* 0x000000ff44537208 */ /* 0x000fe20000800000 */
[----:B------:R-:W-:Y:S01]  /*1d20*/  @P0 HADD2.F32 R77, -RZ, R54.H1_H1 ;  /* 0x30000036ff4d0230 */ /* 0x000fe20000004100 */
[----:B------:R-:W-:-:S04]  /*1d30*/  ISETP.NE.U32.AND P1, PT, RZ, c[0x0][0x258], PT ;  /* 0x00009600ff007a0c */ /* 0x000fc80003f25070 */
[----:B------:R-:W-:Y:S01]  /*1d40*/  ISETP.NE.AND.EX P1, PT, RZ, c[0x0][0x25c], PT, P1 ;  /* 0x00009700ff007a0c */ /* 0x000fe20003f25310 */
[----:B------:R-:W-:-:S12]  /*1d50*/  @P0 FADD.FTZ R80, R80, R77 ;  /* 0x0000004d50500221 */ /* 0x000fd80000010000 */
[----:B------:R-:W-:Y:S02]  /*1d60*/  @P1 F2FP.PACK_AB R208, RZ, R208 ;  /* 0x000000d0ffd0123e */ /* 0x000fe400000000ff */
[----:B------:R-:W-:Y:S01]  /*1d70*/  @P1 F2FP.PACK_AB R68, RZ, R94 ;  /* 0x0000005eff44123e */ /* 0x000fe200000000ff */
[-C--:B------:R-:W-:Y:S01]  /*1d80*/  FMUL.FTZ R94, R94, R177.reuse ;  /* 0x000000b15e5e7220 */ /* 0x080fe20000410000 */
[----:B------:R-:W-:Y:S02]  /*1d90*/  @P1 PRMT R65, R208, 0x7610, R65 ;  /* 0x00007610d0411816 */ /* 0x000fe40000000041 */
        /* <DEDUP_REMOVED lines=8> */
[----:B------:R-:W-:Y:S01]  /*1e20*/  @P1 F2FP.PACK_AB R72, RZ, R72 ;  /* 0x00000048ff48123e */ /* 0x000fe200000000ff */
[----:B------:R-:W-:Y:S01]  /*1e30*/  FMUL.FTZ R203, R78, c[0x0][0x1e8] ;  /* 0x00007a004ecb7a20 */ /* 0x000fe20000410000 */
        /* <DEDUP_REMOVED lines=8> */
[----:B------:R-:W-:Y:S01]  /*1ec0*/  @P1 F2FP.PACK_AB R82, RZ, R82 ;  /* 0x00000052ff52123e */ /* 0x000fe200000000ff */
        /* <DEDUP_REMOVED lines=9> */
[----:B------:R-:W-:-:S02]  /*1f60*/  FSEL R80, R78, RZ, P4 ;  /* 0x000000ff4e507208 */ /* 0x000fc40002000000 */
[----:B------:R-:W-:Y:S02]  /*1f70*/  FSEL R79, R79, RZ, P5 ;  /* 0x000000ff4f4f7208 */ /* 0x000fe40002800000 */
[----:B------:R-:W-:Y:S02]  /*1f80*/  FSEL R72, R72, RZ, P2 ;  /* 0x000000ff48487208 */ /* 0x000fe40001000000 */
[----:B------:R-:W-:Y:S02]  /*1f90*/  F2FP.PACK_AB R78, R81, R74 ;  /* 0x0000004a514e723e */ /* 0x000fe400000000ff */
[----:B------:R-:W-:Y:S01]  /*1fa0*/  F2FP.PACK_AB R79, R79, R80 ;  /* 0x000000504f4f723e */ /* 0x000fe200000000ff */
[----:B------:R-:W-:Y:S01]  /*1fb0*/  @P1 IMAD.WIDE.U32 R80, R176, R197, c[0x0][0x258] ;  /* 0x00009600b0501625 */ /* 0x000fe200078e00c5 */
[----:B------:R-:W-:Y:S02]  /*1fc0*/  F2FP.PACK_AB R77, R72, R83 ;  /* 0x00000053484d723e */ /* 0x000fe400000000ff */
[----:B------:R-:W-:Y:S01]  /*1fd0*/  @P1 PRMT R67, R67, 0x5410, R201 ;  /* 0x0000541043431816 */ /* 0x000fe200000000c9 */
[----:B------:R-:W-:-:S04]  /*1fe0*/  IMAD.WIDE.U32 R82, R176, R197, c[0x0][0x248] ;  /* 0x00009200b0527625 */ /* 0x000fc800078e00c5 */
[----:B------:R-:W-:Y:S01]  /*1ff0*/  IMAD.WIDE.U32 R72, R178, R197, c[0x0][0x170] ;  /* 0x00005c00b2487625 */ /* 0x000fe200078e00c5 */
[----:B------:R-:W-:Y:S04]  /*2000*/  @P1 STG.E.128 [R80.64], R64 ;  /* 0x0000004050001986 */ /* 0x000fe8000c101d04 */
[----:B------:R0:W-:Y:S04]  /*2010*/  STG.E.128 [R82.64], R76 ;  /* 0x0000004c52007986 */ /* 0x0001e8000c101d04 */
[----:B------:R-:W2:Y:S01]  /*2020*/  LDG.E.128 R72, [R72.64] ;  /* 0x0000000448487981 */ /* 0x000ea2000c1e1d00 */
[-CC-:B------:R-:W-:Y:S01]  /*2030*/  FFMA.FTZ R196, R196, R204.reuse, R205.reuse ;  /* 0x000000ccc4c47223 */ /* 0x180fe200000100cd */
[----:B------:R-:W-:Y:S01]  /*2040*/  @P2 HADD2.F32 R69, -RZ, R69.H1_H1 ;  /* 0x30000045ff452230 */ /* 0x000fe20000004100 */
[----:B------:R-:W-:Y:S01]  /*2050*/  MOV R94, RZ ;  /* 0x000000ff005e7202 */ /* 0x000fe20000000f00 */
[----:B------:R-:W-:Y:S01]  /*2060*/  FFMA.FTZ R194, R194, R204, R205 ;  /* 0x000000ccc2c27223 */ /* 0x000fe200000100cd */
[----:B------:R-:W-:Y:S01]  /*2070*/  MOV R201, RZ ;  /* 0x000000ff00c97202 */ /* 0x000fe20000000f00 */
[----:B------:R-:W-:Y:S01]  /*2080*/  FADD.FTZ R196, R193, -R196 ;  /* 0x800000c4c1c47221 */ /* 0x000fe20000010000 */
[----:B------:R-:W-:Y:S01]  /*2090*/  HFMA2.MMA R193, -RZ, RZ, 0, 0 ;  /* 0x00000000ffc17435 */ /* 0x000fe200000001ff */
[----:B------:R-:W-:Y:S01]  /*20a0*/  @P2 FMUL.FTZ R94, R202, R69 ;  /* 0x00000045ca5e2220 */ /* 0x000fe20000410000 */
[----:B------:R-:W-:Y:S01]  /*20b0*/  @P0 HADD2.F32 R69, -RZ, R56.H0_H0 ;  /* 0x20000038ff450230 */ /* 0x000fe20000004100 */
[----:B------:R-:W-:-:S02]  /*20c0*/  FADD.FTZ R194, R195, -R194 ;  /* 0x800000c2c3c27221 */ /* 0x000fc40000010000 */
[----:B------:R-:W-:Y:S01]  /*20d0*/  FFMA.FTZ R198, R198, R204, R205 ;  /* 0x000000ccc6c67223 */ /* 0x000fe200000100cd */
[----:B0-----:R-:W-:Y:S01]  /*20e0*/  MOV R76, R92 ;  /* 0x0000005c004c7202 */ /* 0x001fe20000000f00 */
[C---:B------:R-:W-:Y:S01]  /*20f0*/  FMUL.FTZ R78, R175.reuse, R196 ;  /* 0x000000c4af4e7220 */ /* 0x040fe20000410000 */
[----:B------:R-:W-:Y:S01]  /*2100*/  @P0 HADD2.F32 R77, -RZ, R56.H1_H1 ;  /* 0x30000038ff4d0230 */ /* 0x000fe20000004100 */
[----:B------:R-:W-:Y:S01]  /*2110*/  FMUL.FTZ R82, R175, R194 ;  /* 0x000000c2af527220 */ /* 0x000fe20000410000 */
[----:B------:R-:W-:Y:S01]  /*2120*/  LOP3.LUT P2, RZ, R76, 0xff, RZ, 0xc0, !PT ;  /* 0x000000ff4cff7812 */ /* 0x000fe2000784c0ff */
[----:B------:R-:W-:Y:S01]  /*2130*/  @P0 FADD.FTZ R78, R78, R69 ;  /* 0x000000454e4e0221 */ /* 0x000fe20000010000 */
[--C-:B------:R-:W-:Y:S01]  /*2140*/  @P3 HADD2.F32 R69, -RZ, R70.reuse.H0_H0 ;  /* 0x20000046ff453230 */ /* 0x100fe20000004100 */
[----:B------:R-:W-:Y:S01]  /*2150*/  FADD.FTZ R198, R199, -R198 ;  /* 0x800000c6c7c67221 */ /* 0x000fe20000010000 */
[----:B------:R-:W-:Y:S01]  /*2160*/  @P6 HADD2.F32 R70, -RZ, R70.H1_H1 ;  /* 0x30000046ff466230 */ /* 0x000fe20000004100 */
[----:B------:R-:W-:Y:S01]  /*2170*/  @P0 FADD.FTZ R82, R82, R77 ;  /* 0x0000004d52520221 */ /* 0x000fe20000010000 */
[----:B------:R-:W-:Y:S01]  /*2180*/  CS2R R194, SRZ ;  /* 0x0000000000c27805 */ /* 0x000fe2000001ff00 */
[----:B------:R-:W-:Y:S01]  /*2190*/  @P3 FMUL.FTZ R193, R203, R69 ;  /* 0x00000045cbc13220 */ /* 0x000fe20000410000 */
[----:B------:R-:W-:Y:S01]  /*21a0*/  @P0 HADD2.F32 R79, -RZ, R57.H0_H0 ;  /* 0x20000039ff4f0230 */ /* 0x000fe20000004100 */
[-C--:B------:R-:W-:Y:S01]  /*21b0*/  FMUL.FTZ R69, R78, R177.reuse ;  /* 0x000000b14e457220 */ /* 0x080fe20000410000 */
[----:B------:R-:W-:Y:S01]  /*21c0*/  LOP3.LUT P3, RZ, R92, 0xff0000, RZ, 0xc0, !PT ;  /* 0x00ff00005cff7812 */ /* 0x000fe2000786c0ff */
[----:B------:R-:W-:Y:S01]  /*21d0*/  FMUL.FTZ R200, R175, R198 ;  /* 0x000000c6afc87220 */ /* 0x000fe20000410000 */
[--C-:B------:R-:W-:Y:S01]  /*21e0*/  @P4 HADD2.F32 R76, -RZ, R71.reuse.H0_H0 ;  /* 0x20000047ff4c4230 */ /* 0x100fe20000004100 */
[----:B------:R-:W-:Y:S01]  /*21f0*/  @P6 FMUL.FTZ R194, R208, R70 ;  /* 0x00000046d0c26220 */ /* 0x000fe20000410000 */
[----:B------:R-:W-:Y:S01]  /*2200*/  LOP3.LUT P6, RZ, R92, 0xff00, RZ, 0xc0, !PT ;  /* 0x0000ff005cff7812 */ /* 0x000fe200078cc0ff */
[----:B------:R-:W-:Y:S01]  /*2210*/  FMUL.FTZ R70, R82, R177 ;  /* 0x000000b152467220 */ /* 0x000fe20000410000 */
[----:B------:R-:W-:Y:S01]  /*2220*/  @P5 HADD2.F32 R71, -RZ, R71.H1_H1 ;  /* 0x30000047ff475230 */ /* 0x000fe20000004100 */
[----:B------:R-:W-:Y:S01]  /*2230*/  FMUL.FTZ R77, R69, c[0x0][0x1e8] ;  /* 0x00007a00454d7a20 */ /* 0x000fe20000410000 */
[----:B------:R-:W-:Y:S01]  /*2240*/  HFMA2.MMA R196, -RZ, RZ, 0, 0 ;  /* 0x00000000ffc47435 */ /* 0x000fe200000001ff */
[----:B------:R-:W-:Y:S01]  /*2250*/  @P0 FADD.FTZ R200, R200, R79 ;  /* 0x0000004fc8c80221 */ /* 0x000fe20000010000 */
[----:B------:R-:W-:Y:S01]  /*2260*/  CS2R R198, SRZ ;  /* 0x0000000000c67805 */ /* 0x000fe2000001ff00 */
[----:B------:R-:W-:Y:S01]  /*2270*/  FMUL.FTZ R79, R70, c[0x0][0x1e8] ;  /* 0x00007a00464f7a20 */ /* 0x000fe20000410000 */
[----:B------:R-:W-:Y:S01]  /*2280*/  @P1 F2FP.PACK_AB R82, RZ, R82 ;  /* 0x00000052ff52123e */ /* 0x000fe200000000ff */
[----:B------:R-:W-:-:S02]  /*2290*/  FFMA.FTZ R96, R96, R204, R205 ;  /* 0x000000cc60607223 */ /* 0x000fc400000100cd */
[----:B------:R-:W-:Y:S01]  /*22a0*/  @P4 FMUL.FTZ R195, R209, R76 ;  /* 0x0000004cd1c34220 */ /* 0x000fe20000410000 */
[----:B------:R-:W-:Y:S01]  /*22b0*/  LOP3.LUT P4, RZ, R92, 0xff000000, RZ, 0xc0, !PT ;  /* 0xff0000005cff7812 */ /* 0x000fe2000788c0ff */
[----:B------:R-:W-:Y:S02]  /*22c0*/  FADD.FTZ R96, R179, -R96 ;  /* 0x80000060b3607221 */ /* 0x000fe40000010000 */
[-CC-:B------:R-:W-:Y:S02]  /*22d0*/  FFMA.FTZ R183, R183, R204.reuse, R205.reuse ;  /* 0x000000ccb7b77223 */ /* 0x180fe400000100cd */
[--C-:B------:R-:W-:Y:S02]  /*22e0*/  FFMA.FTZ R186, R186, R204, R205.reuse ;  /* 0x000000ccbaba7223 */ /* 0x100fe400000100cd */
[----:B------:R-:W-:Y:S01]  /*22f0*/  FMUL.FTZ R76, R200, R177 ;  /* 0x000000b1c84c7220 */ /* 0x000fe20000410000 */
[----:B------:R-:W-:Y:S01]  /*2300*/  @P1 F2FP.PACK_AB R200, RZ, R200 ;  /* 0x000000c8ffc8123e */ /* 0x000fe200000000ff */
[----:B------:R-:W-:-:S02]  /*2310*/  FFMA.FTZ R97, R97, R204, R205 ;  /* 0x000000cc61617223 */ /* 0x000fc400000100cd */
[----:B------:R-:W-:Y:S01]  /*2320*/  FFMA.FTZ R181, R181, R204, R205 ;  /* 0x000000ccb5b57223 */ /* 0x000fe200000100cd */
[----:B------:R-:W-:Y:S01]  /*2330*/  @P1 PRMT R65, R200, 0x7610, R65 ;  /* 0x00007610c8411816 */ /* 0x000fe20000000041 */
[----:B------:R-:W-:Y:S02]  /*2340*/  FMUL.FTZ R96, R175, R96 ;  /* 0x00000060af607220 */ /* 0x000fe40000410000 */
[----:B------:R-:W-:Y:S02]  /*2350*/  FADD.FTZ R188, R188, -R183 ;  /* 0x800000b7bcbc7221 */ /* 0x000fe40000010000 */
[----:B------:R-:W-:Y:S02]  /*2360*/  FADD.FTZ R186, R189, -R186 ;  /* 0x800000babdba7221 */ /* 0x000fe40000010000 */
[----:B------:R-:W-:Y:S02]  /*2370*/  FMUL.FTZ R81, R76, c[0x0][0x1e8] ;  /* 0x00007a004c517a20 */ /* 0x000fe40000410000 */
[----:B------:R-:W-:Y:S01]  /*2380*/  @P5 FMUL.FTZ R198, R68, R71 ;  /* 0x0000004744c65220 */ /* 0x000fe20000410000 */
[----:B------:R-:W-:Y:S01]  /*2390*/  @P0 HADD2.F32 R71, -RZ, R58.H1_H1 ;  /* 0x3000003aff470230 */ /* 0x000fe20000004100 */
[----:B------:R-:W-:Y:S01]  /*23a0*/  FADD.FTZ R180, R180, -R97 ;  /* 0x80000061b4b47221 */ /* 0x000fe20000010000 */
[----:B------:R-:W-:Y:S01]  /*23b0*/  LOP3.LUT P5, RZ, R93, 0xff, RZ, 0xc0, !PT ;  /* 0x000000ff5dff7812 */ /* 0x000fe200078ac0ff */
[----:B------:R-:W-:-:S02]  /*23c0*/  FADD.FTZ R184, R184, -R181 ;  /* 0x800000b5b8b87221 */ /* 0x000fc40000010000 */
[----:B------:R-:W-:Y:S02]  /*23d0*/  FMUL.FTZ R68, R16, R77 ;  /* 0x0000004d10447220 */ /* 0x000fe40000410000 */
[C---:B------:R-:W-:Y:S02]  /*23e0*/  FMUL.FTZ R188, R175.reuse, R188 ;  /* 0x000000bcafbc7220 */ /* 0x040fe40000410000 */
[C---:B------:R-:W-:Y:S01]  /*23f0*/  FMUL.FTZ R186, R175.reuse, R186 ;  /* 0x000000baafba7220 */ /* 0x040fe20000410000 */
[----:B------:R-:W-:Y:S01]  /*2400*/  FSEL R202, R68, RZ, P2 ;  /* 0x000000ff44ca7208 */ /* 0x000fe20001000000 */
[C---:B------:R-:W-:Y:S01]  /*2410*/  FMUL.FTZ R180, R175.reuse, R180 ;  /* 0x000000b4afb47220 */ /* 0x040fe20000410000 */
[----:B------:R-:W-:Y:S01]  /*2420*/  @P1 F2FP.PACK_AB R68, RZ, R78 ;  /* 0x0000004eff44123e */ /* 0x000fe200000000ff */
[----:B------:R-:W-:-:S03]  /*2430*/  FMUL.FTZ R184, R175, R184 ;  /* 0x000000b8afb87220 */ /* 0x000fc60000410000 */
[----:B------:R-:W-:Y:S01]  /*2440*/  @P1 PRMT R64, R68, 0x7610, R64 ;  /* 0x0000761044401816 */ /* 0x000fe20000000040 */
[----:B------:R-:W-:-:S03]  /*2450*/  @P0 FADD.FTZ R184, R184, R71 ;  /* 0x00000047b8b80221 */ /* 0x000fc60000010000 */
[----:B------:R-:W-:Y:S01]  /*2460*/  @P1 PRMT R64, R64, 0x5410, R82 ;  /* 0x0000541040401816 */ /* 0x000fe20000000052 */
[----:B------:R-:W-:Y:S01]  /*2470*/  FMUL.FTZ R92, R184, R177 ;  /* 0x000000b1b85c7220 */ /* 0x000fe20000410000 */
[----:B------:R-:W-:-:S03]  /*2480*/  @P1 F2FP.PACK_AB R179, RZ, R184 ;  /* 0x000000b8ffb3123e */ /* 0x000fc600000000ff */
[----:B------:R-:W-:Y:S01]  /*2490*/  FMUL.FTZ R92, R92, c[0x0][0x1e8] ;  /* 0x00007a005c5c7a20 */ /* 0x000fe20000410000 */
[--C-:B--2---:R-:W-:Y:S02]  /*24a0*/  @P2 HADD2.F32 R69, -RZ, R72.reuse.H0_H0 ;  /* 0x20000048ff452230 */ /* 0x104fe40000004100 */
[----:B------:R-:W-:Y:S02]  /*24b0*/  @P6 HADD2.F32 R72, -RZ, R72.H1_H1 ;  /* 0x30000048ff486230 */ /* 0x000fe40000004100 */
[----:B------:R-:W-:Y:S01]  /*24c0*/  @P3 HADD2.F32 R70, -RZ, R73.H0_H0 ;  /* 0x20000049ff463230 */ /* 0x000fe20000004100 */
[----:B------:R-:W-:Y:S01]  /*24d0*/  @P2 FMUL.FTZ R201, R77, R69 ;  /* 0x000000454dc92220 */ /* 0x000fe20000410000 */
[--C-:B------:R-:W-:Y:S01]  /*24e0*/  @P0 HADD2.F32 R77, -RZ, R59.reuse.H0_H0 ;  /* 0x2000003bff4d0230 */ /* 0x100fe20000004100 */
[----:B------:R-:W-:Y:S01]  /*24f0*/  FMUL.FTZ R69, R17, R79 ;  /* 0x0000004f11457220 */ /* 0x000fe20000410000 */
[----:B------:R-:W-:Y:S01]  /*2500*/  LOP3.LUT P2, RZ, R93, 0xff00, RZ, 0xc0, !PT ;  /* 0x0000ff005dff7812 */ /* 0x000fe2000784c0ff */
[----:B------:R-:W-:Y:S01]  /*2510*/  @P6 FMUL.FTZ R196, R79, R72 ;  /* 0x000000484fc46220 */ /* 0x000fe20000410000 */
[----:B------:R-:W-:Y:S01]  /*2520*/  @P0 HADD2.F32 R79, -RZ, R59.H1_H1 ;  /* 0x3000003bff4f0230 */ /* 0x000fe20000004100 */
[----:B------:R-:W-:Y:S01]  /*2530*/  @P3 FMUL.FTZ R199, R81, R70 ;  /* 0x0000004651c73220 */ /* 0x000fe20000410000 */
[----:B------:R-:W-:Y:S01]  /*2540*/  FSEL R203, R69, RZ, P6 ;  /* 0x000000ff45cb7208 */ /* 0x000fe20003000000 */
[----:B------:R-:W-:Y:S01]  /*2550*/  @P0 HADD2.F32 R69, -RZ, R57.H1_H1 ;  /* 0x30000039ff450230 */ /* 0x000fe20000004100 */
[----:B------:R-:W-:Y:S01]  /*2560*/  FMUL.FTZ R70, R18, R81 ;  /* 0x0000005112467220 */ /* 0x000fe20000410000 */
[----:B------:R-:W-:Y:S01]  /*2570*/  LEA R80, P6, R178, c[0x0][0x248], 0x4 ;  /* 0x00009200b2507a11 */ /* 0x000fe200078c20ff */
[----:B------:R-:W-:-:S02]  /*2580*/  @P0 FADD.FTZ R188, R188, R77 ;  /* 0x0000004dbcbc0221 */ /* 0x000fc40000010000 */
[----:B------:R-:W-:Y:S01]  /*2590*/  @P0 FADD.FTZ R96, R96, R69 ;  /* 0x0000004560600221 */ /* 0x000fe20000010000 */
[----:B------:R-:W-:Y:S01]  /*25a0*/  @P0 HADD2.F32 R69, -RZ, R58.H0_H0 ;  /* 0x2000003aff450230 */ /* 0x000fe20000004100 */
[----:B------:R-:W-:Y:S01]  /*25b0*/  @P0 FADD.FTZ R186, R186, R79 ;  /* 0x0000004fbaba0221 */ /* 0x000fe20000010000 */
[----:B------:R-:W-:Y:S01]  /*25c0*/  FSEL R208, R70, RZ, P3 ;  /* 0x000000ff46d07208 */ /* 0x000fe20001800000 */
[-C--:B------:R-:W-:Y:S01]  /*25d0*/  FMUL.FTZ R97, R188, R177.reuse ;  /* 0x000000b1bc617220 */ /* 0x080fe20000410000 */
[----:B------:R-:W-:Y:S01]  /*25e0*/  LEA.HI.X R81, R178, c[0x0][0x24c], RZ, 0x4, P6 ;  /* 0x00009300b2517a11 */ /* 0x000fe200030f24ff */
[----:B------:R-:W-:Y:S01]  /*25f0*/  @P0 FADD.FTZ R180, R180, R69 ;  /* 0x00000045b4b40221 */ /* 0x000fe20000010000 */
[C---:B------:R-:W-:Y:S01]  /*2600*/  LOP3.LUT P3, RZ, R93.reuse, 0xff0000, RZ, 0xc0, !PT ;  /* 0x00ff00005dff7812 */ /* 0x040fe2000786c0ff */
[-C--:B------:R-:W-:Y:S01]  /*2610*/  FMUL.FTZ R72, R186, R177.reuse ;  /* 0x000000b1ba487220 */ /* 0x080fe20000410000 */
[----:B------:R-:W-:Y:S01]  /*2620*/  LOP3.LUT P6, RZ, R93, 0xff000000, RZ, 0xc0, !PT ;  /* 0xff0000005dff7812 */ /* 0x000fe200078cc0ff */
[-C--:B------:R-:W-:Y:S01]  /*2630*/  FMUL.FTZ R93, R180, R177.reuse ;  /* 0x000000b1b45d7220 */ /* 0x080fe20000410000 */
[----:B------:R-:W-:Y:S01]  /*2640*/  @P1 F2FP.PACK_AB R69, RZ, R96 ;  /* 0x00000060ff45123e */ /* 0x000fe200000000ff */
[----:B------:R-:W-:Y:S01]  /*2650*/  FMUL.FTZ R96, R96, R177 ;  /* 0x000000b160607220 */ /* 0x000fe20000410000 */
[----:B------:R-:W-:Y:S01]  /*2660*/  @P1 F2FP.PACK_AB R71, RZ, R180 ;  /* 0x000000b4ff47123e */ /* 0x000fe200000000ff */
[----:B------:R-:W-:Y:S01]  /*2670*/  FMUL.FTZ R97, R97, c[0x0][0x1e8] ;  /* 0x00007a0061617a20 */ /* 0x000fe20000410000 */
[----:B------:R-:W-:Y:S01]  /*2680*/  @P1 F2FP.PACK_AB R83, RZ, R188 ;  /* 0x000000bcff53123e */ /* 0x000fe200000000ff */
[----:B------:R-:W-:Y:S01]  /*2690*/  FMUL.FTZ R72, R72, c[0x0][0x1e8] ;  /* 0x00007a0048487a20 */ /* 0x000fe20000410000 */
[----:B------:R-:W-:Y:S01]  /*26a0*/  @P1 F2FP.PACK_AB R186, RZ, R186 ;  /* 0x000000baffba123e */ /* 0x000fe200000000ff */
        /* <DEDUP_REMOVED lines=14> */
[----:B------:R-:W-:Y:S01]  /*2790*/  @P1 IMAD.WIDE.U32 R82, R178, R197, c[0x0][0x258] ;  /* 0x00009600b2521625 */ /* 0x000fe200078e00c5 */
[----:B------:R-:W-:-:S02]  /*27a0*/  FSEL R181, R77, RZ, P2 ;  /* 0x000000ff4db57208 */ /* 0x000fc40001000000 */
[----:B------:R-:W-:Y:S01]  /*27b0*/  FSEL R77, R70, RZ, P4 ;  /* 0x000000ff464d7208 */ /* 0x000fe20002000000 */
[----:B------:R-:W-:Y:S01]  /*27c0*/  IMAD.WIDE.U32 R68, R174, R197, c[0x0][0x170] ;  /* 0x00005c00ae447625 */ /* 0x000fe200078e00c5 */
[----:B------:R-:W-:Y:S02]  /*27d0*/  F2FP.PACK_AB R79, R79, R78 ;  /* 0x0000004e4f4f723e */ /* 0x000fe400000000ff */
[----:B------:R-:W-:Y:S02]  /*27e0*/  F2FP.PACK_AB R78, R181, R76 ;  /* 0x0000004cb54e723e */ /* 0x000fe400000000ff */
        /* <DEDUP_REMOVED lines=8> */
[--C-:B------:R-:W-:Y:S01]  /*2870*/  FFMA.FTZ R85, R85, R204, R205.reuse ;  /* 0x000000cc55557223 */ /* 0x100fe200000100cd */
[----:B------:R-:W-:Y:S01]  /*2880*/  MOV R96, RZ ;  /* 0x000000ff00607202 */ /* 0x000fe20000000f00 */
[----:B------:R-:W-:Y:S01]  /*2890*/  FADD.FTZ R86, R87, -R86 ;  /* 0x8000005657567221 */ /* 0x000fe20000010000 */
[----:B------:R-:W-:Y:S01]  /*28a0*/  MOV R178, R2 ;  /* 0x0000000200b27202 */ /* 0x000fe20000000f00 */
[----:B------:R-:W-:-:S02]  /*28b0*/  FFMA.FTZ R90, R90, R204, R205 ;  /* 0x000000cc5a5a7223 */ /* 0x000fc400000100cd */
[----:B------:R-:W-:Y:S01]  /*28c0*/  FADD.FTZ R84, R84, -R85 ;  /* 0x8000005554547221 */ /* 0x000fe20000010000 */
[----:B0-----:R-:W-:Y:S01]  /*28d0*/  @P0 HADD2.F32 R83, -RZ, R63.H0_H0 ;  /* 0x2000003fff530230 */ /* 0x001fe20000004100 */
[-CC-:B------:R-:W-:Y:S02]  /*28e0*/  FFMA.FTZ R99, R99, R204.reuse, R205.reuse ;  /* 0x000000cc63637223 */ /* 0x180fe400000100cd */
[----:B------:R-:W-:Y:S01]  /*28f0*/  @P4 FMUL.FTZ R96, R180, R73 ;  /* 0x00000049b4604220 */ /* 0x000fe20000410000 */
[--C-:B-1----:R-:W-:Y:S01]  /*2900*/  @P0 HADD2.F32 R77, -RZ, R60.reuse.H1_H1 ;  /* 0x3000003cff4d0230 */ /* 0x102fe20000004100 */
[-CC-:B------:R-:W-:Y:S01]  /*2910*/  FFMA.FTZ R89, R89, R204.reuse, R205.reuse ;  /* 0x000000cc59597223 */ /* 0x180fe200000100cd */
[----:B------:R-:W-:Y:S01]  /*2920*/  @P0 HADD2.F32 R73, -RZ, R60.H0_H0 ;  /* 0x2000003cff490230 */ /* 0x000fe20000004100 */
[--C-:B------:R-:W-:Y:S01]  /*2930*/  FFMA.FTZ R182, R182, R204, R205.reuse ;  /* 0x000000ccb6b67223 */ /* 0x100fe200000100cd */
[--C-:B------:R-:W-:Y:S01]  /*2940*/  @P0 HADD2.F32 R79, -RZ, R62.reuse.H0_H0 ;  /* 0x2000003eff4f0230 */ /* 0x100fe20000004100 */
[----:B------:R-:W-:Y:S01]  /*2950*/  FMUL.FTZ R86, R175, R86 ;  /* 0x00000056af567220 */ /* 0x000fe20000410000 */
[----:B------:R-:W-:Y:S01]  /*2960*/  @P0 HADD2.F32 R81, -RZ, R62.H1_H1 ;  /* 0x3000003eff510230 */ /* 0x000fe20000004100 */
[----:B------:R-:W-:Y:S01]  /*2970*/  FFMA.FTZ R187, R187, R204, R205 ;  /* 0x000000ccbbbb7223 */ /* 0x000fe200000100cd */
[----:B------:R-:W-:Y:S01]  /*2980*/  @P5 HADD2.F32 R76, -RZ, R74.H0_H0 ;  /* 0x2000004aff4c5230 */ /* 0x000fe20000004100 */
[----:B------:R-:W-:Y:S01]  /*2990*/  FADD.FTZ R90, R91, -R90 ;  /* 0x8000005a5b5a7221 */ /* 0x000fe20000010000 */
[----:B------:R-:W-:Y:S01]  /*29a0*/  LOP3.LUT P4, RZ, R178, 0xff, RZ, 0xc0, !PT ;  /* 0x000000ffb2ff7812 */ /* 0x000fe2000788c0ff */
[----:B------:R-:W-:Y:S01]  /*29b0*/  FMUL.FTZ R84, R175, R84 ;  /* 0x00000054af547220 */ /* 0x000fe20000410000 */
[----:B------:R-:W-:Y:S01]  /*29c0*/  @P3 HADD2.F32 R78, -RZ, R75.H0_H0 ;  /* 0x2000004bff4e3230 */ /* 0x000fe20000004100 */
[----:B------:R-:W-:Y:S01]  /*29d0*/  FADD.FTZ R98, R98, -R99 ;  /* 0x8000006362627221 */ /* 0x000fe20000010000 */
[----:B------:R-:W-:Y:S01]  /*29e0*/  MOV R80, RZ ;  /* 0x000000ff00507202 */ /* 0x000fe20000000f00 */
[----:B------:R-:W-:-:S02]  /*29f0*/  FADD.FTZ R88, R88, -R89 ;  /* 0x8000005958587221 */ /* 0x000fc40000010000 */
[----:B------:R-:W-:Y:S02]  /*2a00*/  FADD.FTZ R182, R185, -R182 ;  /* 0x800000b6b9b67221 */ /* 0x000fe40000010000 */
[----:B------:R-:W-:Y:S01]  /*2a10*/  @P0 FADD.FTZ R86, R86, R77 ;  /* 0x0000004d56560221 */ /* 0x000fe20000010000 */
[--C-:B------:R-:W-:Y:S01]  /*2a20*/  @P0 HADD2.F32 R77, -RZ, R61.reuse.H1_H1 ;  /* 0x3000003dff4d0230 */ /* 0x100fe20000004100 */
[----:B------:R-:W-:Y:S02]  /*2a30*/  FFMA.FTZ R191, R191, R204, R205 ;  /* 0x000000ccbfbf7223 */ /* 0x000fe400000100cd */
[----:B------:R-:W-:Y:S02]  /*2a40*/  FADD.FTZ R192, R192, -R187 ;  /* 0x800000bbc0c07221 */ /* 0x000fe40000010000 */
[C---:B------:R-:W-:Y:S02]  /*2a50*/  FMUL.FTZ R90, R175.reuse, R90 ;  /* 0x0000005aaf5a7220 */ /* 0x040fe40000410000 */
[----:B------:R-:W-:Y:S01]  /*2a60*/  @P0 FADD.FTZ R84, R84, R73 ;  /* 0x0000004954540221 */ /* 0x000fe20000010000 */
[----:B------:R-:W-:Y:S01]  /*2a70*/  @P0 HADD2.F32 R73, -RZ, R61.H0_H0 ;  /* 0x2000003dff490230 */ /* 0x000fe20000004100 */
[----:B------:R-:W-:-:S02]  /*2a80*/  FMUL.FTZ R98, R175, R98 ;  /* 0x00000062af627220 */ /* 0x000fc40000410000 */
[C---:B------:R-:W-:Y:S02]  /*2a90*/  FMUL.FTZ R88, R175.reuse, R88 ;  /* 0x00000058af587220 */ /* 0x040fe40000410000 */
[C---:B------:R-:W-:Y:S02]  /*2aa0*/  FMUL.FTZ R182, R175.reuse, R182 ;  /* 0x000000b6afb67220 */ /* 0x040fe40000410000 */
[----:B------:R-:W-:Y:S02]  /*2ab0*/  FADD.FTZ R190, R190, -R191 ;  /* 0x800000bfbebe7221 */ /* 0x000fe40000010000 */
[C---:B------:R-:W-:Y:S02]  /*2ac0*/  FMUL.FTZ R192, R175.reuse, R192 ;  /* 0x000000c0afc07220 */ /* 0x040fe40000410000 */
[----:B------:R-:W-:Y:S01]  /*2ad0*/  @P0 FADD.FTZ R90, R90, R77 ;  /* 0x0000004d5a5a0221 */ /* 0x000fe20000010000 */
[----:B------:R-:W-:Y:S01]  /*2ae0*/  @P6 HADD2.F32 R77, -RZ, R75.H1_H1 ;  /* 0x3000004bff4d6230 */ /* 0x000fe20000004100 */
[----:B------:R-:W-:Y:S01]  /*2af0*/  @P0 FADD.FTZ R98, R98, R79 ;  /* 0x0000004f62620221 */ /* 0x000fe20000010000 */
[----:B------:R-:W-:Y:S01]  /*2b00*/  HFMA2.MMA R79, -RZ, RZ, 0, 0 ;  /* 0x00000000ff4f7435 */ /* 0x000fe200000001ff */
[----:B------:R-:W-:Y:S01]  /*2b10*/  @P0 FADD.FTZ R88, R88, R73 ;  /* 0x0000004958580221 */ /* 0x000fe20000010000 */
[----:B------:R-:W-:Y:S01]  /*2b20*/  @P2 HADD2.F32 R73, -RZ, R74.H1_H1 ;  /* 0x3000004aff492230 */ /* 0x000fe20000004100 */
[----:B------:R-:W-:Y:S01]  /*2b30*/  @P0 FADD.FTZ R182, R182, R81 ;  /* 0x00000051b6b60221 */ /* 0x000fe20000010000 */
[----:B------:R-:W-:Y:S01]  /*2b40*/  @P0 HADD2.F32 R81, -RZ, R63.H1_H1 ;  /* 0x3000003fff510230 */ /* 0x000fe20000004100 */
[----:B------:R-:W-:Y:S01]  /*2b50*/  FMUL.FTZ R190, R175, R190 ;  /* 0x000000beafbe7220 */ /* 0x000fe20000410000 */
[----:B------:R-:W-:Y:S01]  /*2b60*/  CS2R R74, SRZ ;  /* 0x00000000004a7805 */ /* 0x000fe2000001ff00 */
[----:B------:R-:W-:Y:S01]  /*2b70*/  @P0 FADD.FTZ R192, R192, R83 ;  /* 0x00000053c0c00221 */ /* 0x000fe20000010000 */
[----:B------:R-:W-:Y:S01]  /*2b80*/  @P1 F2FP.PACK_AB R82, RZ, R182 ;  /* 0x000000b6ff52123e */ /* 0x000fe200000000ff */
[----:B------:R-:W-:Y:S01]  /*2b90*/  @P5 FMUL.FTZ R75, R93, R76 ;  /* 0x0000004c5d4b5220 */ /* 0x000fe20000410000 */
[----:B------:R-:W-:Y:S01]  /*2ba0*/  @P1 F2FP.PACK_AB R76, RZ, R88 ;  /* 0x00000058ff4c123e */ /* 0x000fe200000000ff */
[----:B------:R-:W-:Y:S01]  /*2bb0*/  @P6 FMUL.FTZ R80, R72, R77 ;  /* 0x0000004d48506220 */ /* 0x000fe20000410000 */
[----:B------:R-:W-:Y:S01]  /*2bc0*/  @P1 F2FP.PACK_AB R72, RZ, R84 ;  /* 0x00000054ff48123e */ /* 0x000fe200000000ff */
[----:B------:R-:W-:Y:S01]  /*2bd0*/  @P0 FADD.FTZ R190, R190, R81 ;  /* 0x00000051bebe0221 */ /* 0x000fe20000010000 */
[----:B------:R-:W-:Y:S01]  /*2be0*/  @P1 F2FP.PACK_AB R81, RZ, R192 ;  /* 0x000000c0ff51123e */ /* 0x000fe200000000ff */
[----:B------:R-:W-:Y:S01]  /*2bf0*/  @P3 FMUL.FTZ R79, R97, R78 ;  /* 0x0000004e614f3220 */ /* 0x000fe20000410000 */
[----:B------:R-:W-:Y:S01]  /*2c00*/  @P1 F2FP.PACK_AB R78, RZ, R98 ;  /* 0x00000062ff4e123e */ /* 0x000fe200000000ff */
[----:B------:R-:W-:Y:S01]  /*2c10*/  @P2 FMUL.FTZ R74, R92, R73 ;  /* 0x000000495c4a2220 */ /* 0x000fe20000410000 */
        /* <DEDUP_REMOVED lines=8> */
[----:B------:R-:W-:Y:S01]  /*2ca0*/  @P1 IADD3 R72, R176, 0x40, RZ ;  /* 0x00000040b0481810 */ /* 0x000fe20007ffe0ff */
[-C--:B------:R-:W-:Y:S01]  /*2cb0*/  FMUL.FTZ R88, R88, R177.reuse ;  /* 0x000000b158587220 */ /* 0x080fe20000410000 */
[----:B------:R-:W-:Y:S01]  /*2cc0*/  @P1 F2FP.PACK_AB R83, RZ, R190 ;  /* 0x000000beff53123e */ /* 0x000fe200000000ff */
[-C--:B------:R-:W-:Y:S01]  /*2cd0*/  FMUL.FTZ R90, R90, R177.reuse ;  /* 0x000000b15a5a7220 */ /* 0x080fe20000410000 */
[----:B------:R-:W-:Y:S01]  /*2ce0*/  @P1 PRMT R66, R78, 0x7610, R66 ;  /* 0x000076104e421816 */ /* 0x000fe20000000042 */
[----:B------:R-:W-:Y:S01]  /*2cf0*/  FMUL.FTZ R192, R192, R177 ;  /* 0x000000b1c0c07220 */ /* 0x000fe20000410000 */
[----:B------:R-:W-:Y:S01]  /*2d00*/  @P1 PRMT R67, R81, 0x7610, R67 ;  /* 0x0000761051431816 */ /* 0x000fe20000000043 */
[----:B------:R-:W-:Y:S01]  /*2d10*/  HFMA2.MMA R81, -RZ, RZ, 0, 0 ;  /* 0x00000000ff517435 */ /* 0x000fe200000001ff */
[----:B------:R-:W-:Y:S01]  /*2d20*/  @P1 PRMT R65, R65, 0x5410, R77 ;  /* 0x0000541041411816 */ /* 0x000fe2000000004d */
[----:B------:R-:W-:Y:S01]  /*2d30*/  FMUL.FTZ R77, R84, c[0x0][0x1e8] ;  /* 0x00007a00544d7a20 */ /* 0x000fe20000410000 */
[----:B------:R-:W-:Y:S01]  /*2d40*/  @P1 PRMT R64, R64, 0x5410, R73 ;  /* 0x0000541040401816 */ /* 0x000fe20000000049 */
[----:B------:R-:W-:Y:S01]  /*2d50*/  @P1 IMAD.WIDE.U32 R72, R72, R197, c[0x0][0x258] ;  /* 0x0000960048481625 */ /* 0x000fe200078e00c5 */
[----:B------:R-:W-:-:S02]  /*2d60*/  @P1 PRMT R66, R66, 0x5410, R82 ;  /* 0x0000541042421816 */ /* 0x000fc40000000052 */
[----:B------:R-:W-:Y:S01]  /*2d70*/  @P1 PRMT R67, R67, 0x5410, R83 ;  /* 0x0000541043431816 */ /* 0x000fe20000000053 */
[----:B------:R-:W-:Y:S01]  /*2d80*/  FMUL.FTZ R177, R190, R177 ;  /* 0x000000b1beb17220 */ /* 0x000fe20000410000 */
[----:B------:R-:W-:Y:S01]  /*2d90*/  LOP3.LUT P0, RZ, R2, 0xff00, RZ, 0xc0, !PT ;  /* 0x0000ff0002ff7812 */ /* 0x000fe2000780c0ff */
[----:B------:R-:W-:Y:S01]  /*2da0*/  FMUL.FTZ R98, R98, c[0x0][0x1e8] ;  /* 0x00007a0062627a20 */ /* 0x000fe20000410000 */
[C---:B------:R-:W-:Y:S01]  /*2db0*/  LOP3.LUT P5, RZ, R2.reuse, 0xff0000, RZ, 0xc0, !PT ;  /* 0x00ff000002ff7812 */ /* 0x040fe200078ac0ff */
[----:B------:R0:W-:Y:S01]  /*2dc0*/  @P1 STG.E.128 [R72.64], R64 ;  /* 0x0000004048001986 */ /* 0x0001e2000c101d04 */
[----:B------:R-:W-:Y:S01]  /*2dd0*/  LOP3.LUT P3, RZ, R2, 0xff000000, RZ, 0xc0, !PT ;  /* 0xff00000002ff7812 */ /* 0x000fe2000786c0ff */
[----:B------:R-:W-:Y:S01]  /*2de0*/  FMUL.FTZ R182, R182, c[0x0][0x1e8] ;  /* 0x00007a00b6b67a20 */ /* 0x000fe20000410000 */
[----:B------:R-:W-:Y:S01]  /*2df0*/  MOV R2, c[0x0][0x160] ;  /* 0x0000580000027a02 */ /* 0x000fe20000000f00 */
[----:B------:R-:W-:Y:S01]  /*2e00*/  FMUL.FTZ R83, R88, c[0x0][0x1e8] ;  /* 0x00007a0058537a20 */ /* 0x000fe20000410000 */
[C---:B------:R-:W-:Y:S01]  /*2e10*/  LOP3.LUT P2, RZ, R3.reuse, 0xff, RZ, 0xc0, !PT ;  /* 0x000000ff03ff7812 */ /* 0x040fe2000784c0ff */
[----:B------:R-:W-:Y:S01]  /*2e20*/  FMUL.FTZ R90, R90, c[0x0][0x1e8] ;  /* 0x00007a005a5a7a20 */ /* 0x000fe20000410000 */
[----:B------:R-:W-:Y:S01]  /*2e30*/  LOP3.LUT P6, RZ, R3, 0xff00, RZ, 0xc0, !PT ;  /* 0x0000ff0003ff7812 */ /* 0x000fe200078cc0ff */
[----:B------:R-:W-:Y:S01]  /*2e40*/  FMUL.FTZ R86, R86, c[0x0][0x1e8] ;  /* 0x00007a0056567a20 */ /* 0x000fe20000410000 */
[----:B------:R-:W-:Y:S01]  /*2e50*/  LEA R173, R2, R173, 0x2 ;  /* 0x000000ad02ad7211 */ /* 0x000fe200078e10ff */
[----:B------:R-:W-:-:S02]  /*2e60*/  FMUL.FTZ R85, R192, c[0x0][0x1e8] ;  /* 0x00007a00c0557a20 */ /* 0x000fc40000410000 */
[----:B------:R-:W-:Y:S02]  /*2e70*/  FMUL.FTZ R177, R177, c[0x0][0x1e8] ;  /* 0x00007a00b1b17a20 */ /* 0x000fe40000410000 */
[----:B------:R-:W-:Y:S02]  /*2e80*/  FADD.FTZ R135, R74, R135 ;  /* 0x000000874a877221 */ /* 0x000fe40000010000 */
[----:B------:R-:W-:Y:S02]  /*2e90*/  FMUL.FTZ R74, R5, R182 ;  /* 0x000000b6054a7220 */ /* 0x000fe40000410000 */
[----:B0-----:R-:W-:Y:S02]  /*2ea0*/  FMUL.FTZ R73, R4, R98 ;  /* 0x0000006204497220 */ /* 0x001fe40000410000 */
[----:B------:R-:W-:Y:S01]  /*2eb0*/  FADD.FTZ R136, R75, R136 ;  /* 0x000000884b887221 */ /* 0x000fe20000010000 */
[----:B------:R-:W-:Y:S01]  /*2ec0*/  FSEL R74, R74, RZ, P6 ;  /* 0x000000ff4a4a7208 */ /* 0x000fe20003000000 */
[----:B------:R-:W-:Y:S01]  /*2ed0*/  FMUL.FTZ R72, R11, R90 ;  /* 0x0000005a0b487220 */ /* 0x000fe20000410000 */
[----:B------:R-:W-:Y:S01]  /*2ee0*/  FSEL R73, R73, RZ, P2 ;  /* 0x000000ff49497208 */ /* 0x000fe20001000000 */
[----:B------:R-:W-:-:S02]  /*2ef0*/  FMUL.FTZ R2, R9, R86 ;  /* 0x0000005609027220 */ /* 0x000fc40000410000 */
[----:B------:R-:W-:Y:S01]  /*2f00*/  FMUL.FTZ R75, R6, R85 ;  /* 0x00000055064b7220 */ /* 0x000fe20000410000 */
[----:B------:R-:W-:Y:S01]  /*2f10*/  FSEL R72, R72, RZ, P3 ;  /* 0x000000ff48487208 */ /* 0x000fe20001800000 */
[----:B------:R-:W-:Y:S01]  /*2f20*/  FMUL.FTZ R78, R7, R177 ;  /* 0x000000b1074e7220 */ /* 0x000fe20000410000 */
        /* <DEDUP_REMOVED lines=15> */
[--C-:B--2---:R-:W-:Y:S02]  /*3020*/  @P4 HADD2.F32 R76, -RZ, R68.reuse.H0_H0 ;  /* 0x20000044ff4c4230 */ /* 0x104fe40000004100 */
[----:B------:R-:W-:Y:S02]  /*3030*/  @P0 HADD2.F32 R68, -RZ, R68.H1_H1 ;  /* 0x30000044ff440230 */ /* 0x000fe40000004100 */
[----:B------:R-:W-:Y:S01]  /*3040*/  @P6 HADD2.F32 R80, -RZ, R70.H1_H1 ;  /* 0x30000046ff506230 */ /* 0x000fe20000004100 */
[----:B------:R-:W-:Y:S01]  /*3050*/  @P4 FMUL.FTZ R81, R77, R76 ;  /* 0x0000004c4d514220 */ /* 0x000fe20000410000 */
[----:B------:R-:W-:Y:S01]  /*3060*/  LEA R76, P1, R174, c[0x0][0x248], 0x4 ;  /* 0x00009200ae4c7a11 */ /* 0x000fe200078220ff */
[----:B------:R-:W-:-:S02]  /*3070*/  FMUL.FTZ R77, R8, R77 ;  /* 0x0000004d084d7220 */ /* 0x000fc40000410000 */
[----:B------:R-:W-:-:S03]  /*3080*/  FADD.FTZ R140, R81, R140 ;  /* 0x0000008c518c7221 */ /* 0x000fc60000010000 */
[----:B------:R-:W-:Y:S02]  /*3090*/  FSEL R82, R77, RZ, P4 ;  /* 0x000000ff4d527208 */ /* 0x000fe40002000000 */
[----:B------:R-:W-:Y:S02]  /*30a0*/  LEA.HI.X R77, R174, c[0x0][0x24c], RZ, 0x4, P1 ;  /* 0x00009300ae4d7a11 */ /* 0x000fe400008f24ff */
[C---:B------:R-:W-:Y:S02]  /*30b0*/  LOP3.LUT P4, RZ, R3.reuse, 0xff0000, RZ, 0xc0, !PT ;  /* 0x00ff000003ff7812 */ /* 0x040fe4000788c0ff */
[----:B------:R-:W-:Y:S01]  /*30c0*/  LOP3.LUT P1, RZ, R3, 0xff000000, RZ, 0xc0, !PT ;  /* 0xff00000003ff7812 */ /* 0x000fe2000782c0ff */
[----:B------:R-:W-:Y:S01]  /*30d0*/  FMUL.FTZ R3, R10, R83 ;  /* 0x000000530a037220 */ /* 0x000fe20000410000 */
[----:B------:R-:W-:Y:S02]  /*30e0*/  FSEL R75, R75, RZ, P4 ;  /* 0x000000ff4b4b7208 */ /* 0x000fe40002000000 */
[----:B------:R-:W-:-:S02]  /*30f0*/  FSEL R78, R78, RZ, P1 ;  /* 0x000000ff4e4e7208 */ /* 0x000fc40000800000 */
[----:B------:R-:W-:Y:S02]  /*3100*/  FSEL R79, R3, RZ, P5 ;  /* 0x000000ff034f7208 */ /* 0x000fe40002800000 */
[----:B------:R-:W-:Y:S02]  /*3110*/  FSEL R3, R2, RZ, P0 ;  /* 0x000000ff02037208 */ /* 0x000fe40000000000 */
[----:B------:R-:W-:Y:S01]  /*3120*/  F2FP.PACK_AB R73, R72, R79 ;  /* 0x0000004f4849723e */ /* 0x000fe200000000ff */
[----:B------:R-:W-:Y:S01]  /*3130*/  @P2 HADD2.F32 R79, -RZ, R70.H0_H0 ;  /* 0x20000046ff4f2230 */ /* 0x000fe20000004100 */
[----:B------:R-:W-:Y:S01]  /*3140*/  F2FP.PACK_AB R75, R78, R75 ;  /* 0x0000004b4e4b723e */ /* 0x000fe200000000ff */
[--C-:B------:R-:W-:Y:S01]  /*3150*/  @P5 HADD2.F32 R78, -RZ, R69.reuse.H0_H0 ;  /* 0x20000045ff4e5230 */ /* 0x100fe20000004100 */
[----:B------:R-:W-:Y:S01]  /*3160*/  F2FP.PACK_AB R72, R3, R82 ;  /* 0x000000520348723e */ /* 0x000fe200000000ff */
[----:B------:R-:W-:Y:S01]  /*3170*/  @P3 HADD2.F32 R69, -RZ, R69.H1_H1 ;  /* 0x30000045ff453230 */ /* 0x000fe20000004100 */
[----:B------:R-:W-:Y:S01]  /*3180*/  CS2R R2, SRZ ;  /* 0x0000000000027805 */ /* 0x000fe2000001ff00 */
[--C-:B------:R-:W-:Y:S01]  /*3190*/  @P4 HADD2.F32 R82, -RZ, R71.reuse.H0_H0 ;  /* 0x20000047ff524230 */ /* 0x100fe20000004100 */
[----:B------:R-:W-:Y:S01]  /*31a0*/  @P0 FMUL.FTZ R2, R86, R68 ;  /* 0x0000004456020220 */ /* 0x000fe20000410000 */
[----:B------:R0:W-:Y:S01]  /*31b0*/  STG.E.128 [R76.64], R72 ;  /* 0x000000484c007986 */ /* 0x0001e2000c101d04 */
[----:B------:R-:W-:Y:S01]  /*31c0*/  ISETP.GE.AND P0, PT, R173, c[0x0][0x164], PT ;  /* 0x00005900ad007a0c */ /* 0x000fe20003f06270 */
[----:B------:R-:W-:Y:S01]  /*31d0*/  @P5 FMUL.FTZ R3, R83, R78 ;  /* 0x0000004e53035220 */ /* 0x000fe20000410000 */
[----:B------:R-:W-:Y:S01]  /*31e0*/  HFMA2.MMA R68, -RZ, RZ, 0, 0 ;  /* 0x00000000ff447435 */ /* 0x000fe200000001ff */
[----:B------:R-:W-:Y:S01]  /*31f0*/  @P1 HADD2.F32 R84, -RZ, R71.H1_H1 ;  /* 0x30000047ff541230 */ /* 0x000fe20000004100 */
[----:B------:R-:W-:Y:S01]  /*3200*/  HFMA2.MMA R78, -RZ, RZ, 0, 0 ;  /* 0x00000000ff4e7435 */ /* 0x000fe200000001ff */
[----:B------:R-:W-:Y:S01]  /*3210*/  CS2R R70, SRZ ;  /* 0x0000000000467805 */ /* 0x000fe2000001ff00 */
[----:B------:R-:W-:Y:S01]  /*3220*/  MOV R83, RZ ;  /* 0x000000ff00537202 */ /* 0x000fe20000000f00 */
[----:B------:R-:W-:-:S02]  /*3230*/  @P2 FMUL.FTZ R71, R98, R79 ;  /* 0x0000004f62472220 */ /* 0x000fc40000410000 */
        /* <DEDUP_REMOVED lines=13> */
.L_x_5711:
[----:B------:R-:W-:Y:S05]  /*3310*/  BSYNC B1 ;  /* 0x0000000000017941 */ /* 0x000fea0003800000 */
.L_x_5708:
        /* <DEDUP_REMOVED lines=72> */
.L_x_5707:
[----:B------:R-:W-:Y:S05]  /*37a0*/  BSYNC B0 ;  /* 0x0000000000007941 */ /* 0x000fea0003800000 */
.L_x_5705:
        /* <DEDUP_REMOVED lines=203> */
.L_x_5709:
[----:B------:R-:W-:Y:S01]  /*4460*/  HFMA2.MMA R208, -RZ, RZ, 0, 5.9604644775390625e-08 ;  /* 0x00000001ffd07435 */ /* 0x000fe200000001ff */
[----:B------:R-:W-:-:S02]  /*4470*/  MOV R71, R205 ;  /* 0x000000cd00477202 */ /* 0x000fc40000000f00 */
[----:B------:R-:W-:Y:S02]  /*4480*/  MOV R197, 0x1f ;  /* 0x0000001f00c57802 */ /* 0x000fe40000000f00 */
[----:B------:R-:W-:Y:S02]  /*4490*/  MOV R204, 0xffffffff ;  /* 0xffffffff00cc7802 */ /* 0x000fe40000000f00 */
[----:B------:R-:W-:Y:S02]  /*44a0*/  MOV R68, 0x44c0 ;  /* 0x000044c000447802 */ /* 0x000fe40000000f00 */
[----:B-----5:R-:W-:Y:S05]  /*44b0*/  CALL.REL.NOINC `($__internal_115_$__cuda_sm70_shflsync_bfly_p) ;  /* 0x0000045000007944 */ /* 0x020fea0003c00000 */
[----:B-1----:R-:W-:Y:S01]  /*44c0*/  MOV R70, R208 ;  /* 0x000000d000467202 */ /* 0x002fe20000000f00 */
[----:B0-----:R-:W-:Y:S05]  /*44d0*/  BRA `(.L_x_5713) ;  /* 0xffffd26000007947 */ /* 0x001fea000383ffff */
.L_x_5710:
[----:B------:R-:W-:Y:S01]  /*44e0*/  HFMA2.MMA R208, -RZ, RZ, 0, 5.9604644775390625e-08 ;  /* 0x00000001ffd07435 */ /* 0x000fe200000001ff */
[----:B------:R-:W-:Y:S02]  /*44f0*/  MOV R71, R207 ;  /* 0x000000cf00477202 */ /* 0x000fe40000000f00 */
[----:B------:R-:W-:Y:S02]  /*4500*/  MOV R197, 0x1f ;  /* 0x0000001f00c57802 */ /* 0x000fe40000000f00 */
[----:B------:R-:W-:-:S02]  /*4510*/  MOV R204, 0xffffffff ;  /* 0xffffffff00cc7802 */ /* 0x000fc40000000f00 */
[----:B------:R-:W-:Y:S02]  /*4520*/  MOV R68, 0x4540 ;  /* 0x0000454000447802 */ /* 0x000fe40000000f00 */
[----:B01---5:R-:W-:Y:S05]  /*4530*/  CALL.REL.NOINC `($__internal_115_$__cuda_sm70_shflsync_bfly_p) ;  /* 0x000003d000007944 */ /* 0x023fea0003c00000 */
[----:B------:R-:W-:Y:S01]  /*4540*/  FADD.FTZ R205, R205, R70 ;  /* 0x00000046cdcd7221 */ /* 0x000fe20000010000 */
[----:B0-----:R-:W-:Y:S01]  /*4550*/  MOV R197, 0x1f ;  /* 0x0000001f00c57802 */ /* 0x001fe20000000f00 */
[----:B-1----:R-:W-:Y:S01]  /*4560*/  FADD.FTZ R207, R207, R208 ;  /* 0x000000d0cfcf7221 */ /* 0x002fe20000010000 */
[----:B------:R-:W-:Y:S01]  /*4570*/  HFMA2.MMA R208, -RZ, RZ, 0, 1.1920928955078125e-07 ;  /* 0x00000002ffd07435 */ /* 0x000fe200000001ff */
[----:B------:R-:W-:Y:S02]  /*4580*/  MOV R204, 0xffffffff ;  /* 0xffffffff00cc7802 */ /* 0x000fe40000000f00 */
[----:B------:R-:W-:Y:S02]  /*4590*/  MOV R71, R205 ;  /* 0x000000cd00477202 */ /* 0x000fe40000000f00 */
[----:B------:R-:W-:Y:S02]  /*45a0*/  MOV R68, 0x45c0 ;  /* 0x000045c000447802 */ /* 0x000fe40000000f00 */
[----:B------:R-:W-:Y:S05]  /*45b0*/  CALL.REL.NOINC `($__internal_115_$__cuda_sm70_shflsync_bfly_p) ;  /* 0x0000035000007944 */ /* 0x000fea0003c00000 */
[----:B-1----:R-:W-:Y:S01]  /*45c0*/  MOV R70, R208 ;  /* 0x000000d000467202 */ /* 0x002fe20000000f00 */
[----:B------:R-:W-:Y:S01]  /*45d0*/  HFMA2.MMA R208, -RZ, RZ, 0, 1.1920928955078125e-07 ;  /* 0x00000002ffd07435 */ /* 0x000fe200000001ff */
[----:B0-----:R-:W-:-:S02]  /*45e0*/  MOV R71, R207 ;  /* 0x000000cf00477202 */ /* 0x001fc40000000f00 */
[----:B------:R-:W-:Y:S02]  /*45f0*/  MOV R197, 0x1f ;  /* 0x0000001f00c57802 */ /* 0x000fe40000000f00 */
[----:B------:R-:W-:Y:S02]  /*4600*/  MOV R204, 0xffffffff ;  /* 0xffffffff00cc7802 */ /* 0x000fe40000000f00 */
[----:B------:R-:W-:Y:S02]  /*4610*/  MOV R68, 0x4630 ;  /* 0x0000463000447802 */ /* 0x000fe40000000f00 */
[----:B------:R-:W-:Y:S05]  /*4620*/  CALL.REL.NOINC `($__internal_115_$__cuda_sm70_shflsync_bfly_p) ;  /* 0x000002e000007944 */ /* 0x000fea0003c00000 */
[----:B------:R-:W-:Y:S01]  /*4630*/  FADD.FTZ R205, R70, R205 ;  /* 0x000000cd46cd7221 */ /* 0x000fe20000010000 */
[----:B0-----:R-:W-:Y:S01]  /*4640*/  MOV R197, 0x1f ;  /* 0x0000001f00c57802 */ /* 0x001fe20000000f00 */
[----:B-1----:R-:W-:Y:S01]  /*4650*/  FADD.FTZ R207, R207, R208 ;  /* 0x000000d0cfcf7221 */ /* 0x002fe20000010000 */
[----:B------:R-:W-:Y:S01]  /*4660*/  HFMA2.MMA R208, -RZ, RZ, 0, 2.384185791015625e-07 ;  /* 0x00000004ffd07435 */ /* 0x000fe200000001ff */
[----:B------:R-:W-:Y:S02]  /*4670*/  MOV R204, 0xffffffff ;  /* 0xffffffff00cc7802 */ /* 0x000fe40000000f00 */
[----:B------:R-:W-:-:S02]  /*4680*/  MOV R71, R205 ;  /* 0x000000cd00477202 */ /* 0x000fc40000000f00 */
[----:B------:R-:W-:Y:S02]  /*4690*/  MOV R68, 0x46b0 ;  /* 0x000046b000447802 */ /* 0x000fe40000000f00 */
[----:B------:R-:W-:Y:S05]  /*46a0*/  CALL.REL.NOINC `($__internal_115_$__cuda_sm70_shflsync_bfly_p) ;  /* 0x0000026000007944 */ /* 0x000fea0003c00000 */
[----:B-1----:R-:W-:Y:S01]  /*46b0*/  MOV R70, R208 ;  /* 0x000000d000467202 */ /* 0x002fe20000000f00 */
[----:B------:R-:W-:Y:S01]  /*46c0*/  HFMA2.MMA R208, -RZ, RZ, 0, 2.384185791015625e-07 ;  /* 0x00000004ffd07435 */ /* 0x000fe200000001ff */
[----:B0-----:R-:W-:Y:S02]  /*46d0*/  MOV R71, R207 ;  /* 0x000000cf00477202 */ /* 0x001fe40000000f00 */
[----:B------:R-:W-:Y:S02]  /*46e0*/  MOV R197, 0x1f ;  /* 0x0000001f00c57802 */ /* 0x000fe40000000f00 */
[----:B------:R-:W-:Y:S02]  /*46f0*/  MOV R204, 0xffffffff ;  /* 0xffffffff00cc7802 */ /* 0x000fe40000000f00 */
[----:B------:R-:W-:Y:S02]  /*4700*/  MOV R68, 0x4720 ;  /* 0x0000472000447802 */ /* 0x000fe40000000f00 */
[----:B------:R-:W-:Y:S05]  /*4710*/  CALL.REL.NOINC `($__internal_115_$__cuda_sm70_shflsync_bfly_p) ;  /* 0x000001f000007944 */ /* 0x000fea0003c00000 */
[----:B------:R-:W-:Y:S01]  /*4720*/  FADD.FTZ R205, R70, R205 ;  /* 0x000000cd46cd7221 */ /* 0x000fe20000010000 */
[----:B0-----:R-:W-:Y:S01]  /*4730*/  MOV R197, 0x1f ;  /* 0x0000001f00c57802 */ /* 0x001fe20000000f00 */
[----:B-1----:R-:W-:Y:S01]  /*4740*/  FADD.FTZ R207, R207, R208 ;  /* 0x000000d0cfcf7221 */ /* 0x002fe20000010000 */
[----:B------:R-:W-:Y:S01]  /*4750*/  HFMA2.MMA R208, -RZ, RZ, 0, 4.76837158203125e-07 ;  /* 0x00000008ffd07435 */ /* 0x000fe200000001ff */
[----:B------:R-:W-:-:S02]  /*4760*/  MOV R204, 0xffffffff ;  /* 0xffffffff00cc7802 */ /* 0x000fc40000000f00 */
[----:B------:R-:W-:Y:S02]  /*4770*/  MOV R71, R205 ;  /* 0x000000cd00477202 */ /* 0x000fe40000000f00 */
[----:B------:R-:W-:Y:S02]  /*4780*/  MOV R68, 0x47a0 ;  /* 0x000047a000447802 */ /* 0x000fe40000000f00 */
[----:B------:R-:W-:Y:S05]  /*4790*/  CALL.REL.NOINC `($__internal_115_$__cuda_sm70_shflsync_bfly_p) ;  /* 0x0000017000007944 */ /* 0x000fea0003c00000 */
[----:B-1----:R-:W-:Y:S01]  /*47a0*/  MOV R70, R208 ;  /* 0x000000d000467202 */ /* 0x002fe20000000f00 */
[----:B------:R-:W-:Y:S01]  /*47b0*/  HFMA2.MMA R208, -RZ, RZ, 0, 4.76837158203125e-07 ;  /* 0x00000008ffd07435 */ /* 0x000fe200000001ff */
[----:B0-----:R-:W-:Y:S02]  /*47c0*/  MOV R71, R207 ;  /* 0x000000cf00477202 */ /* 0x001fe40000000f00 */
[----:B------:R-:W-:Y:S02]  /*47d0*/  MOV R197, 0x1f ;  /* 0x0000001f00c57802 */ /* 0x000fe40000000f00 */
[----:B------:R-:W-:Y:S02]  /*47e0*/  MOV R204, 0xffffffff ;  /* 0xffffffff00cc7802 */ /* 0x000fe40000000f00 */
[----:B------:R-:W-:-:S02]  /*47f0*/  MOV R68, 0x4810 ;  /* 0x0000481000447802 */ /* 0x000fc40000000f00 */
[----:B------:R-:W-:Y:S05]  /*4800*/  CALL.REL.NOINC `($__internal_115_$__cuda_sm70_shflsync_bfly_p) ;  /* 0x0000010000007944 */ /* 0x000fea0003c00000 */
[----:B------:R-:W-:Y:S01]  /*4810*/  FADD.FTZ R206, R70, R205 ;  /* 0x000000cd46ce7221 */ /* 0x000fe20000010000 */
[----:B0-----:R-:W-:Y:S01]  /*4820*/  MOV R197, 0x1f ;  /* 0x0000001f00c57802 */ /* 0x001fe20000000f00 */
[----:B-1----:R-:W-:Y:S01]  /*4830*/  FADD.FTZ R205, R207, R208 ;  /* 0x000000d0cfcd7221 */ /* 0x002fe20000010000 */
[----:B------:R-:W-:Y:S01]  /*4840*/  HFMA2.MMA R208, -RZ, RZ, 0, 9.5367431640625e-07 ;  /* 0x00000010ffd07435 */ /* 0x000fe200000001ff */
[----:B------:R-:W-:-:S02]  /*4850*/  MOV R204, 0xffffffff ;  /* 0xffffffff00cc7802 */ /* 0x000fc40000000f00 */
[----:B------:R-:W-:Y:S02]  /*4860*/  MOV R71, R206 ;  /* 0x000000ce00477202 */ /* 0x000fe40000000f00 */
[----:B------:R-:W-:Y:S02]  /*4870*/  MOV R68, 0x4890 ;  /* 0x0000489000447802 */ /* 0x000fe40000000f00 */
[----:B------:R-:W-:Y:S05]  /*4880*/  CALL.REL.NOINC `($__internal_115_$__cuda_sm70_shflsync_bfly_p) ;  /* 0x0000008000007944 */ /* 0x000fea0003c00000 */
[----:B-1----:R-:W-:Y:S01]  /*4890*/  MOV R207, R208 ;  /* 0x000000d000cf7202 */ /* 0x002fe20000000f00 */
[----:B------:R-:W-:Y:S01]  /*48a0*/  HFMA2.MMA R208, -RZ, RZ, 0, 9.5367431640625e-07 ;  /* 0x00000010ffd07435 */ /* 0x000fe200000001ff */
[----:B0-----:R-:W-:Y:S02]  /*48b0*/  MOV R71, R205 ;  /* 0x000000cd00477202 */ /* 0x001fe40000000f00 */
[----:B------:R-:W-:Y:S02]  /*48c0*/  MOV R197, 0x1f ;  /* 0x0000001f00c57802 */ /* 0x000fe40000000f00 */
[----:B------:R-:W-:Y:S02]  /*48d0*/  MOV R204, 0xffffffff ;  /* 0xffffffff00cc7802 */ /* 0x000fe40000000f00 */
[----:B------:R-:W-:-:S02]  /*48e0*/  MOV R68, 0x4900 ;  /* 0x0000490000447802 */ /* 0x000fc40000000f00 */
[----:B------:R-:W-:Y:S05]  /*48f0*/  CALL.REL.NOINC `($__internal_115_$__cuda_sm70_shflsync_bfly_p) ;  /* 0x0000001000007944 */ /* 0x000fea0003c00000 */
[----:B01----:R-:W-:Y:S05]  /*4900*/  BRA `(.L_x_5714) ;  /* 0xffffcf5000007947 */ /* 0x003fea000383ffff */
        .weak           $__internal_115_$__cuda_sm70_shflsync_bfly_p
        .type           $__internal_115_$__cuda_sm70_shflsync_bfly_p,@function
        .size           $__internal_115_$__cuda_sm70_shflsync_bfly_p,(.L_x_9845 - $__internal_115_$__cuda_sm70_shflsync_bfly_p)
$__internal_115_$__cuda_sm70_shflsync_bfly_p:
[----:B------:R-:W-:Y:S01]  /*4910*/  HFMA2.MMA R69, -RZ, RZ, 0, 0 ;  /* 0x00000000ff457435 */ /* 0x000fe200000001ff */
[----:B------:R-:W-:Y:S04]  /*4920*/  WARPSYNC R204 ;  /* 0x000000cc00007348 */ /* 0x000fe80003800000 */
[----:B------:R0:W1:Y:S01]  /*4930*/  SHFL.BFLY PT, R208, R71, R208, R197 ;  /* 0x0c0000d047d07389 */ /* 0x00006200000e00c5 */
[----:B------:R-:W-:Y:S05]  /*4940*/  RET.REL.NODEC R68 `(_ZN10layer_norm13ln_bwd_kernelINS_13Kernel_traitsIf6__halfS2_S2_fjLj768ELj1ELj4ELj1ELj16ENS_18Kernel_traits_baseILj768EfS2_S2_S2_fjLj128EEEEELb1ELb1ELb0ELb1EEEvNS_9BwdParamsE) ;  /* 0xffffb6b044007950 */ /* 0x000fea0003c3ffff */
.L_x_5715:
        /* <DEDUP_REMOVED lines=11> */
.L_x_9845:


//--------------------- .text._ZN10layer_norm22ln_bwd_finalize_kernelINS_22Kernel_traits_finalizeILj768Ef6__halfS2_S2_fjLb1ELj1024ELj4ENS_18Kernel_traits_baseILj768EfS2_S2_S2_fjLj1024EEEEELb1ELb0EEEvNS_9BwdParamsE --------------------------
	.section	.text._ZN10layer_norm22ln_bwd_finalize_kernelINS_22Kernel_traits_finalizeILj768Ef6__halfS2_S2_fjLb1ELj1024ELj4ENS_18Kernel_traits_baseILj768EfS2_S2_S2_fjLj1024EEEEELb1ELb0EEEvNS_9BwdParamsE,"ax",@progbits
	.sectioninfo	@"SHI_REGISTERS=32"
	.align	128
        .global         _ZN10layer_norm22ln_bwd_finalize_kernelINS_22Kernel_traits_finalizeILj768Ef6__halfS2_S2_fjLb1ELj1024ELj4ENS_18Kernel_traits_baseILj768EfS2_S2_S2_fjLj1024EEEEELb1ELb0EEEvNS_9BwdParamsE
        .type           _ZN10layer_norm22ln_bwd_finalize_kernelINS_22Kernel_traits_finalizeILj768Ef6__halfS2_S2_fjLb1ELj1024ELj4ENS_18Kernel_traits_baseILj768EfS2_S2_S2_fjLj1024EEEEELb1ELb0EEEvNS_9BwdParamsE,@function
        .size           _ZN10layer_norm22ln_bwd_finalize_kernelINS_22Kernel_traits_finalizeILj768Ef6__halfS2_S2_fjLb1ELj1024ELj4ENS_18Kernel_traits_baseILj768EfS2_S2_S2_fjLj1024EEEEELb1ELb0EEEvNS_9BwdParamsE,(.L_x_9846 - _ZN10layer_norm22ln_bwd_finalize_kernelINS_22Kernel_traits_finalizeILj768Ef6__halfS2_S2_fjLb1ELj1024ELj4ENS_18Kernel_traits_baseILj768EfS2_S2_S2_fjLj1024EEEEELb1ELb0EEEvNS_9BwdParamsE)
        .other          _ZN10layer_norm22ln_bwd_finalize_kernelINS_22Kernel_traits_finalizeILj768Ef6__halfS2_S2_fjLb1ELj1024ELj4ENS_18Kernel_traits_baseILj768EfS2_S2_S2_fjLj1024EEEEELb1ELb0EEEvNS_9BwdParamsE,@"STO_CUDA_ENTRY STV_DEFAULT"
_ZN10layer_norm22ln_bwd_finalize_kernelINS_22Kernel_traits_finalizeILj768Ef6__halfS2_S2_fjLb1ELj1024ELj4ENS_18Kernel_traits_baseILj768EfS2_S2_S2_fjLj1024EEEEELb1ELb0EEEvNS_9BwdParamsE:
.text._ZN10layer_norm22ln_bwd_finalize_kernelINS_22Kernel_traits_finalizeILj768Ef6__halfS2_S2_fjLb1ELj1024ELj4ENS_18Kernel_traits_baseILj768EfS2_S2_S2_fjLj1024EEEEELb1ELb0EEEvNS_9BwdParamsE:
        /* <DEDUP_REMOVED lines=19> */
.L_x_5729:
        /* <DEDUP_REMOVED lines=33> */
.L_x_5720:
        /* <DEDUP_REMOVED lines=47> */
.L_x_5719:
[----:B------:R-:W-:Y:S05]  /*0630*/  BSYNC B1 ;  /* 0x0000000000017941 */ /* 0x000fea0003800000 */
.L_x_5718:
        /* <DEDUP_REMOVED lines=29> */
.L_x_5722:
[----:B------:R-:W-:Y:S05]  /*0810*/  BSYNC B1 ;  /* 0x0000000000017941 */ /* 0x000fea0003800000 */
.L_x_5721:
        /* <DEDUP_REMOVED lines=14> */
.L_x_5723:
[----:B------:R-:W-:Y:S05]  /*0900*/  BSYNC B1 ;  /* 0x0000000000017941 */ /* 0x000fea0003800000 */
.L_x_5717:
[----:B------:R-:W-:Y:S05]  /*0910*/  BSYNC B0 ;  /* 0x0000000000007941 */ /* 0x000fea0003800000 */
.L_x_5716:
        /* <DEDUP_REMOVED lines=12> */
.L_x_5730:
        /* <DEDUP_REMOVED lines=27> */
.L_x_5731:
        /* <DEDUP_REMOVED lines=9> */
.L_x_5724:
        /* <DEDUP_REMOVED lines=18> */
.L_x_5728:
[----:B------:R-:W-:Y:S05]  /*0d40*/  BSYNC B0 ;  /* 0x0000000000007941 */ /* 0x000fea0003800000 */
.L_x_5727:
[C---:B------:R-:W-:Y:S02]  /*0d50*/  ISETP.GT.U32.AND P1, PT, R4.reuse, -0x301, PT ;  /* 0xfffffcff0400780c */ /* 0x040fe40003f24070 */
[----:B------:R-:W-:-:S02]  /*0d60*/  IADD3 R4, R4, 0x300, RZ ;  /* 0x0000030004047810 */ /* 0x000fc40007ffe0ff */
[----:B------:R-:W-:-:S09]  /*0d70*/  IADD3 R5, R5, 0x180, RZ ;  /* 0x0000018005057810 */ /* 0x000fd20007ffe0ff */
[----:B01----:R-:W-:Y:S05]  /*0d80*/  @P1 BRA `(.L_x_5729) ;  /* 0xfffff3a000001947 */ /* 0x003fea000383ffff */
[----:B------:R-:W-:Y:S05]  /*0d90*/  EXIT ;  /* 0x000000000000794d */ /* 0x000fea0003800000 */
.L_x_5725:
[----:B------:R-:W-:Y:S01]  /*0da0*/  HFMA2.MMA R17, -RZ, RZ, 0, 5.9604644775390625e-08 ;  /* 0x00000001ff117435 */ /* 0x000fe200000001ff */
[----:B---3--:R-:W-:Y:S01]  /*0db0*/  MOV R18, R10 ;  /* 0x0000000a00127202 */ /* 0x008fe20000000f00 */
[----:B------:R-:W-:Y:S01]  /*0dc0*/  IMAD.MOV.U32 R14, RZ, RZ, 0x1f ;  /* 0x0000001fff0e7424 */ /* 0x000fe200078e00ff */
[----:B------:R-:W-:Y:S02]  /*0dd0*/  MOV R19, 0xffffffff ;  /* 0xffffffff00137802 */ /* 0x000fe40000000f00 */
[----:B------:R-:W-:Y:S02]  /*0de0*/  MOV R8, 0xe00 ;  /* 0x00000e0000087802 */ /* 0x000fe40000000f00 */
[----:B012---:R-:W-:Y:S05]  /*0df0*/  CALL.REL.NOINC `($__internal_116_$__cuda_sm70_shflsync_bfly_p) ;  /* 0x0000059000007944 */ /* 0x007fea0003c00000 */
[----:B01----:R-:W-:Y:S05]  /*0e00*/  BRA `(.L_x_5730) ;  /* 0xfffffbd000007947 */ /* 0x003fea000383ffff */
.L_x_5726:
[----:B------:R-:W-:Y:S01]  /*0e10*/  HFMA2.MMA R17, -RZ, RZ, 0, 1.1920928955078125e-07 ;  /* 0x00000002ff117435 */ /* 0x000fe200000001ff */
[----:B------:R-:W-:Y:S01]  /*0e20*/  IMAD.MOV.U32 R14, RZ, RZ, 0x1f ;  /* 0x0000001fff0e7424 */ /* 0x000fe200078e00ff */
[----:B------:R-:W-:Y:S02]  /*0e30*/  MOV R19, 0xffffffff ;  /* 0xffffffff00137802 */ /* 0x000fe40000000f00 */
[----:B------:R-:W-:Y:S02]  /*0e40*/  MOV R8, 0xe60 ;  /* 0x00000e6000087802 */ /* 0x000fe40000000f00 */
[----:B0123--:R-:W-:Y:S05]  /*0e50*/  CALL.REL.NOINC `($__internal_116_$__cuda_sm70_shflsync_bfly_p) ;  /* 0x0000053000007944 */ /* 0x00ffea0003c00000 */
[----:B0-----:R-:W-:Y:S01]  /*0e60*/  HFMA2.MMA R17, -RZ, RZ, 0, 2.384185791015625e-07 ;  /* 0x00000004ff117435 */ /* 0x001fe200000001ff */
[----:B-1----:R-:W-:Y:S01]  /*0e70*/  FADD.FTZ R18, R18, R14 ;  /* 0x0000000e12127221 */ /* 0x002fe20000010000 */
[----:B------:R-:W-:Y:S01]  /*0e80*/  MOV R19, 0xffffffff ;  /* 0xffffffff00137802 */ /* 0x000fe20000000f00 */
[----:B------:R-:W-:Y:S01]  /*0e90*/  IMAD.MOV.U32 R14, RZ, RZ, 0x1f ;  /* 0x0000001fff0e7424 */ /* 0x000fe200078e00ff */
[----:B------:R-:W-:-:S02]  /*0ea0*/  MOV R8, 0xec0 ;  /* 0x00000ec000087802 */ /* 0x000fc40000000f00 */
[----:B------:R-:W-:Y:S05]  /*0eb0*/  CALL.REL.NOINC `($__internal_116_$__cuda_sm70_shflsync_bfly_p) ;  /* 0x000004d000007944 */ /* 0x000fea0003c00000 */
[----:B0-----:R-:W-:Y:S01]  /*0ec0*/  HFMA2.MMA R17, -RZ, RZ, 0, 4.76837158203125e-07 ;  /* 0x00000008ff117435 */ /* 0x001fe200000001ff */
[----:B-1----:R-:W-:Y:S01]  /*0ed0*/  FADD.FTZ R18, R18, R14 ;  /* 0x0000000e12127221 */ /* 0x002fe20000010000 */
[----:B------:R-:W-:Y:S01]  /*0ee0*/  MOV R19, 0xffffffff ;  /* 0xffffffff00137802 */ /* 0x000fe20000000f00 */
[----:B------:R-:W-:Y:S01]  /*0ef0*/  IMAD.MOV.U32 R14, RZ, RZ, 0x1f ;  /* 0x0000001fff0e7424 */ /* 0x000fe200078e00ff */
[----:B------:R-:W-:-:S02]  /*0f00*/  MOV R8, 0xf20 ;  /* 0x00000f2000087802 */ /* 0x000fc40000000f00 */
[----:B------:R-:W-:Y:S05]  /*0f10*/  CALL.REL.NOINC `($__internal_116_$__cuda_sm70_shflsync_bfly_p) ;  /* 0x0000047000007944 */ /* 0x000fea0003c00000 */
[----:B-1----:R-:W-:Y:S01]  /*0f20*/  FADD.FTZ R10, R18, R14 ;  /* 0x0000000e120a7221 */ /* 0x002fe20000010000 */
[----:B0-----:R-:W-:Y:S01]  /*0f30*/  HFMA2.MMA R17, -RZ, RZ, 0, 9.5367431640625e-07 ;  /* 0x00000010ff117435 */ /* 0x001fe200000001ff */
[----:B------:R-:W-:Y:S01]  /*0f40*/  IMAD.MOV.U32 R14, RZ, RZ, 0x1f ;  /* 0x0000001fff0e7424 */ /* 0x000fe200078e00ff */
[----:B------:R-:W-:-:S02]  /*0f50*/  MOV R19, 0xffffffff ;  /* 0xffffffff00137802 */ /* 0x000fc40000000f00 */
[----:B------:R-:W-:Y:S02]  /*0f60*/  MOV R18, R10 ;  /* 0x0000000a00127202 */ /* 0x000fe40000000f00 */
[----:B------:R-:W-:Y:S02]  /*0f70*/  MOV R8, 0xf90 ;  /* 0x00000f9000087802 */ /* 0x000fe40000000f00 */
[----:B------:R-:W-:Y:S05]  /*0f80*/  CALL.REL.NOINC `($__internal_116_$__cuda_sm70_shflsync_bfly_p) ;  /* 0x0000040000007944 */ /* 0x000fea0003c00000 */
[----:B0-----:R-:W-:Y:S01]  /*0f90*/  HFMA2.MMA R17, -RZ, RZ, 0, 5.9604644775390625e-08 ;  /* 0x00000001ff117435 */ /* 0x001fe200000001ff */
[----:B-1----:R-:W-:Y:S01]  /*0fa0*/  IMAD.MOV.U32 R13, RZ, RZ, R14 ;  /* 0x000000ffff0d7224 */ /* 0x002fe200078e000e */
[----:B------:R-:W-:Y:S01]  /*0fb0*/  MOV R18, R15 ;  /* 0x0000000f00127202 */ /* 0x000fe20000000f00 */
[----:B------:R-:W-:Y:S01]  /*0fc0*/  IMAD.MOV.U32 R14, RZ, RZ, 0x1f ;  /* 0x0000001fff0e7424 */ /* 0x000fe200078e00ff */
[----:B------:R-:W-:Y:S02]  /*0fd0*/  MOV R19, 0xffffffff ;  /* 0xffffffff00137802 */ /* 0x000fe40000000f00 */
[----:B------:R-:W-:Y:S02]  /*0fe0*/  MOV R8, 0x1000 ;  /* 0x0000100000087802 */ /* 0x000fe40000000f00 */
[----:B------:R-:W-:Y:S05]  /*0ff0*/  CALL.REL.NOINC `($__internal_116_$__cuda_sm70_shflsync_bfly_p) ;  /* 0x0000039000007944 */ /* 0x000fea0003c00000 */
[----:B0-----:R-:W-:Y:S01]  /*1000*/  HFMA2.MMA R17, -RZ, RZ, 0, 1.1920928955078125e-07 ;  /* 0x00000002ff117435 */ /* 0x001fe200000001ff */
[----:B-1----:R-:W-:Y:S01]  /*1010*/  FADD.FTZ R18, R15, R14 ;  /* 0x0000000e0f127221 */ /* 0x002fe20000010000 */
[----:B------:R-:W-:Y:S01]  /*1020*/  MOV R19, 0xffffffff ;  /* 0xffffffff00137802 */ /* 0x000fe20000000f00 */
[----:B------:R-:W-:Y:S01]  /*1030*/  IMAD.MOV.U32 R14, RZ, RZ, 0x1f ;  /* 0x0000001fff0e7424 */ /* 0x000fe200078e00ff */
[----:B------:R-:W-:-:S02]  /*1040*/  MOV R8, 0x1060 ;  /* 0x0000106000087802 */ /* 0x000fc40000000f00 */
[----:B------:R-:W-:Y:S05]  /*1050*/  CALL.REL.NOINC `($__internal_116_$__cuda_sm70_shflsync_bfly_p) ;  /* 0x0000033000007944 */ /* 0x000fea0003c00000 */
        /* <DEDUP_REMOVED lines=14> */
[----:B------:R-:W-:Y:S01]  /*1140*/  MOV R14, 0x1f ;  /* 0x0000001f000e7802 */ /* 0x000fe20000000f00 */
[----:B------:R-:W-:Y:S01]  /*1150*/  IMAD.MOV.U32 R19, RZ, RZ, -0x1 ;  /* 0xffffffffff137424 */ /* 0x000fe200078e00ff */
[----:B------:R-:W-:-:S02]  /*1160*/  MOV R8, 0x1190 ;  /* 0x0000119000087802 */ /* 0x000fc40000000f00 */
[----:B------:R-:W-:Y:S02]  /*1170*/  MOV R18, R12 ;  /* 0x0000000c00127202 */ /* 0x000fe40000000f00 */
[----:B------:R-:W-:Y:S05]  /*1180*/  CALL.REL.NOINC `($__internal_116_$__cuda_sm70_shflsync_bfly_p) ;  /* 0x0000020000007944 */ /* 0x000fea0003c00000 */
[----:B-1----:R-:W-:Y:S01]  /*1190*/  MOV R15, R14 ;  /* 0x0000000e000f7202 */ /* 0x002fe20000000f00 */
[----:B------:R-:W-:Y:S01]  /*11a0*/  HFMA2.MMA R14, -RZ, RZ, 0, 1.847743988037109375e-06 ;  /* 0x0000001fff0e7435 */ /* 0x000fe200000001ff */
[----:B0-----:R-:W-:Y:S01]  /*11b0*/  MOV R18, R11 ;  /* 0x0000000b00127202 */ /* 0x001fe20000000f00 */
        /* <DEDUP_REMOVED lines=13> */
[----:B------:R-:W-:Y:S01]  /*1290*/  IMAD.MOV.U32 R19, RZ, RZ, -0x1 ;  /* 0xffffffffff137424 */ /* 0x000fe200078e00ff */
[----:B------:R-:W-:-:S02]  /*12a0*/  MOV R8, 0x12c0 ;  /* 0x000012c000087802 */ /* 0x000fc40000000f00 */
[----:B------:R-:W-:Y:S05]  /*12b0*/  CALL.REL.NOINC `($__internal_116_$__cuda_sm70_shflsync_bfly_p) ;  /* 0x000000d000007944 */ /* 0x000fea0003c00000 */
[----:B0-----:R-:W-:Y:S01]  /*12c0*/  HFMA2.MMA R17, -RZ, RZ, 0, 4.76837158203125e-07 ;  /* 0x00000008ff117435 */ /* 0x001fe200000001ff */
[----:B-1----:R-:W-:Y:S01]  /*12d0*/  FADD.FTZ R18, R18, R14 ;  /* 0x0000000e12127221 */ /* 0x002fe20000010000 */
[----:B------:R-:W-:-:S02]  /*12e0*/  MOV R14, 0x1f ;  /* 0x0000001f000e7802 */ /* 0x000fc40000000f00 */
[----:B------:R-:W-:Y:S02]  /*12f0*/  MOV R19, 0xffffffff ;  /* 0xffffffff00137802 */ /* 0x000fe40000000f00 */
[----:B------:R-:W-:Y:S02]  /*1300*/  MOV R8, 0x1320 ;  /* 0x0000132000087802 */ /* 0x000fe40000000f00 */
[----:B------:R-:W-:Y:S05]  /*1310*/  CALL.REL.NOINC `($__internal_116_$__cuda_sm70_shflsync_bfly_p) ;  /* 0x0000007000007944 */ /* 0x000fea0003c00000 */
[----:B01----:R-:W-:Y:S01]  /*1320*/  FADD.FTZ R18, R18, R14 ;  /* 0x0000000e12127221 */ /* 0x003fe20000010000 */
[----:B------:R-:W-:Y:S01]  /*1330*/  HFMA2.MMA R14, -RZ, RZ, 0, 1.847743988037109375e-06 ;  /* 0x0000001fff0e7435 */ /* 0x000fe200000001ff */
[----:B------:R-:W-:Y:S01]  /*1340*/  IMAD.MOV.U32 R17, RZ, RZ, 0x10 ;  /* 0x00000010ff117424 */ /* 0x000fe200078e00ff */
[----:B------:R-:W-:Y:S02]  /*1350*/  MOV R19, 0xffffffff ;  /* 0xffffffff00137802 */ /* 0x000fe40000000f00 */
[----:B------:R-:W-:Y:S02]  /*1360*/  MOV R8, 0x1380 ;  /* 0x0000138000087802 */ /* 0x000fe40000000f00 */
[----:B------:R-:W-:Y:S05]  /*1370*/  CALL.REL.NOINC `($__internal_116_$__cuda_sm70_shflsync_bfly_p) ;  /* 0x0000001000007944 */ /* 0x000fea0003c00000 */
[----:B01----:R-:W-:Y:S05]  /*1380*/  BRA `(.L_x_5731) ;  /* 0xfffff80000007947 */ /* 0x003fea000383ffff */
        .weak           $__internal_116_$__cuda_sm70_shflsync_bfly_p
        .type           $__internal_116_$__cuda_sm70_shflsync_bfly_p,@function
        .size           $__internal_116_$__cuda_sm70_shflsync_bfly_p,(.L_x_9846 - $__internal_116_$__cuda_sm70_shflsync_bfly_p)
$__internal_116_$__cuda_sm70_shflsync_bfly_p:
[----:B------:R-:W-:Y:S01]  /*1390*/  HFMA2.MMA R9, -RZ, RZ, 0, 0 ;  /* 0x00000000ff097435 */ /* 0x000fe200000001ff */
[----:B------:R-:W-:Y:S04]  /*13a0*/  WARPSYNC R19 ;  /* 0x0000001300007348 */ /* 0x000fe80003800000 */
[----:B------:R0:W1:Y:S01]  /*13b0*/  SHFL.BFLY PT, R14, R18, R17, R14 ;  /* 0x0c000011120e7389 */ /* 0x00006200000e000e */
[----:B------:R-:W-:Y:S05]  /*13c0*/  RET.REL.NODEC R8 `(_ZN10layer_norm22ln_bwd_finalize_kernelINS_22Kernel_traits_finalizeILj768Ef6__halfS2_S2_fjLb1ELj1024ELj4ENS_18Kernel_traits_baseILj768EfS2_S2_S2_fjLj1024EEEEELb1ELb0EEEvNS_9BwdParamsE) ;  /* 0xffffec3008007950 */ /* 0x000fea0003c3ffff */
.L_x_5732:
        /* <DEDUP_REMOVED lines=11> */
.L_x_9846:


//--------------------- .text._ZN10layer_norm13ln_bwd_kernelINS_13Kernel_traitsIf6__halfS2_S2_fjLj768ELj1ELj4ELj1ELj16ENS_18Kernel_traits_baseILj768EfS2_S2_S2_fjLj128EEEEELb1ELb1ELb1ELb0EEEvNS_9BwdParamsE --------------------------
	.section	.text._ZN10layer_norm13ln_bwd_kernelINS_13Kernel_traitsIf6__halfS2_S2_fjLj768ELj1ELj4ELj1ELj16ENS_18Kernel_traits_baseILj768EfS2_S2_S2_fjLj128EEEEELb1ELb1ELb1ELb0EEEvNS_9BwdParamsE,"ax",@progbits
	.sectioninfo	@"SHI_REGISTERS=231"
	.align	128
        .global         _ZN10layer_norm13ln_bwd_kernelINS_13Kernel_traitsIf6__halfS2_S2_fjLj768ELj1ELj4ELj1ELj16ENS_18Kernel_traits_baseILj768EfS2_S2_S2_fjLj128EEEEELb1ELb1ELb1ELb0EEEvNS_9BwdParamsE
        .type           _ZN10layer_norm13ln_bwd_kernelINS_13Kernel_traitsIf6__halfS2_S2_fjLj768ELj1ELj4ELj1ELj16ENS_18Kernel_traits_baseILj768EfS2_S2_S2_fjLj128EEEEELb1ELb1ELb1ELb0EEEvNS_9BwdParamsE,@function
        .size           _ZN10layer_norm13ln_bwd_kernelINS_13Kernel_traitsIf6__halfS2_S2_fjLj768ELj1ELj4ELj1ELj16ENS_18Kernel_traits_baseILj768EfS2_S2_S2_fjLj128EEEEELb1ELb1ELb1ELb0EEEvNS_9BwdParamsE,(.L_x_9847 - _ZN10layer_norm13ln_bwd_kernelINS_13Kernel_traitsIf6__halfS2_S2_fjLj768ELj1ELj4ELj1ELj16ENS_18Kernel_traits_baseILj768EfS2_S2_S2_fjLj128EEEEELb1ELb1ELb1ELb0EEEvNS_9BwdParamsE)
        .other          _ZN10layer_norm13ln_bwd_kernelINS_13Kernel_traitsIf6__halfS2_S2_fjLj768ELj1ELj4ELj1ELj16ENS_18Kernel_traits_baseILj768EfS2_S2_S2_fjLj128EEEEELb1ELb1ELb1ELb0EEEvNS_9BwdParamsE,@"STO_CUDA_ENTRY STV_DEFAULT"
_ZN10layer_norm13ln_bwd_kernelINS_13Kernel_traitsIf6__halfS2_S2_fjLj768ELj1ELj4ELj1ELj16ENS_18Kernel_traits_baseILj768EfS2_S2_S2_fjLj128EEEEELb1ELb1ELb1ELb0EEEvNS_9BwdParamsE:
.text._ZN10layer_norm13ln_bwd_kernelINS_13Kernel_traitsIf6__halfS2_S2_fjLj768ELj1ELj4ELj1ELj16ENS_18Kernel_traits_baseILj768EfS2_S2_S2_fjLj128EEEEELb1ELb1ELb1ELb0EEEvNS_9BwdParamsE:
        /* <DEDUP_REMOVED lines=80> */
.L_x_5880:
        /* <DEDUP_REMOVED lines=35> */
.L_x_5738:
[----:B------:R-:W-:Y:S05]  /*0730*/  BSYNC B2 ;  /* 0x0000000000027941 */ /* 0x000fea0003800000 */
.L_x_5737:
        /* <DEDUP_REMOVED lines=11> */
.L_x_5740:
[----:B------:R-:W-:Y:S05]  /*07f0*/  BSYNC B2 ;  /* 0x0000000000027941 */ /* 0x000fea0003800000 */
.L_x_5739:
        /* <DEDUP_REMOVED lines=9> */
[----:B--2---:R-:W-:-:S05]  /*0890*/  @P3 IMAD.WIDE.U32 R172, R212, R213, c[0x0][0x218] ;  /* 0x00008600d4ac3625 */ /* 0x004fca00078e00d5 */
[----:B------:R2:W5:Y:S01]  /*08a0*/  @P3 LDG.E.128 R28, [R172.64] ;  /* 0x00000004ac1c3981 */ /* 0x000562000c1e1d00 */
[----:B------:R-:W-:Y:S01]  /*08b0*/  MOV R217, RZ ;  /* 0x000000ff00d97202 */ /* 0x000fe20000000f00 */
[----:B------:R-:W-:Y:S05]  /*08c0*/  BRA `(.L_x_5741) ;  /* 0x0000119000007947 */ /* 0x000fea0003800000 */
.L_x_5736:
[----:B---3--:R-:W-:-:S06]  /*08d0*/  IMAD.WIDE R172, R3, R212, c[0x0][0x1a0] ;  /* 0x0000680003ac7625 */ /* 0x008fcc00078e02d4 */
[----:B------:R-:W2:Y:S01]  /*08e0*/  LDG.E R172, [R172.64] ;  /* 0x00000004acac7981 */ /* 0x000ea2000c1e1900 */
[----:B-----5:R-:W-:Y:S01]  /*08f0*/  ISETP.GE.AND P3, PT, R210, 0x1, PT ;  /* 0x00000001d200780c */ /* 0x020fe20003f66270 */
[----:B------:R-:W-:Y:S01]  /*0900*/  BSSY B2, `(.L_x_5742) ;  /* 0x0000067000027945 */ /* 0x000fe20003800000 */
[----:B------:R-:W-:Y:S01]  /*0910*/  IADD3 R174, R214, -0x1, RZ ;  /* 0xffffffffd6ae7810 */ /* 0x000fe20007ffe0ff */
[----:B------:R-:W-:-:S04]  /*0920*/  HFMA2.MMA R217, -RZ, RZ, 0, 0 ;  /* 0x00000000ffd97435 */ /* 0x000fc800000001ff */
[----:B------:R-:W-:-:S06]  /*0930*/  IMAD R174, R174, c[0x0][0x168], RZ ;  /* 0x00005a00aeae7a24 */ /* 0x000fcc00078e02ff */
[----:B------:R-:W-:-:S05]  /*0940*/  @P3 IADD3 R175, R210, -0x1, RZ ;  /* 0xffffffffd2af3810 */ /* 0x000fca0007ffe0ff */
[----:B------:R-:W-:Y:S01]  /*0950*/  @P3 IMAD R212, R175, c[0x0][0x168], RZ ;  /* 0x00005a00afd43a24 */ /* 0x000fe200078e02ff */
[----:B------:R-:W-:-:S04]  /*0960*/  SHF.R.S32.HI R175, RZ, 0x1f, R174 ;  /* 0x0000001fffaf7819 */ /* 0x000fc800000114ae */
[----:B------:R-:W-:Y:S02]  /*0970*/  @P3 SHF.R.S32.HI R215, RZ, 0x1f, R212 ;  /* 0x0000001fffd73819 */ /* 0x000fe400000114d4 */
[----:B------:R-:W-:Y:S02]  /*0980*/  LEA.HI R175, R175, R174, RZ, 0x3 ;  /* 0x000000aeafaf7211 */ /* 0x000fe400078f18ff */
[----:B------:R-:W-:Y:S01]  /*0990*/  @P3 LEA.HI R215, R215, R212, RZ, 0x3 ;  /* 0x000000d4d7d73211 */ /* 0x000fe200078f18ff */
[----:B------:R-:W-:Y:S01]  /*09a0*/  HFMA2.MMA R212, -RZ, RZ, 0, 0 ;  /* 0x00000000ffd47435 */ /* 0x000fe200000001ff */
[----:B------:R-:W-:-:S05]  /*09b0*/  LEA.HI.SX32 R216, R175, R218, 0x1d ;  /* 0x000000daafd87211 */ /* 0x000fca00078feaff */
[----:B------:R-:W-:Y:S02]  /*09c0*/  @P3 LEA.HI.SX32 R212, R215, R218, 0x1d ;  /* 0x000000dad7d43211 */ /* 0x000fe400078feaff */
[----:B0-----:R-:W-:Y:S02]  /*09d0*/  ISETP.NE.AND P3, PT, R2, RZ, PT ;  /* 0x000000ff0200720c */ /* 0x001fe40003f65270 */
        /* <DEDUP_REMOVED lines=17> */
[----:B--2---:R-:W-:Y:S02]  /*0af0*/  HADD2.F32 R199, -RZ, R172.H0_H0 ;  /* 0x200000acffc77230 */ /* 0x004fe40000004100 */
[----:B------:R-:W-:Y:S02]  /*0b00*/  HADD2.F32 R211, -RZ, R174.H1_H1 ;  /* 0x300000aeffd37230 */ /* 0x000fe40000004100 */
[----:B------:R-:W-:Y:S01]  /*0b10*/  HADD2.F32 R203, -RZ, R172.H1_H1 ;  /* 0x300000acffcb7230 */ /* 0x000fe20000004100 */
[C---:B------:R-:W-:Y:S01]  /*0b20*/  FADD.FTZ R172, -R214.reuse, R199 ;  /* 0x000000c7d6ac7221 */ /* 0x040fe20000010100 */
[--C-:B------:R-:W-:Y:S02]  /*0b30*/  HADD2.F32 R205, -RZ, R173.reuse.H0_H0 ;  /* 0x200000adffcd7230 */ /* 0x100fe40000004100 */
[----:B------:R-:W-:Y:S02]  /*0b40*/  HADD2.F32 R207, -RZ, R173.H1_H1 ;  /* 0x300000adffcf7230 */ /* 0x000fe40000004100 */
[----:B---3--:R-:W-:Y:S01]  /*0b50*/  HADD2.F32 R173, -RZ, R176.H0_H0 ;  /* 0x200000b0ffad7230 */ /* 0x008fe20000004100 */
[C---:B0-----:R-:W-:Y:S01]  /*0b60*/  FADD.FTZ R200, -R214.reuse, R211 ;  /* 0x000000d3d6c87221 */ /* 0x041fe20000010100 */
[----:B------:R-:W-:Y:S01]  /*0b70*/  HADD2.F32 R209, -RZ, R174.H0_H0 ;  /* 0x200000aeffd17230 */ /* 0x000fe20000004100 */
[----:B------:R-:W-:Y:S01]  /*0b80*/  FMUL.FTZ R211, R5, R172 ;  /* 0x000000ac05d37220 */ /* 0x000fe20000410000 */
[----:B------:R-:W-:Y:S01]  /*0b90*/  HADD2.F32 R176, -RZ, R176.H1_H1 ;  /* 0x300000b0ffb07230 */ /* 0x000fe20000004100 */
[----:B------:R-:W-:Y:S01]  /*0ba0*/  FADD.FTZ R174, -R214, R203 ;  /* 0x000000cbd6ae7221 */ /* 0x000fe20000010100 */
[--C-:B------:R-:W-:Y:S01]  /*0bb0*/  HADD2.F32 R215, -RZ, R175.reuse.H0_H0 ;  /* 0x200000afffd77230 */ /* 0x100fe20000004100 */
[-C--:B------:R-:W-:Y:S01]  /*0bc0*/  FMUL.FTZ R208, R156, R173.reuse ;  /* 0x000000ad9cd07220 */ /* 0x080fe20000410000 */
[----:B------:R-:W-:Y:S01]  /*0bd0*/  HADD2.F32 R217, -RZ, R175.H1_H1 ;  /* 0x300000afffd97230 */ /* 0x000fe20000004100 */
[C---:B------:R-:W-:Y:S01]  /*0be0*/  FADD.FTZ R190, -R214.reuse, R207 ;  /* 0x000000cfd6be7221 */ /* 0x040fe20000010100 */
[--C-:B------:R-:W-:Y:S01]  /*0bf0*/  HADD2.F32 R175, -RZ, R177.reuse.H0_H0 ;  /* 0x200000b1ffaf7230 */ /* 0x100fe20000004100 */
[----:B------:R-:W-:Y:S01]  /*0c00*/  FADD.FTZ R198, -R214, R209 ;  /* 0x000000d1d6c67221 */ /* 0x000fe20000010100 */
[----:B------:R-:W-:Y:S01]  /*0c10*/  HADD2.F32 R202, -RZ, R177.H1_H1 ;  /* 0x300000b1ffca7230 */ /* 0x000fe20000004100 */
[----:B------:R-:W-:Y:S01]  /*0c20*/  FADD.FTZ R84, R84, R173 ;  /* 0x000000ad54547221 */ /* 0x000fe20000010000 */
[--C-:B------:R-:W-:Y:S01]  /*0c30*/  HADD2.F32 R177, -RZ, R178.reuse.H0_H0 ;  /* 0x200000b2ffb17230 */ /* 0x100fe20000004100 */
[----:B------:R-:W-:Y:S01]  /*0c40*/  FFMA.FTZ R108, R211, R173, R108 ;  /* 0x000000add36c7223 */ /* 0x000fe2000001006c */
[----:B------:R-:W-:Y:S01]  /*0c50*/  HADD2.F32 R220, -RZ, R178.H1_H1 ;  /* 0x300000b2ffdc7230 */ /* 0x000fe20000004100 */
[----:B------:R-:W-:-:S02]  /*0c60*/  FADD.FTZ R178, -R214, R205 ;  /* 0x000000cdd6b27221 */ /* 0x000fc40000010100 */
[----:B------:R-:W-:Y:S02]  /*0c70*/  FMUL.FTZ R209, R5, R174 ;  /* 0x000000ae05d17220 */ /* 0x000fe40000410000 */
[----:B------:R-:W-:Y:S02]  /*0c80*/  FMUL.FTZ R206, R157, R176 ;  /* 0x000000b09dce7220 */ /* 0x000fe40000410000 */
[----:B------:R-:W-:Y:S02]  /*0c90*/  FADD.FTZ R173, RZ, R208 ;  /* 0x000000d0ffad7221 */ /* 0x000fe40000010000 */
[----:B------:R-:W-:Y:S02]  /*0ca0*/  FFMA.FTZ R172, R211, R208, RZ ;  /* 0x000000d0d3ac7223 */ /* 0x000fe400000100ff */
        /* <DEDUP_REMOVED lines=19> */
[----:B------:R-:W-:Y:S02]  /*0de0*/  FMUL.FTZ R190, R153, R220 ;  /* 0x000000dc99be7220 */ /* 0x000fe40000410000 */
        /* <DEDUP_REMOVED lines=24> */
.L_x_5743:
[----:B------:R-:W-:Y:S05]  /*0f70*/  BSYNC B2 ;  /* 0x0000000000027941 */ /* 0x000fea0003800000 */
.L_x_5742:
        /* <DEDUP_REMOVED lines=16> */
[----:B--2---:R-:W-:Y:S02]  /*1080*/  HADD2.F32 R23, -RZ, R24.H0_H0 ;  /* 0x20000018ff177230 */ /* 0x004fe40000004100 */
[--C-:B------:R-:W-:Y:S02]  /*1090*/  HADD2.F32 R185, -RZ, R25.reuse.H0_H0 ;  /* 0x20000019ffb97230 */ /* 0x100fe40000004100 */
[----:B------:R-:W-:-:S02]  /*10a0*/  HADD2.F32 R187, -RZ, R25.H1_H1 ;  /* 0x30000019ffbb7230 */ /* 0x000fc40000004100 */
[----:B------:R-:W-:Y:S02]  /*10b0*/  HADD2.F32 R191, -RZ, R26.H1_H1 ;  /* 0x3000001affbf7230 */ /* 0x000fe40000004100 */
[----:B------:R-:W-:Y:S01]  /*10c0*/  HADD2.F32 R183, -RZ, R24.H1_H1 ;  /* 0x30000018ffb77230 */ /* 0x000fe20000004100 */
[C---:B------:R-:W-:Y:S01]  /*10d0*/  FADD.FTZ R24, -R214.reuse, R23 ;  /* 0x00000017d6187221 */ /* 0x040fe20000010100 */
[----:B---3--:R-:W-:Y:S01]  /*10e0*/  HADD2.F32 R25, -RZ, R172.H0_H0 ;  /* 0x200000acff197230 */ /* 0x008fe20000004100 */
[C---:B------:R-:W-:Y:S01]  /*10f0*/  FADD.FTZ R220, -R214.reuse, R191 ;  /* 0x000000bfd6dc7221 */ /* 0x040fe20000010100 */
[----:B------:R-:W-:Y:S01]  /*1100*/  HADD2.F32 R189, -RZ, R26.H0_H0 ;  /* 0x2000001affbd7230 */ /* 0x000fe20000004100 */
[----:B------:R-:W-:Y:S01]  /*1110*/  FADD.FTZ R26, -R214, R183 ;  /* 0x000000b7d61a7221 */ /* 0x000fe20000010100 */
[----:B------:R-:W-:Y:S01]  /*1120*/  HADD2.F32 R172, -RZ, R172.H1_H1 ;  /* 0x300000acffac7230 */ /* 0x000fe20000004100 */
[C---:B------:R-:W-:Y:S02]  /*1130*/  FMUL.FTZ R191, R5.reuse, R24 ;  /* 0x0000001805bf7220 */ /* 0x040fe40000410000 */
[----:B------:R-:W-:Y:S01]  /*1140*/  FMUL.FTZ R188, R140, R25 ;  /* 0x000000198cbc7220 */ /* 0x000fe20000410000 */
[--C-:B------:R-:W-:Y:S01]  /*1150*/  HADD2.F32 R201, -RZ, R27.reuse.H0_H0 ;  /* 0x2000001bffc97230 */ /* 0x100fe20000004100 */
[C---:B0-----:R-:W-:Y:S01]  /*1160*/  FADD.FTZ R180, -R214.reuse, R187 ;  /* 0x000000bbd6b47221 */ /* 0x041fe20000010100 */
[----:B------:R-:W-:Y:S01]  /*1170*/  HADD2.F32 R219, -RZ, R27.H1_H1 ;  /* 0x3000001bffdb7230 */ /* 0x000fe20000004100 */
[C---:B------:R-:W-:Y:S01]  /*1180*/  FADD.FTZ R200, -R214.reuse, R189 ;  /* 0x000000bdd6c87221 */ /* 0x040fe20000010100 */
[----:B------:R-:W-:Y:S01]  /*1190*/  HADD2.F32 R27, -RZ, R173.H0_H0 ;  /* 0x200000adff1b7230 */ /* 0x000fe20000004100 */
[----:B------:R-:W-:Y:S01]  /*11a0*/  FMUL.FTZ R189, R5, R26 ;  /* 0x0000001a05bd7220 */ /* 0x000fe20000410000 */
[--C-:B------:R-:W-:Y:S01]  /*11b0*/  HADD2.F32 R181, -RZ, R174.reuse.H0_H0 ;  /* 0x200000aeffb57230 */ /* 0x100fe20000004100 */
[----:B------:R-:W-:Y:S01]  /*11c0*/  FMUL.FTZ R186, R141, R172 ;  /* 0x000000ac8dba7220 */ /* 0x000fe20000410000 */
[----:B------:R-:W-:Y:S01]  /*11d0*/  HADD2.F32 R222, -RZ, R174.H1_H1 ;  /* 0x300000aeffde7230 */ /* 0x000fe20000004100 */
[----:B------:R-:W-:-:S02]  /*11e0*/  FADD.FTZ R174, -R214, R185 ;  /* 0x000000b9d6ae7221 */ /* 0x000fc40000010100 */
        /* <DEDUP_REMOVED lines=20> */
[----:B------:R-:W-:Y:S01]  /*1330*/  FFMA.FTZ R172, R185, R182, R217 ;  /* 0x000000b6b9ac7223 */ /* 0x000fe200000100d9 */
[----:B------:R-:W-:Y:S01]  /*1340*/  HADD2.F32 R173, -RZ, R175.H0_H0 ;  /* 0x200000afffad7230 */ /* 0x000fe20000004100 */
[----:B------:R-:W-:Y:S02]  /*1350*/  FADD.FTZ R78, R78, R27 ;  /* 0x0000001b4e4e7221 */ /* 0x000fe40000010000 */
[----:B------:R-:W-:Y:S02]  /*1360*/  FFMA.FTZ R102, R187, R27, R102 ;  /* 0x0000001bbb667223 */ /* 0x000fe40000010066 */
[----:B------:R-:W-:Y:S02]  /*1370*/  FADD.FTZ R224, -R214, R201 ;  /* 0x000000c9d6e07221 */ /* 0x000fe40000010100 */
[----:B------:R-:W-:-:S02]  /*1380*/  FMUL.FTZ R180, R5, R220 ;  /* 0x000000dc05b47220 */ /* 0x000fc40000410000 */
[----:B------:R-:W-:Y:S02]  /*1390*/  FMUL.FTZ R27, R137, R222 ;  /* 0x000000de891b7220 */ /* 0x000fe40000410000 */
[----:B------:R-:W-:Y:S02]  /*13a0*/  FADD.FTZ R174, R24, R181 ;  /* 0x000000b518ae7221 */ /* 0x000fe40000010000 */
[----:B------:R-:W-:Y:S01]  /*13b0*/  FFMA.FTZ R172, R183, R181, R172 ;  /* 0x000000b5b7ac7223 */ /* 0x000fe200000100ac */
[----:B------:R-:W-:Y:S01]  /*13c0*/  HADD2.F32 R228, -RZ, R175.H1_H1 ;  /* 0x300000afffe47230 */ /* 0x000fe20000004100 */
[----:B------:R-:W-:Y:S02]  /*13d0*/  FADD.FTZ R76, R76, R25 ;  /* 0x000000194c4c7221 */ /* 0x000fe40000010000 */
[----:B------:R-:W-:Y:S02]  /*13e0*/  FFMA.FTZ R100, R191, R25, R100 ;  /* 0x00000019bf647223 */ /* 0x000fe40000010064 */
[----:B------:R-:W-:-:S02]  /*13f0*/  FADD.FTZ R226, -R214, R219 ;  /* 0x000000dbd6e27221 */ /* 0x000fc40000010100 */
        /* <DEDUP_REMOVED lines=16> */
.L_x_5745:
[----:B------:R-:W-:Y:S05]  /*1500*/  BSYNC B2 ;  /* 0x0000000000027941 */ /* 0x000fea0003800000 */
.L_x_5744:
        /* <DEDUP_REMOVED lines=14> */
[----:B------:R-:W-:Y:S02]  /*15f0*/  HADD2.F32 R13, -RZ, R13.H1_H1 ;  /* 0x3000000dff0d7230 */ /* 0x000fe40000004100 */
[--C-:B------:R-:W-:Y:S02]  /*1600*/  HADD2.F32 R7, -RZ, R12.reuse.H0_H0 ;  /* 0x2000000cff077230 */ /* 0x100fe40000004100 */
[----:B------:R-:W-:Y:S01]  /*1610*/  HADD2.F32 R19, -RZ, R12.H1_H1 ;  /* 0x3000000cff137230 */ /* 0x000fe20000004100 */
[C---:B0-----:R-:W-:Y:S01]  /*1620*/  FADD.FTZ R16, -R214.reuse, R13 ;  /* 0x0000000dd6107221 */ /* 0x041fe20000010100 */
[----:B---3--:R-:W-:Y:S01]  /*1630*/  HADD2.F32 R13, -RZ, R8.H0_H0 ;  /* 0x20000008ff0d7230 */ /* 0x008fe20000004100 */
[C---:B------:R-:W-:Y:S01]  /*1640*/  FADD.FTZ R12, -R214.reuse, R7 ;  /* 0x00000007d60c7221 */ /* 0x040fe20000010100 */
[--C-:B------:R-:W-:Y:S01]  /*1650*/  HADD2.F32 R173, -RZ, R14.reuse.H0_H0 ;  /* 0x2000000effad7230 */ /* 0x100fe20000004100 */
[C---:B------:R-:W-:Y:S01]  /*1660*/  FADD.FTZ R20, -R214.reuse, R21 ;  /* 0x00000015d6147221 */ /* 0x040fe20000010100 */
[----:B------:R-:W-:Y:S01]  /*1670*/  HADD2.F32 R175, -RZ, R14.H1_H1 ;  /* 0x3000000effaf7230 */ /* 0x000fe20000004100 */
[----:B------:R-:W-:Y:S01]  /*1680*/  FADD.FTZ R14, -R214, R19 ;  /* 0x00000013d60e7221 */ /* 0x000fe20000010100 */
[----:B------:R-:W-:Y:S01]  /*1690*/  HADD2.F32 R8, -RZ, R8.H1_H1 ;  /* 0x30000008ff087230 */ /* 0x000fe20000004100 */
[C---:B------:R-:W-:Y:S01]  /*16a0*/  FMUL.FTZ R7, R5.reuse, R12 ;  /* 0x0000000c05077220 */ /* 0x040fe20000410000 */
[--C-:B------:R-:W-:Y:S01]  /*16b0*/  HADD2.F32 R201, -RZ, R15.reuse.H0_H0 ;  /* 0x2000000fffc97230 */ /* 0x100fe20000004100 */
[----:B------:R-:W-:Y:S01]  /*16c0*/  FMUL.FTZ R22, R116, R13 ;  /* 0x0000000d74167220 */ /* 0x000fe20000410000 */
[----:B------:R-:W-:Y:S01]  /*16d0*/  HADD2.F32 R15, -RZ, R15.H1_H1 ;  /* 0x3000000fff0f7230 */ /* 0x000fe20000004100 */
[----:B------:R-:W-:Y:S01]  /*16e0*/  FADD.FTZ R174, -R214, R173 ;  /* 0x000000add6ae7221 */ /* 0x000fe20000010100 */
[----:B------:R-:W-:Y:S01]  /*16f0*/  HADD2.F32 R17, -RZ, R9.H0_H0 ;  /* 0x20000009ff117230 */ /* 0x000fe20000004100 */
[----:B------:R-:W-:-:S02]  /*1700*/  FMUL.FTZ R21, R5, R14 ;  /* 0x0000000e05157220 */ /* 0x000fc40000410000 */
[----:B------:R-:W-:Y:S01]  /*1710*/  FMUL.FTZ R20, R5, R20 ;  /* 0x0000001405147220 */ /* 0x000fe20000410000 */
[----:B------:R-:W-:Y:S01]  /*1720*/  HADD2.F32 R172, -RZ, R9.H1_H1 ;  /* 0x30000009ffac7230 */ /* 0x000fe20000004100 */
[----:B------:R-:W-:Y:S02]  /*1730*/  FMUL.FTZ R18, R117, R8 ;  /* 0x0000000875127220 */ /* 0x000fe40000410000 */
[----:B------:R-:W-:Y:S02]  /*1740*/  FADD.FTZ R215, R215, R22 ;  /* 0x00000016d7d77221 */ /* 0x000fe40000010000 */
[----:B------:R-:W-:Y:S01]  /*1750*/  FFMA.FTZ R217, R7, R22, R217 ;  /* 0x0000001607d97223 */ /* 0x000fe200000100d9 */
[----:B------:R-:W-:Y:S01]  /*1760*/  HADD2.F32 R9, -RZ, R10.H0_H0 ;  /* 0x2000000aff097230 */ /* 0x000fe20000004100 */
        /* <DEDUP_REMOVED lines=18> */
[----:B------:R-:W-:Y:S01]  /*1890*/  HADD2.F32 R10, -RZ, R10.H1_H1 ;  /* 0x3000000aff0a7230 */ /* 0x000fe20000004100 */
[----:B------:R-:W-:Y:S02]  /*18a0*/  FADD.FTZ R9, R9, R16 ;  /* 0x0000001009097221 */ /* 0x000fe40000010000 */
[----:B------:R-:W-:Y:S01]  /*18b0*/  FFMA.FTZ R217, R19, R16, R217 ;  /* 0x0000001013d97223 */ /* 0x000fe200000100d9 */
[--C-:B------:R-:W-:Y:S01]  /*18c0*/  HADD2.F32 R173, -RZ, R11.reuse.H0_H0 ;  /* 0x2000000bffad7230 */ /* 0x100fe20000004100 */
        /* <DEDUP_REMOVED lines=25> */
.L_x_5741:
[----:B------:R-:W-:Y:S05]  /*1a60*/  BSYNC B1 ;  /* 0x0000000000017941 */ /* 0x000fea0003800000 */
.L_x_5735:
[----:B------:R-:W-:Y:S05]  /*1a70*/  BRA.DIV ~URZ, `(.L_x_5746) ;  /* 0x000046427f007947 */ /* 0x000fea000b800000 */
[----:B------:R3:W4:Y:S02]  /*1a80*/  SHFL.BFLY PT, R174, R215, 0x1, 0x1f ;  /* 0x0c201f00d7ae7f89 */ /* 0x00072400000e0000 */
.L_x_5891:
        /* <DEDUP_REMOVED lines=18> */
.L_x_5892:
[----:B------:R-:W-:Y:S01]  /*1bb0*/  ISETP.GE.AND P3, PT, R210, 0x1, PT ;  /* 0x00000001d200780c */ /* 0x000fe20003f66270 */
[----:B------:R-:W-:Y:S01]  /*1bc0*/  HFMA2.MMA R200, -RZ, RZ, 0, 0 ;  /* 0x00000000ffc87435 */ /* 0x000fe200000001ff */
[----:B--2-4-:R-:W-:Y:S01]  /*1bd0*/  FADD.FTZ R201, R212, R201 ;  /* 0x000000c9d4c97221 */ /* 0x014fe20000010000 */
[----:B------:R-:W-:Y:S01]  /*1be0*/  BSSY B1, `(.L_x_5748) ;  /* 0x0000113000017945 */ /* 0x000fe20003800000 */
[----:B-1----:R-:W-:Y:S02]  /*1bf0*/  FADD.FTZ R172, R172, R213 ;  /* 0x000000d5acac7221 */ /* 0x002fe40000010000 */
[----:B------:R-:W-:-:S07]  /*1c00*/  FMUL.FTZ R201, R201, c[0x0][0x1e0] ;  /* 0x00007800c9c97a20 */ /* 0x000fce0000410000 */
        /* <DEDUP_REMOVED lines=13> */
.L_x_5751:
[----:B------:R-:W-:Y:S05]  /*1ce0*/  BSYNC B2 ;  /* 0x0000000000027941 */ /* 0x000fea0003800000 */
.L_x_5750:
        /* <DEDUP_REMOVED lines=10> */
.L_x_5753:
        /* <DEDUP_REMOVED lines=11> */
.L_x_5754:
[----:B------:R-:W-:Y:S05]  /*1e40*/  BSYNC B2 ;  /* 0x0000000000027941 */ /* 0x000fea0003800000 */
.L_x_5752:
[----:B------:R-:W-:Y:S01]  /*1e50*/  ISETP.NE.U32.AND P5, PT, RZ, c[0x0][0x258], PT ;  /* 0x00009600ff007a0c */ /* 0x000fe20003fa5070 */
[----:B------:R-:W-:Y:S03]  /*1e60*/  BSSY B2, `(.L_x_5755) ;  /* 0x000000f000027945 */ /* 0x000fe60003800000 */
[----:B------:R-:W-:-:S13]  /*1e70*/  ISETP.NE.AND.EX P5, PT, RZ, c[0x0][0x25c], PT, P5 ;  /* 0x00009700ff007a0c */ /* 0x000fda0003fa5350 */
[----:B------:R-:W-:Y:S01]  /*1e80*/  @P5 F2FP.PACK_AB R173, RZ, R172 ;  /* 0x000000acffad523e */ /* 0x000fe200000000ff */
[----:B------:R-:W-:Y:S05]  /*1e90*/  @!P3 BRA `(.L_x_5756) ;  /* 0x000000b00000b947 */ /* 0x000fea0003800000 */
[----:B-----5:R-:W-:Y:S01]  /*1ea0*/  LOP3.LUT P6, RZ, R196, 0xff, RZ, 0xc0, !PT ;  /* 0x000000ffc4ff7812 */ /* 0x020fe200078cc0ff */
[----:B------:R-:W-:Y:S01]  /*1eb0*/  FMUL.FTZ R172, R172, c[0x0][0x1ec] ;  /* 0x00007b00acac7a20 */ /* 0x000fe20000410000 */
[----:B------:R-:W-:-:S03]  /*1ec0*/  MOV R175, RZ ;  /* 0x000000ff00af7202 */ /* 0x000fc60000000f00 */
[----:B------:R-:W-:-:S04]  /*1ed0*/  FMUL.FTZ R213, R172, c[0x0][0x1e8] ;  /* 0x00007a00acd57a20 */ /* 0x000fc80000410000 */
[----:B------:R-:W-:-:S04]  /*1ee0*/  FMUL.FTZ R174, R144, R213 ;  /* 0x000000d590ae7220 */ /* 0x000fc80000410000 */
[----:B------:R-:W-:Y:S01]  /*1ef0*/  @P6 HADD2.F32 R172, -RZ, R160.H0_H0 ;  /* 0x200000a0ffac6230 */ /* 0x000fe20000004100 */
[----:B------:R-:W-:-:S04]  /*1f00*/  FSEL R174, R174, RZ, P6 ;  /* 0x000000ffaeae7208 */ /* 0x000fc80003000000 */
[----:B------:R-:W-:Y:S01]  /*1f10*/  @P6 FMUL.FTZ R175, R213, R172 ;  /* 0x000000acd5af6220 */ /* 0x000fe20000410000 */
[----:B------:R-:W-:-:S03]  /*1f20*/  F2FP.PACK_AB R174, RZ, R174 ;  /* 0x000000aeffae723e */ /* 0x000fc600000000ff */
[----:B------:R-:W-:Y:S01]  /*1f30*/  FADD.FTZ R60, R60, R175 ;  /* 0x000000af3c3c7221 */ /* 0x000fe20000010000 */
[----:B------:R-:W-:Y:S02]  /*1f40*/  PRMT R164, R174, 0x7610, R164 ;  /* 0x00007610aea47816 */ /* 0x000fe400000000a4 */
.L_x_5756:
[----:B------:R-:W-:Y:S05]  /*1f50*/  BSYNC B2 ;  /* 0x0000000000027941 */ /* 0x000fea0003800000 */
.L_x_5755:
[----:B------:R-:W-:Y:S01]  /*1f60*/  BSSY B2, `(.L_x_5757) ;  /* 0x000000e000027945 */ /* 0x000fe20003800000 */
[----:B------:R-:W-:Y:S01]  /*1f70*/  @P5 PRMT R168, R173, 0x7610, R168 ;  /* 0x00007610ada85816 */ /* 0x000fe200000000a8 */
[----:B------:R-:W-:Y:S05]  /*1f80*/  @P2 BRA `(.L_x_5758) ;  /* 0x0000004000002947 */ /* 0x000fea0003800000 */
[----:B------:R-:W-:Y:S01]  /*1f90*/  HFMA2.MMA R172, -RZ, RZ, 0, 0 ;  /* 0x00000000ffac7435 */ /* 0x000fe200000001ff */
[----:B------:R-:W-:Y:S05]  /*1fa0*/  @!P4 BRA `(.L_x_5759) ;  /* 0x000000900000c947 */ /* 0x000fea0003800000 */
[----:B-----5:R-:W-:Y:S01]  /*1fb0*/  HADD2.F32 R172, -RZ, R36.H1_H1 ;  /* 0x30000024ffac7230 */ /* 0x020fe20000004100 */
[----:B------:R-:W-:Y:S05]  /*1fc0*/  BRA `(.L_x_5759) ;  /* 0x0000007000007947 */ /* 0x000fea0003800000 */
.L_x_5758:
[----:B0-----:R-:W-:-:S04]  /*1fd0*/  ISETP.NE.AND P6, PT, R2, RZ, PT ;  /* 0x000000ff0200720c */ /* 0x001fc80003fc5270 */
[----:B------:R-:W-:-:S05]  /*1fe0*/  FSEL R173, R201, RZ, !P6 ;  /* 0x000000ffc9ad7208 */ /* 0x000fca0007000000 */
[----:B------:R-:W-:-:S04]  /*1ff0*/  FFMA.FTZ R173, R209, R210, R173 ;  /* 0x000000d2d1ad7223 */ /* 0x000fc800000100ad */
[----:B------:R-:W-:Y:S01]  /*2000*/  FADD.FTZ R172, R206, -R173 ;  /* 0x800000adceac7221 */ /* 0x000fe20000010000 */
[----:B-----5:R-:W-:-:S03]  /*2010*/  @P4 HADD2.F32 R173, -RZ, R36.H1_H1 ;  /* 0x30000024ffad4230 */ /* 0x020fc60000004100 */
[----:B------:R-:W-:-:S04]  /*2020*/  FMUL.FTZ R172, R5, R172 ;  /* 0x000000ac05ac7220 */ /* 0x000fc80000410000 */
[----:B------:R-:W-:Y:S02]  /*2030*/  @P4 FADD.FTZ R172, R172, R173 ;  /* 0x000000adacac4221 */ /* 0x000fe40000010000 */
.L_x_5759:
[----:B------:R-:W-:Y:S05]  /*2040*/  BSYNC B2 ;  /* 0x0000000000027941 */ /* 0x000fea0003800000 */
.L_x_5757:
[----:B------:R-:W-:Y:S01]  /*2050*/  BSSY B2, `(.L_x_5760) ;  /* 0x000000e000027945 */ /* 0x000fe20003800000 */
[----:B------:R-:W-:Y:S01]  /*2060*/  @P5 F2FP.PACK_AB R173, RZ, R172 ;  /* 0x000000acffad523e */ /* 0x000fe200000000ff */
[----:B------:R-:W-:Y:S05]  /*2070*/  @!P3 BRA `(.L_x_5761) ;  /* 0x000000b00000b947 */ /* 0x000fea0003800000 */
[----:B-----5:R-:W-:Y:S01]  /*2080*/  LOP3.LUT P6, RZ, R196, 0xff00, RZ, 0xc0, !PT ;  /* 0x0000ff00c4ff7812 */ /* 0x020fe200078cc0ff */
[----:B------:R-:W-:Y:S01]  /*2090*/  FMUL.FTZ R172, R172, c[0x0][0x1ec] ;  /* 0x00007b00acac7a20 */ /* 0x000fe20000410000 */
[----:B------:R-:W-:-:S03]  /*20a0*/  MOV R174, RZ ;  /* 0x000000ff00ae7202 */ /* 0x000fc60000000f00 */
[----:B------:R-:W-:-:S04]  /*20b0*/  FMUL.FTZ R212, R172, c[0x0][0x1e8] ;  /* 0x00007a00acd47a20 */ /* 0x000fc80000410000 */
[----:B------:R-:W-:-:S04]  /*20c0*/  FMUL.FTZ R175, R145, R212 ;  /* 0x000000d491af7220 */ /* 0x000fc80000410000 */
[----:B------:R-:W-:Y:S01]  /*20d0*/  @P6 HADD2.F32 R172, -RZ, R160.H1_H1 ;  /* 0x300000a0ffac6230 */ /* 0x000fe20000004100 */
[----:B------:R-:W-:-:S04]  /*20e0*/  FSEL R175, R175, RZ, P6 ;  /* 0x000000ffafaf7208 */ /* 0x000fc80003000000 */
[----:B------:R-:W-:Y:S01]  /*20f0*/  @P6 FMUL.FTZ R174, R212, R172 ;  /* 0x000000acd4ae6220 */ /* 0x000fe20000410000 */
[----:B------:R-:W-:-:S03]  /*2100*/  F2FP.PACK_AB R175, RZ, R175 ;  /* 0x000000afffaf723e */ /* 0x000fc600000000ff */
[----:B------:R-:W-:Y:S01]  /*2110*/  FADD.FTZ R61, R61, R174 ;  /* 0x000000ae3d3d7221 */ /* 0x000fe20000010000 */
[----:B------:R-:W-:Y:S02]  /*2120*/  PRMT R164, R164, 0x5410, R175 ;  /* 0x00005410a4a47816 */ /* 0x000fe400000000af */
.L_x_5761:
[----:B------:R-:W-:Y:S05]  /*2130*/  BSYNC B2 ;  /* 0x0000000000027941 */ /* 0x000fea0003800000 */
.L_x_5760:
[----:B------:R-:W-:Y:S01]  /*2140*/  BSSY B2, `(.L_x_5762) ;  /* 0x000000e000027945 */ /* 0x000fe20003800000 */
[----:B------:R-:W-:Y:S01]  /*2150*/  @P5 PRMT R168, R168, 0x5410, R173 ;  /* 0x00005410a8a85816 */ /* 0x000fe200000000ad */
[----:B------:R-:W-:Y:S05]  /*2160*/  @P2 BRA `(.L_x_5763) ;  /* 0x0000004000002947 */ /* 0x000fea0003800000 */
[----:B------:R-:W-:Y:S01]  /*2170*/  HFMA2.MMA R172, -RZ, RZ, 0, 0 ;  /* 0x00000000ffac7435 */ /* 0x000fe200000001ff */
[----:B------:R-:W-:Y:S05]  /*2180*/  @!P4 BRA `(.L_x_5764) ;  /* 0x000000900000c947 */ /* 0x000fea0003800000 */
[----:B-----5:R-:W-:Y:S01]  /*2190*/  HADD2.F32 R172, -RZ, R37.H0_H0 ;  /* 0x20000025ffac7230 */ /* 0x020fe20000004100 */
[----:B------:R-:W-:Y:S05]  /*21a0*/  BRA `(.L_x_5764) ;  /* 0x0000007000007947 */ /* 0x000fea0003800000 */
.L_x_5763:
[----:B0-----:R-:W-:-:S04]  /*21b0*/  ISETP.NE.AND P6, PT, R2, RZ, PT ;  /* 0x000000ff0200720c */ /* 0x001fc80003fc5270 */
[----:B------:R-:W-:-:S05]  /*21c0*/  FSEL R173, R201, RZ, !P6 ;  /* 0x000000ffc9ad7208 */ /* 0x000fca0007000000 */
[----:B------:R-:W-:-:S04]  /*21d0*/  FFMA.FTZ R173, R207, R210, R173 ;  /* 0x000000d2cfad7223 */ /* 0x000fc800000100ad */
[----:B------:R-:W-:Y:S01]  /*21e0*/  FADD.FTZ R172, R204, -R173 ;  /* 0x800000adccac7221 */ /* 0x000fe20000010000 */
[----:B-----5:R-:W-:-:S03]  /*21f0*/  @P4 HADD2.F32 R173, -RZ, R37.H0_H0 ;  /* 0x20000025ffad4230 */ /* 0x020fc60000004100 */
[----:B------:R-:W-:-:S04]  /*2200*/  FMUL.FTZ R172, R5, R172 ;  /* 0x000000ac05ac7220 */ /* 0x000fc80000410000 */
[----:B------:R-:W-:Y:S02]  /*2210*/  @P4 FADD.FTZ R172, R172, R173 ;  /* 0x000000adacac4221 */ /* 0x000fe40000010000 */
.L_x_5764:
[----:B------:R-:W-:Y:S05]  /*2220*/  BSYNC B2 ;  /* 0x0000000000027941 */ /* 0x000fea0003800000 */
.L_x_5762:
        /* <DEDUP_REMOVED lines=14> */
.L_x_5766:
[----:B------:R-:W-:Y:S05]  /*2310*/  BSYNC B2 ;  /* 0x0000000000027941 */ /* 0x000fea0003800000 */
.L_x_5765:
[----:B------:R-:W-:Y:S01]  /*2320*/  BSSY B2, `(.L_x_5767) ;  /* 0x000000e000027945 */ /* 0x000fe20003800000 */
[----:B------:R-:W-:Y:S01]  /*2330*/  @P5 PRMT R169, R173, 0x7610, R169 ;  /* 0x00007610ada95816 */ /* 0x000fe200000000a9 */
[----:B------:R-:W-:Y:S05]  /*2340*/  @P2 BRA `(.L_x_5768) ;  /* 0x0000004000002947 */ /* 0x000fea0003800000 */
[----:B------:R-:W-:Y:S01]  /*2350*/  HFMA2.MMA R172, -RZ, RZ, 0, 0 ;  /* 0x00000000ffac7435 */ /* 0x000fe200000001ff */
[----:B------:R-:W-:Y:S05]  /*2360*/  @!P4 BRA `(.L_x_5769) ;  /* 0x000000900000c947 */ /* 0x000fea0003800000 */
[----:B-----5:R-:W-:Y:S01]  /*2370*/  HADD2.F32 R172, -RZ, R37.H1_H1 ;  /* 0x30000025ffac7230 */ /* 0x020fe20000004100 */
[----:B------:R-:W-:Y:S05]  /*2380*/  BRA `(.L_x_5769) ;  /* 0x0000007000007947 */ /* 0x000fea0003800000 */
.L_x_5768:
[----:B0-----:R-:W-:-:S04]  /*2390*/  ISETP.NE.AND P6, PT, R2, RZ, PT ;  /* 0x000000ff0200720c */ /* 0x001fc80003fc5270 */
[----:B------:R-:W-:-:S05]  /*23a0*/  FSEL R173, R201, RZ, !P6 ;  /* 0x000000ffc9ad7208 */ /* 0x000fca0007000000 */
[----:B------:R-:W-:-:S04]  /*23b0*/  FFMA.FTZ R173, R205, R210, R173 ;  /* 0x000000d2cdad7223 */ /* 0x000fc800000100ad */
[----:B------:R-:W-:Y:S01]  /*23c0*/  FADD.FTZ R172, R202, -R173 ;  /* 0x800000adcaac7221 */ /* 0x000fe20000010000 */
[----:B-----5:R-:W-:-:S03]  /*23d0*/  @P4 HADD2.F32 R173, -RZ, R37.H1_H1 ;  /* 0x30000025ffad4230 */ /* 0x020fc60000004100 */
[----:B------:R-:W-:-:S04]  /*23e0*/  FMUL.FTZ R172, R5, R172 ;  /* 0x000000ac05ac7220 */ /* 0x000fc80000410000 */
[----:B------:R-:W-:Y:S02]  /*23f0*/  @P4 FADD.FTZ R172, R172, R173 ;  /* 0x000000adacac4221 */ /* 0x000fe40000010000 */
.L_x_5769:
[----:B------:R-:W-:Y:S05]  /*2400*/  BSYNC B2 ;  /* 0x0000000000027941 */ /* 0x000fea0003800000 */
.L_x_5767:
        /* <DEDUP_REMOVED lines=14> */
.L_x_5771:
[----:B------:R-:W-:Y:S05]  /*24f0*/  BSYNC B2 ;  /* 0x0000000000027941 */ /* 0x000fea0003800000 */
.L_x_5770:
[----:B------:R-:W-:Y:S01]  /*2500*/  BSSY B2, `(.L_x_5772) ;  /* 0x000000e000027945 */ /* 0x000fe20003800000 */
[----:B------:R-:W-:Y:S01]  /*2510*/  @P5 PRMT R169, R169, 0x5410, R173 ;  /* 0x00005410a9a95816 */ /* 0x000fe200000000ad */
[----:B------:R-:W-:Y:S05]  /*2520*/  @P2 BRA `(.L_x_5773) ;  /* 0x0000004000002947 */ /* 0x000fea0003800000 */
[----:B------:R-:W-:Y:S01]  /*2530*/  HFMA2.MMA R172, -RZ, RZ, 0, 0 ;  /* 0x00000000ffac7435 */ /* 0x000fe200000001ff */
[----:B------:R-:W-:Y:S05]  /*2540*/  @!P4 BRA `(.L_x_5774) ;  /* 0x000000900000c947 */ /* 0x000fea0003800000 */
[----:B-----5:R-:W-:Y:S01]  /*2550*/  HADD2.F32 R172, -RZ, R38.H0_H0 ;  /* 0x20000026ffac7230 */ /* 0x020fe20000004100 */
[----:B------:R-:W-:Y:S05]  /*2560*/  BRA `(.L_x_5774) ;  /* 0x0000007000007947 */ /* 0x000fea0003800000 */
.L_x_5773:
[----:B0-----:R-:W-:Y:S01]  /*2570*/  ISETP.NE.AND P6, PT, R2, RZ, PT ;  /* 0x000000ff0200720c */ /* 0x001fe20003fc5270 */
[----:B-----5:R-:W-:-:S03]  /*2580*/  @P4 HADD2.F32 R173, -RZ, R38.H0_H0 ;  /* 0x20000026ffad4230 */ /* 0x020fc60000004100 */
[----:B------:R-:W-:-:S05]  /*2590*/  FSEL R172, R201, RZ, !P6 ;  /* 0x000000ffc9ac7208 */ /* 0x000fca0007000000 */
[----:B------:R-:W-:-:S04]  /*25a0*/  FFMA.FTZ R172, R203, R210, R172 ;  /* 0x000000d2cbac7223 */ /* 0x000fc800000100ac */
[----:B------:R-:W-:-:S04]  /*25b0*/  FADD.FTZ R172, R199, -R172 ;  /* 0x800000acc7ac7221 */ /* 0x000fc80000010000 */
[----:B------:R-:W-:-:S04]  /*25c0*/  FMUL.FTZ R172, R5, R172 ;  /* 0x000000ac05ac7220 */ /* 0x000fc80000410000 */
[----:B------:R-:W-:Y:S02]  /*25d0*/  @P4 FADD.FTZ R172, R172, R173 ;  /* 0x000000adacac4221 */ /* 0x000fe40000010000 */
.L_x_5774:
[----:B------:R-:W-:Y:S05]  /*25e0*/  BSYNC B2 ;  /* 0x0000000000027941 */ /* 0x000fea0003800000 */
.L_x_5772:
        /* <DEDUP_REMOVED lines=14> */
.L_x_5776:
[----:B------:R-:W-:Y:S05]  /*26d0*/  BSYNC B2 ;  /* 0x0000000000027941 */ /* 0x000fea0003800000 */
.L_x_5775:
[----:B------:R-:W-:Y:S01]  /*26e0*/  BSSY B2, `(.L_x_5777) ;  /* 0x000000e000027945 */ /* 0x000fe20003800000 */
[----:B------:R-:W-:Y:S01]  /*26f0*/  @P5 PRMT R170, R173, 0x7610, R170 ;  /* 0x00007610adaa5816 */ /* 0x000fe200000000aa */
[----:B------:R-:W-:Y:S05]  /*2700*/  @P2 BRA `(.L_x_5778) ;  /* 0x0000004000002947 */ /* 0x000fea0003800000 */
[----:B------:R-:W-:Y:S01]  /*2710*/  HFMA2.MMA R172, -RZ, RZ, 0, 0 ;  /* 0x00000000ffac7435 */ /* 0x000fe200000001ff */
[----:B------:R-:W-:Y:S05]  /*2720*/  @!P4 BRA `(.L_x_5779) ;  /* 0x000000900000c947 */ /* 0x000fea0003800000 */
[----:B-----5:R-:W-:Y:S01]  /*2730*/  HADD2.F32 R172, -RZ, R38.H1_H1 ;  /* 0x30000026ffac7230 */ /* 0x020fe20000004100 */
[----:B------:R-:W-:Y:S05]  /*2740*/  BRA `(.L_x_5779) ;  /* 0x0000007000007947 */ /* 0x000fea0003800000 */
.L_x_5778:
[----:B0-----:R-:W-:-:S04]  /*2750*/  ISETP.NE.AND P6, PT, R2, RZ, PT ;  /* 0x000000ff0200720c */ /* 0x001fc80003fc5270 */
[----:B------:R-:W-:-:S05]  /*2760*/  FSEL R173, R201, RZ, !P6 ;  /* 0x000000ffc9ad7208 */ /* 0x000fca0007000000 */
[----:B------:R-:W-:-:S04]  /*2770*/  FFMA.FTZ R173, R198, R210, R173 ;  /* 0x000000d2c6ad7223 */ /* 0x000fc800000100ad */
[----:B------:R-:W-:Y:S01]  /*2780*/  FADD.FTZ R172, R190, -R173 ;  /* 0x800000adbeac7221 */ /* 0x000fe20000010000 */
[----:B-----5:R-:W-:-:S03]  /*2790*/  @P4 HADD2.F32 R173, -RZ, R38.H1_H1 ;  /* 0x30000026ffad4230 */ /* 0x020fc60000004100 */
[----:B------:R-:W-:-:S04]  /*27a0*/  FMUL.FTZ R172, R5, R172 ;  /* 0x000000ac05ac7220 */ /* 0x000fc80000410000 */
[----:B------:R-:W-:Y:S02]  /*27b0*/  @P4 FADD.FTZ R172, R172, R173 ;  /* 0x000000adacac4221 */ /* 0x000fe40000010000 */
.L_x_5779:
[----:B------:R-:W-:Y:S05]  /*27c0*/  BSYNC B2 ;  /* 0x0000000000027941 */ /* 0x000fea0003800000 */
.L_x_5777:
        /* <DEDUP_REMOVED lines=14> */
.L_x_5781:
[----:B------:R-:W-:Y:S05]  /*28b0*/  BSYNC B2 ;  /* 0x0000000000027941 */ /* 0x000fea0003800000 */
.L_x_5780:
[----:B------:R-:W-:Y:S01]  /*28c0*/  BSSY B2, `(.L_x_5782) ;  /* 0x000000e000027945 */ /* 0x000fe20003800000 */
[----:B------:R-:W-:Y:S01]  /*28d0*/  @P5 PRMT R170, R170, 0x5410, R173 ;  /* 0x00005410aaaa5816 */ /* 0x000fe200000000ad */
[----:B------:R-:W-:Y:S05]  /*28e0*/  @P2 BRA `(.L_x_5783) ;  /* 0x0000004000002947 */ /* 0x000fea0003800000 */
[----:B------:R-:W-:Y:S01]  /*28f0*/  HFMA2.MMA R172, -RZ, RZ, 0, 0 ;  /* 0x00000000ffac7435 */ /* 0x000fe200000001ff */
[----:B------:R-:W-:Y:S05]  /*2900*/  @!P4 BRA `(.L_x_5784) ;  /* 0x000000900000c947 */ /* 0x000fea0003800000 */
[----:B-----5:R-:W-:Y:S01]  /*2910*/  HADD2.F32 R172, -RZ, R39.H0_H0 ;  /* 0x20000027ffac7230 */ /* 0x020fe20000004100 */
[----:B------:R-:W-:Y:S05]  /*2920*/  BRA `(.L_x_5784) ;  /* 0x0000007000007947 */ /* 0x000fea0003800000 */
.L_x_5783:
[----:B0-----:R-:W-:-:S04]  /*2930*/  ISETP.NE.AND P6, PT, R2, RZ, PT ;  /* 0x000000ff0200720c */ /* 0x001fc80003fc5270 */
[----:B------:R-:W-:-:S05]  /*2940*/  FSEL R173, R201, RZ, !P6 ;  /* 0x000000ffc9ad7208 */ /* 0x000fca0007000000 */
[----:B------:R-:W-:-:S04]  /*2950*/  FFMA.FTZ R173, R179, R210, R173 ;  /* 0x000000d2b3ad7223 */ /* 0x000fc800000100ad */
[----:B------:R-:W-:Y:S01]  /*2960*/  FADD.FTZ R172, R178, -R173 ;  /* 0x800000adb2ac7221 */ /* 0x000fe20000010000 */
[----:B-----5:R-:W-:-:S03]  /*2970*/  @P4 HADD2.F32 R173, -RZ, R39.H0_H0 ;  /* 0x20000027ffad4230 */ /* 0x020fc60000004100 */
[----:B------:R-:W-:-:S04]  /*2980*/  FMUL.FTZ R172, R5, R172 ;  /* 0x000000ac05ac7220 */ /* 0x000fc80000410000 */
[----:B------:R-:W-:Y:S02]  /*2990*/  @P4 FADD.FTZ R172, R172, R173 ;  /* 0x000000adacac4221 */ /* 0x000fe40000010000 */
.L_x_5784:
[----:B------:R-:W-:Y:S05]  /*29a0*/  BSYNC B2 ;  /* 0x0000000000027941 */ /* 0x000fea0003800000 */
.L_x_5782:
        /* <DEDUP_REMOVED lines=14> */
.L_x_5786:
[----:B------:R-:W-:Y:S05]  /*2a90*/  BSYNC B2 ;  /* 0x0000000000027941 */ /* 0x000fea0003800000 */
.L_x_5785:
[----:B------:R-:W-:Y:S01]  /*2aa0*/  BSSY B2, `(.L_x_5787) ;  /* 0x000000e000027945 */ /* 0x000fe20003800000 */
[----:B------:R-:W-:Y:S01]  /*2ab0*/  @P5 PRMT R171, R173, 0x7610, R171 ;  /* 0x00007610adab5816 */ /* 0x000fe200000000ab */
[----:B------:R-:W-:Y:S05]  /*2ac0*/  @P2 BRA `(.L_x_5788) ;  /* 0x0000004000002947 */ /* 0x000fea0003800000 */
[----:B------:R-:W-:Y:S01]  /*2ad0*/  HFMA2.MMA R212, -RZ, RZ, 0, 0 ;  /* 0x00000000ffd47435 */ /* 0x000fe200000001ff */
[----:B------:R-:W-:Y:S05]  /*2ae0*/  @!P4 BRA `(.L_x_5789) ;  /* 0x000000900000c947 */ /* 0x000fea0003800000 */
[----:B-----5:R-:W-:Y:S01]  /*2af0*/  HADD2.F32 R212, -RZ, R39.H1_H1 ;  /* 0x30000027ffd47230 */ /* 0x020fe20000004100 */
[----:B------:R-:W-:Y:S05]  /*2b00*/  BRA `(.L_x_5789) ;  /* 0x0000007000007947 */ /* 0x000fea0003800000 */
.L_x_5788:
[----:B0-----:R-:W-:-:S04]  /*2b10*/  ISETP.NE.AND P6, PT, R2, RZ, PT ;  /* 0x000000ff0200720c */ /* 0x001fc80003fc5270 */
[----:B------:R-:W-:-:S05]  /*2b20*/  FSEL R173, R201, RZ, !P6 ;  /* 0x000000ffc9ad7208 */ /* 0x000fca0007000000 */
[----:B------:R-:W-:-:S04]  /*2b30*/  FFMA.FTZ R173, R177, R210, R173 ;  /* 0x000000d2b1ad7223 */ /* 0x000fc800000100ad */
[----:B------:R-:W-:Y:S01]  /*2b40*/  FADD.FTZ R172, R176, -R173 ;  /* 0x800000adb0ac7221 */ /* 0x000fe20000010000 */
[----:B-----5:R-:W-:-:S03]  /*2b50*/  @P4 HADD2.F32 R173, -RZ, R39.H1_H1 ;  /* 0x30000027ffad4230 */ /* 0x020fc60000004100 */
[----:B------:R-:W-:-:S04]  /*2b60*/  FMUL.FTZ R212, R5, R172 ;  /* 0x000000ac05d47220 */ /* 0x000fc80000410000 */
[----:B------:R-:W-:Y:S02]  /*2b70*/  @P4 FADD.FTZ R212, R212, R173 ;  /* 0x000000add4d44221 */ /* 0x000fe40000010000 */
.L_x_5789:
[----:B------:R-:W-:Y:S05]  /*2b80*/  BSYNC B2 ;  /* 0x0000000000027941 */ /* 0x000fea0003800000 */
.L_x_5787:
        /* <DEDUP_REMOVED lines=20> */
.L_x_5791:
[----:B------:R-:W-:Y:S05]  /*2cd0*/  BSYNC B2 ;  /* 0x0000000000027941 */ /* 0x000fea0003800000 */
.L_x_5790:
[----:B------:R2:W-:Y:S01]  /*2ce0*/  @P3 STG.E.128 [R172.64], R164 ;  /* 0x000000a4ac003986 */ /* 0x0005e2000c101d04 */
[----:B------:R-:W-:Y:S02]  /*2cf0*/  IADD3 R6, R6, 0x20, RZ ;  /* 0x0000002006067810 */ /* 0x000fe40007ffe0ff */
[----:B------:R-:W-:Y:S02]  /*2d00*/  IADD3 R200, R200, 0x20, RZ ;  /* 0x00000020c8c87810 */ /* 0x000fe40007ffe0ff */
.L_x_5749:
[----:B------:R-:W-:Y:S05]  /*2d10*/  BSYNC B1 ;  /* 0x0000000000017941 */ /* 0x000fea0003800000 */
.L_x_5748:
[----:B------:R-:W-:Y:S01]  /*2d20*/  BSSY B1, `(.L_x_5792) ;  /* 0x000010a000017945 */ /* 0x000fe20003800000 */
[----:B------:R-:W-:Y:S05]  /*2d30*/  @!P1 BRA `(.L_x_5793) ;  /* 0x0000108000009947 */ /* 0x000fea0003800000 */
[----:B------:R-:W-:Y:S01]  /*2d40*/  BSSY B2, `(.L_x_5794) ;  /* 0x0000005000027945 */ /* 0x000fe20003800000 */
[----:B------:R-:W-:Y:S05]  /*2d50*/  @!P3 BRA `(.L_x_5795) ;  /* 0x000000300000b947 */ /* 0x000fea0003800000 */
[----:B-----5:R-:W-:-:S05]  /*2d60*/  MOV R161, 0x10 ;  /* 0x0000001000a17802 */ /* 0x020fca0000000f00 */
[----:B------:R-:W-:-:S06]  /*2d70*/  IMAD.WIDE.U32 R160, R200, R161, c[0x0][0x170] ;  /* 0x00005c00c8a07625 */ /* 0x000fcc00078e00a1 */
[----:B------:R-:W5:Y:S02]  /*2d80*/  LDG.E.128 R160, [R160.64] ;  /* 0x00000004a0a07981 */ /* 0x000f64000c1e1d00 */
.L_x_5795:
[----:B------:R-:W-:Y:S05]  /*2d90*/  BSYNC B2 ;  /* 0x0000000000027941 */ /* 0x000fea0003800000 */
.L_x_5794:
[----:B------:R-:W-:Y:S01]  /*2da0*/  BSSY B2, `(.L_x_5796) ;  /* 0x0000015000027945 */ /* 0x000fe20003800000 */
[----:B------:R-:W-:Y:S05]  /*2db0*/  @P2 BRA `(.L_x_5797) ;  /* 0x0000008000002947 */ /* 0x000fea0003800000 */
[----:B------:R-:W-:Y:S01]  /*2dc0*/  ULDC.64 UR6, c[0x0][0x218] ;  /* 0x0000860000067ab9 */ /* 0x000fe20000000a00 */
[----:B--2---:R-:W-:Y:S01]  /*2dd0*/  HFMA2.MMA R172, -RZ, RZ, 0, 0 ;  /* 0x00000000ffac7435 */ /* 0x004fe200000001ff */
[----:B------:R-:W-:-:S04]  /*2de0*/  UISETP.NE.U32.AND UP0, UPT, URZ, UR6, UPT ;  /* 0x000000063f00728c */ /* 0x000fc8000bf05070 */
[----:B------:R-:W-:-:S06]  /*2df0*/  UISETP.NE.AND.EX UP0, UPT, URZ, UR7, UPT, UP0 ;  /* 0x000000073f00728c */ /* 0x000fcc000bf05300 */
[----:B------:R-:W-:-:S13]  /*2e00*/  PLOP3.LUT P4, PT, PT, PT, UP0, 0x80, 0x0 ;  /* 0x000000000000781c */ /* 0x000fda0003f8f008 */
[----:B------:R-:W-:Y:S05]  /*2e10*/  @!P4 BRA `(.L_x_5798) ;  /* 0x000000d00000c947 */ /* 0x000fea0003800000 */
[----:B-----5:R-:W-:Y:S01]  /*2e20*/  HADD2.F32 R172, -RZ, R32.H0_H0 ;  /* 0x20000020ffac7230 */ /* 0x020fe20000004100 */
[----:B------:R-:W-:Y:S05]  /*2e30*/  BRA `(.L_x_5798) ;  /* 0x000000b000007947 */ /* 0x000fea0003800000 */
.L_x_5797:
        /* <DEDUP_REMOVED lines=9> */
[----:B-----5:R-:W-:-:S05]  /*2ed0*/  @P4 HADD2.F32 R173, -RZ, R32.H0_H0 ;  /* 0x20000020ffad4230 */ /* 0x020fca0000004100 */
[----:B------:R-:W-:Y:S02]  /*2ee0*/  @P4 FADD.FTZ R172, R172, R173 ;  /* 0x000000adacac4221 */ /* 0x000fe40000010000 */
.L_x_5798:
[----:B------:R-:W-:Y:S05]  /*2ef0*/  BSYNC B2 ;  /* 0x0000000000027941 */ /* 0x000fea0003800000 */
.L_x_5796:
[----:B------:R-:W-:Y:S01]  /*2f00*/  ISETP.NE.U32.AND P5, PT, RZ, c[0x0][0x258], PT ;  /* 0x00009600ff007a0c */ /* 0x000fe20003fa5070 */
[----:B------:R-:W-:Y:S03]  /*2f10*/  BSSY B2, `(.L_x_5799) ;  /* 0x000000f000027945 */ /* 0x000fe60003800000 */
[----:B------:R-:W-:-:S13]  /*2f20*/  ISETP.NE.AND.EX P5, PT, RZ, c[0x0][0x25c], PT, P5 ;  /* 0x00009700ff007a0c */ /* 0x000fda0003fa5350 */
[----:B------:R-:W-:Y:S01]  /*2f30*/  @P5 F2FP.PACK_AB R173, RZ, R172 ;  /* 0x000000acffad523e */ /* 0x000fe200000000ff */
[----:B------:R-:W-:Y:S05]  /*2f40*/  @!P3 BRA `(.L_x_5800) ;  /* 0x000000b00000b947 */ /* 0x000fea0003800000 */
[----:B-----5:R-:W-:Y:S01]  /*2f50*/  LOP3.LUT P6, RZ, R194, 0xff, RZ, 0xc0, !PT ;  /* 0x000000ffc2ff7812 */ /* 0x020fe200078cc0ff */
[----:B------:R-:W-:Y:S01]  /*2f60*/  FMUL.FTZ R172, R172, c[0x0][0x1ec] ;  /* 0x00007b00acac7a20 */ /* 0x000fe20000410000 */
[----:B-1----:R-:W-:-:S03]  /*2f70*/  MOV R175, RZ ;  /* 0x000000ff00af7202 */ /* 0x002fc60000000f00 */
        /* <DEDUP_REMOVED lines=8> */
.L_x_5800:
[----:B------:R-:W-:Y:S05]  /*3000*/  BSYNC B2 ;  /* 0x0000000000027941 */ /* 0x000fea0003800000 */
.L_x_5799:
[----:B------:R-:W-:Y:S01]  /*3010*/  BSSY B2, `(.L_x_5801) ;  /* 0x000000e000027945 */ /* 0x000fe20003800000 */
[----:B-1----:R-:W-:Y:S01]  /*3020*/  @P5 PRMT R168, R173, 0x7610, R168 ;  /* 0x00007610ada85816 */ /* 0x002fe200000000a8 */
[----:B------:R-:W-:Y:S05]  /*3030*/  @P2 BRA `(.L_x_5802) ;  /* 0x0000004000002947 */ /* 0x000fea0003800000 */
[----:B------:R-:W-:Y:S01]  /*3040*/  HFMA2.MMA R172, -RZ, RZ, 0, 0 ;  /* 0x00000000ffac7435 */ /* 0x000fe200000001ff */
[----:B------:R-:W-:Y:S05]  /*3050*/  @!P4 BRA `(.L_x_5803) ;  /* 0x000000900000c947 */ /* 0x000fea0003800000 */
[----:B-----5:R-:W-:Y:S01]  /*3060*/  HADD2.F32 R172, -RZ, R32.H1_H1 ;  /* 0x30000020ffac7230 */ /* 0x020fe20000004100 */
[----:B------:R-:W-:Y:S05]  /*3070*/  BRA `(.L_x_5803) ;  /* 0x0000007000007947 */ /* 0x000fea0003800000 */
.L_x_5802:
[----:B0-----:R-:W-:-:S04]  /*3080*/  ISETP.NE.AND P6, PT, R2, RZ, PT ;  /* 0x000000ff0200720c */ /* 0x001fc80003fc5270 */
[----:B------:R-:W-:-:S05]  /*3090*/  FSEL R173, R201, RZ, !P6 ;  /* 0x000000ffc9ad7208 */ /* 0x000fca0007000000 */
[----:B------:R-:W-:-:S04]  /*30a0*/  FFMA.FTZ R173, R189, R210, R173 ;  /* 0x000000d2bdad7223 */ /* 0x000fc800000100ad */
[----:B------:R-:W-:Y:S01]  /*30b0*/  FADD.FTZ R172, R186, -R173 ;  /* 0x800000adbaac7221 */ /* 0x000fe20000010000 */
[----:B-----5:R-:W-:-:S03]  /*30c0*/  @P4 HADD2.F32 R173, -RZ, R32.H1_H1 ;  /* 0x30000020ffad4230 */ /* 0x020fc60000004100 */
[----:B------:R-:W-:-:S04]  /*30d0*/  FMUL.FTZ R172, R5, R172 ;  /* 0x000000ac05ac7220 */ /* 0x000fc80000410000 */
[----:B------:R-:W-:Y:S02]  /*30e0*/  @P4 FADD.FTZ R172, R172, R173 ;  /* 0x000000adacac4221 */ /* 0x000fe40000010000 */
.L_x_5803:
[----:B------:R-:W-:Y:S05]  /*30f0*/  BSYNC B2 ;  /* 0x0000000000027941 */ /* 0x000fea0003800000 */
.L_x_5801:
        /* <DEDUP_REMOVED lines=14> */
.L_x_5805:
[----:B------:R-:W-:Y:S05]  /*31e0*/  BSYNC B2 ;  /* 0x0000000000027941 */ /* 0x000fea0003800000 */
.L_x_5804:
[----:B------:R-:W-:Y:S01]  /*31f0*/  BSSY B2, `(.L_x_5806) ;  /* 0x000000e000027945 */ /* 0x000fe20003800000 */
[----:B------:R-:W-:Y:S01]  /*3200*/  @P5 PRMT R168, R168, 0x5410, R173 ;  /* 0x00005410a8a85816 */ /* 0x000fe200000000ad */
[----:B------:R-:W-:Y:S05]  /*3210*/  @P2 BRA `(.L_x_5807) ;  /* 0x0000004000002947 */ /* 0x000fea0003800000 */
[----:B------:R-:W-:Y:S01]  /*3220*/  HFMA2.MMA R172, -RZ, RZ, 0, 0 ;  /* 0x00000000ffac7435 */ /* 0x000fe200000001ff */
[----:B------:R-:W-:Y:S05]  /*3230*/  @!P4 BRA `(.L_x_5808) ;  /* 0x000000900000c947 */ /* 0x000fea0003800000 */
[----:B-----5:R-:W-:Y:S01]  /*3240*/  HADD2.F32 R172, -RZ, R33.H0_H0 ;  /* 0x20000021ffac7230 */ /* 0x020fe20000004100 */
[----:B------:R-:W-:Y:S05]  /*3250*/  BRA `(.L_x_5808) ;  /* 0x0000007000007947 */ /* 0x000fea0003800000 */
.L_x_5807:
[----:B0-----:R-:W-:-:S04]  /*3260*/  ISETP.NE.AND P6, PT, R2, RZ, PT ;  /* 0x000000ff0200720c */ /* 0x001fc80003fc5270 */
[----:B------:R-:W-:-:S05]  /*3270*/  FSEL R173, R201, RZ, !P6 ;  /* 0x000000ffc9ad7208 */ /* 0x000fca0007000000 */
[----:B------:R-:W-:-:S04]  /*3280*/  FFMA.FTZ R173, R187, R210, R173 ;  /* 0x000000d2bbad7223 */ /* 0x000fc800000100ad */
[----:B------:R-:W-:Y:S01]  /*3290*/  FADD.FTZ R172, R184, -R173 ;  /* 0x800000adb8ac7221 */ /* 0x000fe20000010000 */
[----:B-----5:R-:W-:-:S03]  /*32a0*/  @P4 HADD2.F32 R173, -RZ, R33.H0_H0 ;  /* 0x20000021ffad4230 */ /* 0x020fc60000004100 */
[----:B------:R-:W-:-:S04]  /*32b0*/  FMUL.FTZ R172, R5, R172 ;  /* 0x000000ac05ac7220 */ /* 0x000fc80000410000 */
[----:B------:R-:W-:Y:S02]  /*32c0*/  @P4 FADD.FTZ R172, R172, R173 ;  /* 0x000000adacac4221 */ /* 0x000fe40000010000 */
.L_x_5808:
[----:B------:R-:W-:Y:S05]  /*32d0*/  BSYNC B2 ;  /* 0x0000000000027941 */ /* 0x000fea0003800000 */
.L_x_5806:
        /* <DEDUP_REMOVED lines=14> */
.L_x_5810:
[----:B------:R-:W-:Y:S05]  /*33c0*/  BSYNC B2 ;  /* 0x0000000000027941 */ /* 0x000fea0003800000 */
.L_x_5809:
[----:B------:R-:W-:Y:S01]  /*33d0*/  BSSY B2, `(.L_x_5811) ;  /* 0x000000e000027945 */ /* 0x000fe20003800000 */
[----:B------:R-:W-:Y:S01]  /*33e0*/  @P5 PRMT R169, R173, 0x7610, R169 ;  /* 0x00007610ada95816 */ /* 0x000fe200000000a9 */
[----:B------:R-:W-:Y:S05]  /*33f0*/  @P2 BRA `(.L_x_5812) ;  /* 0x0000004000002947 */ /* 0x000fea0003800000 */
[----:B------:R-:W-:Y:S01]  /*3400*/  HFMA2.MMA R172, -RZ, RZ, 0, 0 ;  /* 0x00000000ffac7435 */ /* 0x000fe200000001ff */
[----:B------:R-:W-:Y:S05]  /*3410*/  @!P4 BRA `(.L_x_5813) ;  /* 0x000000900000c947 */ /* 0x000fea0003800000 */
[----:B-----5:R-:W-:Y:S01]  /*3420*/  HADD2.F32 R172, -RZ, R33.H1_H1 ;  /* 0x30000021ffac7230 */ /* 0x020fe20000004100 */
[----:B------:R-:W-:Y:S05]  /*3430*/  BRA `(.L_x_5813) ;  /* 0x0000007000007947 */ /* 0x000fea0003800000 */
.L_x_5812:
[----:B0-----:R-:W-:-:S04]  /*3440*/  ISETP.NE.AND P6, PT, R2, RZ, PT ;  /* 0x000000ff0200720c */ /* 0x001fc80003fc5270 */
[----:B------:R-:W-:-:S05]  /*3450*/  FSEL R173, R201, RZ, !P6 ;  /* 0x000000ffc9ad7208 */ /* 0x000fca0007000000 */
[----:B------:R-:W-:-:S04]  /*3460*/  FFMA.FTZ R173, R185, R210, R173 ;  /* 0x000000d2b9ad7223 */ /* 0x000fc800000100ad */
[----:B------:R-:W-:Y:S01]  /*3470*/  FADD.FTZ R172, R182, -R173 ;  /* 0x800000adb6ac7221 */ /* 0x000fe20000010000 */
[----:B-----5:R-:W-:-:S03]  /*3480*/  @P4 HADD2.F32 R173, -RZ, R33.H1_H1 ;  /* 0x30000021ffad4230 */ /* 0x020fc60000004100 */
[----:B------:R-:W-:-:S04]  /*3490*/  FMUL.FTZ R172, R5, R172 ;  /* 0x000000ac05ac7220 */ /* 0x000fc80000410000 */
[----:B------:R-:W-:Y:S02]  /*34a0*/  @P4 FADD.FTZ R172, R172, R173 ;  /* 0x000000adacac4221 */ /* 0x000fe40000010000 */
.L_x_5813:
[----:B------:R-:W-:Y:S05]  /*34b0*/  BSYNC B2 ;  /* 0x0000000000027941 */ /* 0x000fea0003800000 */
.L_x_5811:
        /* <DEDUP_REMOVED lines=14> */
.L_x_5815:
[----:B------:R-:W-:Y:S05]  /*35a0*/  BSYNC B2 ;  /* 0x0000000000027941 */ /* 0x000fea0003800000 */
.L_x_5814:
[----:B------:R-:W-:Y:S01]  /*35b0*/  BSSY B2, `(.L_x_5816) ;  /* 0x000000e000027945 */ /* 0x000fe20003800000 */
[----:B------:R-:W-:Y:S01]  /*35c0*/  @P5 PRMT R169, R169, 0x5410, R173 ;  /* 0x00005410a9a95816 */ /* 0x000fe200000000ad */
[----:B------:R-:W-:Y:S05]  /*35d0*/  @P2 BRA `(.L_x_5817) ;  /* 0x0000004000002947 */ /* 0x000fea0003800000 */
[----:B------:R-:W-:Y:S01]  /*35e0*/  HFMA2.MMA R172, -RZ, RZ, 0, 0 ;  /* 0x00000000ffac7435 */ /* 0x000fe200000001ff */
[----:B------:R-:W-:Y:S05]  /*35f0*/  @!P4 BRA `(.L_x_5818) ;  /* 0x000000900000c947 */ /* 0x000fea0003800000 */
[----:B-----5:R-:W-:Y:S01]  /*3600*/  HADD2.F32 R172, -RZ, R34.H0_H0 ;  /* 0x20000022ffac7230 */ /* 0x020fe20000004100 */
[----:B------:R-:W-:Y:S05]  /*3610*/  BRA `(.L_x_5818) ;  /* 0x0000007000007947 */ /* 0x000fea0003800000 */
.L_x_5817:
[----:B0-----:R-:W-:Y:S01]  /*3620*/  ISETP.NE.AND P6, PT, R2, RZ, PT ;  /* 0x000000ff0200720c */ /* 0x001fe20003fc5270 */
[----:B-----5:R-:W-:-:S03]  /*3630*/  @P4 HADD2.F32 R173, -RZ, R34.H0_H0 ;  /* 0x20000022ffad4230 */ /* 0x020fc60000004100 */
[----:B------:R-:W-:-:S05]  /*3640*/  FSEL R172, R201, RZ, !P6 ;  /* 0x000000ffc9ac7208 */ /* 0x000fca0007000000 */
[----:B------:R-:W-:-:S04]  /*3650*/  FFMA.FTZ R172, R183, R210, R172 ;  /* 0x000000d2b7ac7223 */ /* 0x000fc800000100ac */
[----:B------:R-:W-:-:S04]  /*3660*/  FADD.FTZ R172, R181, -R172 ;  /* 0x800000acb5ac7221 */ /* 0x000fc80000010000 */
[----:B------:R-:W-:-:S04]  /*3670*/  FMUL.FTZ R172, R5, R172 ;  /* 0x000000ac05ac7220 */ /* 0x000fc80000410000 */
[----:B------:R-:W-:Y:S02]  /*3680*/  @P4 FADD.FTZ R172, R172, R173 ;  /* 0x000000adacac4221 */ /* 0x000fe40000010000 */
.L_x_5818:
[----:B------:R-:W-:Y:S05]  /*3690*/  BSYNC B2 ;  /* 0x0000000000027941 */ /* 0x000fea0003800000 */
.L_x_5816:
        /* <DEDUP_REMOVED lines=14> */
.L_x_5820:
[----:B------:R-:W-:Y:S05]  /*3780*/  BSYNC B2 ;  /* 0x0000000000027941 */ /* 0x000fea0003800000 */
.L_x_5819:
[----:B------:R-:W-:Y:S01]  /*3790*/  BSSY B2, `(.L_x_5821) ;  /* 0x000000e000027945 */ /* 0x000fe20003800000 */
[----:B------:R-:W-:Y:S01]  /*37a0*/  @P5 PRMT R170, R173, 0x7610, R170 ;  /* 0x00007610adaa5816 */ /* 0x000fe200000000aa */
[----:B------:R-:W-:Y:S05]  /*37b0*/  @P2 BRA `(.L_x_5822) ;  /* 0x0000004000002947 */ /* 0x000fea0003800000 */
[----:B------:R-:W-:Y:S01]  /*37c0*/  HFMA2.MMA R172, -RZ, RZ, 0, 0 ;  /* 0x00000000ffac7435 */ /* 0x000fe200000001ff */
[----:B------:R-:W-:Y:S05]  /*37d0*/  @!P4 BRA `(.L_x_5823) ;  /* 0x000000900000c947 */ /* 0x000fea0003800000 */
[----:B-----5:R-:W-:Y:S01]  /*37e0*/  HADD2.F32 R172, -RZ, R34.H1_H1 ;  /* 0x30000022ffac7230 */ /* 0x020fe20000004100 */
[----:B------:R-:W-:Y:S05]  /*37f0*/  BRA `(.L_x_5823) ;  /* 0x0000007000007947 */ /* 0x000fea0003800000 */
.L_x_5822:
[----:B0-----:R-:W-:-:S04]  /*3800*/  ISETP.NE.AND P6, PT, R2, RZ, PT ;  /* 0x000000ff0200720c */ /* 0x001fc80003fc5270 */
[----:B------:R-:W-:-:S05]  /*3810*/  FSEL R173, R201, RZ, !P6 ;  /* 0x000000ffc9ad7208 */ /* 0x000fca0007000000 */
[----:B------:R-:W-:Y:S01]  /*3820*/  FFMA.FTZ R172, R180, R210, R173 ;  /* 0x000000d2b4ac7223 */ /* 0x000fe200000100ad */
[----:B-----5:R-:W-:-:S03]  /*3830*/  @P4 HADD2.F32 R173, -RZ, R34.H1_H1 ;  /* 0x30000022ffad4230 */ /* 0x020fc60000004100 */
[----:B------:R-:W-:-:S04]  /*3840*/  FADD.FTZ R172, R27, -R172 ;  /* 0x800000ac1bac7221 */ /* 0x000fc80000010000 */
[----:B------:R-:W-:-:S04]  /*3850*/  FMUL.FTZ R172, R5, R172 ;  /* 0x000000ac05ac7220 */ /* 0x000fc80000410000 */
[----:B------:R-:W-:Y:S02]  /*3860*/  @P4 FADD.FTZ R172, R172, R173 ;  /* 0x000000adacac4221 */ /* 0x000fe40000010000 */
.L_x_5823:
[----:B------:R-:W-:Y:S05]  /*3870*/  BSYNC B2 ;  /* 0x0000000000027941 */ /* 0x000fea0003800000 */
.L_x_5821:
        /* <DEDUP_REMOVED lines=14> */
.L_x_5825:
[----:B------:R-:W-:Y:S05]  /*3960*/  BSYNC B2 ;  /* 0x0000000000027941 */ /* 0x000fea0003800000 */
.L_x_5824:
[----:B------:R-:W-:Y:S01]  /*3970*/  BSSY B2, `(.L_x_5826) ;  /* 0x000000e000027945 */ /* 0x000fe20003800000 */
[----:B------:R-:W-:Y:S01]  /*3980*/  @P5 PRMT R170, R170, 0x5410, R173 ;  /* 0x00005410aaaa5816 */ /* 0x000fe200000000ad */
[----:B------:R-:W-:Y:S05]  /*3990*/  @P2 BRA `(.L_x_5827) ;  /* 0x0000004000002947 */ /* 0x000fea0003800000 */
[----:B------:R-:W-:Y:S01]  /*39a0*/  HFMA2.MMA R172, -RZ, RZ, 0, 0 ;  /* 0x00000000ffac7435 */ /* 0x000fe200000001ff */
[----:B------:R-:W-:Y:S05]  /*39b0*/  @!P4 BRA `(.L_x_5828) ;  /* 0x000000900000c947 */ /* 0x000fea0003800000 */
[----:B-----5:R-:W-:Y:S01]  /*39c0*/  HADD2.F32 R172, -RZ, R35.H0_H0 ;  /* 0x20000023ffac7230 */ /* 0x020fe20000004100 */
[----:B------:R-:W-:Y:S05]  /*39d0*/  BRA `(.L_x_5828) ;  /* 0x0000007000007947 */ /* 0x000fea0003800000 */
.L_x_5827:
[----:B0-----:R-:W-:-:S04]  /*39e0*/  ISETP.NE.AND P6, PT, R2, RZ, PT ;  /* 0x000000ff0200720c */ /* 0x001fc80003fc5270 */
[----:B------:R-:W-:-:S05]  /*39f0*/  FSEL R173, R201, RZ, !P6 ;  /* 0x000000ffc9ad7208 */ /* 0x000fca0007000000 */
[----:B------:R-:W-:Y:S01]  /*3a00*/  FFMA.FTZ R172, R26, R210, R173 ;  /* 0x000000d21aac7223 */ /* 0x000fe200000100ad */
[----:B-----5:R-:W-:-:S03]  /*3a10*/  @P4 HADD2.F32 R173, -RZ, R35.H0_H0 ;  /* 0x20000023ffad4230 */ /* 0x020fc60000004100 */
[----:B------:R-:W-:-:S04]  /*3a20*/  FADD.FTZ R172, R25, -R172 ;  /* 0x800000ac19ac7221 */ /* 0x000fc80000010000 */
[----:B------:R-:W-:-:S04]  /*3a30*/  FMUL.FTZ R172, R5, R172 ;  /* 0x000000ac05ac7220 */ /* 0x000fc80000410000 */
[----:B------:R-:W-:Y:S02]  /*3a40*/  @P4 FADD.FTZ R172, R172, R173 ;  /* 0x000000adacac4221 */ /* 0x000fe40000010000 */
.L_x_5828:
[----:B------:R-:W-:Y:S05]  /*3a50*/  BSYNC B2 ;  /* 0x0000000000027941 */ /* 0x000fea0003800000 */
.L_x_5826:
        /* <DEDUP_REMOVED lines=14> */
.L_x_5830:
[----:B------:R-:W-:Y:S05]  /*3b40*/  BSYNC B2 ;  /* 0x0000000000027941 */ /* 0x000fea0003800000 */
.L_x_5829:
[----:B------:R-:W-:Y:S01]  /*3b50*/  BSSY B2, `(.L_x_5831) ;  /* 0x000000e000027945 */ /* 0x000fe20003800000 */
[----:B------:R-:W-:Y:S01]  /*3b60*/  @P5 PRMT R171, R173, 0x7610, R171 ;  /* 0x00007610adab5816 */ /* 0x000fe200000000ab */
[----:B------:R-:W-:Y:S05]  /*3b70*/  @P2 BRA `(.L_x_5832) ;  /* 0x0000004000002947 */ /* 0x000fea0003800000 */
[----:B------:R-:W-:Y:S01]  /*3b80*/  HFMA2.MMA R212, -RZ, RZ, 0, 0 ;  /* 0x00000000ffd47435 */ /* 0x000fe200000001ff */
[----:B------:R-:W-:Y:S05]  /*3b90*/  @!P4 BRA `(.L_x_5833) ;  /* 0x000000900000c947 */ /* 0x000fea0003800000 */
[----:B-----5:R-:W-:Y:S01]  /*3ba0*/  HADD2.F32 R212, -RZ, R35.H1_H1 ;  /* 0x30000023ffd47230 */ /* 0x020fe20000004100 */
[----:B------:R-:W-:Y:S05]  /*3bb0*/  BRA `(.L_x_5833) ;  /* 0x0000007000007947 */ /* 0x000fea0003800000 */
.L_x_5832:
[----:B0-----:R-:W-:-:S04]  /*3bc0*/  ISETP.NE.AND P6, PT, R2, RZ, PT ;  /* 0x000000ff0200720c */ /* 0x001fc80003fc5270 */
[----:B------:R-:W-:-:S05]  /*3bd0*/  FSEL R173, R201, RZ, !P6 ;  /* 0x000000ffc9ad7208 */ /* 0x000fca0007000000 */
[----:B------:R-:W-:Y:S01]  /*3be0*/  FFMA.FTZ R172, R24, R210, R173 ;  /* 0x000000d218ac7223 */ /* 0x000fe200000100ad */
[----:B-----5:R-:W-:-:S03]  /*3bf0*/  @P4 HADD2.F32 R173, -RZ, R35.H1_H1 ;  /* 0x30000023ffad4230 */ /* 0x020fc60000004100 */
[----:B------:R-:W-:-:S04]  /*3c00*/  FADD.FTZ R172, R23, -R172 ;  /* 0x800000ac17ac7221 */ /* 0x000fc80000010000 */
[----:B------:R-:W-:-:S04]  /*3c10*/  FMUL.FTZ R212, R5, R172 ;  /* 0x000000ac05d47220 */ /* 0x000fc80000410000 */
[----:B------:R-:W-:Y:S02]  /*3c20*/  @P4 FADD.FTZ R212, R212, R173 ;  /* 0x000000add4d44221 */ /* 0x000fe40000010000 */
.L_x_5833:
[----:B------:R-:W-:Y:S05]  /*3c30*/  BSYNC B2 ;  /* 0x0000000000027941 */ /* 0x000fea0003800000 */
.L_x_5831:
        /* <DEDUP_REMOVED lines=20> */
.L_x_5835:
[----:B------:R-:W-:Y:S05]  /*3d80*/  BSYNC B2 ;  /* 0x0000000000027941 */ /* 0x000fea0003800000 */
.L_x_5834:
[----:B------:R2:W-:Y:S01]  /*3d90*/  @P3 STG.E.128 [R172.64], R164 ;  /* 0x000000a4ac003986 */ /* 0x0005e2000c101d04 */
[----:B------:R-:W-:Y:S02]  /*3da0*/  IADD3 R6, R6, 0x20, RZ ;  /* 0x0000002006067810 */ /* 0x000fe40007ffe0ff */
[----:B------:R-:W-:Y:S02]  /*3db0*/  IADD3 R200, R200, 0x20, RZ ;  /* 0x00000020c8c87810 */ /* 0x000fe40007ffe0ff */
.L_x_5793:
[----:B------:R-:W-:Y:S05]  /*3dc0*/  BSYNC B1 ;  /* 0x0000000000017941 */ /* 0x000fea0003800000 */
.L_x_5792:
        /* <DEDUP_REMOVED lines=8> */
.L_x_5839:
[----:B------:R-:W-:Y:S05]  /*3e50*/  BSYNC B2 ;  /* 0x0000000000027941 */ /* 0x000fea0003800000 */
.L_x_5838:
        /* <DEDUP_REMOVED lines=10> */
.L_x_5841:
        /* <DEDUP_REMOVED lines=11> */
.L_x_5842:
[----:B------:R-:W-:Y:S05]  /*3fb0*/  BSYNC B2 ;  /* 0x0000000000027941 */ /* 0x000fea0003800000 */
.L_x_5840:
        /* <DEDUP_REMOVED lines=16> */
.L_x_5844:
[----:B------:R-:W-:Y:S05]  /*40c0*/  BSYNC B2 ;  /* 0x0000000000027941 */ /* 0x000fea0003800000 */
.L_x_5843:
[----:B------:R-:W-:Y:S01]  /*40d0*/  BSSY B2, `(.L_x_5845) ;  /* 0x000000e000027945 */ /* 0x000fe20003800000 */
[----:B-1----:R-:W-:Y:S01]  /*40e0*/  @P5 PRMT R168, R173, 0x7610, R168 ;  /* 0x00007610ada85816 */ /* 0x002fe200000000a8 */
[----:B------:R-:W-:Y:S05]  /*40f0*/  @P2 BRA `(.L_x_5846) ;  /* 0x0000004000002947 */ /* 0x000fea0003800000 */
[----:B------:R-:W-:Y:S01]  /*4100*/  HFMA2.MMA R172, -RZ, RZ, 0, 0 ;  /* 0x00000000ffac7435 */ /* 0x000fe200000001ff */
[----:B------:R-:W-:Y:S05]  /*4110*/  @!P4 BRA `(.L_x_5847) ;  /* 0x000000900000c947 */ /* 0x000fea0003800000 */
[----:B-----5:R-:W-:Y:S01]  /*4120*/  HADD2.F32 R172, -RZ, R28.H1_H1 ;  /* 0x3000001cffac7230 */ /* 0x020fe20000004100 */
[----:B------:R-:W-:Y:S05]  /*4130*/  BRA `(.L_x_5847) ;  /* 0x0000007000007947 */ /* 0x000fea0003800000 */
.L_x_5846:
[----:B0-----:R-:W-:-:S04]  /*4140*/  ISETP.NE.AND P6, PT, R2, RZ, PT ;  /* 0x000000ff0200720c */ /* 0x001fc80003fc5270 */
[----:B------:R-:W-:-:S05]  /*4150*/  FSEL R173, R201, RZ, !P6 ;  /* 0x000000ffc9ad7208 */ /* 0x000fca0007000000 */
[----:B------:R-:W-:-:S04]  /*4160*/  FFMA.FTZ R173, R21, R210, R173 ;  /* 0x000000d215ad7223 */ /* 0x000fc800000100ad */
[----:B------:R-:W-:Y:S01]  /*4170*/  FADD.FTZ R172, R18, -R173 ;  /* 0x800000ad12ac7221 */ /* 0x000fe20000010000 */
[----:B-----5:R-:W-:-:S03]  /*4180*/  @P4 HADD2.F32 R173, -RZ, R28.H1_H1 ;  /* 0x3000001cffad4230 */ /* 0x020fc60000004100 */
[----:B------:R-:W-:-:S04]  /*4190*/  FMUL.FTZ R172, R5, R172 ;  /* 0x000000ac05ac7220 */ /* 0x000fc80000410000 */
[----:B------:R-:W-:Y:S02]  /*41a0*/  @P4 FADD.FTZ R172, R172, R173 ;  /* 0x000000adacac4221 */ /* 0x000fe40000010000 */
.L_x_5847:
[----:B------:R-:W-:Y:S05]  /*41b0*/  BSYNC B2 ;  /* 0x0000000000027941 */ /* 0x000fea0003800000 */
.L_x_5845:
        /* <DEDUP_REMOVED lines=14> */
.L_x_5849:
[----:B------:R-:W-:Y:S05]  /*42a0*/  BSYNC B2 ;  /* 0x0000000000027941 */ /* 0x000fea0003800000 */
.L_x_5848:
[----:B------:R-:W-:Y:S01]  /*42b0*/  BSSY B2, `(.L_x_5850) ;  /* 0x000000e000027945 */ /* 0x000fe20003800000 */
[----:B------:R-:W-:Y:S01]  /*42c0*/  @P5 PRMT R168, R168, 0x5410, R173 ;  /* 0x00005410a8a85816 */ /* 0x000fe200000000ad */
[----:B------:R-:W-:Y:S05]  /*42d0*/  @P2 BRA `(.L_x_5851) ;  /* 0x0000004000002947 */ /* 0x000fea0003800000 */
[----:B------:R-:W-:Y:S01]  /*42e0*/  HFMA2.MMA R172, -RZ, RZ, 0, 0 ;  /* 0x00000000ffac7435 */ /* 0x000fe200000001ff */
[----:B------:R-:W-:Y:S05]  /*42f0*/  @!P4 BRA `(.L_x_5852) ;  /* 0x000000900000c947 */ /* 0x000fea0003800000 */
[----:B-----5:R-:W-:Y:S01]  /*4300*/  HADD2.F32 R172, -RZ, R29.H0_H0 ;  /* 0x2000001dffac7230 */ /* 0x020fe20000004100 */
[----:B------:R-:W-:Y:S05]  /*4310*/  BRA `(.L_x_5852) ;  /* 0x0000007000007947 */ /* 0x000fea0003800000 */
.L_x_5851:
[----:B0-----:R-:W-:-:S04]  /*4320*/  ISETP.NE.AND P6, PT, R2, RZ, PT ;  /* 0x000000ff0200720c */ /* 0x001fc80003fc5270 */
[----:B------:R-:W-:-:S05]  /*4330*/  FSEL R173, R201, RZ, !P6 ;  /* 0x000000ffc9ad7208 */ /* 0x000fca0007000000 */
[----:B------:R-:W-:Y:S01]  /*4340*/  FFMA.FTZ R172, R20, R210, R173 ;  /* 0x000000d214ac7223 */ /* 0x000fe200000100ad */
[----:B-----5:R-:W-:-:S03]  /*4350*/  @P4 HADD2.F32 R173, -RZ, R29.H0_H0 ;  /* 0x2000001dffad4230 */ /* 0x020fc60000004100 */
[----:B------:R-:W-:-:S04]  /*4360*/  FADD.FTZ R172, R17, -R172 ;  /* 0x800000ac11ac7221 */ /* 0x000fc80000010000 */
[----:B------:R-:W-:-:S04]  /*4370*/  FMUL.FTZ R172, R5, R172 ;  /* 0x000000ac05ac7220 */ /* 0x000fc80000410000 */
[----:B------:R-:W-:Y:S02]  /*4380*/  @P4 FADD.FTZ R172, R172, R173 ;  /* 0x000000adacac4221 */ /* 0x000fe40000010000 */
.L_x_5852:
[----:B------:R-:W-:Y:S05]  /*4390*/  BSYNC B2 ;  /* 0x0000000000027941 */ /* 0x000fea0003800000 */
.L_x_5850:
        /* <DEDUP_REMOVED lines=14> */
.L_x_5854:
[----:B------:R-:W-:Y:S05]  /*4480*/  BSYNC B2 ;  /* 0x0000000000027941 */ /* 0x000fea0003800000 */
.L_x_5853:
[----:B------:R-:W-:Y:S01]  /*4490*/  BSSY B2, `(.L_x_5855) ;  /* 0x000000e000027945 */ /* 0x000fe20003800000 */
[----:B------:R-:W-:Y:S01]  /*44a0*/  @P5 PRMT R169, R173, 0x7610, R169 ;  /* 0x00007610ada95816 */ /* 0x000fe200000000a9 */
[----:B------:R-:W-:Y:S05]  /*44b0*/  @P2 BRA `(.L_x_5856) ;  /* 0x0000004000002947 */ /* 0x000fea0003800000 */
[----:B------:R-:W-:Y:S01]  /*44c0*/  HFMA2.MMA R172, -RZ, RZ, 0, 0 ;  /* 0x00000000ffac7435 */ /* 0x000fe200000001ff */
[----:B------:R-:W-:Y:S05]  /*44d0*/  @!P4 BRA `(.L_x_5857) ;  /* 0x000000900000c947 */ /* 0x000fea0003800000 */
[----:B-----5:R-:W-:Y:S01]  /*44e0*/  HADD2.F32 R172, -RZ, R29.H1_H1 ;  /* 0x3000001dffac7230 */ /* 0x020fe20000004100 */
[----:B------:R-:W-:Y:S05]  /*44f0*/  BRA `(.L_x_5857) ;  /* 0x0000007000007947 */ /* 0x000fea0003800000 */
.L_x_5856:
[----:B0-----:R-:W-:-:S04]  /*4500*/  ISETP.NE.AND P6, PT, R2, RZ, PT ;  /* 0x000000ff0200720c */ /* 0x001fc80003fc5270 */
[----:B------:R-:W-:-:S05]  /*4510*/  FSEL R173, R201, RZ, !P6 ;  /* 0x000000ffc9ad7208 */ /* 0x000fca0007000000 */
[----:B------:R-:W-:-:S04]  /*4520*/  FFMA.FTZ R173, R19, R210, R173 ;  /* 0x000000d213ad7223 */ /* 0x000fc800000100ad */
[----:B------:R-:W-:Y:S01]  /*4530*/  FADD.FTZ R172, R16, -R173 ;  /* 0x800000ad10ac7221 */ /* 0x000fe20000010000 */
[----:B-----5:R-:W-:-:S03]  /*4540*/  @P4 HADD2.F32 R173, -RZ, R29.H1_H1 ;  /* 0x3000001dffad4230 */ /* 0x020fc60000004100 */
[----:B------:R-:W-:-:S04]  /*4550*/  FMUL.FTZ R172, R5, R172 ;  /* 0x000000ac05ac7220 */ /* 0x000fc80000410000 */
[----:B------:R-:W-:Y:S02]  /*4560*/  @P4 FADD.FTZ R172, R172, R173 ;  /* 0x000000adacac4221 */ /* 0x000fe40000010000 */
.L_x_5857:
[----:B------:R-:W-:Y:S05]  /*4570*/  BSYNC B2 ;  /* 0x0000000000027941 */ /* 0x000fea0003800000 */
.L_x_5855:
        /* <DEDUP_REMOVED lines=14> */
.L_x_5859:
[----:B------:R-:W-:Y:S05]  /*4660*/  BSYNC B2 ;  /* 0x0000000000027941 */ /* 0x000fea0003800000 */
.L_x_5858:
[----:B------:R-:W-:Y:S01]  /*4670*/  BSSY B2, `(.L_x_5860) ;  /* 0x000000e000027945 */ /* 0x000fe20003800000 */
[----:B------:R-:W-:Y:S01]  /*4680*/  @P5 PRMT R169, R169, 0x5410, R173 ;  /* 0x00005410a9a95816 */ /* 0x000fe200000000ad */
[----:B------:R-:W-:Y:S05]  /*4690*/  @P2 BRA `(.L_x_5861) ;  /* 0x0000004000002947 */ /* 0x000fea0003800000 */
[----:B------:R-:W-:Y:S01]  /*46a0*/  HFMA2.MMA R172, -RZ, RZ, 0, 0 ;  /* 0x00000000ffac7435 */ /* 0x000fe200000001ff */
[----:B------:R-:W-:Y:S05]  /*46b0*/  @!P4 BRA `(.L_x_5862) ;  /* 0x000000900000c947 */ /* 0x000fea0003800000 */
[----:B-----5:R-:W-:Y:S01]  /*46c0*/  HADD2.F32 R172, -RZ, R30.H0_H0 ;  /* 0x2000001effac7230 */ /* 0x020fe20000004100 */
[----:B------:R-:W-:Y:S05]  /*46d0*/  BRA `(.L_x_5862) ;  /* 0x0000007000007947 */ /* 0x000fea0003800000 */
.L_x_5861:
[----:B0-----:R-:W-:-:S04]  /*46e0*/  ISETP.NE.AND P6, PT, R2, RZ, PT ;  /* 0x000000ff0200720c */ /* 0x001fc80003fc5270 */
[----:B------:R-:W-:-:S05]  /*46f0*/  FSEL R173, R201, RZ, !P6 ;  /* 0x000000ffc9ad7208 */ /* 0x000fca0007000000 */
[----:B------:R-:W-:-:S04]  /*4700*/  FFMA.FTZ R173, R15, R210, R173 ;  /* 0x000000d20fad7223 */ /* 0x000fc800000100ad */
[----:B------:R-:W-:Y:S01]  /*4710*/  FADD.FTZ R172, R14, -R173 ;  /* 0x800000ad0eac7221 */ /* 0x000fe20000010000 */
[----:B-----5:R-:W-:-:S03]  /*4720*/  @P4 HADD2.F32 R173, -RZ, R30.H0_H0 ;  /* 0x2000001effad4230 */ /* 0x020fc60000004100 */
[----:B------:R-:W-:-:S04]  /*4730*/  FMUL.FTZ R172, R5, R172 ;  /* 0x000000ac05ac7220 */ /* 0x000fc80000410000 */
[----:B------:R-:W-:Y:S02]  /*4740*/  @P4 FADD.FTZ R172, R172, R173 ;  /* 0x000000adacac4221 */ /* 0x000fe40000010000 */
.L_x_5862:
[----:B------:R-:W-:Y:S05]  /*4750*/  BSYNC B2 ;  /* 0x0000000000027941 */ /* 0x000fea0003800000 */
.L_x_5860:
        /* <DEDUP_REMOVED lines=14> */
.L_x_5864:
[----:B------:R-:W-:Y:S05]  /*4840*/  BSYNC B2 ;  /* 0x0000000000027941 */ /* 0x000fea0003800000 */
.L_x_5863:
[----:B------:R-:W-:Y:S01]  /*4850*/  BSSY B2, `(.L_x_5865) ;  /* 0x000000e000027945 */ /* 0x000fe20003800000 */
[----:B------:R-:W-:Y:S01]  /*4860*/  @P5 PRMT R170, R173, 0x7610, R170 ;  /* 0x00007610adaa5816 */ /* 0x000fe200000000aa */
[----:B------:R-:W-:Y:S05]  /*4870*/  @P2 BRA `(.L_x_5866) ;  /* 0x0000004000002947 */ /* 0x000fea0003800000 */
[----:B------:R-:W-:Y:S01]  /*4880*/  HFMA2.MMA R172, -RZ, RZ, 0, 0 ;  /* 0x00000000ffac7435 */ /* 0x000fe200000001ff */
[----:B------:R-:W-:Y:S05]  /*4890*/  @!P4 BRA `(.L_x_5867) ;  /* 0x000000900000c947 */ /* 0x000fea0003800000 */
[----:B-----5:R-:W-:Y:S01]  /*48a0*/  HADD2.F32 R172, -RZ, R30.H1_H1 ;  /* 0x3000001effac7230 */ /* 0x020fe20000004100 */
[----:B------:R-:W-:Y:S05]  /*48b0*/  BRA `(.L_x_5867) ;  /* 0x0000007000007947 */ /* 0x000fea0003800000 */
.L_x_5866:
[----:B0-----:R-:W-:-:S04]  /*48c0*/  ISETP.NE.AND P6, PT, R2, RZ, PT ;  /* 0x000000ff0200720c */ /* 0x001fc80003fc5270 */
[----:B------:R-:W-:-:S05]  /*48d0*/  FSEL R173, R201, RZ, !P6 ;  /* 0x000000ffc9ad7208 */ /* 0x000fca0007000000 */
[----:B------:R-:W-:-:S04]  /*48e0*/  FFMA.FTZ R173, R13, R210, R173 ;  /* 0x000000d20dad7223 */ /* 0x000fc800000100ad */
[----:B------:R-:W-:Y:S01]  /*48f0*/  FADD.FTZ R172, R12, -R173 ;  /* 0x800000ad0cac7221 */ /* 0x000fe20000010000 */
[----:B-----5:R-:W-:-:S03]  /*4900*/  @P4 HADD2.F32 R173, -RZ, R30.H1_H1 ;  /* 0x3000001effad4230 */ /* 0x020fc60000004100 */
[----:B------:R-:W-:-:S04]  /*4910*/  FMUL.FTZ R172, R5, R172 ;  /* 0x000000ac05ac7220 */ /* 0x000fc80000410000 */
[----:B------:R-:W-:Y:S02]  /*4920*/  @P4 FADD.FTZ R172, R172, R173 ;  /* 0x000000adacac4221 */ /* 0x000fe40000010000 */
.L_x_5867:
[----:B------:R-:W-:Y:S05]  /*4930*/  BSYNC B2 ;  /* 0x0000000000027941 */ /* 0x000fea0003800000 */
.L_x_5865:
        /* <DEDUP_REMOVED lines=14> */
.L_x_5869:
[----:B------:R-:W-:Y:S05]  /*4a20*/  BSYNC B2 ;  /* 0x0000000000027941 */ /* 0x000fea0003800000 */
.L_x_5868:
[----:B------:R-:W-:Y:S01]  /*4a30*/  BSSY B2, `(.L_x_5870) ;  /* 0x000000e000027945 */ /* 0x000fe20003800000 */
[----:B------:R-:W-:Y:S01]  /*4a40*/  @P5 PRMT R170, R170, 0x5410, R173 ;  /* 0x00005410aaaa5816 */ /* 0x000fe200000000ad */
[----:B------:R-:W-:Y:S05]  /*4a50*/  @P2 BRA `(.L_x_5871) ;  /* 0x0000004000002947 */ /* 0x000fea0003800000 */
[----:B------:R-:W-:Y:S01]  /*4a60*/  HFMA2.MMA R172, -RZ, RZ, 0, 0 ;  /* 0x00000000ffac7435 */ /* 0x000fe200000001ff */
[----:B------:R-:W-:Y:S05]  /*4a70*/  @!P4 BRA `(.L_x_5872) ;  /* 0x000000900000c947 */ /* 0x000fea0003800000 */
[----:B-----5:R-:W-:Y:S01]  /*4a80*/  HADD2.F32 R172, -RZ, R31.H0_H0 ;  /* 0x2000001fffac7230 */ /* 0x020fe20000004100 */
[----:B------:R-:W-:Y:S05]  /*4a90*/  BRA `(.L_x_5872) ;  /* 0x0000007000007947 */ /* 0x000fea0003800000 */
.L_x_5871:
[----:B0-----:R-:W-:-:S04]  /*4aa0*/  ISETP.NE.AND P6, PT, R2, RZ, PT ;  /* 0x000000ff0200720c */ /* 0x001fc80003fc5270 */
[----:B------:R-:W-:-:S05]  /*4ab0*/  FSEL R173, R201, RZ, !P6 ;  /* 0x000000ffc9ad7208 */ /* 0x000fca0007000000 */
[----:B------:R-:W-:-:S04]  /*4ac0*/  FFMA.FTZ R173, R11, R210, R173 ;  /* 0x000000d20bad7223 */ /* 0x000fc800000100ad */
[----:B------:R-:W-:Y:S01]  /*4ad0*/  FADD.FTZ R172, R10, -R173 ;  /* 0x800000ad0aac7221 */ /* 0x000fe20000010000 */
[----:B-----5:R-:W-:-:S03]  /*4ae0*/  @P4 HADD2.F32 R173, -RZ, R31.H0_H0 ;  /* 0x2000001fffad4230 */ /* 0x020fc60000004100 */
[----:B------:R-:W-:-:S04]  /*4af0*/  FMUL.FTZ R172, R5, R172 ;  /* 0x000000ac05ac7220 */ /* 0x000fc80000410000 */
[----:B------:R-:W-:Y:S02]  /*4b00*/  @P4 FADD.FTZ R172, R172, R173 ;  /* 0x000000adacac4221 */ /* 0x000fe40000010000 */
.L_x_5872:
[----:B------:R-:W-:Y:S05]  /*4b10*/  BSYNC B2 ;  /* 0x0000000000027941 */ /* 0x000fea0003800000 */
.L_x_5870:
        /* <DEDUP_REMOVED lines=14> */
.L_x_5874:
[----:B------:R-:W-:Y:S05]  /*4c00*/  BSYNC B2 ;  /* 0x0000000000027941 */ /* 0x000fea0003800000 */
.L_x_5873:
[----:B------:R-:W-:Y:S01]  /*4c10*/  BSSY B2, `(.L_x_5875) ;  /* 0x000000e000027945 */ /* 0x000fe20003800000 */
[----:B------:R-:W-:Y:S01]  /*4c20*/  @P5 PRMT R171, R173, 0x7610, R171 ;  /* 0x00007610adab5816 */ /* 0x000fe200000000ab */
[----:B------:R-:W-:Y:S05]  /*4c30*/  @P2 BRA `(.L_x_5876) ;  /* 0x0000004000002947 */ /* 0x000fea0003800000 */
[----:B------:R-:W-:Y:S01]  /*4c40*/  HFMA2.MMA R5, -RZ, RZ, 0, 0 ;  /* 0x00000000ff057435 */ /* 0x000fe200000001ff */
[----:B------:R-:W-:Y:S05]  /*4c50*/  @!P4 BRA `(.L_x_5877) ;  /* 0x000000900000c947 */ /* 0x000fea0003800000 */
[----:B-----5:R-:W-:Y:S01]  /*4c60*/  HADD2.F32 R5, -RZ, R31.H1_H1 ;  /* 0x3000001fff057230 */ /* 0x020fe20000004100 */
[----:B------:R-:W-:Y:S05]  /*4c70*/  BRA `(.L_x_5877) ;  /* 0x0000007000007947 */ /* 0x000fea0003800000 */
.L_x_5876:
[----:B0-----:R-:W-:Y:S01]  /*4c80*/  ISETP.NE.AND P2, PT, R2, RZ, PT ;  /* 0x000000ff0200720c */ /* 0x001fe20003f45270 */
[----:B-----5:R-:W-:-:S03]  /*4c90*/  @P4 HADD2.F32 R172, -RZ, R31.H1_H1 ;  /* 0x3000001fffac4230 */ /* 0x020fc60000004100 */
[----:B------:R-:W-:-:S05]  /*4ca0*/  FSEL R201, R201, RZ, !P2 ;  /* 0x000000ffc9c97208 */ /* 0x000fca0005000000 */
[----:B------:R-:W-:-:S04]  /*4cb0*/  FFMA.FTZ R210, R8, R210, R201 ;  /* 0x000000d208d27223 */ /* 0x000fc800000100c9 */
[----:B------:R-:W-:-:S04]  /*4cc0*/  FADD.FTZ R210, R9, -R210 ;  /* 0x800000d209d27221 */ /* 0x000fc80000010000 */
[----:B------:R-:W-:-:S04]  /*4cd0*/  FMUL.FTZ R5, R5, R210 ;  /* 0x000000d205057220 */ /* 0x000fc80000410000 */
[----:B------:R-:W-:Y:S02]  /*4ce0*/  @P4 FADD.FTZ R5, R5, R172 ;  /* 0x000000ac05054221 */ /* 0x000fe40000010000 */
.L_x_5877:
[----:B------:R-:W-:Y:S05]  /*4cf0*/  BSYNC B2 ;  /* 0x0000000000027941 */ /* 0x000fea0003800000 */
.L_x_5875:
        /* <DEDUP_REMOVED lines=14> */
[----:B------:R-:W-:Y:S01]  /*4de0*/  @P2 HADD2.F32 R175, -RZ, R163.H1_H1 ;  /* 0x300000a3ffaf2230 */ /* 0x000fe20000004100 */
[----:B------:R-:W-:-:S04]  /*4df0*/  FSEL R5, R5, RZ, P2 ;  /* 0x000000ff05057208 */ /* 0x000fc80001000000 */
[----:B------:R-:W-:Y:S01]  /*4e00*/  @P2 FMUL.FTZ R6, R175, R174 ;  /* 0x000000aeaf062220 */ /* 0x000fe20000410000 */
[----:B------:R-:W-:-:S03]  /*4e10*/  F2FP.PACK_AB R5, RZ, R5 ;  /* 0x00000005ff05723e */ /* 0x000fc600000000ff */
[----:B------:R-:W-:Y:S01]  /*4e20*/  FADD.FTZ R43, R43, R6 ;  /* 0x000000062b2b7221 */ /* 0x000fe20000010000 */
[----:B------:R-:W-:Y:S02]  /*4e30*/  PRMT R167, R167, 0x5410, R5 ;  /* 0x00005410a7a77816 */ /* 0x000fe40000000005 */
.L_x_5879:
[----:B------:R-:W-:Y:S05]  /*4e40*/  BSYNC B2 ;  /* 0x0000000000027941 */ /* 0x000fea0003800000 */
.L_x_5878:
[----:B------:R2:W-:Y:S02]  /*4e50*/  @P3 STG.E.128 [R172.64], R164 ;  /* 0x000000a4ac003986 */ /* 0x0005e4000c101d04 */
.L_x_5837:
[----:B------:R-:W-:Y:S05]  /*4e60*/  BSYNC B1 ;  /* 0x0000000000017941 */ /* 0x000fea0003800000 */
.L_x_5836:
[----:B------:R-:W-:-:S04]  /*4e70*/  MOV R6, c[0x0][0x160] ;  /* 0x0000580000067a02 */ /* 0x000fc80000000f00 */
[----:B------:R-:W-:-:S04]  /*4e80*/  LEA R3, R6, R3, 0x2 ;  /* 0x0000000306037211 */ /* 0x000fc800078e10ff */
[----:B------:R-:W-:-:S13]  /*4e90*/  ISETP.GE.AND P2, PT, R3, c[0x0][0x164], PT ;  /* 0x0000590003007a0c */ /* 0x000fda0003f46270 */
[----:B0123-5:R-:W-:Y:S01]  /*4ea0*/  @P2 CALL.REL.NOINC `(.L_x_5734) ;  /* 0x0000001000002944 */ /* 0x02ffe20003c00000 */
[----:B------:R-:W-:Y:S05]  /*4eb0*/  BRA `(.L_x_5880) ;  /* 0xffffb64000007947 */ /* 0x000fea000383ffff */
.L_x_5734:
[----:B-1----:R-:W-:Y:S05]  /*4ec0*/  BSYNC B0 ;  /* 0x0000000000007941 */ /* 0x002fea0003800000 */
.L_x_5733:
        /* <DEDUP_REMOVED lines=203> */
.L_x_5882:
[----:B------:R-:W-:Y:S05]  /*5b80*/  BSYNC B0 ;  /* 0x0000000000007941 */ /* 0x000fea0003800000 */
.L_x_5881:
        /* <DEDUP_REMOVED lines=17> */
.L_x_5884:
[----:B------:R-:W-:Y:S05]  /*5ca0*/  BSYNC B0 ;  /* 0x0000000000007941 */ /* 0x000fea0003800000 */
.L_x_5883:
        /* <DEDUP_REMOVED lines=17> */
.L_x_5886:
[----:B------:R-:W-:Y:S05]  /*5dc0*/  BSYNC B0 ;  /* 0x0000000000007941 */ /* 0x000fea0003800000 */
.L_x_5885:
        /* <DEDUP_REMOVED lines=17> */
.L_x_5888:
[----:B------:R-:W-:Y:S05]  /*5ee0*/  BSYNC B0 ;  /* 0x0000000000007941 */ /* 0x000fea0003800000 */
.L_x_5887:
        /* <DEDUP_REMOVED lines=17> */
.L_x_5890:
[----:B------:R-:W-:Y:S05]  /*6000*/  BSYNC B0 ;  /* 0x0000000000007941 */ /* 0x000fea0003800000 */
.L_x_5889:
        /* <DEDUP_REMOVED lines=11> */
.L_x_5746:
[----:B-1----:R-:W-:Y:S01]  /*60c0*/  HFMA2.MMA R200, -RZ, RZ, 0, 5.9604644775390625e-08 ;  /* 0x00000001ffc87435 */ /* 0x002fe200000001ff */
[----:B------:R-:W-:Y:S02]  /*60d0*/  MOV R175, R215 ;  /* 0x000000d700af7202 */ /* 0x000fe40000000f00 */
[----:B------:R-:W-:Y:S02]  /*60e0*/  MOV R214, 0x1f ;  /* 0x0000001f00d67802 */ /* 0x000fe40000000f00 */
[----:B------:R-:W-:-:S02]  /*60f0*/  MOV R219, 0xffffffff ;  /* 0xffffffff00db7802 */ /* 0x000fc40000000f00 */
[----:B--2---:R-:W-:Y:S02]  /*6100*/  MOV R172, 0x6120 ;  /* 0x0000612000ac7802 */ /* 0x004fe40000000f00 */
[----:B0----5:R-:W-:Y:S05]  /*6110*/  CALL.REL.NOINC `($__internal_117_$__cuda_sm70_shflsync_bfly_p) ;  /* 0x0000046000007944 */ /* 0x021fea0003c00000 */
[----:B-1----:R-:W-:Y:S01]  /*6120*/  MOV R174, R200 ;  /* 0x000000c800ae7202 */ /* 0x002fe20000000f00 */
[----:B0-----:R-:W-:Y:S05]  /*6130*/  BRA `(.L_x_5891) ;  /* 0xffffb95000007947 */ /* 0x001fea000383ffff */
.L_x_5747:
[----:B-1----:R-:W-:Y:S01]  /*6140*/  HFMA2.MMA R200, -RZ, RZ, 0, 5.9604644775390625e-08 ;  /* 0x00000001ffc87435 */ /* 0x002fe200000001ff */
[----:B------:R-:W-:Y:S02]  /*6150*/  MOV R175, R217 ;  /* 0x000000d900af7202 */ /* 0x000fe40000000f00 */
[----:B------:R-:W-:Y:S02]  /*6160*/  MOV R214, 0x1f ;  /* 0x0000001f00d67802 */ /* 0x000fe40000000f00 */
[----:B------:R-:W-:Y:S02]  /*6170*/  MOV R219, 0xffffffff ;  /* 0xffffffff00db7802 */ /* 0x000fe40000000f00 */
[----:B--2---:R-:W-:Y:S02]  /*6180*/  MOV R172, 0x61a0 ;  /* 0x000061a000ac7802 */ /* 0x004fe40000000f00 */
[----:B0--345:R-:W-:Y:S05]  /*6190*/  CALL.REL.NOINC `($__internal_117_$__cuda_sm70_shflsync_bfly_p) ;  /* 0x000003e000007944 */ /* 0x039fea0003c00000 */
[----:B------:R-:W-:Y:S01]  /*61a0*/  FADD.FTZ R215, R174, R215 ;  /* 0x000000d7aed77221 */ /* 0x000fe20000010000 */
[----:B0-----:R-:W-:Y:S01]  /*61b0*/  MOV R214, 0x1f ;  /* 0x0000001f00d67802 */ /* 0x001fe20000000f00 */
[----:B-1----:R-:W-:Y:S01]  /*61c0*/  FADD.FTZ R217, R217, R200 ;  /* 0x000000c8d9d97221 */ /* 0x002fe20000010000 */
[----:B------:R-:W-:Y:S01]  /*61d0*/  HFMA2.MMA R200, -RZ, RZ, 0, 1.1920928955078125e-07 ;  /* 0x00000002ffc87435 */ /* 0x000fe200000001ff */
[----:B------:R-:W-:-:S02]  /*61e0*/  MOV R219, 0xffffffff ;  /* 0xffffffff00db7802 */ /* 0x000fc40000000f00 */
[----:B------:R-:W-:Y:S02]  /*61f0*/  MOV R175, R215 ;  /* 0x000000d700af7202 */ /* 0x000fe40000000f00 */
[----:B------:R-:W-:Y:S02]  /*6200*/  MOV R172, 0x6220 ;  /* 0x0000622000ac7802 */ /* 0x000fe40000000f00 */
[----:B------:R-:W-:Y:S05]  /*6210*/  CALL.REL.NOINC `($__internal_117_$__cuda_sm70_shflsync_bfly_p) ;  /* 0x0000036000007944 */ /* 0x000fea0003c00000 */
[----:B-1----:R-:W-:Y:S01]  /*6220*/  MOV R174, R200 ;  /* 0x000000c800ae7202 */ /* 0x002fe20000000f00 */
[----:B------:R-:W-:Y:S01]  /*6230*/  HFMA2.MMA R200, -RZ, RZ, 0, 1.1920928955078125e-07 ;  /* 0x00000002ffc87435 */ /* 0x000fe200000001ff */
[----:B0-----:R-:W-:Y:S02]  /*6240*/  MOV R175, R217 ;  /* 0x000000d900af7202 */ /* 0x001fe40000000f00 */
[----:B------:R-:W-:Y:S02]  /*6250*/  MOV R214, 0x1f ;  /* 0x0000001f00d67802 */ /* 0x000fe40000000f00 */
[----:B------:R-:W-:Y:S02]  /*6260*/  MOV R219, 0xffffffff ;  /* 0xffffffff00db7802 */ /* 0x000fe40000000f00 */
[----:B------:R-:W-:-:S02]  /*6270*/  MOV R172, 0x6290 ;  /* 0x0000629000ac7802 */ /* 0x000fc40000000f00 */
[----:B------:R-:W-:Y:S05]  /*6280*/  CALL.REL.NOINC `($__internal_117_$__cuda_sm70_shflsync_bfly_p) ;  /* 0x000002f000007944 */ /* 0x000fea0003c00000 */
[----:B------:R-:W-:Y:S01]  /*6290*/  FADD.FTZ R215, R174, R215 ;  /* 0x000000d7aed77221 */ /* 0x000fe20000010000 */
[----:B0-----:R-:W-:Y:S01]  /*62a0*/  MOV R214, 0x1f ;  /* 0x0000001f00d67802 */ /* 0x001fe20000000f00 */
[----:B-1----:R-:W-:Y:S01]  /*62b0*/  FADD.FTZ R217, R217, R200 ;  /* 0x000000c8d9d97221 */ /* 0x002fe20000010000 */
[----:B------:R-:W-:Y:S01]  /*62c0*/  HFMA2.MMA R200, -RZ, RZ, 0, 2.384185791015625e-07 ;  /* 0x00000004ffc87435 */ /* 0x000fe200000001ff */
[----:B------:R-:W-:-:S02]  /*62d0*/  MOV R219, 0xffffffff ;  /* 0xffffffff00db7802 */ /* 0x000fc40000000f00 */
[----:B------:R-:W-:Y:S02]  /*62e0*/  MOV R175, R215 ;  /* 0x000000d700af7202 */ /* 0x000fe40000000f00 */
[----:B------:R-:W-:Y:S02]  /*62f0*/  MOV R172, 0x6310 ;  /* 0x0000631000ac7802 */ /* 0x000fe40000000f00 */
[----:B------:R-:W-:Y:S05]  /*6300*/  CALL.REL.NOINC `($__internal_117_$__cuda_sm70_shflsync_bfly_p) ;  /* 0x0000027000007944 */ /* 0x000fea0003c00000 */
[----:B-1----:R-:W-:Y:S01]  /*6310*/  MOV R174, R200 ;  /* 0x000000c800ae7202 */ /* 0x002fe20000000f00 */
[----:B------:R-:W-:Y:S01]  /*6320*/  HFMA2.MMA R200, -RZ, RZ, 0, 2.384185791015625e-07 ;  /* 0x00000004ffc87435 */ /* 0x000fe200000001ff */
        /* <DEDUP_REMOVED lines=8> */
[----:B------:R-:W-:Y:S01]  /*63b0*/  HFMA2.MMA R200, -RZ, RZ, 0, 4.76837158203125e-07 ;  /* 0x00000008ffc87435 */ /* 0x000fe200000001ff */
[----:B------:R-:W-:-:S02]  /*63c0*/  MOV R219, 0xffffffff ;  /* 0xffffffff00db7802 */ /* 0x000fc40000000f00 */
[----:B------:R-:W-:Y:S02]  /*63d0*/  MOV R175, R201 ;  /* 0x000000c900af7202 */ /* 0x000fe40000000f00 */
[----:B------:R-:W-:Y:S02]  /*63e0*/  MOV R172, 0x6400 ;  /* 0x0000640000ac7802 */ /* 0x000fe40000000f00 */
[----:B------:R-:W-:Y:S05]  /*63f0*/  CALL.REL.NOINC `($__internal_117_$__cuda_sm70_shflsync_bfly_p) ;  /* 0x0000018000007944 */ /* 0x000fea0003c00000 */
[----:B-1----:R-:W-:Y:S01]  /*6400*/  MOV R174, R200 ;  /* 0x000000c800ae7202 */ /* 0x002fe20000000f00 */
[----:B------:R-:W-:Y:S01]  /*6410*/  HFMA2.MMA R200, -RZ, RZ, 0, 4.76837158203125e-07 ;  /* 0x00000008ffc87435 */ /* 0x000fe200000001ff */
        /* <DEDUP_REMOVED lines=8> */
[----:B------:R-:W-:Y:S01]  /*64a0*/  HFMA2.MMA R200, -RZ, RZ, 0, 9.5367431640625e-07 ;  /* 0x00000010ffc87435 */ /* 0x000fe200000001ff */
[----:B------:R-:W-:-:S02]  /*64b0*/  MOV R219, 0xffffffff ;  /* 0xffffffff00db7802 */ /* 0x000fc40000000f00 */
[----:B------:R-:W-:Y:S02]  /*64c0*/  MOV R175, R201 ;  /* 0x000000c900af7202 */ /* 0x000fe40000000f00 */
[----:B------:R-:W-:Y:S02]  /*64d0*/  MOV R172, 0x64f0 ;  /* 0x000064f000ac7802 */ /* 0x000fe40000000f00 */
[----:B------:R-:W-:Y:S05]  /*64e0*/  CALL.REL.NOINC `($__internal_117_$__cuda_sm70_shflsync_bfly_p) ;  /* 0x0000009000007944 */ /* 0x000fea0003c00000 */
[----:B-1----:R-:W-:Y:S01]  /*64f0*/  MOV R212, R200 ;  /* 0x000000c800d47202 */ /* 0x002fe20000000f00 */
[----:B------:R-:W-:Y:S01]  /*6500*/  HFMA2.MMA R200, -RZ, RZ, 0, 9.5367431640625e-07 ;  /* 0x00000010ffc87435 */ /* 0x000fe200000001ff */
[----:B0-----:R-:W-:Y:S02]  /*6510*/  MOV R175, R213 ;  /* 0x000000d500af7202 */ /* 0x001fe40000000f00 */
[----:B------:R-:W-:Y:S02]  /*6520*/  MOV R214, 0x1f ;  /* 0x0000001f00d67802 */ /* 0x000fe40000000f00 */
[----:B------:R-:W-:Y:S02]  /*6530*/  MOV R219, 0xffffffff ;  /* 0xffffffff00db7802 */ /* 0x000fe40000000f00 */
[----:B------:R-:W-:-:S02]  /*6540*/  MOV R172, 0x6560 ;  /* 0x0000656000ac7802 */ /* 0x000fc40000000f00 */
[----:B------:R-:W-:Y:S05]  /*6550*/  CALL.REL.NOINC `($__internal_117_$__cuda_sm70_shflsync_bfly_p) ;  /* 0x0000002000007944 */ /* 0x000fea0003c00000 */
[----:B-1----:R-:W-:Y:S01]  /*6560*/  MOV R172, R200 ;  /* 0x000000c800ac7202 */ /* 0x002fe20000000f00 */
[----:B0-----:R-:W-:Y:S05]  /*6570*/  BRA `(.L_x_5892) ;  /* 0xffffb63000007947 */ /* 0x001fea000383ffff */
        .weak           $__internal_117_$__cuda_sm70_shflsync_bfly_p
        .type           $__internal_117_$__cuda_sm70_shflsync_bfly_p,@function
        .size           $__internal_117_$__cuda_sm70_shflsync_bfly_p,(.L_x_9847 - $__internal_117_$__cuda_sm70_shflsync_bfly_p)
$__internal_117_$__cuda_sm70_shflsync_bfly_p:
[----:B------:R-:W-:Y:S01]  /*6580*/  HFMA2.MMA R173, -RZ, RZ, 0, 0 ;  /* 0x00000000ffad7435 */ /* 0x000fe200000001ff */
[----:B------:R-:W-:Y:S04]  /*6590*/  WARPSYNC R219 ;  /* 0x000000db00007348 */ /* 0x000fe80003800000 */
[----:B------:R0:W1:Y:S01]  /*65a0*/  SHFL.BFLY PT, R200, R175, R200, R214 ;  /* 0x0c0000c8afc87389 */ /* 0x00006200000e00d6 */
[----:B------:R-:W-:Y:S05]  /*65b0*/  RET.REL.NODEC R172 `(_ZN10layer_norm13ln_bwd_kernelINS_13Kernel_traitsIf6__halfS2_S2_fjLj768ELj1ELj4ELj1ELj16ENS_18Kernel_traits_baseILj768EfS2_S2_S2_fjLj128EEEEELb1ELb1ELb1ELb0EEEvNS_9BwdParamsE) ;  /* 0xffff9a40ac007950 */ /* 0x000fea0003c3ffff */
.L_x_5893:
        /* <DEDUP_REMOVED lines=12> */
.L_x_9847:


//--------------------- .text._ZN10layer_norm22ln_bwd_finalize_kernelINS_22Kernel_traits_finalizeILj768Ef6__halfS2_S2_fjLb1ELj1024ELj4ENS_18Kernel_traits_baseILj768EfS2_S2_S2_fjLj1024EEEEELb1ELb1EEEvNS_9BwdParamsE --------------------------
	.section	.text._ZN10layer_norm22ln_bwd_finalize_kernelINS_22Kernel_traits_finalizeILj768Ef6__halfS2_S2_fjLb1ELj1024ELj4ENS_18Kernel_traits_baseILj768EfS2_S2_S2_fjLj1024EEEEELb1ELb1EEEvNS_9BwdParamsE,"ax",@progbits
	.sectioninfo	@"SHI_REGISTERS=32"
	.align	128
        .global         _ZN10layer_norm22ln_bwd_finalize_kernelINS_22Kernel_traits_finalizeILj768Ef6__halfS2_S2_fjLb1ELj1024ELj4ENS_18Kernel_traits_baseILj768EfS2_S2_S2_fjLj1024EEEEELb1ELb1EEEvNS_9BwdParamsE
        .type           _ZN10layer_norm22ln_bwd_finalize_kernelINS_22Kernel_traits_finalizeILj768Ef6__halfS2_S2_fjLb1ELj1024ELj4ENS_18Kernel_traits_baseILj768EfS2_S2_S2_fjLj1024EEEEELb1ELb1EEEvNS_9BwdParamsE,@function
        .size           _ZN10layer_norm22ln_bwd_finalize_kernelINS_22Kernel_traits_finalizeILj768Ef6__halfS2_S2_fjLb1ELj1024ELj4ENS_18Kernel_traits_baseILj768EfS2_S2_S2_fjLj1024EEEEELb1ELb1EEEvNS_9BwdParamsE,(.L_x_9848 - _ZN10layer_norm22ln_bwd_finalize_kernelINS_22Kernel_traits_finalizeILj768Ef6__halfS2_S2_fjLb1ELj1024ELj4ENS_18Kernel_traits_baseILj768EfS2_S2_S2_fjLj1024EEEEELb1ELb1EEEvNS_9BwdParamsE)
        .other          _ZN10layer_norm22ln_bwd_finalize_kernelINS_22Kernel_traits_finalizeILj768Ef6__halfS2_S2_fjLb1ELj1024ELj4ENS_18Kernel_traits_baseILj768EfS2_S2_S2_fjLj1024EEEEELb1ELb1EEEvNS_9BwdParamsE,@"STO_CUDA_ENTRY STV_DEFAULT"
_ZN10layer_norm22ln_bwd_finalize_kernelINS_22Kernel_traits_finalizeILj768Ef6__halfS2_S2_fjLb1ELj1024ELj4ENS_18Kernel_traits_baseILj768EfS2_S2_S2_fjLj1024EEEEELb1ELb1EEEvNS_9BwdParamsE:
.text._ZN10layer_norm22ln_bwd_finalize_kernelINS_22Kernel_traits_finalizeILj768Ef6__halfS2_S2_fjLb1ELj1024ELj4ENS_18Kernel_traits_baseILj768EfS2_S2_S2_fjLj1024EEEEELb1ELb1EEEvNS_9BwdParamsE:
        /* <DEDUP_REMOVED lines=19> */
.L_x_5906:
        /* <DEDUP_REMOVED lines=32> */
.L_x_5898:
        /* <DEDUP_REMOVED lines=47> */
.L_x_5897:
[----:B------:R-:W-:Y:S05]  /*0620*/  BSYNC B1 ;  /* 0x0000000000017941 */ /* 0x000fea0003800000 */
.L_x_5896:
        /* <DEDUP_REMOVED lines=29> */
.L_x_5900:
[----:B------:R-:W-:Y:S05]  /*0800*/  BSYNC B1 ;  /* 0x0000000000017941 */ /* 0x000fea0003800000 */
.L_x_5899:
        /* <DEDUP_REMOVED lines=13> */
.L_x_5895:
[----:B------:R-:W-:Y:S05]  /*08e0*/  BSYNC B0 ;  /* 0x0000000000007941 */ /* 0x000fea0003800000 */
.L_x_5894:
        /* <DEDUP_REMOVED lines=12> */
.L_x_5907:
        /* <DEDUP_REMOVED lines=27> */
.L_x_5908:
        /* <DEDUP_REMOVED lines=9> */
.L_x_5901:
        /* <DEDUP_REMOVED lines=16> */
.L_x_5905:
[----:B------:R-:W-:Y:S05]  /*0cf0*/  BSYNC B0 ;  /* 0x0000000000007941 */ /* 0x000fea0003800000 */
.L_x_5904:
[C---:B------:R-:W-:Y:S02]  /*0d00*/  ISETP.GT.U32.AND P1, PT, R4.reuse, -0x301, PT ;  /* 0xfffffcff0400780c */ /* 0x040fe40003f24070 */
[----:B------:R-:W-:-:S02]  /*0d10*/  IADD3 R4, R4, 0x300, RZ ;  /* 0x0000030004047810 */ /* 0x000fc40007ffe0ff */
[----:B------:R-:W-:-:S09]  /*0d20*/  IADD3 R5, R5, 0x180, RZ ;  /* 0x0000018005057810 */ /* 0x000fd20007ffe0ff */
[----:B012---:R-:W-:Y:S05]  /*0d30*/  @P1 BRA `(.L_x_5906) ;  /* 0xfffff3f000001947 */ /* 0x007fea000383ffff */
[----:B------:R-:W-:Y:S05]  /*0d40*/  EXIT ;  /* 0x000000000000794d */ /* 0x000fea0003800000 */
.L_x_5902:
[----:B------:R-:W-:Y:S01]  /*0d50*/  HFMA2.MMA R14, -RZ, RZ, 0, 1.847743988037109375e-06 ;  /* 0x0000001fff0e7435 */ /* 0x000fe200000001ff */
[----:B---3--:R-:W-:Y:S01]  /*0d60*/  IMAD.MOV.U32 R18, RZ, RZ, R10 ;  /* 0x000000ffff127224 */ /* 0x008fe200078e000a */
[----:B------:R-:W-:Y:S01]  /*0d70*/  MOV R17, 0x1 ;  /* 0x0000000100117802 */ /* 0x000fe20000000f00 */
[----:B------:R-:W-:Y:S01]  /*0d80*/  IMAD.MOV.U32 R19, RZ, RZ, -0x1 ;  /* 0xffffffffff137424 */ /* 0x000fe200078e00ff */
[----:B------:R-:W-:Y:S02]  /*0d90*/  MOV R8, 0xdb0 ;  /* 0x00000db000087802 */ /* 0x000fe40000000f00 */
[----:B012---:R-:W-:Y:S05]  /*0da0*/  CALL.REL.NOINC `($__internal_118_$__cuda_sm70_shflsync_bfly_p) ;  /* 0x0000059000007944 */ /* 0x007fea0003c00000 */
[----:B01----:R-:W-:Y:S05]  /*0db0*/  BRA `(.L_x_5907) ;  /* 0xfffffbf000007947 */ /* 0x003fea000383ffff */
.L_x_5903:
[----:B------:R-:W-:Y:S01]  /*0dc0*/  HFMA2.MMA R14, -RZ, RZ, 0, 1.847743988037109375e-06 ;  /* 0x0000001fff0e7435 */ /* 0x000fe200000001ff */
[----:B------:R-:W-:Y:S01]  /*0dd0*/  MOV R17, 0x2 ;  /* 0x0000000200117802 */ /* 0x000fe20000000f00 */
[----:B------:R-:W-:Y:S01]  /*0de0*/  IMAD.MOV.U32 R19, RZ, RZ, -0x1 ;  /* 0xffffffffff137424 */ /* 0x000fe200078e00ff */
[----:B------:R-:W-:-:S03]  /*0df0*/  MOV R8, 0xe10 ;  /* 0x00000e1000087802 */ /* 0x000fc60000000f00 */
[----:B0123--:R-:W-:Y:S05]  /*0e00*/  CALL.REL.NOINC `($__internal_118_$__cuda_sm70_shflsync_bfly_p) ;  /* 0x0000053000007944 */ /* 0x00ffea0003c00000 */
[----:B01----:R-:W-:Y:S01]  /*0e10*/  FADD.FTZ R18, R18, R14 ;  /* 0x0000000e12127221 */ /* 0x003fe20000010000 */
[----:B------:R-:W-:Y:S01]  /*0e20*/  HFMA2.MMA R14, -RZ, RZ, 0, 1.847743988037109375e-06 ;  /* 0x0000001fff0e7435 */ /* 0x000fe200000001ff */
[----:B------:R-:W-:Y:S01]  /*0e30*/  MOV R17, 0x4 ;  /* 0x0000000400117802 */ /* 0x000fe20000000f00 */
[----:B------:R-:W-:Y:S01]  /*0e40*/  IMAD.MOV.U32 R19, RZ, RZ, -0x1 ;  /* 0xffffffffff137424 */ /* 0x000fe200078e00ff */
[----:B------:R-:W-:-:S03]  /*0e50*/  MOV R8, 0xe70 ;  /* 0x00000e7000087802 */ /* 0x000fc60000000f00 */
[----:B------:R-:W-:Y:S05]  /*0e60*/  CALL.REL.NOINC `($__internal_118_$__cuda_sm70_shflsync_bfly_p) ;  /* 0x000004d000007944 */ /* 0x000fea0003c00000 */
[----:B01----:R-:W-:Y:S01]  /*0e70*/  FADD.FTZ R18, R18, R14 ;  /* 0x0000000e12127221 */ /* 0x003fe20000010000 */
[----:B------:R-:W-:Y:S01]  /*0e80*/  HFMA2.MMA R14, -RZ, RZ, 0, 1.847743988037109375e-06 ;  /* 0x0000001fff0e7435 */ /* 0x000fe200000001ff */
[----:B------:R-:W-:-:S02]  /*0e90*/  MOV R17, 0x8 ;  /* 0x0000000800117802 */ /* 0x000fc40000000f00 */
[----:B------:R-:W-:Y:S02]  /*0ea0*/  MOV R19, 0xffffffff ;  /* 0xffffffff00137802 */ /* 0x000fe40000000f00 */
[----:B------:R-:W-:Y:S02]  /*0eb0*/  MOV R8, 0xed0 ;  /* 0x00000ed000087802 */ /* 0x000fe40000000f00 */
[----:B------:R-:W-:Y:S05]  /*0ec0*/  CALL.REL.NOINC `($__internal_118_$__cuda_sm70_shflsync_bfly_p) ;  /* 0x0000047000007944 */ /* 0x000fea0003c00000 */
[----:B-1----:R-:W-:Y:S01]  /*0ed0*/  FADD.FTZ R10, R18, R14 ;  /* 0x0000000e120a7221 */ /* 0x002fe20000010000 */
[----:B------:R-:W-:Y:S01]  /*0ee0*/  HFMA2.MMA R14, -RZ, RZ, 0, 1.847743988037109375e-06 ;  /* 0x0000001fff0e7435 */ /* 0x000fe200000001ff */
[----:B0-----:R-:W-:Y:S01]  /*0ef0*/  IMAD.MOV.U32 R17, RZ, RZ, 0x10 ;  /* 0x00000010ff117424 */ /* 0x001fe200078e00ff */
[----:B------:R-:W-:Y:S02]  /*0f00*/  MOV R19, 0xffffffff ;  /* 0xffffffff00137802 */ /* 0x000fe40000000f00 */
[----:B------:R-:W-:Y:S02]  /*0f10*/  MOV R18, R10 ;  /* 0x0000000a00127202 */ /* 0x000fe40000000f00 */
[----:B------:R-:W-:Y:S02]  /*0f20*/  MOV R8, 0xf40 ;  /* 0x00000f4000087802 */ /* 0x000fe40000000f00 */
[----:B------:R-:W-:Y:S05]  /*0f30*/  CALL.REL.NOINC `($__internal_118_$__cuda_sm70_shflsync_bfly_p) ;  /* 0x0000040000007944 */ /* 0x000fea0003c00000 */
[----:B0-----:R-:W-:Y:S01]  /*0f40*/  HFMA2.MMA R17, -RZ, RZ, 0, 5.9604644775390625e-08 ;  /* 0x00000001ff117435 */ /* 0x001fe200000001ff */
[----:B-1----:R-:W-:Y:S01]  /*0f50*/  IMAD.MOV.U32 R13, RZ, RZ, R14 ;  /* 0x000000ffff0d7224 */ /* 0x002fe200078e000e */
[----:B------:R-:W-:Y:S01]  /*0f60*/  MOV R18, R15 ;  /* 0x0000000f00127202 */ /* 0x000fe20000000f00 */
[----:B------:R-:W-:Y:S01]  /*0f70*/  IMAD.MOV.U32 R19, RZ, RZ, -0x1 ;  /* 0xffffffffff137424 */ /* 0x000fe200078e00ff */
[----:B------:R-:W-:-:S02]  /*0f80*/  MOV R14, 0x1f ;  /* 0x0000001f000e7802 */ /* 0x000fc40000000f00 */
[----:B------:R-:W-:Y:S02]  /*0f90*/  MOV R8, 0xfb0 ;  /* 0x00000fb000087802 */ /* 0x000fe40000000f00 */
[----:B------:R-:W-:Y:S05]  /*0fa0*/  CALL.REL.NOINC `($__internal_118_$__cuda_sm70_shflsync_bfly_p) ;  /* 0x0000039000007944 */ /* 0x000fea0003c00000 */
[----:B0-----:R-:W-:Y:S01]  /*0fb0*/  HFMA2.MMA R17, -RZ, RZ, 0, 1.1920928955078125e-07 ;  /* 0x00000002ff117435 */ /* 0x001fe200000001ff */
[----:B-1----:R-:W-:Y:S01]  /*0fc0*/  FADD.FTZ R18, R15, R14 ;  /* 0x0000000e0f127221 */ /* 0x002fe20000010000 */
[----:B------:R-:W-:Y:S02]  /*0fd0*/  MOV R14, 0x1f ;  /* 0x0000001f000e7802 */ /* 0x000fe40000000f00 */
[----:B------:R-:W-:Y:S02]  /*0fe0*/  MOV R19, 0xffffffff ;  /* 0xffffffff00137802 */ /* 0x000fe40000000f00 */
[----:B------:R-:W-:Y:S02]  /*0ff0*/  MOV R8, 0x1010 ;  /* 0x0000101000087802 */ /* 0x000fe40000000f00 */
[----:B------:R-:W-:Y:S05]  /*1000*/  CALL.REL.NOINC `($__internal_118_$__cuda_sm70_shflsync_bfly_p) ;  /* 0x0000033000007944 */ /* 0x000fea0003c00000 */
[----:B01----:R-:W-:Y:S01]  /*1010*/  FADD.FTZ R18, R18, R14 ;  /* 0x0000000e12127221 */ /* 0x003fe20000010000 */
[----:B------:R-:W-:Y:S01]  /*1020*/  HFMA2.MMA R14, -RZ, RZ, 0, 1.847743988037109375e-06 ;  /* 0x0000001fff0e7435 */ /* 0x000fe200000001ff */
[----:B------:R-:W-:Y:S01]  /*1030*/  IMAD.MOV.U32 R17, RZ, RZ, 0x4 ;  /* 0x00000004ff117424 */ /* 0x000fe200078e00ff */
[----:B------:R-:W-:Y:S02]  /*1040*/  MOV R19, 0xffffffff ;  /* 0xffffffff00137802 */ /* 0x000fe40000000f00 */
[----:B------:R-:W-:-:S02]  /*1050*/  MOV R8, 0x1070 ;  /* 0x0000107000087802 */ /* 0x000fc40000000f00 */
[----:B------:R-:W-:Y:S05]  /*1060*/  CALL.REL.NOINC `($__internal_118_$__cuda_sm70_shflsync_bfly_p) ;  /* 0x000002d000007944 */ /* 0x000fea0003c00000 */
[----:B0-----:R-:W-:Y:S01]  /*1070*/  HFMA2.MMA R17, -RZ, RZ, 0, 4.76837158203125e-07 ;  /* 0x00000008ff117435 */ /* 0x001fe200000001ff */
[----:B-1----:R-:W-:Y:S01]  /*1080*/  FADD.FTZ R18, R18, R14 ;  /* 0x0000000e12127221 */ /* 0x002fe20000010000 */
[----:B------:R-:W-:Y:S01]  /*1090*/  MOV R19, 0xffffffff ;  /* 0xffffffff00137802 */ /* 0x000fe20000000f00 */
[----:B------:R-:W-:Y:S01]  /*10a0*/  IMAD.MOV.U32 R14, RZ, RZ, 0x1f ;  /* 0x0000001fff0e7424 */ /* 0x000fe200078e00ff */
[----:B------:R-:W-:-:S02]  /*10b0*/  MOV R8, 0x10d0 ;  /* 0x000010d000087802 */ /* 0x000fc40000000f00 */
[----:B------:R-:W-:Y:S05]  /*10c0*/  CALL.REL.NOINC `($__internal_118_$__cuda_sm70_shflsync_bfly_p) ;  /* 0x0000027000007944 */ /* 0x000fea0003c00000 */
[----:B-1----:R-:W-:Y:S01]  /*10d0*/  FADD.FTZ R12, R18, R14 ;  /* 0x0000000e120c7221 */ /* 0x002fe20000010000 */
[----:B0-----:R-:W-:Y:S01]  /*10e0*/  HFMA2.MMA R17, -RZ, RZ, 0, 9.5367431640625e-07 ;  /* 0x00000010ff117435 */ /* 0x001fe200000001ff */
[----:B------:R-:W-:Y:S01]  /*10f0*/  MOV R14, 0x1f ;  /* 0x0000001f000e7802 */ /* 0x000fe20000000f00 */
[----:B------:R-:W-:Y:S01]  /*1100*/  IMAD.MOV.U32 R19, RZ, RZ, -0x1 ;  /* 0xffffffffff137424 */ /* 0x000fe200078e00ff */
[----:B------:R-:W-:-:S02]  /*1110*/  MOV R8, 0x1140 ;  /* 0x0000114000087802 */ /* 0x000fc40000000f00 */
[----:B------:R-:W-:Y:S02]  /*1120*/  MOV R18, R12 ;  /* 0x0000000c00127202 */ /* 0x000fe40000000f00 */
[----:B------:R-:W-:Y:S05]  /*1130*/  CALL.REL.NOINC `($__internal_118_$__cuda_sm70_shflsync_bfly_p) ;  /* 0x0000020000007944 */ /* 0x000fea0003c00000 */
[----:B-1----:R-:W-:Y:S01]  /*1140*/  MOV R15, R14 ;  /* 0x0000000e000f7202 */ /* 0x002fe20000000f00 */
[----:B------:R-:W-:Y:S01]  /*1150*/  HFMA2.MMA R14, -RZ, RZ, 0, 1.847743988037109375e-06 ;  /* 0x0000001fff0e7435 */ /* 0x000fe200000001ff */
[----:B0-----:R-:W-:Y:S01]  /*1160*/  MOV R18, R11 ;  /* 0x0000000b00127202 */ /* 0x001fe20000000f00 */
[----:B------:R-:W-:Y:S01]  /*1170*/  IMAD.MOV.U32 R17, RZ, RZ, 0x1 ;  /* 0x00000001ff117424 */ /* 0x000fe200078e00ff */
[----:B------:R-:W-:Y:S02]  /*1180*/  MOV R19, 0xffffffff ;  /* 0xffffffff00137802 */ /* 0x000fe40000000f00 */
[----:B------:R-:W-:Y:S02]  /*1190*/  MOV R8, 0x11b0 ;  /* 0x000011b000087802 */ /* 0x000fe40000000f00 */
[----:B------:R-:W-:Y:S05]  /*11a0*/  CALL.REL.NOINC `($__internal_118_$__cuda_sm70_shflsync_bfly_p) ;  /* 0x0000019000007944 */ /* 0x000fea0003c00000 */
[----:B0-----:R-:W-:Y:S01]  /*11b0*/  HFMA2.MMA R17, -RZ, RZ, 0, 1.1920928955078125e-07 ;  /* 0x00000002ff117435 */ /* 0x001fe200000001ff */
[----:B-1----:R-:W-:Y:S01]  /*11c0*/  FADD.FTZ R18, R11, R14 ;  /* 0x0000000e0b127221 */ /* 0x002fe20000010000 */
[----:B------:R-:W-:Y:S01]  /*11d0*/  MOV R19, 0xffffffff ;  /* 0xffffffff00137802 */ /* 0x000fe20000000f00 */
[----:B------:R-:W-:Y:S01]  /*11e0*/  IMAD.MOV.U32 R14, RZ, RZ, 0x1f ;  /* 0x0000001fff0e7424 */ /* 0x000fe200078e00ff */
[----:B------:R-:W-:-:S02]  /*11f0*/  MOV R8, 0x1210 ;  /* 0x0000121000087802 */ /* 0x000fc40000000f00 */
[----:B------:R-:W-:Y:S05]  /*1200*/  CALL.REL.NOINC `($__internal_118_$__cuda_sm70_shflsync_bfly_p) ;  /* 0x0000013000007944 */ /* 0x000fea0003c00000 */
[----:B0-----:R-:W-:Y:S01]  /*1210*/  HFMA2.MMA R17, -RZ, RZ, 0, 2.384185791015625e-07 ;  /* 0x00000004ff117435 */ /* 0x001fe200000001ff */
[----:B-1----:R-:W-:Y:S01]  /*1220*/  FADD.FTZ R18, R18, R14 ;  /* 0x0000000e12127221 */ /* 0x002fe20000010000 */
[----:B------:R-:W-:Y:S01]  /*1230*/  MOV R14, 0x1f ;  /* 0x0000001f000e7802 */ /* 0x000fe20000000f00 */
[----:B------:R-:W-:Y:S01]  /*1240*/  IMAD.MOV.U32 R19, RZ, RZ, -0x1 ;  /* 0xffffffffff137424 */ /* 0x000fe200078e00ff */
[----:B------:R-:W-:-:S02]  /*1250*/  MOV R8, 0x1270 ;  /* 0x0000127000087802 */ /* 0x000fc40000000f00 */
[----:B------:R-:W-:Y:S05]  /*1260*/  CALL.REL.NOINC `($__internal_118_$__cuda_sm70_shflsync_bfly_p) ;  /* 0x000000d000007944 */ /* 0x000fea0003c00000 */
[----:B0-----:R-:W-:Y:S01]  /*1270*/  HFMA2.MMA R17, -RZ, RZ, 0, 4.76837158203125e-07 ;  /* 0x00000008ff117435 */ /* 0x001fe200000001ff */
[----:B-1----:R-:W-:Y:S01]  /*1280*/  FADD.FTZ R18, R18, R14 ;  /* 0x0000000e12127221 */ /* 0x002fe20000010000 */
[----:B------:R-:W-:-:S02]  /*1290*/  MOV R14, 0x1f ;  /* 0x0000001f000e7802 */ /* 0x000fc40000000f00 */
[----:B------:R-:W-:Y:S02]  /*12a0*/  MOV R19, 0xffffffff ;  /* 0xffffffff00137802 */ /* 0x000fe40000000f00 */
[----:B------:R-:W-:Y:S02]  /*12b0*/  MOV R8, 0x12d0 ;  /* 0x000012d000087802 */ /* 0x000fe40000000f00 */
[----:B------:R-:W-:Y:S05]  /*12c0*/  CALL.REL.NOINC `($__internal_118_$__cuda_sm70_shflsync_bfly_p) ;  /* 0x0000007000007944 */ /* 0x000fea0003c00000 */
[----:B01----:R-:W-:Y:S01]  /*12d0*/  FADD.FTZ R18, R18, R14 ;  /* 0x0000000e12127221 */ /* 0x003fe20000010000 */
[----:B------:R-:W-:Y:S01]  /*12e0*/  HFMA2.MMA R14, -RZ, RZ, 0, 1.847743988037109375e-06 ;  /* 0x0000001fff0e7435 */ /* 0x000fe200000001ff */
[----:B------:R-:W-:Y:S01]  /*12f0*/  IMAD.MOV.U32 R17, RZ, RZ, 0x10 ;  /* 0x00000010ff117424 */ /* 0x000fe200078e00ff */
[----:B------:R-:W-:Y:S02]  /*1300*/  MOV R19, 0xffffffff ;  /* 0xffffffff00137802 */ /* 0x000fe40000000f00 */
[----:B------:R-:W-:Y:S02]  /*1310*/  MOV R8, 0x1330 ;  /* 0x0000133000087802 */ /* 0x000fe40000000f00 */
[----:B------:R-:W-:Y:S05]  /*1320*/  CALL.REL.NOINC `($__internal_118_$__cuda_sm70_shflsync_bfly_p) ;  /* 0x0000001000007944 */ /* 0x000fea0003c00000 */
[----:B01----:R-:W-:Y:S05]  /*1330*/  BRA `(.L_x_5908) ;  /* 0xfffff82000007947 */ /* 0x003fea000383ffff */
        .weak           $__internal_118_$__cuda_sm70_shflsync_bfly_p
        .type           $__internal_118_$__cuda_sm70_shflsync_bfly_p,@function
        .size           $__internal_118_$__cuda_sm70_shflsync_bfly_p,(.L_x_9848 - $__internal_118_$__cuda_sm70_shflsync_bfly_p)
$__internal_118_$__cuda_sm70_shflsync_bfly_p:
[----:B------:R-:W-:Y:S01]  /*1340*/  HFMA2.MMA R9, -RZ, RZ, 0, 0 ;  /* 0x00000000ff097435 */ /* 0x000fe200000001ff */
[----:B------:R-:W-:Y:S04]  /*1350*/  WARPSYNC R19 ;  /* 0x0000001300007348 */ /* 0x000fe80003800000 */
[----:B------:R0:W1:Y:S01]  /*1360*/  SHFL.BFLY PT, R14, R18, R17, R14 ;  /* 0x0c000011120e7389 */ /* 0x00006200000e000e */
[----:B------:R-:W-:Y:S05]  /*1370*/  RET.REL.NODEC R8 `(_ZN10layer_norm22ln_bwd_finalize_kernelINS_22Kernel_traits_finalizeILj768Ef6__halfS2_S2_fjLb1ELj1024ELj4ENS_18Kernel_traits_baseILj768EfS2_S2_S2_fjLj1024EEEEELb1ELb1EEEvNS_9BwdParamsE) ;  /* 0xffffec8008007950 */ /* 0x000fea0003c3ffff */
.L_x_5909:
        /* <DEDUP_REMOVED lines=16> */
.L_x_9848:


//--------------------- .text._ZN10layer_norm13ln_bwd_kernelINS_13Kernel_traitsIf6__halfS2_S2_fjLj768ELj1ELj4ELj1ELj16ENS_18Kernel_traits_baseILj768EfS2_S2_S2_fjLj128EEEEELb1ELb1ELb1ELb1EEEvNS_9BwdParamsE --------------------------
	.section	.text._ZN10layer_norm13ln_bwd_kernelINS_13Kernel_traitsIf6__halfS2_S2_fjLj768ELj1ELj4ELj1ELj16ENS_18Kernel_traits_baseILj768EfS2_S2_S2_fjLj128EEEEELb1ELb1ELb1ELb1EEEvNS_9BwdParamsE,"ax",@progbits
	.sectioninfo	@"SHI_REGISTERS=238"
	.align	128
        .global         _ZN10layer_norm13ln_bwd_kernelINS_13Kernel_traitsIf6__halfS2_S2_fjLj768ELj1ELj4ELj1ELj16ENS_18Kernel_traits_baseILj768EfS2_S2_S2_fjLj128EEEEELb1ELb1ELb1ELb1EEEvNS_9BwdParamsE
        .type           _ZN10layer_norm13ln_bwd_kernelINS_13Kernel_traitsIf6__halfS2_S2_fjLj768ELj1ELj4ELj1ELj16ENS_18Kernel_traits_baseILj768EfS2_S2_S2_fjLj128EEEEELb1ELb1ELb1ELb1EEEvNS_9BwdParamsE,@function
        .size           _ZN10layer_norm13ln_bwd_kernelINS_13Kernel_traitsIf6__halfS2_S2_fjLj768ELj1ELj4ELj1ELj16ENS_18Kernel_traits_baseILj768EfS2_S2_S2_fjLj128EEEEELb1ELb1ELb1ELb1EEEvNS_9BwdParamsE,(.L_x_9849 - _ZN10layer_norm13ln_bwd_kernelINS_13Kernel_traitsIf6__halfS2_S2_fjLj768ELj1ELj4ELj1ELj16ENS_18Kernel_traits_baseILj768EfS2_S2_S2_fjLj128EEEEELb1ELb1ELb1ELb1EEEvNS_9BwdParamsE)
        .other          _ZN10layer_norm13ln_bwd_kernelINS_13Kernel_traitsIf6__halfS2_S2_fjLj768ELj1ELj4ELj1ELj16ENS_18Kernel_traits_baseILj768EfS2_S2_S2_fjLj128EEEEELb1ELb1ELb1ELb1EEEvNS_9BwdParamsE,@"STO_CUDA_ENTRY STV_DEFAULT"
_ZN10layer_norm13ln_bwd_kernelINS_13Kernel_traitsIf6__halfS2_S2_fjLj768ELj1ELj4ELj1ELj16ENS_18Kernel_traits_baseILj768EfS2_S2_S2_fjLj128EEEEELb1ELb1ELb1ELb1EEEvNS_9BwdParamsE:
.text._ZN10layer_norm13ln_bwd_kernelINS_13Kernel_traitsIf6__halfS2_S2_fjLj768ELj1ELj4ELj1ELj16ENS_18Kernel_traits_baseILj768EfS2_S2_S2_fjLj128EEEEELb1ELb1ELb1ELb1EEEvNS_9BwdParamsE:
        /* <DEDUP_REMOVED lines=46> */
.L_x_5911:
        /* <DEDUP_REMOVED lines=55> */
.L_x_6042:
        /* <DEDUP_REMOVED lines=46> */
.L_x_5914:
        /* <DEDUP_REMOVED lines=44> */
[----:B------:R-:W-:Y:S02]  /*0bf0*/  HADD2.F32 R190, -RZ, R190.H1_H1 ;  /* 0x300000beffbe7230 */ /* 0x000fe40000004100 */
[----:B------:R-:W-:Y:S02]  /*0c00*/  HADD2.F32 R194, -RZ, R191.H0_H0 ;  /* 0x200000bfffc27230 */ /* 0x000fe40000004100 */
[----:B------:R-:W-:Y:S02]  /*0c10*/  HADD2.F32 R192, -RZ, R188.H0_H0 ;  /* 0x200000bcffc07230 */ /* 0x000fe40000004100 */
[--C-:B0-----:R-:W-:Y:S02]  /*0c20*/  HADD2.F32 R153, -RZ, R189.reuse.H0_H0 ;  /* 0x200000bdff997230 */ /* 0x101fe40000004100 */
[----:B------:R-:W-:-:S02]  /*0c30*/  HADD2.F32 R189, -RZ, R189.H1_H1 ;  /* 0x300000bdffbd7230 */ /* 0x000fc40000004100 */
[----:B------:R-:W-:Y:S02]  /*0c40*/  HADD2.F32 R196, -RZ, R191.H1_H1 ;  /* 0x300000bfffc47230 */ /* 0x000fe40000004100 */
[----:B------:R-:W-:Y:S01]  /*0c50*/  HADD2.F32 R188, -RZ, R188.H1_H1 ;  /* 0x300000bcffbc7230 */ /* 0x000fe20000004100 */
[C---:B------:R-:W-:Y:S01]  /*0c60*/  FADD.FTZ R191, -R211.reuse, R194 ;  /* 0x000000c2d3bf7221 */ /* 0x040fe20000010100 */
[----:B----4-:R-:W-:Y:S01]  /*0c70*/  HADD2.F32 R207, -RZ, R177.H1_H1 ;  /* 0x300000b1ffcf7230 */ /* 0x010fe20000004100 */
[----:B------:R-:W-:Y:S01]  /*0c80*/  FADD.FTZ R197, -R211, R192 ;  /* 0x000000c0d3c57221 */ /* 0x000fe20000010100 */
[----:B------:R-:W-:Y:S02]  /*0c90*/  HADD2.F32 R208, -RZ, R178.H0_H0 ;  /* 0x200000b2ffd07230 */ /* 0x000fe40000004100 */
[--C-:B------:R-:W-:Y:S02]  /*0ca0*/  HADD2.F32 R213, -RZ, R184.reuse.H0_H0 ;  /* 0x200000b8ffd57230 */ /* 0x100fe40000004100 */
[----:B------:R-:W-:-:S02]  /*0cb0*/  HADD2.F32 R204, -RZ, R184.H1_H1 ;  /* 0x300000b8ffcc7230 */ /* 0x000fc40000004100 */
[--C-:B-1----:R-:W-:Y:S02]  /*0cc0*/  HADD2.F32 R151, -RZ, R174.reuse.H0_H0 ;  /* 0x200000aeff977230 */ /* 0x102fe40000004100 */
[----:B------:R-:W-:Y:S02]  /*0cd0*/  HADD2.F32 R150, -RZ, R174.H1_H1 ;  /* 0x300000aeff967230 */ /* 0x000fe40000004100 */
[----:B------:R-:W-:Y:S02]  /*0ce0*/  HADD2.F32 R184, -RZ, R180.H0_H0 ;  /* 0x200000b4ffb87230 */ /* 0x000fe40000004100 */
[--C-:B------:R-:W-:Y:S02]  /*0cf0*/  HADD2.F32 R149, -RZ, R175.reuse.H0_H0 ;  /* 0x200000afff957230 */ /* 0x100fe40000004100 */
        /* <DEDUP_REMOVED lines=11> */
[----:B------:R-:W-:Y:S01]  /*0db0*/  FMUL.FTZ R192, R154, R175 ;  /* 0x000000af9ac07220 */ /* 0x000fe20000410000 */
[----:B------:R-:W-:Y:S01]  /*0dc0*/  HADD2.F32 R152, -RZ, R173.H1_H1 ;  /* 0x300000adff987230 */ /* 0x000fe20000004100 */
[----:B------:R-:W-:Y:S01]  /*0dd0*/  FADD.FTZ R173, -R211, R188 ;  /* 0x000000bcd3ad7221 */ /* 0x000fe20000010100 */
[----:B------:R-:W-:-:S02]  /*0de0*/  HADD2.F32 R209, -RZ, R179.H0_H0 ;  /* 0x200000b3ffd17230 */ /* 0x000fc40000004100 */
[----:B------:R-:W-:Y:S01]  /*0df0*/  HADD2.F32 R210, -RZ, R179.H1_H1 ;  /* 0x300000b3ffd27230 */ /* 0x000fe20000004100 */
[C---:B------:R-:W-:Y:S01]  /*0e00*/  FADD.FTZ R179, -R211.reuse, R184 ;  /* 0x000000b8d3b37221 */ /* 0x040fe20000010100 */
[----:B------:R-:W-:Y:S01]  /*0e10*/  HADD2.F32 R161, -RZ, R187.H0_H0 ;  /* 0x200000bbffa17230 */ /* 0x000fe20000004100 */
[----:B------:R-:W-:Y:S01]  /*0e20*/  FMUL.FTZ R191, R154, R191 ;  /* 0x000000bf9abf7220 */ /* 0x000fe20000410000 */
[----:B------:R-:W-:Y:S01]  /*0e30*/  HADD2.F32 R163, -RZ, R186.H0_H0 ;  /* 0x200000baffa37230 */ /* 0x000fe20000004100 */
[----:B------:R-:W-:Y:S01]  /*0e40*/  FMUL.FTZ R174, R56, R213 ;  /* 0x000000d538ae7220 */ /* 0x000fe20000410000 */
[--C-:B------:R-:W-:Y:S01]  /*0e50*/  HADD2.F32 R203, -RZ, R185.reuse.H0_H0 ;  /* 0x200000b9ffcb7230 */ /* 0x100fe20000004100 */
[C---:B------:R-:W-:Y:S01]  /*0e60*/  FADD.FTZ R229, -R211.reuse, R207 ;  /* 0x000000cfd3e57221 */ /* 0x040fe20000010100 */
[----:B------:R-:W-:Y:S01]  /*0e70*/  HADD2.F32 R202, -RZ, R185.H1_H1 ;  /* 0x300000b9ffca7230 */ /* 0x000fe20000004100 */
[C---:B------:R-:W-:Y:S01]  /*0e80*/  FADD.FTZ R231, -R211.reuse, R208 ;  /* 0x000000d0d3e77221 */ /* 0x040fe20000010100 */
[----:B------:R-:W-:Y:S01]  /*0e90*/  HADD2.F32 R162, -RZ, R187.H1_H1 ;  /* 0x300000bbffa27230 */ /* 0x000fe20000004100 */
[C---:B------:R-:W-:Y:S01]  /*0ea0*/  FMUL.FTZ R197, R154.reuse, R197 ;  /* 0x000000c59ac57220 */ /* 0x040fe20000410000 */
[----:B------:R-:W-:Y:S01]  /*0eb0*/  HADD2.F32 R180, -RZ, R180.H1_H1 ;  /* 0x300000b4ffb47230 */ /* 0x000fe20000004100 */
[C---:B------:R-:W-:Y:S01]  /*0ec0*/  FMUL.FTZ R193, R154.reuse, R193 ;  /* 0x000000c19ac17220 */ /* 0x040fe20000410000 */
[--C-:B------:R-:W-:Y:S01]  /*0ed0*/  HADD2.F32 R201, -RZ, R172.reuse.H0_H0 ;  /* 0x200000acffc97230 */ /* 0x100fe20000004100 */
[C---:B------:R-:W-:Y:S01]  /*0ee0*/  FADD.FTZ R195, -R211.reuse, R153 ;  /* 0x00000099d3c37221 */ /* 0x040fe20000010100 */
[----:B------:R-:W-:Y:S01]  /*0ef0*/  HADD2.F32 R198, -RZ, R172.H1_H1 ;  /* 0x300000acffc67230 */ /* 0x000fe20000004100 */
[C---:B------:R-:W-:Y:S01]  /*0f00*/  FADD.FTZ R219, -R211.reuse, R205 ;  /* 0x000000cdd3db7221 */ /* 0x040fe20000010100 */
[----:B------:R-:W-:Y:S01]  /*0f10*/  HADD2.F32 R185, -RZ, R181.H0_H0 ;  /* 0x200000b5ffb97230 */ /* 0x000fe20000004100 */
[C---:B------:R-:W-:Y:S01]  /*0f20*/  FADD.FTZ R221, -R211.reuse, R206 ;  /* 0x000000ced3dd7221 */ /* 0x040fe20000010100 */
[----:B------:R-:W-:Y:S01]  /*0f30*/  HADD2.F32 R172, -RZ, R176.H0_H0 ;  /* 0x200000b0ffac7230 */ /* 0x000fe20000004100 */
[C---:B------:R-:W-:Y:S01]  /*0f40*/  FMUL.FTZ R194, R154.reuse, R189 ;  /* 0x000000bd9ac27220 */ /* 0x040fe20000410000 */
[--C-:B------:R-:W-:Y:S01]  /*0f50*/  HADD2.F32 R207, -RZ, R165.reuse.H0_H0 ;  /* 0x200000a5ffcf7230 */ /* 0x100fe20000004100 */
[C---:B------:R-:W-:Y:S01]  /*0f60*/  FMUL.FTZ R190, R154.reuse, R177 ;  /* 0x000000b19abe7220 */ /* 0x040fe20000410000 */
[----:B------:R-:W-:Y:S01]  /*0f70*/  HADD2.F32 R208, -RZ, R165.H1_H1 ;  /* 0x300000a5ffd07230 */ /* 0x000fe20000004100 */
[C---:B------:R-:W-:Y:S01]  /*0f80*/  FADD.FTZ R235, -R211.reuse, R209 ;  /* 0x000000d1d3eb7221 */ /* 0x040fe20000010100 */
[----:B------:R-:W-:Y:S01]  /*0f90*/  HADD2.F32 R187, -RZ, R182.H0_H0 ;  /* 0x200000b6ffbb7230 */ /* 0x000fe20000004100 */
[----:B------:R-:W-:Y:S01]  /*0fa0*/  FADD.FTZ R153, -R211, R210 ;  /* 0x000000d2d3997221 */ /* 0x000fe20000010100 */
[--C-:B------:R-:W-:Y:S01]  /*0fb0*/  HADD2.F32 R205, -RZ, R164.reuse.H0_H0 ;  /* 0x200000a4ffcd7230 */ /* 0x100fe20000004100 */
[C---:B------:R-:W-:Y:S01]  /*0fc0*/  FMUL.FTZ R196, R154.reuse, R173 ;  /* 0x000000ad9ac47220 */ /* 0x040fe20000410000 */
[----:B------:R-:W-:Y:S01]  /*0fd0*/  HADD2.F32 R206, -RZ, R164.H1_H1 ;  /* 0x300000a4ffce7230 */ /* 0x000fe20000004100 */
[----:B------:R-:W-:Y:S01]  /*0fe0*/  FMUL.FTZ R189, R154, R179 ;  /* 0x000000b39abd7220 */ /* 0x000fe20000410000 */
[----:B------:R-:W-:Y:S01]  /*0ff0*/  HADD2.F32 R186, -RZ, R181.H1_H1 ;  /* 0x300000b5ffba7230 */ /* 0x000fe20000004100 */
[-C--:B------:R-:W-:Y:S01]  /*1000*/  FFMA.FTZ R65, R192, R200.reuse, R65 ;  /* 0x000000c8c0417223 */ /* 0x080fe20000010041 */
[----:B------:R-:W-:Y:S01]  /*1010*/  HADD2.F32 R182, -RZ, R182.H1_H1 ;  /* 0x300000b6ffb67230 */ /* 0x000fe20000004100 */
[----:B------:R-:W-:Y:S01]  /*1020*/  FADD.FTZ R89, R89, R200 ;  /* 0x000000c859597221 */ /* 0x000fe20000010000 */
[----:B------:R-:W-:Y:S01]  /*1030*/  HADD2.F32 R176, -RZ, R176.H1_H1 ;  /* 0x300000b0ffb07230 */ /* 0x000fe20000004100 */
[----:B------:R-:W-:Y:S01]  /*1040*/  FMUL.FTZ R165, R53, R200 ;  /* 0x000000c835a57220 */ /* 0x000fe20000410000 */
[----:B------:R-:W-:Y:S01]  /*1050*/  HADD2.F32 R178, -RZ, R178.H1_H1 ;  /* 0x300000b2ffb27230 */ /* 0x000fe20000004100 */
[----:B------:R-:W-:Y:S01]  /*1060*/  FMUL.FTZ R173, R57, R204 ;  /* 0x000000cc39ad7220 */ /* 0x000fe20000410000 */
[--C-:B------:R-:W-:Y:S01]  /*1070*/  HADD2.F32 R209, -RZ, R166.reuse.H0_H0 ;  /* 0x200000a6ffd17230 */ /* 0x100fe20000004100 */
[----:B------:R-:W-:Y:S01]  /*1080*/  FFMA.FTZ R66, R191, R161, R66 ;  /* 0x000000a1bf427223 */ /* 0x000fe20000010042 */
[----:B------:R-:W-:Y:S01]  /*1090*/  HADD2.F32 R210, -RZ, R166.H1_H1 ;  /* 0x300000a6ffd27230 */ /* 0x000fe20000004100 */
[----:B------:R-:W-:-:S02]  /*10a0*/  FADD.FTZ R90, R90, R161 ;  /* 0x000000a15a5a7221 */ /* 0x000fc40000010000 */
[----:B------:R-:W-:Y:S02]  /*10b0*/  FMUL.FTZ R164, R54, R161 ;  /* 0x000000a136a47220 */ /* 0x000fe40000410000 */
[----:B------:R-:W-:Y:S02]  /*10c0*/  FADD.FTZ R200, RZ, R174 ;  /* 0x000000aeffc87221 */ /* 0x000fe40000010000 */
[-C--:B------:R-:W-:Y:S02]  /*10d0*/  FFMA.FTZ R64, R193, R163.reuse, R64 ;  /* 0x000000a3c1407223 */ /* 0x080fe40000010040 */
[----:B------:R-:W-:Y:S02]  /*10e0*/  FADD.FTZ R88, R88, R163 ;  /* 0x000000a358587221 */ /* 0x000fe40000010000 */
[----:B------:R-:W-:Y:S02]  /*10f0*/  FMUL.FTZ R166, R52, R163 ;  /* 0x000000a334a67220 */ /* 0x000fe40000410000 */
[----:B------:R-:W-:-:S02]  /*1100*/  FFMA.FTZ R161, R197, R174, RZ ;  /* 0x000000aec5a17223 */ /* 0x000fc400000100ff */
[----:B------:R-:W-:Y:S02]  /*1110*/  FADD.FTZ R181, -R211, R180 ;  /* 0x000000b4d3b57221 */ /* 0x000fe40000010100 */
[-C--:B------:R-:W-:Y:S02]  /*1120*/  FFMA.FTZ R67, R190, R162.reuse, R67 ;  /* 0x000000a2be437223 */ /* 0x080fe40000010043 */
[----:B------:R-:W-:Y:S02]  /*1130*/  FADD.FTZ R91, R91, R162 ;  /* 0x000000a25b5b7221 */ /* 0x000fe40000010000 */
[----:B------:R-:W-:Y:S02]  /*1140*/  FMUL.FTZ R163, R55, R162 ;  /* 0x000000a237a37220 */ /* 0x000fe40000410000 */
[C---:B------:R-:W-:Y:S02]  /*1150*/  FADD.FTZ R185, -R211.reuse, R185 ;  /* 0x000000b9d3b97221 */ /* 0x040fe40000010100 */
[----:B------:R-:W-:-:S02]  /*1160*/  FADD.FTZ R223, -R211, R172 ;  /* 0x000000acd3df7221 */ /* 0x000fc40000010100 */
[-C--:B------:R-:W-:Y:S02]  /*1170*/  FFMA.FTZ R68, R189, R201.reuse, R68 ;  /* 0x000000c9bd447223 */ /* 0x080fe40000010044 */
[----:B------:R-:W-:Y:S02]  /*1180*/  FADD.FTZ R92, R92, R201 ;  /* 0x000000c95c5c7221 */ /* 0x000fe40000010000 */
[----:B------:R-:W-:Y:S02]  /*1190*/  FMUL.FTZ R162, R48, R201 ;  /* 0x000000c930a27220 */ /* 0x000fe40000410000 */
[----:B------:R-:W-:Y:S02]  /*11a0*/  FMUL.FTZ R172, R58, R203 ;  /* 0x000000cb3aac7220 */ /* 0x000fe40000410000 */
[----:B------:R-:W-:Y:S01]  /*11b0*/  FADD.FTZ R201, R200, R173 ;  /* 0x000000adc8c97221 */ /* 0x000fe20000010000 */
[----:B------:R-:W-:Y:S01]  /*11c0*/  HADD2.F32 R214, -RZ, R167.H1_H1 ;  /* 0x300000a7ffd67230 */ /* 0x000fe20000004100 */
[----:B------:R-:W-:-:S02]  /*11d0*/  FADD.FTZ R183, -R211, R186 ;  /* 0x000000bad3b77221 */ /* 0x000fc40000010100 */
[C---:B------:R-:W-:Y:S02]  /*11e0*/  FADD.FTZ R215, -R211.reuse, R187 ;  /* 0x000000bbd3d77221 */ /* 0x040fe40000010100 */
[C---:B------:R-:W-:Y:S02]  /*11f0*/  FADD.FTZ R217, -R211.reuse, R182 ;  /* 0x000000b6d3d97221 */ /* 0x040fe40000010100 */
[C---:B------:R-:W-:Y:S02]  /*1200*/  FADD.FTZ R225, -R211.reuse, R176 ;  /* 0x000000b0d3e17221 */ /* 0x040fe40000010100 */
[----:B------:R-:W-:Y:S01]  /*1210*/  FADD.FTZ R233, -R211, R178 ;  /* 0x000000b2d3e97221 */ /* 0x000fe20000010100 */
[----:B------:R-:W-:Y:S01]  /*1220*/  HADD2.F32 R211, -RZ, R167.H0_H0 ;  /* 0x200000a7ffd37230 */ /* 0x000fe20000004100 */
[----:B------:R-:W-:Y:S02]  /*1230*/  FMUL.FTZ R195, R154, R195 ;  /* 0x000000c39ac37220 */ /* 0x000fe40000410000 */
[----:B------:R-:W-:-:S02]  /*1240*/  FFMA.FTZ R200, R196, R173, R161 ;  /* 0x000000adc4c87223 */ /* 0x000fc400000100a1 */
[C---:B------:R-:W-:Y:S02]  /*1250*/  FMUL.FTZ R188, R154.reuse, R181 ;  /* 0x000000b59abc7220 */ /* 0x040fe40000410000 */
        /* <DEDUP_REMOVED lines=47> */
[----:B------:R-:W-:Y:S02]  /*1550*/  FFMA.FTZ R62, R195, R203, R62 ;  /* 0x000000cbc33e7223 */ /* 0x000fe4000001003e */
[----:B------:R-:W-:Y:S02]  /*1560*/  FADD.FTZ R86, R86, R203 ;  /* 0x000000cb56567221 */ /* 0x000fe40000010000 */
[-C--:B------:R-:W-:Y:S02]  /*1570*/  FFMA.FTZ R75, R182, R148.reuse, R75 ;  /* 0x00000094b64b7223 */ /* 0x080fe4000001004b */
[----:B------:R-:W-:Y:S02]  /*1580*/  FADD.FTZ R99, R99, R148 ;  /* 0x0000009463637221 */ /* 0x000fe40000010000 */
[----:B------:R-:W-:Y:S02]  /*1590*/  FMUL.FTZ R203, R47, R148 ;  /* 0x000000942fcb7220 */ /* 0x000fe40000410000 */
[----:B------:R-:W-:-:S02]  /*15a0*/  FADD.FTZ R148, R149, R200 ;  /* 0x000000c895947221 */ /* 0x000fc40000010000 */
[----:B------:R-:W-:Y:S02]  /*15b0*/  FFMA.FTZ R151, R185, R200, R151 ;  /* 0x000000c8b9977223 */ /* 0x000fe40000010097 */
[----:B------:R-:W-:Y:S02]  /*15c0*/  FADD.FTZ R149, R148, R201 ;  /* 0x000000c994957221 */ /* 0x000fe40000010000 */
[----:B------:R-:W-:Y:S02]  /*15d0*/  FFMA.FTZ R151, R184, R201, R151 ;  /* 0x000000c9b8977223 */ /* 0x000fe40000010097 */
        /* <DEDUP_REMOVED lines=9> */
[----:B------:R-:W-:Y:S02]  /*1670*/  FFMA.FTZ R76, R181, R205, R76 ;  /* 0x000000cdb54c7223 */ /* 0x000fe4000001004c */
[----:B------:R-:W-:Y:S02]  /*1680*/  FADD.FTZ R100, R100, R205 ;  /* 0x000000cd64647221 */ /* 0x000fe40000010000 */
[----:B------:R-:W-:Y:S02]  /*1690*/  FADD.FTZ R148, R149, R204 ;  /* 0x000000cc95947221 */ /* 0x000fe40000010000 */
[----:B------:R-:W-:Y:S02]  /*16a0*/  FMUL.FTZ R205, R41, R206 ;  /* 0x000000ce29cd7220 */ /* 0x000fe40000410000 */
[----:B------:R-:W-:Y:S02]  /*16b0*/  FFMA.FTZ R149, R181, R204, R151 ;  /* 0x000000ccb5957223 */ /* 0x000fe40000010097 */
[----:B------:R-:W-:-:S02]  /*16c0*/  FMUL.FTZ R179, R154, R227 ;  /* 0x000000e39ab37220 */ /* 0x000fc40000410000 */
[----:B------:R-:W-:Y:S02]  /*16d0*/  FFMA.FTZ R77, R180, R206, R77 ;  /* 0x000000ceb44d7223 */ /* 0x000fe4000001004d */
[----:B------:R-:W-:Y:S02]  /*16e0*/  FADD.FTZ R101, R101, R206 ;  /* 0x000000ce65657221 */ /* 0x000fe40000010000 */
[----:B------:R-:W-:Y:S02]  /*16f0*/  FMUL.FTZ R206, R42, R207 ;  /* 0x000000cf2ace7220 */ /* 0x000fe40000410000 */
[----:B------:R-:W-:Y:S02]  /*1700*/  FADD.FTZ R151, R148, R205 ;  /* 0x000000cd94977221 */ /* 0x000fe40000010000 */
        /* <DEDUP_REMOVED lines=37> */
.L_x_5915:
[----:B0-----:R-:W-:Y:S05]  /*1960*/  BSYNC B1 ;  /* 0x0000000000017941 */ /* 0x001fea0003800000 */
.L_x_5913:
        /* <DEDUP_REMOVED lines=8> */
.L_x_6043:
        /* <DEDUP_REMOVED lines=18> */
.L_x_6044:
        /* <DEDUP_REMOVED lines=25> */
.L_x_5919:
        /* <DEDUP_REMOVED lines=11> */
.L_x_5920:
[----:B------:R-:W-:Y:S05]  /*1d50*/  BSYNC B1 ;  /* 0x0000000000017941 */ /* 0x000fea0003800000 */
.L_x_5918:
[----:B------:R-:W-:Y:S01]  /*1d60*/  ISETP.NE.U32.AND P0, PT, RZ, c[0x0][0x258], PT ;  /* 0x00009600ff007a0c */ /* 0x000fe20003f05070 */
[----:B------:R-:W-:Y:S03]  /*1d70*/  BSSY B1, `(.L_x_5921) ;  /* 0x000000f000017945 */ /* 0x000fe60003800000 */
[----:B------:R-:W-:-:S13]  /*1d80*/  ISETP.NE.AND.EX P0, PT, RZ, c[0x0][0x25c], PT, P0 ;  /* 0x00009700ff007a0c */ /* 0x000fda0003f05300 */
[----:B------:R-:W-:Y:S01]  /*1d90*/  @P0 F2FP.PACK_AB R148, RZ, R149 ;  /* 0x00000095ff94023e */ /* 0x000fe200000000ff */
[----:B------:R-:W-:Y:S05]  /*1da0*/  @!P2 BRA `(.L_x_5922) ;  /* 0x000000b00000a947 */ /* 0x000fea0003800000 */
[----:B------:R-:W-:Y:S01]  /*1db0*/  LOP3.LUT P4, RZ, R219, 0xff, RZ, 0xc0, !PT ;  /* 0x000000ffdbff7812 */ /* 0x000fe2000788c0ff */
[----:B------:R-:W-:-:S04]  /*1dc0*/  FMUL.FTZ R149, R149, c[0x0][0x1ec] ;  /* 0x00007b0095957a20 */ /* 0x000fc80000410000 */
[----:B0-----:R-:W-:Y:S01]  /*1dd0*/  FMUL.FTZ R213, R149, c[0x0][0x1e8] ;  /* 0x00007a0095d57a20 */ /* 0x001fe20000410000 */
[----:B------:R-:W-:-:S03]  /*1de0*/  HFMA2.MMA R149, -RZ, RZ, 0, 0 ;  /* 0x00000000ff957435 */ /* 0x000fc600000001ff */
[----:B------:R-:W-:-:S04]  /*1df0*/  FMUL.FTZ R151, R32, R213 ;  /* 0x000000d520977220 */ /* 0x000fc80000410000 */
[----:B-----5:R-:W-:Y:S01]  /*1e00*/  @P4 HADD2.F32 R150, -RZ, R140.H0_H0 ;  /* 0x2000008cff964230 */ /* 0x020fe20000004100 */
[----:B------:R-:W-:-:S04]  /*1e10*/  FSEL R151, R151, RZ, P4 ;  /* 0x000000ff97977208 */ /* 0x000fc80002000000 */
[----:B------:R-:W-:Y:S01]  /*1e20*/  @P4 FMUL.FTZ R149, R213, R150 ;  /* 0x00000096d5954220 */ /* 0x000fe20000410000 */
[----:B------:R-:W-:-:S03]  /*1e30*/  F2FP.PACK_AB R151, RZ, R151 ;  /* 0x00000097ff97723e */ /* 0x000fc600000000ff */
[----:B------:R-:W-:Y:S01]  /*1e40*/  FADD.FTZ R108, R108, R149 ;  /* 0x000000956c6c7221 */ /* 0x000fe20000010000 */
[----:B------:R-:W-:Y:S02]  /*1e50*/  PRMT R132, R151, 0x7610, R132 ;  /* 0x0000761097847816 */ /* 0x000fe40000000084 */
.L_x_5922:
[----:B------:R-:W-:Y:S05]  /*1e60*/  BSYNC B1 ;  /* 0x0000000000017941 */ /* 0x000fea0003800000 */
.L_x_5921:
[----:B------:R-:W-:Y:S01]  /*1e70*/  BSSY B1, `(.L_x_5923) ;  /* 0x000000e000017945 */ /* 0x000fe20003800000 */
[----:B------:R-:W-:Y:S01]  /*1e80*/  @P0 PRMT R136, R148, 0x7610, R136 ;  /* 0x0000761094880816 */ /* 0x000fe20000000088 */
[----:B------:R-:W-:Y:S05]  /*1e90*/  @P1 BRA `(.L_x_5924) ;  /* 0x0000004000001947 */ /* 0x000fea0003800000 */
[----:B------:R-:W-:Y:S01]  /*1ea0*/  MOV R149, RZ ;  /* 0x000000ff00957202 */ /* 0x000fe20000000f00 */
[----:B------:R-:W-:Y:S05]  /*1eb0*/  @!P3 BRA `(.L_x_5925) ;  /* 0x000000900000b947 */ /* 0x000fea0003800000 */
[----:B------:R-:W-:Y:S01]  /*1ec0*/  HADD2.F32 R149, -RZ, R168.H1_H1 ;  /* 0x300000a8ff957230 */ /* 0x000fe20000004100 */
[----:B------:R-:W-:Y:S05]  /*1ed0*/  BRA `(.L_x_5925) ;  /* 0x0000007000007947 */ /* 0x000fea0003800000 */
.L_x_5924:
[----:B------:R-:W-:-:S04]  /*1ee0*/  ISETP.NE.AND P4, PT, R155, RZ, PT ;  /* 0x000000ff9b00720c */ /* 0x000fc80003f85270 */
[----:B------:R-:W-:-:S05]  /*1ef0*/  FSEL R149, R153, RZ, !P4 ;  /* 0x000000ff99957208 */ /* 0x000fca0006000000 */
[----:B------:R-:W-:-:S04]  /*1f00*/  FFMA.FTZ R148, R196, R160, R149 ;  /* 0x000000a0c4947223 */ /* 0x000fc80000010095 */
[----:B------:R-:W-:Y:S01]  /*1f10*/  FADD.FTZ R149, R173, -R148 ;  /* 0x80000094ad957221 */ /* 0x000fe20000010000 */
[----:B------:R-:W-:-:S03]  /*1f20*/  @P3 HADD2.F32 R148, -RZ, R168.H1_H1 ;  /* 0x300000a8ff943230 */ /* 0x000fc60000004100 */
[----:B------:R-:W-:-:S04]  /*1f30*/  FMUL.FTZ R149, R154, R149 ;  /* 0x000000959a957220 */ /* 0x000fc80000410000 */
[----:B------:R-:W-:Y:S02]  /*1f40*/  @P3 FADD.FTZ R149, R149, R148 ;  /* 0x0000009495953221 */ /* 0x000fe40000010000 */
.L_x_5925:
[----:B------:R-:W-:Y:S05]  /*1f50*/  BSYNC B1 ;  /* 0x0000000000017941 */ /* 0x000fea0003800000 */
.L_x_5923:
[----:B------:R-:W-:Y:S01]  /*1f60*/  BSSY B1, `(.L_x_5926) ;  /* 0x000000e000017945 */ /* 0x000fe20003800000 */
[----:B------:R-:W-:Y:S01]  /*1f70*/  @P0 F2FP.PACK_AB R148, RZ, R149 ;  /* 0x00000095ff94023e */ /* 0x000fe200000000ff */
[----:B------:R-:W-:Y:S05]  /*1f80*/  @!P2 BRA `(.L_x_5927) ;  /* 0x000000b00000a947 */ /* 0x000fea0003800000 */
[----:B------:R-:W-:Y:S01]  /*1f90*/  LOP3.LUT P4, RZ, R146, 0xff00, RZ, 0xc0, !PT ;  /* 0x0000ff0092ff7812 */ /* 0x000fe2000788c0ff */
[----:B------:R-:W-:Y:S01]  /*1fa0*/  FMUL.FTZ R149, R149, c[0x0][0x1ec] ;  /* 0x00007b0095957a20 */ /* 0x000fe20000410000 */
[----:B------:R-:W-:-:S03]  /*1fb0*/  HFMA2.MMA R150, -RZ, RZ, 0, 0 ;  /* 0x00000000ff967435 */ /* 0x000fc600000001ff */
[----:B0-----:R-:W-:-:S04]  /*1fc0*/  FMUL.FTZ R214, R149, c[0x0][0x1e8] ;  /* 0x00007a0095d67a20 */ /* 0x001fc80000410000 */
[----:B------:R-:W-:-:S04]  /*1fd0*/  FMUL.FTZ R151, R33, R214 ;  /* 0x000000d621977220 */ /* 0x000fc80000410000 */
[----:B-----5:R-:W-:Y:S01]  /*1fe0*/  @P4 HADD2.F32 R149, -RZ, R140.H1_H1 ;  /* 0x3000008cff954230 */ /* 0x020fe20000004100 */
[----:B------:R-:W-:-:S04]  /*1ff0*/  FSEL R151, R151, RZ, P4 ;  /* 0x000000ff97977208 */ /* 0x000fc80002000000 */
[----:B------:R-:W-:Y:S01]  /*2000*/  @P4 FMUL.FTZ R150, R214, R149 ;  /* 0x00000095d6964220 */ /* 0x000fe20000410000 */
[----:B------:R-:W-:-:S03]  /*2010*/  F2FP.PACK_AB R151, RZ, R151 ;  /* 0x00000097ff97723e */ /* 0x000fc600000000ff */
[----:B------:R-:W-:Y:S01]  /*2020*/  FADD.FTZ R109, R109, R150 ;  /* 0x000000966d6d7221 */ /* 0x000fe20000010000 */
[----:B------:R-:W-:Y:S02]  /*2030*/  PRMT R132, R132, 0x5410, R151 ;  /* 0x0000541084847816 */ /* 0x000fe40000000097 */
.L_x_5927:
[----:B------:R-:W-:Y:S05]  /*2040*/  BSYNC B1 ;  /* 0x0000000000017941 */ /* 0x000fea0003800000 */
.L_x_5926:
[----:B------:R-:W-:Y:S01]  /*2050*/  BSSY B1, `(.L_x_5928) ;  /* 0x000000e000017945 */ /* 0x000fe20003800000 */
[----:B------:R-:W-:Y:S01]  /*2060*/  @P0 PRMT R136, R136, 0x5410, R148 ;  /* 0x0000541088880816 */ /* 0x000fe20000000094 */
[----:B------:R-:W-:Y:S05]  /*2070*/  @P1 BRA `(.L_x_5929) ;  /* 0x0000004000001947 */ /* 0x000fea0003800000 */
[----:B------:R-:W-:Y:S01]  /*2080*/  MOV R149, RZ ;  /* 0x000000ff00957202 */ /* 0x000fe20000000f00 */
[----:B------:R-:W-:Y:S05]  /*2090*/  @!P3 BRA `(.L_x_5930) ;  /* 0x000000900000b947 */ /* 0x000fea0003800000 */
[----:B------:R-:W-:Y:S01]  /*20a0*/  HADD2.F32 R149, -RZ, R169.H0_H0 ;  /* 0x200000a9ff957230 */ /* 0x000fe20000004100 */
[----:B------:R-:W-:Y:S05]  /*20b0*/  BRA `(.L_x_5930) ;  /* 0x0000007000007947 */ /* 0x000fea0003800000 */
.L_x_5929:
[----:B------:R-:W-:Y:S01]  /*20c0*/  ISETP.NE.AND P4, PT, R155, RZ, PT ;  /* 0x000000ff9b00720c */ /* 0x000fe20003f85270 */
[----:B------:R-:W-:-:S03]  /*20d0*/  @P3 HADD2.F32 R148, -RZ, R169.H0_H0 ;  /* 0x200000a9ff943230 */ /* 0x000fc60000004100 */
[----:B------:R-:W-:-:S05]  /*20e0*/  FSEL R149, R153, RZ, !P4 ;  /* 0x000000ff99957208 */ /* 0x000fca0006000000 */
[----:B------:R-:W-:-:S04]  /*20f0*/  FFMA.FTZ R149, R195, R160, R149 ;  /* 0x000000a0c3957223 */ /* 0x000fc80000010095 */
[----:B------:R-:W-:-:S04]  /*2100*/  FADD.FTZ R149, R172, -R149 ;  /* 0x80000095ac957221 */ /* 0x000fc80000010000 */
[----:B------:R-:W-:-:S04]  /*2110*/  FMUL.FTZ R149, R154, R149 ;  /* 0x000000959a957220 */ /* 0x000fc80000410000 */
[----:B------:R-:W-:Y:S02]  /*2120*/  @P3 FADD.FTZ R149, R149, R148 ;  /* 0x0000009495953221 */ /* 0x000fe40000010000 */
.L_x_5930:
[----:B------:R-:W-:Y:S05]  /*2130*/  BSYNC B1 ;  /* 0x0000000000017941 */ /* 0x000fea0003800000 */
.L_x_5928:
[----:B------:R-:W-:Y:S01]  /*2140*/  BSSY B1, `(.L_x_5931) ;  /* 0x000000e000017945 */ /* 0x000fe20003800000 */
        /* <DEDUP_REMOVED lines=13> */
.L_x_5932:
[----:B------:R-:W-:Y:S05]  /*2220*/  BSYNC B1 ;  /* 0x0000000000017941 */ /* 0x000fea0003800000 */
.L_x_5931:
[----:B------:R-:W-:Y:S01]  /*2230*/  BSSY B1, `(.L_x_5933) ;  /* 0x000000e000017945 */ /* 0x000fe20003800000 */
[----:B------:R-:W-:Y:S01]  /*2240*/  @P0 PRMT R137, R148, 0x7610, R137 ;  /* 0x0000761094890816 */ /* 0x000fe20000000089 */
[----:B------:R-:W-:Y:S05]  /*2250*/  @P1 BRA `(.L_x_5934) ;  /* 0x0000004000001947 */ /* 0x000fea0003800000 */
[----:B------:R-:W-:Y:S01]  /*2260*/  MOV R149, RZ ;  /* 0x000000ff00957202 */ /* 0x000fe20000000f00 */
[----:B------:R-:W-:Y:S05]  /*2270*/  @!P3 BRA `(.L_x_5935) ;  /* 0x000000900000b947 */ /* 0x000fea0003800000 */
[----:B------:R-:W-:Y:S01]  /*2280*/  HADD2.F32 R149, -RZ, R169.H1_H1 ;  /* 0x300000a9ff957230 */ /* 0x000fe20000004100 */
[----:B------:R-:W-:Y:S05]  /*2290*/  BRA `(.L_x_5935) ;  /* 0x0000007000007947 */ /* 0x000fea0003800000 */
.L_x_5934:
[----:B------:R-:W-:-:S04]  /*22a0*/  ISETP.NE.AND P4, PT, R155, RZ, PT ;  /* 0x000000ff9b00720c */ /* 0x000fc80003f85270 */
[----:B------:R-:W-:-:S05]  /*22b0*/  FSEL R149, R153, RZ, !P4 ;  /* 0x000000ff99957208 */ /* 0x000fca0006000000 */
[----:B------:R-:W-:-:S04]  /*22c0*/  FFMA.FTZ R148, R194, R160, R149 ;  /* 0x000000a0c2947223 */ /* 0x000fc80000010095 */
[----:B------:R-:W-:Y:S01]  /*22d0*/  FADD.FTZ R149, R167, -R148 ;  /* 0x80000094a7957221 */ /* 0x000fe20000010000 */
[----:B------:R-:W-:-:S03]  /*22e0*/  @P3 HADD2.F32 R148, -RZ, R169.H1_H1 ;  /* 0x300000a9ff943230 */ /* 0x000fc60000004100 */
[----:B------:R-:W-:-:S04]  /*22f0*/  FMUL.FTZ R149, R154, R149 ;  /* 0x000000959a957220 */ /* 0x000fc80000410000 */
[----:B------:R-:W-:Y:S02]  /*2300*/  @P3 FADD.FTZ R149, R149, R148 ;  /* 0x0000009495953221 */ /* 0x000fe40000010000 */
.L_x_5935:
[----:B------:R-:W-:Y:S05]  /*2310*/  BSYNC B1 ;  /* 0x0000000000017941 */ /* 0x000fea0003800000 */
.L_x_5933:
        /* <DEDUP_REMOVED lines=14> */
.L_x_5937:
[----:B------:R-:W-:Y:S05]  /*2400*/  BSYNC B1 ;  /* 0x0000000000017941 */ /* 0x000fea0003800000 */
.L_x_5936:
[----:B------:R-:W-:Y:S01]  /*2410*/  BSSY B1, `(.L_x_5938) ;  /* 0x000000e000017945 */ /* 0x000fe20003800000 */
[----:B------:R-:W-:Y:S01]  /*2420*/  @P0 PRMT R137, R137, 0x5410, R148 ;  /* 0x0000541089890816 */ /* 0x000fe20000000094 */
[----:B------:R-:W-:Y:S05]  /*2430*/  @P1 BRA `(.L_x_5939) ;  /* 0x0000004000001947 */ /* 0x000fea0003800000 */
[----:B------:R-:W-:Y:S01]  /*2440*/  MOV R149, RZ ;  /* 0x000000ff00957202 */ /* 0x000fe20000000f00 */
[----:B------:R-:W-:Y:S05]  /*2450*/  @!P3 BRA `(.L_x_5940) ;  /* 0x000000900000b947 */ /* 0x000fea0003800000 */
[----:B------:R-:W-:Y:S01]  /*2460*/  HADD2.F32 R149, -RZ, R170.H0_H0 ;  /* 0x200000aaff957230 */ /* 0x000fe20000004100 */
[----:B------:R-:W-:Y:S05]  /*2470*/  BRA `(.L_x_5940) ;  /* 0x0000007000007947 */ /* 0x000fea0003800000 */
.L_x_5939:
[----:B------:R-:W-:Y:S01]  /*2480*/  ISETP.NE.AND P4, PT, R155, RZ, PT ;  /* 0x000000ff9b00720c */ /* 0x000fe20003f85270 */
[----:B------:R-:W-:-:S03]  /*2490*/  @P3 HADD2.F32 R148, -RZ, R170.H0_H0 ;  /* 0x200000aaff943230 */ /* 0x000fc60000004100 */
[----:B------:R-:W-:-:S05]  /*24a0*/  FSEL R149, R153, RZ, !P4 ;  /* 0x000000ff99957208 */ /* 0x000fca0006000000 */
[----:B------:R-:W-:-:S04]  /*24b0*/  FFMA.FTZ R149, R193, R160, R149 ;  /* 0x000000a0c1957223 */ /* 0x000fc80000010095 */
[----:B------:R-:W-:-:S04]  /*24c0*/  FADD.FTZ R149, R166, -R149 ;  /* 0x80000095a6957221 */ /* 0x000fc80000010000 */
[----:B------:R-:W-:-:S04]  /*24d0*/  FMUL.FTZ R149, R154, R149 ;  /* 0x000000959a957220 */ /* 0x000fc80000410000 */
[----:B------:R-:W-:Y:S02]  /*24e0*/  @P3 FADD.FTZ R149, R149, R148 ;  /* 0x0000009495953221 */ /* 0x000fe40000010000 */
.L_x_5940:
[----:B------:R-:W-:Y:S05]  /*24f0*/  BSYNC B1 ;  /* 0x0000000000017941 */ /* 0x000fea0003800000 */
.L_x_5938:
        /* <DEDUP_REMOVED lines=14> */
.L_x_5942:
[----:B------:R-:W-:Y:S05]  /*25e0*/  BSYNC B1 ;  /* 0x0000000000017941 */ /* 0x000fea0003800000 */
.L_x_5941:
[----:B------:R-:W-:Y:S01]  /*25f0*/  BSSY B1, `(.L_x_5943) ;  /* 0x000000e000017945 */ /* 0x000fe20003800000 */
[----:B------:R-:W-:Y:S01]  /*2600*/  @P0 PRMT R138, R148, 0x7610, R138 ;  /* 0x00007610948a0816 */ /* 0x000fe2000000008a */
[----:B------:R-:W-:Y:S05]  /*2610*/  @P1 BRA `(.L_x_5944) ;  /* 0x0000004000001947 */ /* 0x000fea0003800000 */
[----:B------:R-:W-:Y:S01]  /*2620*/  MOV R149, RZ ;  /* 0x000000ff00957202 */ /* 0x000fe20000000f00 */
[----:B------:R-:W-:Y:S05]  /*2630*/  @!P3 BRA `(.L_x_5945) ;  /* 0x000000900000b947 */ /* 0x000fea0003800000 */
[----:B------:R-:W-:Y:S01]  /*2640*/  HADD2.F32 R149, -RZ, R170.H1_H1 ;  /* 0x300000aaff957230 */ /* 0x000fe20000004100 */
[----:B------:R-:W-:Y:S05]  /*2650*/  BRA `(.L_x_5945) ;  /* 0x0000007000007947 */ /* 0x000fea0003800000 */
.L_x_5944:
[----:B------:R-:W-:-:S04]  /*2660*/  ISETP.NE.AND P4, PT, R155, RZ, PT ;  /* 0x000000ff9b00720c */ /* 0x000fc80003f85270 */
[----:B------:R-:W-:-:S05]  /*2670*/  FSEL R149, R153, RZ, !P4 ;  /* 0x000000ff99957208 */ /* 0x000fca0006000000 */
[----:B------:R-:W-:-:S04]  /*2680*/  FFMA.FTZ R148, R192, R160, R149 ;  /* 0x000000a0c0947223 */ /* 0x000fc80000010095 */
[----:B------:R-:W-:Y:S01]  /*2690*/  FADD.FTZ R149, R165, -R148 ;  /* 0x80000094a5957221 */ /* 0x000fe20000010000 */
[----:B------:R-:W-:-:S03]  /*26a0*/  @P3 HADD2.F32 R148, -RZ, R170.H1_H1 ;  /* 0x300000aaff943230 */ /* 0x000fc60000004100 */
[----:B------:R-:W-:-:S04]  /*26b0*/  FMUL.FTZ R149, R154, R149 ;  /* 0x000000959a957220 */ /* 0x000fc80000410000 */
[----:B------:R-:W-:Y:S02]  /*26c0*/  @P3 FADD.FTZ R149, R149, R148 ;  /* 0x0000009495953221 */ /* 0x000fe40000010000 */
.L_x_5945:
[----:B------:R-:W-:Y:S05]  /*26d0*/  BSYNC B1 ;  /* 0x0000000000017941 */ /* 0x000fea0003800000 */
.L_x_5943:
        /* <DEDUP_REMOVED lines=14> */
.L_x_5947:
[----:B------:R-:W-:Y:S05]  /*27c0*/  BSYNC B1 ;  /* 0x0000000000017941 */ /* 0x000fea0003800000 */
.L_x_5946:
[----:B------:R-:W-:Y:S01]  /*27d0*/  BSSY B1, `(.L_x_5948) ;  /* 0x000000e000017945 */ /* 0x000fe20003800000 */
[----:B------:R-:W-:Y:S01]  /*27e0*/  @P0 PRMT R138, R138, 0x5410, R148 ;  /* 0x000054108a8a0816 */ /* 0x000fe20000000094 */
[----:B------:R-:W-:Y:S05]  /*27f0*/  @P1 BRA `(.L_x_5949) ;  /* 0x0000004000001947 */ /* 0x000fea0003800000 */
[----:B------:R-:W-:Y:S01]  /*2800*/  MOV R149, RZ ;  /* 0x000000ff00957202 */ /* 0x000fe20000000f00 */
[----:B------:R-:W-:Y:S05]  /*2810*/  @!P3 BRA `(.L_x_5950) ;  /* 0x000000900000b947 */ /* 0x000fea0003800000 */
[----:B------:R-:W-:Y:S01]  /*2820*/  HADD2.F32 R149, -RZ, R171.H0_H0 ;  /* 0x200000abff957230 */ /* 0x000fe20000004100 */
[----:B------:R-:W-:Y:S05]  /*2830*/  BRA `(.L_x_5950) ;  /* 0x0000007000007947 */ /* 0x000fea0003800000 */
.L_x_5949:
[----:B------:R-:W-:Y:S01]  /*2840*/  ISETP.NE.AND P4, PT, R155, RZ, PT ;  /* 0x000000ff9b00720c */ /* 0x000fe20003f85270 */
[----:B------:R-:W-:-:S03]  /*2850*/  @P3 HADD2.F32 R148, -RZ, R171.H0_H0 ;  /* 0x200000abff943230 */ /* 0x000fc60000004100 */
[----:B------:R-:W-:-:S05]  /*2860*/  FSEL R149, R153, RZ, !P4 ;  /* 0x000000ff99957208 */ /* 0x000fca0006000000 */
[----:B------:R-:W-:-:S04]  /*2870*/  FFMA.FTZ R149, R191, R160, R149 ;  /* 0x000000a0bf957223 */ /* 0x000fc80000010095 */
[----:B------:R-:W-:-:S04]  /*2880*/  FADD.FTZ R149, R164, -R149 ;  /* 0x80000095a4957221 */ /* 0x000fc80000010000 */
[----:B------:R-:W-:-:S04]  /*2890*/  FMUL.FTZ R149, R154, R149 ;  /* 0x000000959a957220 */ /* 0x000fc80000410000 */
[----:B------:R-:W-:Y:S02]  /*28a0*/  @P3 FADD.FTZ R149, R149, R148 ;  /* 0x0000009495953221 */ /* 0x000fe40000010000 */
.L_x_5950:
[----:B------:R-:W-:Y:S05]  /*28b0*/  BSYNC B1 ;  /* 0x0000000000017941 */ /* 0x000fea0003800000 */
.L_x_5948:
        /* <DEDUP_REMOVED lines=14> */
.L_x_5952:
[----:B------:R-:W-:Y:S05]  /*29a0*/  BSYNC B1 ;  /* 0x0000000000017941 */ /* 0x000fea0003800000 */
.L_x_5951:
[----:B------:R-:W-:Y:S01]  /*29b0*/  BSSY B1, `(.L_x_5953) ;  /* 0x000000e000017945 */ /* 0x000fe20003800000 */
[----:B------:R-:W-:Y:S01]  /*29c0*/  @P0 PRMT R139, R148, 0x7610, R139 ;  /* 0x00007610948b0816 */ /* 0x000fe2000000008b */
[----:B------:R-:W-:Y:S05]  /*29d0*/  @P1 BRA `(.L_x_5954) ;  /* 0x0000004000001947 */ /* 0x000fea0003800000 */
[----:B0-----:R-:W-:Y:S01]  /*29e0*/  MOV R213, RZ ;  /* 0x000000ff00d57202 */ /* 0x001fe20000000f00 */
[----:B------:R-:W-:Y:S05]  /*29f0*/  @!P3 BRA `(.L_x_5955) ;  /* 0x000000900000b947 */ /* 0x000fea0003800000 */
[----:B------:R-:W-:Y:S01]  /*2a00*/  HADD2.F32 R213, -RZ, R171.H1_H1 ;  /* 0x300000abffd57230 */ /* 0x000fe20000004100 */
[----:B------:R-:W-:Y:S05]  /*2a10*/  BRA `(.L_x_5955) ;  /* 0x0000007000007947 */ /* 0x000fea0003800000 */
.L_x_5954:
[----:B------:R-:W-:-:S04]  /*2a20*/  ISETP.NE.AND P4, PT, R155, RZ, PT ;  /* 0x000000ff9b00720c */ /* 0x000fc80003f85270 */
[----:B------:R-:W-:-:S05]  /*2a30*/  FSEL R149, R153, RZ, !P4 ;  /* 0x000000ff99957208 */ /* 0x000fca0006000000 */
[----:B------:R-:W-:-:S04]  /*2a40*/  FFMA.FTZ R148, R190, R160, R149 ;  /* 0x000000a0be947223 */ /* 0x000fc80000010095 */
[----:B------:R-:W-:Y:S01]  /*2a50*/  FADD.FTZ R149, R163, -R148 ;  /* 0x80000094a3957221 */ /* 0x000fe20000010000 */
[----:B------:R-:W-:-:S03]  /*2a60*/  @P3 HADD2.F32 R148, -RZ, R171.H1_H1 ;  /* 0x300000abff943230 */ /* 0x000fc60000004100 */
[----:B0-----:R-:W-:-:S04]  /*2a70*/  FMUL.FTZ R213, R154, R149 ;  /* 0x000000959ad57220 */ /* 0x001fc80000410000 */
[----:B------:R-:W-:Y:S02]  /*2a80*/  @P3 FADD.FTZ R213, R213, R148 ;  /* 0x00000094d5d53221 */ /* 0x000fe40000010000 */
.L_x_5955:
[----:B------:R-:W-:Y:S05]  /*2a90*/  BSYNC B1 ;  /* 0x0000000000017941 */ /* 0x000fea0003800000 */
.L_x_5953:
        /* <DEDUP_REMOVED lines=13> */
[----:B-----5:R-:W-:Y:S01]  /*2b70*/  @P4 HADD2.F32 R147, -RZ, R143.H1_H1 ;  /* 0x3000008fff934230 */ /* 0x020fe20000004100 */
[----:B------:R-:W-:-:S04]  /*2b80*/  FSEL R159, R159, RZ, P4 ;  /* 0x000000ff9f9f7208 */ /* 0x000fc80002000000 */
[----:B------:R-:W-:Y:S01]  /*2b90*/  @P4 FMUL.FTZ R146, R214, R147 ;  /* 0x00000093d6924220 */ /* 0x000fe20000410000 */
[----:B------:R-:W-:-:S03]  /*2ba0*/  F2FP.PACK_AB R159, RZ, R159 ;  /* 0x0000009fff9f723e */ /* 0x000fc600000000ff */
[----:B------:R-:W-:Y:S01]  /*2bb0*/  FADD.FTZ R115, R115, R146 ;  /* 0x0000009273737221 */ /* 0x000fe20000010000 */
[----:B------:R-:W-:Y:S02]  /*2bc0*/  PRMT R135, R135, 0x5410, R159 ;  /* 0x0000541087877816 */ /* 0x000fe4000000009f */
.L_x_5957:
[----:B------:R-:W-:Y:S05]  /*2bd0*/  BSYNC B1 ;  /* 0x0000000000017941 */ /* 0x000fea0003800000 */
.L_x_5956:
        /* <DEDUP_REMOVED lines=8> */
.L_x_5959:
[----:B------:R-:W-:Y:S05]  /*2c60*/  BSYNC B1 ;  /* 0x0000000000017941 */ /* 0x000fea0003800000 */
.L_x_5958:
[----:B------:R-:W-:Y:S01]  /*2c70*/  BSSY B1, `(.L_x_5960) ;  /* 0x000000d000017945 */ /* 0x000fe20003800000 */
[----:B------:R-:W-:Y:S05]  /*2c80*/  @P1 BRA `(.L_x_5961) ;  /* 0x0000004000001947 */ /* 0x000fea0003800000 */
[----:B------:R-:W-:Y:S01]  /*2c90*/  HFMA2.MMA R147, -RZ, RZ, 0, 0 ;  /* 0x00000000ff937435 */ /* 0x000fe200000001ff */
[----:B------:R-:W-:Y:S05]  /*2ca0*/  @!P3 BRA `(.L_x_5962) ;  /* 0x000000900000b947 */ /* 0x000fea0003800000 */
[----:B------:R-:W-:Y:S01]  /*2cb0*/  HADD2.F32 R147, -RZ, R8.H0_H0 ;  /* 0x20000008ff937230 */ /* 0x000fe20000004100 */
[----:B------:R-:W-:Y:S05]  /*2cc0*/  BRA `(.L_x_5962) ;  /* 0x0000007000007947 */ /* 0x000fea0003800000 */
.L_x_5961:
[----:B------:R-:W-:Y:S01]  /*2cd0*/  ISETP.NE.AND P4, PT, R155, RZ, PT ;  /* 0x000000ff9b00720c */ /* 0x000fe20003f85270 */
[----:B------:R-:W-:-:S03]  /*2ce0*/  @P3 HADD2.F32 R146, -RZ, R8.H0_H0 ;  /* 0x20000008ff923230 */ /* 0x000fc60000004100 */
[----:B------:R-:W-:-:S05]  /*2cf0*/  FSEL R147, R153, RZ, !P4 ;  /* 0x000000ff99937208 */ /* 0x000fca0006000000 */
[----:B------:R-:W-:-:S04]  /*2d00*/  FFMA.FTZ R147, R189, R160, R147 ;  /* 0x000000a0bd937223 */ /* 0x000fc80000010093 */
[----:B------:R-:W-:-:S04]  /*2d10*/  FADD.FTZ R147, R162, -R147 ;  /* 0x80000093a2937221 */ /* 0x000fc80000010000 */
[----:B------:R-:W-:-:S04]  /*2d20*/  FMUL.FTZ R147, R154, R147 ;  /* 0x000000939a937220 */ /* 0x000fc80000410000 */
[----:B------:R-:W-:Y:S02]  /*2d30*/  @P3 FADD.FTZ R147, R147, R146 ;  /* 0x0000009293933221 */ /* 0x000fe40000010000 */
.L_x_5962:
[----:B------:R-:W-:Y:S05]  /*2d40*/  BSYNC B1 ;  /* 0x0000000000017941 */ /* 0x000fea0003800000 */
.L_x_5960:
[----:B------:R-:W-:Y:S01]  /*2d50*/  BSSY B1, `(.L_x_5963) ;  /* 0x000000e000017945 */ /* 0x000fe20003800000 */
[----:B------:R-:W-:Y:S01]  /*2d60*/  @P0 F2FP.PACK_AB R146, RZ, R147 ;  /* 0x00000093ff92023e */ /* 0x000fe200000000ff */
[----:B------:R-:W-:Y:S05]  /*2d70*/  @!P2 BRA `(.L_x_5964) ;  /* 0x000000b00000a947 */ /* 0x000fea0003800000 */
[----:B------:R-:W-:Y:S01]  /*2d80*/  LOP3.LUT P4, RZ, R218, 0xff, RZ, 0xc0, !PT ;  /* 0x000000ffdaff7812 */ /* 0x000fe2000788c0ff */
[----:B------:R-:W-:-:S04]  /*2d90*/  FMUL.FTZ R147, R147, c[0x0][0x1ec] ;  /* 0x00007b0093937a20 */ /* 0x000fc80000410000 */
[----:B0-----:R-:W-:Y:S01]  /*2da0*/  FMUL.FTZ R149, R147, c[0x0][0x1e8] ;  /* 0x00007a0093957a20 */ /* 0x001fe20000410000 */
[----:B------:R-:W-:-:S03]  /*2db0*/  MOV R147, RZ ;  /* 0x000000ff00937202 */ /* 0x000fc60000000f00 */
[----:B------:R-:W-:-:S04]  /*2dc0*/  FMUL.FTZ R148, R24, R149 ;  /* 0x0000009518947220 */ /* 0x000fc80000410000 */
[----:B-----5:R-:W-:Y:S01]  /*2dd0*/  @P4 HADD2.F32 R150, -RZ, R140.H0_H0 ;  /* 0x2000008cff964230 */ /* 0x020fe20000004100 */
[----:B------:R-:W-:-:S04]  /*2de0*/  FSEL R148, R148, RZ, P4 ;  /* 0x000000ff94947208 */ /* 0x000fc80002000000 */
[----:B------:R-:W-:Y:S01]  /*2df0*/  @P4 FMUL.FTZ R147, R150, R149 ;  /* 0x0000009596934220 */ /* 0x000fe20000410000 */
[----:B------:R-:W-:-:S03]  /*2e00*/  F2FP.PACK_AB R148, RZ, R148 ;  /* 0x00000094ff94723e */ /* 0x000fc600000000ff */
[----:B------:R-:W-:Y:S01]  /*2e10*/  FADD.FTZ R116, R116, R147 ;  /* 0x0000009374747221 */ /* 0x000fe20000010000 */
[----:B------:R-:W-:Y:S02]  /*2e20*/  PRMT R132, R148, 0x7610, R132 ;  /* 0x0000761094847816 */ /* 0x000fe40000000084 */
.L_x_5964:
[----:B------:R-:W-:Y:S05]  /*2e30*/  BSYNC B1 ;  /* 0x0000000000017941 */ /* 0x000fea0003800000 */
.L_x_5963:
[----:B------:R-:W-:Y:S01]  /*2e40*/  BSSY B1, `(.L_x_5965) ;  /* 0x000000e000017945 */ /* 0x000fe20003800000 */
[----:B0-----:R-:W-:Y:S01]  /*2e50*/  @P0 PRMT R136, R146, 0x7610, R136 ;  /* 0x0000761092880816 */ /* 0x001fe20000000088 */
[----:B------:R-:W-:Y:S05]  /*2e60*/  @P1 BRA `(.L_x_5966) ;  /* 0x0000004000001947 */ /* 0x000fea0003800000 */
[----:B------:R-:W-:Y:S01]  /*2e70*/  HFMA2.MMA R147, -RZ, RZ, 0, 0 ;  /* 0x00000000ff937435 */ /* 0x000fe200000001ff */
[----:B------:R-:W-:Y:S05]  /*2e80*/  @!P3 BRA `(.L_x_5967) ;  /* 0x000000900000b947 */ /* 0x000fea0003800000 */
[----:B------:R-:W-:Y:S01]  /*2e90*/  HADD2.F32 R147, -RZ, R8.H1_H1 ;  /* 0x30000008ff937230 */ /* 0x000fe20000004100 */
[----:B------:R-:W-:Y:S05]  /*2ea0*/  BRA `(.L_x_5967) ;  /* 0x0000007000007947 */ /* 0x000fea0003800000 */
.L_x_5966:
[----:B------:R-:W-:-:S04]  /*2eb0*/  ISETP.NE.AND P4, PT, R155, RZ, PT ;  /* 0x000000ff9b00720c */ /* 0x000fc80003f85270 */
[----:B------:R-:W-:-:S05]  /*2ec0*/  FSEL R147, R153, RZ, !P4 ;  /* 0x000000ff99937208 */ /* 0x000fca0006000000 */
[----:B------:R-:W-:-:S04]  /*2ed0*/  FFMA.FTZ R146, R188, R160, R147 ;  /* 0x000000a0bc927223 */ /* 0x000fc80000010093 */
[----:B------:R-:W-:Y:S01]  /*2ee0*/  FADD.FTZ R147, R161, -R146 ;  /* 0x80000092a1937221 */ /* 0x000fe20000010000 */
[----:B------:R-:W-:-:S03]  /*2ef0*/  @P3 HADD2.F32 R146, -RZ, R8.H1_H1 ;  /* 0x30000008ff923230 */ /* 0x000fc60000004100 */
[----:B------:R-:W-:-:S04]  /*2f00*/  FMUL.FTZ R147, R154, R147 ;  /* 0x000000939a937220 */ /* 0x000fc80000410000 */
[----:B------:R-:W-:Y:S02]  /*2f10*/  @P3 FADD.FTZ R147, R147, R146 ;  /* 0x0000009293933221 */ /* 0x000fe40000010000 */
.L_x_5967:
[----:B------:R-:W-:Y:S05]  /*2f20*/  BSYNC B1 ;  /* 0x0000000000017941 */ /* 0x000fea0003800000 */
.L_x_5965:
[----:B------:R-:W-:Y:S01]  /*2f30*/  BSSY B1, `(.L_x_5968) ;  /* 0x000000e000017945 */ /* 0x000fe20003800000 */
[----:B------:R-:W-:Y:S01]  /*2f40*/  @P0 F2FP.PACK_AB R146, RZ, R147 ;  /* 0x00000093ff92023e */ /* 0x000fe200000000ff */
[----:B------:R-:W-:Y:S05]  /*2f50*/  @!P2 BRA `(.L_x_5969) ;  /* 0x000000b00000a947 */ /* 0x000fea0003800000 */
[----:B------:R-:W-:Y:S01]  /*2f60*/  LOP3.LUT P4, RZ, R2, 0xff00, RZ, 0xc0, !PT ;  /* 0x0000ff0002ff7812 */ /* 0x000fe2000788c0ff */
[----:B------:R-:W-:Y:S01]  /*2f70*/  FMUL.FTZ R147, R147, c[0x0][0x1ec] ;  /* 0x00007b0093937a20 */ /* 0x000fe20000410000 */
[----:B------:R-:W-:-:S03]  /*2f80*/  MOV R148, RZ ;  /* 0x000000ff00947202 */ /* 0x000fc60000000f00 */
        /* <DEDUP_REMOVED lines=8> */
.L_x_5969:
[----:B------:R-:W-:Y:S05]  /*3010*/  BSYNC B1 ;  /* 0x0000000000017941 */ /* 0x000fea0003800000 */
.L_x_5968:
[----:B------:R-:W-:Y:S01]  /*3020*/  BSSY B1, `(.L_x_5970) ;  /* 0x000000e000017945 */ /* 0x000fe20003800000 */
[----:B------:R-:W-:Y:S01]  /*3030*/  @P0 PRMT R136, R136, 0x5410, R146 ;  /* 0x0000541088880816 */ /* 0x000fe20000000092 */
[----:B------:R-:W-:Y:S05]  /*3040*/  @P1 BRA `(.L_x_5971) ;  /* 0x0000004000001947 */ /* 0x000fea0003800000 */
[----:B------:R-:W-:Y:S01]  /*3050*/  HFMA2.MMA R147, -RZ, RZ, 0, 0 ;  /* 0x00000000ff937435 */ /* 0x000fe200000001ff */
[----:B------:R-:W-:Y:S05]  /*3060*/  @!P3 BRA `(.L_x_5972) ;  /* 0x000000900000b947 */ /* 0x000fea0003800000 */
[----:B------:R-:W-:Y:S01]  /*3070*/  HADD2.F32 R147, -RZ, R9.H0_H0 ;  /* 0x20000009ff937230 */ /* 0x000fe20000004100 */
[----:B------:R-:W-:Y:S05]  /*3080*/  BRA `(.L_x_5972) ;  /* 0x0000007000007947 */ /* 0x000fea0003800000 */
.L_x_5971:
[----:B------:R-:W-:Y:S01]  /*3090*/  ISETP.NE.AND P4, PT, R155, RZ, PT ;  /* 0x000000ff9b00720c */ /* 0x000fe20003f85270 */
[----:B------:R-:W-:-:S03]  /*30a0*/  @P3 HADD2.F32 R146, -RZ, R9.H0_H0 ;  /* 0x20000009ff923230 */ /* 0x000fc60000004100 */
[----:B------:R-:W-:-:S05]  /*30b0*/  FSEL R147, R153, RZ, !P4 ;  /* 0x000000ff99937208 */ /* 0x000fca0006000000 */
[----:B------:R-:W-:-:S04]  /*30c0*/  FFMA.FTZ R147, R187, R160, R147 ;  /* 0x000000a0bb937223 */ /* 0x000fc80000010093 */
[----:B------:R-:W-:-:S04]  /*30d0*/  FADD.FTZ R147, R198, -R147 ;  /* 0x80000093c6937221 */ /* 0x000fc80000010000 */
[----:B------:R-:W-:-:S04]  /*30e0*/  FMUL.FTZ R147, R154, R147 ;  /* 0x000000939a937220 */ /* 0x000fc80000410000 */
[----:B------:R-:W-:Y:S02]  /*30f0*/  @P3 FADD.FTZ R147, R147, R146 ;  /* 0x0000009293933221 */ /* 0x000fe40000010000 */
.L_x_5972:
[----:B------:R-:W-:Y:S05]  /*3100*/  BSYNC B1 ;  /* 0x0000000000017941 */ /* 0x000fea0003800000 */
.L_x_5970:
[----:B------:R-:W-:Y:S01]  /*3110*/  BSSY B1, `(.L_x_5973) ;  /* 0x000000e000017945 */ /* 0x000fe20003800000 */
[----:B------:R-:W-:Y:S01]  /*3120*/  @P0 F2FP.PACK_AB R146, RZ, R147 ;  /* 0x00000093ff92023e */ /* 0x000fe200000000ff */
[----:B------:R-:W-:Y:S05]  /*3130*/  @!P2 BRA `(.L_x_5974) ;  /* 0x000000b00000a947 */ /* 0x000fea0003800000 */
[----:B------:R-:W-:Y:S01]  /*3140*/  LOP3.LUT P4, RZ, R2, 0xff0000, RZ, 0xc0, !PT ;  /* 0x00ff000002ff7812 */ /* 0x000fe2000788c0ff */
[----:B------:R-:W-:-:S04]  /*3150*/  FMUL.FTZ R147, R147, c[0x0][0x1ec] ;  /* 0x00007b0093937a20 */ /* 0x000fc80000410000 */
[----:B------:R-:W-:Y:S01]  /*3160*/  FMUL.FTZ R149, R147, c[0x0][0x1e8] ;  /* 0x00007a0093957a20 */ /* 0x000fe20000410000 */
        /* <DEDUP_REMOVED lines=8> */
.L_x_5974:
[----:B------:R-:W-:Y:S05]  /*31f0*/  BSYNC B1 ;  /* 0x0000000000017941 */ /* 0x000fea0003800000 */
.L_x_5973:
[----:B------:R-:W-:Y:S01]  /*3200*/  BSSY B1, `(.L_x_5975) ;  /* 0x000000e000017945 */ /* 0x000fe20003800000 */
[----:B------:R-:W-:Y:S01]  /*3210*/  @P0 PRMT R137, R146, 0x7610, R137 ;  /* 0x0000761092890816 */ /* 0x000fe20000000089 */
[----:B------:R-:W-:Y:S05]  /*3220*/  @P1 BRA `(.L_x_5976) ;  /* 0x0000004000001947 */ /* 0x000fea0003800000 */
[----:B------:R-:W-:Y:S01]  /*3230*/  HFMA2.MMA R147, -RZ, RZ, 0, 0 ;  /* 0x00000000ff937435 */ /* 0x000fe200000001ff */
[----:B------:R-:W-:Y:S05]  /*3240*/  @!P3 BRA `(.L_x_5977) ;  /* 0x000000900000b947 */ /* 0x000fea0003800000 */
[----:B------:R-:W-:Y:S01]  /*3250*/  HADD2.F32 R147, -RZ, R9.H1_H1 ;  /* 0x30000009ff937230 */ /* 0x000fe20000004100 */
[----:B------:R-:W-:Y:S05]  /*3260*/  BRA `(.L_x_5977) ;  /* 0x0000007000007947 */ /* 0x000fea0003800000 */
.L_x_5976:
[----:B------:R-:W-:-:S04]  /*3270*/  ISETP.NE.AND P4, PT, R155, RZ, PT ;  /* 0x000000ff9b00720c */ /* 0x000fc80003f85270 */
[----:B------:R-:W-:-:S05]  /*3280*/  FSEL R147, R153, RZ, !P4 ;  /* 0x000000ff99937208 */ /* 0x000fca0006000000 */
[----:B------:R-:W-:-:S04]  /*3290*/  FFMA.FTZ R146, R186, R160, R147 ;  /* 0x000000a0ba927223 */ /* 0x000fc80000010093 */
[----:B------:R-:W-:Y:S01]  /*32a0*/  FADD.FTZ R147, R199, -R146 ;  /* 0x80000092c7937221 */ /* 0x000fe20000010000 */
[----:B------:R-:W-:-:S03]  /*32b0*/  @P3 HADD2.F32 R146, -RZ, R9.H1_H1 ;  /* 0x30000009ff923230 */ /* 0x000fc60000004100 */
[----:B------:R-:W-:-:S04]  /*32c0*/  FMUL.FTZ R147, R154, R147 ;  /* 0x000000939a937220 */ /* 0x000fc80000410000 */
[----:B------:R-:W-:Y:S02]  /*32d0*/  @P3 FADD.FTZ R147, R147, R146 ;  /* 0x0000009293933221 */ /* 0x000fe40000010000 */
.L_x_5977:
[----:B------:R-:W-:Y:S05]  /*32e0*/  BSYNC B1 ;  /* 0x0000000000017941 */ /* 0x000fea0003800000 */
.L_x_5975:
        /* <DEDUP_REMOVED lines=14> */
.L_x_5979:
[----:B------:R-:W-:Y:S05]  /*33d0*/  BSYNC B1 ;  /* 0x0000000000017941 */ /* 0x000fea0003800000 */
.L_x_5978:
[----:B------:R-:W-:Y:S01]  /*33e0*/  BSSY B1, `(.L_x_5980) ;  /* 0x000000e000017945 */ /* 0x000fe20003800000 */
[----:B------:R-:W-:Y:S01]  /*33f0*/  @P0 PRMT R137, R137, 0x5410, R146 ;  /* 0x0000541089890816 */ /* 0x000fe20000000092 */
[----:B------:R-:W-:Y:S05]  /*3400*/  @P1 BRA `(.L_x_5981) ;  /* 0x0000004000001947 */ /* 0x000fea0003800000 */
[----:B------:R-:W-:Y:S01]  /*3410*/  HFMA2.MMA R147, -RZ, RZ, 0, 0 ;  /* 0x00000000ff937435 */ /* 0x000fe200000001ff */
[----:B------:R-:W-:Y:S05]  /*3420*/  @!P3 BRA `(.L_x_5982) ;  /* 0x000000900000b947 */ /* 0x000fea0003800000 */
[----:B------:R-:W-:Y:S01]  /*3430*/  HADD2.F32 R147, -RZ, R10.H0_H0 ;  /* 0x2000000aff937230 */ /* 0x000fe20000004100 */
[----:B------:R-:W-:Y:S05]  /*3440*/  BRA `(.L_x_5982) ;  /* 0x0000007000007947 */ /* 0x000fea0003800000 */
.L_x_5981:
[----:B------:R-:W-:Y:S01]  /*3450*/  ISETP.NE.AND P4, PT, R155, RZ, PT ;  /* 0x000000ff9b00720c */ /* 0x000fe20003f85270 */
[----:B------:R-:W-:-:S03]  /*3460*/  @P3 HADD2.F32 R146, -RZ, R10.H0_H0 ;  /* 0x2000000aff923230 */ /* 0x000fc60000004100 */
[----:B------:R-:W-:-:S05]  /*3470*/  FSEL R147, R153, RZ, !P4 ;  /* 0x000000ff99937208 */ /* 0x000fca0006000000 */
[----:B------:R-:W-:-:S04]  /*3480*/  FFMA.FTZ R147, R185, R160, R147 ;  /* 0x000000a0b9937223 */ /* 0x000fc80000010093 */
[----:B------:R-:W-:-:S04]  /*3490*/  FADD.FTZ R147, R200, -R147 ;  /* 0x80000093c8937221 */ /* 0x000fc80000010000 */
[----:B------:R-:W-:-:S04]  /*34a0*/  FMUL.FTZ R147, R154, R147 ;  /* 0x000000939a937220 */ /* 0x000fc80000410000 */
[----:B------:R-:W-:Y:S02]  /*34b0*/  @P3 FADD.FTZ R147, R147, R146 ;  /* 0x0000009293933221 */ /* 0x000fe40000010000 */
.L_x_5982:
[----:B------:R-:W-:Y:S05]  /*34c0*/  BSYNC B1 ;  /* 0x0000000000017941 */ /* 0x000fea0003800000 */
.L_x_5980:
        /* <DEDUP_REMOVED lines=14> */
.L_x_5984:
[----:B------:R-:W-:Y:S05]  /*35b0*/  BSYNC B1 ;  /* 0x0000000000017941 */ /* 0x000fea0003800000 */
.L_x_5983:
[----:B------:R-:W-:Y:S01]  /*35c0*/  BSSY B1, `(.L_x_5985) ;  /* 0x000000e000017945 */ /* 0x000fe20003800000 */
[----:B------:R-:W-:Y:S01]  /*35d0*/  @P0 PRMT R138, R146, 0x7610, R138 ;  /* 0x00007610928a0816 */ /* 0x000fe2000000008a */
[----:B------:R-:W-:Y:S05]  /*35e0*/  @P1 BRA `(.L_x_5986) ;  /* 0x0000004000001947 */ /* 0x000fea0003800000 */
[----:B------:R-:W-:Y:S01]  /*35f0*/  HFMA2.MMA R147, -RZ, RZ, 0, 0 ;  /* 0x00000000ff937435 */ /* 0x000fe200000001ff */
[----:B------:R-:W-:Y:S05]  /*3600*/  @!P3 BRA `(.L_x_5987) ;  /* 0x000000900000b947 */ /* 0x000fea0003800000 */
[----:B------:R-:W-:Y:S01]  /*3610*/  HADD2.F32 R147, -RZ, R10.H1_H1 ;  /* 0x3000000aff937230 */ /* 0x000fe20000004100 */
[----:B------:R-:W-:Y:S05]  /*3620*/  BRA `(.L_x_5987) ;  /* 0x0000007000007947 */ /* 0x000fea0003800000 */
.L_x_5986:
[----:B------:R-:W-:-:S04]  /*3630*/  ISETP.NE.AND P4, PT, R155, RZ, PT ;  /* 0x000000ff9b00720c */ /* 0x000fc80003f85270 */
[----:B------:R-:W-:-:S05]  /*3640*/  FSEL R147, R153, RZ, !P4 ;  /* 0x000000ff99937208 */ /* 0x000fca0006000000 */
[----:B------:R-:W-:-:S04]  /*3650*/  FFMA.FTZ R146, R184, R160, R147 ;  /* 0x000000a0b8927223 */ /* 0x000fc80000010093 */
[----:B------:R-:W-:Y:S01]  /*3660*/  FADD.FTZ R147, R201, -R146 ;  /* 0x80000092c9937221 */ /* 0x000fe20000010000 */
[----:B------:R-:W-:-:S03]  /*3670*/  @P3 HADD2.F32 R146, -RZ, R10.H1_H1 ;  /* 0x3000000aff923230 */ /* 0x000fc60000004100 */
[----:B------:R-:W-:-:S04]  /*3680*/  FMUL.FTZ R147, R154, R147 ;  /* 0x000000939a937220 */ /* 0x000fc80000410000 */
[----:B------:R-:W-:Y:S02]  /*3690*/  @P3 FADD.FTZ R147, R147, R146 ;  /* 0x0000009293933221 */ /* 0x000fe40000010000 */
.L_x_5987:
[----:B------:R-:W-:Y:S05]  /*36a0*/  BSYNC B1 ;  /* 0x0000000000017941 */ /* 0x000fea0003800000 */
.L_x_5985:
        /* <DEDUP_REMOVED lines=14> */
.L_x_5989:
[----:B------:R-:W-:Y:S05]  /*3790*/  BSYNC B1 ;  /* 0x0000000000017941 */ /* 0x000fea0003800000 */
.L_x_5988:
[----:B------:R-:W-:Y:S01]  /*37a0*/  BSSY B1, `(.L_x_5990) ;  /* 0x000000e000017945 */ /* 0x000fe20003800000 */
[----:B------:R-:W-:Y:S01]  /*37b0*/  @P0 PRMT R138, R138, 0x5410, R146 ;  /* 0x000054108a8a0816 */ /* 0x000fe20000000092 */
[----:B------:R-:W-:Y:S05]  /*37c0*/  @P1 BRA `(.L_x_5991) ;  /* 0x0000004000001947 */ /* 0x000fea0003800000 */
[----:B------:R-:W-:Y:S01]  /*37d0*/  HFMA2.MMA R147, -RZ, RZ, 0, 0 ;  /* 0x00000000ff937435 */ /* 0x000fe200000001ff */
[----:B------:R-:W-:Y:S05]  /*37e0*/  @!P3 BRA `(.L_x_5992) ;  /* 0x000000900000b947 */ /* 0x000fea0003800000 */
[----:B------:R-:W-:Y:S01]  /*37f0*/  HADD2.F32 R147, -RZ, R11.H0_H0 ;  /* 0x2000000bff937230 */ /* 0x000fe20000004100 */
[----:B------:R-:W-:Y:S05]  /*3800*/  BRA `(.L_x_5992) ;  /* 0x0000007000007947 */ /* 0x000fea0003800000 */
.L_x_5991:
[----:B------:R-:W-:Y:S01]  /*3810*/  ISETP.NE.AND P4, PT, R155, RZ, PT ;  /* 0x000000ff9b00720c */ /* 0x000fe20003f85270 */
[----:B------:R-:W-:-:S03]  /*3820*/  @P3 HADD2.F32 R146, -RZ, R11.H0_H0 ;  /* 0x2000000bff923230 */ /* 0x000fc60000004100 */
[----:B------:R-:W-:-:S05]  /*3830*/  FSEL R147, R153, RZ, !P4 ;  /* 0x000000ff99937208 */ /* 0x000fca0006000000 */
[----:B------:R-:W-:-:S04]  /*3840*/  FFMA.FTZ R147, R183, R160, R147 ;  /* 0x000000a0b7937223 */ /* 0x000fc80000010093 */
[----:B------:R-:W-:-:S04]  /*3850*/  FADD.FTZ R147, R202, -R147 ;  /* 0x80000093ca937221 */ /* 0x000fc80000010000 */
[----:B------:R-:W-:-:S04]  /*3860*/  FMUL.FTZ R147, R154, R147 ;  /* 0x000000939a937220 */ /* 0x000fc80000410000 */
[----:B------:R-:W-:Y:S02]  /*3870*/  @P3 FADD.FTZ R147, R147, R146 ;  /* 0x0000009293933221 */ /* 0x000fe40000010000 */
.L_x_5992:
[----:B------:R-:W-:Y:S05]  /*3880*/  BSYNC B1 ;  /* 0x0000000000017941 */ /* 0x000fea0003800000 */
.L_x_5990:
        /* <DEDUP_REMOVED lines=14> */
.L_x_5994:
[----:B------:R-:W-:Y:S05]  /*3970*/  BSYNC B1 ;  /* 0x0000000000017941 */ /* 0x000fea0003800000 */
.L_x_5993:
[----:B------:R-:W-:Y:S01]  /*3980*/  BSSY B1, `(.L_x_5995) ;  /* 0x000000e000017945 */ /* 0x000fe20003800000 */
[----:B------:R-:W-:Y:S01]  /*3990*/  @P0 PRMT R139, R146, 0x7610, R139 ;  /* 0x00007610928b0816 */ /* 0x000fe2000000008b */
[----:B------:R-:W-:Y:S05]  /*39a0*/  @P1 BRA `(.L_x_5996) ;  /* 0x0000004000001947 */ /* 0x000fea0003800000 */
[----:B------:R-:W-:Y:S01]  /*39b0*/  HFMA2.MMA R150, -RZ, RZ, 0, 0 ;  /* 0x00000000ff967435 */ /* 0x000fe200000001ff */
[----:B------:R-:W-:Y:S05]  /*39c0*/  @!P3 BRA `(.L_x_5997) ;  /* 0x000000900000b947 */ /* 0x000fea0003800000 */
[----:B------:R-:W-:Y:S01]  /*39d0*/  HADD2.F32 R150, -RZ, R11.H1_H1 ;  /* 0x3000000bff967230 */ /* 0x000fe20000004100 */
[----:B------:R-:W-:Y:S05]  /*39e0*/  BRA `(.L_x_5997) ;  /* 0x0000007000007947 */ /* 0x000fea0003800000 */
.L_x_5996:
[----:B------:R-:W-:Y:S01]  /*39f0*/  ISETP.NE.AND P4, PT, R155, RZ, PT ;  /* 0x000000ff9b00720c */ /* 0x000fe20003f85270 */
[----:B------:R-:W-:-:S03]  /*3a00*/  @P3 HADD2.F32 R149, -RZ, R11.H1_H1 ;  /* 0x3000000bff953230 */ /* 0x000fc60000004100 */
[----:B------:R-:W-:-:S05]  /*3a10*/  FSEL R147, R153, RZ, !P4 ;  /* 0x000000ff99937208 */ /* 0x000fca0006000000 */
[----:B------:R-:W-:-:S04]  /*3a20*/  FFMA.FTZ R146, R182, R160, R147 ;  /* 0x000000a0b6927223 */ /* 0x000fc80000010093 */
[----:B------:R-:W-:-:S04]  /*3a30*/  FADD.FTZ R147, R203, -R146 ;  /* 0x80000092cb937221 */ /* 0x000fc80000010000 */
[----:B------:R-:W-:-:S04]  /*3a40*/  FMUL.FTZ R150, R154, R147 ;  /* 0x000000939a967220 */ /* 0x000fc80000410000 */
[----:B------:R-:W-:Y:S02]  /*3a50*/  @P3 FADD.FTZ R150, R150, R149 ;  /* 0x0000009596963221 */ /* 0x000fe40000010000 */
.L_x_5997:
[----:B------:R-:W-:Y:S05]  /*3a60*/  BSYNC B1 ;  /* 0x0000000000017941 */ /* 0x000fea0003800000 */
.L_x_5995:
        /* <DEDUP_REMOVED lines=20> */
.L_x_5999:
[----:B------:R-:W-:Y:S05]  /*3bb0*/  BSYNC B1 ;  /* 0x0000000000017941 */ /* 0x000fea0003800000 */
.L_x_5998:
        /* <DEDUP_REMOVED lines=8> */
.L_x_6001:
[----:B------:R-:W-:Y:S05]  /*3c40*/  BSYNC B1 ;  /* 0x0000000000017941 */ /* 0x000fea0003800000 */
.L_x_6000:
[----:B------:R-:W-:Y:S01]  /*3c50*/  BSSY B1, `(.L_x_6002) ;  /* 0x000000d000017945 */ /* 0x000fe20003800000 */
[----:B------:R-:W-:Y:S05]  /*3c60*/  @P1 BRA `(.L_x_6003) ;  /* 0x0000004000001947 */ /* 0x000fea0003800000 */
[----:B------:R-:W-:Y:S01]  /*3c70*/  HFMA2.MMA R3, -RZ, RZ, 0, 0 ;  /* 0x00000000ff037435 */ /* 0x000fe200000001ff */
[----:B------:R-:W-:Y:S05]  /*3c80*/  @!P3 BRA `(.L_x_6004) ;  /* 0x000000900000b947 */ /* 0x000fea0003800000 */
[----:B------:R-:W-:Y:S01]  /*3c90*/  HADD2.F32 R3, -RZ, R4.H0_H0 ;  /* 0x20000004ff037230 */ /* 0x000fe20000004100 */
[----:B------:R-:W-:Y:S05]  /*3ca0*/  BRA `(.L_x_6004) ;  /* 0x0000007000007947 */ /* 0x000fea0003800000 */
.L_x_6003:
[----:B------:R-:W-:Y:S01]  /*3cb0*/  ISETP.NE.AND P4, PT, R155, RZ, PT ;  /* 0x000000ff9b00720c */ /* 0x000fe20003f85270 */
[----:B------:R-:W-:-:S03]  /*3cc0*/  @P3 HADD2.F32 R2, -RZ, R4.H0_H0 ;  /* 0x20000004ff023230 */ /* 0x000fc60000004100 */
[----:B------:R-:W-:-:S05]  /*3cd0*/  FSEL R3, R153, RZ, !P4 ;  /* 0x000000ff99037208 */ /* 0x000fca0006000000 */
[----:B------:R-:W-:-:S04]  /*3ce0*/  FFMA.FTZ R3, R181, R160, R3 ;  /* 0x000000a0b5037223 */ /* 0x000fc80000010003 */
[----:B------:R-:W-:-:S04]  /*3cf0*/  FADD.FTZ R3, R204, -R3 ;  /* 0x80000003cc037221 */ /* 0x000fc80000010000 */
[----:B------:R-:W-:-:S04]  /*3d00*/  FMUL.FTZ R3, R154, R3 ;  /* 0x000000039a037220 */ /* 0x000fc80000410000 */
[----:B------:R-:W-:Y:S02]  /*3d10*/  @P3 FADD.FTZ R3, R3, R2 ;  /* 0x0000000203033221 */ /* 0x000fe40000010000 */
.L_x_6004:
[----:B------:R-:W-:Y:S05]  /*3d20*/  BSYNC B1 ;  /* 0x0000000000017941 */ /* 0x000fea0003800000 */
.L_x_6002:
        /* <DEDUP_REMOVED lines=14> */
.L_x_6006:
[----:B------:R-:W-:Y:S05]  /*3e10*/  BSYNC B1 ;  /* 0x0000000000017941 */ /* 0x000fea0003800000 */
.L_x_6005:
[----:B------:R-:W-:Y:S01]  /*3e20*/  BSSY B1, `(.L_x_6007) ;  /* 0x000000e000017945 */ /* 0x000fe20003800000 */
[----:B0-----:R-:W-:Y:S01]  /*3e30*/  @P0 PRMT R136, R2, 0x7610, R136 ;  /* 0x0000761002880816 */ /* 0x001fe20000000088 */
[----:B------:R-:W-:Y:S05]  /*3e40*/  @P1 BRA `(.L_x_6008) ;  /* 0x0000004000001947 */ /* 0x000fea0003800000 */
[----:B------:R-:W-:Y:S01]  /*3e50*/  HFMA2.MMA R3, -RZ, RZ, 0, 0 ;  /* 0x00000000ff037435 */ /* 0x000fe200000001ff */
[----:B------:R-:W-:Y:S05]  /*3e60*/  @!P3 BRA `(.L_x_6009) ;  /* 0x000000900000b947 */ /* 0x000fea0003800000 */
[----:B------:R-:W-:Y:S01]  /*3e70*/  HADD2.F32 R3, -RZ, R4.H1_H1 ;  /* 0x30000004ff037230 */ /* 0x000fe20000004100 */
[----:B------:R-:W-:Y:S05]  /*3e80*/  BRA `(.L_x_6009) ;  /* 0x0000007000007947 */ /* 0x000fea0003800000 */
.L_x_6008:
[----:B------:R-:W-:-:S04]  /*3e90*/  ISETP.NE.AND P4, PT, R155, RZ, PT ;  /* 0x000000ff9b00720c */ /* 0x000fc80003f85270 */
[----:B------:R-:W-:-:S05]  /*3ea0*/  FSEL R3, R153, RZ, !P4 ;  /* 0x000000ff99037208 */ /* 0x000fca0006000000 */
[----:B------:R-:W-:-:S04]  /*3eb0*/  FFMA.FTZ R2, R180, R160, R3 ;  /* 0x000000a0b4027223 */ /* 0x000fc80000010003 */
[----:B------:R-:W-:Y:S01]  /*3ec0*/  FADD.FTZ R3, R205, -R2 ;  /* 0x80000002cd037221 */ /* 0x000fe20000010000 */
[----:B------:R-:W-:-:S03]  /*3ed0*/  @P3 HADD2.F32 R2, -RZ, R4.H1_H1 ;  /* 0x30000004ff023230 */ /* 0x000fc60000004100 */
[----:B------:R-:W-:-:S04]  /*3ee0*/  FMUL.FTZ R3, R154, R3 ;  /* 0x000000039a037220 */ /* 0x000fc80000410000 */
[----:B------:R-:W-:Y:S02]  /*3ef0*/  @P3 FADD.FTZ R3, R3, R2 ;  /* 0x0000000203033221 */ /* 0x000fe40000010000 */
.L_x_6009:
[----:B------:R-:W-:Y:S05]  /*3f00*/  BSYNC B1 ;  /* 0x0000000000017941 */ /* 0x000fea0003800000 */
.L_x_6007:
        /* <DEDUP_REMOVED lines=14> */
.L_x_6011:
[----:B------:R-:W-:Y:S05]  /*3ff0*/  BSYNC B1 ;  /* 0x0000000000017941 */ /* 0x000fea0003800000 */
.L_x_6010:
[----:B------:R-:W-:Y:S01]  /*4000*/  BSSY B1, `(.L_x_6012) ;  /* 0x000000e000017945 */ /* 0x000fe20003800000 */
[----:B------:R-:W-:Y:S01]  /*4010*/  @P0 PRMT R136, R136, 0x5410, R2 ;  /* 0x0000541088880816 */ /* 0x000fe20000000002 */
[----:B------:R-:W-:Y:S05]  /*4020*/  @P1 BRA `(.L_x_6013) ;  /* 0x0000004000001947 */ /* 0x000fea0003800000 */
[----:B------:R-:W-:Y:S01]  /*4030*/  HFMA2.MMA R3, -RZ, RZ, 0, 0 ;  /* 0x00000000ff037435 */ /* 0x000fe200000001ff */
[----:B------:R-:W-:Y:S05]  /*4040*/  @!P3 BRA `(.L_x_6014) ;  /* 0x000000900000b947 */ /* 0x000fea0003800000 */
[----:B------:R-:W-:Y:S01]  /*4050*/  HADD2.F32 R3, -RZ, R5.H0_H0 ;  /* 0x20000005ff037230 */ /* 0x000fe20000004100 */
[----:B------:R-:W-:Y:S05]  /*4060*/  BRA `(.L_x_6014) ;  /* 0x0000007000007947 */ /* 0x000fea0003800000 */
.L_x_6013:
[----:B------:R-:W-:Y:S01]  /*4070*/  ISETP.NE.AND P4, PT, R155, RZ, PT ;  /* 0x000000ff9b00720c */ /* 0x000fe20003f85270 */
[----:B------:R-:W-:-:S03]  /*4080*/  @P3 HADD2.F32 R2, -RZ, R5.H0_H0 ;  /* 0x20000005ff023230 */ /* 0x000fc60000004100 */
[----:B------:R-:W-:-:S05]  /*4090*/  FSEL R3, R153, RZ, !P4 ;  /* 0x000000ff99037208 */ /* 0x000fca0006000000 */
[----:B------:R-:W-:-:S04]  /*40a0*/  FFMA.FTZ R3, R179, R160, R3 ;  /* 0x000000a0b3037223 */ /* 0x000fc80000010003 */
[----:B------:R-:W-:-:S04]  /*40b0*/  FADD.FTZ R3, R206, -R3 ;  /* 0x80000003ce037221 */ /* 0x000fc80000010000 */
[----:B------:R-:W-:-:S04]  /*40c0*/  FMUL.FTZ R3, R154, R3 ;  /* 0x000000039a037220 */ /* 0x000fc80000410000 */
[----:B------:R-:W-:Y:S02]  /*40d0*/  @P3 FADD.FTZ R3, R3, R2 ;  /* 0x0000000203033221 */ /* 0x000fe40000010000 */
.L_x_6014:
[----:B------:R-:W-:Y:S05]  /*40e0*/  BSYNC B1 ;  /* 0x0000000000017941 */ /* 0x000fea0003800000 */
.L_x_6012:
        /* <DEDUP_REMOVED lines=14> */
.L_x_6016:
[----:B------:R-:W-:Y:S05]  /*41d0*/  BSYNC B1 ;  /* 0x0000000000017941 */ /* 0x000fea0003800000 */
.L_x_6015:
[----:B------:R-:W-:Y:S01]  /*41e0*/  BSSY B1, `(.L_x_6017) ;  /* 0x000000e000017945 */ /* 0x000fe20003800000 */
[----:B------:R-:W-:Y:S01]  /*41f0*/  @P0 PRMT R137, R2, 0x7610, R137 ;  /* 0x0000761002890816 */ /* 0x000fe20000000089 */
[----:B------:R-:W-:Y:S05]  /*4200*/  @P1 BRA `(.L_x_6018) ;  /* 0x0000004000001947 */ /* 0x000fea0003800000 */
[----:B------:R-:W-:Y:S01]  /*4210*/  HFMA2.MMA R3, -RZ, RZ, 0, 0 ;  /* 0x00000000ff037435 */ /* 0x000fe200000001ff */
[----:B------:R-:W-:Y:S05]  /*4220*/  @!P3 BRA `(.L_x_6019) ;  /* 0x000000900000b947 */ /* 0x000fea0003800000 */
[----:B------:R-:W-:Y:S01]  /*4230*/  HADD2.F32 R3, -RZ, R5.H1_H1 ;  /* 0x30000005ff037230 */ /* 0x000fe20000004100 */
[----:B------:R-:W-:Y:S05]  /*4240*/  BRA `(.L_x_6019) ;  /* 0x0000007000007947 */ /* 0x000fea0003800000 */
.L_x_6018:
[----:B------:R-:W-:-:S04]  /*4250*/  ISETP.NE.AND P4, PT, R155, RZ, PT ;  /* 0x000000ff9b00720c */ /* 0x000fc80003f85270 */
[----:B------:R-:W-:-:S05]  /*4260*/  FSEL R3, R153, RZ, !P4 ;  /* 0x000000ff99037208 */ /* 0x000fca0006000000 */
[----:B------:R-:W-:-:S04]  /*4270*/  FFMA.FTZ R2, R178, R160, R3 ;  /* 0x000000a0b2027223 */ /* 0x000fc80000010003 */
[----:B------:R-:W-:Y:S01]  /*4280*/  FADD.FTZ R3, R207, -R2 ;  /* 0x80000002cf037221 */ /* 0x000fe20000010000 */
[----:B------:R-:W-:-:S03]  /*4290*/  @P3 HADD2.F32 R2, -RZ, R5.H1_H1 ;  /* 0x30000005ff023230 */ /* 0x000fc60000004100 */
[----:B------:R-:W-:-:S04]  /*42a0*/  FMUL.FTZ R3, R154, R3 ;  /* 0x000000039a037220 */ /* 0x000fc80000410000 */
[----:B------:R-:W-:Y:S02]  /*42b0*/  @P3 FADD.FTZ R3, R3, R2 ;  /* 0x0000000203033221 */ /* 0x000fe40000010000 */
.L_x_6019:
[----:B------:R-:W-:Y:S05]  /*42c0*/  BSYNC B1 ;  /* 0x0000000000017941 */ /* 0x000fea0003800000 */
.L_x_6017:
        /* <DEDUP_REMOVED lines=14> */
.L_x_6021:
[----:B------:R-:W-:Y:S05]  /*43b0*/  BSYNC B1 ;  /* 0x0000000000017941 */ /* 0x000fea0003800000 */
.L_x_6020:
[----:B------:R-:W-:Y:S01]  /*43c0*/  BSSY B1, `(.L_x_6022) ;  /* 0x000000e000017945 */ /* 0x000fe20003800000 */
[----:B------:R-:W-:Y:S01]  /*43d0*/  @P0 PRMT R137, R137, 0x5410, R2 ;  /* 0x0000541089890816 */ /* 0x000fe20000000002 */
[----:B------:R-:W-:Y:S05]  /*43e0*/  @P1 BRA `(.L_x_6023) ;  /* 0x0000004000001947 */ /* 0x000fea0003800000 */
[----:B------:R-:W-:Y:S01]  /*43f0*/  HFMA2.MMA R3, -RZ, RZ, 0, 0 ;  /* 0x00000000ff037435 */ /* 0x000fe200000001ff */
[----:B------:R-:W-:Y:S05]  /*4400*/  @!P3 BRA `(.L_x_6024) ;  /* 0x000000900000b947 */ /* 0x000fea0003800000 */
[----:B------:R-:W-:Y:S01]  /*4410*/  HADD2.F32 R3, -RZ, R6.H0_H0 ;  /* 0x20000006ff037230 */ /* 0x000fe20000004100 */
[----:B------:R-:W-:Y:S05]  /*4420*/  BRA `(.L_x_6024) ;  /* 0x0000007000007947 */ /* 0x000fea0003800000 */
.L_x_6023:
[----:B------:R-:W-:Y:S01]  /*4430*/  ISETP.NE.AND P4, PT, R155, RZ, PT ;  /* 0x000000ff9b00720c */ /* 0x000fe20003f85270 */
[----:B------:R-:W-:-:S03]  /*4440*/  @P3 HADD2.F32 R2, -RZ, R6.H0_H0 ;  /* 0x20000006ff023230 */ /* 0x000fc60000004100 */
[----:B------:R-:W-:-:S05]  /*4450*/  FSEL R3, R153, RZ, !P4 ;  /* 0x000000ff99037208 */ /* 0x000fca0006000000 */
[----:B------:R-:W-:-:S04]  /*4460*/  FFMA.FTZ R3, R177, R160, R3 ;  /* 0x000000a0b1037223 */ /* 0x000fc80000010003 */
[----:B------:R-:W-:-:S04]  /*4470*/  FADD.FTZ R3, R208, -R3 ;  /* 0x80000003d0037221 */ /* 0x000fc80000010000 */
[----:B------:R-:W-:-:S04]  /*4480*/  FMUL.FTZ R3, R154, R3 ;  /* 0x000000039a037220 */ /* 0x000fc80000410000 */
[----:B------:R-:W-:Y:S02]  /*4490*/  @P3 FADD.FTZ R3, R3, R2 ;  /* 0x0000000203033221 */ /* 0x000fe40000010000 */
.L_x_6024:
[----:B------:R-:W-:Y:S05]  /*44a0*/  BSYNC B1 ;  /* 0x0000000000017941 */ /* 0x000fea0003800000 */
.L_x_6022:
        /* <DEDUP_REMOVED lines=14> */
.L_x_6026:
[----:B------:R-:W-:Y:S05]  /*4590*/  BSYNC B1 ;  /* 0x0000000000017941 */ /* 0x000fea0003800000 */
.L_x_6025:
[----:B------:R-:W-:Y:S01]  /*45a0*/  BSSY B1, `(.L_x_6027) ;  /* 0x000000e000017945 */ /* 0x000fe20003800000 */
[----:B------:R-:W-:Y:S01]  /*45b0*/  @P0 PRMT R138, R2, 0x7610, R138 ;  /* 0x00007610028a0816 */ /* 0x000fe2000000008a */
[----:B------:R-:W-:Y:S05]  /*45c0*/  @P1 BRA `(.L_x_6028) ;  /* 0x0000004000001947 */ /* 0x000fea0003800000 */
[----:B------:R-:W-:Y:S01]  /*45d0*/  HFMA2.MMA R3, -RZ, RZ, 0, 0 ;  /* 0x00000000ff037435 */ /* 0x000fe200000001ff */
[----:B------:R-:W-:Y:S05]  /*45e0*/  @!P3 BRA `(.L_x_6029) ;  /* 0x000000900000b947 */ /* 0x000fea0003800000 */
[----:B------:R-:W-:Y:S01]  /*45f0*/  HADD2.F32 R3, -RZ, R6.H1_H1 ;  /* 0x30000006ff037230 */ /* 0x000fe20000004100 */
[----:B------:R-:W-:Y:S05]  /*4600*/  BRA `(.L_x_6029) ;  /* 0x0000007000007947 */ /* 0x000fea0003800000 */
.L_x_6028:
[----:B------:R-:W-:-:S04]  /*4610*/  ISETP.NE.AND P4, PT, R155, RZ, PT ;  /* 0x000000ff9b00720c */ /* 0x000fc80003f85270 */
[----:B------:R-:W-:-:S05]  /*4620*/  FSEL R3, R153, RZ, !P4 ;  /* 0x000000ff99037208 */ /* 0x000fca0006000000 */
[----:B------:R-:W-:-:S04]  /*4630*/  FFMA.FTZ R2, R176, R160, R3 ;  /* 0x000000a0b0027223 */ /* 0x000fc80000010003 */
[----:B------:R-:W-:Y:S01]  /*4640*/  FADD.FTZ R3, R209, -R2 ;  /* 0x80000002d1037221 */ /* 0x000fe20000010000 */
[----:B------:R-:W-:-:S03]  /*4650*/  @P3 HADD2.F32 R2, -RZ, R6.H1_H1 ;  /* 0x30000006ff023230 */ /* 0x000fc60000004100 */
[----:B------:R-:W-:-:S04]  /*4660*/  FMUL.FTZ R3, R154, R3 ;  /* 0x000000039a037220 */ /* 0x000fc80000410000 */
[----:B------:R-:W-:Y:S02]  /*4670*/  @P3 FADD.FTZ R3, R3, R2 ;  /* 0x0000000203033221 */ /* 0x000fe40000010000 */
.L_x_6029:
[----:B------:R-:W-:Y:S05]  /*4680*/  BSYNC B1 ;  /* 0x0000000000017941 */ /* 0x000fea0003800000 */
.L_x_6027:
        /* <DEDUP_REMOVED lines=14> */
.L_x_6031:
[----:B------:R-:W-:Y:S05]  /*4770*/  BSYNC B1 ;  /* 0x0000000000017941 */ /* 0x000fea0003800000 */
.L_x_6030:
[----:B------:R-:W-:Y:S01]  /*4780*/  BSSY B1, `(.L_x_6032) ;  /* 0x000000e000017945 */ /* 0x000fe20003800000 */
[----:B------:R-:W-:Y:S01]  /*4790*/  @P0 PRMT R138, R138, 0x5410, R2 ;  /* 0x000054108a8a0816 */ /* 0x000fe20000000002 */
[----:B------:R-:W-:Y:S05]  /*47a0*/  @P1 BRA `(.L_x_6033) ;  /* 0x0000004000001947 */ /* 0x000fea0003800000 */
[----:B------:R-:W-:Y:S01]  /*47b0*/  HFMA2.MMA R3, -RZ, RZ, 0, 0 ;  /* 0x00000000ff037435 */ /* 0x000fe200000001ff */
[----:B------:R-:W-:Y:S05]  /*47c0*/  @!P3 BRA `(.L_x_6034) ;  /* 0x000000900000b947 */ /* 0x000fea0003800000 */
[----:B------:R-:W-:Y:S01]  /*47d0*/  HADD2.F32 R3, -RZ, R7.H0_H0 ;  /* 0x20000007ff037230 */ /* 0x000fe20000004100 */
[----:B------:R-:W-:Y:S05]  /*47e0*/  BRA `(.L_x_6034) ;  /* 0x0000007000007947 */ /* 0x000fea0003800000 */
.L_x_6033:
[----:B------:R-:W-:Y:S01]  /*47f0*/  ISETP.NE.AND P4, PT, R155, RZ, PT ;  /* 0x000000ff9b00720c */ /* 0x000fe20003f85270 */
[----:B------:R-:W-:-:S03]  /*4800*/  @P3 HADD2.F32 R2, -RZ, R7.H0_H0 ;  /* 0x20000007ff023230 */ /* 0x000fc60000004100 */
[----:B------:R-:W-:-:S05]  /*4810*/  FSEL R3, R153, RZ, !P4 ;  /* 0x000000ff99037208 */ /* 0x000fca0006000000 */
[----:B------:R-:W-:-:S04]  /*4820*/  FFMA.FTZ R3, R175, R160, R3 ;  /* 0x000000a0af037223 */ /* 0x000fc80000010003 */
[----:B------:R-:W-:-:S04]  /*4830*/  FADD.FTZ R3, R210, -R3 ;  /* 0x80000003d2037221 */ /* 0x000fc80000010000 */
[----:B------:R-:W-:-:S04]  /*4840*/  FMUL.FTZ R3, R154, R3 ;  /* 0x000000039a037220 */ /* 0x000fc80000410000 */
[----:B------:R-:W-:Y:S02]  /*4850*/  @P3 FADD.FTZ R3, R3, R2 ;  /* 0x0000000203033221 */ /* 0x000fe40000010000 */
.L_x_6034:
[----:B------:R-:W-:Y:S05]  /*4860*/  BSYNC B1 ;  /* 0x0000000000017941 */ /* 0x000fea0003800000 */
.L_x_6032:
        /* <DEDUP_REMOVED lines=14> */
.L_x_6036:
[----:B------:R-:W-:Y:S05]  /*4950*/  BSYNC B1 ;  /* 0x0000000000017941 */ /* 0x000fea0003800000 */
.L_x_6035:
[----:B------:R-:W-:Y:S01]  /*4960*/  BSSY B1, `(.L_x_6037) ;  /* 0x000000e000017945 */ /* 0x000fe20003800000 */
[----:B------:R-:W-:Y:S01]  /*4970*/  @P0 PRMT R139, R2, 0x7610, R139 ;  /* 0x00007610028b0816 */ /* 0x000fe2000000008b */
[----:B------:R-:W-:Y:S05]  /*4980*/  @P1 BRA `(.L_x_6038) ;  /* 0x0000004000001947 */ /* 0x000fea0003800000 */
[----:B------:R-:W-:Y:S01]  /*4990*/  HFMA2.MMA R3, -RZ, RZ, 0, 0 ;  /* 0x00000000ff037435 */ /* 0x000fe200000001ff */
[----:B------:R-:W-:Y:S05]  /*49a0*/  @!P3 BRA `(.L_x_6039) ;  /* 0x000000900000b947 */ /* 0x000fea0003800000 */
[----:B------:R-:W-:Y:S01]  /*49b0*/  HADD2.F32 R3, -RZ, R7.H1_H1 ;  /* 0x30000007ff037230 */ /* 0x000fe20000004100 */
[----:B------:R-:W-:Y:S05]  /*49c0*/  BRA `(.L_x_6039) ;  /* 0x0000007000007947 */ /* 0x000fea0003800000 */
.L_x_6038:
[----:B------:R-:W-:Y:S01]  /*49d0*/  ISETP.NE.AND P1, PT, R155, RZ, PT ;  /* 0x000000ff9b00720c */ /* 0x000fe20003f25270 */
[----:B------:R-:W-:-:S03]  /*49e0*/  @P3 HADD2.F32 R2, -RZ, R7.H1_H1 ;  /* 0x30000007ff023230 */ /* 0x000fc60000004100 */
[----:B------:R-:W-:-:S05]  /*49f0*/  FSEL R153, R153, RZ, !P1 ;  /* 0x000000ff99997208 */ /* 0x000fca0004800000 */
[----:B------:R-:W-:-:S04]  /*4a00*/  FFMA.FTZ R160, R212, R160, R153 ;  /* 0x000000a0d4a07223 */ /* 0x000fc80000010099 */
[----:B------:R-:W-:-:S04]  /*4a10*/  FADD.FTZ R3, R211, -R160 ;  /* 0x800000a0d3037221 */ /* 0x000fc80000010000 */
[----:B------:R-:W-:-:S04]  /*4a20*/  FMUL.FTZ R3, R154, R3 ;  /* 0x000000039a037220 */ /* 0x000fc80000410000 */
[----:B------:R-:W-:Y:S02]  /*4a30*/  @P3 FADD.FTZ R3, R3, R2 ;  /* 0x0000000203033221 */ /* 0x000fe40000010000 */
.L_x_6039:
[----:B------:R-:W-:Y:S05]  /*4a40*/  BSYNC B1 ;  /* 0x0000000000017941 */ /* 0x000fea0003800000 */
.L_x_6037:
[----:B------:R-:W-:Y:S01]  /*4a50*/  @P0 F2FP.PACK_AB R2, RZ, R3 ;  /* 0x00000003ff02023e */ /* 0x000fe200000000ff */
        /* <DEDUP_REMOVED lines=14> */
.L_x_6041:
[----:B------:R-:W-:Y:S05]  /*4b40*/  BSYNC B1 ;  /* 0x0000000000017941 */ /* 0x000fea0003800000 */
.L_x_6040:
        /* <DEDUP_REMOVED lines=11> */
.L_x_5912:
[----:B------:R-:W-:Y:S05]  /*4c00*/  BSYNC B0 ;  /* 0x0000000000007941 */ /* 0x000fea0003800000 */
.L_x_5910:
        /* <DEDUP_REMOVED lines=203> */
.L_x_5916:
[----:B------:R-:W-:Y:S01]  /*58c0*/  HFMA2.MMA R152, -RZ, RZ, 0, 5.9604644775390625e-08 ;  /* 0x00000001ff987435 */ /* 0x000fe200000001ff */
[----:B------:R-:W-:-:S02]  /*58d0*/  MOV R151, R213 ;  /* 0x000000d500977202 */ /* 0x000fc40000000f00 */
[----:B------:R-:W-:Y:S02]  /*58e0*/  MOV R215, 0x1f ;  /* 0x0000001f00d77802 */ /* 0x000fe40000000f00 */
[----:B------:R-:W-:Y:S02]  /*58f0*/  MOV R220, 0xffffffff ;  /* 0xffffffff00dc7802 */ /* 0x000fe40000000f00 */
[----:B------:R-:W-:Y:S02]  /*5900*/  MOV R148, 0x5920 ;  /* 0x0000592000947802 */ /* 0x000fe40000000f00 */
[----:B------:R-:W-:Y:S05]  /*5910*/  CALL.REL.NOINC `($__internal_119_$__cuda_sm70_shflsync_bfly_p) ;  /* 0x0000045000007944 */ /* 0x000fea0003c00000 */
[----:B-1----:R-:W-:Y:S01]  /*5920*/  MOV R150, R215 ;  /* 0x000000d700967202 */ /* 0x002fe20000000f00 */
[----:B0-----:R-:W-:Y:S05]  /*5930*/  BRA `(.L_x_6043) ;  /* 0xffffc0b000007947 */ /* 0x001fea000383ffff */
.L_x_5917:
[----:B------:R-:W-:Y:S01]  /*5940*/  HFMA2.MMA R152, -RZ, RZ, 0, 5.9604644775390625e-08 ;  /* 0x00000001ff987435 */ /* 0x000fe200000001ff */
[----:B------:R-:W-:Y:S02]  /*5950*/  MOV R151, R214 ;  /* 0x000000d600977202 */ /* 0x000fe40000000f00 */
[----:B------:R-:W-:Y:S02]  /*5960*/  MOV R215, 0x1f ;  /* 0x0000001f00d77802 */ /* 0x000fe40000000f00 */
[----:B------:R-:W-:-:S02]  /*5970*/  MOV R220, 0xffffffff ;  /* 0xffffffff00dc7802 */ /* 0x000fc40000000f00 */
[----:B------:R-:W-:Y:S02]  /*5980*/  MOV R148, 0x59a0 ;  /* 0x000059a000947802 */ /* 0x000fe40000000f00 */
[----:B01----:R-:W-:Y:S05]  /*5990*/  CALL.REL.NOINC `($__internal_119_$__cuda_sm70_shflsync_bfly_p) ;  /* 0x000003d000007944 */ /* 0x003fea0003c00000 */
[----:B------:R-:W-:Y:S01]  /*59a0*/  FADD.FTZ R213, R150, R213 ;  /* 0x000000d596d57221 */ /* 0x000fe20000010000 */
[----:B0-----:R-:W-:Y:S01]  /*59b0*/  HFMA2.MMA R152, -RZ, RZ, 0, 1.1920928955078125e-07 ;  /* 0x00000002ff987435 */ /* 0x001fe200000001ff */
[----:B-1----:R-:W-:Y:S01]  /*59c0*/  FADD.FTZ R214, R214, R215 ;  /* 0x000000d7d6d67221 */ /* 0x002fe20000010000 */
[----:B------:R-:W-:Y:S02]  /*59d0*/  MOV R215, 0x1f ;  /* 0x0000001f00d77802 */ /* 0x000fe40000000f00 */
[----:B------:R-:W-:Y:S02]  /*59e0*/  MOV R220, 0xffffffff ;  /* 0xffffffff00dc7802 */ /* 0x000fe40000000f00 */
[----:B------:R-:W-:Y:S02]  /*59f0*/  MOV R151, R213 ;  /* 0x000000d500977202 */ /* 0x000fe40000000f00 */
[----:B------:R-:W-:Y:S02]  /*5a00*/  MOV R148, 0x5a20 ;  /* 0x00005a2000947802 */ /* 0x000fe40000000f00 */
[----:B------:R-:W-:Y:S05]  /*5a10*/  CALL.REL.NOINC `($__internal_119_$__cuda_sm70_shflsync_bfly_p) ;  /* 0x0000035000007944 */ /* 0x000fea0003c00000 */
[----:B0-----:R-:W-:Y:S01]  /*5a20*/  HFMA2.MMA R152, -RZ, RZ, 0, 1.1920928955078125e-07 ;  /* 0x00000002ff987435 */ /* 0x001fe200000001ff */
[----:B-1----:R-:W-:-:S02]  /*5a30*/  MOV R150, R215 ;  /* 0x000000d700967202 */ /* 0x002fc40000000f00 */
[----:B------:R-:W-:Y:S02]  /*5a40*/  MOV R151, R214 ;  /* 0x000000d600977202 */ /* 0x000fe40000000f00 */
[----:B------:R-:W-:Y:S02]  /*5a50*/  MOV R215, 0x1f ;  /* 0x0000001f00d77802 */ /* 0x000fe40000000f00 */
[----:B------:R-:W-:Y:S02]  /*5a60*/  MOV R220, 0xffffffff ;  /* 0xffffffff00dc7802 */ /* 0x000fe40000000f00 */
[----:B------:R-:W-:Y:S02]  /*5a70*/  MOV R148, 0x5a90 ;  /* 0x00005a9000947802 */ /* 0x000fe40000000f00 */
[----:B------:R-:W-:Y:S05]  /*5a80*/  CALL.REL.NOINC `($__internal_119_$__cuda_sm70_shflsync_bfly_p) ;  /* 0x000002e000007944 */ /* 0x000fea0003c00000 */
[----:B------:R-:W-:Y:S01]  /*5a90*/  FADD.FTZ R213, R150, R213 ;  /* 0x000000d596d57221 */ /* 0x000fe20000010000 */
[----:B0-----:R-:W-:Y:S01]  /*5aa0*/  HFMA2.MMA R152, -RZ, RZ, 0, 2.384185791015625e-07 ;  /* 0x00000004ff987435 */ /* 0x001fe200000001ff */
[----:B-1----:R-:W-:Y:S01]  /*5ab0*/  FADD.FTZ R214, R214, R215 ;  /* 0x000000d7d6d67221 */ /* 0x002fe20000010000 */
[----:B------:R-:W-:Y:S02]  /*5ac0*/  MOV R215, 0x1f ;  /* 0x0000001f00d77802 */ /* 0x000fe40000000f00 */
[----:B------:R-:W-:-:S02]  /*5ad0*/  MOV R220, 0xffffffff ;  /* 0xffffffff00dc7802 */ /* 0x000fc40000000f00 */
[----:B------:R-:W-:Y:S02]  /*5ae0*/  MOV R151, R213 ;  /* 0x000000d500977202 */ /* 0x000fe40000000f00 */
[----:B------:R-:W-:Y:S02]  /*5af0*/  MOV R148, 0x5b10 ;  /* 0x00005b1000947802 */ /* 0x000fe40000000f00 */
[----:B------:R-:W-:Y:S05]  /*5b00*/  CALL.REL.NOINC `($__internal_119_$__cuda_sm70_shflsync_bfly_p) ;  /* 0x0000026000007944 */ /* 0x000fea0003c00000 */
[----:B0-----:R-:W-:Y:S01]  /*5b10*/  HFMA2.MMA R152, -RZ, RZ, 0, 2.384185791015625e-07 ;  /* 0x00000004ff987435 */ /* 0x001fe200000001ff */
[----:B-1----:R-:W-:Y:S02]  /*5b20*/  MOV R150, R215 ;  /* 0x000000d700967202 */ /* 0x002fe40000000f00 */
[----:B------:R-:W-:Y:S02]  /*5b30*/  MOV R151, R214 ;  /* 0x000000d600977202 */ /* 0x000fe40000000f00 */
[----:B------:R-:W-:Y:S02]  /*5b40*/  MOV R215, 0x1f ;  /* 0x0000001f00d77802 */ /* 0x000fe40000000f00 */
[----:B------:R-:W-:Y:S02]  /*5b50*/  MOV R220, 0xffffffff ;  /* 0xffffffff00dc7802 */ /* 0x000fe40000000f00 */
[----:B------:R-:W-:-:S02]  /*5b60*/  MOV R148, 0x5b80 ;  /* 0x00005b8000947802 */ /* 0x000fc40000000f00 */
[----:B------:R-:W-:Y:S05]  /*5b70*/  CALL.REL.NOINC `($__internal_119_$__cuda_sm70_shflsync_bfly_p) ;  /* 0x000001f000007944 */ /* 0x000fea0003c00000 */
[----:B------:R-:W-:Y:S01]  /*5b80*/  FADD.FTZ R213, R150, R213 ;  /* 0x000000d596d57221 */ /* 0x000fe20000010000 */
[----:B0-----:R-:W-:Y:S01]  /*5b90*/  HFMA2.MMA R152, -RZ, RZ, 0, 4.76837158203125e-07 ;  /* 0x00000008ff987435 */ /* 0x001fe200000001ff */
[----:B-1----:R-:W-:Y:S01]  /*5ba0*/  FADD.FTZ R214, R214, R215 ;  /* 0x000000d7d6d67221 */ /* 0x002fe20000010000 */
[----:B------:R-:W-:-:S02]  /*5bb0*/  MOV R215, 0x1f ;  /* 0x0000001f00d77802 */ /* 0x000fc40000000f00 */
[----:B------:R-:W-:Y:S02]  /*5bc0*/  MOV R220, 0xffffffff ;  /* 0xffffffff00dc7802 */ /* 0x000fe40000000f00 */
[----:B------:R-:W-:Y:S02]  /*5bd0*/  MOV R151, R213 ;  /* 0x000000d500977202 */ /* 0x000fe40000000f00 */
[----:B------:R-:W-:Y:S02]  /*5be0*/  MOV R148, 0x5c00 ;  /* 0x00005c0000947802 */ /* 0x000fe40000000f00 */
[----:B------:R-:W-:Y:S05]  /*5bf0*/  CALL.REL.NOINC `($__internal_119_$__cuda_sm70_shflsync_bfly_p) ;  /* 0x0000017000007944 */ /* 0x000fea0003c00000 */
[----:B0-----:R-:W-:Y:S01]  /*5c00*/  HFMA2.MMA R152, -RZ, RZ, 0, 4.76837158203125e-07 ;  /* 0x00000008ff987435 */ /* 0x001fe200000001ff */
[----:B-1----:R-:W-:Y:S02]  /*5c10*/  MOV R150, R215 ;  /* 0x000000d700967202 */ /* 0x002fe40000000f00 */
[----:B------:R-:W-:Y:S02]  /*5c20*/  MOV R151, R214 ;  /* 0x000000d600977202 */ /* 0x000fe40000000f00 */
[----:B------:R-:W-:Y:S02]  /*5c30*/  MOV R215, 0x1f ;  /* 0x0000001f00d77802 */ /* 0x000fe40000000f00 */
[----:B------:R-:W-:-:S02]  /*5c40*/  MOV R220, 0xffffffff ;  /* 0xffffffff00dc7802 */ /* 0x000fc40000000f00 */
[----:B------:R-:W-:Y:S02]  /*5c50*/  MOV R148, 0x5c70 ;  /* 0x00005c7000947802 */ /* 0x000fe40000000f00 */
[----:B------:R-:W-:Y:S05]  /*5c60*/  CALL.REL.NOINC `($__internal_119_$__cuda_sm70_shflsync_bfly_p) ;  /* 0x0000010000007944 */ /* 0x000fea0003c00000 */
[----:B------:R-:W-:Y:S01]  /*5c70*/  FADD.FTZ R213, R150, R213 ;  /* 0x000000d596d57221 */ /* 0x000fe20000010000 */
[----:B0-----:R-:W-:Y:S01]  /*5c80*/  HFMA2.MMA R152, -RZ, RZ, 0, 9.5367431640625e-07 ;  /* 0x00000010ff987435 */ /* 0x001fe200000001ff */
[----:B-1----:R-:W-:Y:S01]  /*5c90*/  FADD.FTZ R214, R214, R215 ;  /* 0x000000d7d6d67221 */ /* 0x002fe20000010000 */
[----:B------:R-:W-:Y:S02]  /*5ca0*/  MOV R215, 0x1f ;  /* 0x0000001f00d77802 */ /* 0x000fe40000000f00 */
[----:B------:R-:W-:Y:S02]  /*5cb0*/  MOV R220, 0xffffffff ;  /* 0xffffffff00dc7802 */ /* 0x000fe40000000f00 */
[----:B------:R-:W-:Y:S02]  /*5cc0*/  MOV R151, R213 ;  /* 0x000000d500977202 */ /* 0x000fe40000000f00 */
[----:B------:R-:W-:Y:S02]  /*5cd0*/  MOV R148, 0x5cf0 ;  /* 0x00005cf000947802 */ /* 0x000fe40000000f00 */
[----:B------:R-:W-:Y:S05]  /*5ce0*/  CALL.REL.NOINC `($__internal_119_$__cuda_sm70_shflsync_bfly_p) ;  /* 0x0000008000007944 */ /* 0x000fea0003c00000 */
[----:B0-----:R-:W-:Y:S01]  /*5cf0*/  HFMA2.MMA R152, -RZ, RZ, 0, 9.5367431640625e-07 ;  /* 0x00000010ff987435 */ /* 0x001fe200000001ff */
[----:B-1----:R-:W-:-:S02]  /*5d00*/  MOV R216, R215 ;  /* 0x000000d700d87202 */ /* 0x002fc40000000f00 */
[----:B------:R-:W-:Y:S02]  /*5d10*/  MOV R151, R214 ;  /* 0x000000d600977202 */ /* 0x000fe40000000f00 */
[----:B------:R-:W-:Y:S02]  /*5d20*/  MOV R215, 0x1f ;  /* 0x0000001f00d77802 */ /* 0x000fe40000000f00 */
[----:B------:R-:W-:Y:S02]  /*5d30*/  MOV R220, 0xffffffff ;  /* 0xffffffff00dc7802 */ /* 0x000fe40000000f00 */
[----:B------:R-:W-:Y:S02]  /*5d40*/  MOV R148, 0x5d60 ;  /* 0x00005d6000947802 */ /* 0x000fe40000000f00 */
[----:B------:R-:W-:Y:S05]  /*5d50*/  CALL.REL.NOINC `($__internal_119_$__cuda_sm70_shflsync_bfly_p) ;  /* 0x0000001000007944 */ /* 0x000fea0003c00000 */
[----:B01----:R-:W-:Y:S05]  /*5d60*/  BRA `(.L_x_6044) ;  /* 0xffffbda000007947 */ /* 0x003fea000383ffff */
        .weak           $__internal_119_$__cuda_sm70_shflsync_bfly_p
        .type           $__internal_119_$__cuda_sm70_shflsync_bfly_p,@function
        .size           $__internal_119_$__cuda_sm70_shflsync_bfly_p,(.L_x_9849 - $__internal_119_$__cuda_sm70_shflsync_bfly_p)
$__internal_119_$__cuda_sm70_shflsync_bfly_p:
[----:B------:R-:W-:Y:S01]  /*5d70*/  HFMA2.MMA R149, -RZ, RZ, 0, 0 ;  /* 0x00000000ff957435 */ /* 0x000fe200000001ff */
[----:B------:R-:W-:Y:S04]  /*5d80*/  WARPSYNC R220 ;  /* 0x000000dc00007348 */ /* 0x000fe80003800000 */
[----:B------:R0:W1:Y:S01]  /*5d90*/  SHFL.BFLY PT, R215, R151, R152, R215 ;  /* 0x0c00009897d77389 */ /* 0x00006200000e00d7 */
[----:B------:R-:W-:Y:S05]  /*5da0*/  RET.REL.NODEC R148 `(_ZN10layer_norm13ln_bwd_kernelINS_13Kernel_traitsIf6__halfS2_S2_fjLj768ELj1ELj4ELj1ELj16ENS_18Kernel_traits_baseILj768EfS2_S2_S2_fjLj128EEEEELb1ELb1ELb1ELb1EEEvNS_9BwdParamsE) ;  /* 0xffffa25094007950 */ /* 0x000fea0003c3ffff */
.L_x_6045:
        /* <DEDUP_REMOVED lines=13> */
.L_x_9849:


//--------------------- .text._ZN10layer_norm13ln_bwd_kernelINS_13Kernel_traitsI6__halfS2_fS2_fjLj768ELj1ELj4ELj1ELj16ENS_18Kernel_traits_baseILj768ES2_S2_fS2_fjLj128EEEEELb0ELb0ELb0ELb0EEEvNS_9BwdParamsE --------------------------
	.section	.text._ZN10layer_norm13ln_bwd_kernelINS_13Kernel_traitsI6__halfS2_fS2_fjLj768ELj1ELj4ELj1ELj16ENS_18Kernel_traits_baseILj768ES2_S2_fS2_fjLj128EEEEELb0ELb0ELb0ELb0EEEvNS_9BwdParamsE,"ax",@progbits
	.sectioninfo	@"SHI_REGISTERS=180"
	.align	128
        .global         _ZN10layer_norm13ln_bwd_kernelINS_13Kernel_traitsI6__halfS2_fS2_fjLj768ELj1ELj4ELj1ELj16ENS_18Kernel_traits_baseILj768ES2_S2_fS2_fjLj128EEEEELb0ELb0ELb0ELb0EEEvNS_9BwdParamsE
        .type           _ZN10layer_norm13ln_bwd_kernelINS_13Kernel_traitsI6__halfS2_fS2_fjLj768ELj1ELj4ELj1ELj16ENS_18Kernel_traits_baseILj768ES2_S2_fS2_fjLj128EEEEELb0ELb0ELb0ELb0EEEvNS_9BwdParamsE,@function
        .size           _ZN10layer_norm13ln_bwd_kernelINS_13Kernel_traitsI6__halfS2_fS2_fjLj768ELj1ELj4ELj1ELj16ENS_18Kernel_traits_baseILj768ES2_S2_fS2_fjLj128EEEEELb0ELb0ELb0ELb0EEEvNS_9BwdParamsE,(.L_x_9850 - _ZN10layer_norm13ln_bwd_kernelINS_13Kernel_traitsI6__halfS2_fS2_fjLj768ELj1ELj4ELj1ELj16ENS_18Kernel_traits_baseILj768ES2_S2_fS2_fjLj128EEEEELb0ELb0ELb0ELb0EEEvNS_9BwdParamsE)
        .other          _ZN10layer_norm13ln_bwd_kernelINS_13Kernel_traitsI6__halfS2_fS2_fjLj768ELj1ELj4ELj1ELj16ENS_18Kernel_traits_baseILj768ES2_S2_fS2_fjLj128EEEEELb0ELb0ELb0ELb0EEEvNS_9BwdParamsE,@"STO_CUDA_ENTRY STV_DEFAULT"
_ZN10layer_norm13ln_bwd_kernelINS_13Kernel_traitsI6__halfS2_fS2_fjLj768ELj1ELj4ELj1ELj16ENS_18Kernel_traits_baseILj768ES2_S2_fS2_fjLj128EEEEELb0ELb0ELb0ELb0EEEvNS_9BwdParamsE:
.text._ZN10layer_norm13ln_bwd_kernelINS_13Kernel_traitsI6__halfS2_fS2_fjLj768ELj1ELj4ELj1ELj16ENS_18Kernel_traits_baseILj768ES2_S2_fS2_fjLj128EEEEELb0ELb0ELb0ELb0EEEvNS_9BwdParamsE:
        /* <DEDUP_REMOVED lines=79> */
.L_x_6062:
        /* <DEDUP_REMOVED lines=40> */
[--C-:B---3--:R-:W-:Y:S01]  /*0770*/  HADD2.F32 R89, -RZ, R92.reuse.H0_H0 ;  /* 0x2000005cff597230 */ /* 0x108fe20000004100 */
[C---:B------:R-:W-:Y:S01]  /*0780*/  FADD.FTZ R161, -R167.reuse, R90 ;  /* 0x0000005aa7a17221 */ /* 0x040fe20000010100 */
[----:B------:R-:W-:Y:S01]  /*0790*/  HADD2.F32 R92, -RZ, R92.H1_H1 ;  /* 0x3000005cff5c7230 */ /* 0x000fe20000004100 */
[----:B-----5:R-:W-:Y:S01]  /*07a0*/  FMUL.FTZ R127, R120, R127 ;  /* 0x0000007f787f7220 */ /* 0x020fe20000410000 */
[--C-:B------:R-:W-:Y:S01]  /*07b0*/  HADD2.F32 R162, -RZ, R93.reuse.H0_H0 ;  /* 0x2000005dffa27230 */ /* 0x100fe20000004100 */
[----:B0-----:R-:W-:Y:S01]  /*07c0*/  FMUL.FTZ R158, R2, R89 ;  /* 0x00000059029e7220 */ /* 0x001fe20000410000 */
[----:B------:R-:W-:Y:S01]  /*07d0*/  HADD2.F32 R88, -RZ, R93.H1_H1 ;  /* 0x3000005dff587230 */ /* 0x000fe20000004100 */
[C---:B-1----:R-:W-:Y:S01]  /*07e0*/  FMUL.FTZ R156, R120.reuse, R155 ;  /* 0x0000009b789c7220 */ /* 0x042fe20000410000 */
[--C-:B------:R-:W-:Y:S01]  /*07f0*/  HADD2.F32 R171, -RZ, R95.reuse.H0_H0 ;  /* 0x2000005fffab7230 */ /* 0x100fe20000004100 */
[C---:B----4-:R-:W-:Y:S01]  /*0800*/  FADD.FTZ R93, -R167.reuse, R84 ;  /* 0x00000054a75d7221 */ /* 0x050fe20000010100 */
[----:B------:R-:W-:Y:S01]  /*0810*/  HADD2.F32 R90, -RZ, R95.H1_H1 ;  /* 0x3000005fff5a7230 */ /* 0x000fe20000004100 */
[----:B------:R-:W-:Y:S01]  /*0820*/  FADD.FTZ R95, -R167, R85 ;  /* 0x00000055a75f7221 */ /* 0x000fe20000010100 */
[--C-:B------:R-:W-:Y:S01]  /*0830*/  HADD2.F32 R165, -RZ, R94.reuse.H0_H0 ;  /* 0x2000005effa57230 */ /* 0x100fe20000004100 */
[----:B------:R-:W-:Y:S01]  /*0840*/  FMUL.FTZ R155, R120, R161 ;  /* 0x000000a1789b7220 */ /* 0x000fe20000410000 */
[----:B------:R-:W-:Y:S01]  /*0850*/  HADD2.F32 R94, -RZ, R94.H1_H1 ;  /* 0x3000005eff5e7230 */ /* 0x000fe20000004100 */
[----:B------:R-:W-:-:S02]  /*0860*/  FMUL.FTZ R157, R96, R92 ;  /* 0x0000005c609d7220 */ /* 0x000fc40000410000 */
[----:B------:R-:W-:Y:S02]  /*0870*/  FADD.FTZ R84, RZ, R158 ;  /* 0x0000009eff547221 */ /* 0x000fe40000010000 */
[----:B------:R-:W-:Y:S02]  /*0880*/  FFMA.FTZ R85, R127, R158, RZ ;  /* 0x0000009e7f557223 */ /* 0x000fe400000100ff */
[----:B------:R-:W-:Y:S02]  /*0890*/  FADD.FTZ R173, -R167, R87 ;  /* 0x00000057a7ad7221 */ /* 0x000fe40000010100 */
        /* <DEDUP_REMOVED lines=14> */
[----:B------:R-:W-:-:S02]  /*0980*/  FADD.FTZ R169, -R167, R86 ;  /* 0x00000056a7a97221 */ /* 0x000fc40000010100 */
        /* <DEDUP_REMOVED lines=28> */
.L_x_6049:
[----:B0-----:R-:W-:Y:S05]  /*0b50*/  BSYNC B1 ;  /* 0x0000000000017941 */ /* 0x001fea0003800000 */
.L_x_6048:
        /* <DEDUP_REMOVED lines=18> */
[----:B----4-:R-:W-:-:S03]  /*0c80*/  HADD2.F32 R89, -RZ, R92.H0_H0 ;  /* 0x2000005cff597230 */ /* 0x010fc60000004100 */
[----:B0----5:R-:W-:Y:S01]  /*0c90*/  FMUL.FTZ R123, R120, R131 ;  /* 0x00000083787b7220 */ /* 0x021fe20000410000 */
[----:B------:R-:W-:Y:S01]  /*0ca0*/  HADD2.F32 R92, -RZ, R92.H1_H1 ;  /* 0x3000005cff5c7230 */ /* 0x000fe20000004100 */
[C---:B------:R-:W-:Y:S02]  /*0cb0*/  FADD.FTZ R137, -R167.reuse, R91 ;  /* 0x0000005ba7897221 */ /* 0x040fe40000010100 */
[----:B------:R-:W-:Y:S01]  /*0cc0*/  FMUL.FTZ R124, R102, R89 ;  /* 0x00000059667c7220 */ /* 0x000fe20000410000 */
[--C-:B------:R-:W-:Y:S01]  /*0cd0*/  HADD2.F32 R91, -RZ, R93.reuse.H0_H0 ;  /* 0x2000005dff5b7230 */ /* 0x100fe20000004100 */
[C---:B---3--:R-:W-:Y:S01]  /*0ce0*/  FADD.FTZ R85, -R167.reuse, R85 ;  /* 0x00000055a7557221 */ /* 0x048fe20000010100 */
[----:B------:R-:W-:Y:S01]  /*0cf0*/  HADD2.F32 R88, -RZ, R93.H1_H1 ;  /* 0x3000005dff587230 */ /* 0x000fe20000004100 */
        /* <DEDUP_REMOVED lines=20> */
[----:B------:R-:W-:Y:S01]  /*0e40*/  FFMA.FTZ R174, R126, R133, R174 ;  /* 0x000000857eae7223 */ /* 0x000fe200000100ae */
[--C-:B------:R-:W-:Y:S01]  /*0e50*/  HADD2.F32 R177, -RZ, R95.reuse.H0_H0 ;  /* 0x2000005fffb17230 */ /* 0x100fe20000004100 */
[----:B------:R-:W-:Y:S01]  /*0e60*/  FMUL.FTZ R137, R107, R94 ;  /* 0x0000005e6b897220 */ /* 0x000fe20000410000 */
[----:B------:R-:W-:Y:S01]  /*0e70*/  HADD2.F32 R90, -RZ, R95.H1_H1 ;  /* 0x3000005fff5a7230 */ /* 0x000fe20000004100 */
        /* <DEDUP_REMOVED lines=30> */
.L_x_6051:
[----:B------:R-:W-:Y:S05]  /*1060*/  BSYNC B1 ;  /* 0x0000000000017941 */ /* 0x000fea0003800000 */
.L_x_6050:
        /* <DEDUP_REMOVED lines=24> */
[C---:B----4-:R-:W-:Y:S01]  /*11f0*/  FADD.FTZ R95, -R167.reuse, R84 ;  /* 0x00000054a75f7221 */ /* 0x050fe20000010100 */
[--C-:B------:R-:W-:Y:S01]  /*1200*/  HADD2.F32 R91, -RZ, R93.reuse.H0_H0 ;  /* 0x2000005dff5b7230 */ /* 0x100fe20000004100 */
[----:B------:R-:W-:Y:S01]  /*1210*/  FADD.FTZ R147, -R167, R90 ;  /* 0x0000005aa7937221 */ /* 0x000fe20000010100 */
[----:B------:R-:W-:Y:S01]  /*1220*/  HADD2.F32 R93, -RZ, R93.H1_H1 ;  /* 0x3000005dff5d7230 */ /* 0x000fe20000004100 */
[----:B-1----:R-:W-:Y:S01]  /*1230*/  FMUL.FTZ R140, R120, R145 ;  /* 0x00000091788c7220 */ /* 0x002fe20000410000 */
[--C-:B------:R-:W-:Y:S01]  /*1240*/  HADD2.F32 R148, -RZ, R94.reuse.H0_H0 ;  /* 0x2000005eff947230 */ /* 0x100fe20000004100 */
[----:B------:R-:W-:Y:S01]  /*1250*/  FMUL.FTZ R143, R111, R92 ;  /* 0x0000005c6f8f7220 */ /* 0x000fe20000410000 */
        /* <DEDUP_REMOVED lines=13> */
[----:B------:R-:W-:-:S02]  /*1330*/  FADD.FTZ R153, -R167, R86 ;  /* 0x00000056a7997221 */ /* 0x000fc40000010100 */
        /* <DEDUP_REMOVED lines=34> */
.L_x_6053:
[----:B------:R-:W-:Y:S05]  /*1560*/  BSYNC B1 ;  /* 0x0000000000017941 */ /* 0x000fea0003800000 */
.L_x_6052:
[----:B-----5:R-:W-:Y:S01]  /*1570*/  @P0 HADD2.F32 R121, -RZ, R163.H0_H0 ;  /* 0x200000a3ff790230 */ /* 0x020fe20000004100 */
[----:B------:R-:W-:Y:S05]  /*1580*/  BRA.DIV ~URZ, `(.L_x_6054) ;  /* 0x00001a627f007947 */ /* 0x000fea000b800000 */
[----:B------:R0:W1:Y:S02]  /*1590*/  SHFL.BFLY PT, R86, R173, 0x1, 0x1f ;  /* 0x0c201f00ad567f89 */ /* 0x00006400000e0000 */
.L_x_6063:
        /* <DEDUP_REMOVED lines=18> */
.L_x_6064:
        /* <DEDUP_REMOVED lines=29> */
[----:B------:R-:W-:Y:S01]  /*1890*/  F2FP.PACK_AB R84, R87, R84 ;  /* 0x000000545754723e */ /* 0x000fe200000000ff */
        /* <DEDUP_REMOVED lines=30> */
[----:B------:R-:W-:Y:S01]  /*1a80*/  F2FP.PACK_AB R85, R86, R85 ;  /* 0x000000555655723e */ /* 0x000fe200000000ff */
[-C--:B------:R-:W-:Y:S02]  /*1a90*/  FMUL.FTZ R87, R93, R121.reuse ;  /* 0x000000795d577220 */ /* 0x080fe40000410000 */
[----:B------:R-:W-:Y:S01]  /*1aa0*/  FMUL.FTZ R90, R90, R121 ;  /* 0x000000795a5a7220 */ /* 0x000fe20000410000 */
[----:B------:R-:W-:Y:S01]  /*1ab0*/  F2FP.PACK_AB R86, R88, R89 ;  /* 0x000000595856723e */ /* 0x000fe200000000ff */
[----:B------:R-:W-:-:S03]  /*1ac0*/  @P1 IMAD.WIDE.U32 R88, R119, R92, c[0x0][0x258] ;  /* 0x0000960077581625 */ /* 0x000fc600078e005c */
[----:B------:R-:W-:Y:S01]  /*1ad0*/  F2FP.PACK_AB R87, R90, R87 ;  /* 0x000000575a57723e */ /* 0x000fe200000000ff */
[C---:B------:R-:W-:Y:S01]  /*1ae0*/  IMAD.WIDE.U32 R90, R119.reuse, R174, c[0x0][0x248] ;  /* 0x00009200775a7625 */ /* 0x040fe200078e00ae */
[----:B------:R0:W-:Y:S01]  /*1af0*/  @P1 STG.E.128 [R88.64], R76 ;  /* 0x0000004c58001986 */ /* 0x0001e2000c101d04 */
[----:B------:R-:W-:-:S03]  /*1b00*/  IADD3 R119, R119, 0x20, RZ ;  /* 0x0000002077777810 */ /* 0x000fc60007ffe0ff */
[----:B------:R0:W-:Y:S04]  /*1b10*/  @P1 STG.E.128 [R88.64+0x10], R80 ;  /* 0x0000105058001986 */ /* 0x0001e8000c101d04 */
[----:B------:R0:W-:Y:S02]  /*1b20*/  STG.E.128 [R90.64], R84 ;  /* 0x000000545a007986 */ /* 0x0001e4000c101d04 */
.L_x_6057:
[----:B------:R-:W-:Y:S05]  /*1b30*/  BSYNC B1 ;  /* 0x0000000000017941 */ /* 0x000fea0003800000 */
.L_x_6056:
        /* <DEDUP_REMOVED lines=66> */
.L_x_6059:
[----:B------:R-:W-:Y:S05]  /*1f60*/  BSYNC B1 ;  /* 0x0000000000017941 */ /* 0x000fea0003800000 */
.L_x_6058:
        /* <DEDUP_REMOVED lines=52> */
[----:B------:R-:W-:Y:S01]  /*22b0*/  F2FP.PACK_AB R84, R85, R84 ;  /* 0x000000545554723e */ /* 0x000fe200000000ff */
[-C--:B------:R-:W-:Y:S02]  /*22c0*/  FMUL.FTZ R86, R93, R121.reuse ;  /* 0x000000795d567220 */ /* 0x080fe40000410000 */
[----:B------:R-:W-:Y:S01]  /*22d0*/  FMUL.FTZ R87, R90, R121 ;  /* 0x000000795a577220 */ /* 0x000fe20000410000 */
[----:B------:R-:W-:Y:S01]  /*22e0*/  F2FP.PACK_AB R85, R88, R89 ;  /* 0x000000595855723e */ /* 0x000fe200000000ff */
[-C--:B------:R-:W-:Y:S02]  /*22f0*/  FMUL.FTZ R163, R163, R121.reuse ;  /* 0x00000079a3a37220 */ /* 0x080fe40000410000 */
[----:B------:R-:W-:Y:S01]  /*2300*/  FMUL.FTZ R90, R120, R121 ;  /* 0x00000079785a7220 */ /* 0x000fe20000410000 */
[----:B------:R-:W-:Y:S01]  /*2310*/  F2FP.PACK_AB R86, R87, R86 ;  /* 0x000000565756723e */ /* 0x000fe200000000ff */
[----:B------:R-:W-:-:S03]  /*2320*/  @P1 IMAD.WIDE.U32 R88, R119, R92, c[0x0][0x258] ;  /* 0x0000960077581625 */ /* 0x000fc600078e005c */
[----:B------:R-:W-:Y:S01]  /*2330*/  F2FP.PACK_AB R87, R90, R163 ;  /* 0x000000a35a57723e */ /* 0x000fe200000000ff */
[----:B------:R-:W-:Y:S01]  /*2340*/  IMAD.WIDE.U32 R90, R119, R94, c[0x0][0x248] ;  /* 0x00009200775a7625 */ /* 0x000fe200078e005e */
[----:B------:R0:W-:Y:S04]  /*2350*/  @P1 STG.E.128 [R88.64], R76 ;  /* 0x0000004c58001986 */ /* 0x0001e8000c101d04 */
[----:B------:R0:W-:Y:S04]  /*2360*/  @P1 STG.E.128 [R88.64+0x10], R80 ;  /* 0x0000105058001986 */ /* 0x0001e8000c101d04 */
[----:B------:R0:W-:Y:S02]  /*2370*/  STG.E.128 [R90.64], R84 ;  /* 0x000000545a007986 */ /* 0x0001e4000c101d04 */
.L_x_6061:
[----:B------:R-:W-:Y:S05]  /*2380*/  BSYNC B1 ;  /* 0x0000000000017941 */ /* 0x000fea0003800000 */
.L_x_6060:
[----:B0-----:R-:W-:-:S04]  /*2390*/  MOV R85, c[0x0][0x160] ;  /* 0x0000580000557a02 */ /* 0x001fc80000000f00 */
[----:B------:R-:W-:-:S04]  /*23a0*/  LEA R118, R85, R118, 0x2 ;  /* 0x0000007655767211 */ /* 0x000fc800078e10ff */
[----:B------:R-:W-:-:S13]  /*23b0*/  ISETP.GE.AND P0, PT, R118, c[0x0][0x164], PT ;  /* 0x0000590076007a0c */ /* 0x000fda0003f06270 */
[----:B------:R-:W-:Y:S01]  /*23c0*/  @P0 CALL.REL.NOINC `(.L_x_6047) ;  /* 0x0000001000000944 */ /* 0x000fe20003c00000 */
[----:B------:R-:W-:Y:S05]  /*23d0*/  BRA `(.L_x_6062) ;  /* 0xffffe11000007947 */ /* 0x000fea000383ffff */
.L_x_6047:
[----:B0-----:R-:W-:Y:S05]  /*23e0*/  BSYNC B0 ;  /* 0x0000000000007941 */ /* 0x001fea0003800000 */
.L_x_6046:
        /* <DEDUP_REMOVED lines=192> */
.L_x_6054:
[----:B------:R-:W-:Y:S01]  /*2ff0*/  HFMA2.MMA R92, -RZ, RZ, 0, 5.9604644775390625e-08 ;  /* 0x00000001ff5c7435 */ /* 0x000fe200000001ff */
[----:B------:R-:W-:Y:S02]  /*3000*/  MOV R87, R173 ;  /* 0x000000ad00577202 */ /* 0x000fe40000000f00 */
[----:B------:R-:W-:Y:S02]  /*3010*/  MOV R89, 0x1f ;  /* 0x0000001f00597802 */ /* 0x000fe40000000f00 */
[----:B------:R-:W-:-:S02]  /*3020*/  MOV R94, 0xffffffff ;  /* 0xffffffff005e7802 */ /* 0x000fc40000000f00 */
[----:B------:R-:W-:Y:S02]  /*3030*/  MOV R84, 0x3050 ;  /* 0x0000305000547802 */ /* 0x000fe40000000f00 */
[----:B------:R-:W-:Y:S05]  /*3040*/  CALL.REL.NOINC `($__internal_120_$__cuda_sm70_shflsync_bfly_p) ;  /* 0x0000046000007944 */ /* 0x000fea0003c00000 */
[----:B-1----:R-:W-:Y:S01]  /*3050*/  MOV R86, R87 ;  /* 0x0000005700567202 */ /* 0x002fe20000000f00 */
[----:B0-----:R-:W-:Y:S05]  /*3060*/  BRA `(.L_x_6063) ;  /* 0xffffe53000007947 */ /* 0x001fea000383ffff */
.L_x_6055:
[----:B------:R-:W-:Y:S01]  /*3070*/  HFMA2.MMA R92, -RZ, RZ, 0, 5.9604644775390625e-08 ;  /* 0x00000001ff5c7435 */ /* 0x000fe200000001ff */
[----:B------:R-:W-:Y:S02]  /*3080*/  MOV R87, R174 ;  /* 0x000000ae00577202 */ /* 0x000fe40000000f00 */
[----:B------:R-:W-:Y:S02]  /*3090*/  MOV R89, 0x1f ;  /* 0x0000001f00597802 */ /* 0x000fe40000000f00 */
[----:B------:R-:W-:Y:S02]  /*30a0*/  MOV R94, 0xffffffff ;  /* 0xffffffff005e7802 */ /* 0x000fe40000000f00 */
[----:B------:R-:W-:Y:S02]  /*30b0*/  MOV R84, 0x30d0 ;  /* 0x000030d000547802 */ /* 0x000fe40000000f00 */
[----:B01----:R-:W-:Y:S05]  /*30c0*/  CALL.REL.NOINC `($__internal_120_$__cuda_sm70_shflsync_bfly_p) ;  /* 0x000003e000007944 */ /* 0x003fea0003c00000 */
[----:B------:R-:W-:Y:S01]  /*30d0*/  FADD.FTZ R173, R86, R173 ;  /* 0x000000ad56ad7221 */ /* 0x000fe20000010000 */
[----:B0-----:R-:W-:Y:S01]  /*30e0*/  HFMA2.MMA R92, -RZ, RZ, 0, 1.1920928955078125e-07 ;  /* 0x00000002ff5c7435 */ /* 0x001fe200000001ff */
[----:B-1----:R-:W-:Y:S01]  /*30f0*/  FADD.FTZ R174, R174, R87 ;  /* 0x00000057aeae7221 */ /* 0x002fe20000010000 */
[----:B------:R-:W-:-:S02]  /*3100*/  MOV R89, 0x1f ;  /* 0x0000001f00597802 */ /* 0x000fc40000000f00 */
[----:B------:R-:W-:Y:S02]  /*3110*/  MOV R94, 0xffffffff ;  /* 0xffffffff005e7802 */ /* 0x000fe40000000f00 */
[----:B------:R-:W-:Y:S02]  /*3120*/  MOV R87, R173 ;  /* 0x000000ad00577202 */ /* 0x000fe40000000f00 */
[----:B------:R-:W-:Y:S02]  /*3130*/  MOV R84, 0x3150 ;  /* 0x0000315000547802 */ /* 0x000fe40000000f00 */
[----:B------:R-:W-:Y:S05]  /*3140*/  CALL.REL.NOINC `($__internal_120_$__cuda_sm70_shflsync_bfly_p) ;  /* 0x0000036000007944 */ /* 0x000fea0003c00000 */
[----:B0-----:R-:W-:Y:S01]  /*3150*/  HFMA2.MMA R92, -RZ, RZ, 0, 1.1920928955078125e-07 ;  /* 0x00000002ff5c7435 */ /* 0x001fe200000001ff */
[----:B-1----:R-:W-:Y:S02]  /*3160*/  MOV R86, R87 ;  /* 0x0000005700567202 */ /* 0x002fe40000000f00 */
[----:B------:R-:W-:Y:S02]  /*3170*/  MOV R87, R174 ;  /* 0x000000ae00577202 */ /* 0x000fe40000000f00 */
[----:B------:R-:W-:Y:S02]  /*3180*/  MOV R89, 0x1f ;  /* 0x0000001f00597802 */ /* 0x000fe40000000f00 */
[----:B------:R-:W-:-:S02]  /*3190*/  MOV R94, 0xffffffff ;  /* 0xffffffff005e7802 */ /* 0x000fc40000000f00 */
[----:B------:R-:W-:Y:S02]  /*31a0*/  MOV R84, 0x31c0 ;  /* 0x000031c000547802 */ /* 0x000fe40000000f00 */
[----:B------:R-:W-:Y:S05]  /*31b0*/  CALL.REL.NOINC `($__internal_120_$__cuda_sm70_shflsync_bfly_p) ;  /* 0x000002f000007944 */ /* 0x000fea0003c00000 */
[----:B------:R-:W-:Y:S01]  /*31c0*/  FADD.FTZ R173, R86, R173 ;  /* 0x000000ad56ad7221 */ /* 0x000fe20000010000 */
[----:B0-----:R-:W-:Y:S01]  /*31d0*/  HFMA2.MMA R92, -RZ, RZ, 0, 2.384185791015625e-07 ;  /* 0x00000004ff5c7435 */ /* 0x001fe200000001ff */
[----:B-1----:R-:W-:Y:S01]  /*31e0*/  FADD.FTZ R174, R174, R87 ;  /* 0x00000057aeae7221 */ /* 0x002fe20000010000 */
[----:B------:R-:W-:Y:S02]  /*31f0*/  MOV R89, 0x1f ;  /* 0x0000001f00597802 */ /* 0x000fe40000000f00 */
[----:B------:R-:W-:Y:S02]  /*3200*/  MOV R94, 0xffffffff ;  /* 0xffffffff005e7802 */ /* 0x000fe40000000f00 */
[----:B------:R-:W-:Y:S02]  /*3210*/  MOV R87, R173 ;  /* 0x000000ad00577202 */ /* 0x000fe40000000f00 */
[----:B------:R-:W-:Y:S02]  /*3220*/  MOV R84, 0x3240 ;  /* 0x0000324000547802 */ /* 0x000fe40000000f00 */
[----:B------:R-:W-:Y:S05]  /*3230*/  CALL.REL.NOINC `($__internal_120_$__cuda_sm70_shflsync_bfly_p) ;  /* 0x0000027000007944 */ /* 0x000fea0003c00000 */
[----:B0-----:R-:W-:Y:S01]  /*3240*/  HFMA2.MMA R92, -RZ, RZ, 0, 2.384185791015625e-07 ;  /* 0x00000004ff5c7435 */ /* 0x001fe200000001ff */
[----:B-1----:R-:W-:-:S02]  /*3250*/  MOV R86, R87 ;  /* 0x0000005700567202 */ /* 0x002fc40000000f00 */
[----:B------:R-:W-:Y:S02]  /*3260*/  MOV R87, R174 ;  /* 0x000000ae00577202 */ /* 0x000fe40000000f00 */
[----:B------:R-:W-:Y:S02]  /*3270*/  MOV R89, 0x1f ;  /* 0x0000001f00597802 */ /* 0x000fe40000000f00 */
[----:B------:R-:W-:Y:S02]  /*3280*/  MOV R94, 0xffffffff ;  /* 0xffffffff005e7802 */ /* 0x000fe40000000f00 */
[----:B------:R-:W-:Y:S02]  /*3290*/  MOV R84, 0x32b0 ;  /* 0x000032b000547802 */ /* 0x000fe40000000f00 */
[----:B------:R-:W-:Y:S05]  /*32a0*/  CALL.REL.NOINC `($__internal_120_$__cuda_sm70_shflsync_bfly_p) ;  /* 0x0000020000007944 */ /* 0x000fea0003c00000 */
[----:B------:R-:W-:Y:S01]  /*32b0*/  FADD.FTZ R173, R86, R173 ;  /* 0x000000ad56ad7221 */ /* 0x000fe20000010000 */
[----:B0-----:R-:W-:Y:S01]  /*32c0*/  HFMA2.MMA R92, -RZ, RZ, 0, 4.76837158203125e-07 ;  /* 0x00000008ff5c7435 */ /* 0x001fe200000001ff */
[----:B-1----:R-:W-:Y:S01]  /*32d0*/  FADD.FTZ R90, R174, R87 ;  /* 0x00000057ae5a7221 */ /* 0x002fe20000010000 */
[----:B------:R-:W-:Y:S02]  /*32e0*/  MOV R89, 0x1f ;  /* 0x0000001f00597802 */ /* 0x000fe40000000f00 */
[----:B------:R-:W-:-:S02]  /*32f0*/  MOV R94, 0xffffffff ;  /* 0xffffffff005e7802 */ /* 0x000fc40000000f00 */
[----:B------:R-:W-:Y:S02]  /*3300*/  MOV R87, R173 ;  /* 0x000000ad00577202 */ /* 0x000fe40000000f00 */
[----:B------:R-:W-:Y:S02]  /*3310*/  MOV R84, 0x3330 ;  /* 0x0000333000547802 */ /* 0x000fe40000000f00 */
[----:B------:R-:W-:Y:S05]  /*3320*/  CALL.REL.NOINC `($__internal_120_$__cuda_sm70_shflsync_bfly_p) ;  /* 0x0000018000007944 */ /* 0x000fea0003c00000 */
[----:B0-----:R-:W-:Y:S01]  /*3330*/  HFMA2.MMA R92, -RZ, RZ, 0, 4.76837158203125e-07 ;  /* 0x00000008ff5c7435 */ /* 0x001fe200000001ff */
[----:B-1----:R-:W-:Y:S02]  /*3340*/  MOV R86, R87 ;  /* 0x0000005700567202 */ /* 0x002fe40000000f00 */
[----:B------:R-:W-:Y:S02]  /*3350*/  MOV R87, R90 ;  /* 0x0000005a00577202 */ /* 0x000fe40000000f00 */
[----:B------:R-:W-:Y:S02]  /*3360*/  MOV R89, 0x1f ;  /* 0x0000001f00597802 */ /* 0x000fe40000000f00 */
[----:B------:R-:W-:Y:S02]  /*3370*/  MOV R94, 0xffffffff ;  /* 0xffffffff005e7802 */ /* 0x000fe40000000f00 */
[----:B------:R-:W-:-:S02]  /*3380*/  MOV R84, 0x33a0 ;  /* 0x000033a000547802 */ /* 0x000fc40000000f00 */
[----:B------:R-:W-:Y:S05]  /*3390*/  CALL.REL.NOINC `($__internal_120_$__cuda_sm70_shflsync_bfly_p) ;  /* 0x0000011000007944 */ /* 0x000fea0003c00000 */
[----:B------:R-:W-:Y:S01]  /*33a0*/  FADD.FTZ R88, R86, R173 ;  /* 0x000000ad56587221 */ /* 0x000fe20000010000 */
[----:B0-----:R-:W-:Y:S01]  /*33b0*/  HFMA2.MMA R92, -RZ, RZ, 0, 9.5367431640625e-07 ;  /* 0x00000010ff5c7435 */ /* 0x001fe200000001ff */
[----:B-1----:R-:W-:Y:S01]  /*33c0*/  FADD.FTZ R90, R90, R87 ;  /* 0x000000575a5a7221 */ /* 0x002fe20000010000 */
[----:B------:R-:W-:-:S02]  /*33d0*/  MOV R89, 0x1f ;  /* 0x0000001f00597802 */ /* 0x000fc40000000f00 */
[----:B------:R-:W-:Y:S02]  /*33e0*/  MOV R94, 0xffffffff ;  /* 0xffffffff005e7802 */ /* 0x000fe40000000f00 */
[----:B------:R-:W-:Y:S02]  /*33f0*/  MOV R87, R88 ;  /* 0x0000005800577202 */ /* 0x000fe40000000f00 */
[----:B------:R-:W-:Y:S02]  /*3400*/  MOV R84, 0x3420 ;  /* 0x0000342000547802 */ /* 0x000fe40000000f00 */
[----:B------:R-:W-:Y:S05]  /*3410*/  CALL.REL.NOINC `($__internal_120_$__cuda_sm70_shflsync_bfly_p) ;  /* 0x0000009000007944 */ /* 0x000fea0003c00000 */
[----:B0-----:R-:W-:Y:S01]  /*3420*/  HFMA2.MMA R92, -RZ, RZ, 0, 9.5367431640625e-07 ;  /* 0x00000010ff5c7435 */ /* 0x001fe200000001ff */
[----:B-1----:R-:W-:Y:S02]  /*3430*/  MOV R91, R87 ;  /* 0x00000057005b7202 */ /* 0x002fe40000000f00 */
[----:B------:R-:W-:Y:S02]  /*3440*/  MOV R87, R90 ;  /* 0x0000005a00577202 */ /* 0x000fe40000000f00 */
[----:B------:R-:W-:Y:S02]  /*3450*/  MOV R89, 0x1f ;  /* 0x0000001f00597802 */ /* 0x000fe40000000f00 */
[----:B------:R-:W-:-:S02]  /*3460*/  MOV R94, 0xffffffff ;  /* 0xffffffff005e7802 */ /* 0x000fc40000000f00 */
[----:B------:R-:W-:Y:S02]  /*3470*/  MOV R84, 0x3490 ;  /* 0x0000349000547802 */ /* 0x000fe40000000f00 */
[----:B------:R-:W-:Y:S05]  /*3480*/  CALL.REL.NOINC `($__internal_120_$__cuda_sm70_shflsync_bfly_p) ;  /* 0x0000002000007944 */ /* 0x000fea0003c00000 */
[----:B-1----:R-:W-:Y:S01]  /*3490*/  MOV R85, R87 ;  /* 0x0000005700557202 */ /* 0x002fe20000000f00 */
[----:B0-----:R-:W-:Y:S05]  /*34a0*/  BRA `(.L_x_6064) ;  /* 0xffffe21000007947 */ /* 0x001fea000383ffff */
        .weak           $__internal_120_$__cuda_sm70_shflsync_bfly_p
        .type           $__internal_120_$__cuda_sm70_shflsync_bfly_p,@function
        .size           $__internal_120_$__cuda_sm70_shflsync_bfly_p,(.L_x_9850 - $__internal_120_$__cuda_sm70_shflsync_bfly_p)
$__internal_120_$__cuda_sm70_shflsync_bfly_p:
[----:B------:R-:W-:Y:S01]  /*34b0*/  HFMA2.MMA R85, -RZ, RZ, 0, 0 ;  /* 0x00000000ff557435 */ /* 0x000fe200000001ff */
[----:B------:R-:W-:Y:S04]  /*34c0*/  WARPSYNC R94 ;  /* 0x0000005e00007348 */ /* 0x000fe80003800000 */
[----:B------:R0:W1:Y:S01]  /*34d0*/  SHFL.BFLY PT, R87, R87, R92, R89 ;  /* 0x0c00005c57577389 */ /* 0x00006200000e0059 */
[----:B------:R-:W-:Y:S05]  /*34e0*/  RET.REL.NODEC R84 `(_ZN10layer_norm13ln_bwd_kernelINS_13Kernel_traitsI6__halfS2_fS2_fjLj768ELj1ELj4ELj1ELj16ENS_18Kernel_traits_baseILj768ES2_S2_fS2_fjLj128EEEEELb0ELb0ELb0ELb0EEEvNS_9BwdParamsE) ;  /* 0xffffcb1054007950 */ /* 0x000fea0003c3ffff */
.L_x_6065:
        /* <DEDUP_REMOVED lines=9> */
.L_x_9850:


//--------------------- .text._ZN10layer_norm13ln_bwd_kernelINS_13Kernel_traitsI6__halfS2_fS2_fjLj768ELj1ELj4ELj1ELj16ENS_18Kernel_traits_baseILj768ES2_S2_fS2_fjLj128EEEEELb0ELb0ELb0ELb1EEEvNS_9BwdParamsE --------------------------
	.section	.text._ZN10layer_norm13ln_bwd_kernelINS_13Kernel_traitsI6__halfS2_fS2_fjLj768ELj1ELj4ELj1ELj16ENS_18Kernel_traits_baseILj768ES2_S2_fS2_fjLj128EEEEELb0ELb0ELb0ELb1EEEvNS_9BwdParamsE,"ax",@progbits
	.sectioninfo	@"SHI_REGISTERS=168"
	.align	128
        .global         _ZN10layer_norm13ln_bwd_kernelINS_13Kernel_traitsI6__halfS2_fS2_fjLj768ELj1ELj4ELj1ELj16ENS_18Kernel_traits_baseILj768ES2_S2_fS2_fjLj128EEEEELb0ELb0ELb0ELb1EEEvNS_9BwdParamsE
        .type           _ZN10layer_norm13ln_bwd_kernelINS_13Kernel_traitsI6__halfS2_fS2_fjLj768ELj1ELj4ELj1ELj16ENS_18Kernel_traits_baseILj768ES2_S2_fS2_fjLj128EEEEELb0ELb0ELb0ELb1EEEvNS_9BwdParamsE,@function
        .size           _ZN10layer_norm13ln_bwd_kernelINS_13Kernel_traitsI6__halfS2_fS2_fjLj768ELj1ELj4ELj1ELj16ENS_18Kernel_traits_baseILj768ES2_S2_fS2_fjLj128EEEEELb0ELb0ELb0ELb1EEEvNS_9BwdParamsE,(.L_x_9851 - _ZN10layer_norm13ln_bwd_kernelINS_13Kernel_traitsI6__halfS2_fS2_fjLj768ELj1ELj4ELj1ELj16ENS_18Kernel_traits_baseILj768ES2_S2_fS2_fjLj128EEEEELb0ELb0ELb0ELb1EEEvNS_9BwdParamsE)
        .other          _ZN10layer_norm13ln_bwd_kernelINS_13Kernel_traitsI6__halfS2_fS2_fjLj768ELj1ELj4ELj1ELj16ENS_18Kernel_traits_baseILj768ES2_S2_fS2_fjLj128EEEEELb0ELb0ELb0ELb1EEEvNS_9BwdParamsE,@"STO_CUDA_ENTRY STV_DEFAULT"
_ZN10layer_norm13ln_bwd_kernelINS_13Kernel_traitsI6__halfS2_fS2_fjLj768ELj1ELj4ELj1ELj16ENS_18Kernel_traits_baseILj768ES2_S2_fS2_fjLj128EEEEELb0ELb0ELb0ELb1EEEvNS_9BwdParamsE:
.text._ZN10layer_norm13ln_bwd_kernelINS_13Kernel_traitsI6__halfS2_fS2_fjLj768ELj1ELj4ELj1ELj16ENS_18Kernel_traits_baseILj768ES2_S2_fS2_fjLj128EEEEELb0ELb0ELb0ELb1EEEvNS_9BwdParamsE:
        /* <DEDUP_REMOVED lines=35> */
.L_x_6067:
        /* <DEDUP_REMOVED lines=32> */
[----:B------:R-:W-:Y:S02]  /*0430*/  HADD2.F32 R145, -RZ, R142.H1_H1 ;  /* 0x3000008eff917230 */ /* 0x000fe40000004100 */
[----:B------:R-:W-:Y:S02]  /*0440*/  HADD2.F32 R144, -RZ, R143.H0_H0 ;  /* 0x2000008fff907230 */ /* 0x000fe40000004100 */
[--C-:B---3--:R-:W-:Y:S02]  /*0450*/  HADD2.F32 R142, -RZ, R4.reuse.H0_H0 ;  /* 0x20000004ff8e7230 */ /* 0x108fe40000004100 */
[----:B------:R-:W-:-:S02]  /*0460*/  HADD2.F32 R141, -RZ, R4.H1_H1 ;  /* 0x30000004ff8d7230 */ /* 0x000fc40000004100 */
[--C-:B------:R-:W-:Y:S02]  /*0470*/  HADD2.F32 R139, -RZ, R5.reuse.H0_H0 ;  /* 0x20000005ff8b7230 */ /* 0x100fe40000004100 */
[----:B------:R-:W-:Y:S01]  /*0480*/  HADD2.F32 R138, -RZ, R5.H1_H1 ;  /* 0x30000005ff8a7230 */ /* 0x000fe20000004100 */
[----:B------:R-:W-:Y:S01]  /*0490*/  CS2R R4, SRZ ;  /* 0x0000000000047805 */ /* 0x000fe2000001ff00 */
[--C-:B------:R-:W-:Y:S02]  /*04a0*/  HADD2.F32 R137, -RZ, R6.reuse.H0_H0 ;  /* 0x20000006ff897230 */ /* 0x100fe40000004100 */
[----:B------:R-:W-:Y:S02]  /*04b0*/  HADD2.F32 R136, -RZ, R6.H1_H1 ;  /* 0x30000006ff887230 */ /* 0x000fe40000004100 */
[--C-:B------:R-:W-:Y:S02]  /*04c0*/  HADD2.F32 R135, -RZ, R7.reuse.H0_H0 ;  /* 0x20000007ff877230 */ /* 0x100fe40000004100 */
[----:B------:R-:W-:Y:S01]  /*04d0*/  HADD2.F32 R134, -RZ, R7.H1_H1 ;  /* 0x30000007ff867230 */ /* 0x000fe20000004100 */
[----:B------:R-:W-:Y:S01]  /*04e0*/  CS2R R6, SRZ ;  /* 0x0000000000067805 */ /* 0x000fe2000001ff00 */
[----:B----4-:R-:W-:-:S02]  /*04f0*/  HADD2.F32 R133, -RZ, R8.H0_H0 ;  /* 0x20000008ff857230 */ /* 0x010fc40000004100 */
        /* <DEDUP_REMOVED lines=9> */
[--C-:B------:R-:W-:Y:S02]  /*0590*/  HADD2.F32 R164, -RZ, R140.reuse.H0_H0 ;  /* 0x2000008cffa47230 */ /* 0x100fe40000004100 */
[----:B------:R-:W-:Y:S02]  /*05a0*/  HADD2.F32 R163, -RZ, R140.H1_H1 ;  /* 0x3000008cffa37230 */ /* 0x000fe40000004100 */
[----:B------:R-:W-:Y:S02]  /*05b0*/  HADD2.F32 R143, -RZ, R143.H1_H1 ;  /* 0x3000008fff8f7230 */ /* 0x000fe40000004100 */
.L_x_6073:
[----:B------:R-:W-:Y:S01]  /*05c0*/  ISETP.NE.U32.AND P0, PT, RZ, c[0x0][0x1c0], PT ;  /* 0x00007000ff007a0c */ /* 0x000fe20003f05070 */
[----:B------:R-:W-:Y:S01]  /*05d0*/  IMAD R56, R123, c[0x0][0x168], RZ ;  /* 0x00005a007b387a24 */ /* 0x000fe200078e02ff */
[----:B------:R-:W-:Y:S02]  /*05e0*/  LOP3.LUT R140, R165, 0x1f, RZ, 0xc0, !PT ;  /* 0x0000001fa58c7812 */ /* 0x000fe400078ec0ff */
[----:B------:R-:W-:-:S02]  /*05f0*/  ISETP.NE.AND.EX P0, PT, RZ, c[0x0][0x1c4], PT, P0 ;  /* 0x00007100ff007a0c */ /* 0x000fc40003f05300 */
[----:B------:R-:W-:Y:S02]  /*0600*/  SHF.R.S32.HI R57, RZ, 0x1f, R56 ;  /* 0x0000001fff397819 */ /* 0x000fe40000011438 */
[----:B------:R-:W-:Y:S02]  /*0610*/  MOV R114, 0x4 ;  /* 0x0000000400727802 */ /* 0x000fe40000000f00 */
[----:B------:R-:W-:Y:S02]  /*0620*/  LEA.HI R57, R57, R56, RZ, 0x3 ;  /* 0x0000003839397211 */ /* 0x000fe400078f18ff */
[----:B------:R-:W-:Y:S01]  /*0630*/  SHF.R.S32.HI R60, RZ, 0x1f, R123 ;  /* 0x0000001fff3c7819 */ /* 0x000fe2000001147b */
[----:B------:R-:W-:Y:S01]  /*0640*/  IMAD.WIDE R58, R123, R114, c[0x0][0x1a0] ;  /* 0x000068007b3a7625 */ /* 0x000fe200078e0272 */
[----:B------:R-:W-:Y:S02]  /*0650*/  LEA.HI.SX32 R140, R57, R140, 0x1d ;  /* 0x0000008c398c7211 */ /* 0x000fe400078feaff */
[----:B------:R-:W-:-:S02]  /*0660*/  MOV R118, 0x20 ;  /* 0x0000002000767802 */ /* 0x000fc40000000f00 */
[C---:B------:R-:W-:Y:S01]  /*0670*/  @P0 LEA R56, P1, R123.reuse, c[0x0][0x1c0], 0x1 ;  /* 0x000070007b380a11 */ /* 0x040fe200078208ff */
[----:B------:R0:W2:Y:S01]  /*0680*/  LDG.E R147, [R58.64] ;  /* 0x000000043a937981 */ /* 0x0000a2000c1e1900 */
[----:B------:R-:W-:Y:S02]  /*0690*/  MOV R85, 0x10 ;  /* 0x0000001000557802 */ /* 0x000fe40000000f00 */
[C---:B------:R-:W-:Y:S01]  /*06a0*/  IADD3 R122, R140.reuse, 0x40, RZ ;  /* 0x000000408c7a7810 */ /* 0x040fe20007ffe0ff */
[----:B------:R-:W-:Y:S01]  /*06b0*/  IMAD.WIDE.U32 R64, R140, R118, c[0x0][0x188] ;  /* 0x000062008c407625 */ /* 0x000fe200078e0076 */
[----:B------:R-:W-:-:S03]  /*06c0*/  @P0 LEA.HI.X R57, R123, c[0x0][0x1c4], R60, 0x1, P1 ;  /* 0x000071007b390a11 */ /* 0x000fc600008f0c3c */
[----:B------:R-:W-:Y:S02]  /*06d0*/  IMAD.WIDE.U32 R60, R140, R85, c[0x0][0x208] ;  /* 0x000082008c3c7625 */ /* 0x000fe400078e0055 */
[----:B------:R0:W3:Y:S02]  /*06e0*/  @P0 LDG.E.U16 R149, [R56.64] ;  /* 0x0000000438950981 */ /* 0x0000e4000c1e1500 */
[----:B------:R-:W-:Y:S02]  /*06f0*/  IMAD.WIDE.U32 R88, R122, R118, c[0x0][0x188] ;  /* 0x000062007a587625 */ /* 0x000fe400078e0076 */
[----:B------:R-:W4:Y:S02]  /*0700*/  LDG.E.128 R60, [R60.64] ;  /* 0x000000043c3c7981 */ /* 0x000f24000c1e1d00 */
[----:B------:R-:W-:Y:S02]  /*0710*/  IMAD.WIDE R114, R123, R114, c[0x0][0x1a8] ;  /* 0x00006a007b727625 */ /* 0x000fe400078e0272 */
[----:B------:R1:W3:Y:S04]  /*0720*/  LDG.E.128 R80, [R88.64] ;  /* 0x0000000458507981 */ /* 0x0002e8000c1e1d00 */
[----:B0-----:R0:W3:Y:S01]  /*0730*/  LDG.E.128 R56, [R64.64] ;  /* 0x0000000440387981 */ /* 0x0010e2000c1e1d00 */
[----:B------:R-:W-:-:S03]  /*0740*/  IADD3 R128, R140, 0x20, RZ ;  /* 0x000000208c807810 */ /* 0x000fc60007ffe0ff */
[----:B------:R0:W3:Y:S04]  /*0750*/  LDG.E R148, [R114.64] ;  /* 0x0000000472947981 */ /* 0x0000e8000c1e1900 */
[----:B-1----:R-:W3:Y:S01]  /*0760*/  LDG.E.128 R88, [R88.64+0x10] ;  /* 0x0000100458587981 */ /* 0x002ee2000c1e1d00 */
[----:B------:R-:W-:-:S03]  /*0770*/  IMAD.WIDE.U32 R76, R128, R118, c[0x0][0x188] ;  /* 0x00006200804c7625 */ /* 0x000fc600078e0076 */
[----:B0-----:R-:W3:Y:S04]  /*0780*/  LDG.E.128 R64, [R64.64+0x10] ;  /* 0x0000100440407981 */ /* 0x001ee8000c1e1d00 */
[----:B------:R0:W3:Y:S04]  /*0790*/  LDG.E.128 R68, [R76.64] ;  /* 0x000000044c447981 */ /* 0x0000e8000c1e1d00 */
[----:B0-----:R-:W3:Y:S01]  /*07a0*/  LDG.E.128 R76, [R76.64+0x10] ;  /* 0x000010044c4c7981 */ /* 0x001ee2000c1e1d00 */
[----:B------:R-:W-:-:S06]  /*07b0*/  IMAD.WIDE.U32 R72, R128, R85, c[0x0][0x208] ;  /* 0x0000820080487625 */ /* 0x000fcc00078e0055 */
[----:B------:R-:W3:Y:S01]  /*07c0*/  LDG.E.128 R72, [R72.64] ;  /* 0x0000000448487981 */ /* 0x000ee2000c1e1d00 */
[----:B------:R-:W-:-:S06]  /*07d0*/  IMAD.WIDE.U32 R84, R122, R85, c[0x0][0x208] ;  /* 0x000082007a547625 */ /* 0x000fcc00078e0055 */
[----:B------:R-:W3:Y:S01]  /*07e0*/  LDG.E.128 R84, [R84.64] ;  /* 0x0000000454547981 */ /* 0x000ee2000c1e1d00 */
[----:B------:R-:W-:Y:S01]  /*07f0*/  ISETP.NE.U32.AND P1, PT, RZ, c[0x0][0x218], PT ;  /* 0x00008600ff007a0c */ /* 0x000fe20003f25070 */
[----:B------:R-:W0:Y:S03]  /*0800*/  LDC.U8 R150, c[0x0][0x1f0] ;  /* 0x00007c00ff967b82 */ /* 0x000e260000000000 */
        /* <DEDUP_REMOVED lines=10> */
[----:B0-----:R-:W-:-:S02]  /*08b0*/  ISETP.NE.AND P1, PT, R150, RZ, PT ;  /* 0x000000ff9600720c */ /* 0x001fc40003f25270 */
[----:B-1----:R-:W-:Y:S02]  /*08c0*/  MOV R114, 0x3f800000 ;  /* 0x3f80000000727802 */ /* 0x002fe40000000f00 */
[----:B--2---:R-:W-:Y:S01]  /*08d0*/  FSEL R147, R147, RZ, !P1 ;  /* 0x000000ff93937208 */ /* 0x004fe20004800000 */
[----:B----4-:R-:W-:-:S04]  /*08e0*/  HADD2.F32 R116, -RZ, R60.H1_H1 ;  /* 0x3000003cff747230 */ /* 0x010fc80000004100 */
[C---:B---3--:R-:W-:Y:S02]  /*08f0*/  FADD.FTZ R56, -R147.reuse, R56 ;  /* 0x0000003893387221 */ /* 0x048fe40000010100 */
[C---:B------:R-:W-:Y:S01]  /*0900*/  FADD.FTZ R115, -R147.reuse, R59 ;  /* 0x0000003b93737221 */ /* 0x040fe20000010100 */
[----:B------:R-:W-:Y:S01]  /*0910*/  HADD2.F32 R59, -RZ, R60.H0_H0 ;  /* 0x2000003cff3b7230 */ /* 0x000fe20000004100 */
[C---:B------:R-:W-:Y:S02]  /*0920*/  FADD.FTZ R57, -R147.reuse, R57 ;  /* 0x0000003993397221 */ /* 0x040fe40000010100 */
[C---:B------:R-:W-:Y:S02]  /*0930*/  FADD.FTZ R156, -R147.reuse, R89 ;  /* 0x00000059939c7221 */ /* 0x040fe40000010100 */
[----:B------:R-:W-:Y:S02]  /*0940*/  FMUL.FTZ R89, R148, R56 ;  /* 0x0000003894597220 */ /* 0x000fe40000410000 */
[----:B------:R-:W-:-:S02]  /*0950*/  FADD.FTZ R157, -R147, R90 ;  /* 0x0000005a939d7221 */ /* 0x000fc40000010100 */
[----:B------:R-:W-:Y:S02]  /*0960*/  FADD.FTZ R58, -R147, R58 ;  /* 0x0000003a933a7221 */ /* 0x000fe40000010100 */
[----:B------:R-:W-:Y:S02]  /*0970*/  FMUL.FTZ R90, R148, R57 ;  /* 0x00000039945a7220 */ /* 0x000fe40000410000 */
[----:B------:R-:W-:Y:S02]  /*0980*/  FADD.FTZ R121, R59, R121 ;  /* 0x000000793b797221 */ /* 0x000fe40000010000 */
[-C--:B------:R-:W-:Y:S02]  /*0990*/  FFMA.FTZ R127, R89, R59.reuse, R127 ;  /* 0x0000003b597f7223 */ /* 0x080fe4000001007f */
[----:B------:R-:W-:Y:S01]  /*09a0*/  FMUL.FTZ R59, R164, R59 ;  /* 0x0000003ba43b7220 */ /* 0x000fe20000410000 */
[----:B------:R-:W-:Y:S01]  /*09b0*/  HADD2.F32 R60, -RZ, R61.H0_H0 ;  /* 0x2000003dff3c7230 */ /* 0x000fe20000004100 */
[----:B------:R-:W-:-:S02]  /*09c0*/  FMUL.FTZ R58, R148, R58 ;  /* 0x0000003a943a7220 */ /* 0x000fc40000410000 */
[----:B------:R-:W-:Y:S02]  /*09d0*/  FADD.FTZ R113, R116, R113 ;  /* 0x0000007174717221 */ /* 0x000fe40000010000 */
[-C--:B------:R-:W-:Y:S02]  /*09e0*/  FFMA.FTZ R120, R90, R116.reuse, R120 ;  /* 0x000000745a787223 */ /* 0x080fe40000010078 */
[----:B------:R-:W-:Y:S02]  /*09f0*/  FMUL.FTZ R116, R163, R116 ;  /* 0x00000074a3747220 */ /* 0x000fe40000410000 */
[----:B------:R-:W-:Y:S02]  /*0a00*/  FADD.FTZ R56, RZ, R59 ;  /* 0x0000003bff387221 */ /* 0x000fe40000010000 */
[----:B------:R-:W-:Y:S01]  /*0a10*/  FFMA.FTZ R57, R89, R59, RZ ;  /* 0x0000003b59397223 */ /* 0x000fe200000100ff */
        /* <DEDUP_REMOVED lines=18> */
[----:B------:R-:W-:Y:S02]  /*0b40*/  FADD.FTZ R91, -R147, R91 ;  /* 0x0000005b935b7221 */ /* 0x000fe40000010100 */
[----:B------:R-:W-:-:S02]  /*0b50*/  FMUL.FTZ R115, R148, R115 ;  /* 0x0000007394737220 */ /* 0x000fc40000410000 */
[----:B------:R-:W-:Y:S02]  /*0b60*/  FADD.FTZ R111, R60, R111 ;  /* 0x0000006f3c6f7221 */ /* 0x000fe40000010000 */
[-C--:B------:R-:W-:Y:S02]  /*0b70*/  FFMA.FTZ R112, R58, R60.reuse, R112 ;  /* 0x0000003c3a707223 */ /* 0x080fe40000010070 */
[----:B------:R-:W-:Y:S02]  /*0b80*/  FMUL.FTZ R60, R162, R60 ;  /* 0x0000003ca23c7220 */ /* 0x000fe40000410000 */
[----:B------:R-:W-:Y:S02]  /*0b90*/  FADD.FTZ R147, R56, R116 ;  /* 0x0000007438937221 */ /* 0x000fe40000010000 */
[----:B------:R-:W-:Y:S01]  /*0ba0*/  FFMA.FTZ R57, R90, R116, R57 ;  /* 0x000000745a397223 */ /* 0x000fe20000010039 */
[----:B------:R-:W-:Y:S01]  /*0bb0*/  HADD2.F32 R61, -RZ, R62.H0_H0 ;  /* 0x2000003eff3d7230 */ /* 0x000fe20000004100 */
[----:B------:R-:W-:-:S02]  /*0bc0*/  FADD.FTZ R109, R117, R109 ;  /* 0x0000006d756d7221 */ /* 0x000fc40000010000 */
[----:B------:R-:W-:Y:S02]  /*0bd0*/  FMUL.FTZ R64, R148, R64 ;  /* 0x0000004094407220 */ /* 0x000fe40000410000 */
[-C--:B------:R-:W-:Y:S02]  /*0be0*/  FFMA.FTZ R110, R115, R117.reuse, R110 ;  /* 0x00000075736e7223 */ /* 0x080fe4000001006e */
[----:B------:R-:W-:Y:S02]  /*0bf0*/  FMUL.FTZ R117, R161, R117 ;  /* 0x00000075a1757220 */ /* 0x000fe40000410000 */
[----:B------:R-:W-:Y:S02]  /*0c00*/  FADD.FTZ R56, R147, R60 ;  /* 0x0000003c93387221 */ /* 0x000fe40000010000 */
[----:B------:R-:W-:Y:S01]  /*0c10*/  FFMA.FTZ R158, R58, R60, R57 ;  /* 0x0000003c3a9e7223 */ /* 0x000fe20000010039 */
[----:B------:R-:W-:Y:S01]  /*0c20*/  HADD2.F32 R118, -RZ, R62.H1_H1 ;  /* 0x3000003eff767230 */ /* 0x000fe20000004100 */
[----:B------:R-:W-:-:S02]  /*0c30*/  FADD.FTZ R107, R61, R107 ;  /* 0x0000006b3d6b7221 */ /* 0x000fc40000010000 */
[----:B------:R-:W-:Y:S02]  /*0c40*/  FMUL.FTZ R65, R148, R65 ;  /* 0x0000004194417220 */ /* 0x000fe40000410000 */
        /* <DEDUP_REMOVED lines=20> */
[-C--:B------:R-:W-:Y:S02]  /*0d90*/  FFMA.FTZ R102, R67, R63.reuse, R102 ;  /* 0x0000003f43667223 */ /* 0x080fe40000010066 */
[----:B------:R-:W-:Y:S01]  /*0da0*/  FMUL.FTZ R68, R148, R68 ;  /* 0x0000004494447220 */ /* 0x000fe20000410000 */
[----:B------:R-:W-:Y:S01]  /*0db0*/  @P0 HADD2.F32 R114, -RZ, R149.H0_H0 ;  /* 0x20000095ff720230 */ /* 0x000fe20000004100 */
[----:B------:R-:W-:Y:S02]  /*0dc0*/  FMUL.FTZ R63, R143, R63 ;  /* 0x0000003f8f3f7220 */ /* 0x000fe40000410000 */
[----:B------:R-:W-:Y:S02]  /*0dd0*/  FADD.FTZ R56, R57, R62 ;  /* 0x0000003e39387221 */ /* 0x000fe40000010000 */
[----:B------:R-:W-:Y:S01]  /*0de0*/  FFMA.FTZ R158, R66, R62, R147 ;  /* 0x0000003e429e7223 */ /* 0x000fe20000010093 */
[----:B------:R-:W-:Y:S01]  /*0df0*/  HADD2.F32 R149, -RZ, R72.H1_H1 ;  /* 0x30000048ff957230 */ /* 0x000fe20000004100 */
[----:B------:R-:W-:-:S02]  /*0e00*/  FMUL.FTZ R69, R148, R69 ;  /* 0x0000004594457220 */ /* 0x000fc40000410000 */
        /* <DEDUP_REMOVED lines=8> */
[-C--:B------:R-:W-:Y:S02]  /*0e90*/  FFMA.FTZ R14, R69, R149.reuse, R14 ;  /* 0x00000095450e7223 */ /* 0x080fe4000001000e */
        /* <DEDUP_REMOVED lines=19> */
[----:B------:R-:W-:Y:S02]  /*0fd0*/  FFMA.FTZ R11, R76, R73, R11 ;  /* 0x000000494c0b7223 */ /* 0x000fe4000001000b */
        /* <DEDUP_REMOVED lines=8> */
[----:B------:R-:W-:Y:S02]  /*1060*/  FMUL.FTZ R151, R136, R151 ;  /* 0x0000009788977220 */ /* 0x000fe40000410000 */
[----:B------:R-:W-:Y:S02]  /*1070*/  FADD.FTZ R56, R56, R73 ;  /* 0x0000004938387221 */ /* 0x000fe40000010000 */
[----:B------:R-:W-:Y:S01]  /*1080*/  FFMA.FTZ R158, R76, R73, R147 ;  /* 0x000000494c9e7223 */ /* 0x000fe20000010093 */
[----:B------:R-:W-:Y:S01]  /*1090*/  HADD2.F32 R75, -RZ, R75.H1_H1 ;  /* 0x3000004bff4b7230 */ /* 0x000fe20000004100 */
[----:B------:R-:W-:-:S02]  /*10a0*/  FADD.FTZ R96, R74, R96 ;  /* 0x000000604a607221 */ /* 0x000fc40000010000 */
[-C--:B------:R-:W-:Y:S02]  /*10b0*/  FFMA.FTZ R10, R78, R74.reuse, R10 ;  /* 0x0000004a4e0a7223 */ /* 0x080fe4000001000a */
        /* <DEDUP_REMOVED lines=66> */
[----:B------:R-:W-:Y:S01]  /*14e0*/  FFMA.FTZ R158, R91, R147, R158 ;  /* 0x000000935b9e7223 */ /* 0x000fe2000001009e */
[----:B------:R-:W-:Y:S05]  /*14f0*/  BRA.DIV ~URZ, `(.L_x_6070) ;  /* 0x000018d27f007947 */ /* 0x000fea000b800000 */
[----:B------:R0:W1:Y:S02]  /*1500*/  SHFL.BFLY PT, R160, R159, 0x1, 0x1f ;  /* 0x0c201f009fa07f89 */ /* 0x00006400000e0000 */
.L_x_6074:
[----:B------:R-:W-:Y:S05]  /*1510*/  BRA.DIV ~URZ, `(.L_x_6071) ;  /* 0x000019127f007947 */ /* 0x000fea000b800000 */
[----:B------:R-:W2:Y:S01]  /*1520*/  SHFL.BFLY PT, R57, R158, 0x1, 0x1f ;  /* 0x0c201f009e397f89 */ /* 0x000ea200000e0000 */
[----:B-1----:R-:W-:-:S02]  /*1530*/  FADD.FTZ R160, R159, R160 ;  /* 0x000000a09fa07221 */ /* 0x002fc40000010000 */
        /* <DEDUP_REMOVED lines=15> */
.L_x_6075:
        /* <DEDUP_REMOVED lines=10> */
[-CC-:B0-----:R-:W-:Y:S01]  /*16d0*/  FFMA.FTZ R158, R89, R57.reuse, R56.reuse ;  /* 0x00000039599e7223 */ /* 0x181fe20000010038 */
        /* <DEDUP_REMOVED lines=24> */
[-C--:B------:R-:W-:Y:S02]  /*1860*/  FFMA.FTZ R88, R157, R57.reuse, R56 ;  /* 0x000000399d587223 */ /* 0x080fe40000010038 */
[----:B------:R-:W-:Y:S02]  /*1870*/  FADD.FTZ R89, R60, -R89 ;  /* 0x800000593c597221 */ /* 0x000fe40000010000 */
[----:B------:R-:W-:Y:S02]  /*1880*/  FADD.FTZ R117, R117, -R58 ;  /* 0x8000003a75757221 */ /* 0x000fe40000010000 */
[----:B------:R-:W-:Y:S02]  /*1890*/  FFMA.FTZ R56, R91, R57, R56 ;  /* 0x000000395b387223 */ /* 0x000fe40000010038 */
[----:B------:R-:W-:Y:S02]  /*18a0*/  FADD.FTZ R61, R61, -R64 ;  /* 0x800000403d3d7221 */ /* 0x000fe40000010000 */
[----:B------:R-:W-:-:S02]  /*18b0*/  FADD.FTZ R65, R118, -R65 ;  /* 0x8000004176417221 */ /* 0x000fc40000010000 */
[----:B------:R-:W-:Y:S02]  /*18c0*/  FADD.FTZ R115, R62, -R115 ;  /* 0x800000733e737221 */ /* 0x000fe40000010000 */
[----:B------:R-:W-:Y:S02]  /*18d0*/  FADD.FTZ R57, R72, -R67 ;  /* 0x8000004348397221 */ /* 0x000fe40000010000 */
[----:B------:R-:W-:Y:S02]  /*18e0*/  FADD.FTZ R91, R150, -R119 ;  /* 0x80000077965b7221 */ /* 0x000fe40000010000 */
[C---:B------:R-:W-:Y:S02]  /*18f0*/  FMUL.FTZ R67, R148.reuse, R59 ;  /* 0x0000003b94437220 */ /* 0x040fe40000410000 */
[----:B------:R-:W-:Y:S02]  /*1900*/  FMUL.FTZ R62, R148, R87 ;  /* 0x00000057943e7220 */ /* 0x000fe40000410000 */
[----:B------:R-:W-:-:S02]  /*1910*/  FADD.FTZ R63, R63, -R66 ;  /* 0x800000423f3f7221 */ /* 0x000fc40000010000 */
[----:B------:R-:W-:Y:S02]  /*1920*/  FADD.FTZ R157, R74, -R69 ;  /* 0x800000454a9d7221 */ /* 0x000fe40000010000 */
[C---:B------:R-:W-:Y:S02]  /*1930*/  FMUL.FTZ R119, R148.reuse, R89 ;  /* 0x0000005994777220 */ /* 0x040fe40000410000 */
[C---:B------:R-:W-:Y:S02]  /*1940*/  FMUL.FTZ R64, R148.reuse, R117 ;  /* 0x0000007594407220 */ /* 0x040fe40000410000 */
[C---:B------:R-:W-:Y:S02]  /*1950*/  FMUL.FTZ R69, R148.reuse, R61 ;  /* 0x0000003d94457220 */ /* 0x040fe40000410000 */
[----:B------:R-:W-:Y:S02]  /*1960*/  FMUL.FTZ R66, R148, R65 ;  /* 0x0000004194427220 */ /* 0x000fe40000410000 */
[----:B-----5:R-:W-:-:S02]  /*1970*/  @P0 FADD.FTZ R67, R24, R67 ;  /* 0x0000004318430221 */ /* 0x020fc40000010000 */
[----:B------:R-:W-:Y:S02]  /*1980*/  @P0 FADD.FTZ R62, R25, R62 ;  /* 0x0000003e193e0221 */ /* 0x000fe40000010000 */
[----:B------:R-:W-:Y:S02]  /*1990*/  @P0 FADD.FTZ R119, R26, R119 ;  /* 0x000000771a770221 */ /* 0x000fe40000010000 */
[----:B------:R-:W-:Y:S02]  /*19a0*/  @P0 FADD.FTZ R64, R27, R64 ;  /* 0x000000401b400221 */ /* 0x000fe40000010000 */
[----:B------:R-:W-:Y:S02]  /*19b0*/  @P0 FADD.FTZ R69, R28, R69 ;  /* 0x000000451c450221 */ /* 0x000fe40000010000 */
[----:B------:R-:W-:Y:S02]  /*19c0*/  @P0 FADD.FTZ R66, R29, R66 ;  /* 0x000000421d420221 */ /* 0x000fe40000010000 */
[----:B------:R-:W-:-:S02]  /*19d0*/  FADD.FTZ R71, R71, -R68 ;  /* 0x8000004447477221 */ /* 0x000fc40000010000 */
[----:B------:R-:W-:Y:S01]  /*19e0*/  FADD.FTZ R147, R147, -R56 ;  /* 0x8000003893937221 */ /* 0x000fe20000010000 */
[----:B------:R-:W-:Y:S01]  /*19f0*/  SEL R65, R66, R53, P2 ;  /* 0x0000003542417207 */ /* 0x000fe20001000000 */
[C---:B------:R-:W-:Y:S02]  /*1a00*/  FMUL.FTZ R89, R148.reuse, R57 ;  /* 0x0000003994597220 */ /* 0x040fe40000410000 */
[C---:B------:R-:W-:Y:S02]  /*1a10*/  FMUL.FTZ R115, R148.reuse, R115 ;  /* 0x0000007394737220 */ /* 0x040fe40000410000 */
[----:B------:R-:W-:Y:S01]  /*1a20*/  FMUL.FTZ R68, R148, R63 ;  /* 0x0000003f94447220 */ /* 0x000fe20000410000 */
[----:B------:R-:W-:Y:S01]  /*1a30*/  SEL R63, R64, R51, P2 ;  /* 0x00000033403f7207 */ /* 0x000fe20001000000 */
[-C--:B------:R-:W-:Y:S02]  /*1a40*/  FMUL.FTZ R56, R67, R114.reuse ;  /* 0x0000007243387220 */ /* 0x080fe40000410000 */
[----:B------:R-:W-:-:S02]  /*1a50*/  FMUL.FTZ R57, R62, R114 ;  /* 0x000000723e397220 */ /* 0x000fc40000410000 */
[-C--:B------:R-:W-:Y:S02]  /*1a60*/  FMUL.FTZ R58, R119, R114.reuse ;  /* 0x00000072773a7220 */ /* 0x080fe40000410000 */
[----:B------:R-:W-:Y:S01]  /*1a70*/  FMUL.FTZ R59, R64, R114 ;  /* 0x00000072403b7220 */ /* 0x000fe20000410000 */
[----:B------:R-:W-:Y:S01]  /*1a80*/  F2FP.PACK_AB R56, R57, R56 ;  /* 0x000000383938723e */ /* 0x000fe200000000ff */
[C---:B------:R-:W-:Y:S01]  /*1a90*/  FMUL.FTZ R60, R69.reuse, R114 ;  /* 0x00000072453c7220 */ /* 0x040fe20000410000 */
[----:B------:R-:W-:Y:S01]  /*1aa0*/  SEL R64, R69, R52, P2 ;  /* 0x0000003445407207 */ /* 0x000fe20001000000 */
[----:B------:R-:W-:Y:S01]  /*1ab0*/  FMUL.FTZ R61, R66, R114 ;  /* 0x00000072423d7220 */ /* 0x000fe20000410000 */
[----:B------:R-:W-:Y:S01]  /*1ac0*/  F2FP.PACK_AB R57, R59, R58 ;  /* 0x0000003a3b39723e */ /* 0x000fe200000000ff */
[----:B------:R-:W-:Y:S02]  /*1ad0*/  FADD.FTZ R85, R85, -R80 ;  /* 0x8000005055557221 */ /* 0x000fe40000010000 */
[----:B------:R-:W-:Y:S01]  /*1ae0*/  FADD.FTZ R77, R152, -R77 ;  /* 0x8000004d984d7221 */ /* 0x000fe20000010000 */
[----:B------:R-:W-:Y:S01]  /*1af0*/  F2FP.PACK_AB R58, R61, R60 ;  /* 0x0000003c3d3a723e */ /* 0x000fe200000000ff */
[----:B------:R-:W-:Y:S01]  /*1b00*/  FADD.FTZ R79, R154, -R79 ;  /* 0x8000004f9a4f7221 */ /* 0x000fe20000010000 */
[----:B------:R-:W-:Y:S01]  /*1b10*/  SEL R61, R62, R49, P2 ;  /* 0x000000313e3d7207 */ /* 0x000fe20001000000 */
[----:B------:R-:W-:Y:S01]  /*1b20*/  @P0 FADD.FTZ R115, R30, R115 ;  /* 0x000000731e730221 */ /* 0x000fe20000010000 */
[----:B------:R-:W-:Y:S01]  /*1b30*/  SEL R62, R119, R50, P2 ;  /* 0x00000032773e7207 */ /* 0x000fe20001000000 */
[----:B------:R-:W-:-:S02]  /*1b40*/  @P0 FADD.FTZ R68, R31, R68 ;  /* 0x000000441f440221 */ /* 0x000fc40000010000 */
[----:B------:R-:W-:Y:S01]  /*1b50*/  FADD.FTZ R155, R155, -R88 ;  /* 0x800000589b9b7221 */ /* 0x000fe20000010000 */
[----:B------:R-:W-:Y:S01]  /*1b60*/  SEL R66, R115, R54, P2 ;  /* 0x0000003673427207 */ /* 0x000fe20001000000 */
[C---:B------:R-:W-:Y:S02]  /*1b70*/  FMUL.FTZ R88, R148.reuse, R85 ;  /* 0x0000005594587220 */ /* 0x040fe40000410000 */
[----:B------:R-:W-:Y:S02]  /*1b80*/  FADD.FTZ R73, R73, -R76 ;  /* 0x8000004c49497221 */ /* 0x000fe40000010000 */
[----:B------:R-:W-:Y:S02]  /*1b90*/  FADD.FTZ R151, R151, -R70 ;  /* 0x8000004697977221 */ /* 0x000fe40000010000 */
[C---:B------:R-:W-:Y:S01]  /*1ba0*/  FMUL.FTZ R117, R148.reuse, R77 ;  /* 0x0000004d94757220 */ /* 0x040fe20000410000 */
[----:B------:R-:W-:Y:S01]  /*1bb0*/  @P1 MOV R77, 0x20 ;  /* 0x00000020004d1802 */ /* 0x000fe20000000f00 */
[----:B------:R-:W-:Y:S01]  /*1bc0*/  FMUL.FTZ R85, R148, R79 ;  /* 0x0000004f94557220 */ /* 0x000fe20000410000 */
[----:B------:R-:W-:Y:S01]  /*1bd0*/  HFMA2.MMA R79, -RZ, RZ, 0, 9.5367431640625e-07 ;  /* 0x00000010ff4f7435 */ /* 0x000fe200000001ff */
[----:B------:R-:W-:-:S02]  /*1be0*/  FMUL.FTZ R59, R115, R114 ;  /* 0x00000072733b7220 */ /* 0x000fc40000410000 */
[----:B------:R-:W-:Y:S02]  /*1bf0*/  FMUL.FTZ R60, R68, R114 ;  /* 0x00000072443c7220 */ /* 0x000fe40000410000 */
[----:B------:R-:W-:Y:S02]  /*1c00*/  FADD.FTZ R149, R149, -R90 ;  /* 0x8000005a95957221 */ /* 0x000fe40000010000 */
[----:B------:R-:W-:Y:S01]  /*1c10*/  FADD.FTZ R153, R153, -R82 ;  /* 0x8000005299997221 */ /* 0x000fe20000010000 */
[----:B------:R-:W-:Y:S01]  /*1c20*/  F2FP.PACK_AB R59, R60, R59 ;  /* 0x0000003b3c3b723e */ /* 0x000fe200000000ff */
[C---:B------:R-:W-:Y:S01]  /*1c30*/  FMUL.FTZ R87, R148.reuse, R73 ;  /* 0x0000004994577220 */ /* 0x040fe20000410000 */
[----:B------:R-:W-:Y:S01]  /*1c40*/  SEL R60, R67, R48, P2 ;  /* 0x00000030433c7207 */ /* 0x000fe20001000000 */
[----:B------:R-:W-:Y:S01]  /*1c50*/  FMUL.FTZ R82, R148, R151 ;  /* 0x0000009794527220 */ /* 0x000fe20000410000 */
[----:B------:R-:W-:Y:S01]  /*1c60*/  @P1 MOV R73, 0x20 ;  /* 0x0000002000491802 */ /* 0x000fe20000000f00 */
[----:B------:R-:W-:Y:S01]  /*1c70*/  FADD.FTZ R81, R84, -R81 ;  /* 0x8000005154517221 */ /* 0x000fe20000010000 */
[----:B------:R-:W-:Y:S01]  /*1c80*/  SEL R67, R68, R55, P2 ;  /* 0x0000003744437207 */ /* 0x000fe20001000000 */
[----:B------:R-:W-:-:S02]  /*1c90*/  FADD.FTZ R159, R86, -R83 ;  /* 0x80000053569f7221 */ /* 0x000fc40000010000 */
[C---:B------:R-:W-:Y:S02]  /*1ca0*/  FMUL.FTZ R71, R148.reuse, R71 ;  /* 0x0000004794477220 */ /* 0x040fe40000410000 */
[----:B------:R-:W-:Y:S02]  /*1cb0*/  FADD.FTZ R75, R75, -R78 ;  /* 0x8000004e4b4b7221 */ /* 0x000fe40000010000 */
[C---:B------:R-:W-:Y:S02]  /*1cc0*/  FMUL.FTZ R84, R148.reuse, R149 ;  /* 0x0000009594547220 */ /* 0x040fe40000410000 */
[----:B------:R-:W-:Y:S02]  /*1cd0*/  FMUL.FTZ R86, R148, R91 ;  /* 0x0000005b94567220 */ /* 0x000fe40000410000 */
[----:B------:R-:W-:-:S04]  /*1ce0*/  @P1 IMAD.WIDE.U32 R76, R140, R77, c[0x0][0x258] ;  /* 0x000096008c4c1625 */ /* 0x000fc800078e004d */
[----:B------:R-:W-:Y:S01]  /*1cf0*/  @P0 FADD.FTZ R87, R36, R87 ;  /* 0x0000005724570221 */ /* 0x000fe20000010000 */
[----:B------:R-:W-:Y:S01]  /*1d00*/  @P1 STG.E.128 [R76.64], R60 ;  /* 0x0000003c4c001986 */ /* 0x000fe2000c101d04 */
[----:B------:R-:W-:Y:S02]  /*1d10*/  @P0 FADD.FTZ R82, R37, R82 ;  /* 0x0000005225520221 */ /* 0x000fe40000010000 */
[----:B------:R-:W-:Y:S01]  /*1d20*/  @P0 FADD.FTZ R71, R32, R71 ;  /* 0x0000004720470221 */ /* 0x000fe20000010000 */
[----:B------:R0:W-:Y:S01]  /*1d30*/  @P1 STG.E.128 [R76.64+0x10], R64 ;  /* 0x000010404c001986 */ /* 0x0001e2000c101d04 */
[C---:B------:R-:W-:Y:S02]  /*1d40*/  FMUL.FTZ R83, R148.reuse, R157 ;  /* 0x0000009d94537220 */ /* 0x040fe40000410000 */
[C---:B------:R-:W-:Y:S01]  /*1d50*/  FMUL.FTZ R78, R148.reuse, R75 ;  /* 0x0000004b944e7220 */ /* 0x040fe20000410000 */
[----:B------:R-:W-:Y:S01]  /*1d60*/  SEL R68, R71, R48, P2 ;  /* 0x0000003047447207 */ /* 0x000fe20001000000 */
[----:B------:R-:W-:-:S02]  /*1d70*/  FMUL.FTZ R90, R148, R81 ;  /* 0x00000051945a7220 */ /* 0x000fc40000410000 */
[C---:B------:R-:W-:Y:S02]  /*1d80*/  FMUL.FTZ R91, R148.reuse, R153 ;  /* 0x00000099945b7220 */ /* 0x040fe40000410000 */
[----:B------:R-:W-:Y:S02]  /*1d90*/  FMUL.FTZ R80, R148, R159 ;  /* 0x0000009f94507220 */ /* 0x000fe40000410000 */
[----:B------:R-:W-:Y:S02]  /*1da0*/  @P0 FADD.FTZ R84, R33, R84 ;  /* 0x0000005421540221 */ /* 0x000fe40000010000 */
[----:B------:R-:W-:Y:S02]  /*1db0*/  @P0 FADD.FTZ R89, R34, R89 ;  /* 0x0000005922590221 */ /* 0x000fe40000010000 */
[----:B------:R-:W-:Y:S01]  /*1dc0*/  @P0 FADD.FTZ R86, R35, R86 ;  /* 0x0000005623560221 */ /* 0x000fe20000010000 */
[----:B------:R-:W-:Y:S01]  /*1dd0*/  SEL R69, R84, R49, P2 ;  /* 0x0000003154457207 */ /* 0x000fe20001000000 */
[----:B------:R-:W-:Y:S01]  /*1de0*/  IMAD.WIDE.U32 R74, R140, R79, c[0x0][0x248] ;  /* 0x000092008c4a7625 */ /* 0x000fe200078e004f */
[----:B------:R-:W-:-:S02]  /*1df0*/  SEL R70, R89, R50, P2 ;  /* 0x0000003259467207 */ /* 0x000fc40001000000 */
[----:B0-----:R-:W-:Y:S01]  /*1e00*/  MOV R76, c[0x0][0x160] ;  /* 0x00005800004c7a02 */ /* 0x001fe20000000f00 */
[-C--:B------:R-:W-:Y:S01]  /*1e10*/  FMUL.FTZ R60, R87, R114.reuse ;  /* 0x00000072573c7220 */ /* 0x080fe20000410000 */
[----:B------:R0:W-:Y:S01]  /*1e20*/  STG.E.128 [R74.64], R56 ;  /* 0x000000384a007986 */ /* 0x0001e2000c101d04 */
[-C--:B------:R-:W-:Y:S01]  /*1e30*/  FMUL.FTZ R61, R82, R114.reuse ;  /* 0x00000072523d7220 */ /* 0x080fe20000410000 */
[----:B------:R-:W-:Y:S01]  /*1e40*/  LEA R123, R76, R123, 0x2 ;  /* 0x0000007b4c7b7211 */ /* 0x000fe200078e10ff */
[C---:B------:R-:W-:Y:S02]  /*1e50*/  FMUL.FTZ R81, R148.reuse, R155 ;  /* 0x0000009b94517220 */ /* 0x040fe40000410000 */
        /* <DEDUP_REMOVED lines=8> */
[----:B0-----:R-:W-:Y:S01]  /*1ee0*/  F2FP.PACK_AB R58, R61, R60 ;  /* 0x0000003c3d3a723e */ /* 0x001fe200000000ff */
[----:B------:R-:W-:Y:S01]  /*1ef0*/  @P0 FADD.FTZ R88, R43, R88 ;  /* 0x000000582b580221 */ /* 0x000fe20000010000 */
[----:B------:R-:W-:Y:S01]  /*1f00*/  SEL R48, R117, R48, P2 ;  /* 0x0000003075307207 */ /* 0x000fe20001000000 */
        /* <DEDUP_REMOVED lines=12> */
[----:B------:R-:W-:Y:S01]  /*1fd0*/  F2FP.PACK_AB R59, R62, R59 ;  /* 0x0000003b3e3b723e */ /* 0x000fe200000000ff */
[----:B------:R-:W-:Y:S01]  /*1fe0*/  FMUL.FTZ R65, R91, R114 ;  /* 0x000000725b417220 */ /* 0x000fe20000410000 */
[----:B------:R-:W-:Y:S01]  /*1ff0*/  SEL R62, R83, R54, P2 ;  /* 0x00000036533e7207 */ /* 0x000fe20001000000 */
[----:B------:R-:W-:Y:S01]  /*2000*/  FMUL.FTZ R60, R88, R114 ;  /* 0x00000072583c7220 */ /* 0x000fe20000410000 */
[----:B------:R-:W-:Y:S01]  /*2010*/  F2FP.PACK_AB R64, R61, R64 ;  /* 0x000000403d40723e */ /* 0x000fe200000000ff */
[-C--:B------:R-:W-:Y:S01]  /*2020*/  FMUL.FTZ R66, R85, R114.reuse ;  /* 0x0000007255427220 */ /* 0x080fe20000410000 */
[----:B------:R-:W-:Y:S01]  /*2030*/  SEL R61, R82, R53, P2 ;  /* 0x00000035523d7207 */ /* 0x000fe20001000000 */
[-C--:B------:R-:W-:Y:S01]  /*2040*/  FMUL.FTZ R63, R80, R114.reuse ;  /* 0x00000072503f7220 */ /* 0x080fe20000410000 */
[----:B------:R-:W-:Y:S01]  /*2050*/  F2FP.PACK_AB R65, R60, R65 ;  /* 0x000000413c41723e */ /* 0x000fe200000000ff */
[----:B------:R-:W-:Y:S01]  /*2060*/  @P0 FADD.FTZ R148, R47, R148 ;  /* 0x000000942f940221 */ /* 0x000fe20000010000 */
[----:B0-----:R-:W-:Y:S01]  /*2070*/  @P1 MOV R69, 0x20 ;  /* 0x0000002000451802 */ /* 0x001fe20000000f00 */
[----:B------:R-:W-:Y:S01]  /*2080*/  FMUL.FTZ R115, R84, R114 ;  /* 0x0000007254737220 */ /* 0x000fe20000410000 */
[----:B------:R-:W-:Y:S01]  /*2090*/  F2FP.PACK_AB R66, R63, R66 ;  /* 0x000000423f42723e */ /* 0x000fe200000000ff */
[----:B------:R-:W-:Y:S01]  /*20a0*/  FMUL.FTZ R89, R89, R114 ;  /* 0x0000007259597220 */ /* 0x000fe20000410000 */
[----:B------:R-:W-:Y:S01]  /*20b0*/  SEL R60, R87, R52, P2 ;  /* 0x00000034573c7207 */ /* 0x000fe20001000000 */
[-C--:B------:R-:W-:Y:S01]  /*20c0*/  FMUL.FTZ R86, R86, R114.reuse ;  /* 0x0000007256567220 */ /* 0x080fe20000410000 */
[----:B------:R-:W-:Y:S01]  /*20d0*/  SEL R63, R78, R55, P2 ;  /* 0x000000374e3f7207 */ /* 0x000fe20001000000 */
[----:B------:R-:W-:Y:S01]  /*20e0*/  FMUL.FTZ R67, R81, R114 ;  /* 0x0000007251437220 */ /* 0x000fe20000410000 */
[----:B------:R-:W-:Y:S01]  /*20f0*/  F2FP.PACK_AB R56, R115, R116 ;  /* 0x000000747338723e */ /* 0x000fe200000000ff */
[----:B------:R-:W-:Y:S01]  /*2100*/  FMUL.FTZ R114, R148, R114 ;  /* 0x0000007294727220 */ /* 0x000fe20000410000 */
[----:B------:R-:W-:Y:S01]  /*2110*/  F2FP.PACK_AB R57, R86, R89 ;  /* 0x000000595639723e */ /* 0x000fe200000000ff */
        /* <DEDUP_REMOVED lines=9> */
[----:B------:R-:W-:Y:S01]  /*21b0*/  F2FP.PACK_AB R67, R114, R67 ;  /* 0x000000437243723e */ /* 0x000fe200000000ff */
[----:B------:R0:W-:Y:S01]  /*21c0*/  @P1 STG.E.128 [R68.64], R48 ;  /* 0x0000003044001986 */ /* 0x0001e2000c101d04 */
[----:B------:R-:W-:-:S03]  /*21d0*/  ISETP.GE.AND P0, PT, R123, c[0x0][0x164], PT ;  /* 0x000059007b007a0c */ /* 0x000fc60003f06270 */
[----:B------:R0:W-:Y:S04]  /*21e0*/  @P1 STG.E.128 [R68.64+0x10], R52 ;  /* 0x0000103444001986 */ /* 0x0001e8000c101d04 */
[----:B------:R0:W-:Y:S06]  /*21f0*/  STG.E.128 [R74.64], R64 ;  /* 0x000000404a007986 */ /* 0x0001ec000c101d04 */
[----:B0-----:R-:W-:Y:S01]  /*2200*/  @P0 CALL.REL.NOINC `(.L_x_6072) ;  /* 0x0000001000000944 */ /* 0x001fe20003c00000 */
[----:B------:R-:W-:Y:S05]  /*2210*/  BRA `(.L_x_6073) ;  /* 0xffffe3a000007947 */ /* 0x000fea000383ffff */
.L_x_6072:
[----:B------:R-:W-:Y:S05]  /*2220*/  BSYNC B1 ;  /* 0x0000000000017941 */ /* 0x000fea0003800000 */
.L_x_6069:
        /* <DEDUP_REMOVED lines=46> */
.L_x_6068:
[----:B------:R-:W-:Y:S05]  /*2510*/  BSYNC B0 ;  /* 0x0000000000007941 */ /* 0x000fea0003800000 */
.L_x_6066:
[----:B------:R-:W-:Y:S01]  /*2520*/  SHF.R.U32.HI R0, RZ, 0x5, R165 ;  /* 0x00000005ff007819 */ /* 0x000fe200000116a5 */
[----:B------:R-:W-:Y:S01]  /*2530*/  WARPSYNC 0xffffffff ;  /* 0xffffffff00007948 */ /* 0x000fe20003800000 */
[----:B------:R-:W-:-:S05]  /*2540*/  LOP3.LUT R3, R165, 0x1f, RZ, 0xc0, !PT ;  /* 0x0000001fa5037812 */ /* 0x000fca00078ec0ff */
[----:B------:R-:W-:-:S05]  /*2550*/  IMAD R0, R0, 0x60, R3 ;  /* 0x0000006000007824 */ /* 0x000fca00078e0203 */
[----:B------:R-:W-:-:S05]  /*2560*/  SHF.L.U32 R0, R0, 0x5, RZ ;  /* 0x0000000500007819 */ /* 0x000fca00000006ff */
[----:B------:R-:W-:Y:S04]  /*2570*/  STS.128 [R0], R32 ;  /* 0x0000002000007388 */ /* 0x000fe80000000c00 */
[----:B------:R-:W-:Y:S04]  /*2580*/  STS.128 [R0+0x10], R36 ;  /* 0x0000102400007388 */ /* 0x000fe80000000c00 */
[----:B------:R0:W-:Y:S04]  /*2590*/  STS.128 [R0+0x400], R44 ;  /* 0x0004002c00007388 */ /* 0x0001e80000000c00 */
[----:B------:R-:W-:Y:S04]  /*25a0*/  STS.128 [R0+0x410], R52 ;  /* 0x0004103400007388 */ /* 0x000fe80000000c00 */
        /* <DEDUP_REMOVED lines=20> */
[----:B------:R-:W-:Y:S01]  /*26f0*/  LDS R23, [R165.X4+0x2200] ;  /* 0x00220000a5177984 */ /* 0x000fe20000004800 */
[----:B---3--:R-:W-:-:S03]  /*2700*/  FADD.FTZ R2, RZ, R2 ;  /* 0x00000002ff027221 */ /* 0x008fc60000010000 */
[----:B------:R-:W0:Y:S01]  /*2710*/  LDS R33, [R165.X4+0x2400] ;  /* 0x00240000a5217984 */ /* 0x000e220000004800 */
[----:B----4-:R-:W-:-:S03]  /*2720*/  FADD.FTZ R3, RZ, R3 ;  /* 0x00000003ff037221 */ /* 0x010fc60000010000 */
[----:B------:R-:W-:Y:S01]  /*2730*/  LDS R22, [R165.X4+0x2600] ;  /* 0x00260000a5167984 */ /* 0x000fe20000004800 */
        /* <DEDUP_REMOVED lines=15> */
[----:B------:R-:W2:Y:S01]  /*2830*/  LDS R37, [R165.X4+0x2e00] ;  /* 0x002e0000a5257984 */ /* 0x000ea20000004800 */
[----:B0-----:R-:W-:-:S03]  /*2840*/  FADD.FTZ R33, R2, R33 ;  /* 0x0000002102217221 */ /* 0x001fc60000010000 */
[----:B------:R-:W-:Y:S01]  /*2850*/  BAR.SYNC.DEFER_BLOCKING 0x0 ;  /* 0x0000000000007b1d */ /* 0x000fe20000010000 */
[----:B---3--:R-:W-:-:S04]  /*2860*/  FADD.FTZ R8, R8, R19 ;  /* 0x0000001308087221 */ /* 0x008fc80000010000 */
[----:B------:R-:W-:Y:S02]  /*2870*/  FADD.FTZ R8, R8, R23 ;  /* 0x0000001708087221 */ /* 0x000fe40000010000 */
[----:B----4-:R-:W-:Y:S02]  /*2880*/  FADD.FTZ R11, R11, R20 ;  /* 0x000000140b0b7221 */ /* 0x010fe40000010000 */
        /* <DEDUP_REMOVED lines=10> */
[----:B------:R-:W-:-:S03]  /*2930*/  FADD.FTZ R37, R8, R37 ;  /* 0x0000002508257221 */ /* 0x000fc60000010000 */
        /* <DEDUP_REMOVED lines=73> */
.L_x_6070:
[----:B------:R-:W-:Y:S01]  /*2dd0*/  HFMA2.MMA R87, -RZ, RZ, 0, 5.9604644775390625e-08 ;  /* 0x00000001ff577435 */ /* 0x000fe200000001ff */
[----:B------:R-:W-:-:S02]  /*2de0*/  MOV R57, R159 ;  /* 0x0000009f00397202 */ /* 0x000fc40000000f00 */
[----:B------:R-:W-:-:S03]  /*2df0*/  MOV R56, 0x2e10 ;  /* 0x00002e1000387802 */ /* 0x000fc60000000f00 */
[----:B-----5:R-:W-:Y:S05]  /*2e00*/  CALL.REL.NOINC `($__internal_121_$__cuda_sm70_shflsync_bfly_p) ;  /* 0x0000033000007944 */ /* 0x020fea0003c00000 */
[----:B-1----:R-:W-:Y:S01]  /*2e10*/  MOV R160, R87 ;  /* 0x0000005700a07202 */ /* 0x002fe20000000f00 */
[----:B0-2--5:R-:W-:Y:S05]  /*2e20*/  BRA `(.L_x_6074) ;  /* 0xffffe6e000007947 */ /* 0x025fea000383ffff */
.L_x_6071:
[----:B------:R-:W-:Y:S01]  /*2e30*/  HFMA2.MMA R87, -RZ, RZ, 0, 5.9604644775390625e-08 ;  /* 0x00000001ff577435 */ /* 0x000fe200000001ff */
[----:B------:R-:W-:Y:S02]  /*2e40*/  MOV R57, R158 ;  /* 0x0000009e00397202 */ /* 0x000fe40000000f00 */
[----:B------:R-:W-:-:S03]  /*2e50*/  MOV R56, 0x2e70 ;  /* 0x00002e7000387802 */ /* 0x000fc60000000f00 */
[----:B01---5:R-:W-:Y:S05]  /*2e60*/  CALL.REL.NOINC `($__internal_121_$__cuda_sm70_shflsync_bfly_p) ;  /* 0x000002d000007944 */ /* 0x023fea0003c00000 */
[----:B------:R-:W-:Y:S01]  /*2e70*/  FADD.FTZ R159, R159, R160 ;  /* 0x000000a09f9f7221 */ /* 0x000fe20000010000 */
[----:B------:R-:W-:Y:S01]  /*2e80*/  MOV R56, 0x2ed0 ;  /* 0x00002ed000387802 */ /* 0x000fe20000000f00 */
[----:B-1----:R-:W-:Y:S01]  /*2e90*/  FADD.FTZ R158, R158, R87 ;  /* 0x000000579e9e7221 */ /* 0x002fe20000010000 */
[----:B------:R-:W-:Y:S02]  /*2ea0*/  MOV R87, 0x2 ;  /* 0x0000000200577802 */ /* 0x000fe40000000f00 */
[----:B------:R-:W-:Y:S02]  /*2eb0*/  MOV R57, R159 ;  /* 0x0000009f00397202 */ /* 0x000fe40000000f00 */
[----:B0-2--5:R-:W-:Y:S05]  /*2ec0*/  CALL.REL.NOINC `($__internal_121_$__cuda_sm70_shflsync_bfly_p) ;  /* 0x0000027000007944 */ /* 0x025fea0003c00000 */
[----:B-1----:R-:W-:Y:S01]  /*2ed0*/  MOV R160, R87 ;  /* 0x0000005700a07202 */ /* 0x002fe20000000f00 */
[----:B------:R-:W-:Y:S01]  /*2ee0*/  HFMA2.MMA R87, -RZ, RZ, 0, 1.1920928955078125e-07 ;  /* 0x00000002ff577435 */ /* 0x000fe200000001ff */
[----:B------:R-:W-:-:S02]  /*2ef0*/  MOV R57, R158 ;  /* 0x0000009e00397202 */ /* 0x000fc40000000f00 */
[----:B------:R-:W-:-:S03]  /*2f00*/  MOV R56, 0x2f20 ;  /* 0x00002f2000387802 */ /* 0x000fc60000000f00 */
[----:B0-2--5:R-:W-:Y:S05]  /*2f10*/  CALL.REL.NOINC `($__internal_121_$__cuda_sm70_shflsync_bfly_p) ;  /* 0x0000022000007944 */ /* 0x025fea0003c00000 */
[----:B------:R-:W-:Y:S01]  /*2f20*/  FADD.FTZ R159, R160, R159 ;  /* 0x0000009fa09f7221 */ /* 0x000fe20000010000 */
[----:B------:R-:W-:Y:S01]  /*2f30*/  MOV R56, 0x2f80 ;  /* 0x00002f8000387802 */ /* 0x000fe20000000f00 */
[----:B-1----:R-:W-:Y:S01]  /*2f40*/  FADD.FTZ R158, R158, R87 ;  /* 0x000000579e9e7221 */ /* 0x002fe20000010000 */
[----:B------:R-:W-:Y:S02]  /*2f50*/  MOV R87, 0x4 ;  /* 0x0000000400577802 */ /* 0x000fe40000000f00 */
[----:B------:R-:W-:Y:S02]  /*2f60*/  MOV R57, R159 ;  /* 0x0000009f00397202 */ /* 0x000fe40000000f00 */
[----:B0-2--5:R-:W-:Y:S05]  /*2f70*/  CALL.REL.NOINC `($__internal_121_$__cuda_sm70_shflsync_bfly_p) ;  /* 0x000001c000007944 */ /* 0x025fea0003c00000 */
[----:B-1----:R-:W-:Y:S01]  /*2f80*/  MOV R160, R87 ;  /* 0x0000005700a07202 */ /* 0x002fe20000000f00 */
[----:B------:R-:W-:Y:S01]  /*2f90*/  HFMA2.MMA R87, -RZ, RZ, 0, 2.384185791015625e-07 ;  /* 0x00000004ff577435 */ /* 0x000fe200000001ff */
[----:B------:R-:W-:Y:S02]  /*2fa0*/  MOV R57, R158 ;  /* 0x0000009e00397202 */ /* 0x000fe40000000f00 */
[----:B------:R-:W-:-:S03]  /*2fb0*/  MOV R56, 0x2fd0 ;  /* 0x00002fd000387802 */ /* 0x000fc60000000f00 */
[----:B0-2--5:R-:W-:Y:S05]  /*2fc0*/  CALL.REL.NOINC `($__internal_121_$__cuda_sm70_shflsync_bfly_p) ;  /* 0x0000017000007944 */ /* 0x025fea0003c00000 */
[----:B------:R-:W-:Y:S01]  /*2fd0*/  FADD.FTZ R159, R160, R159 ;  /* 0x0000009fa09f7221 */ /* 0x000fe20000010000 */
[----:B------:R-:W-:Y:S01]  /*2fe0*/  MOV R56, 0x3030 ;  /* 0x0000303000387802 */ /* 0x000fe20000000f00 */
[----:B-1----:R-:W-:Y:S01]  /*2ff0*/  FADD.FTZ R158, R158, R87 ;  /* 0x000000579e9e7221 */ /* 0x002fe20000010000 */
[----:B------:R-:W-:-:S02]  /*3000*/  MOV R87, 0x8 ;  /* 0x0000000800577802 */ /* 0x000fc40000000f00 */
[----:B------:R-:W-:Y:S02]  /*3010*/  MOV R57, R159 ;  /* 0x0000009f00397202 */ /* 0x000fe40000000f00 */
[----:B0-2--5:R-:W-:Y:S05]  /*3020*/  CALL.REL.NOINC `($__internal_121_$__cuda_sm70_shflsync_bfly_p) ;  /* 0x0000011000007944 */ /* 0x025fea0003c00000 */
[----:B-1----:R-:W-:Y:S01]  /*3030*/  MOV R160, R87 ;  /* 0x0000005700a07202 */ /* 0x002fe20000000f00 */
[----:B------:R-:W-:Y:S01]  /*3040*/  HFMA2.MMA R87, -RZ, RZ, 0, 4.76837158203125e-07 ;  /* 0x00000008ff577435 */ /* 0x000fe200000001ff */
[----:B------:R-:W-:Y:S02]  /*3050*/  MOV R57, R158 ;  /* 0x0000009e00397202 */ /* 0x000fe40000000f00 */
        /* <DEDUP_REMOVED lines=9> */
[----:B------:R-:W-:Y:S01]  /*30f0*/  HFMA2.MMA R87, -RZ, RZ, 0, 9.5367431640625e-07 ;  /* 0x00000010ff577435 */ /* 0x000fe200000001ff */
[----:B------:R-:W-:-:S02]  /*3100*/  MOV R57, R158 ;  /* 0x0000009e00397202 */ /* 0x000fc40000000f00 */
[----:B------:R-:W-:-:S03]  /*3110*/  MOV R56, 0x3130 ;  /* 0x0000313000387802 */ /* 0x000fc60000000f00 */
[----:B0-2--5:R-:W-:Y:S05]  /*3120*/  CALL.REL.NOINC `($__internal_121_$__cuda_sm70_shflsync_bfly_p) ;  /* 0x0000001000007944 */ /* 0x025fea0003c00000 */
[----:B012--5:R-:W-:Y:S05]  /*3130*/  BRA `(.L_x_6075) ;  /* 0xffffe4f000007947 */ /* 0x027fea000383ffff */
        .weak           $__internal_121_$__cuda_sm70_shflsync_bfly_p
        .type           $__internal_121_$__cuda_sm70_shflsync_bfly_p,@function
        .size           $__internal_121_$__cuda_sm70_shflsync_bfly_p,(.L_x_9851 - $__internal_121_$__cuda_sm70_shflsync_bfly_p)
$__internal_121_$__cuda_sm70_shflsync_bfly_p:
        /* <DEDUP_REMOVED lines=8> */
[----:B------:R-:W-:Y:S05]  /*31c0*/  RET.REL.NODEC R56 `(_ZN10layer_norm13ln_bwd_kernelINS_13Kernel_traitsI6__halfS2_fS2_fjLj768ELj1ELj4ELj1ELj16ENS_18Kernel_traits_baseILj768ES2_S2_fS2_fjLj128EEEEELb0ELb0ELb0ELb1EEEvNS_9BwdParamsE) ;  /* 0xffffce3038007950 */ /* 0x000fea0003c3ffff */
.L_x_6076:
        /* <DEDUP_REMOVED lines=11> */
.L_x_9851:


//--------------------- .text._ZN10layer_norm13ln_bwd_kernelINS_13Kernel_traitsI6__halfS2_fS2_fjLj768ELj1ELj4ELj1ELj16ENS_18Kernel_traits_baseILj768ES2_S2_fS2_fjLj128EEEEELb0ELb0ELb1ELb0EEEvNS_9BwdParamsE --------------------------
	.section	.text._ZN10layer_norm13ln_bwd_kernelINS_13Kernel_traitsI6__halfS2_fS2_fjLj768ELj1ELj4ELj1ELj16ENS_18Kernel_traits_baseILj768ES2_S2_fS2_fjLj128EEEEELb0ELb0ELb1ELb0EEEvNS_9BwdParamsE,"ax",@progbits
	.sectioninfo	@"SHI_REGISTERS=186"
	.align	128
        .global         _ZN10layer_norm13ln_bwd_kernelINS_13Kernel_traitsI6__halfS2_fS2_fjLj768ELj1ELj4ELj1ELj16ENS_18Kernel_traits_baseILj768ES2_S2_fS2_fjLj128EEEEELb0ELb0ELb1ELb0EEEvNS_9BwdParamsE
        .type           _ZN10layer_norm13ln_bwd_kernelINS_13Kernel_traitsI6__halfS2_fS2_fjLj768ELj1ELj4ELj1ELj16ENS_18Kernel_traits_baseILj768ES2_S2_fS2_fjLj128EEEEELb0ELb0ELb1ELb0EEEvNS_9BwdParamsE,@function
        .size           _ZN10layer_norm13ln_bwd_kernelINS_13Kernel_traitsI6__halfS2_fS2_fjLj768ELj1ELj4ELj1ELj16ENS_18Kernel_traits_baseILj768ES2_S2_fS2_fjLj128EEEEELb0ELb0ELb1ELb0EEEvNS_9BwdParamsE,(.L_x_9852 - _ZN10layer_norm13ln_bwd_kernelINS_13Kernel_traitsI6__halfS2_fS2_fjLj768ELj1ELj4ELj1ELj16ENS_18Kernel_traits_baseILj768ES2_S2_fS2_fjLj128EEEEELb0ELb0ELb1ELb0EEEvNS_9BwdParamsE)
        .other          _ZN10layer_norm13ln_bwd_kernelINS_13Kernel_traitsI6__halfS2_fS2_fjLj768ELj1ELj4ELj1ELj16ENS_18Kernel_traits_baseILj768ES2_S2_fS2_fjLj128EEEEELb0ELb0ELb1ELb0EEEvNS_9BwdParamsE,@"STO_CUDA_ENTRY STV_DEFAULT"
_ZN10layer_norm13ln_bwd_kernelINS_13Kernel_traitsI6__halfS2_fS2_fjLj768ELj1ELj4ELj1ELj16ENS_18Kernel_traits_baseILj768ES2_S2_fS2_fjLj128EEEEELb0ELb0ELb1ELb0EEEvNS_9BwdParamsE:
.text._ZN10layer_norm13ln_bwd_kernelINS_13Kernel_traitsI6__halfS2_fS2_fjLj768ELj1ELj4ELj1ELj16ENS_18Kernel_traits_baseILj768ES2_S2_fS2_fjLj128EEEEELb0ELb0ELb1ELb0EEEvNS_9BwdParamsE:
        /* <DEDUP_REMOVED lines=79> */
.L_x_6148:
        /* <DEDUP_REMOVED lines=25> */
.L_x_6083:
[----:B------:R-:W-:Y:S02]  /*0680*/  IADD3 R89, R127, 0x20, RZ ;  /* 0x000000207f597810 */ /* 0x000fe40007ffe0ff */
.L_x_6082:
[----:B------:R-:W-:Y:S05]  /*0690*/  BSYNC B2 ;  /* 0x0000000000027941 */ /* 0x000fea0003800000 */
.L_x_6081:
        /* <DEDUP_REMOVED lines=8> */
.L_x_6086:
[----:B------:R-:W-:Y:S02]  /*0720*/  IADD3 R89, R89, 0x20, RZ ;  /* 0x0000002059597810 */ /* 0x000fe40007ffe0ff */
.L_x_6085:
[----:B------:R-:W-:Y:S05]  /*0730*/  BSYNC B2 ;  /* 0x0000000000027941 */ /* 0x000fea0003800000 */
.L_x_6084:
        /* <DEDUP_REMOVED lines=9> */
.L_x_6080:
        /* <DEDUP_REMOVED lines=26> */
[----:B0----5:R-:W-:Y:S02]  /*0970*/  FMUL.FTZ R129, R126, R163 ;  /* 0x000000a37e817220 */ /* 0x021fe40000410000 */
[C---:B------:R-:W-:Y:S01]  /*0980*/  FADD.FTZ R165, -R176.reuse, R90 ;  /* 0x0000005ab0a57221 */ /* 0x040fe20000010100 */
[--C-:B----4-:R-:W-:Y:S01]  /*0990*/  HADD2.F32 R168, -RZ, R92.reuse.H0_H0 ;  /* 0x2000005cffa87230 */ /* 0x110fe20000004100 */
[C---:B---3--:R-:W-:Y:S01]  /*09a0*/  FADD.FTZ R3, -R176.reuse, R96 ;  /* 0x00000060b0037221 */ /* 0x048fe20000010100 */
[----:B------:R-:W-:Y:S01]  /*09b0*/  HADD2.F32 R92, -RZ, R92.H1_H1 ;  /* 0x3000005cff5c7230 */ /* 0x000fe20000004100 */
[----:B------:R-:W-:Y:S02]  /*09c0*/  FADD.FTZ R89, -R176, R89 ;  /* 0x00000059b0597221 */ /* 0x000fe40000010100 */
[----:B------:R-:W-:Y:S02]  /*09d0*/  FFMA.FTZ R72, R129, R168, R72 ;  /* 0x000000a881487223 */ /* 0x000fe40000010048 */
[----:B------:R-:W-:-:S02]  /*09e0*/  FADD.FTZ R48, R48, R168 ;  /* 0x000000a830307221 */ /* 0x000fc40000010000 */
[----:B------:R-:W-:Y:S01]  /*09f0*/  FMUL.FTZ R168, R101, R168 ;  /* 0x000000a865a87220 */ /* 0x000fe20000410000 */
[----:B------:R-:W-:Y:S01]  /*0a00*/  HADD2.F32 R170, -RZ, R93.H0_H0 ;  /* 0x2000005dffaa7230 */ /* 0x000fe20000004100 */
[C---:B------:R-:W-:Y:S02]  /*0a10*/  FMUL.FTZ R163, R126.reuse, R165 ;  /* 0x000000a57ea37220 */ /* 0x040fe40000410000 */
[C---:B------:R-:W-:Y:S02]  /*0a20*/  FMUL.FTZ R165, R126.reuse, R3 ;  /* 0x000000037ea57220 */ /* 0x040fe40000410000 */
[----:B------:R-:W-:Y:S02]  /*0a30*/  FMUL.FTZ R128, R126, R89 ;  /* 0x000000597e807220 */ /* 0x000fe40000410000 */
[----:B------:R-:W-:Y:S02]  /*0a40*/  FMUL.FTZ R171, R102, R92 ;  /* 0x0000005c66ab7220 */ /* 0x000fe40000410000 */
[----:B------:R-:W-:-:S02]  /*0a50*/  FADD.FTZ R2, RZ, R168 ;  /* 0x000000a8ff027221 */ /* 0x000fc40000010000 */
[----:B------:R-:W-:Y:S01]  /*0a60*/  FFMA.FTZ R3, R129, R168, RZ ;  /* 0x000000a881037223 */ /* 0x000fe200000100ff */
[----:B------:R-:W-:Y:S01]  /*0a70*/  HADD2.F32 R93, -RZ, R93.H1_H1 ;  /* 0x3000005dff5d7230 */ /* 0x000fe20000004100 */
[-C--:B------:R-:W-:Y:S02]  /*0a80*/  FFMA.FTZ R74, R163, R170.reuse, R74 ;  /* 0x000000aaa34a7223 */ /* 0x080fe4000001004a */
[----:B------:R-:W-:Y:S02]  /*0a90*/  FADD.FTZ R50, R50, R170 ;  /* 0x000000aa32327221 */ /* 0x000fe40000010000 */
[----:B------:R-:W-:Y:S02]  /*0aa0*/  FADD.FTZ R91, -R176, R91 ;  /* 0x0000005bb05b7221 */ /* 0x000fe40000010100 */
[----:B------:R-:W-:Y:S02]  /*0ab0*/  FMUL.FTZ R170, R103, R170 ;  /* 0x000000aa67aa7220 */ /* 0x000fe40000410000 */
[----:B------:R-:W-:-:S02]  /*0ac0*/  FADD.FTZ R89, R2, R171 ;  /* 0x000000ab02597221 */ /* 0x000fc40000010000 */
[----:B------:R-:W-:Y:S01]  /*0ad0*/  FFMA.FTZ R3, R128, R171, R3 ;  /* 0x000000ab80037223 */ /* 0x000fe20000010003 */
[--C-:B------:R-:W-:Y:S01]  /*0ae0*/  HADD2.F32 R172, -RZ, R94.reuse.H0_H0 ;  /* 0x2000005effac7230 */ /* 0x100fe20000004100 */
[----:B------:R-:W-:Y:S02]  /*0af0*/  FMUL.FTZ R162, R126, R91 ;  /* 0x0000005b7ea27220 */ /* 0x000fe40000410000 */
[----:B------:R-:W-:Y:S02]  /*0b00*/  FMUL.FTZ R173, R104, R93 ;  /* 0x0000005d68ad7220 */ /* 0x000fe40000410000 */
[----:B------:R-:W-:Y:S02]  /*0b10*/  FADD.FTZ R2, R89, R170 ;  /* 0x000000aa59027221 */ /* 0x000fe40000010000 */
[----:B------:R-:W-:Y:S01]  /*0b20*/  FFMA.FTZ R3, R163, R170, R3 ;  /* 0x000000aaa3037223 */ /* 0x000fe20000010003 */
[----:B------:R-:W-:Y:S01]  /*0b30*/  HADD2.F32 R94, -RZ, R94.H1_H1 ;  /* 0x3000005eff5e7230 */ /* 0x000fe20000004100 */
[----:B------:R-:W-:-:S02]  /*0b40*/  FADD.FTZ R44, R44, R172 ;  /* 0x000000ac2c2c7221 */ /* 0x000fc40000010000 */
[-C--:B------:R-:W-:Y:S02]  /*0b50*/  FFMA.FTZ R68, R165, R172.reuse, R68 ;  /* 0x000000aca5447223 */ /* 0x080fe40000010044 */
[----:B------:R-:W-:Y:S02]  /*0b60*/  FADD.FTZ R97, -R176, R97 ;  /* 0x00000061b0617221 */ /* 0x000fe40000010100 */
[----:B------:R-:W-:Y:S02]  /*0b70*/  FMUL.FTZ R172, R105, R172 ;  /* 0x000000ac69ac7220 */ /* 0x000fe40000410000 */
[----:B------:R-:W-:Y:S02]  /*0b80*/  FADD.FTZ R89, R2, R173 ;  /* 0x000000ad02597221 */ /* 0x000fe40000010000 */
[----:B------:R-:W-:Y:S01]  /*0b90*/  FFMA.FTZ R3, R162, R173, R3 ;  /* 0x000000ada2037223 */ /* 0x000fe20000010003 */
[----:B------:R-:W-:Y:S01]  /*0ba0*/  HADD2.F32 R177, -RZ, R95.H0_H0 ;  /* 0x2000005fffb17230 */ /* 0x000fe20000004100 */
[----:B------:R-:W-:-:S02]  /*0bb0*/  FADD.FTZ R167, -R176, R98 ;  /* 0x00000062b0a77221 */ /* 0x000fc40000010100 */
[C---:B------:R-:W-:Y:S02]  /*0bc0*/  FMUL.FTZ R164, R126.reuse, R97 ;  /* 0x000000617ea47220 */ /* 0x040fe40000410000 */
[----:B------:R-:W-:Y:S02]  /*0bd0*/  FMUL.FTZ R175, R107, R94 ;  /* 0x0000005e6baf7220 */ /* 0x000fe40000410000 */
[----:B------:R-:W-:Y:S02]  /*0be0*/  FADD.FTZ R2, R89, R172 ;  /* 0x000000ac59027221 */ /* 0x000fe40000010000 */
[----:B------:R-:W-:Y:S01]  /*0bf0*/  FFMA.FTZ R3, R165, R172, R3 ;  /* 0x000000aca5037223 */ /* 0x000fe20000010003 */
[----:B------:R-:W-:Y:S01]  /*0c00*/  HADD2.F32 R95, -RZ, R95.H1_H1 ;  /* 0x3000005fff5f7230 */ /* 0x000fe20000004100 */
        /* <DEDUP_REMOVED lines=21> */
.L_x_6089:
[----:B------:R-:W-:Y:S05]  /*0d60*/  BSYNC B2 ;  /* 0x0000000000027941 */ /* 0x000fea0003800000 */
.L_x_6088:
        /* <DEDUP_REMOVED lines=17> */
[--C-:B----4-:R-:W-:Y:S01]  /*0e80*/  HADD2.F32 R138, -RZ, R92.reuse.H0_H0 ;  /* 0x2000005cff8a7230 */ /* 0x110fe20000004100 */
[C---:B------:R-:W-:Y:S01]  /*0e90*/  FADD.FTZ R135, -R176.reuse, R90 ;  /* 0x0000005ab0877221 */ /* 0x040fe20000010100 */
[----:B------:R-:W-:Y:S01]  /*0ea0*/  HADD2.F32 R92, -RZ, R92.H1_H1 ;  /* 0x3000005cff5c7230 */ /* 0x000fe20000004100 */
[----:B------:R-:W-:Y:S02]  /*0eb0*/  FADD.FTZ R89, -R176, R89 ;  /* 0x00000059b0597221 */ /* 0x000fe40000010100 */
[-C--:B------:R-:W-:Y:S02]  /*0ec0*/  FFMA.FTZ R64, R131, R138.reuse, R64 ;  /* 0x0000008a83407223 */ /* 0x080fe40000010040 */
[----:B------:R-:W-:Y:S02]  /*0ed0*/  FADD.FTZ R40, R40, R138 ;  /* 0x0000008a28287221 */ /* 0x000fe40000010000 */
[----:B------:R-:W-:Y:S01]  /*0ee0*/  FMUL.FTZ R138, R109, R138 ;  /* 0x0000008a6d8a7220 */ /* 0x000fe20000410000 */
[----:B------:R-:W-:Y:S01]  /*0ef0*/  HADD2.F32 R140, -RZ, R93.H0_H0 ;  /* 0x2000005dff8c7230 */ /* 0x000fe20000004100 */
[----:B---3--:R-:W-:-:S02]  /*0f00*/  FADD.FTZ R3, -R176, R96 ;  /* 0x00000060b0037221 */ /* 0x008fc40000010100 */
[C---:B------:R-:W-:Y:S02]  /*0f10*/  FMUL.FTZ R133, R126.reuse, R135 ;  /* 0x000000877e857220 */ /* 0x040fe40000410000 */
[----:B------:R-:W-:Y:S02]  /*0f20*/  FMUL.FTZ R130, R126, R89 ;  /* 0x000000597e827220 */ /* 0x000fe40000410000 */
[----:B------:R-:W-:Y:S02]  /*0f30*/  FMUL.FTZ R139, R110, R92 ;  /* 0x0000005c6e8b7220 */ /* 0x000fe40000410000 */
[----:B------:R-:W-:Y:S02]  /*0f40*/  FADD.FTZ R2, R181, R138 ;  /* 0x0000008ab5027221 */ /* 0x000fe40000010000 */
[----:B------:R-:W-:Y:S01]  /*0f50*/  FFMA.FTZ R180, R131, R138, R180 ;  /* 0x0000008a83b47223 */ /* 0x000fe200000100b4 */
[----:B------:R-:W-:Y:S01]  /*0f60*/  HADD2.F32 R93, -RZ, R93.H1_H1 ;  /* 0x3000005dff5d7230 */ /* 0x000fe20000004100 */
[----:B------:R-:W-:-:S02]  /*0f70*/  FMUL.FTZ R135, R126, R3 ;  /* 0x000000037e877220 */ /* 0x000fc40000410000 */
[-C--:B------:R-:W-:Y:S02]  /*0f80*/  FFMA.FTZ R66, R133, R140.reuse, R66 ;  /* 0x0000008c85427223 */ /* 0x080fe40000010042 */
[----:B------:R-:W-:Y:S02]  /*0f90*/  FADD.FTZ R42, R42, R140 ;  /* 0x0000008c2a2a7221 */ /* 0x000fe40000010000 */
[----:B------:R-:W-:Y:S02]  /*0fa0*/  FADD.FTZ R91, -R176, R91 ;  /* 0x0000005bb05b7221 */ /* 0x000fe40000010100 */
        /* <DEDUP_REMOVED lines=17> */
[C---:B------:R-:W-:Y:S02]  /*10c0*/  FMUL.FTZ R137, R126.reuse, R137 ;  /* 0x000000897e897220 */ /* 0x040fe40000410000 */
        /* <DEDUP_REMOVED lines=25> */
.L_x_6091:
[----:B------:R-:W-:Y:S05]  /*1260*/  BSYNC B2 ;  /* 0x0000000000027941 */ /* 0x000fea0003800000 */
.L_x_6090:
        /* <DEDUP_REMOVED lines=76> */
.L_x_6087:
[----:B------:R-:W-:Y:S05]  /*1730*/  BSYNC B1 ;  /* 0x0000000000017941 */ /* 0x000fea0003800000 */
.L_x_6079:
[----:B------:R-:W-:Y:S05]  /*1740*/  BRA.DIV ~URZ, `(.L_x_6092) ;  /* 0x000029527f007947 */ /* 0x000fea000b800000 */
[----:B------:R1:W2:Y:S02]  /*1750*/  SHFL.BFLY PT, R88, R181, 0x1, 0x1f ;  /* 0x0c201f00b5587f89 */ /* 0x0002a400000e0000 */
.L_x_6149:
        /* <DEDUP_REMOVED lines=18> */
.L_x_6150:
[----:B-----5:R-:W-:Y:S01]  /*1880*/  ISETP.GE.AND P5, PT, R169, 0x1, PT ;  /* 0x00000001a900780c */ /* 0x020fe20003fa6270 */
[----:B--2---:R-:W-:Y:S01]  /*1890*/  FADD.FTZ R93, R93, R90 ;  /* 0x0000005a5d5d7221 */ /* 0x004fe20000010000 */
[----:B-1----:R-:W-:Y:S01]  /*18a0*/  HFMA2.MMA R90, -RZ, RZ, 0, 0 ;  /* 0x00000000ff5a7435 */ /* 0x002fe200000001ff */
[----:B0-----:R-:W-:Y:S01]  /*18b0*/  FADD.FTZ R92, R3, R92 ;  /* 0x0000005c035c7221 */ /* 0x001fe20000010000 */
[----:B------:R-:W-:Y:S01]  /*18c0*/  ISETP.NE.AND P0, PT, R182, RZ, PT ;  /* 0x000000ffb600720c */ /* 0x000fe20003f05270 */
[----:B------:R-:W-:Y:S01]  /*18d0*/  FMUL.FTZ R91, R93, c[0x0][0x1e0] ;  /* 0x000078005d5b7a20 */ /* 0x000fe20000410000 */
[----:B------:R-:W-:Y:S01]  /*18e0*/  BSSY B1, `(.L_x_6094) ;  /* 0x0000097000017945 */ /* 0x000fe20003800000 */
[----:B------:R-:W-:-:S03]  /*18f0*/  FMUL.FTZ R92, R92, c[0x0][0x1e0] ;  /* 0x000078005c5c7a20 */ /* 0x000fc60000410000 */
        /* <DEDUP_REMOVED lines=38> */
.L_x_6097:
[----:B------:R-:W-:Y:S05]  /*1b60*/  BSYNC B2 ;  /* 0x0000000000027941 */ /* 0x000fea0003800000 */
.L_x_6096:
        /* <DEDUP_REMOVED lines=9> */
.L_x_6099:
[----:B------:R-:W-:Y:S05]  /*1c00*/  BSYNC B2 ;  /* 0x0000000000027941 */ /* 0x000fea0003800000 */
.L_x_6098:
        /* <DEDUP_REMOVED lines=8> */
.L_x_6101:
[----:B------:R-:W-:Y:S05]  /*1c90*/  BSYNC B2 ;  /* 0x0000000000027941 */ /* 0x000fea0003800000 */
.L_x_6100:
        /* <DEDUP_REMOVED lines=8> */
.L_x_6103:
[----:B------:R-:W-:Y:S05]  /*1d20*/  BSYNC B2 ;  /* 0x0000000000027941 */ /* 0x000fea0003800000 */
.L_x_6102:
[----:B------:R-:W-:Y:S01]  /*1d30*/  @!P4 ISETP.NE.U32.AND P0, PT, RZ, c[0x0][0x218], PT ;  /* 0x00008600ff00ca0c */ /* 0x000fe20003f05070 */
[----:B------:R-:W-:Y:S01]  /*1d40*/  @P5 FMUL.FTZ R89, R88, c[0x0][0x1ec] ;  /* 0x00007b0058595a20 */ /* 0x000fe20000410000 */
[----:B------:R-:W-:Y:S01]  /*1d50*/  BSSY B2, `(.L_x_6104) ;  /* 0x0000010000027945 */ /* 0x000fe20003800000 */
[----:B------:R-:W-:Y:S01]  /*1d60*/  @P5 FMUL.FTZ R94, R93, c[0x0][0x1ec] ;  /* 0x00007b005d5e5a20 */ /* 0x000fe20000410000 */
[----:B------:R-:W-:Y:S01]  /*1d70*/  @!P4 ISETP.NE.AND.EX P0, PT, RZ, c[0x0][0x21c], PT, P0 ;  /* 0x00008700ff00ca0c */ /* 0x000fe20003f05300 */
[----:B------:R-:W-:Y:S01]  /*1d80*/  @P5 FMUL.FTZ R95, R96, c[0x0][0x1ec] ;  /* 0x00007b00605f5a20 */ /* 0x000fe20000410000 */
[----:B------:R-:W-:Y:S02]  /*1d90*/  @P5 F2FP.PACK_AB R2, RZ, R2 ;  /* 0x00000002ff02523e */ /* 0x000fe400000000ff */
[----:B------:R-:W-:Y:S02]  /*1da0*/  @P5 F2FP.PACK_AB R89, RZ, R89 ;  /* 0x00000059ff59523e */ /* 0x000fe400000000ff */
[----:B------:R-:W-:-:S02]  /*1db0*/  @P5 F2FP.PACK_AB R94, RZ, R94 ;  /* 0x0000005eff5e523e */ /* 0x000fc400000000ff */
[----:B------:R-:W-:Y:S02]  /*1dc0*/  @P5 F2FP.PACK_AB R95, RZ, R95 ;  /* 0x0000005fff5f523e */ /* 0x000fe400000000ff */
        /* <DEDUP_REMOVED lines=8> */
.L_x_6105:
[----:B------:R-:W-:Y:S05]  /*1e50*/  BSYNC B2 ;  /* 0x0000000000027941 */ /* 0x000fea0003800000 */
.L_x_6104:
        /* <DEDUP_REMOVED lines=9> */
.L_x_6107:
[----:B------:R-:W-:Y:S05]  /*1ef0*/  BSYNC B2 ;  /* 0x0000000000027941 */ /* 0x000fea0003800000 */
.L_x_6106:
        /* <DEDUP_REMOVED lines=9> */
.L_x_6109:
[----:B------:R-:W-:Y:S05]  /*1f90*/  BSYNC B2 ;  /* 0x0000000000027941 */ /* 0x000fea0003800000 */
.L_x_6108:
        /* <DEDUP_REMOVED lines=8> */
.L_x_6111:
[----:B------:R-:W-:Y:S05]  /*2020*/  BSYNC B2 ;  /* 0x0000000000027941 */ /* 0x000fea0003800000 */
.L_x_6110:
[----:B------:R-:W-:Y:S01]  /*2030*/  ISETP.NE.U32.AND P0, PT, RZ, c[0x0][0x258], PT ;  /* 0x00009600ff007a0c */ /* 0x000fe20003f05070 */
[----:B------:R-:W-:Y:S01]  /*2040*/  @P5 FMUL.FTZ R176, R169, c[0x0][0x1ec] ;  /* 0x00007b00a9b05a20 */ /* 0x000fe20000410000 */
[----:B------:R-:W-:Y:S02]  /*2050*/  ISETP.NE.AND.EX P6, PT, RZ, c[0x0][0x25c], PT, P6 ;  /* 0x00009700ff007a0c */ /* 0x000fe40003fc5360 */
[----:B------:R-:W-:Y:S02]  /*2060*/  ISETP.NE.AND.EX P0, PT, RZ, c[0x0][0x25c], PT, P0 ;  /* 0x00009700ff007a0c */ /* 0x000fe40003f05300 */
[----:B------:R-:W-:Y:S01]  /*2070*/  SEL R77, R88, R77, P6 ;  /* 0x0000004d584d7207 */ /* 0x000fe20003000000 */
[----:B------:R-:W-:Y:S01]  /*2080*/  @P5 FMUL.FTZ R88, R180, c[0x0][0x1ec] ;  /* 0x00007b00b4585a20 */ /* 0x000fe20000410000 */
[----:B------:R-:W-:Y:S02]  /*2090*/  @P5 PRMT R84, R2, 0x7610, R84 ;  /* 0x0000761002545816 */ /* 0x000fe40000000054 */
[----:B------:R-:W-:-:S02]  /*20a0*/  @P5 F2FP.PACK_AB R98, RZ, R98 ;  /* 0x00000062ff62523e */ /* 0x000fc400000000ff */
[----:B------:R-:W-:Y:S02]  /*20b0*/  @P5 F2FP.PACK_AB R176, RZ, R176 ;  /* 0x000000b0ffb0523e */ /* 0x000fe400000000ff */
[----:B------:R-:W-:Y:S02]  /*20c0*/  @P5 PRMT R84, R84, 0x5410, R89 ;  /* 0x0000541054545816 */ /* 0x000fe40000000059 */
[----:B------:R-:W-:Y:S02]  /*20d0*/  SEL R78, R93, R78, P6 ;  /* 0x0000004e5d4e7207 */ /* 0x000fe40003000000 */
[----:B------:R-:W-:Y:S02]  /*20e0*/  @P0 MOV R2, 0x20 ;  /* 0x0000002000020802 */ /* 0x000fe40000000f00 */
[----:B------:R-:W-:Y:S02]  /*20f0*/  @P5 MOV R89, 0x10 ;  /* 0x0000001000595802 */ /* 0x000fe40000000f00 */
[----:B------:R-:W-:-:S02]  /*2100*/  @P5 F2FP.PACK_AB R99, RZ, R99 ;  /* 0x00000063ff63523e */ /* 0x000fc400000000ff */
[----:B------:R-:W-:Y:S02]  /*2110*/  @P5 PRMT R85, R94, 0x7610, R85 ;  /* 0x000076105e555816 */ /* 0x000fe40000000055 */
[----:B------:R-:W-:Y:S02]  /*2120*/  @P5 PRMT R86, R98, 0x7610, R86 ;  /* 0x0000761062565816 */ /* 0x000fe40000000056 */
[----:B------:R-:W-:Y:S01]  /*2130*/  @P5 F2FP.PACK_AB R93, RZ, R88 ;  /* 0x00000058ff5d523e */ /* 0x000fe200000000ff */
        /* <DEDUP_REMOVED lines=17> */
.L_x_6095:
[----:B------:R-:W-:Y:S05]  /*2250*/  BSYNC B1 ;  /* 0x0000000000017941 */ /* 0x000fea0003800000 */
.L_x_6094:
        /* <DEDUP_REMOVED lines=32> */
.L_x_6115:
[----:B------:R-:W-:Y:S05]  /*2460*/  BSYNC B2 ;  /* 0x0000000000027941 */ /* 0x000fea0003800000 */
.L_x_6114:
        /* <DEDUP_REMOVED lines=9> */
.L_x_6117:
[----:B------:R-:W-:Y:S05]  /*2500*/  BSYNC B2 ;  /* 0x0000000000027941 */ /* 0x000fea0003800000 */
.L_x_6116:
        /* <DEDUP_REMOVED lines=8> */
.L_x_6119:
[----:B------:R-:W-:Y:S05]  /*2590*/  BSYNC B2 ;  /* 0x0000000000027941 */ /* 0x000fea0003800000 */
.L_x_6118:
        /* <DEDUP_REMOVED lines=8> */
.L_x_6121:
[----:B------:R-:W-:Y:S05]  /*2620*/  BSYNC B2 ;  /* 0x0000000000027941 */ /* 0x000fea0003800000 */
.L_x_6120:
        /* <DEDUP_REMOVED lines=18> */
.L_x_6123:
[----:B------:R-:W-:Y:S05]  /*2750*/  BSYNC B2 ;  /* 0x0000000000027941 */ /* 0x000fea0003800000 */
.L_x_6122:
        /* <DEDUP_REMOVED lines=9> */
.L_x_6125:
[----:B------:R-:W-:Y:S05]  /*27f0*/  BSYNC B2 ;  /* 0x0000000000027941 */ /* 0x000fea0003800000 */
.L_x_6124:
        /* <DEDUP_REMOVED lines=9> */
.L_x_6127:
[----:B------:R-:W-:Y:S05]  /*2890*/  BSYNC B2 ;  /* 0x0000000000027941 */ /* 0x000fea0003800000 */
.L_x_6126:
        /* <DEDUP_REMOVED lines=8> */
.L_x_6129:
[----:B------:R-:W-:Y:S05]  /*2920*/  BSYNC B2 ;  /* 0x0000000000027941 */ /* 0x000fea0003800000 */
.L_x_6128:
        /* <DEDUP_REMOVED lines=34> */
.L_x_6113:
[----:B------:R-:W-:Y:S05]  /*2b50*/  BSYNC B1 ;  /* 0x0000000000017941 */ /* 0x000fea0003800000 */
.L_x_6112:
        /* <DEDUP_REMOVED lines=33> */
.L_x_6133:
[----:B------:R-:W-:Y:S05]  /*2d70*/  BSYNC B2 ;  /* 0x0000000000027941 */ /* 0x000fea0003800000 */
.L_x_6132:
        /* <DEDUP_REMOVED lines=9> */
.L_x_6135:
[----:B------:R-:W-:Y:S05]  /*2e10*/  BSYNC B2 ;  /* 0x0000000000027941 */ /* 0x000fea0003800000 */
.L_x_6134:
        /* <DEDUP_REMOVED lines=9> */
.L_x_6137:
[----:B------:R-:W-:Y:S05]  /*2eb0*/  BSYNC B2 ;  /* 0x0000000000027941 */ /* 0x000fea0003800000 */
.L_x_6136:
        /* <DEDUP_REMOVED lines=9> */
.L_x_6139:
[----:B------:R-:W-:Y:S05]  /*2f50*/  BSYNC B2 ;  /* 0x0000000000027941 */ /* 0x000fea0003800000 */
.L_x_6138:
        /* <DEDUP_REMOVED lines=10> */
.L_x_6141:
[----:B------:R-:W-:Y:S05]  /*3000*/  BSYNC B2 ;  /* 0x0000000000027941 */ /* 0x000fea0003800000 */
.L_x_6140:
        /* <DEDUP_REMOVED lines=8> */
.L_x_6143:
[----:B------:R-:W-:Y:S05]  /*3090*/  BSYNC B2 ;  /* 0x0000000000027941 */ /* 0x000fea0003800000 */
.L_x_6142:
        /* <DEDUP_REMOVED lines=8> */
.L_x_6145:
[----:B------:R-:W-:Y:S05]  /*3120*/  BSYNC B2 ;  /* 0x0000000000027941 */ /* 0x000fea0003800000 */
.L_x_6144:
        /* <DEDUP_REMOVED lines=8> */
.L_x_6147:
[----:B------:R-:W-:Y:S05]  /*31b0*/  BSYNC B2 ;  /* 0x0000000000027941 */ /* 0x000fea0003800000 */
.L_x_6146:
[----:B------:R-:W-:Y:S01]  /*31c0*/  ISETP.NE.U32.AND P4, PT, RZ, c[0x0][0x258], PT ;  /* 0x00009600ff007a0c */ /* 0x000fe20003f85070 */
[----:B------:R-:W-:Y:S01]  /*31d0*/  @P5 FMUL.FTZ R91, R97, c[0x0][0x1ec] ;  /* 0x00007b00615b5a20 */ /* 0x000fe20000410000 */
[----:B------:R-:W-:Y:S01]  /*31e0*/  ISETP.NE.U32.AND P0, PT, RZ, c[0x0][0x258], PT ;  /* 0x00009600ff007a0c */ /* 0x000fe20003f05070 */
[----:B------:R-:W-:Y:S01]  /*31f0*/  @P5 FMUL.FTZ R99, R169, c[0x0][0x1ec] ;  /* 0x00007b00a9635a20 */ /* 0x000fe20000410000 */
[----:B------:R-:W-:Y:S01]  /*3200*/  ISETP.NE.AND.EX P4, PT, RZ, c[0x0][0x25c], PT, P4 ;  /* 0x00009700ff007a0c */ /* 0x000fe20003f85340 */
[----:B------:R-:W-:Y:S01]  /*3210*/  @P5 FMUL.FTZ R92, R98, c[0x0][0x1ec] ;  /* 0x00007b00625c5a20 */ /* 0x000fe20000410000 */
[----:B------:R-:W-:Y:S02]  /*3220*/  ISETP.NE.AND.EX P0, PT, RZ, c[0x0][0x25c], PT, P0 ;  /* 0x00009700ff007a0c */ /* 0x000fe40003f05300 */
[----:B------:R-:W-:Y:S02]  /*3230*/  @P5 F2FP.PACK_AB R2, RZ, R2 ;  /* 0x00000002ff02523e */ /* 0x000fe400000000ff */
[----:B------:R-:W-:-:S02]  /*3240*/  @P5 F2FP.PACK_AB R91, RZ, R91 ;  /* 0x0000005bff5b523e */ /* 0x000fc400000000ff */
[----:B------:R-:W-:Y:S01]  /*3250*/  SEL R77, R88, R77, P0 ;  /* 0x0000004d584d7207 */ /* 0x000fe20000000000 */
[----:B------:R-:W-:Y:S01]  /*3260*/  @P5 FMUL.FTZ R88, R174, c[0x0][0x1ec] ;  /* 0x00007b00ae585a20 */ /* 0x000fe20000410000 */
[----:B------:R-:W-:Y:S02]  /*3270*/  @P5 F2FP.PACK_AB R94, RZ, R94 ;  /* 0x0000005eff5e523e */ /* 0x000fe400000000ff */
[----:B------:R-:W-:Y:S02]  /*3280*/  @P5 F2FP.PACK_AB R99, RZ, R99 ;  /* 0x00000063ff63523e */ /* 0x000fe400000000ff */
[----:B------:R-:W-:Y:S02]  /*3290*/  @P5 PRMT R84, R2, 0x7610, R84 ;  /* 0x0000761002545816 */ /* 0x000fe40000000054 */
[----:B------:R-:W-:Y:S02]  /*32a0*/  @P5 PRMT R86, R91, 0x7610, R86 ;  /* 0x000076105b565816 */ /* 0x000fe40000000056 */
[----:B------:R-:W-:-:S02]  /*32b0*/  @P4 MOV R2, 0x20 ;  /* 0x0000002000024802 */ /* 0x000fc40000000f00 */
[----:B------:R-:W-:Y:S02]  /*32c0*/  @P5 MOV R91, 0x10 ;  /* 0x00000010005b5802 */ /* 0x000fe40000000f00 */
[----:B------:R-:W-:Y:S02]  /*32d0*/  @P5 F2FP.PACK_AB R89, RZ, R89 ;  /* 0x00000059ff59523e */ /* 0x000fe400000000ff */
[----:B------:R-:W-:Y:S01]  /*32e0*/  @P5 F2FP.PACK_AB R95, RZ, R95 ;  /* 0x0000005fff5f523e */ /* 0x000fe200000000ff */
[----:B------:R-:W-:Y:S01]  /*32f0*/  @P5 IMAD.WIDE.U32 R90, R90, R91, c[0x0][0x248] ;  /* 0x000092005a5a5625 */ /* 0x000fe200078e005b */
[----:B------:R-:W-:Y:S02]  /*3300*/  @P5 F2FP.PACK_AB R92, RZ, R92 ;  /* 0x0000005cff5c523e */ /* 0x000fe400000000ff */
[----:B------:R-:W-:Y:S02]  /*3310*/  @P5 PRMT R85, R94, 0x7610, R85 ;  /* 0x000076105e555816 */ /* 0x000fe40000000055 */
[----:B------:R-:W-:-:S02]  /*3320*/  @P5 F2FP.PACK_AB R88, RZ, R88 ;  /* 0x00000058ff58523e */ /* 0x000fc400000000ff */
[----:B------:R-:W-:Y:S02]  /*3330*/  @P5 PRMT R87, R99, 0x7610, R87 ;  /* 0x0000761063575816 */ /* 0x000fe40000000057 */
[----:B------:R-:W-:Y:S01]  /*3340*/  SEL R76, R3, R76, P0 ;  /* 0x0000004c034c7207 */ /* 0x000fe20000000000 */
[----:B------:R-:W-:Y:S01]  /*3350*/  @P4 IMAD.WIDE.U32 R2, R127, R2, c[0x0][0x258] ;  /* 0x000096007f024625 */ /* 0x000fe200078e0002 */
        /* <DEDUP_REMOVED lines=10> */
[----:B------:R-:W-:Y:S02]  /*3400*/  @P5 PRMT R86, R86, 0x5410, R92 ;  /* 0x0000541056565816 */ /* 0x000fe4000000005c */
[----:B------:R-:W-:-:S05]  /*3410*/  @P5 PRMT R87, R87, 0x5410, R88 ;  /* 0x0000541057575816 */ /* 0x000fca0000000058 */
[----:B------:R0:W-:Y:S02]  /*3420*/  @P5 STG.E.128 [R90.64], R84 ;  /* 0x000000545a005986 */ /* 0x0001e4000c101d04 */
.L_x_6131:
[----:B------:R-:W-:Y:S05]  /*3430*/  BSYNC B1 ;  /* 0x0000000000017941 */ /* 0x000fea0003800000 */
.L_x_6130:
[----:B0-----:R-:W-:-:S04]  /*3440*/  MOV R2, c[0x0][0x160] ;  /* 0x0000580000027a02 */ /* 0x001fc80000000f00 */
[----:B------:R-:W-:-:S04]  /*3450*/  LEA R125, R2, R125, 0x2 ;  /* 0x0000007d027d7211 */ /* 0x000fc800078e10ff */
[----:B------:R-:W-:-:S13]  /*3460*/  ISETP.GE.AND P0, PT, R125, c[0x0][0x164], PT ;  /* 0x000059007d007a0c */ /* 0x000fda0003f06270 */
[----:B------:R-:W-:Y:S01]  /*3470*/  @P0 CALL.REL.NOINC `(.L_x_6078) ;  /* 0x0000001000000944 */ /* 0x000fe20003c00000 */
[----:B------:R-:W-:Y:S05]  /*3480*/  BRA `(.L_x_6148) ;  /* 0xffffd06000007947 */ /* 0x000fea000383ffff */
.L_x_6078:
[----:B0-----:R-:W-:Y:S05]  /*3490*/  BSYNC B0 ;  /* 0x0000000000007941 */ /* 0x001fea0003800000 */
.L_x_6077:
        /* <DEDUP_REMOVED lines=162> */
[----:B------:R-:W-:Y:S01]  /*3ec0*/  @P2 IMAD.MOV.U32 R5, RZ, RZ, R49 ;  /* 0x000000ffff052224 */ /* 0x000fe200078e0031 */
[-C--:B------:R-:W-:Y:S01]  /*3ed0*/  @P2 MOV R3, R51.reuse ;  /* 0x0000003300032202 */ /* 0x080fe20000000f00 */
[----:B------:R-:W-:Y:S01]  /*3ee0*/  FADD.FTZ R45, R14, R45 ;  /* 0x0000002d0e2d7221 */ /* 0x000fe20000010000 */
[----:B------:R-:W-:Y:S01]  /*3ef0*/  @P2 IADD3.X R51, RZ, R51, RZ, P5, !PT ;  /* 0x00000033ff332210 */ /* 0x000fe20002ffe4ff */
[----:B------:R-:W-:Y:S01]  /*3f00*/  @P3 STG.E [R10.64], R43 ;  /* 0x0000002b0a003986 */ /* 0x000fe2000c101904 */
[----:B------:R-:W-:Y:S01]  /*3f10*/  @P2 IADD3.X R49, RZ, R49, RZ, P6, !PT ;  /* 0x00000031ff312210 */ /* 0x000fe200037fe4ff */
[----:B------:R-:W-:Y:S01]  /*3f20*/  FADD.FTZ R47, R16, R47 ;  /* 0x0000002f102f7221 */ /* 0x000fe20000010000 */
[----:B----4-:R-:W-:Y:S01]  /*3f30*/  @P1 MOV R6, R32 ;  /* 0x0000002000061202 */ /* 0x010fe20000000f00 */
[----:B------:R-:W-:Y:S01]  /*3f40*/  @P3 STG.E [R12.64], R19 ;  /* 0x000000130c003986 */ /* 0x000fe2000c101904 */
[----:B--2---:R-:W-:Y:S01]  /*3f50*/  @P1 MOV R8, R30 ;  /* 0x0000001e00081202 */ /* 0x004fe20000000f00 */
[----:B0-----:R-:W-:Y:S01]  /*3f60*/  FADD.FTZ R18, R18, R27 ;  /* 0x0000001b12127221 */ /* 0x001fe20000010000 */
[----:B------:R-:W-:Y:S01]  /*3f70*/  @P1 MOV R7, R51 ;  /* 0x0000003300071202 */ /* 0x000fe20000000f00 */
[----:B------:R0:W-:Y:S01]  /*3f80*/  @P2 STG.E [R2.64], R45 ;  /* 0x0000002d02002986 */ /* 0x0001e2000c101904 */
[----:B------:R-:W-:Y:S01]  /*3f90*/  @P1 IADD3 R30, P4, R30, 0x200, RZ ;  /* 0x000002001e1e1810 */ /* 0x000fe20007f9e0ff */
[----:B-1----:R-:W-:Y:S01]  /*3fa0*/  FADD.FTZ R29, R18, R29 ;  /* 0x0000001d121d7221 */ /* 0x002fe20000010000 */
[----:B------:R-:W-:Y:S01]  /*3fb0*/  @P1 MOV R9, R49 ;  /* 0x0000003100091202 */ /* 0x000fe20000000f00 */
[----:B------:R1:W-:Y:S01]  /*3fc0*/  @P2 STG.E [R4.64], R21 ;  /* 0x0000001504002986 */ /* 0x0003e2000c101904 */
[----:B------:R-:W-:-:S02]  /*3fd0*/  @P1 IADD3 R32, P3, R32, 0x200, RZ ;  /* 0x0000020020201810 */ /* 0x000fc40007f7e0ff */
[----:B------:R-:W-:Y:S01]  /*3fe0*/  @P1 IADD3.X R49, RZ, R49, RZ, P4, !PT ;  /* 0x00000031ff311210 */ /* 0x000fe200027fe4ff */
[----:B------:R2:W-:Y:S01]  /*3ff0*/  @P1 STG.E [R6.64], R47 ;  /* 0x0000002f06001986 */ /* 0x0005e2000c101904 */
[----:B------:R-:W-:-:S03]  /*4000*/  @P1 IADD3.X R51, RZ, R51, RZ, P3, !PT ;  /* 0x00000033ff331210 */ /* 0x000fc60001ffe4ff */
[----:B------:R2:W-:Y:S01]  /*4010*/  @P1 STG.E [R8.64], R23 ;  /* 0x0000001708001986 */ /* 0x0005e2000c101904 */
[----:B0-----:R-:W-:Y:S02]  /*4020*/  MOV R2, R32 ;  /* 0x0000002000027202 */ /* 0x001fe40000000f00 */
[----:B------:R-:W-:Y:S01]  /*4030*/  MOV R3, R51 ;  /* 0x0000003300037202 */ /* 0x000fe20000000f00 */
[----:B-1----:R-:W-:Y:S01]  /*4040*/  IMAD.MOV.U32 R5, RZ, RZ, R49 ;  /* 0x000000ffff057224 */ /* 0x002fe200078e0031 */
[----:B------:R-:W-:Y:S01]  /*4050*/  MOV R4, R30 ;  /* 0x0000001e00047202 */ /* 0x000fe20000000f00 */
[----:B------:R-:W-:Y:S06]  /*4060*/  @!P0 EXIT ;  /* 0x000000000000894d */ /* 0x000fec0003800000 */
[----:B------:R-:W-:Y:S04]  /*4070*/  STG.E [R2.64], R29 ;  /* 0x0000001d02007986 */ /* 0x000fe8000c101904 */
[----:B------:R-:W-:Y:S01]  /*4080*/  STG.E [R4.64], R25 ;  /* 0x0000001904007986 */ /* 0x000fe2000c101904 */
[----:B------:R-:W-:Y:S05]  /*4090*/  EXIT ;  /* 0x000000000000794d */ /* 0x000fea0003800000 */
.L_x_6092:
[----:B------:R-:W-:Y:S01]  /*40a0*/  HFMA2.MMA R94, -RZ, RZ, 0, 5.9604644775390625e-08 ;  /* 0x00000001ff5e7435 */ /* 0x000fe200000001ff */
[----:B------:R-:W-:-:S02]  /*40b0*/  MOV R89, R181 ;  /* 0x000000b500597202 */ /* 0x000fc40000000f00 */
[----:B------:R-:W-:Y:S02]  /*40c0*/  MOV R91, 0x1f ;  /* 0x0000001f005b7802 */ /* 0x000fe40000000f00 */
[----:B------:R-:W-:Y:S02]  /*40d0*/  MOV R96, 0xffffffff ;  /* 0xffffffff00607802 */ /* 0x000fe40000000f00 */
[----:B0-----:R-:W-:Y:S02]  /*40e0*/  MOV R2, 0x4100 ;  /* 0x0000410000027802 */ /* 0x001fe40000000f00 */
[----:B-----5:R-:W-:Y:S05]  /*40f0*/  CALL.REL.NOINC `($__internal_122_$__cuda_sm70_shflsync_bfly_p) ;  /* 0x0000046000007944 */ /* 0x020fea0003c00000 */
[----:B-1----:R-:W-:Y:S01]  /*4100*/  MOV R88, R89 ;  /* 0x0000005900587202 */ /* 0x002fe20000000f00 */
[----:B0-----:R-:W-:Y:S05]  /*4110*/  BRA `(.L_x_6149) ;  /* 0xffffd64000007947 */ /* 0x001fea000383ffff */
.L_x_6093:
[----:B------:R-:W-:Y:S01]  /*4120*/  HFMA2.MMA R94, -RZ, RZ, 0, 5.9604644775390625e-08 ;  /* 0x00000001ff5e7435 */ /* 0x000fe200000001ff */
[----:B------:R-:W-:Y:S02]  /*4130*/  MOV R89, R180 ;  /* 0x000000b400597202 */ /* 0x000fe40000000f00 */
[----:B------:R-:W-:Y:S02]  /*4140*/  MOV R91, 0x1f ;  /* 0x0000001f005b7802 */ /* 0x000fe40000000f00 */
[----:B------:R-:W-:-:S02]  /*4150*/  MOV R96, 0xffffffff ;  /* 0xffffffff00607802 */ /* 0x000fc40000000f00 */
[----:B0-----:R-:W-:Y:S02]  /*4160*/  MOV R2, 0x4180 ;  /* 0x0000418000027802 */ /* 0x001fe40000000f00 */
[----:B-12--5:R-:W-:Y:S05]  /*4170*/  CALL.REL.NOINC `($__internal_122_$__cuda_sm70_shflsync_bfly_p) ;  /* 0x000003e000007944 */ /* 0x026fea0003c00000 */
[----:B------:R-:W-:Y:S01]  /*4180*/  FADD.FTZ R181, R88, R181 ;  /* 0x000000b558b57221 */ /* 0x000fe20000010000 */
[----:B0-----:R-:W-:Y:S01]  /*4190*/  HFMA2.MMA R94, -RZ, RZ, 0, 1.1920928955078125e-07 ;  /* 0x00000002ff5e7435 */ /* 0x001fe200000001ff */
[----:B-1----:R-:W-:Y:S01]  /*41a0*/  FADD.FTZ R180, R180, R89 ;  /* 0x00000059b4b47221 */ /* 0x002fe20000010000 */
[----:B------:R-:W-:Y:S01]  /*41b0*/  MOV R91, 0x1f ;  /* 0x0000001f005b7802 */ /* 0x000fe20000000f00 */
[----:B------:R-:W-:Y:S01]  /*41c0*/  IMAD.MOV.U32 R96, RZ, RZ, -0x1 ;  /* 0xffffffffff607424 */ /* 0x000fe200078e00ff */
[----:B------:R-:W-:Y:S02]  /*41d0*/  MOV R89, R181 ;  /* 0x000000b500597202 */ /* 0x000fe40000000f00 */
[----:B------:R-:W-:Y:S02]  /*41e0*/  MOV R2, 0x4200 ;  /* 0x0000420000027802 */ /* 0x000fe40000000f00 */
[----:B------:R-:W-:Y:S05]  /*41f0*/  CALL.REL.NOINC `($__internal_122_$__cuda_sm70_shflsync_bfly_p) ;  /* 0x0000036000007944 */ /* 0x000fea0003c00000 */
[----:B0-----:R-:W-:Y:S01]  /*4200*/  HFMA2.MMA R94, -RZ, RZ, 0, 1.1920928955078125e-07 ;  /* 0x00000002ff5e7435 */ /* 0x001fe200000001ff */
[----:B-1----:R-:W-:Y:S02]  /*4210*/  MOV R88, R89 ;  /* 0x0000005900587202 */ /* 0x002fe40000000f00 */
[----:B------:R-:W-:-:S02]  /*4220*/  MOV R89, R180 ;  /* 0x000000b400597202 */ /* 0x000fc40000000f00 */
[----:B------:R-:W-:Y:S02]  /*4230*/  MOV R91, 0x1f ;  /* 0x0000001f005b7802 */ /* 0x000fe40000000f00 */
[----:B------:R-:W-:Y:S02]  /*4240*/  MOV R96, 0xffffffff ;  /* 0xffffffff00607802 */ /* 0x000fe40000000f00 */
[----:B------:R-:W-:Y:S02]  /*4250*/  MOV R2, 0x4270 ;  /* 0x0000427000027802 */ /* 0x000fe40000000f00 */
[----:B------:R-:W-:Y:S05]  /*4260*/  CALL.REL.NOINC `($__internal_122_$__cuda_sm70_shflsync_bfly_p) ;  /* 0x000002f000007944 */ /* 0x000fea0003c00000 */
[----:B------:R-:W-:Y:S01]  /*4270*/  FADD.FTZ R181, R88, R181 ;  /* 0x000000b558b57221 */ /* 0x000fe20000010000 */
[----:B0-----:R-:W-:Y:S01]  /*4280*/  HFMA2.MMA R94, -RZ, RZ, 0, 2.384185791015625e-07 ;  /* 0x00000004ff5e7435 */ /* 0x001fe200000001ff */
[----:B-1----:R-:W-:Y:S01]  /*4290*/  FADD.FTZ R180, R180, R89 ;  /* 0x00000059b4b47221 */ /* 0x002fe20000010000 */
[----:B------:R-:W-:Y:S02]  /*42a0*/  MOV R91, 0x1f ;  /* 0x0000001f005b7802 */ /* 0x000fe40000000f00 */
[----:B------:R-:W-:Y:S02]  /*42b0*/  MOV R96, 0xffffffff ;  /* 0xffffffff00607802 */ /* 0x000fe40000000f00 */
[----:B------:R-:W-:-:S02]  /*42c0*/  MOV R89, R181 ;  /* 0x000000b500597202 */ /* 0x000fc40000000f00 */
[----:B------:R-:W-:Y:S02]  /*42d0*/  MOV R2, 0x42f0 ;  /* 0x000042f000027802 */ /* 0x000fe40000000f00 */
[----:B------:R-:W-:Y:S05]  /*42e0*/  CALL.REL.NOINC `($__internal_122_$__cuda_sm70_shflsync_bfly_p) ;  /* 0x0000027000007944 */ /* 0x000fea0003c00000 */
[----:B0-----:R-:W-:Y:S01]  /*42f0*/  HFMA2.MMA R94, -RZ, RZ, 0, 2.384185791015625e-07 ;  /* 0x00000004ff5e7435 */ /* 0x001fe200000001ff */
[----:B-1----:R-:W-:Y:S01]  /*4300*/  MOV R88, R89 ;  /* 0x0000005900587202 */ /* 0x002fe20000000f00 */
[----:B------:R-:W-:Y:S01]  /*4310*/  IMAD.MOV.U32 R89, RZ, RZ, R180 ;  /* 0x000000ffff597224 */ /* 0x000fe200078e00b4 */
[----:B------:R-:W-:Y:S02]  /*4320*/  MOV R91, 0x1f ;  /* 0x0000001f005b7802 */ /* 0x000fe40000000f00 */
[----:B------:R-:W-:Y:S02]  /*4330*/  MOV R96, 0xffffffff ;  /* 0xffffffff00607802 */ /* 0x000fe40000000f00 */
[----:B------:R-:W-:Y:S02]  /*4340*/  MOV R2, 0x4360 ;  /* 0x0000436000027802 */ /* 0x000fe40000000f00 */
[----:B------:R-:W-:Y:S05]  /*4350*/  CALL.REL.NOINC `($__internal_122_$__cuda_sm70_shflsync_bfly_p) ;  /* 0x0000020000007944 */ /* 0x000fea0003c00000 */
[----:B------:R-:W-:Y:S01]  /*4360*/  FADD.FTZ R181, R88, R181 ;  /* 0x000000b558b57221 */ /* 0x000fe20000010000 */
[----:B0-----:R-:W-:Y:S01]  /*4370*/  HFMA2.MMA R94, -RZ, RZ, 0, 4.76837158203125e-07 ;  /* 0x00000008ff5e7435 */ /* 0x001fe200000001ff */
[----:B-1----:R-:W-:Y:S01]  /*4380*/  FADD.FTZ R92, R180, R89 ;  /* 0x00000059b45c7221 */ /* 0x002fe20000010000 */
[----:B------:R-:W-:-:S02]  /*4390*/  MOV R91, 0x1f ;  /* 0x0000001f005b7802 */ /* 0x000fc40000000f00 */
[----:B------:R-:W-:Y:S02]  /*43a0*/  MOV R96, 0xffffffff ;  /* 0xffffffff00607802 */ /* 0x000fe40000000f00 */
[----:B------:R-:W-:Y:S02]  /*43b0*/  MOV R89, R181 ;  /* 0x000000b500597202 */ /* 0x000fe40000000f00 */
[----:B------:R-:W-:Y:S02]  /*43c0*/  MOV R2, 0x43e0 ;  /* 0x000043e000027802 */ /* 0x000fe40000000f00 */
[----:B------:R-:W-:Y:S05]  /*43d0*/  CALL.REL.NOINC `($__internal_122_$__cuda_sm70_shflsync_bfly_p) ;  /* 0x0000018000007944 */ /* 0x000fea0003c00000 */
[----:B0-----:R-:W-:Y:S01]  /*43e0*/  HFMA2.MMA R94, -RZ, RZ, 0, 4.76837158203125e-07 ;  /* 0x00000008ff5e7435 */ /* 0x001fe200000001ff */
[----:B-1----:R-:W-:Y:S01]  /*43f0*/  MOV R88, R89 ;  /* 0x0000005900587202 */ /* 0x002fe20000000f00 */
[----:B------:R-:W-:Y:S01]  /*4400*/  IMAD.MOV.U32 R96, RZ, RZ, -0x1 ;  /* 0xffffffffff607424 */ /* 0x000fe200078e00ff */
[----:B------:R-:W-:Y:S02]  /*4410*/  MOV R89, R92 ;  /* 0x0000005c00597202 */ /* 0x000fe40000000f00 */
[----:B------:R-:W-:Y:S02]  /*4420*/  MOV R91, 0x1f ;  /* 0x0000001f005b7802 */ /* 0x000fe40000000f00 */
[----:B------:R-:W-:-:S02]  /*4430*/  MOV R2, 0x4450 ;  /* 0x0000445000027802 */ /* 0x000fc40000000f00 */
[----:B------:R-:W-:Y:S05]  /*4440*/  CALL.REL.NOINC `($__internal_122_$__cuda_sm70_shflsync_bfly_p) ;  /* 0x0000011000007944 */ /* 0x000fea0003c00000 */
[----:B------:R-:W-:Y:S01]  /*4450*/  FADD.FTZ R90, R88, R181 ;  /* 0x000000b5585a7221 */ /* 0x000fe20000010000 */
[----:B0-----:R-:W-:Y:S01]  /*4460*/  HFMA2.MMA R94, -RZ, RZ, 0, 9.5367431640625e-07 ;  /* 0x00000010ff5e7435 */ /* 0x001fe200000001ff */
[----:B-1----:R-:W-:Y:S01]  /*4470*/  FADD.FTZ R92, R92, R89 ;  /* 0x000000595c5c7221 */ /* 0x002fe20000010000 */
[----:B------:R-:W-:-:S02]  /*4480*/  MOV R91, 0x1f ;  /* 0x0000001f005b7802 */ /* 0x000fc40000000f00 */
[----:B------:R-:W-:Y:S02]  /*4490*/  MOV R96, 0xffffffff ;  /* 0xffffffff00607802 */ /* 0x000fe40000000f00 */
[----:B------:R-:W-:Y:S02]  /*44a0*/  MOV R89, R90 ;  /* 0x0000005a00597202 */ /* 0x000fe40000000f00 */
[----:B------:R-:W-:Y:S02]  /*44b0*/  MOV R2, 0x44d0 ;  /* 0x000044d000027802 */ /* 0x000fe40000000f00 */
[----:B------:R-:W-:Y:S05]  /*44c0*/  CALL.REL.NOINC `($__internal_122_$__cuda_sm70_shflsync_bfly_p) ;  /* 0x0000009000007944 */ /* 0x000fea0003c00000 */
[----:B0-----:R-:W-:Y:S01]  /*44d0*/  HFMA2.MMA R94, -RZ, RZ, 0, 9.5367431640625e-07 ;  /* 0x00000010ff5e7435 */ /* 0x001fe200000001ff */
[----:B-1----:R-:W-:Y:S02]  /*44e0*/  MOV R93, R89 ;  /* 0x00000059005d7202 */ /* 0x002fe40000000f00 */
[----:B------:R-:W-:Y:S02]  /*44f0*/  MOV R89, R92 ;  /* 0x0000005c00597202 */ /* 0x000fe40000000f00 */
[----:B------:R-:W-:Y:S02]  /*4500*/  MOV R91, 0x1f ;  /* 0x0000001f005b7802 */ /* 0x000fe40000000f00 */
[----:B------:R-:W-:-:S02]  /*4510*/  MOV R96, 0xffffffff ;  /* 0xffffffff00607802 */ /* 0x000fc40000000f00 */
[----:B------:R-:W-:Y:S02]  /*4520*/  MOV R2, 0x4540 ;  /* 0x0000454000027802 */ /* 0x000fe40000000f00 */
[----:B------:R-:W-:Y:S05]  /*4530*/  CALL.REL.NOINC `($__internal_122_$__cuda_sm70_shflsync_bfly_p) ;  /* 0x0000002000007944 */ /* 0x000fea0003c00000 */
[----:B-1----:R-:W-:Y:S01]  /*4540*/  MOV R3, R89 ;  /* 0x0000005900037202 */ /* 0x002fe20000000f00 */
[----:B0-----:R-:W-:Y:S05]  /*4550*/  BRA `(.L_x_6150) ;  /* 0xffffd32000007947 */ /* 0x001fea000383ffff */
        .weak           $__internal_122_$__cuda_sm70_shflsync_bfly_p
        .type           $__internal_122_$__cuda_sm70_shflsync_bfly_p,@function
        .size           $__internal_122_$__cuda_sm70_shflsync_bfly_p,(.L_x_9852 - $__internal_122_$__cuda_sm70_shflsync_bfly_p)
$__internal_122_$__cuda_sm70_shflsync_bfly_p:
[----:B------:R-:W-:Y:S01]  /*4560*/  HFMA2.MMA R3, -RZ, RZ, 0, 0 ;  /* 0x00000000ff037435 */ /* 0x000fe200000001ff */
[----:B------:R-:W-:Y:S04]  /*4570*/  WARPSYNC R96 ;  /* 0x0000006000007348 */ /* 0x000fe80003800000 */
[----:B------:R0:W1:Y:S01]  /*4580*/  SHFL.BFLY PT, R89, R89, R94, R91 ;  /* 0x0c00005e59597389 */ /* 0x00006200000e005b */
[----:B------:R-:W-:Y:S05]  /*4590*/  RET.REL.NODEC R2 `(_ZN10layer_norm13ln_bwd_kernelINS_13Kernel_traitsI6__halfS2_fS2_fjLj768ELj1ELj4ELj1ELj16ENS_18Kernel_traits_baseILj768ES2_S2_fS2_fjLj128EEEEELb0ELb0ELb1ELb0EEEvNS_9BwdParamsE) ;  /* 0xffffba6002007950 */ /* 0x000fea0003c3ffff */
.L_x_6151:
        /* <DEDUP_REMOVED lines=14> */
.L_x_9852:


//--------------------- .text._ZN10layer_norm13ln_bwd_kernelINS_13Kernel_traitsI6__halfS2_fS2_fjLj768ELj1ELj4ELj1ELj16ENS_18Kernel_traits_baseILj768ES2_S2_fS2_fjLj128EEEEELb0ELb0ELb1ELb1EEEvNS_9BwdParamsE --------------------------
	.section	.text._ZN10layer_norm13ln_bwd_kernelINS_13Kernel_traitsI6__halfS2_fS2_fjLj768ELj1ELj4ELj1ELj16ENS_18Kernel_traits_baseILj768ES2_S2_fS2_fjLj128EEEEELb0ELb0ELb1ELb1EEEvNS_9BwdParamsE,"ax",@progbits
	.sectioninfo	@"SHI_REGISTERS=197"
	.align	128
        .global         _ZN10layer_norm13ln_bwd_kernelINS_13Kernel_traitsI6__halfS2_fS2_fjLj768ELj1ELj4ELj1ELj16ENS_18Kernel_traits_baseILj768ES2_S2_fS2_fjLj128EEEEELb0ELb0ELb1ELb1EEEvNS_9BwdParamsE
        .type           _ZN10layer_norm13ln_bwd_kernelINS_13Kernel_traitsI6__halfS2_fS2_fjLj768ELj1ELj4ELj1ELj16ENS_18Kernel_traits_baseILj768ES2_S2_fS2_fjLj128EEEEELb0ELb0ELb1ELb1EEEvNS_9BwdParamsE,@function
        .size           _ZN10layer_norm13ln_bwd_kernelINS_13Kernel_traitsI6__halfS2_fS2_fjLj768ELj1ELj4ELj1ELj16ENS_18Kernel_traits_baseILj768ES2_S2_fS2_fjLj128EEEEELb0ELb0ELb1ELb1EEEvNS_9BwdParamsE,(.L_x_9853 - _ZN10layer_norm13ln_bwd_kernelINS_13Kernel_traitsI6__halfS2_fS2_fjLj768ELj1ELj4ELj1ELj16ENS_18Kernel_traits_baseILj768ES2_S2_fS2_fjLj128EEEEELb0ELb0ELb1ELb1EEEvNS_9BwdParamsE)
        .other          _ZN10layer_norm13ln_bwd_kernelINS_13Kernel_traitsI6__halfS2_fS2_fjLj768ELj1ELj4ELj1ELj16ENS_18Kernel_traits_baseILj768ES2_S2_fS2_fjLj128EEEEELb0ELb0ELb1ELb1EEEvNS_9BwdParamsE,@"STO_CUDA_ENTRY STV_DEFAULT"
_ZN10layer_norm13ln_bwd_kernelINS_13Kernel_traitsI6__halfS2_fS2_fjLj768ELj1ELj4ELj1ELj16ENS_18Kernel_traits_baseILj768ES2_S2_fS2_fjLj128EEEEELb0ELb0ELb1ELb1EEEvNS_9BwdParamsE:
.text._ZN10layer_norm13ln_bwd_kernelINS_13Kernel_traitsI6__halfS2_fS2_fjLj768ELj1ELj4ELj1ELj16ENS_18Kernel_traits_baseILj768ES2_S2_fS2_fjLj128EEEEELb0ELb0ELb1ELb1EEEvNS_9BwdParamsE:
        /* <DEDUP_REMOVED lines=34> */
.L_x_6153:
        /* <DEDUP_REMOVED lines=56> */
.L_x_6208:
        /* <DEDUP_REMOVED lines=33> */
.L_x_6156:
        /* <DEDUP_REMOVED lines=13> */
[----:B------:R3:W4:Y:S03]  /*0880*/  LDG.E.128 R96, [R158.64+0x10] ;  /* 0x000010049e607981 */ /* 0x000726000c1e1d00 */
[----:B------:R-:W-:Y:S01]  /*0890*/  IMAD.WIDE.U32 R160, R155, R184, c[0x0][0x188] ;  /* 0x000062009ba07625 */ /* 0x000fe200078e00b8 */
[----:B------:R-:W4:Y:S03]  /*08a0*/  LDG.E.128 R92, [R92.64] ;  /* 0x000000045c5c7981 */ /* 0x000f26000c1e1d00 */
[----:B------:R-:W-:Y:S01]  /*08b0*/  IMAD.WIDE.U32 R106, R106, R117, c[0x0][0x208] ;  /* 0x000082006a6a7625 */ /* 0x000fe200078e0075 */
[----:B------:R-:W4:Y:S04]  /*08c0*/  LDG.E.128 R120, [R162.64+0x10] ;  /* 0x00001004a2787981 */ /* 0x000f28000c1e1d00 */
[----:B------:R1:W4:Y:S04]  /*08d0*/  LDG.E.128 R100, [R160.64] ;  /* 0x00000004a0647981 */ /* 0x000328000c1e1d00 */
[----:B------:R1:W4:Y:S04]  /*08e0*/  LDG.E.128 R108, [R160.64+0x10] ;  /* 0x00001004a06c7981 */ /* 0x000328000c1e1d00 */
        /* <DEDUP_REMOVED lines=19> */
[----:B------:R-:W-:Y:S01]  /*0a20*/  HADD2.F32 R89, -RZ, R92.H0_H0 ;  /* 0x2000005cff597230 */ /* 0x000fe20000004100 */
[C---:B-1----:R-:W-:Y:S01]  /*0a30*/  FADD.FTZ R160, -R180.reuse, R91 ;  /* 0x0000005bb4a07221 */ /* 0x042fe20000010100 */
[--C-:B0-----:R-:W-:Y:S01]  /*0a40*/  HADD2.F32 R3, -RZ, R94.reuse.H0_H0 ;  /* 0x2000005eff037230 */ /* 0x101fe20000004100 */
        /* <DEDUP_REMOVED lines=10> */
[--C-:B------:R-:W-:Y:S01]  /*0af0*/  HADD2.F32 R97, -RZ, R105.reuse.H0_H0 ;  /* 0x20000069ff617230 */ /* 0x100fe20000004100 */
[C---:B------:R-:W-:Y:S01]  /*0b00*/  FADD.FTZ R174, -R180.reuse, R109 ;  /* 0x0000006db4ae7221 */ /* 0x040fe20000010100 */
[----:B------:R-:W-:Y:S01]  /*0b10*/  HADD2.F32 R169, -RZ, R105.H1_H1 ;  /* 0x30000069ffa97230 */ /* 0x000fe20000004100 */
        /* <DEDUP_REMOVED lines=8> */
[----:B------:R-:W-:Y:S01]  /*0ba0*/  HADD2.F32 R92, -RZ, R92.H1_H1 ;  /* 0x3000005cff5c7230 */ /* 0x000fe20000004100 */
[----:B------:R-:W-:Y:S02]  /*0bb0*/  FADD.FTZ R180, -R180, R123 ;  /* 0x0000007bb4b47221 */ /* 0x000fe40000010100 */
[----:B-----5:R-:W-:-:S02]  /*0bc0*/  FMUL.FTZ R105, R153, R96 ;  /* 0x0000006099697220 */ /* 0x020fc40000410000 */
[C---:B------:R-:W-:Y:S02]  /*0bd0*/  FMUL.FTZ R123, R153.reuse, R122 ;  /* 0x0000007a997b7220 */ /* 0x040fe40000410000 */
[----:B------:R-:W-:Y:S02]  /*0be0*/  FMUL.FTZ R101, R153, R88 ;  /* 0x0000005899657220 */ /* 0x000fe40000410000 */
[----:B------:R-:W-:Y:S01]  /*0bf0*/  FMUL.FTZ R122, R129, R89 ;  /* 0x00000059817a7220 */ /* 0x000fe20000410000 */
[----:B------:R-:W-:Y:S01]  /*0c00*/  HADD2.F32 R91, -RZ, R93.H0_H0 ;  /* 0x2000005dff5b7230 */ /* 0x000fe20000004100 */
[----:B------:R-:W-:Y:S02]  /*0c10*/  FMUL.FTZ R102, R153, R160 ;  /* 0x000000a099667220 */ /* 0x000fe40000410000 */
[----:B------:R-:W-:Y:S02]  /*0c20*/  FADD.FTZ R44, R44, R3 ;  /* 0x000000032c2c7221 */ /* 0x000fe40000010000 */
[----:B------:R-:W-:-:S02]  /*0c30*/  FFMA.FTZ R8, R105, R3, R8 ;  /* 0x0000000369087223 */ /* 0x000fc40000010008 */
[----:B------:R-:W-:Y:S02]  /*0c40*/  FMUL.FTZ R160, R133, R3 ;  /* 0x0000000385a07220 */ /* 0x000fe40000410000 */
[----:B------:R-:W-:Y:S02]  /*0c50*/  FMUL.FTZ R100, R153, R158 ;  /* 0x0000009e99647220 */ /* 0x000fe40000410000 */
[----:B------:R-:W-:Y:S02]  /*0c60*/  FMUL.FTZ R159, R130, R92 ;  /* 0x0000005c829f7220 */ /* 0x000fe40000410000 */
[----:B------:R-:W-:Y:S02]  /*0c70*/  FADD.FTZ R88, RZ, R122 ;  /* 0x0000007aff587221 */ /* 0x000fe40000010000 */
[C---:B------:R-:W-:Y:S01]  /*0c80*/  FFMA.FTZ R3, R101.reuse, R122, RZ ;  /* 0x0000007a65037223 */ /* 0x040fe200000100ff */
[----:B------:R-:W-:Y:S01]  /*0c90*/  HADD2.F32 R93, -RZ, R93.H1_H1 ;  /* 0x3000005dff5d7230 */ /* 0x000fe20000004100 */
        /* <DEDUP_REMOVED lines=8> */
[----:B------:R-:W-:Y:S01]  /*0d20*/  FFMA.FTZ R3, R103, R158, R3 ;  /* 0x0000009e67037223 */ /* 0x000fe20000010003 */
[--C-:B------:R-:W-:Y:S02]  /*0d30*/  HADD2.F32 R164, -RZ, R104.reuse.H0_H0 ;  /* 0x20000068ffa47230 */ /* 0x100fe40000004100 */
[----:B------:R-:W-:Y:S01]  /*0d40*/  HADD2.F32 R167, -RZ, R104.H1_H1 ;  /* 0x30000068ffa77230 */ /* 0x000fe20000004100 */
[----:B------:R-:W-:Y:S02]  /*0d50*/  FMUL.FTZ R104, R153, R94 ;  /* 0x0000005e99687220 */ /* 0x000fe40000410000 */
[----:B------:R-:W-:Y:S02]  /*0d60*/  FADD.FTZ R89, R88, R161 ;  /* 0x000000a158597221 */ /* 0x000fe40000010000 */
[----:B------:R-:W-:Y:S01]  /*0d70*/  FFMA.FTZ R3, R102, R161, R3 ;  /* 0x000000a166037223 */ /* 0x000fe20000010003 */
[----:B------:R-:W-:Y:S01]  /*0d80*/  HADD2.F32 R162, -RZ, R95.H0_H0 ;  /* 0x2000005fffa27230 */ /* 0x000fe20000004100 */
[----:B------:R-:W-:Y:S01]  /*0d90*/  FADD.FTZ R45, R45, R163 ;  /* 0x000000a32d2d7221 */ /* 0x000fe20000010000 */
[--C-:B------:R-:W-:Y:S01]  /*0da0*/  HADD2.F32 R125, -RZ, R107.reuse.H0_H0 ;  /* 0x2000006bff7d7230 */ /* 0x100fe20000004100 */
[----:B------:R-:W-:Y:S01]  /*0db0*/  FFMA.FTZ R9, R104, R163, R9 ;  /* 0x000000a368097223 */ /* 0x000fe20000010009 */
        /* <DEDUP_REMOVED lines=10> */
[----:B------:R-:W-:Y:S01]  /*0e60*/  FFMA.FTZ R3, R104, R163, R3 ;  /* 0x000000a368037223 */ /* 0x000fe20000010003 */
[--C-:B------:R-:W-:Y:S01]  /*0e70*/  HADD2.F32 R99, -RZ, R106.reuse.H0_H0 ;  /* 0x2000006aff637230 */ /* 0x100fe20000004100 */
[C---:B------:R-:W-:Y:S01]  /*0e80*/  FMUL.FTZ R109, R153.reuse, R126 ;  /* 0x0000007e996d7220 */ /* 0x040fe20000410000 */
[----:B------:R-:W-:Y:S01]  /*0e90*/  HADD2.F32 R171, -RZ, R106.H1_H1 ;  /* 0x3000006affab7230 */ /* 0x000fe20000004100 */
        /* <DEDUP_REMOVED lines=40> */
[--C-:B------:R-:W-:Y:S01]  /*1120*/  HADD2.F32 R127, -RZ, R116.reuse.H0_H0 ;  /* 0x20000074ff7f7230 */ /* 0x100fe20000004100 */
        /* <DEDUP_REMOVED lines=18> */
[--C-:B------:R-:W-:Y:S02]  /*1250*/  HADD2.F32 R178, -RZ, R119.reuse.H0_H0 ;  /* 0x20000077ffb27230 */ /* 0x100fe40000004100 */
[----:B------:R-:W-:Y:S01]  /*1260*/  HADD2.F32 R2, -RZ, R119.H1_H1 ;  /* 0x30000077ff027230 */ /* 0x000fe20000004100 */
[----:B------:R-:W-:Y:S02]  /*1270*/  FMUL.FTZ R119, R153, R190 ;  /* 0x000000be99777220 */ /* 0x000fe40000410000 */
[----:B------:R-:W-:Y:S02]  /*1280*/  FMUL.FTZ R174, R147, R177 ;  /* 0x000000b193ae7220 */ /* 0x000fe40000410000 */
[----:B------:R-:W-:Y:S02]  /*1290*/  FADD.FTZ R89, R88, R175 ;  /* 0x000000af58597221 */ /* 0x000fe40000010000 */
[----:B------:R-:W-:Y:S01]  /*12a0*/  FFMA.FTZ R3, R116, R175, R3 ;  /* 0x000000af74037223 */ /* 0x000fe20000010003 */
[--C-:B------:R-:W-:Y:S01]  /*12b0*/  HADD2.F32 R183, -RZ, R118.reuse.H0_H0 ;  /* 0x20000076ffb77230 */ /* 0x100fe20000004100 */
[----:B------:R-:W-:Y:S01]  /*12c0*/  FFMA.FTZ R22, R119, R177, R22 ;  /* 0x000000b177167223 */ /* 0x000fe20000010016 */
[----:B------:R-:W-:Y:S01]  /*12d0*/  HADD2.F32 R179, -RZ, R118.H1_H1 ;  /* 0x30000076ffb37230 */ /* 0x000fe20000004100 */
        /* <DEDUP_REMOVED lines=48> */
.L_x_6157:
[----:B------:R-:W-:Y:S05]  /*15e0*/  BSYNC B1 ;  /* 0x0000000000017941 */ /* 0x000fea0003800000 */
.L_x_6155:
[----:B------:R-:W-:Y:S05]  /*15f0*/  BRA.DIV ~URZ, `(.L_x_6158) ;  /* 0x000024d27f007947 */ /* 0x000fea000b800000 */
[----:B------:R1:W2:Y:S02]  /*1600*/  SHFL.BFLY PT, R91, R88, 0x1, 0x1f ;  /* 0x0c201f00585b7f89 */ /* 0x0002a400000e0000 */
.L_x_6209:
        /* <DEDUP_REMOVED lines=18> */
.L_x_6210:
        /* <DEDUP_REMOVED lines=27> */
.L_x_6161:
[----:B------:R-:W-:Y:S05]  /*18e0*/  BSYNC B1 ;  /* 0x0000000000017941 */ /* 0x000fea0003800000 */
.L_x_6160:
        /* <DEDUP_REMOVED lines=19> */
.L_x_6163:
[----:B------:R-:W-:Y:S05]  /*1a20*/  BSYNC B1 ;  /* 0x0000000000017941 */ /* 0x000fea0003800000 */
.L_x_6162:
        /* <DEDUP_REMOVED lines=10> */
.L_x_6165:
[----:B------:R-:W-:Y:S05]  /*1ad0*/  BSYNC B1 ;  /* 0x0000000000017941 */ /* 0x000fea0003800000 */
.L_x_6164:
        /* <DEDUP_REMOVED lines=10> */
.L_x_6167:
[----:B------:R-:W-:Y:S05]  /*1b80*/  BSYNC B1 ;  /* 0x0000000000017941 */ /* 0x000fea0003800000 */
.L_x_6166:
[----:B------:R-:W-:Y:S01]  /*1b90*/  @P4 FMUL.FTZ R93, R93, c[0x0][0x1ec] ;  /* 0x00007b005d5d4a20 */ /* 0x000fe20000410000 */
[----:B------:R-:W-:Y:S01]  /*1ba0*/  @!P5 ISETP.NE.U32.AND P6, PT, RZ, c[0x0][0x218], PT ;  /* 0x00008600ff00da0c */ /* 0x000fe20003fc5070 */
[----:B------:R-:W-:Y:S01]  /*1bb0*/  @P4 FMUL.FTZ R92, R92, c[0x0][0x1ec] ;  /* 0x00007b005c5c4a20 */ /* 0x000fe20000410000 */
[----:B------:R-:W-:Y:S01]  /*1bc0*/  @!P5 ISETP.NE.U32.AND P3, PT, RZ, c[0x0][0x218], PT ;  /* 0x00008600ff00da0c */ /* 0x000fe20003f65070 */
[----:B------:R-:W-:Y:S01]  /*1bd0*/  @P4 FMUL.FTZ R95, R95, c[0x0][0x1ec] ;  /* 0x00007b005f5f4a20 */ /* 0x000fe20000410000 */
[----:B------:R-:W-:Y:S01]  /*1be0*/  @P4 F2FP.PACK_AB R93, RZ, R93 ;  /* 0x0000005dff5d423e */ /* 0x000fe200000000ff */
        /* <DEDUP_REMOVED lines=8> */
[----:B------:R-:W-:Y:S02]  /*1c70*/  @P4 F2FP.PACK_AB R92, RZ, R92 ;  /* 0x0000005cff5c423e */ /* 0x000fe400000000ff */
[----:B------:R-:W-:Y:S02]  /*1c80*/  @P4 PRMT R84, R93, 0x7610, R84 ;  /* 0x000076105d544816 */ /* 0x000fe40000000054 */
[----:B------:R-:W-:Y:S02]  /*1c90*/  @P4 LEA.HI.SX32 R126, R156, R97, 0x1d ;  /* 0x000000619c7e4211 */ /* 0x000fe400078feaff */
[----:B------:R-:W-:-:S02]  /*1ca0*/  @!P5 FSEL R127, R56, RZ, P6 ;  /* 0x000000ff387fd208 */ /* 0x000fc40003000000 */
[----:B------:R-:W-:Y:S02]  /*1cb0*/  @!P5 FSEL R156, R57, RZ, P3 ;  /* 0x000000ff399cd208 */ /* 0x000fe40001800000 */
[----:B------:R-:W-:Y:S02]  /*1cc0*/  @!P5 ISETP.NE.U32.AND P6, PT, RZ, c[0x0][0x218], PT ;  /* 0x00008600ff00da0c */ /* 0x000fe40003fc5070 */
[----:B------:R-:W-:Y:S02]  /*1cd0*/  @!P5 ISETP.NE.U32.AND P3, PT, RZ, c[0x0][0x218], PT ;  /* 0x00008600ff00da0c */ /* 0x000fe40003f65070 */
[----:B------:R-:W-:Y:S02]  /*1ce0*/  @P4 F2FP.PACK_AB R95, RZ, R95 ;  /* 0x0000005fff5f423e */ /* 0x000fe400000000ff */
        /* <DEDUP_REMOVED lines=9> */
.L_x_6169:
[----:B------:R-:W-:Y:S05]  /*1d80*/  BSYNC B1 ;  /* 0x0000000000017941 */ /* 0x000fea0003800000 */
.L_x_6168:
        /* <DEDUP_REMOVED lines=8> */
.L_x_6171:
[----:B------:R-:W-:Y:S05]  /*1e10*/  BSYNC B1 ;  /* 0x0000000000017941 */ /* 0x000fea0003800000 */
.L_x_6170:
[----:B------:R-:W-:Y:S01]  /*1e20*/  @P4 FMUL.FTZ R88, R127, c[0x0][0x1ec] ;  /* 0x00007b007f584a20 */ /* 0x000fe20000410000 */
[----:B------:R-:W-:Y:S01]  /*1e30*/  @P4 F2FP.PACK_AB R94, RZ, R94 ;  /* 0x0000005eff5e423e */ /* 0x000fe200000000ff */
[----:B------:R-:W-:Y:S01]  /*1e40*/  @P4 FMUL.FTZ R89, R156, c[0x0][0x1ec] ;  /* 0x00007b009c594a20 */ /* 0x000fe20000410000 */
[----:B------:R-:W-:Y:S01]  /*1e50*/  @!P5 ISETP.NE.AND.EX P6, PT, RZ, c[0x0][0x21c], PT, P6 ;  /* 0x00008700ff00da0c */ /* 0x000fe20003fc5360 */
[----:B------:R-:W-:Y:S01]  /*1e60*/  BSSY B1, `(.L_x_6172) ;  /* 0x000000e000017945 */ /* 0x000fe20003800000 */
[----:B------:R-:W-:Y:S02]  /*1e70*/  @P4 PRMT R85, R95, 0x7610, R85 ;  /* 0x000076105f554816 */ /* 0x000fe40000000055 */
[----:B------:R-:W-:Y:S02]  /*1e80*/  @!P5 ISETP.NE.U32.AND P2, PT, RZ, c[0x0][0x218], PT ;  /* 0x00008600ff00da0c */ /* 0x000fe40003f45070 */
[----:B------:R-:W-:Y:S02]  /*1e90*/  @P4 F2FP.PACK_AB R88, RZ, R88 ;  /* 0x00000058ff58423e */ /* 0x000fe400000000ff */
[----:B------:R-:W-:-:S02]  /*1ea0*/  @P4 F2FP.PACK_AB R89, RZ, R89 ;  /* 0x00000059ff59423e */ /* 0x000fc400000000ff */
        /* <DEDUP_REMOVED lines=9> */
.L_x_6173:
[----:B------:R-:W-:Y:S05]  /*1f40*/  BSYNC B1 ;  /* 0x0000000000017941 */ /* 0x000fea0003800000 */
.L_x_6172:
        /* <DEDUP_REMOVED lines=8> */
.L_x_6175:
[----:B------:R-:W-:Y:S05]  /*1fd0*/  BSYNC B1 ;  /* 0x0000000000017941 */ /* 0x000fea0003800000 */
.L_x_6174:
[----:B------:R-:W-:Y:S01]  /*1fe0*/  @P4 FMUL.FTZ R90, R91, c[0x0][0x1ec] ;  /* 0x00007b005b5a4a20 */ /* 0x000fe20000410000 */
[----:B------:R-:W-:Y:S01]  /*1ff0*/  @P4 PRMT R86, R88, 0x7610, R86 ;  /* 0x0000761058564816 */ /* 0x000fe20000000056 */
[----:B------:R-:W-:Y:S01]  /*2000*/  @P4 FMUL.FTZ R93, R92, c[0x0][0x1ec] ;  /* 0x00007b005c5d4a20 */ /* 0x000fe20000410000 */
[----:B------:R-:W-:Y:S01]  /*2010*/  @!P5 ISETP.NE.AND.EX P3, PT, RZ, c[0x0][0x21c], PT, P3 ;  /* 0x00008700ff00da0c */ /* 0x000fe20003f65330 */
[----:B------:R-:W-:Y:S01]  /*2020*/  BSSY B1, `(.L_x_6176) ;  /* 0x000000d000017945 */ /* 0x000fe20003800000 */
[----:B------:R-:W-:Y:S02]  /*2030*/  @!P5 ISETP.NE.U32.AND P6, PT, RZ, c[0x0][0x218], PT ;  /* 0x00008600ff00da0c */ /* 0x000fe40003fc5070 */
[----:B------:R-:W-:Y:S02]  /*2040*/  @P4 PRMT R86, R86, 0x5410, R89 ;  /* 0x0000541056564816 */ /* 0x000fe40000000059 */
[----:B------:R-:W-:Y:S02]  /*2050*/  @P4 F2FP.PACK_AB R157, RZ, R90 ;  /* 0x0000005aff9d423e */ /* 0x000fe400000000ff */
[----:B------:R-:W-:-:S02]  /*2060*/  @P4 F2FP.PACK_AB R183, RZ, R93 ;  /* 0x0000005dffb7423e */ /* 0x000fc400000000ff */
        /* <DEDUP_REMOVED lines=8> */
.L_x_6177:
[----:B------:R-:W-:Y:S05]  /*20f0*/  BSYNC B1 ;  /* 0x0000000000017941 */ /* 0x000fea0003800000 */
.L_x_6176:
        /* <DEDUP_REMOVED lines=22> */
.L_x_6179:
[----:B------:R-:W-:Y:S05]  /*2260*/  BSYNC B1 ;  /* 0x0000000000017941 */ /* 0x000fea0003800000 */
.L_x_6178:
        /* <DEDUP_REMOVED lines=10> */
.L_x_6181:
[----:B------:R-:W-:Y:S05]  /*2310*/  BSYNC B1 ;  /* 0x0000000000017941 */ /* 0x000fea0003800000 */
.L_x_6180:
        /* <DEDUP_REMOVED lines=10> */
.L_x_6183:
[----:B------:R-:W-:Y:S05]  /*23c0*/  BSYNC B1 ;  /* 0x0000000000017941 */ /* 0x000fea0003800000 */
.L_x_6182:
        /* <DEDUP_REMOVED lines=8> */
[----:B------:R-:W-:Y:S01]  /*2450*/  @P4 F2FP.PACK_AB R185, RZ, R185 ;  /* 0x000000b9ffb9423e */ /* 0x000fe200000000ff */
[----:B------:R1:W-:Y:S01]  /*2460*/  @P4 STG.E.128 [R98.64], R84 ;  /* 0x0000005462004986 */ /* 0x0003e2000c101d04 */
[----:B------:R-:W-:Y:S01]  /*2470*/  @!P5 ISETP.NE.AND.EX P2, PT, RZ, c[0x0][0x21c], PT, P2 ;  /* 0x00008700ff00da0c */ /* 0x000fe20003f45320 */
[----:B------:R-:W-:Y:S01]  /*2480*/  BSSY B1, `(.L_x_6184) ;  /* 0x000000f000017945 */ /* 0x000fe20003800000 */
[----:B------:R-:W-:Y:S01]  /*2490*/  @!P5 ISETP.NE.U32.AND P3, PT, RZ, c[0x0][0x218], PT ;  /* 0x00008600ff00da0c */ /* 0x000fe20003f65070 */
[----:B------:R2:W-:Y:S01]  /*24a0*/  @P0 STG.E.128 [R96.64], R92 ;  /* 0x0000005c60000986 */ /* 0x0005e2000c101d04 */
[----:B------:R-:W-:-:S02]  /*24b0*/  @!P5 ISETP.NE.U32.AND P6, PT, RZ, c[0x0][0x218], PT ;  /* 0x00008600ff00da0c */ /* 0x000fc40003fc5070 */
[----:B------:R-:W-:Y:S02]  /*24c0*/  @P4 F2FP.PACK_AB R156, RZ, R156 ;  /* 0x0000009cff9c423e */ /* 0x000fe400000000ff */
[----:B------:R-:W-:Y:S02]  /*24d0*/  @P4 F2FP.PACK_AB R127, RZ, R127 ;  /* 0x0000007fff7f423e */ /* 0x000fe400000000ff */
        /* <DEDUP_REMOVED lines=9> */
.L_x_6185:
[----:B------:R-:W-:Y:S05]  /*2570*/  BSYNC B1 ;  /* 0x0000000000017941 */ /* 0x000fea0003800000 */
.L_x_6184:
        /* <DEDUP_REMOVED lines=8> */
[----:B------:R-:W-:Y:S02]  /*2600*/  @P4 F2FP.PACK_AB R184, RZ, R184 ;  /* 0x000000b8ffb8423e */ /* 0x000fe400000000ff */
        /* <DEDUP_REMOVED lines=9> */
.L_x_6187:
[----:B------:R-:W-:Y:S05]  /*26a0*/  BSYNC B1 ;  /* 0x0000000000017941 */ /* 0x000fea0003800000 */
.L_x_6186:
        /* <DEDUP_REMOVED lines=10> */
.L_x_6189:
[----:B------:R-:W-:Y:S05]  /*2750*/  BSYNC B1 ;  /* 0x0000000000017941 */ /* 0x000fea0003800000 */
.L_x_6188:
[----:B------:R-:W-:Y:S01]  /*2760*/  @P4 FMUL.FTZ R89, R91, c[0x0][0x1ec] ;  /* 0x00007b005b594a20 */ /* 0x000fe20000410000 */
[----:B------:R-:W-:Y:S01]  /*2770*/  @!P5 ISETP.NE.AND.EX P2, PT, RZ, c[0x0][0x21c], PT, P2 ;  /* 0x00008700ff00da0c */ /* 0x000fe20003f45320 */
[----:B------:R-:W-:Y:S01]  /*2780*/  BSSY B1, `(.L_x_6190) ;  /* 0x000000f000017945 */ /* 0x000fe20003800000 */
[----:B------:R-:W-:Y:S02]  /*2790*/  @P4 PRMT R86, R2, 0x7610, R86 ;  /* 0x0000761002564816 */ /* 0x000fe40000000056 */
[----:B------:R-:W-:Y:S02]  /*27a0*/  @P4 PRMT R85, R85, 0x5410, R184 ;  /* 0x0000541055554816 */ /* 0x000fe400000000b8 */
[----:B------:R-:W-:Y:S02]  /*27b0*/  @P4 F2FP.PACK_AB R2, RZ, R88 ;  /* 0x00000058ff02423e */ /* 0x000fe400000000ff */
[----:B--2---:R-:W-:Y:S02]  /*27c0*/  @P4 F2FP.PACK_AB R92, RZ, R89 ;  /* 0x00000059ff5c423e */ /* 0x004fe400000000ff */
        /* <DEDUP_REMOVED lines=10> */
.L_x_6191:
[----:B------:R-:W-:Y:S05]  /*2870*/  BSYNC B1 ;  /* 0x0000000000017941 */ /* 0x000fea0003800000 */
.L_x_6190:
[----:B------:R-:W-:Y:S01]  /*2880*/  @P4 FMUL.FTZ R93, R94, c[0x0][0x1ec] ;  /* 0x00007b005e5d4a20 */ /* 0x000fe20000410000 */
[----:B------:R-:W-:Y:S01]  /*2890*/  @P4 PRMT R87, R92, 0x7610, R87 ;  /* 0x000076105c574816 */ /* 0x000fe20000000057 */
[----:B------:R-:W-:Y:S01]  /*28a0*/  BSSY B1, `(.L_x_6192) ;  /* 0x0000020000017945 */ /* 0x000fe20003800000 */
[----:B------:R-:W-:Y:S02]  /*28b0*/  SEL R89, R90, R81, P1 ;  /* 0x000000515a597207 */ /* 0x000fe40000800000 */
[----:B------:R-:W-:Y:S02]  /*28c0*/  @P4 F2FP.PACK_AB R93, RZ, R93 ;  /* 0x0000005dff5d423e */ /* 0x000fe400000000ff */
        /* <DEDUP_REMOVED lines=29> */
.L_x_6193:
[----:B-1----:R-:W-:Y:S05]  /*2aa0*/  BSYNC B1 ;  /* 0x0000000000017941 */ /* 0x002fea0003800000 */
.L_x_6192:
        /* <DEDUP_REMOVED lines=8> */
.L_x_6195:
[----:B------:R-:W-:Y:S05]  /*2b30*/  BSYNC B1 ;  /* 0x0000000000017941 */ /* 0x000fea0003800000 */
.L_x_6194:
        /* <DEDUP_REMOVED lines=8> */
.L_x_6197:
[----:B------:R-:W-:Y:S05]  /*2bc0*/  BSYNC B1 ;  /* 0x0000000000017941 */ /* 0x000fea0003800000 */
.L_x_6196:
        /* <DEDUP_REMOVED lines=8> */
.L_x_6199:
[----:B------:R-:W-:Y:S05]  /*2c50*/  BSYNC B1 ;  /* 0x0000000000017941 */ /* 0x000fea0003800000 */
.L_x_6198:
        /* <DEDUP_REMOVED lines=19> */
.L_x_6201:
[----:B------:R-:W-:Y:S05]  /*2d90*/  BSYNC B1 ;  /* 0x0000000000017941 */ /* 0x000fea0003800000 */
.L_x_6200:
        /* <DEDUP_REMOVED lines=10> */
.L_x_6203:
[----:B------:R-:W-:Y:S05]  /*2e40*/  BSYNC B1 ;  /* 0x0000000000017941 */ /* 0x000fea0003800000 */
.L_x_6202:
        /* <DEDUP_REMOVED lines=10> */
.L_x_6205:
[----:B------:R-:W-:Y:S05]  /*2ef0*/  BSYNC B1 ;  /* 0x0000000000017941 */ /* 0x000fea0003800000 */
.L_x_6204:
[----:B------:R-:W-:Y:S01]  /*2f00*/  @P4 FMUL.FTZ R98, R99, c[0x0][0x1ec] ;  /* 0x00007b0063624a20 */ /* 0x000fe20000410000 */
[----:B------:R-:W-:Y:S01]  /*2f10*/  @P4 F2FP.PACK_AB R90, RZ, R90 ;  /* 0x0000005aff5a423e */ /* 0x000fe200000000ff */
[----:B------:R-:W-:Y:S01]  /*2f20*/  BSSY B1, `(.L_x_6206) ;  /* 0x000001d000017945 */ /* 0x000fe20003800000 */
[----:B------:R-:W-:Y:S02]  /*2f30*/  @P4 F2FP.PACK_AB R94, RZ, R94 ;  /* 0x0000005eff5e423e */ /* 0x000fe400000000ff */
[----:B------:R-:W-:Y:S02]  /*2f40*/  @!P5 ISETP.NE.U32.AND P2, PT, RZ, c[0x0][0x218], PT ;  /* 0x00008600ff00da0c */ /* 0x000fe40003f45070 */
[----:B------:R-:W-:Y:S02]  /*2f50*/  @P4 F2FP.PACK_AB R91, RZ, R91 ;  /* 0x0000005bff5b423e */ /* 0x000fe400000000ff */
[----:B------:R-:W-:Y:S02]  /*2f60*/  @P4 F2FP.PACK_AB R97, RZ, R97 ;  /* 0x00000061ff61423e */ /* 0x000fe400000000ff */
[----:B------:R-:W-:-:S02]  /*2f70*/  @P4 F2FP.PACK_AB R98, RZ, R98 ;  /* 0x00000062ff62423e */ /* 0x000fc400000000ff */
        /* <DEDUP_REMOVED lines=23> */
.L_x_6207:
[----:B------:R-:W-:Y:S05]  /*30f0*/  BSYNC B1 ;  /* 0x0000000000017941 */ /* 0x000fea0003800000 */
.L_x_6206:
[----:B------:R-:W-:Y:S01]  /*3100*/  @P4 FMUL.FTZ R3, R2, c[0x0][0x1ec] ;  /* 0x00007b0002034a20 */ /* 0x000fe20000410000 */
[----:B------:R-:W-:Y:S02]  /*3110*/  @P0 MOV R155, 0x20 ;  /* 0x00000020009b0802 */ /* 0x000fe40000000f00 */
[----:B------:R-:W-:Y:S02]  /*3120*/  @P4 IADD3 R126, R126, 0x40, RZ ;  /* 0x000000407e7e4810 */ /* 0x000fe40007ffe0ff */
[----:B------:R-:W-:Y:S01]  /*3130*/  @P4 MOV R89, 0x10 ;  /* 0x0000001000594802 */ /* 0x000fe20000000f00 */
[----:B------:R-:W-:Y:S01]  /*3140*/  @P0 IMAD.WIDE.U32 R154, R154, R155, c[0x0][0x258] ;  /* 0x000096009a9a0625 */ /* 0x000fe200078e009b */
[----:B------:R-:W-:Y:S02]  /*3150*/  @P4 F2FP.PACK_AB R88, RZ, R3 ;  /* 0x00000003ff58423e */ /* 0x000fe400000000ff */
        /* <DEDUP_REMOVED lines=11> */
.L_x_6154:
[----:B------:R-:W-:Y:S05]  /*3210*/  BSYNC B0 ;  /* 0x0000000000007941 */ /* 0x000fea0003800000 */
.L_x_6152:
        /* <DEDUP_REMOVED lines=139> */
.L_x_6158:
[----:B------:R-:W-:Y:S01]  /*3ad0*/  HFMA2.MMA R95, -RZ, RZ, 0, 5.9604644775390625e-08 ;  /* 0x00000001ff5f7435 */ /* 0x000fe200000001ff */
[----:B------:R-:W-:-:S02]  /*3ae0*/  MOV R90, R88 ;  /* 0x00000058005a7202 */ /* 0x000fc40000000f00 */
[----:B------:R-:W-:Y:S02]  /*3af0*/  MOV R94, 0x1f ;  /* 0x0000001f005e7802 */ /* 0x000fe40000000f00 */
[----:B------:R-:W-:Y:S02]  /*3b00*/  MOV R97, 0xffffffff ;  /* 0xffffffff00617802 */ /* 0x000fe40000000f00 */
[----:B0-----:R-:W-:Y:S02]  /*3b10*/  MOV R2, 0x3b30 ;  /* 0x00003b3000027802 */ /* 0x001fe40000000f00 */
[----:B-----5:R-:W-:Y:S05]  /*3b20*/  CALL.REL.NOINC `($__internal_123_$__cuda_sm70_shflsync_bfly_p) ;  /* 0x0000046000007944 */ /* 0x020fea0003c00000 */
[----:B-1----:R-:W-:Y:S01]  /*3b30*/  MOV R91, R90 ;  /* 0x0000005a005b7202 */ /* 0x002fe20000000f00 */
[----:B0-----:R-:W-:Y:S05]  /*3b40*/  BRA `(.L_x_6209) ;  /* 0xffffdac000007947 */ /* 0x001fea000383ffff */
.L_x_6159:
[----:B------:R-:W-:Y:S01]  /*3b50*/  HFMA2.MMA R95, -RZ, RZ, 0, 5.9604644775390625e-08 ;  /* 0x00000001ff5f7435 */ /* 0x000fe200000001ff */
[----:B------:R-:W-:Y:S02]  /*3b60*/  MOV R90, R89 ;  /* 0x00000059005a7202 */ /* 0x000fe40000000f00 */
[----:B------:R-:W-:Y:S02]  /*3b70*/  MOV R94, 0x1f ;  /* 0x0000001f005e7802 */ /* 0x000fe40000000f00 */
[----:B------:R-:W-:-:S02]  /*3b80*/  MOV R97, 0xffffffff ;  /* 0xffffffff00617802 */ /* 0x000fc40000000f00 */
[----:B0-----:R-:W-:Y:S02]  /*3b90*/  MOV R2, 0x3bb0 ;  /* 0x00003bb000027802 */ /* 0x001fe40000000f00 */
[----:B-12--5:R-:W-:Y:S05]  /*3ba0*/  CALL.REL.NOINC `($__internal_123_$__cuda_sm70_shflsync_bfly_p) ;  /* 0x000003e000007944 */ /* 0x026fea0003c00000 */
[----:B------:R-:W-:Y:S01]  /*3bb0*/  FADD.FTZ R91, R91, R88 ;  /* 0x000000585b5b7221 */ /* 0x000fe20000010000 */
[----:B0-----:R-:W-:Y:S01]  /*3bc0*/  HFMA2.MMA R95, -RZ, RZ, 0, 1.1920928955078125e-07 ;  /* 0x00000002ff5f7435 */ /* 0x001fe200000001ff */
[----:B-1----:R-:W-:Y:S01]  /*3bd0*/  FADD.FTZ R89, R89, R90 ;  /* 0x0000005a59597221 */ /* 0x002fe20000010000 */
[----:B------:R-:W-:Y:S02]  /*3be0*/  MOV R94, 0x1f ;  /* 0x0000001f005e7802 */ /* 0x000fe40000000f00 */
[----:B------:R-:W-:Y:S02]  /*3bf0*/  MOV R97, 0xffffffff ;  /* 0xffffffff00617802 */ /* 0x000fe40000000f00 */
[----:B------:R-:W-:Y:S02]  /*3c00*/  MOV R90, R91 ;  /* 0x0000005b005a7202 */ /* 0x000fe40000000f00 */
[----:B------:R-:W-:Y:S02]  /*3c10*/  MOV R2, 0x3c30 ;  /* 0x00003c3000027802 */ /* 0x000fe40000000f00 */
[----:B------:R-:W-:Y:S05]  /*3c20*/  CALL.REL.NOINC `($__internal_123_$__cuda_sm70_shflsync_bfly_p) ;  /* 0x0000036000007944 */ /* 0x000fea0003c00000 */
[----:B0-----:R-:W-:Y:S01]  /*3c30*/  HFMA2.MMA R95, -RZ, RZ, 0, 1.1920928955078125e-07 ;  /* 0x00000002ff5f7435 */ /* 0x001fe200000001ff */
[----:B-1----:R-:W-:-:S02]  /*3c40*/  MOV R88, R90 ;  /* 0x0000005a00587202 */ /* 0x002fc40000000f00 */
[----:B------:R-:W-:Y:S02]  /*3c50*/  MOV R90, R89 ;  /* 0x00000059005a7202 */ /* 0x000fe40000000f00 */
[----:B------:R-:W-:Y:S02]  /*3c60*/  MOV R94, 0x1f ;  /* 0x0000001f005e7802 */ /* 0x000fe40000000f00 */
[----:B------:R-:W-:Y:S02]  /*3c70*/  MOV R97, 0xffffffff ;  /* 0xffffffff00617802 */ /* 0x000fe40000000f00 */
[----:B------:R-:W-:Y:S02]  /*3c80*/  MOV R2, 0x3ca0 ;  /* 0x00003ca000027802 */ /* 0x000fe40000000f00 */
[----:B------:R-:W-:Y:S05]  /*3c90*/  CALL.REL.NOINC `($__internal_123_$__cuda_sm70_shflsync_bfly_p) ;  /* 0x000002f000007944 */ /* 0x000fea0003c00000 */
[----:B------:R-:W-:Y:S01]  /*3ca0*/  FADD.FTZ R91, R88, R91 ;  /* 0x0000005b585b7221 */ /* 0x000fe20000010000 */
[----:B0-----:R-:W-:Y:S01]  /*3cb0*/  HFMA2.MMA R95, -RZ, RZ, 0, 2.384185791015625e-07 ;  /* 0x00000004ff5f7435 */ /* 0x001fe200000001ff */
[----:B-1----:R-:W-:Y:S01]  /*3cc0*/  FADD.FTZ R89, R89, R90 ;  /* 0x0000005a59597221 */ /* 0x002fe20000010000 */
[----:B------:R-:W-:Y:S02]  /*3cd0*/  MOV R94, 0x1f ;  /* 0x0000001f005e7802 */ /* 0x000fe40000000f00 */
[----:B------:R-:W-:-:S02]  /*3ce0*/  MOV R97, 0xffffffff ;  /* 0xffffffff00617802 */ /* 0x000fc40000000f00 */
[----:B------:R-:W-:Y:S02]  /*3cf0*/  MOV R90, R91 ;  /* 0x0000005b005a7202 */ /* 0x000fe40000000f00 */
[----:B------:R-:W-:Y:S02]  /*3d00*/  MOV R2, 0x3d20 ;  /* 0x00003d2000027802 */ /* 0x000fe40000000f00 */
[----:B------:R-:W-:Y:S05]  /*3d10*/  CALL.REL.NOINC `($__internal_123_$__cuda_sm70_shflsync_bfly_p) ;  /* 0x0000027000007944 */ /* 0x000fea0003c00000 */
[----:B0-----:R-:W-:Y:S01]  /*3d20*/  HFMA2.MMA R95, -RZ, RZ, 0, 2.384185791015625e-07 ;  /* 0x00000004ff5f7435 */ /* 0x001fe200000001ff */
[----:B-1----:R-:W-:Y:S02]  /*3d30*/  MOV R88, R90 ;  /* 0x0000005a00587202 */ /* 0x002fe40000000f00 */
[----:B------:R-:W-:Y:S02]  /*3d40*/  MOV R90, R89 ;  /* 0x00000059005a7202 */ /* 0x000fe40000000f00 */
[----:B------:R-:W-:Y:S02]  /*3d50*/  MOV R94, 0x1f ;  /* 0x0000001f005e7802 */ /* 0x000fe40000000f00 */
[----:B------:R-:W-:Y:S02]  /*3d60*/  MOV R97, 0xffffffff ;  /* 0xffffffff00617802 */ /* 0x000fe40000000f00 */
[----:B------:R-:W-:-:S02]  /*3d70*/  MOV R2, 0x3d90 ;  /* 0x00003d9000027802 */ /* 0x000fc40000000f00 */
[----:B------:R-:W-:Y:S05]  /*3d80*/  CALL.REL.NOINC `($__internal_123_$__cuda_sm70_shflsync_bfly_p) ;  /* 0x0000020000007944 */ /* 0x000fea0003c00000 */
[----:B------:R-:W-:Y:S01]  /*3d90*/  FADD.FTZ R91, R88, R91 ;  /* 0x0000005b585b7221 */ /* 0x000fe20000010000 */
[----:B0-----:R-:W-:Y:S01]  /*3da0*/  HFMA2.MMA R95, -RZ, RZ, 0, 4.76837158203125e-07 ;  /* 0x00000008ff5f7435 */ /* 0x001fe200000001ff */
[----:B-1----:R-:W-:Y:S01]  /*3db0*/  FADD.FTZ R93, R89, R90 ;  /* 0x0000005a595d7221 */ /* 0x002fe20000010000 */
[----:B------:R-:W-:-:S02]  /*3dc0*/  MOV R94, 0x1f ;  /* 0x0000001f005e7802 */ /* 0x000fc40000000f00 */
[----:B------:R-:W-:Y:S02]  /*3dd0*/  MOV R97, 0xffffffff ;  /* 0xffffffff00617802 */ /* 0x000fe40000000f00 */
[----:B------:R-:W-:Y:S02]  /*3de0*/  MOV R90, R91 ;  /* 0x0000005b005a7202 */ /* 0x000fe40000000f00 */
[----:B------:R-:W-:Y:S02]  /*3df0*/  MOV R2, 0x3e10 ;  /* 0x00003e1000027802 */ /* 0x000fe40000000f00 */
[----:B------:R-:W-:Y:S05]  /*3e00*/  CALL.REL.NOINC `($__internal_123_$__cuda_sm70_shflsync_bfly_p) ;  /* 0x0000018000007944 */ /* 0x000fea0003c00000 */
[----:B0-----:R-:W-:Y:S01]  /*3e10*/  HFMA2.MMA R95, -RZ, RZ, 0, 4.76837158203125e-07 ;  /* 0x00000008ff5f7435 */ /* 0x001fe200000001ff */
[----:B-1----:R-:W-:Y:S02]  /*3e20*/  MOV R88, R90 ;  /* 0x0000005a00587202 */ /* 0x002fe40000000f00 */
[----:B------:R-:W-:Y:S02]  /*3e30*/  MOV R90, R93 ;  /* 0x0000005d005a7202 */ /* 0x000fe40000000f00 */
[----:B------:R-:W-:Y:S02]  /*3e40*/  MOV R94, 0x1f ;  /* 0x0000001f005e7802 */ /* 0x000fe40000000f00 */
[----:B------:R-:W-:-:S02]  /*3e50*/  MOV R97, 0xffffffff ;  /* 0xffffffff00617802 */ /* 0x000fc40000000f00 */
[----:B------:R-:W-:Y:S02]  /*3e60*/  MOV R2, 0x3e80 ;  /* 0x00003e8000027802 */ /* 0x000fe40000000f00 */
[----:B------:R-:W-:Y:S05]  /*3e70*/  CALL.REL.NOINC `($__internal_123_$__cuda_sm70_shflsync_bfly_p) ;  /* 0x0000011000007944 */ /* 0x000fea0003c00000 */
[----:B------:R-:W-:Y:S01]  /*3e80*/  FADD.FTZ R89, R88, R91 ;  /* 0x0000005b58597221 */ /* 0x000fe20000010000 */
[----:B0-----:R-:W-:Y:S01]  /*3e90*/  HFMA2.MMA R95, -RZ, RZ, 0, 9.5367431640625e-07 ;  /* 0x00000010ff5f7435 */ /* 0x001fe200000001ff */
[----:B-1----:R-:W-:Y:S01]  /*3ea0*/  FADD.FTZ R93, R93, R90 ;  /* 0x0000005a5d5d7221 */ /* 0x002fe20000010000 */
[----:B------:R-:W-:Y:S02]  /*3eb0*/  MOV R94, 0x1f ;  /* 0x0000001f005e7802 */ /* 0x000fe40000000f00 */
[----:B------:R-:W-:Y:S02]  /*3ec0*/  MOV R97, 0xffffffff ;  /* 0xffffffff00617802 */ /* 0x000fe40000000f00 */
[----:B------:R-:W-:Y:S02]  /*3ed0*/  MOV R90, R89 ;  /* 0x00000059005a7202 */ /* 0x000fe40000000f00 */
[----:B------:R-:W-:Y:S02]  /*3ee0*/  MOV R2, 0x3f00 ;  /* 0x00003f0000027802 */ /* 0x000fe40000000f00 */
[----:B------:R-:W-:Y:S05]  /*3ef0*/  CALL.REL.NOINC `($__internal_123_$__cuda_sm70_shflsync_bfly_p) ;  /* 0x0000009000007944 */ /* 0x000fea0003c00000 */
[----:B0-----:R-:W-:Y:S01]  /*3f00*/  HFMA2.MMA R95, -RZ, RZ, 0, 9.5367431640625e-07 ;  /* 0x00000010ff5f7435 */ /* 0x001fe200000001ff */
[----:B-1----:R-:W-:-:S02]  /*3f10*/  MOV R92, R90 ;  /* 0x0000005a005c7202 */ /* 0x002fc40000000f00 */
[----:B------:R-:W-:Y:S02]  /*3f20*/  MOV R90, R93 ;  /* 0x0000005d005a7202 */ /* 0x000fe40000000f00 */
[----:B------:R-:W-:Y:S02]  /*3f30*/  MOV R94, 0x1f ;  /* 0x0000001f005e7802 */ /* 0x000fe40000000f00 */
[----:B------:R-:W-:Y:S02]  /*3f40*/  MOV R97, 0xffffffff ;  /* 0xffffffff00617802 */ /* 0x000fe40000000f00 */
[----:B------:R-:W-:Y:S02]  /*3f50*/  MOV R2, 0x3f70 ;  /* 0x00003f7000027802 */ /* 0x000fe40000000f00 */
[----:B------:R-:W-:Y:S05]  /*3f60*/  CALL.REL.NOINC `($__internal_123_$__cuda_sm70_shflsync_bfly_p) ;  /* 0x0000002000007944 */ /* 0x000fea0003c00000 */
[----:B-1----:R-:W-:Y:S01]  /*3f70*/  MOV R2, R90 ;  /* 0x0000005a00027202 */ /* 0x002fe20000000f00 */
[----:B0-----:R-:W-:Y:S05]  /*3f80*/  BRA `(.L_x_6210) ;  /* 0xffffd7a000007947 */ /* 0x001fea000383ffff */
        .weak           $__internal_123_$__cuda_sm70_shflsync_bfly_p
        .type           $__internal_123_$__cuda_sm70_shflsync_bfly_p,@function
        .size           $__internal_123_$__cuda_sm70_shflsync_bfly_p,(.L_x_9853 - $__internal_123_$__cuda_sm70_shflsync_bfly_p)
$__internal_123_$__cuda_sm70_shflsync_bfly_p:
[----:B------:R-:W-:Y:S01]  /*3f90*/  HFMA2.MMA R3, -RZ, RZ, 0, 0 ;  /* 0x00000000ff037435 */ /* 0x000fe200000001ff */
[----:B------:R-:W-:Y:S04]  /*3fa0*/  WARPSYNC R97 ;  /* 0x0000006100007348 */ /* 0x000fe80003800000 */
[----:B------:R0:W1:Y:S01]  /*3fb0*/  SHFL.BFLY PT, R90, R90, R95, R94 ;  /* 0x0c00005f5a5a7389 */ /* 0x00006200000e005e */
[----:B------:R-:W-:Y:S05]  /*3fc0*/  RET.REL.NODEC R2 `(_ZN10layer_norm13ln_bwd_kernelINS_13Kernel_traitsI6__halfS2_fS2_fjLj768ELj1ELj4ELj1ELj16ENS_18Kernel_traits_baseILj768ES2_S2_fS2_fjLj128EEEEELb0ELb0ELb1ELb1EEEvNS_9BwdParamsE) ;  /* 0xffffc03002007950 */ /* 0x000fea0003c3ffff */
.L_x_6211:
        /* <DEDUP_REMOVED lines=11> */
.L_x_9853:


//--------------------- .text._ZN10layer_norm13ln_bwd_kernelINS_13Kernel_traitsI6__halfS2_fS2_fjLj768ELj1ELj4ELj1ELj16ENS_18Kernel_traits_baseILj768ES2_S2_fS2_fjLj128EEEEELb0ELb1ELb0ELb0EEEvNS_9BwdParamsE --------------------------
	.section	.text._ZN10layer_norm13ln_bwd_kernelINS_13Kernel_traitsI6__halfS2_fS2_fjLj768ELj1ELj4ELj1ELj16ENS_18Kernel_traits_baseILj768ES2_S2_fS2_fjLj128EEEEELb0ELb1ELb0ELb0EEEvNS_9BwdParamsE,"ax",@progbits
	.sectioninfo	@"SHI_REGISTERS=237"
	.align	128
        .global         _ZN10layer_norm13ln_bwd_kernelINS_13Kernel_traitsI6__halfS2_fS2_fjLj768ELj1ELj4ELj1ELj16ENS_18Kernel_traits_baseILj768ES2_S2_fS2_fjLj128EEEEELb0ELb1ELb0ELb0EEEvNS_9BwdParamsE
        .type           _ZN10layer_norm13ln_bwd_kernelINS_13Kernel_traitsI6__halfS2_fS2_fjLj768ELj1ELj4ELj1ELj16ENS_18Kernel_traits_baseILj768ES2_S2_fS2_fjLj128EEEEELb0ELb1ELb0ELb0EEEvNS_9BwdParamsE,@function
        .size           _ZN10layer_norm13ln_bwd_kernelINS_13Kernel_traitsI6__halfS2_fS2_fjLj768ELj1ELj4ELj1ELj16ENS_18Kernel_traits_baseILj768ES2_S2_fS2_fjLj128EEEEELb0ELb1ELb0ELb0EEEvNS_9BwdParamsE,(.L_x_9854 - _ZN10layer_norm13ln_bwd_kernelINS_13Kernel_traitsI6__halfS2_fS2_fjLj768ELj1ELj4ELj1ELj16ENS_18Kernel_traits_baseILj768ES2_S2_fS2_fjLj128EEEEELb0ELb1ELb0ELb0EEEvNS_9BwdParamsE)
        .other          _ZN10layer_norm13ln_bwd_kernelINS_13Kernel_traitsI6__halfS2_fS2_fjLj768ELj1ELj4ELj1ELj16ENS_18Kernel_traits_baseILj768ES2_S2_fS2_fjLj128EEEEELb0ELb1ELb0ELb0EEEvNS_9BwdParamsE,@"STO_CUDA_ENTRY STV_DEFAULT"
_ZN10layer_norm13ln_bwd_kernelINS_13Kernel_traitsI6__halfS2_fS2_fjLj768ELj1ELj4ELj1ELj16ENS_18Kernel_traits_baseILj768ES2_S2_fS2_fjLj128EEEEELb0ELb1ELb0ELb0EEEvNS_9BwdParamsE:
.text._ZN10layer_norm13ln_bwd_kernelINS_13Kernel_traitsI6__halfS2_fS2_fjLj768ELj1ELj4ELj1ELj16ENS_18Kernel_traits_baseILj768ES2_S2_fS2_fjLj128EEEEELb0ELb1ELb0ELb0EEEvNS_9BwdParamsE:
        /* <DEDUP_REMOVED lines=121> */
.L_x_6228:
        /* <DEDUP_REMOVED lines=41> */
[--C-:B---3--:R-:W-:Y:S01]  /*0a20*/  HADD2.F32 R141, -RZ, R144.reuse.H0_H0 ;  /* 0x20000090ff8d7230 */ /* 0x108fe20000004100 */
[C---:B-1---5:R-:W-:Y:S01]  /*0a30*/  FMUL.FTZ R175, R170.reuse, R179 ;  /* 0x000000b3aaaf7220 */ /* 0x062fe20000410000 */
[--C-:B------:R-:W-:Y:S01]  /*0a40*/  HADD2.F32 R140, -RZ, R145.reuse.H1_H1 ;  /* 0x30000091ff8c7230 */ /* 0x100fe20000004100 */
[----:B------:R-:W-:Y:S01]  /*0a50*/  FMUL.FTZ R174, R170, R183 ;  /* 0x000000b7aaae7220 */ /* 0x000fe20000410000 */
[----:B------:R-:W-:Y:S01]  /*0a60*/  HADD2.F32 R144, -RZ, R144.H1_H1 ;  /* 0x30000090ff907230 */ /* 0x000fe20000004100 */
[-C--:B------:R-:W-:Y:S01]  /*0a70*/  FMUL.FTZ R220, R158, R141.reuse ;  /* 0x0000008d9edc7220 */ /* 0x080fe20000410000 */
[----:B------:R-:W-:Y:S01]  /*0a80*/  HADD2.F32 R143, -RZ, R145.H0_H0 ;  /* 0x20000091ff8f7230 */ /* 0x000fe20000004100 */
[----:B------:R-:W-:Y:S01]  /*0a90*/  FADD.FTZ R68, R68, R141 ;  /* 0x0000008d44447221 */ /* 0x000fe20000010000 */
[--C-:B------:R-:W-:Y:S01]  /*0aa0*/  HADD2.F32 R185, -RZ, R146.reuse.H0_H0 ;  /* 0x20000092ffb97230 */ /* 0x100fe20000004100 */
[----:B------:R-:W-:Y:S01]  /*0ab0*/  FFMA.FTZ R44, R175, R141, R44 ;  /* 0x0000008daf2c7223 */ /* 0x000fe2000001002c */
[----:B------:R-:W-:Y:S01]  /*0ac0*/  HADD2.F32 R146, -RZ, R146.H1_H1 ;  /* 0x30000092ff927230 */ /* 0x000fe20000004100 */
[----:B------:R-:W-:Y:S01]  /*0ad0*/  FADD.FTZ R71, R71, R140 ;  /* 0x0000008c47477221 */ /* 0x000fe20000010000 */
[--C-:B------:R-:W-:Y:S01]  /*0ae0*/  HADD2.F32 R221, -RZ, R147.reuse.H0_H0 ;  /* 0x20000093ffdd7230 */ /* 0x100fe20000004100 */
[-C--:B------:R-:W-:Y:S01]  /*0af0*/  FFMA.FTZ R47, R174, R140.reuse, R47 ;  /* 0x0000008cae2f7223 */ /* 0x080fe2000001002f */
[----:B------:R-:W-:Y:S01]  /*0b00*/  HADD2.F32 R222, -RZ, R147.H1_H1 ;  /* 0x30000093ffde7230 */ /* 0x000fe20000004100 */
[----:B------:R-:W-:-:S02]  /*0b10*/  FMUL.FTZ R179, R155, R140 ;  /* 0x0000008c9bb37220 */ /* 0x000fc40000410000 */
[----:B------:R-:W-:Y:S02]  /*0b20*/  FADD.FTZ R181, -R219, R142 ;  /* 0x0000008edbb57221 */ /* 0x000fe40000010100 */
[C---:B------:R-:W-:Y:S02]  /*0b30*/  FMUL.FTZ R215, R170.reuse, R215 ;  /* 0x000000d7aad77220 */ /* 0x040fe40000410000 */
[----:B------:R-:W-:Y:S02]  /*0b40*/  FMUL.FTZ R172, R157, R144 ;  /* 0x000000909dac7220 */ /* 0x000fe40000410000 */
[----:B------:R-:W-:Y:S02]  /*0b50*/  FADD.FTZ R141, RZ, R220 ;  /* 0x000000dcff8d7221 */ /* 0x000fe40000010000 */
[----:B------:R-:W-:Y:S02]  /*0b60*/  FFMA.FTZ R140, R175, R220, RZ ;  /* 0x000000dcaf8c7223 */ /* 0x000fe400000100ff */
[----:B0-----:R-:W-:-:S02]  /*0b70*/  FMUL.FTZ R177, R170, R181 ;  /* 0x000000b5aab17220 */ /* 0x001fc40000410000 */
[----:B------:R-:W-:Y:S02]  /*0b80*/  FMUL.FTZ R176, R156, R143 ;  /* 0x0000008f9cb07220 */ /* 0x000fe40000410000 */
[----:B------:R-:W-:Y:S02]  /*0b90*/  FADD.FTZ R141, R141, R172 ;  /* 0x000000ac8d8d7221 */ /* 0x000fe40000010000 */
[----:B------:R-:W-:Y:S02]  /*0ba0*/  FFMA.FTZ R140, R215, R172, R140 ;  /* 0x000000acd78c7223 */ /* 0x000fe4000001008c */
[----:B----4-:R-:W-:Y:S02]  /*0bb0*/  FADD.FTZ R145, -R219, R148 ;  /* 0x00000094db917221 */ /* 0x010fe40000010100 */
[----:B------:R-:W-:Y:S02]  /*0bc0*/  FADD.FTZ R142, R141, R176 ;  /* 0x000000b08d8e7221 */ /* 0x000fe40000010000 */
[----:B------:R-:W-:-:S02]  /*0bd0*/  FFMA.FTZ R140, R177, R176, R140 ;  /* 0x000000b0b18c7223 */ /* 0x000fc4000001008c */
[C---:B------:R-:W-:Y:S02]  /*0be0*/  FADD.FTZ R149, -R219.reuse, R149 ;  /* 0x00000095db957221 */ /* 0x040fe40000010100 */
        /* <DEDUP_REMOVED lines=9> */
[----:B------:R-:W-:Y:S02]  /*0c80*/  FADD.FTZ R151, -R219, R151 ;  /* 0x00000097db977221 */ /* 0x000fe40000010100 */
        /* <DEDUP_REMOVED lines=22> */
.L_x_6215:
[----:B0-----:R-:W-:Y:S05]  /*0df0*/  BSYNC B1 ;  /* 0x0000000000017941 */ /* 0x001fea0003800000 */
.L_x_6214:
        /* <DEDUP_REMOVED lines=19> */
[--C-:B----4-:R-:W-:Y:S01]  /*0f30*/  HADD2.F32 R141, -RZ, R144.reuse.H0_H0 ;  /* 0x20000090ff8d7230 */ /* 0x110fe20000004100 */
[C---:B-----5:R-:W-:Y:S01]  /*0f40*/  FMUL.FTZ R192, R170.reuse, R195 ;  /* 0x000000c3aac07220 */ /* 0x060fe20000410000 */
[--C-:B------:R-:W-:Y:S01]  /*0f50*/  HADD2.F32 R140, -RZ, R145.reuse.H1_H1 ;  /* 0x30000091ff8c7230 */ /* 0x100fe20000004100 */
[----:B------:R-:W-:Y:S01]  /*0f60*/  FMUL.FTZ R173, R170, R173 ;  /* 0x000000adaaad7220 */ /* 0x000fe20000410000 */
[----:B------:R-:W-:Y:S01]  /*0f70*/  HADD2.F32 R144, -RZ, R144.H1_H1 ;  /* 0x30000090ff907230 */ /* 0x000fe20000004100 */
[----:B0-----:R-:W-:Y:S01]  /*0f80*/  FMUL.FTZ R190, R34, R141 ;  /* 0x0000008d22be7220 */ /* 0x001fe20000410000 */
[----:B------:R-:W-:Y:S01]  /*0f90*/  HADD2.F32 R143, -RZ, R145.H0_H0 ;  /* 0x20000091ff8f7230 */ /* 0x000fe20000004100 */
[----:B------:R-:W-:-:S02]  /*0fa0*/  FADD.FTZ R111, R111, R140 ;  /* 0x0000008c6f6f7221 */ /* 0x000fc40000010000 */
[-C--:B------:R-:W-:Y:S02]  /*0fb0*/  FFMA.FTZ R127, R192, R140.reuse, R127 ;  /* 0x0000008cc07f7223 */ /* 0x080fe4000001007f */
[----:B------:R-:W-:Y:S02]  /*0fc0*/  FMUL.FTZ R191, R31, R140 ;  /* 0x0000008c1fbf7220 */ /* 0x000fe40000410000 */
[----:B------:R-:W-:Y:S02]  /*0fd0*/  FADD.FTZ R193, -R219, R142 ;  /* 0x0000008edbc17221 */ /* 0x000fe40000010100 */
[----:B-1----:R-:W-:Y:S02]  /*0fe0*/  FMUL.FTZ R188, R170, R187 ;  /* 0x000000bbaabc7220 */ /* 0x002fe40000410000 */
        /* <DEDUP_REMOVED lines=8> */
[----:B------:R-:W-:Y:S01]  /*1070*/  FFMA.FTZ R222, R188, R189, R222 ;  /* 0x000000bdbcde7223 */ /* 0x000fe200000100de */
[--C-:B------:R-:W-:Y:S01]  /*1080*/  HADD2.F32 R197, -RZ, R146.reuse.H0_H0 ;  /* 0x20000092ffc57230 */ /* 0x100fe20000004100 */
[----:B---3--:R-:W-:Y:S02]  /*1090*/  FADD.FTZ R145, -R219, R148 ;  /* 0x00000094db917221 */ /* 0x008fe40000010100 */
[----:B------:R-:W-:Y:S02]  /*10a0*/  FADD.FTZ R140, R141, R194 ;  /* 0x000000c28d8c7221 */ /* 0x000fe40000010000 */
[----:B------:R-:W-:Y:S01]  /*10b0*/  FFMA.FTZ R222, R187, R194, R222 ;  /* 0x000000c2bbde7223 */ /* 0x000fe200000100de */
[----:B------:R-:W-:Y:S01]  /*10c0*/  HADD2.F32 R146, -RZ, R146.H1_H1 ;  /* 0x30000092ff927230 */ /* 0x000fe20000004100 */
[----:B------:R-:W-:Y:S02]  /*10d0*/  FADD.FTZ R149, -R219, R149 ;  /* 0x00000095db957221 */ /* 0x000fe40000010100 */
[----:B------:R-:W-:-:S02]  /*10e0*/  FMUL.FTZ R193, R170, R145 ;  /* 0x00000091aac17220 */ /* 0x000fc40000410000 */
[----:B------:R-:W-:Y:S02]  /*10f0*/  FMUL.FTZ R196, R30, R197 ;  /* 0x000000c51ec47220 */ /* 0x000fe40000410000 */
[----:B------:R-:W-:Y:S02]  /*1100*/  FADD.FTZ R141, R140, R191 ;  /* 0x000000bf8c8d7221 */ /* 0x000fe40000010000 */
[----:B------:R-:W-:Y:S01]  /*1110*/  FFMA.FTZ R222, R192, R191, R222 ;  /* 0x000000bfc0de7223 */ /* 0x000fe200000100de */
[--C-:B------:R-:W-:Y:S02]  /*1120*/  HADD2.F32 R199, -RZ, R147.reuse.H0_H0 ;  /* 0x20000093ffc77230 */ /* 0x100fe40000004100 */
[----:B------:R-:W-:Y:S01]  /*1130*/  HADD2.F32 R142, -RZ, R147.H1_H1 ;  /* 0x30000093ff8e7230 */ /* 0x000fe20000004100 */
[----:B------:R-:W-:Y:S02]  /*1140*/  FADD.FTZ R147, -R219, R150 ;  /* 0x00000096db937221 */ /* 0x000fe40000010100 */
[----:B------:R-:W-:-:S02]  /*1150*/  FMUL.FTZ R198, R170, R149 ;  /* 0x00000095aac67220 */ /* 0x000fc40000410000 */
[----:B------:R-:W-:Y:S02]  /*1160*/  FMUL.FTZ R195, R29, R146 ;  /* 0x000000921dc37220 */ /* 0x000fe40000410000 */
[----:B------:R-:W-:Y:S02]  /*1170*/  FADD.FTZ R140, R141, R196 ;  /* 0x000000c48d8c7221 */ /* 0x000fe40000010000 */
[C---:B------:R-:W-:Y:S02]  /*1180*/  FFMA.FTZ R222, R193.reuse, R196, R222 ;  /* 0x000000c4c1de7223 */ /* 0x040fe400000100de */
        /* <DEDUP_REMOVED lines=23> */
.L_x_6217:
[----:B------:R-:W-:Y:S05]  /*1300*/  BSYNC B1 ;  /* 0x0000000000017941 */ /* 0x000fea0003800000 */
.L_x_6216:
        /* <DEDUP_REMOVED lines=19> */
[--C-:B------:R-:W-:Y:S01]  /*1440*/  HADD2.F32 R140, -RZ, R145.reuse.H1_H1 ;  /* 0x30000091ff8c7230 */ /* 0x100fe20000004100 */
[----:B------:R-:W-:Y:S01]  /*1450*/  FADD.FTZ R203, -R219, R142 ;  /* 0x0000008edbcb7221 */ /* 0x000fe20000010100 */
[----:B------:R-:W-:Y:S01]  /*1460*/  HADD2.F32 R144, -RZ, R144.H1_H1 ;  /* 0x30000090ff907230 */ /* 0x000fe20000004100 */
[C---:B-----5:R-:W-:Y:S01]  /*1470*/  FMUL.FTZ R208, R170.reuse, R209 ;  /* 0x000000d1aad07220 */ /* 0x060fe20000410000 */
[----:B------:R-:W-:Y:S01]  /*1480*/  HADD2.F32 R143, -RZ, R145.H0_H0 ;  /* 0x20000091ff8f7230 */ /* 0x000fe20000004100 */
[----:B------:R-:W-:Y:S01]  /*1490*/  FMUL.FTZ R171, R170, R171 ;  /* 0x000000abaaab7220 */ /* 0x000fe20000410000 */
[--C-:B------:R-:W-:Y:S01]  /*14a0*/  HADD2.F32 R145, -RZ, R146.reuse.H0_H0 ;  /* 0x20000092ff917230 */ /* 0x100fe20000004100 */
[----:B0-----:R-:W-:Y:S01]  /*14b0*/  FMUL.FTZ R206, R26, R141 ;  /* 0x0000008d1ace7220 */ /* 0x001fe20000410000 */
[----:B------:R-:W-:Y:S01]  /*14c0*/  HADD2.F32 R146, -RZ, R146.H1_H1 ;  /* 0x30000092ff927230 */ /* 0x000fe20000004100 */
[C---:B-1----:R-:W-:Y:S01]  /*14d0*/  FMUL.FTZ R204, R170.reuse, R201 ;  /* 0x000000c9aacc7220 */ /* 0x042fe20000410000 */
[--C-:B------:R-:W-:Y:S01]  /*14e0*/  HADD2.F32 R213, -RZ, R147.reuse.H0_H0 ;  /* 0x20000093ffd57230 */ /* 0x100fe20000004100 */
[----:B------:R-:W-:Y:S01]  /*14f0*/  FMUL.FTZ R201, R170, R203 ;  /* 0x000000cbaac97220 */ /* 0x000fe20000410000 */
[----:B------:R-:W-:Y:S01]  /*1500*/  HADD2.F32 R142, -RZ, R147.H1_H1 ;  /* 0x30000093ff8e7230 */ /* 0x000fe20000004100 */
        /* <DEDUP_REMOVED lines=11> */
[----:B----4-:R-:W-:Y:S02]  /*15c0*/  FADD.FTZ R207, -R219, R148 ;  /* 0x00000094dbcf7221 */ /* 0x010fe40000010100 */
[----:B------:R-:W-:-:S02]  /*15d0*/  FADD.FTZ R140, R141, R210 ;  /* 0x000000d28d8c7221 */ /* 0x000fc40000010000 */
[----:B------:R-:W-:Y:S02]  /*15e0*/  FFMA.FTZ R222, R201, R210, R222 ;  /* 0x000000d2c9de7223 */ /* 0x000fe400000100de */
[----:B------:R-:W-:Y:S02]  /*15f0*/  FADD.FTZ R149, -R219, R149 ;  /* 0x00000095db957221 */ /* 0x000fe40000010100 */
[----:B------:R-:W-:Y:S02]  /*1600*/  FMUL.FTZ R207, R170, R207 ;  /* 0x000000cfaacf7220 */ /* 0x000fe40000410000 */
[----:B------:R-:W-:Y:S02]  /*1610*/  FMUL.FTZ R212, R22, R145 ;  /* 0x0000009116d47220 */ /* 0x000fe40000410000 */
        /* <DEDUP_REMOVED lines=30> */
.L_x_6219:
[----:B------:R-:W-:Y:S05]  /*1800*/  BSYNC B1 ;  /* 0x0000000000017941 */ /* 0x000fea0003800000 */
.L_x_6218:
[----:B-----5:R-:W-:Y:S01]  /*1810*/  @P0 HADD2.F32 R169, -RZ, R217.H0_H0 ;  /* 0x200000d9ffa90230 */ /* 0x020fe20000004100 */
[----:B------:R-:W-:Y:S05]  /*1820*/  BRA.DIV ~URZ, `(.L_x_6220) ;  /* 0x000025b27f007947 */ /* 0x000fea000b800000 */
[----:B------:R0:W1:Y:S02]  /*1830*/  SHFL.BFLY PT, R142, R221, 0x1, 0x1f ;  /* 0x0c201f00dd8e7f89 */ /* 0x00006400000e0000 */
.L_x_6239:
        /* <DEDUP_REMOVED lines=18> */
.L_x_6240:
        /* <DEDUP_REMOVED lines=82> */
[----:B------:R0:W-:Y:S01]  /*1e80*/  STG.E.128 [R148.64], R144 ;  /* 0x0000009094007986 */ /* 0x0001e2000c101d04 */
[----:B--2---:R-:W-:Y:S02]  /*1e90*/  HADD2.F32 R221, -RZ, R140.H0_H0 ;  /* 0x2000008cffdd7230 */ /* 0x004fe40000004100 */
[----:B------:R-:W-:Y:S02]  /*1ea0*/  HADD2.F32 R225, -RZ, R141.H0_H0 ;  /* 0x2000008dffe17230 */ /* 0x000fe40000004100 */
        /* <DEDUP_REMOVED lines=10> */
[----:B------:R-:W-:Y:S01]  /*1f50*/  HADD2.F32 R143, -RZ, R143.H1_H1 ;  /* 0x3000008fff8f7230 */ /* 0x000fe20000004100 */
[----:B------:R-:W-:-:S02]  /*1f60*/  FFMA.FTZ R87, R226, R141, R87 ;  /* 0x0000008de2577223 */ /* 0x000fc40000010057 */
[----:B------:R-:W-:Y:S02]  /*1f70*/  FFMA.FTZ R89, R230, R142, R89 ;  /* 0x0000008ee6597223 */ /* 0x000fe40000010059 */
[----:B------:R-:W-:Y:S02]  /*1f80*/  FFMA.FTZ R91, R232, R143, R91 ;  /* 0x0000008fe85b7223 */ /* 0x000fe4000001005b */
.L_x_6223:
[----:B0-----:R-:W-:Y:S05]  /*1f90*/  BSYNC B1 ;  /* 0x0000000000017941 */ /* 0x001fea0003800000 */
.L_x_6222:
        /* <DEDUP_REMOVED lines=8> */
[-C--:B------:R-:W-:Y:S01]  /*2020*/  FFMA.FTZ R144, R188, R222.reuse, R217 ;  /* 0x000000debc907223 */ /* 0x080fe200000100d9 */
        /* <DEDUP_REMOVED lines=21> */
[----:B------:R-:W-:Y:S01]  /*2180*/  F2FP.PACK_AB R144, R147, R144 ;  /* 0x000000909390723e */ /* 0x000fe200000000ff */
        /* <DEDUP_REMOVED lines=24> */
[----:B------:R-:W-:Y:S01]  /*2310*/  FMUL.FTZ R224, R145, R169 ;  /* 0x000000a991e07220 */ /* 0x000fe20000410000 */
[----:B------:R-:W-:Y:S01]  /*2320*/  SEL R53, R228, R53, P1 ;  /* 0x00000035e4357207 */ /* 0x000fe20000800000 */
[-C--:B------:R-:W-:Y:S01]  /*2330*/  FMUL.FTZ R226, R146, R169.reuse ;  /* 0x000000a992e27220 */ /* 0x080fe20000410000 */
        /* <DEDUP_REMOVED lines=10> */
[----:B------:R0:W-:Y:S01]  /*23e0*/  @P5 STG.E.128 [R150.64], R120 ;  /* 0x0000007896005986 */ /* 0x0001e2000c101d04 */
[----:B------:R-:W-:-:S02]  /*23f0*/  FMUL.FTZ R146, R6, R226 ;  /* 0x000000e206927220 */ /* 0x000fc40000410000 */
[----:B------:R-:W-:Y:S01]  /*2400*/  FMUL.FTZ R147, R5, R227 ;  /* 0x000000e305937220 */ /* 0x000fe20000410000 */
[----:B------:R0:W-:Y:S01]  /*2410*/  @P5 STG.E.128 [R150.64+0x10], R52 ;  /* 0x0000103496005986 */ /* 0x0001e2000c101d04 */
[----:B------:R-:W-:Y:S01]  /*2420*/  FMUL.FTZ R228, R4, R229 ;  /* 0x000000e504e47220 */ /* 0x000fe20000410000 */
[----:B------:R-:W-:Y:S01]  /*2430*/  F2FP.PACK_AB R145, R146, R145 ;  /* 0x000000919291723e */ /* 0x000fe200000000ff */
[----:B------:R-:W-:Y:S02]  /*2440*/  FMUL.FTZ R223, R3, R230 ;  /* 0x000000e603df7220 */ /* 0x000fe40000410000 */
[----:B------:R-:W-:Y:S01]  /*2450*/  FMUL.FTZ R234, R2, R232 ;  /* 0x000000e802ea7220 */ /* 0x000fe20000410000 */
[----:B------:R-:W-:-:S04]  /*2460*/  F2FP.PACK_AB R146, R228, R147 ;  /* 0x00000093e492723e */ /* 0x000fc800000000ff */
[----:B------:R-:W-:-:S05]  /*2470*/  F2FP.PACK_AB R147, R234, R223 ;  /* 0x000000dfea93723e */ /* 0x000fca00000000ff */
        /* <DEDUP_REMOVED lines=17> */
.L_x_6225:
[----:B0-----:R-:W-:Y:S05]  /*2590*/  BSYNC B1 ;  /* 0x0000000000017941 */ /* 0x001fea0003800000 */
.L_x_6224:
        /* <DEDUP_REMOVED lines=57> */
[----:B------:R-:W-:Y:S01]  /*2930*/  F2FP.PACK_AB R144, R145, R144 ;  /* 0x000000909190723e */ /* 0x000fe200000000ff */
        /* <DEDUP_REMOVED lines=12> */
[----:B------:R-:W-:Y:S01]  /*2a00*/  F2FP.PACK_AB R145, R146, R145 ;  /* 0x000000919291723e */ /* 0x000fe200000000ff */
[----:B------:R-:W-:Y:S01]  /*2a10*/  FMUL.FTZ R169, R164, R225 ;  /* 0x000000e1a4a97220 */ /* 0x000fe20000410000 */
[----:B------:R0:W-:Y:S01]  /*2a20*/  @P1 STG.E.128 [R150.64], R120 ;  /* 0x0000007896001986 */ /* 0x0001e2000c101d04 */
[----:B------:R-:W-:Y:S01]  /*2a30*/  FMUL.FTZ R230, R167, R228 ;  /* 0x000000e4a7e67220 */ /* 0x000fe20000410000 */
[----:B------:R-:W-:Y:S02]  /*2a40*/  F2FP.PACK_AB R146, R226, R147 ;  /* 0x00000093e292723e */ /* 0x000fe400000000ff */
[----:B------:R0:W-:Y:S02]  /*2a50*/  @P1 STG.E.128 [R150.64+0x10], R52 ;  /* 0x0000103496001986 */ /* 0x0001e4000c101d04 */
        /* <DEDUP_REMOVED lines=18> */
.L_x_6227:
[----:B0-----:R-:W-:Y:S05]  /*2b80*/  BSYNC B1 ;  /* 0x0000000000017941 */ /* 0x001fea0003800000 */
.L_x_6226:
[----:B------:R-:W-:-:S04]  /*2b90*/  MOV R141, c[0x0][0x160] ;  /* 0x00005800008d7a02 */ /* 0x000fc80000000f00 */
[----:B------:R-:W-:-:S04]  /*2ba0*/  LEA R166, R141, R166, 0x2 ;  /* 0x000000a68da67211 */ /* 0x000fc800078e10ff */
[----:B------:R-:W-:-:S13]  /*2bb0*/  ISETP.GE.AND P0, PT, R166, c[0x0][0x164], PT ;  /* 0x00005900a6007a0c */ /* 0x000fda0003f06270 */
[----:B------:R-:W-:Y:S01]  /*2bc0*/  @P0 CALL.REL.NOINC `(.L_x_6213) ;  /* 0x0000001000000944 */ /* 0x000fe20003c00000 */
[----:B------:R-:W-:Y:S05]  /*2bd0*/  BRA `(.L_x_6228) ;  /* 0xffffdbb000007947 */ /* 0x000fea000383ffff */
.L_x_6213:
[----:B0-----:R-:W-:Y:S05]  /*2be0*/  BSYNC B0 ;  /* 0x0000000000007941 */ /* 0x001fea0003800000 */
.L_x_6212:
        /* <DEDUP_REMOVED lines=203> */
.L_x_6230:
[----:B-12---:R-:W-:Y:S05]  /*38a0*/  BSYNC B0 ;  /* 0x0000000000007941 */ /* 0x006fea0003800000 */
.L_x_6229:
        /* <DEDUP_REMOVED lines=17> */
.L_x_6232:
[----:B------:R-:W-:Y:S05]  /*39c0*/  BSYNC B0 ;  /* 0x0000000000007941 */ /* 0x000fea0003800000 */
.L_x_6231:
        /* <DEDUP_REMOVED lines=17> */
.L_x_6234:
[----:B------:R-:W-:Y:S05]  /*3ae0*/  BSYNC B0 ;  /* 0x0000000000007941 */ /* 0x000fea0003800000 */
.L_x_6233:
        /* <DEDUP_REMOVED lines=17> */
.L_x_6236:
[----:B------:R-:W-:Y:S05]  /*3c00*/  BSYNC B0 ;  /* 0x0000000000007941 */ /* 0x000fea0003800000 */
.L_x_6235:
        /* <DEDUP_REMOVED lines=17> */
.L_x_6238:
[----:B------:R-:W-:Y:S05]  /*3d20*/  BSYNC B0 ;  /* 0x0000000000007941 */ /* 0x000fea0003800000 */
.L_x_6237:
        /* <DEDUP_REMOVED lines=11> */
.L_x_6220:
[----:B------:R-:W-:Y:S01]  /*3de0*/  HFMA2.MMA R148, -RZ, RZ, 0, 5.9604644775390625e-08 ;  /* 0x00000001ff947435 */ /* 0x000fe200000001ff */
[----:B------:R-:W-:Y:S02]  /*3df0*/  MOV R143, R221 ;  /* 0x000000dd008f7202 */ /* 0x000fe40000000f00 */
[----:B------:R-:W-:Y:S02]  /*3e00*/  MOV R145, 0x1f ;  /* 0x0000001f00917802 */ /* 0x000fe40000000f00 */
[----:B------:R-:W-:-:S02]  /*3e10*/  MOV R150, 0xffffffff ;  /* 0xffffffff00967802 */ /* 0x000fc40000000f00 */
[----:B------:R-:W-:Y:S02]  /*3e20*/  MOV R140, 0x3e40 ;  /* 0x00003e40008c7802 */ /* 0x000fe40000000f00 */
[----:B------:R-:W-:Y:S05]  /*3e30*/  CALL.REL.NOINC `($__internal_124_$__cuda_sm70_shflsync_bfly_p) ;  /* 0x0000046000007944 */ /* 0x000fea0003c00000 */
[----:B-1----:R-:W-:Y:S01]  /*3e40*/  MOV R142, R143 ;  /* 0x0000008f008e7202 */ /* 0x002fe20000000f00 */
[----:B0-----:R-:W-:Y:S05]  /*3e50*/  BRA `(.L_x_6239) ;  /* 0xffffd9e000007947 */ /* 0x001fea000383ffff */
.L_x_6221:
[----:B------:R-:W-:Y:S01]  /*3e60*/  HFMA2.MMA R148, -RZ, RZ, 0, 5.9604644775390625e-08 ;  /* 0x00000001ff947435 */ /* 0x000fe200000001ff */
[----:B------:R-:W-:Y:S02]  /*3e70*/  MOV R143, R222 ;  /* 0x000000de008f7202 */ /* 0x000fe40000000f00 */
[----:B------:R-:W-:Y:S02]  /*3e80*/  MOV R145, 0x1f ;  /* 0x0000001f00917802 */ /* 0x000fe40000000f00 */
[----:B------:R-:W-:Y:S02]  /*3e90*/  MOV R150, 0xffffffff ;  /* 0xffffffff00967802 */ /* 0x000fe40000000f00 */
[----:B------:R-:W-:Y:S02]  /*3ea0*/  MOV R140, 0x3ec0 ;  /* 0x00003ec0008c7802 */ /* 0x000fe40000000f00 */
[----:B01----:R-:W-:Y:S05]  /*3eb0*/  CALL.REL.NOINC `($__internal_124_$__cuda_sm70_shflsync_bfly_p) ;  /* 0x000003e000007944 */ /* 0x003fea0003c00000 */
[----:B------:R-:W-:Y:S01]  /*3ec0*/  FADD.FTZ R221, R142, R221 ;  /* 0x000000dd8edd7221 */ /* 0x000fe20000010000 */
[----:B0-----:R-:W-:Y:S01]  /*3ed0*/  HFMA2.MMA R148, -RZ, RZ, 0, 1.1920928955078125e-07 ;  /* 0x00000002ff947435 */ /* 0x001fe200000001ff */
[----:B-1----:R-:W-:Y:S01]  /*3ee0*/  FADD.FTZ R222, R222, R143 ;  /* 0x0000008fdede7221 */ /* 0x002fe20000010000 */
[----:B------:R-:W-:-:S02]  /*3ef0*/  MOV R145, 0x1f ;  /* 0x0000001f00917802 */ /* 0x000fc40000000f00 */
[----:B------:R-:W-:Y:S02]  /*3f00*/  MOV R150, 0xffffffff ;  /* 0xffffffff00967802 */ /* 0x000fe40000000f00 */
[----:B------:R-:W-:Y:S02]  /*3f10*/  MOV R143, R221 ;  /* 0x000000dd008f7202 */ /* 0x000fe40000000f00 */
[----:B------:R-:W-:Y:S02]  /*3f20*/  MOV R140, 0x3f40 ;  /* 0x00003f40008c7802 */ /* 0x000fe40000000f00 */
[----:B------:R-:W-:Y:S05]  /*3f30*/  CALL.REL.NOINC `($__internal_124_$__cuda_sm70_shflsync_bfly_p) ;  /* 0x0000036000007944 */ /* 0x000fea0003c00000 */
[----:B0-----:R-:W-:Y:S01]  /*3f40*/  HFMA2.MMA R148, -RZ, RZ, 0, 1.1920928955078125e-07 ;  /* 0x00000002ff947435 */ /* 0x001fe200000001ff */
[----:B-1----:R-:W-:Y:S02]  /*3f50*/  MOV R142, R143 ;  /* 0x0000008f008e7202 */ /* 0x002fe40000000f00 */
[----:B------:R-:W-:Y:S02]  /*3f60*/  MOV R143, R222 ;  /* 0x000000de008f7202 */ /* 0x000fe40000000f00 */
[----:B------:R-:W-:Y:S02]  /*3f70*/  MOV R145, 0x1f ;  /* 0x0000001f00917802 */ /* 0x000fe40000000f00 */
[----:B------:R-:W-:-:S02]  /*3f80*/  MOV R150, 0xffffffff ;  /* 0xffffffff00967802 */ /* 0x000fc40000000f00 */
[----:B------:R-:W-:Y:S02]  /*3f90*/  MOV R140, 0x3fb0 ;  /* 0x00003fb0008c7802 */ /* 0x000fe40000000f00 */
[----:B------:R-:W-:Y:S05]  /*3fa0*/  CALL.REL.NOINC `($__internal_124_$__cuda_sm70_shflsync_bfly_p) ;  /* 0x000002f000007944 */ /* 0x000fea0003c00000 */
[----:B------:R-:W-:Y:S01]  /*3fb0*/  FADD.FTZ R221, R142, R221 ;  /* 0x000000dd8edd7221 */ /* 0x000fe20000010000 */
[----:B0-----:R-:W-:Y:S01]  /*3fc0*/  HFMA2.MMA R148, -RZ, RZ, 0, 2.384185791015625e-07 ;  /* 0x00000004ff947435 */ /* 0x001fe200000001ff */
[----:B-1----:R-:W-:Y:S01]  /*3fd0*/  FADD.FTZ R222, R222, R143 ;  /* 0x0000008fdede7221 */ /* 0x002fe20000010000 */
[----:B------:R-:W-:Y:S02]  /*3fe0*/  MOV R145, 0x1f ;  /* 0x0000001f00917802 */ /* 0x000fe40000000f00 */
[----:B------:R-:W-:Y:S02]  /*3ff0*/  MOV R150, 0xffffffff ;  /* 0xffffffff00967802 */ /* 0x000fe40000000f00 */
[----:B------:R-:W-:Y:S02]  /*4000*/  MOV R143, R221 ;  /* 0x000000dd008f7202 */ /* 0x000fe40000000f00 */
[----:B------:R-:W-:Y:S02]  /*4010*/  MOV R140, 0x4030 ;  /* 0x00004030008c7802 */ /* 0x000fe40000000f00 */
[----:B------:R-:W-:Y:S05]  /*4020*/  CALL.REL.NOINC `($__internal_124_$__cuda_sm70_shflsync_bfly_p) ;  /* 0x0000027000007944 */ /* 0x000fea0003c00000 */
[----:B0-----:R-:W-:Y:S01]  /*4030*/  HFMA2.MMA R148, -RZ, RZ, 0, 2.384185791015625e-07 ;  /* 0x00000004ff947435 */ /* 0x001fe200000001ff */
[----:B-1----:R-:W-:-:S02]  /*4040*/  MOV R142, R143 ;  /* 0x0000008f008e7202 */ /* 0x002fc40000000f00 */
[----:B------:R-:W-:Y:S02]  /*4050*/  MOV R143, R222 ;  /* 0x000000de008f7202 */ /* 0x000fe40000000f00 */
[----:B------:R-:W-:Y:S02]  /*4060*/  MOV R145, 0x1f ;  /* 0x0000001f00917802 */ /* 0x000fe40000000f00 */
[----:B------:R-:W-:Y:S02]  /*4070*/  MOV R150, 0xffffffff ;  /* 0xffffffff00967802 */ /* 0x000fe40000000f00 */
[----:B------:R-:W-:Y:S02]  /*4080*/  MOV R140, 0x40a0 ;  /* 0x000040a0008c7802 */ /* 0x000fe40000000f00 */
[----:B------:R-:W-:Y:S05]  /*4090*/  CALL.REL.NOINC `($__internal_124_$__cuda_sm70_shflsync_bfly_p) ;  /* 0x0000020000007944 */ /* 0x000fea0003c00000 */
[----:B------:R-:W-:Y:S01]  /*40a0*/  FADD.FTZ R221, R142, R221 ;  /* 0x000000dd8edd7221 */ /* 0x000fe20000010000 */
[----:B0-----:R-:W-:Y:S01]  /*40b0*/  HFMA2.MMA R148, -RZ, RZ, 0, 4.76837158203125e-07 ;  /* 0x00000008ff947435 */ /* 0x001fe200000001ff */
[----:B-1----:R-:W-:Y:S01]  /*40c0*/  FADD.FTZ R146, R222, R143 ;  /* 0x0000008fde927221 */ /* 0x002fe20000010000 */
[----:B------:R-:W-:Y:S02]  /*40d0*/  MOV R145, 0x1f ;  /* 0x0000001f00917802 */ /* 0x000fe40000000f00 */
[----:B------:R-:W-:-:S02]  /*40e0*/  MOV R150, 0xffffffff ;  /* 0xffffffff00967802 */ /* 0x000fc40000000f00 */
[----:B------:R-:W-:Y:S02]  /*40f0*/  MOV R143, R221 ;  /* 0x000000dd008f7202 */ /* 0x000fe40000000f00 */
[----:B------:R-:W-:Y:S02]  /*4100*/  MOV R140, 0x4120 ;  /* 0x00004120008c7802 */ /* 0x000fe40000000f00 */
[----:B------:R-:W-:Y:S05]  /*4110*/  CALL.REL.NOINC `($__internal_124_$__cuda_sm70_shflsync_bfly_p) ;  /* 0x0000018000007944 */ /* 0x000fea0003c00000 */
[----:B0-----:R-:W-:Y:S01]  /*4120*/  HFMA2.MMA R148, -RZ, RZ, 0, 4.76837158203125e-07 ;  /* 0x00000008ff947435 */ /* 0x001fe200000001ff */
[----:B-1----:R-:W-:Y:S02]  /*4130*/  MOV R142, R143 ;  /* 0x0000008f008e7202 */ /* 0x002fe40000000f00 */
[----:B------:R-:W-:Y:S02]  /*4140*/  MOV R143, R146 ;  /* 0x00000092008f7202 */ /* 0x000fe40000000f00 */
[----:B------:R-:W-:Y:S02]  /*4150*/  MOV R145, 0x1f ;  /* 0x0000001f00917802 */ /* 0x000fe40000000f00 */
[----:B------:R-:W-:Y:S02]  /*4160*/  MOV R150, 0xffffffff ;  /* 0xffffffff00967802 */ /* 0x000fe40000000f00 */
[----:B------:R-:W-:-:S02]  /*4170*/  MOV R140, 0x4190 ;  /* 0x00004190008c7802 */ /* 0x000fc40000000f00 */
[----:B------:R-:W-:Y:S05]  /*4180*/  CALL.REL.NOINC `($__internal_124_$__cuda_sm70_shflsync_bfly_p) ;  /* 0x0000011000007944 */ /* 0x000fea0003c00000 */
[----:B------:R-:W-:Y:S01]  /*4190*/  FADD.FTZ R144, R142, R221 ;  /* 0x000000dd8e907221 */ /* 0x000fe20000010000 */
[----:B0-----:R-:W-:Y:S01]  /*41a0*/  HFMA2.MMA R148, -RZ, RZ, 0, 9.5367431640625e-07 ;  /* 0x00000010ff947435 */ /* 0x001fe200000001ff */
[----:B-1----:R-:W-:Y:S01]  /*41b0*/  FADD.FTZ R146, R146, R143 ;  /* 0x0000008f92927221 */ /* 0x002fe20000010000 */
[----:B------:R-:W-:-:S02]  /*41c0*/  MOV R145, 0x1f ;  /* 0x0000001f00917802 */ /* 0x000fc40000000f00 */
[----:B------:R-:W-:Y:S02]  /*41d0*/  MOV R150, 0xffffffff ;  /* 0xffffffff00967802 */ /* 0x000fe40000000f00 */
[----:B------:R-:W-:Y:S02]  /*41e0*/  MOV R143, R144 ;  /* 0x00000090008f7202 */ /* 0x000fe40000000f00 */
[----:B------:R-:W-:Y:S02]  /*41f0*/  MOV R140, 0x4210 ;  /* 0x00004210008c7802 */ /* 0x000fe40000000f00 */
[----:B------:R-:W-:Y:S05]  /*4200*/  CALL.REL.NOINC `($__internal_124_$__cuda_sm70_shflsync_bfly_p) ;  /* 0x0000009000007944 */ /* 0x000fea0003c00000 */
[----:B0-----:R-:W-:Y:S01]  /*4210*/  HFMA2.MMA R148, -RZ, RZ, 0, 9.5367431640625e-07 ;  /* 0x00000010ff947435 */ /* 0x001fe200000001ff */
[----:B-1----:R-:W-:Y:S02]  /*4220*/  MOV R147, R143 ;  /* 0x0000008f00937202 */ /* 0x002fe40000000f00 */
[----:B------:R-:W-:Y:S02]  /*4230*/  MOV R143, R146 ;  /* 0x00000092008f7202 */ /* 0x000fe40000000f00 */
[----:B------:R-:W-:Y:S02]  /*4240*/  MOV R145, 0x1f ;  /* 0x0000001f00917802 */ /* 0x000fe40000000f00 */
[----:B------:R-:W-:-:S02]  /*4250*/  MOV R150, 0xffffffff ;  /* 0xffffffff00967802 */ /* 0x000fc40000000f00 */
[----:B------:R-:W-:Y:S02]  /*4260*/  MOV R140, 0x4280 ;  /* 0x00004280008c7802 */ /* 0x000fe40000000f00 */
[----:B------:R-:W-:Y:S05]  /*4270*/  CALL.REL.NOINC `($__internal_124_$__cuda_sm70_shflsync_bfly_p) ;  /* 0x0000002000007944 */ /* 0x000fea0003c00000 */
[----:B-1----:R-:W-:Y:S01]  /*4280*/  MOV R141, R143 ;  /* 0x0000008f008d7202 */ /* 0x002fe20000000f00 */
[----:B0-----:R-:W-:Y:S05]  /*4290*/  BRA `(.L_x_6240) ;  /* 0xffffd6c000007947 */ /* 0x001fea000383ffff */
        .weak           $__internal_124_$__cuda_sm70_shflsync_bfly_p
        .type           $__internal_124_$__cuda_sm70_shflsync_bfly_p,@function
        .size           $__internal_124_$__cuda_sm70_shflsync_bfly_p,(.L_x_9854 - $__internal_124_$__cuda_sm70_shflsync_bfly_p)
$__internal_124_$__cuda_sm70_shflsync_bfly_p:
[----:B------:R-:W-:Y:S01]  /*42a0*/  HFMA2.MMA R141, -RZ, RZ, 0, 0 ;  /* 0x00000000ff8d7435 */ /* 0x000fe200000001ff */
[----:B------:R-:W-:Y:S04]  /*42b0*/  WARPSYNC R150 ;  /* 0x0000009600007348 */ /* 0x000fe80003800000 */
[----:B------:R0:W1:Y:S01]  /*42c0*/  SHFL.BFLY PT, R143, R143, R148, R145 ;  /* 0x0c0000948f8f7389 */ /* 0x00006200000e0091 */
[----:B------:R-:W-:Y:S05]  /*42d0*/  RET.REL.NODEC R140 `(_ZN10layer_norm13ln_bwd_kernelINS_13Kernel_traitsI6__halfS2_fS2_fjLj768ELj1ELj4ELj1ELj16ENS_18Kernel_traits_baseILj768ES2_S2_fS2_fjLj128EEEEELb0ELb1ELb0ELb0EEEvNS_9BwdParamsE) ;  /* 0xffffbd208c007950 */ /* 0x000fea0003c3ffff */
.L_x_6241:
        /* <DEDUP_REMOVED lines=10> */
.L_x_9854:


//--------------------- .text._ZN10layer_norm13ln_bwd_kernelINS_13Kernel_traitsI6__halfS2_fS2_fjLj768ELj1ELj4ELj1ELj16ENS_18Kernel_traits_baseILj768ES2_S2_fS2_fjLj128EEEEELb0ELb1ELb0ELb1EEEvNS_9BwdParamsE --------------------------
	.section	.text._ZN10layer_norm13ln_bwd_kernelINS_13Kernel_traitsI6__halfS2_fS2_fjLj768ELj1ELj4ELj1ELj16ENS_18Kernel_traits_baseILj768ES2_S2_fS2_fjLj128EEEEELb0ELb1ELb0ELb1EEEvNS_9BwdParamsE,"ax",@progbits
	.sectioninfo	@"SHI_REGISTERS=252"
	.align	128
        .global         _ZN10layer_norm13ln_bwd_kernelINS_13Kernel_traitsI6__halfS2_fS2_fjLj768ELj1ELj4ELj1ELj16ENS_18Kernel_traits_baseILj768ES2_S2_fS2_fjLj128EEEEELb0ELb1ELb0ELb1EEEvNS_9BwdParamsE
        .type           _ZN10layer_norm13ln_bwd_kernelINS_13Kernel_traitsI6__halfS2_fS2_fjLj768ELj1ELj4ELj1ELj16ENS_18Kernel_traits_baseILj768ES2_S2_fS2_fjLj128EEEEELb0ELb1ELb0ELb1EEEvNS_9BwdParamsE,@function
        .size           _ZN10layer_norm13ln_bwd_kernelINS_13Kernel_traitsI6__halfS2_fS2_fjLj768ELj1ELj4ELj1ELj16ENS_18Kernel_traits_baseILj768ES2_S2_fS2_fjLj128EEEEELb0ELb1ELb0ELb1EEEvNS_9BwdParamsE,(.L_x_9855 - _ZN10layer_norm13ln_bwd_kernelINS_13Kernel_traitsI6__halfS2_fS2_fjLj768ELj1ELj4ELj1ELj16ENS_18Kernel_traits_baseILj768ES2_S2_fS2_fjLj128EEEEELb0ELb1ELb0ELb1EEEvNS_9BwdParamsE)
        .other          _ZN10layer_norm13ln_bwd_kernelINS_13Kernel_traitsI6__halfS2_fS2_fjLj768ELj1ELj4ELj1ELj16ENS_18Kernel_traits_baseILj768ES2_S2_fS2_fjLj128EEEEELb0ELb1ELb0ELb1EEEvNS_9BwdParamsE,@"STO_CUDA_ENTRY STV_DEFAULT"
_ZN10layer_norm13ln_bwd_kernelINS_13Kernel_traitsI6__halfS2_fS2_fjLj768ELj1ELj4ELj1ELj16ENS_18Kernel_traits_baseILj768ES2_S2_fS2_fjLj128EEEEELb0ELb1ELb0ELb1EEEvNS_9BwdParamsE:
.text._ZN10layer_norm13ln_bwd_kernelINS_13Kernel_traitsI6__halfS2_fS2_fjLj768ELj1ELj4ELj1ELj16ENS_18Kernel_traits_baseILj768ES2_S2_fS2_fjLj128EEEEELb0ELb1ELb0ELb1EEEvNS_9BwdParamsE:
        /* <DEDUP_REMOVED lines=46> */
.L_x_6243:
        /* <DEDUP_REMOVED lines=68> */
[----:B------:R-:W-:Y:S01]  /*0720*/  CS2R R26, SRZ ;  /* 0x00000000001a7805 */ /* 0x000fe2000001ff00 */
[----:B-----5:R-:W-:-:S02]  /*0730*/  HADD2.F32 R175, -RZ, R12.H0_H0 ;  /* 0x2000000cffaf7230 */ /* 0x020fc40000004100 */
        /* <DEDUP_REMOVED lines=28> */
[----:B------:R-:W-:Y:S02]  /*0900*/  CS2R R30, SRZ ;  /* 0x00000000001e7805 */ /* 0x000fe4000001ff00 */
.L_x_6249:
        /* <DEDUP_REMOVED lines=8> */
[----:B------:R-:W-:Y:S01]  /*0990*/  MOV R109, 0x10 ;  /* 0x00000010006d7802 */ /* 0x000fe20000000f00 */
[C---:B------:R-:W-:Y:S01]  /*09a0*/  IMAD.WIDE R92, R201.reuse, R166, c[0x0][0x1a0] ;  /* 0x00006800c95c7625 */ /* 0x040fe200078e02a6 */
[----:B------:R-:W-:Y:S02]  /*09b0*/  MOV R207, 0x20 ;  /* 0x0000002000cf7802 */ /* 0x000fe40000000f00 */
[C---:B------:R-:W-:Y:S01]  /*09c0*/  IADD3 R203, R204.reuse, 0x20, RZ ;  /* 0x00000020cccb7810 */ /* 0x040fe20007ffe0ff */
[C---:B------:R-:W-:Y:S01]  /*09d0*/  IMAD.WIDE.U32 R84, R204.reuse, R109, c[0x0][0x208] ;  /* 0x00008200cc547625 */ /* 0x040fe200078e006d */
[----:B------:R-:W-:Y:S01]  /*09e0*/  SHF.R.S32.HI R80, RZ, 0x1f, R201 ;  /* 0x0000001fff507819 */ /* 0x000fe200000114c9 */
[----:B------:R0:W2:Y:S01]  /*09f0*/  LDG.E R206, [R92.64] ;  /* 0x000000045cce7981 */ /* 0x0000a2000c1e1900 */
[C---:B------:R-:W-:Y:S01]  /*0a00*/  @P0 LEA R100, P1, R201.reuse, c[0x0][0x1c0], 0x1 ;  /* 0x00007000c9640a11 */ /* 0x040fe200078208ff */
[C---:B------:R-:W-:Y:S01]  /*0a10*/  IMAD.WIDE.U32 R112, R204.reuse, R207, c[0x0][0x188] ;  /* 0x00006200cc707625 */ /* 0x040fe200078e00cf */
[----:B------:R-:W-:Y:S01]  /*0a20*/  IADD3 R202, R204, 0x40, RZ ;  /* 0x00000040ccca7810 */ /* 0x000fe20007ffe0ff */
[----:B------:R-:W3:Y:S01]  /*0a30*/  LDG.E.128 R84, [R84.64] ;  /* 0x0000000454547981 */ /* 0x000ee2000c1e1d00 */
[----:B------:R-:W-:Y:S01]  /*0a40*/  @P0 LEA.HI.X R101, R201, c[0x0][0x1c4], R80, 0x1, P1 ;  /* 0x00007100c9650a11 */ /* 0x000fe200008f0c50 */
[----:B------:R-:W-:-:S02]  /*0a50*/  IMAD.WIDE.U32 R162, R207, R203, c[0x0][0x188] ;  /* 0x00006200cfa27625 */ /* 0x000fc400078e00cb */
[----:B------:R1:W4:Y:S02]  /*0a60*/  LDG.E.128 R80, [R112.64] ;  /* 0x0000000470507981 */ /* 0x000324000c1e1d00 */
[----:B------:R-:W-:Y:S02]  /*0a70*/  IMAD.WIDE R166, R201, R166, c[0x0][0x1a8] ;  /* 0x00006a00c9a67625 */ /* 0x000fe400078e02a6 */
[----:B0-----:R0:W4:Y:S02]  /*0a80*/  LDG.E.128 R92, [R162.64] ;  /* 0x00000004a25c7981 */ /* 0x001124000c1e1d00 */
[----:B------:R-:W-:Y:S02]  /*0a90*/  IMAD.WIDE.U32 R168, R202, R207, c[0x0][0x188] ;  /* 0x00006200caa87625 */ /* 0x000fe400078e00cf */
[----:B------:R0:W4:Y:S02]  /*0aa0*/  LDG.E R166, [R166.64] ;  /* 0x00000004a6a67981 */ /* 0x000124000c1e1900 */
[----:B------:R-:W-:-:S02]  /*0ab0*/  IMAD.WIDE.U32 R96, R203, R109, c[0x0][0x208] ;  /* 0x00008200cb607625 */ /* 0x000fc400078e006d */
[----:B------:R1:W4:Y:S02]  /*0ac0*/  LDG.E.128 R88, [R112.64+0x10] ;  /* 0x0000100470587981 */ /* 0x000324000c1e1d00 */
[----:B------:R-:W-:Y:S02]  /*0ad0*/  IMAD.WIDE.U32 R108, R202, R109, c[0x0][0x208] ;  /* 0x00008200ca6c7625 */ /* 0x000fe400078e006d */
[----:B------:R-:W4:Y:S04]  /*0ae0*/  LDG.E.128 R104, [R168.64] ;  /* 0x00000004a8687981 */ /* 0x000f28000c1e1d00 */
[----:B------:R0:W4:Y:S04]  /*0af0*/  @P0 LDG.E.U16 R205, [R100.64] ;  /* 0x0000000464cd0981 */ /* 0x000128000c1e1500 */
[----:B------:R-:W4:Y:S04]  /*0b00*/  LDG.E.128 R108, [R108.64] ;  /* 0x000000046c6c7981 */ /* 0x000f28000c1e1d00 */
[----:B------:R-:W4:Y:S04]  /*0b10*/  LDG.E.128 R96, [R96.64] ;  /* 0x0000000460607981 */ /* 0x000f28000c1e1d00 */
[----:B0-----:R0:W4:Y:S04]  /*0b20*/  LDG.E.128 R100, [R162.64+0x10] ;  /* 0x00001004a2647981 */ /* 0x001128000c1e1d00 */
[----:B-1----:R1:W4:Y:S01]  /*0b30*/  LDG.E.128 R112, [R168.64+0x10] ;  /* 0x00001004a8707981 */ /* 0x002322000c1e1d00 */
        /* <DEDUP_REMOVED lines=11> */
[----:B------:R-:W-:-:S02]  /*0bf0*/  ISETP.NE.AND P1, PT, R199, RZ, PT ;  /* 0x000000ffc700720c */ /* 0x000fc40003f25270 */
[----:B------:R-:W-:Y:S02]  /*0c00*/  MOV R167, 0x3f800000 ;  /* 0x3f80000000a77802 */ /* 0x000fe40000000f00 */
[----:B--2---:R-:W-:Y:S01]  /*0c10*/  FSEL R220, R206, RZ, !P1 ;  /* 0x000000ffcedc7208 */ /* 0x004fe20004800000 */
[--C-:B---3--:R-:W-:Y:S02]  /*0c20*/  HADD2.F32 R208, -RZ, R84.reuse.H0_H0 ;  /* 0x20000054ffd07230 */ /* 0x108fe40000004100 */
[----:B------:R-:W-:Y:S02]  /*0c30*/  HADD2.F32 R227, -RZ, R84.H1_H1 ;  /* 0x30000054ffe37230 */ /* 0x000fe40000004100 */
[C---:B----4-:R-:W-:Y:S02]  /*0c40*/  FADD.FTZ R207, -R220.reuse, R80 ;  /* 0x00000050dccf7221 */ /* 0x050fe40000010100 */
[C---:B------:R-:W-:Y:S02]  /*0c50*/  FADD.FTZ R231, -R220.reuse, R83 ;  /* 0x00000053dce77221 */ /* 0x040fe40000010100 */
[----:B------:R-:W-:-:S02]  /*0c60*/  FADD.FTZ R245, -R220, R94 ;  /* 0x0000005edcf57221 */ /* 0x000fc40000010100 */
[----:B------:R-:W-:Y:S02]  /*0c70*/  FMUL.FTZ R94, R141, R208 ;  /* 0x000000d08d5e7220 */ /* 0x000fe40000410000 */
[----:B------:R-:W-:Y:S02]  /*0c80*/  FADD.FTZ R213, -R220, R81 ;  /* 0x00000051dcd57221 */ /* 0x000fe40000010100 */
[----:B------:R-:W-:Y:S01]  /*0c90*/  FMUL.FTZ R83, R166, R207 ;  /* 0x000000cfa6537220 */ /* 0x000fe20000410000 */
[----:B------:R-:W-:Y:S01]  /*0ca0*/  HADD2.F32 R84, -RZ, R85.H0_H0 ;  /* 0x20000055ff547230 */ /* 0x000fe20000004100 */
[C---:B------:R-:W-:Y:S02]  /*0cb0*/  FADD.FTZ R233, -R220.reuse, R89 ;  /* 0x00000059dce97221 */ /* 0x040fe40000010100 */
[C---:B------:R-:W-:Y:S02]  /*0cc0*/  FADD.FTZ R229, -R220.reuse, R82 ;  /* 0x00000052dce57221 */ /* 0x040fe40000010100 */
[----:B------:R-:W-:-:S02]  /*0cd0*/  FADD.FTZ R219, -R220, R106 ;  /* 0x0000006adcdb7221 */ /* 0x000fc40000010100 */
[----:B------:R-:W-:Y:S02]  /*0ce0*/  FADD.FTZ R221, -R220, R107 ;  /* 0x0000006bdcdd7221 */ /* 0x000fe40000010100 */
[----:B------:R-:W-:Y:S02]  /*0cf0*/  FMUL.FTZ R89, R142, R227 ;  /* 0x000000e38e597220 */ /* 0x000fe40000410000 */
[----:B------:R-:W-:Y:S01]  /*0d00*/  FADD.FTZ R106, RZ, R94 ;  /* 0x0000005eff6a7221 */ /* 0x000fe20000010000 */
[--C-:B------:R-:W-:Y:S01]  /*0d10*/  HADD2.F32 R212, -RZ, R86.reuse.H0_H0 ;  /* 0x20000056ffd47230 */ /* 0x100fe20000004100 */
[----:B------:R-:W-:Y:S01]  /*0d20*/  FMUL.FTZ R82, R166, R213 ;  /* 0x000000d5a6527220 */ /* 0x000fe20000410000 */
[----:B------:R-:W-:Y:S01]  /*0d30*/  HADD2.F32 R235, -RZ, R86.H1_H1 ;  /* 0x30000056ffeb7230 */ /* 0x000fe20000004100 */
[----:B------:R-:W-:Y:S01]  /*0d40*/  FFMA.FTZ R107, R83, R94, RZ ;  /* 0x0000005e536b7223 */ /* 0x000fe200000100ff */
[----:B------:R-:W-:Y:S01]  /*0d50*/  HADD2.F32 R85, -RZ, R85.H1_H1 ;  /* 0x30000055ff557230 */ /* 0x000fe20000004100 */
[C---:B------:R-:W-:Y:S01]  /*0d60*/  FADD.FTZ R239, -R220.reuse, R91 ;  /* 0x0000005bdcef7221 */ /* 0x040fe20000010100 */
[--C-:B------:R-:W-:Y:S01]  /*0d70*/  HADD2.F32 R86, -RZ, R87.reuse.H0_H0 ;  /* 0x20000057ff567230 */ /* 0x100fe20000004100 */
[----:B------:R-:W-:Y:S01]  /*0d80*/  FMUL.FTZ R91, R143, R84 ;  /* 0x000000548f5b7220 */ /* 0x000fe20000410000 */
[----:B------:R-:W-:Y:S01]  /*0d90*/  HADD2.F32 R241, -RZ, R87.H1_H1 ;  /* 0x30000057fff17230 */ /* 0x000fe20000004100 */
[----:B------:R-:W-:-:S02]  /*0da0*/  FADD.FTZ R87, -R220, R88 ;  /* 0x00000058dc577221 */ /* 0x000fc40000010100 */
[----:B------:R-:W-:Y:S02]  /*0db0*/  FADD.FTZ R106, R106, R89 ;  /* 0x000000596a6a7221 */ /* 0x000fe40000010000 */
[----:B------:R-:W-:Y:S02]  /*0dc0*/  FMUL.FTZ R88, R166, R229 ;  /* 0x000000e5a6587220 */ /* 0x000fe40000410000 */
[----:B------:R-:W-:Y:S01]  /*0dd0*/  FFMA.FTZ R107, R82, R89, R107 ;  /* 0x00000059526b7223 */ /* 0x000fe2000001006b */
[--C-:B-1----:R-:W-:Y:S01]  /*0de0*/  HADD2.F32 R158, -RZ, R108.reuse.H0_H0 ;  /* 0x2000006cff9e7230 */ /* 0x102fe20000004100 */
[C---:B------:R-:W-:Y:S01]  /*0df0*/  FADD.FTZ R209, -R220.reuse, R103 ;  /* 0x00000067dcd17221 */ /* 0x040fe20000010100 */
[----:B------:R-:W-:Y:S01]  /*0e00*/  HADD2.F32 R169, -RZ, R108.H1_H1 ;  /* 0x3000006cffa97230 */ /* 0x000fe20000004100 */
[----:B------:R-:W-:Y:S02]  /*0e10*/  FADD.FTZ R237, -R220, R90 ;  /* 0x0000005adced7221 */ /* 0x000fe40000010100 */
[----:B------:R-:W-:-:S02]  /*0e20*/  FMUL.FTZ R103, R144, R85 ;  /* 0x0000005590677220 */ /* 0x000fc40000410000 */
[----:B------:R-:W-:Y:S02]  /*0e30*/  FADD.FTZ R108, R106, R91 ;  /* 0x0000005b6a6c7221 */ /* 0x000fe40000010000 */
[----:B------:R-:W-:Y:S02]  /*0e40*/  FMUL.FTZ R90, R166, R231 ;  /* 0x000000e7a65a7220 */ /* 0x000fe40000410000 */
[----:B------:R-:W-:Y:S01]  /*0e50*/  FFMA.FTZ R107, R88, R91, R107 ;  /* 0x0000005b586b7223 */ /* 0x000fe2000001006b */
[--C-:B------:R-:W-:Y:S01]  /*0e60*/  HADD2.F32 R214, -RZ, R96.reuse.H0_H0 ;  /* 0x20000060ffd67230 */ /* 0x100fe20000004100 */
[----:B------:R-:W-:Y:S01]  /*0e70*/  FMUL.FTZ R207, R145, R212 ;  /* 0x000000d491cf7220 */ /* 0x000fe20000410000 */
[----:B------:R-:W-:Y:S01]  /*0e80*/  HADD2.F32 R216, -RZ, R96.H1_H1 ;  /* 0x30000060ffd87230 */ /* 0x000fe20000004100 */
[----:B------:R-:W-:Y:S02]  /*0e90*/  FADD.FTZ R108, R108, R103 ;  /* 0x000000676c6c7221 */ /* 0x000fe40000010000 */
[----:B------:R-:W-:-:S02]  /*0ea0*/  FMUL.FTZ R96, R166, R87 ;  /* 0x00000057a6607220 */ /* 0x000fc40000410000 */
[----:B------:R-:W-:Y:S02]  /*0eb0*/  FFMA.FTZ R107, R90, R103, R107 ;  /* 0x000000675a6b7223 */ /* 0x000fe4000001006b */
[----:B------:R-:W-:Y:S01]  /*0ec0*/  FADD.FTZ R249, -R220, R100 ;  /* 0x00000064dcf97221 */ /* 0x000fe20000010100 */
[--C-:B------:R-:W-:Y:S01]  /*0ed0*/  HADD2.F32 R210, -RZ, R98.reuse.H0_H0 ;  /* 0x20000062ffd27230 */ /* 0x100fe20000004100 */
[----:B------:R-:W-:Y:S01]  /*0ee0*/  FMUL.FTZ R213, R146, R235 ;  /* 0x000000eb92d57220 */ /* 0x000fe20000410000 */
[----:B------:R-:W-:Y:S01]  /*0ef0*/  HADD2.F32 R206, -RZ, R98.H1_H1 ;  /* 0x30000062ffce7230 */ /* 0x000fe20000004100 */
[----:B------:R-:W-:Y:S01]  /*0f00*/  FADD.FTZ R108, R108, R207 ;  /* 0x000000cf6c6c7221 */ /* 0x000fe20000010000 */
[--C-:B------:R-:W-:Y:S01]  /*0f10*/  HADD2.F32 R168, -RZ, R109.reuse.H0_H0 ;  /* 0x2000006dffa87230 */ /* 0x100fe20000004100 */
[----:B------:R-:W-:Y:S01]  /*0f20*/  FMUL.FTZ R98, R166, R233 ;  /* 0x000000e9a6627220 */ /* 0x000fe20000410000 */
[----:B0-----:R-:W-:Y:S01]  /*0f30*/  HADD2.F32 R163, -RZ, R109.H1_H1 ;  /* 0x3000006dffa37230 */ /* 0x001fe20000004100 */
[----:B------:R-:W-:-:S02]  /*0f40*/  FFMA.FTZ R109, R96, R207, R107 ;  /* 0x000000cf606d7223 */ /* 0x000fc4000001006b */
[----:B------:R-:W-:Y:S02]  /*0f50*/  FMUL.FTZ R87, R166, R249 ;  /* 0x000000f9a6577220 */ /* 0x000fe40000410000 */
[----:B------:R-:W-:Y:S01]  /*0f60*/  FADD.FTZ R247, -R220, R95 ;  /* 0x0000005fdcf77221 */ /* 0x000fe20000010100 */
[--C-:B------:R-:W-:Y:S01]  /*0f70*/  HADD2.F32 R159, -RZ, R99.reuse.H0_H0 ;  /* 0x20000063ff9f7230 */ /* 0x100fe20000004100 */
[----:B------:R-:W-:Y:S02]  /*0f80*/  FADD.FTZ R140, R208, R140 ;  /* 0x0000008cd08c7221 */ /* 0x000fe40000010000 */
[----:B------:R-:W-:Y:S02]  /*0f90*/  FFMA.FTZ R200, R83, R208, R200 ;  /* 0x000000d053c87223 */ /* 0x000fe400000100c8 */
[----:B------:R-:W-:Y:S02]  /*0fa0*/  FMUL.FTZ R95, R147, R86 ;  /* 0x00000056935f7220 */ /* 0x000fe40000410000 */
[----:B------:R-:W-:Y:S01]  /*0fb0*/  FADD.FTZ R108, R108, R213 ;  /* 0x000000d56c6c7221 */ /* 0x000fe20000010000 */
[----:B------:R-:W-:Y:S01]  /*0fc0*/  HADD2.F32 R99, -RZ, R99.H1_H1 ;  /* 0x30000063ff637230 */ /* 0x000fe20000004100 */
[----:B------:R-:W-:-:S02]  /*0fd0*/  FADD.FTZ R217, -R220, R105 ;  /* 0x00000069dcd97221 */ /* 0x000fc40000010100 */
[----:B------:R-:W-:Y:S02]  /*0fe0*/  FMUL.FTZ R208, R166, R237 ;  /* 0x000000eda6d07220 */ /* 0x000fe40000410000 */
[----:B------:R-:W-:Y:S01]  /*0ff0*/  FFMA.FTZ R109, R98, R213, R109 ;  /* 0x000000d5626d7223 */ /* 0x000fe2000001006d */
[--C-:B------:R-:W-:Y:S01]  /*1000*/  HADD2.F32 R218, -RZ, R97.reuse.H0_H0 ;  /* 0x20000061ffda7230 */ /* 0x100fe20000004100 */
[----:B------:R-:W-:Y:S01]  /*1010*/  FADD.FTZ R36, R210, R36 ;  /* 0x00000024d2247221 */ /* 0x000fe20000010000 */
[----:B------:R-:W-:Y:S01]  /*1020*/  HADD2.F32 R211, -RZ, R97.H1_H1 ;  /* 0x30000061ffd37230 */ /* 0x000fe20000004100 */
        /* <DEDUP_REMOVED lines=8> */
[----:B------:R-:W-:-:S02]  /*10b0*/  FADD.FTZ R223, -R220, R102 ;  /* 0x00000066dcdf7221 */ /* 0x000fc40000010100 */
[----:B------:R-:W-:Y:S02]  /*10c0*/  FADD.FTZ R35, R99, R35 ;  /* 0x0000002363237221 */ /* 0x000fe40000010000 */
[-C--:B------:R-:W-:Y:S02]  /*10d0*/  FFMA.FTZ R119, R210, R99.reuse, R119 ;  /* 0x00000063d2777223 */ /* 0x080fe40000010077 */
[----:B------:R-:W-:Y:S02]  /*10e0*/  FMUL.FTZ R209, R156, R99 ;  /* 0x000000639cd17220 */ /* 0x000fe40000410000 */
[----:B------:R-:W-:Y:S02]  /*10f0*/  FADD.FTZ R225, -R220, R101 ;  /* 0x00000065dce17221 */ /* 0x000fe40000010100 */
[----:B------:R-:W-:Y:S02]  /*1100*/  FMUL.FTZ R102, R149, R214 ;  /* 0x000000d695667220 */ /* 0x000fe40000410000 */
[----:B------:R-:W-:-:S02]  /*1110*/  FADD.FTZ R99, R108, R97 ;  /* 0x000000616c637221 */ /* 0x000fc40000010000 */
[----:B------:R-:W-:Y:S02]  /*1120*/  FADD.FTZ R93, -R220, R93 ;  /* 0x0000005ddc5d7221 */ /* 0x000fe40000010100 */
[----:B------:R-:W-:Y:S02]  /*1130*/  FMUL.FTZ R101, R166, R243 ;  /* 0x000000f3a6657220 */ /* 0x000fe40000410000 */
[----:B------:R-:W-:Y:S01]  /*1140*/  FFMA.FTZ R108, R100, R97, R109 ;  /* 0x00000061646c7223 */ /* 0x000fe2000001006d */
[--C-:B------:R-:W-:Y:S01]  /*1150*/  HADD2.F32 R162, -RZ, R110.reuse.H0_H0 ;  /* 0x2000006effa27230 */ /* 0x100fe20000004100 */
[----:B------:R-:W-:Y:S01]  /*1160*/  FADD.FTZ R132, R212, R132 ;  /* 0x00000084d4847221 */ /* 0x000fe20000010000 */
[----:B------:R-:W-:Y:S01]  /*1170*/  HADD2.F32 R161, -RZ, R110.H1_H1 ;  /* 0x3000006effa17230 */ /* 0x000fe20000004100 */
[----:B------:R-:W-:Y:S02]  /*1180*/  FFMA.FTZ R133, R96, R212, R133 ;  /* 0x000000d460857223 */ /* 0x000fe40000010085 */
[----:B------:R-:W-:-:S02]  /*1190*/  FADD.FTZ R134, R85, R134 ;  /* 0x0000008655867221 */ /* 0x000fc40000010000 */
[----:B------:R-:W-:Y:S02]  /*11a0*/  FFMA.FTZ R135, R90, R85, R135 ;  /* 0x000000555a877223 */ /* 0x000fe40000010087 */
[----:B------:R-:W-:Y:S02]  /*11b0*/  FMUL.FTZ R212, R166, R223 ;  /* 0x000000dfa6d47220 */ /* 0x000fe40000410000 */
[----:B------:R-:W-:Y:S02]  /*11c0*/  FMUL.FTZ R85, R150, R216 ;  /* 0x000000d896557220 */ /* 0x000fe40000410000 */
[----:B------:R-:W-:Y:S02]  /*11d0*/  FADD.FTZ R110, R99, R102 ;  /* 0x00000066636e7221 */ /* 0x000fe40000010000 */
[----:B------:R-:W-:Y:S02]  /*11e0*/  FMUL.FTZ R92, R166, R93 ;  /* 0x0000005da65c7220 */ /* 0x000fe40000410000 */
        /* <DEDUP_REMOVED lines=9> */
[----:B------:R-:W-:Y:S02]  /*1280*/  FMUL.FTZ R93, R166, R245 ;  /* 0x000000f5a65d7220 */ /* 0x000fe40000410000 */
[----:B------:R-:W-:Y:S01]  /*1290*/  FFMA.FTZ R99, R92, R85, R99 ;  /* 0x000000555c637223 */ /* 0x000fe20000010063 */
[----:B------:R-:W-:Y:S01]  /*12a0*/  @P0 HADD2.F32 R167, -RZ, R205.H0_H0 ;  /* 0x200000cdffa70230 */ /* 0x000fe20000004100 */
[----:B------:R-:W-:Y:S02]  /*12b0*/  FADD.FTZ R128, R86, R128 ;  /* 0x0000008056807221 */ /* 0x000fe40000010000 */
[----:B------:R-:W-:-:S02]  /*12c0*/  FFMA.FTZ R129, R208, R86, R129 ;  /* 0x00000056d0817223 */ /* 0x000fc40000010081 */
[----:B------:R-:W-:Y:S02]  /*12d0*/  FMUL.FTZ R104, R152, R211 ;  /* 0x000000d398687220 */ /* 0x000fe40000410000 */
[C---:B------:R-:W-:Y:S02]  /*12e0*/  FMUL.FTZ R109, R166.reuse, R215 ;  /* 0x000000d7a66d7220 */ /* 0x040fe40000410000 */
[----:B------:R-:W-:Y:S02]  /*12f0*/  FADD.FTZ R159, R159, R84 ;  /* 0x000000549f9f7221 */ /* 0x000fe40000010000 */
[----:B------:R-:W-:Y:S02]  /*1300*/  FMUL.FTZ R86, R166, R247 ;  /* 0x000000f7a6567220 */ /* 0x000fe40000410000 */
[----:B------:R-:W-:Y:S02]  /*1310*/  FFMA.FTZ R99, R93, R84, R99 ;  /* 0x000000545d637223 */ /* 0x000fe40000010063 */
[----:B------:R-:W-:-:S02]  /*1320*/  FADD.FTZ R205, -R220, R113 ;  /* 0x00000071dccd7221 */ /* 0x000fc40000010100 */
[----:B------:R-:W-:Y:S02]  /*1330*/  FADD.FTZ R113, -R220, R114 ;  /* 0x00000072dc717221 */ /* 0x000fe40000010100 */
        /* <DEDUP_REMOVED lines=13> */
[----:B------:R-:W-:Y:S01]  /*1410*/  FADD.FTZ R110, R110, R107 ;  /* 0x0000006b6e6e7221 */ /* 0x000fe20000010000 */
[--C-:B------:R-:W-:Y:S01]  /*1420*/  HADD2.F32 R160, -RZ, R111.reuse.H0_H0 ;  /* 0x2000006fffa07230 */ /* 0x100fe20000004100 */
[----:B------:R-:W-:Y:S01]  /*1430*/  FFMA.FTZ R158, R212, R107, R158 ;  /* 0x0000006bd49e7223 */ /* 0x000fe2000001009e */
[----:B------:R-:W-:Y:S01]  /*1440*/  HADD2.F32 R80, -RZ, R111.H1_H1 ;  /* 0x3000006fff507230 */ /* 0x000fe20000004100 */
[----:B------:R-:W-:Y:S02]  /*1450*/  FADD.FTZ R111, -R220, R112 ;  /* 0x00000070dc6f7221 */ /* 0x000fe40000010100 */
[----:B------:R-:W-:-:S02]  /*1460*/  FMUL.FTZ R112, R166, R217 ;  /* 0x000000d9a6707220 */ /* 0x000fc40000410000 */
[----:B------:R-:W-:Y:S02]  /*1470*/  FADD.FTZ R99, R110, R209 ;  /* 0x000000d16e637221 */ /* 0x000fe40000010000 */
[----:B------:R-:W-:Y:S02]  /*1480*/  FFMA.FTZ R158, R210, R209, R158 ;  /* 0x000000d1d29e7223 */ /* 0x000fe4000001009e */
[----:B------:R-:W-:Y:S02]  /*1490*/  FADD.FTZ R81, -R220, R115 ;  /* 0x00000073dc517221 */ /* 0x000fe40000010100 */
[----:B------:R-:W-:Y:S02]  /*14a0*/  FMUL.FTZ R115, R166, R219 ;  /* 0x000000dba6737220 */ /* 0x000fe40000410000 */
[----:B------:R-:W-:Y:S02]  /*14b0*/  FADD.FTZ R33, R169, R33 ;  /* 0x00000021a9217221 */ /* 0x000fe40000010000 */
[----:B------:R-:W-:-:S02]  /*14c0*/  FFMA.FTZ R117, R112, R169, R117 ;  /* 0x000000a970757223 */ /* 0x000fc40000010075 */
[----:B------:R-:W-:Y:S02]  /*14d0*/  FADD.FTZ R110, R99, R114 ;  /* 0x00000072636e7221 */ /* 0x000fe40000010000 */
[----:B------:R-:W-:Y:S02]  /*14e0*/  FMUL.FTZ R169, R164, R169 ;  /* 0x000000a9a4a97220 */ /* 0x000fe40000410000 */
        /* <DEDUP_REMOVED lines=54> */
.L_x_6250:
        /* <DEDUP_REMOVED lines=18> */
.L_x_6251:
[----:B--2---:R-:W-:Y:S01]  /*1970*/  FADD.FTZ R216, R216, R205 ;  /* 0x000000cdd8d87221 */ /* 0x004fe20000010000 */
[----:B------:R-:W-:Y:S01]  /*1980*/  ISETP.NE.U32.AND P0, PT, RZ, c[0x0][0x218], PT ;  /* 0x00008600ff007a0c */ /* 0x000fe20003f05070 */
[----:B-1----:R-:W-:Y:S01]  /*1990*/  FADD.FTZ R80, R80, R215 ;  /* 0x000000d750507221 */ /* 0x002fe20000010000 */
[----:B------:R-:W-:Y:S01]  /*19a0*/  HFMA2.MMA R219, -RZ, RZ, 0, 9.5367431640625e-07 ;  /* 0x00000010ffdb7435 */ /* 0x000fe200000001ff */
[----:B0-----:R-:W-:Y:S01]  /*19b0*/  FMUL.FTZ R205, R216, c[0x0][0x1e0] ;  /* 0x00007800d8cd7a20 */ /* 0x001fe20000410000 */
[----:B------:R-:W-:Y:S01]  /*19c0*/  ISETP.NE.AND.EX P0, PT, RZ, c[0x0][0x21c], PT, P0 ;  /* 0x00008700ff007a0c */ /* 0x000fe20003f05300 */
[----:B------:R-:W-:Y:S01]  /*19d0*/  FMUL.FTZ R206, R80, c[0x0][0x1e0] ;  /* 0x0000780050ce7a20 */ /* 0x000fe20000410000 */
[----:B------:R-:W-:Y:S02]  /*19e0*/  ISETP.NE.U32.AND P2, PT, RZ, c[0x0][0x258], PT ;  /* 0x00009600ff007a0c */ /* 0x000fe40003f45070 */
[----:B------:R-:W-:Y:S02]  /*19f0*/  FSEL R205, R205, RZ, !P1 ;  /* 0x000000ffcdcd7208 */ /* 0x000fe40004800000 */
[----:B------:R-:W-:-:S02]  /*1a00*/  ISETP.NE.U32.AND P1, PT, RZ, c[0x0][0x258], PT ;  /* 0x00009600ff007a0c */ /* 0x000fc40003f25070 */
[----:B------:R-:W-:Y:S01]  /*1a10*/  ISETP.NE.AND.EX P2, PT, RZ, c[0x0][0x25c], PT, P2 ;  /* 0x00009700ff007a0c */ /* 0x000fe20003f45320 */
[-CC-:B------:R-:W-:Y:S01]  /*1a20*/  FFMA.FTZ R83, R83, R206.reuse, R205.reuse ;  /* 0x000000ce53537223 */ /* 0x180fe200000100cd */
[----:B------:R-:W-:Y:S01]  /*1a30*/  ISETP.NE.AND.EX P1, PT, RZ, c[0x0][0x25c], PT, P1 ;  /* 0x00009700ff007a0c */ /* 0x000fe20003f25310 */
[-CC-:B------:R-:W-:Y:S02]  /*1a40*/  FFMA.FTZ R82, R82, R206.reuse, R205.reuse ;  /* 0x000000ce52527223 */ /* 0x180fe400000100cd */
[-CC-:B------:R-:W-:Y:S02]  /*1a50*/  FFMA.FTZ R88, R88, R206.reuse, R205.reuse ;  /* 0x000000ce58587223 */ /* 0x180fe400000100cd */
[----:B------:R-:W-:Y:S02]  /*1a60*/  FFMA.FTZ R90, R90, R206, R205 ;  /* 0x000000ce5a5a7223 */ /* 0x000fe400000100cd */
[----:B------:R-:W-:Y:S02]  /*1a70*/  FADD.FTZ R83, R94, -R83 ;  /* 0x800000535e537221 */ /* 0x000fe40000010000 */
[----:B------:R-:W-:-:S02]  /*1a80*/  FADD.FTZ R89, R89, -R82 ;  /* 0x8000005259597221 */ /* 0x000fc40000010000 */
[-CC-:B------:R-:W-:Y:S02]  /*1a90*/  FFMA.FTZ R96, R96, R206.reuse, R205.reuse ;  /* 0x000000ce60607223 */ /* 0x180fe400000100cd */
[----:B------:R-:W-:Y:S02]  /*1aa0*/  FFMA.FTZ R80, R208, R206, R205 ;  /* 0x000000ced0507223 */ /* 0x000fe400000100cd */
[----:B------:R-:W-:Y:S02]  /*1ab0*/  FADD.FTZ R91, R91, -R88 ;  /* 0x800000585b5b7221 */ /* 0x000fe40000010000 */
[----:B------:R-:W-:Y:S02]  /*1ac0*/  FADD.FTZ R103, R103, -R90 ;  /* 0x8000005a67677221 */ /* 0x000fe40000010000 */
[C---:B------:R-:W-:Y:S02]  /*1ad0*/  FMUL.FTZ R99, R166.reuse, R83 ;  /* 0x00000053a6637220 */ /* 0x040fe40000410000 */
[----:B------:R-:W-:-:S02]  /*1ae0*/  FMUL.FTZ R94, R166, R89 ;  /* 0x00000059a65e7220 */ /* 0x000fc40000410000 */
[-CC-:B------:R-:W-:Y:S02]  /*1af0*/  FFMA.FTZ R98, R98, R206.reuse, R205.reuse ;  /* 0x000000ce62627223 */ /* 0x180fe400000100cd */
[----:B------:R-:W-:Y:S02]  /*1b00*/  FFMA.FTZ R100, R100, R206, R205 ;  /* 0x000000ce64647223 */ /* 0x000fe400000100cd */
[----:B------:R-:W-:Y:S02]  /*1b10*/  FADD.FTZ R83, R207, -R96 ;  /* 0x80000060cf537221 */ /* 0x000fe40000010000 */
[----:B------:R-:W-:Y:S02]  /*1b20*/  FADD.FTZ R89, R95, -R80 ;  /* 0x800000505f597221 */ /* 0x000fe40000010000 */
[C---:B------:R-:W-:Y:S02]  /*1b30*/  FMUL.FTZ R95, R166.reuse, R91 ;  /* 0x0000005ba65f7220 */ /* 0x040fe40000410000 */
[----:B------:R-:W-:Y:S01]  /*1b40*/  FMUL.FTZ R96, R166, R103 ;  /* 0x00000067a6607220 */ /* 0x000fe20000410000 */
[----:B------:R-:W-:Y:S01]  /*1b50*/  @P1 MOV R103, 0x20 ;  /* 0x0000002000671802 */ /* 0x000fe20000000f00 */
[----:B------:R-:W-:-:S02]  /*1b60*/  FADD.FTZ R213, R213, -R98 ;  /* 0x80000062d5d57221 */ /* 0x000fc40000010000 */
[----:B------:R-:W-:Y:S02]  /*1b70*/  FADD.FTZ R215, R97, -R100 ;  /* 0x8000006461d77221 */ /* 0x000fe40000010000 */
[----:B-----5:R-:W-:Y:S02]  /*1b80*/  @P0 FADD.FTZ R99, R48, R99 ;  /* 0x0000006330630221 */ /* 0x020fe40000010000 */
[----:B------:R-:W-:Y:S02]  /*1b90*/  @P0 FADD.FTZ R94, R49, R94 ;  /* 0x0000005e315e0221 */ /* 0x000fe40000010000 */
[----:B------:R-:W-:Y:S02]  /*1ba0*/  @P0 FADD.FTZ R95, R50, R95 ;  /* 0x0000005f325f0221 */ /* 0x000fe40000010000 */
[----:B------:R-:W-:Y:S02]  /*1bb0*/  @P0 FADD.FTZ R96, R51, R96 ;  /* 0x0000006033600221 */ /* 0x000fe40000010000 */
[----:B------:R-:W-:-:S02]  /*1bc0*/  FFMA.FTZ R221, R101, R206, R205 ;  /* 0x000000ce65dd7223 */ /* 0x000fc400000100cd */
[C---:B------:R-:W-:Y:S02]  /*1bd0*/  FMUL.FTZ R97, R166.reuse, R83 ;  /* 0x00000053a6617220 */ /* 0x040fe40000410000 */
[C---:B------:R-:W-:Y:S02]  /*1be0*/  FMUL.FTZ R98, R166.reuse, R213 ;  /* 0x000000d5a6627220 */ /* 0x040fe40000410000 */
[C---:B------:R-:W-:Y:S02]  /*1bf0*/  FMUL.FTZ R101, R166.reuse, R89 ;  /* 0x00000059a6657220 */ /* 0x040fe40000410000 */
[----:B------:R-:W-:Y:S02]  /*1c00*/  FMUL.FTZ R100, R166, R215 ;  /* 0x000000d7a6647220 */ /* 0x000fe40000410000 */
[-C--:B------:R-:W-:Y:S02]  /*1c10*/  FMUL.FTZ R207, R99, R167.reuse ;  /* 0x000000a763cf7220 */ /* 0x080fe40000410000 */
[----:B------:R-:W-:-:S02]  /*1c20*/  FMUL.FTZ R208, R94, R167 ;  /* 0x000000a75ed07220 */ /* 0x000fc40000410000 */
[-C--:B------:R-:W-:Y:S02]  /*1c30*/  FMUL.FTZ R218, R95, R167.reuse ;  /* 0x000000a75fda7220 */ /* 0x080fe40000410000 */
[----:B------:R-:W-:Y:S02]  /*1c40*/  FMUL.FTZ R217, R96, R167 ;  /* 0x000000a760d97220 */ /* 0x000fe40000410000 */
[----:B------:R-:W-:Y:S02]  /*1c50*/  @P0 FADD.FTZ R97, R52, R97 ;  /* 0x0000006134610221 */ /* 0x000fe40000010000 */
[----:B------:R-:W-:Y:S02]  /*1c60*/  @P0 FADD.FTZ R98, R53, R98 ;  /* 0x0000006235620221 */ /* 0x000fe40000010000 */
[----:B------:R-:W-:Y:S02]  /*1c70*/  @P0 FADD.FTZ R101, R54, R101 ;  /* 0x0000006536650221 */ /* 0x000fe40000010000 */
[----:B------:R-:W-:-:S02]  /*1c80*/  @P0 FADD.FTZ R100, R55, R100 ;  /* 0x0000006437640221 */ /* 0x000fc40000010000 */
[----:B------:R-:W-:Y:S02]  /*1c90*/  FMUL.FTZ R88, R175, R207 ;  /* 0x000000cfaf587220 */ /* 0x000fe40000410000 */
[----:B------:R-:W-:Y:S02]  /*1ca0*/  FMUL.FTZ R81, R176, R208 ;  /* 0x000000d0b0517220 */ /* 0x000fe40000410000 */
[----:B------:R-:W-:Y:S02]  /*1cb0*/  FMUL.FTZ R89, R177, R218 ;  /* 0x000000dab1597220 */ /* 0x000fe40000410000 */
[----:B------:R-:W-:Y:S01]  /*1cc0*/  FMUL.FTZ R80, R178, R217 ;  /* 0x000000d9b2507220 */ /* 0x000fe20000410000 */
[----:B------:R-:W-:Y:S01]  /*1cd0*/  F2FP.PACK_AB R88, R81, R88 ;  /* 0x000000585158723e */ /* 0x000fe200000000ff */
[-C--:B------:R-:W-:Y:S02]  /*1ce0*/  FMUL.FTZ R216, R97, R167.reuse ;  /* 0x000000a761d87220 */ /* 0x080fe40000410000 */
[----:B------:R-:W-:Y:S01]  /*1cf0*/  FMUL.FTZ R215, R98, R167 ;  /* 0x000000a762d77220 */ /* 0x000fe20000410000 */
[----:B------:R-:W-:Y:S01]  /*1d00*/  F2FP.PACK_AB R89, R80, R89 ;  /* 0x000000595059723e */ /* 0x000fe200000000ff */
[----:B------:R-:W-:-:S02]  /*1d10*/  FMUL.FTZ R214, R101, R167 ;  /* 0x000000a765d67220 */ /* 0x000fc40000410000 */
[----:B------:R-:W-:Y:S02]  /*1d20*/  FMUL.FTZ R213, R100, R167 ;  /* 0x000000a764d57220 */ /* 0x000fe40000410000 */
[----:B------:R-:W-:Y:S02]  /*1d30*/  FMUL.FTZ R90, R179, R216 ;  /* 0x000000d8b35a7220 */ /* 0x000fe40000410000 */
[----:B------:R-:W-:Y:S02]  /*1d40*/  FMUL.FTZ R83, R180, R215 ;  /* 0x000000d7b4537220 */ /* 0x000fe40000410000 */
[----:B------:R-:W-:Y:S02]  /*1d50*/  FMUL.FTZ R91, R181, R214 ;  /* 0x000000d6b55b7220 */ /* 0x000fe40000410000 */
[----:B------:R-:W-:Y:S01]  /*1d60*/  FMUL.FTZ R82, R182, R213 ;  /* 0x000000d5b6527220 */ /* 0x000fe20000410000 */
[----:B------:R-:W-:Y:S01]  /*1d70*/  F2FP.PACK_AB R90, R83, R90 ;  /* 0x0000005a535a723e */ /* 0x000fe200000000ff */
[----:B------:R-:W-:-:S03]  /*1d80*/  IMAD.WIDE.U32 R80, R204, R219, c[0x0][0x170] ;  /* 0x00005c00cc507625 */ /* 0x000fc600078e00db */
[----:B------:R-:W-:Y:S01]  /*1d90*/  F2FP.PACK_AB R91, R82, R91 ;  /* 0x0000005b525b723e */ /* 0x000fe200000000ff */
[-CC-:B------:R-:W-:Y:S01]  /*1da0*/  FFMA.FTZ R225, R93, R206.reuse, R205.reuse ;  /* 0x000000ce5de17223 */ /* 0x180fe200000100cd */
[----:B------:R-:W-:Y:S01]  /*1db0*/  SEL R93, R94, R73, P2 ;  /* 0x000000495e5d7207 */ /* 0x000fe20001000000 */
[----:B------:R-:W-:Y:S01]  /*1dc0*/  FFMA.FTZ R220, R92, R206, R205 ;  /* 0x000000ce5cdc7223 */ /* 0x000fe200000100cd */
[----:B------:R-:W-:Y:S01]  /*1dd0*/  SEL R94, R95, R74, P2 ;  /* 0x0000004a5f5e7207 */ /* 0x000fe20001000000 */
[----:B------:R-:W-:Y:S01]  /*1de0*/  FADD.FTZ R221, R102, -R221 ;  /* 0x800000dd66dd7221 */ /* 0x000fe20000010000 */
[----:B------:R-:W-:Y:S01]  /*1df0*/  SEL R95, R96, R75, P2 ;  /* 0x0000004b605f7207 */ /* 0x000fe20001000000 */
[----:B------:R-:W2:Y:S01]  /*1e00*/  LDG.E.128 R80, [R80.64] ;  /* 0x0000000450507981 */ /* 0x000ea2000c1e1d00 */
[----:B------:R-:W-:Y:S01]  /*1e10*/  SEL R96, R97, R76, P2 ;  /* 0x0000004c61607207 */ /* 0x000fe20001000000 */
[----:B------:R-:W-:Y:S01]  /*1e20*/  @P1 IMAD.WIDE.U32 R102, R204, R103, c[0x0][0x258] ;  /* 0x00009600cc661625 */ /* 0x000fe200078e0067 */
[----:B------:R-:W-:-:S02]  /*1e30*/  SEL R92, R99, R72, P2 ;  /* 0x00000048635c7207 */ /* 0x000fc40001000000 */
[----:B------:R-:W-:Y:S01]  /*1e40*/  SEL R97, R98, R77, P2 ;  /* 0x0000004d62617207 */ /* 0x000fe20001000000 */
[----:B------:R-:W-:Y:S01]  /*1e50*/  FADD.FTZ R223, R85, -R220 ;  /* 0x800000dc55df7221 */ /* 0x000fe20000010000 */
[----:B------:R-:W-:Y:S01]  /*1e60*/  SEL R98, R101, R78, P2 ;  /* 0x0000004e65627207 */ /* 0x000fe20001000000 */
[----:B------:R-:W-:Y:S01]  /*1e70*/  FADD.FTZ R225, R84, -R225 ;  /* 0x800000e154e17221 */ /* 0x000fe20000010000 */
[----:B------:R-:W-:Y:S01]  /*1e80*/  SEL R99, R100, R79, P2 ;  /* 0x0000004f64637207 */ /* 0x000fe20001000000 */
[-C--:B------:R-:W-:Y:S01]  /*1e90*/  IMAD.WIDE.U32 R100, R204, R219.reuse, c[0x0][0x248] ;  /* 0x00009200cc647625 */ /* 0x080fe200078e00db */
[----:B------:R-:W-:Y:S03]  /*1ea0*/  @P1 STG.E.128 [R102.64], R92 ;  /* 0x0000005c66001986 */ /* 0x000fe6000c101d04 */
[----:B------:R-:W-:Y:S01]  /*1eb0*/  IMAD.WIDE.U32 R84, R203, R219, c[0x0][0x170] ;  /* 0x00005c00cb547625 */ /* 0x000fe200078e00db */
[----:B------:R0:W-:Y:S03]  /*1ec0*/  @P1 STG.E.128 [R102.64+0x10], R96 ;  /* 0x0000106066001986 */ /* 0x0001e6000c101d04 */
[-CC-:B------:R-:W-:Y:S01]  /*1ed0*/  FFMA.FTZ R227, R86, R206.reuse, R205.reuse ;  /* 0x000000ce56e37223 */ /* 0x180fe200000100cd */
[----:B------:R1:W-:Y:S01]  /*1ee0*/  STG.E.128 [R100.64], R88 ;  /* 0x0000005864007986 */ /* 0x0003e2000c101d04 */
[----:B------:R-:W-:-:S02]  /*1ef0*/  FFMA.FTZ R204, R87, R206, R205 ;  /* 0x000000ce57cc7223 */ /* 0x000fc400000100cd */
[-CC-:B------:R-:W-:Y:S01]  /*1f00*/  FFMA.FTZ R211, R211, R206.reuse, R205.reuse ;  /* 0x000000ced3d37223 */ /* 0x180fe200000100cd */
[----:B------:R-:W3:Y:S01]  /*1f10*/  LDG.E.128 R84, [R84.64] ;  /* 0x0000000454547981 */ /* 0x000ee2000c1e1d00 */
[-C--:B------:R-:W-:Y:S02]  /*1f20*/  FFMA.FTZ R212, R212, R206.reuse, R205 ;  /* 0x000000ced4d47223 */ /* 0x080fe400000100cd */
[----:B------:R-:W-:Y:S02]  /*1f30*/  FADD.FTZ R227, R104, -R227 ;  /* 0x800000e368e37221 */ /* 0x000fe40000010000 */
[----:B------:R-:W-:Y:S02]  /*1f40*/  FADD.FTZ R105, R105, -R204 ;  /* 0x800000cc69697221 */ /* 0x000fe40000010000 */
[----:B------:R-:W-:Y:S02]  /*1f50*/  FADD.FTZ R211, R106, -R211 ;  /* 0x800000d36ad37221 */ /* 0x000fe40000010000 */
[----:B0-----:R-:W-:-:S02]  /*1f60*/  FFMA.FTZ R98, R210, R206, R205 ;  /* 0x000000ced2627223 */ /* 0x001fc400000100cd */
[C---:B-1----:R-:W-:Y:S02]  /*1f70*/  FMUL.FTZ R89, R166.reuse, R221 ;  /* 0x000000dda6597220 */ /* 0x042fe40000410000 */
[----:B------:R-:W-:Y:S02]  /*1f80*/  FMUL.FTZ R90, R166, R223 ;  /* 0x000000dfa65a7220 */ /* 0x000fe40000410000 */
[----:B------:R-:W-:Y:S02]  /*1f90*/  @P0 FADD.FTZ R89, R56, R89 ;  /* 0x0000005938590221 */ /* 0x000fe40000010000 */
[----:B------:R-:W-:Y:S02]  /*1fa0*/  @P0 FADD.FTZ R90, R57, R90 ;  /* 0x0000005a395a0221 */ /* 0x000fe40000010000 */
[----:B------:R-:W-:Y:S02]  /*1fb0*/  FADD.FTZ R107, R107, -R212 ;  /* 0x800000d46b6b7221 */ /* 0x000fe40000010000 */
[----:B------:R-:W-:-:S02]  /*1fc0*/  FMUL.FTZ R225, R166, R225 ;  /* 0x000000e1a6e17220 */ /* 0x000fc40000410000 */
[C---:B------:R-:W-:Y:S02]  /*1fd0*/  FMUL.FTZ R92, R166.reuse, R227 ;  /* 0x000000e3a65c7220 */ /* 0x040fe40000410000 */
[----:B------:R-:W-:Y:S02]  /*1fe0*/  FADD.FTZ R209, R209, -R98 ;  /* 0x80000062d1d17221 */ /* 0x000fe40000010000 */
[C---:B------:R-:W-:Y:S02]  /*1ff0*/  FMUL.FTZ R105, R166.reuse, R105 ;  /* 0x00000069a6697220 */ /* 0x040fe40000410000 */
[----:B------:R-:W-:Y:S02]  /*2000*/  FMUL.FTZ R94, R166, R211 ;  /* 0x000000d3a65e7220 */ /* 0x000fe40000410000 */
[-C--:B------:R-:W-:Y:S02]  /*2010*/  FMUL.FTZ R220, R89, R167.reuse ;  /* 0x000000a759dc7220 */ /* 0x080fe40000410000 */
[----:B------:R-:W-:-:S02]  /*2020*/  FMUL.FTZ R204, R90, R167 ;  /* 0x000000a75acc7220 */ /* 0x000fc40000410000 */
[----:B------:R-:W-:Y:S02]  /*2030*/  @P0 FADD.FTZ R225, R58, R225 ;  /* 0x000000e13ae10221 */ /* 0x000fe40000010000 */
[----:B------:R-:W-:Y:S02]  /*2040*/  @P0 FADD.FTZ R92, R59, R92 ;  /* 0x0000005c3b5c0221 */ /* 0x000fe40000010000 */
[C---:B------:R-:W-:Y:S02]  /*2050*/  FMUL.FTZ R95, R166.reuse, R107 ;  /* 0x0000006ba65f7220 */ /* 0x040fe40000410000 */
[----:B------:R-:W-:Y:S02]  /*2060*/  FMUL.FTZ R100, R166, R209 ;  /* 0x000000d1a6647220 */ /* 0x000fe40000410000 */
[----:B------:R-:W-:Y:S02]  /*2070*/  @P0 FADD.FTZ R105, R60, R105 ;  /* 0x000000693c690221 */ /* 0x000fe40000010000 */
[----:B------:R-:W-:-:S02]  /*2080*/  @P0 FADD.FTZ R94, R61, R94 ;  /* 0x0000005e3d5e0221 */ /* 0x000fc40000010000 */
[----:B------:R-:W-:Y:S02]  /*2090*/  FMUL.FTZ R96, R183, R220 ;  /* 0x000000dcb7607220 */ /* 0x000fe40000410000 */
[----:B------:R-:W-:Y:S02]  /*20a0*/  FMUL.FTZ R91, R184, R204 ;  /* 0x000000ccb85b7220 */ /* 0x000fe40000410000 */
[-C--:B------:R-:W-:Y:S02]  /*20b0*/  FMUL.FTZ R221, R225, R167.reuse ;  /* 0x000000a7e1dd7220 */ /* 0x080fe40000410000 */
[----:B------:R-:W-:Y:S02]  /*20c0*/  FMUL.FTZ R212, R92, R167 ;  /* 0x000000a75cd47220 */ /* 0x000fe40000410000 */
[----:B------:R-:W-:Y:S02]  /*20d0*/  @P0 FADD.FTZ R95, R62, R95 ;  /* 0x0000005f3e5f0221 */ /* 0x000fe40000010000 */
[----:B------:R-:W-:-:S02]  /*20e0*/  @P0 FADD.FTZ R100, R63, R100 ;  /* 0x000000643f640221 */ /* 0x000fc40000010000 */
[-C--:B------:R-:W-:Y:S02]  /*20f0*/  FMUL.FTZ R211, R105, R167.reuse ;  /* 0x000000a769d37220 */ /* 0x080fe40000410000 */
[----:B------:R-:W-:Y:S01]  /*2100*/  FMUL.FTZ R210, R94, R167 ;  /* 0x000000a75ed27220 */ /* 0x000fe20000410000 */
[----:B------:R-:W-:Y:S01]  /*2110*/  F2FP.PACK_AB R96, R91, R96 ;  /* 0x000000605b60723e */ /* 0x000fe200000000ff */
[----:B------:R-:W-:Y:S02]  /*2120*/  FMUL.FTZ R97, R185, R221 ;  /* 0x000000ddb9617220 */ /* 0x000fe40000410000 */
[----:B------:R-:W-:Y:S02]  /*2130*/  FMUL.FTZ R88, R186, R212 ;  /* 0x000000d4ba587220 */ /* 0x000fe40000410000 */
[-C--:B------:R-:W-:Y:S02]  /*2140*/  FMUL.FTZ R222, R95, R167.reuse ;  /* 0x000000a75fde7220 */ /* 0x080fe40000410000 */
[----:B------:R-:W-:-:S02]  /*2150*/  FMUL.FTZ R209, R100, R167 ;  /* 0x000000a764d17220 */ /* 0x000fc40000410000 */
[----:B------:R-:W-:Y:S02]  /*2160*/  FMUL.FTZ R98, R187, R211 ;  /* 0x000000d3bb627220 */ /* 0x000fe40000410000 */
[----:B------:R-:W-:Y:S01]  /*2170*/  FMUL.FTZ R91, R188, R210 ;  /* 0x000000d2bc5b7220 */ /* 0x000fe20000410000 */
[----:B------:R-:W-:Y:S01]  /*2180*/  @P1 MOV R106, 0x20 ;  /* 0x00000020006a1802 */ /* 0x000fe20000000f00 */
[----:B------:R-:W-:Y:S01]  /*2190*/  FMUL.FTZ R99, R189, R222 ;  /* 0x000000debd637220 */ /* 0x000fe20000410000 */
[----:B------:R-:W-:Y:S01]  /*21a0*/  F2FP.PACK_AB R97, R88, R97 ;  /* 0x000000615861723e */ /* 0x000fe200000000ff */
[----:B------:R-:W-:Y:S01]  /*21b0*/  FMUL.FTZ R102, R190, R209 ;  /* 0x000000d1be667220 */ /* 0x000fe20000410000 */
[----:B------:R-:W-:Y:S02]  /*21c0*/  LEA R104, P3, R203, c[0x0][0x248], 0x4 ;  /* 0x00009200cb687a11 */ /* 0x000fe400078620ff */
[----:B------:R-:W-:Y:S02]  /*21d0*/  F2FP.PACK_AB R98, R91, R98 ;  /* 0x000000625b62723e */ /* 0x000fe400000000ff */
[----:B------:R-:W-:-:S02]  /*21e0*/  SEL R88, R89, R72, P2 ;  /* 0x0000004859587207 */ /* 0x000fc40001000000 */
[----:B------:R-:W-:Y:S01]  /*21f0*/  SEL R93, R94, R77, P2 ;  /* 0x0000004d5e5d7207 */ /* 0x000fe20001000000 */
[----:B------:R-:W-:Y:S01]  /*2200*/  @P1 IMAD.WIDE.U32 R106, R203, R106, c[0x0][0x258] ;  /* 0x00009600cb6a1625 */ /* 0x000fe200078e006a */
[----:B------:R-:W-:Y:S02]  /*2210*/  SEL R89, R90, R73, P2 ;  /* 0x000000495a597207 */ /* 0x000fe40001000000 */
[----:B------:R-:W-:Y:S02]  /*2220*/  SEL R91, R92, R75, P2 ;  /* 0x0000004b5c5b7207 */ /* 0x000fe40001000000 */
[----:B------:R-:W-:Y:S02]  /*2230*/  SEL R94, R95, R78, P2 ;  /* 0x0000004e5f5e7207 */ /* 0x000fe40001000000 */
[----:B------:R-:W-:Y:S02]  /*2240*/  SEL R90, R225, R74, P2 ;  /* 0x0000004ae15a7207 */ /* 0x000fe40001000000 */
[----:B------:R-:W-:-:S02]  /*2250*/  SEL R92, R105, R76, P2 ;  /* 0x0000004c695c7207 */ /* 0x000fc40001000000 */
[----:B------:R-:W-:Y:S01]  /*2260*/  SEL R95, R100, R79, P2 ;  /* 0x0000004f645f7207 */ /* 0x000fe20001000000 */
[----:B------:R-:W-:Y:S01]  /*2270*/  IMAD.WIDE.U32 R100, R202, R219, c[0x0][0x170] ;  /* 0x00005c00ca647625 */ /* 0x000fe200078e00db */
[----:B------:R-:W-:Y:S02]  /*2280*/  LEA.HI.X R105, R203, c[0x0][0x24c], RZ, 0x4, P3 ;  /* 0x00009300cb697a11 */ /* 0x000fe400018f24ff */
[----:B------:R-:W-:Y:S01]  /*2290*/  F2FP.PACK_AB R99, R102, R99 ;  /* 0x000000636663723e */ /* 0x000fe200000000ff */
[----:B------:R-:W-:Y:S04]  /*22a0*/  @P1 STG.E.128 [R106.64], R88 ;  /* 0x000000586a001986 */ /* 0x000fe8000c101d04 */
[----:B------:R0:W-:Y:S04]  /*22b0*/  @P1 STG.E.128 [R106.64+0x10], R92 ;  /* 0x0000105c6a001986 */ /* 0x0001e8000c101d04 */
[----:B------:R1:W-:Y:S04]  /*22c0*/  STG.E.128 [R104.64], R96 ;  /* 0x0000006068007986 */ /* 0x0003e8000c101d04 */
[----:B------:R-:W4:Y:S01]  /*22d0*/  LDG.E.128 R100, [R100.64] ;  /* 0x0000000464647981 */ /* 0x000f22000c1e1d00 */
[----:B------:R-:W-:-:S02]  /*22e0*/  FFMA.FTZ R109, R109, R206, R205 ;  /* 0x000000ce6d6d7223 */ /* 0x000fc400000100cd */
[-C--:B------:R-:W-:Y:S02]  /*22f0*/  FFMA.FTZ R112, R112, R206.reuse, R205 ;  /* 0x000000ce70707223 */ /* 0x080fe400000100cd */
[----:B------:R-:W-:Y:S02]  /*2300*/  FADD.FTZ R109, R114, -R109 ;  /* 0x8000006d726d7221 */ /* 0x000fe40000010000 */
[----:B------:R-:W-:Y:S02]  /*2310*/  FADD.FTZ R169, R169, -R112 ;  /* 0x80000070a9a97221 */ /* 0x000fe40000010000 */
[-CC-:B------:R-:W-:Y:S02]  /*2320*/  FFMA.FTZ R115, R115, R206.reuse, R205.reuse ;  /* 0x000000ce73737223 */ /* 0x180fe400000100cd */
[-CC-:B------:R-:W-:Y:S02]  /*2330*/  FFMA.FTZ R108, R108, R206.reuse, R205.reuse ;  /* 0x000000ce6c6c7223 */ /* 0x180fe400000100cd */
[----:B------:R-:W-:-:S02]  /*2340*/  FFMA.FTZ R111, R111, R206, R205 ;  /* 0x000000ce6f6f7223 */ /* 0x000fc400000100cd */
[-CC-:B------:R-:W-:Y:S02]  /*2350*/  FFMA.FTZ R110, R110, R206.reuse, R205.reuse ;  /* 0x000000ce6e6e7223 */ /* 0x180fe400000100cd */
[-CC-:B------:R-:W-:Y:S02]  /*2360*/  FFMA.FTZ R113, R113, R206.reuse, R205.reuse ;  /* 0x000000ce71717223 */ /* 0x180fe400000100cd */
[C---:B------:R-:W-:Y:S02]  /*2370*/  FMUL.FTZ R109, R166.reuse, R109 ;  /* 0x0000006da66d7220 */ /* 0x040fe40000410000 */
[----:B0-----:R-:W-:Y:S02]  /*2380*/  FMUL.FTZ R94, R166, R169 ;  /* 0x000000a9a65e7220 */ /* 0x001fe40000410000 */
[----:B------:R-:W-:Y:S02]  /*2390*/  FFMA.FTZ R158, R158, R206, R205 ;  /* 0x000000ce9e9e7223 */ /* 0x000fe400000100cd */
[----:B------:R-:W-:-:S02]  /*23a0*/  FADD.FTZ R115, R168, -R115 ;  /* 0x80000073a8737221 */ /* 0x000fc40000010000 */
[----:B------:R-:W-:Y:S02]  /*23b0*/  FADD.FTZ R163, R163, -R108 ;  /* 0x8000006ca3a37221 */ /* 0x000fe40000010000 */
[----:B------:R-:W-:Y:S02]  /*23c0*/  FADD.FTZ R111, R162, -R111 ;  /* 0x8000006fa26f7221 */ /* 0x000fe40000010000 */
[----:B------:R-:W-:Y:S02]  /*23d0*/  FADD.FTZ R161, R161, -R110 ;  /* 0x8000006ea1a17221 */ /* 0x000fe40000010000 */
[----:B------:R-:W-:Y:S02]  /*23e0*/  FADD.FTZ R113, R160, -R113 ;  /* 0x80000071a0717221 */ /* 0x000fe40000010000 */
[----:B------:R-:W-:Y:S02]  /*23f0*/  @P0 FADD.FTZ R109, R64, R109 ;  /* 0x0000006d406d0221 */ /* 0x000fe40000010000 */
[----:B------:R-:W-:-:S02]  /*2400*/  @P0 FADD.FTZ R94, R65, R94 ;  /* 0x0000005e415e0221 */ /* 0x000fc40000010000 */
[----:B------:R-:W-:Y:S02]  /*2410*/  FADD.FTZ R159, R159, -R158 ;  /* 0x8000009e9f9f7221 */ /* 0x000fe40000010000 */
[C---:B------:R-:W-:Y:S02]  /*2420*/  FMUL.FTZ R115, R166.reuse, R115 ;  /* 0x00000073a6737220 */ /* 0x040fe40000410000 */
[C---:B-1----:R-:W-:Y:S02]  /*2430*/  FMUL.FTZ R96, R166.reuse, R163 ;  /* 0x000000a3a6607220 */ /* 0x042fe40000410000 */
[C---:B------:R-:W-:Y:S02]  /*2440*/  FMUL.FTZ R111, R166.reuse, R111 ;  /* 0x0000006fa66f7220 */ /* 0x040fe40000410000 */
[C---:B------:R-:W-:Y:S02]  /*2450*/  FMUL.FTZ R98, R166.reuse, R161 ;  /* 0x000000a1a6627220 */ /* 0x040fe40000410000 */
[C---:B------:R-:W-:Y:S01]  /*2460*/  FMUL.FTZ R113, R166.reuse, R113 ;  /* 0x00000071a6717220 */ /* 0x040fe20000410000 */
[----:B------:R-:W-:Y:S01]  /*2470*/  SEL R72, R109, R72, P2 ;  /* 0x000000486d487207 */ /* 0x000fe20001000000 */
[----:B------:R-:W-:Y:S01]  /*2480*/  FMUL.FTZ R166, R166, R159 ;  /* 0x0000009fa6a67220 */ /* 0x000fe20000410000 */
[----:B------:R-:W-:Y:S01]  /*2490*/  SEL R73, R94, R73, P2 ;  /* 0x000000495e497207 */ /* 0x000fe20001000000 */
[----:B------:R-:W-:-:S02]  /*24a0*/  @P0 FADD.FTZ R115, R66, R115 ;  /* 0x0000007342730221 */ /* 0x000fc40000010000 */
[----:B------:R-:W-:Y:S02]  /*24b0*/  @P0 FADD.FTZ R96, R67, R96 ;  /* 0x0000006043600221 */ /* 0x000fe40000010000 */
[-C--:B------:R-:W-:Y:S02]  /*24c0*/  FMUL.FTZ R109, R109, R167.reuse ;  /* 0x000000a76d6d7220 */ /* 0x080fe40000410000 */
[----:B------:R-:W-:Y:S02]  /*24d0*/  FMUL.FTZ R94, R94, R167 ;  /* 0x000000a75e5e7220 */ /* 0x000fe40000410000 */
[----:B------:R-:W-:Y:S02]  /*24e0*/  @P0 FADD.FTZ R111, R68, R111 ;  /* 0x0000006f446f0221 */ /* 0x000fe40000010000 */
[----:B------:R-:W-:Y:S02]  /*24f0*/  @P0 FADD.FTZ R98, R69, R98 ;  /* 0x0000006245620221 */ /* 0x000fe40000010000 */
[----:B------:R-:W-:Y:S01]  /*2500*/  @P0 FADD.FTZ R113, R70, R113 ;  /* 0x0000007146710221 */ /* 0x000fe20000010000 */
[----:B------:R-:W-:Y:S01]  /*2510*/  SEL R74, R115, R74, P2 ;  /* 0x0000004a734a7207 */ /* 0x000fe20001000000 */
[----:B------:R-:W-:Y:S01]  /*2520*/  @P0 FADD.FTZ R166, R71, R166 ;  /* 0x000000a647a60221 */ /* 0x000fe20000010000 */
[C---:B------:R-:W-:Y:S01]  /*2530*/  SEL R75, R96.reuse, R75, P2 ;  /* 0x0000004b604b7207 */ /* 0x040fe20001000000 */
[-C--:B------:R-:W-:Y:S01]  /*2540*/  FMUL.FTZ R115, R115, R167.reuse ;  /* 0x000000a773737220 */ /* 0x080fe20000410000 */
[C---:B------:R-:W-:Y:S01]  /*2550*/  SEL R76, R111.reuse, R76, P2 ;  /* 0x0000004c6f4c7207 */ /* 0x040fe20001000000 */
[----:B------:R-:W-:Y:S01]  /*2560*/  FMUL.FTZ R96, R96, R167 ;  /* 0x000000a760607220 */ /* 0x000fe20000410000 */
[C---:B------:R-:W-:Y:S01]  /*2570*/  SEL R77, R98.reuse, R77, P2 ;  /* 0x0000004d624d7207 */ /* 0x040fe20001000000 */
[-C--:B------:R-:W-:Y:S01]  /*2580*/  FMUL.FTZ R111, R111, R167.reuse ;  /* 0x000000a76f6f7220 */ /* 0x080fe20000410000 */
[----:B------:R-:W-:Y:S01]  /*2590*/  SEL R78, R113, R78, P2 ;  /* 0x0000004e714e7207 */ /* 0x000fe20001000000 */
[----:B------:R-:W-:-:S02]  /*25a0*/  FMUL.FTZ R98, R98, R167 ;  /* 0x000000a762627220 */ /* 0x000fc40000410000 */
[-C--:B------:R-:W-:Y:S02]  /*25b0*/  FMUL.FTZ R113, R113, R167.reuse ;  /* 0x000000a771717220 */ /* 0x080fe40000410000 */
[C---:B------:R-:W-:Y:S01]  /*25c0*/  FMUL.FTZ R167, R166.reuse, R167 ;  /* 0x000000a7a6a77220 */ /* 0x040fe20000410000 */
[----:B------:R-:W-:Y:S02]  /*25d0*/  SEL R79, R166, R79, P2 ;  /* 0x0000004fa64f7207 */ /* 0x000fe40001000000 */
[----:B------:R-:W-:-:S04]  /*25e0*/  MOV R224, c[0x0][0x160] ;  /* 0x0000580000e07a02 */ /* 0x000fc80000000f00 */
[----:B------:R-:W-:Y:S01]  /*25f0*/  LEA R201, R224, R201, 0x2 ;  /* 0x000000c9e0c97211 */ /* 0x000fe200078e10ff */
[--C-:B--2---:R-:W-:Y:S02]  /*2600*/  HADD2.F32 R88, -RZ, R80.reuse.H0_H0 ;  /* 0x20000050ff587230 */ /* 0x104fe40000004100 */
[--C-:B------:R-:W-:Y:S02]  /*2610*/  HADD2.F32 R89, -RZ, R81.reuse.H0_H0 ;  /* 0x20000051ff597230 */ /* 0x100fe40000004100 */
[----:B------:R-:W-:Y:S02]  /*2620*/  HADD2.F32 R90, -RZ, R81.H1_H1 ;  /* 0x30000051ff5a7230 */ /* 0x000fe40000004100 */
[----:B------:R-:W-:Y:S02]  /*2630*/  HADD2.F32 R80, -RZ, R80.H1_H1 ;  /* 0x30000050ff507230 */ /* 0x000fe40000004100 */
[--C-:B------:R-:W-:Y:S02]  /*2640*/  HADD2.F32 R81, -RZ, R82.reuse.H0_H0 ;  /* 0x20000052ff517230 */ /* 0x100fe40000004100 */
[----:B------:R-:W-:Y:S01]  /*2650*/  HADD2.F32 R82, -RZ, R82.H1_H1 ;  /* 0x30000052ff527230 */ /* 0x000fe20000004100 */
[----:B------:R-:W-:-:S02]  /*2660*/  FFMA.FTZ R25, R208, R80, R25 ;  /* 0x00000050d0197223 */ /* 0x000fc40000010019 */
[----:B------:R-:W-:Y:S01]  /*2670*/  FFMA.FTZ R20, R216, R81, R20 ;  /* 0x00000051d8147223 */ /* 0x000fe20000010014 */
[--C-:B------:R-:W-:Y:S01]  /*2680*/  HADD2.F32 R91, -RZ, R83.reuse.H0_H0 ;  /* 0x20000053ff5b7230 */ /* 0x100fe20000004100 */
[----:B------:R-:W-:Y:S01]  /*2690*/  FFMA.FTZ R21, R215, R82, R21 ;  /* 0x00000052d7157223 */ /* 0x000fe20000010015 */
[----:B------:R-:W-:Y:S02]  /*26a0*/  HADD2.F32 R92, -RZ, R83.H1_H1 ;  /* 0x30000053ff5c7230 */ /* 0x000fe40000004100 */
[----:B---3--:R-:W-:Y:S02]  /*26b0*/  HADD2.F32 R81, -RZ, R84.H0_H0 ;  /* 0x20000054ff517230 */ /* 0x008fe40000004100 */
[----:B------:R-:W-:Y:S02]  /*26c0*/  HADD2.F32 R80, -RZ, R85.H0_H0 ;  /* 0x20000055ff507230 */ /* 0x000fe40000004100 */
[----:B------:R-:W-:Y:S01]  /*26d0*/  HADD2.F32 R82, -RZ, R86.H0_H0 ;  /* 0x20000056ff527230 */ /* 0x000fe20000004100 */
[----:B------:R-:W-:-:S02]  /*26e0*/  FFMA.FTZ R16, R220, R81, R16 ;  /* 0x00000051dc107223 */ /* 0x000fc40000010010 */
[----:B------:R-:W-:Y:S01]  /*26f0*/  FFMA.FTZ R14, R221, R80, R14 ;  /* 0x00000050dd0e7223 */ /* 0x000fe2000001000e */
[--C-:B------:R-:W-:Y:S01]  /*2700*/  HADD2.F32 R83, -RZ, R87.reuse.H0_H0 ;  /* 0x20000057ff537230 */ /* 0x100fe20000004100 */
[----:B------:R-:W-:Y:S02]  /*2710*/  FMUL.FTZ R80, R191, R109 ;  /* 0x0000006dbf507220 */ /* 0x000fe40000410000 */
[----:B------:R-:W-:Y:S01]  /*2720*/  FMUL.FTZ R81, R192, R94 ;  /* 0x0000005ec0517220 */ /* 0x000fe20000410000 */
[----:B------:R-:W-:Y:S01]  /*2730*/  HADD2.F32 R84, -RZ, R84.H1_H1 ;  /* 0x30000054ff547230 */ /* 0x000fe20000004100 */
[----:B------:R-:W-:Y:S01]  /*2740*/  FFMA.FTZ R24, R207, R88, R24 ;  /* 0x00000058cf187223 */ /* 0x000fe20000010018 */
[----:B------:R-:W-:Y:S01]  /*2750*/  HADD2.F32 R86, -RZ, R86.H1_H1 ;  /* 0x30000056ff567230 */ /* 0x000fe20000004100 */
[----:B------:R-:W-:Y:S01]  /*2760*/  FFMA.FTZ R12, R211, R82, R12 ;  /* 0x00000052d30c7223 */ /* 0x000fe2000001000c */
[----:B------:R-:W-:Y:S01]  /*2770*/  F2FP.PACK_AB R80, R81, R80 ;  /* 0x000000505150723e */ /* 0x000fe200000000ff */
[----:B------:R-:W-:Y:S01]  /*2780*/  FFMA.FTZ R23, R217, R90, R23 ;  /* 0x0000005ad9177223 */ /* 0x000fe20000010017 */
[----:B------:R-:W-:Y:S01]  /*2790*/  HADD2.F32 R88, -RZ, R87.H1_H1 ;  /* 0x30000057ff587230 */ /* 0x000fe20000004100 */
[----:B------:R-:W-:Y:S01]  /*27a0*/  FFMA.FTZ R10, R222, R83, R10 ;  /* 0x00000053de0a7223 */ /* 0x000fe2000001000a */
[----:B------:R-:W-:Y:S01]  /*27b0*/  HADD2.F32 R85, -RZ, R85.H1_H1 ;  /* 0x30000055ff557230 */ /* 0x000fe20000004100 */
[----:B------:R-:W-:Y:S01]  /*27c0*/  FMUL.FTZ R81, R193, R115 ;  /* 0x00000073c1517220 */ /* 0x000fe20000410000 */
[----:B------:R-:W-:Y:S01]  /*27d0*/  @P1 MOV R87, 0x20 ;  /* 0x0000002000571802 */ /* 0x000fe20000000f00 */
[----:B------:R-:W-:-:S02]  /*27e0*/  FMUL.FTZ R82, R194, R96 ;  /* 0x00000060c2527220 */ /* 0x000fc40000410000 */
[----:B------:R-:W-:Y:S02]  /*27f0*/  FFMA.FTZ R22, R218, R89, R22 ;  /* 0x00000059da167223 */ /* 0x000fe40000010016 */
[----:B------:R-:W-:Y:S02]  /*2800*/  FFMA.FTZ R19, R213, R92, R19 ;  /* 0x0000005cd5137223 */ /* 0x000fe40000010013 */
[----:B------:R-:W-:Y:S02]  /*2810*/  FMUL.FTZ R83, R195, R111 ;  /* 0x0000006fc3537220 */ /* 0x000fe40000410000 */
[----:B------:R-:W-:Y:S02]  /*2820*/  FMUL.FTZ R90, R196, R98 ;  /* 0x00000062c45a7220 */ /* 0x000fe40000410000 */
[----:B------:R-:W-:Y:S01]  /*2830*/  FFMA.FTZ R17, R204, R84, R17 ;  /* 0x00000054cc117223 */ /* 0x000fe20000010011 */
[----:B------:R-:W-:Y:S01]  /*2840*/  LEA R84, P0, R202, c[0x0][0x248], 0x4 ;  /* 0x00009200ca547a11 */ /* 0x000fe200078020ff */
[----:B------:R-:W-:-:S02]  /*2850*/  FMUL.FTZ R89, R197, R113 ;  /* 0x00000071c5597220 */ /* 0x000fc40000410000 */
[----:B------:R-:W-:Y:S01]  /*2860*/  FMUL.FTZ R92, R198, R167 ;  /* 0x000000a7c65c7220 */ /* 0x000fe20000410000 */
[----:B------:R-:W-:Y:S01]  /*2870*/  F2FP.PACK_AB R81, R82, R81 ;  /* 0x000000515251723e */ /* 0x000fe200000000ff */
[----:B------:R-:W-:Y:S01]  /*2880*/  FFMA.FTZ R13, R210, R86, R13 ;  /* 0x00000056d20d7223 */ /* 0x000fe2000001000d */
[----:B------:R-:W-:Y:S01]  /*2890*/  F2FP.PACK_AB R82, R90, R83 ;  /* 0x000000535a52723e */ /* 0x000fe200000000ff */
[----:B------:R-:W-:Y:S01]  /*28a0*/  FFMA.FTZ R15, R212, R85, R15 ;  /* 0x00000055d40f7223 */ /* 0x000fe2000001000f */
[C---:B------:R-:W-:Y:S01]  /*28b0*/  LEA.HI.X R85, R202.reuse, c[0x0][0x24c], RZ, 0x4, P0 ;  /* 0x00009300ca557a11 */ /* 0x040fe200000f24ff */
[----:B------:R-:W-:Y:S01]  /*28c0*/  @P1 IMAD.WIDE.U32 R86, R202, R87, c[0x0][0x258] ;  /* 0x00009600ca561625 */ /* 0x000fe200078e0057 */
[----:B------:R-:W-:-:S04]  /*28d0*/  F2FP.PACK_AB R83, R92, R89 ;  /* 0x000000595c53723e */ /* 0x000fc800000000ff */
[----:B------:R0:W-:Y:S04]  /*28e0*/  @P1 STG.E.128 [R86.64], R72 ;  /* 0x0000004856001986 */ /* 0x0001e8000c101d04 */
[----:B------:R0:W-:Y:S04]  /*28f0*/  @P1 STG.E.128 [R86.64+0x10], R76 ;  /* 0x0000104c56001986 */ /* 0x0001e8000c101d04 */
[----:B------:R0:W-:Y:S01]  /*2900*/  STG.E.128 [R84.64], R80 ;  /* 0x0000005054007986 */ /* 0x0001e2000c101d04 */
[----:B------:R-:W-:Y:S01]  /*2910*/  ISETP.GE.AND P0, PT, R201, c[0x0][0x164], PT ;  /* 0x00005900c9007a0c */ /* 0x000fe20003f06270 */
[----:B------:R-:W-:-:S02]  /*2920*/  FFMA.FTZ R11, R209, R88, R11 ;  /* 0x00000058d10b7223 */ /* 0x000fc4000001000b */
[----:B------:R-:W-:Y:S01]  /*2930*/  FFMA.FTZ R18, R214, R91, R18 ;  /* 0x0000005bd6127223 */ /* 0x000fe20000010012 */
[----:B----4-:R-:W-:Y:S02]  /*2940*/  HADD2.F32 R88, -RZ, R100.H0_H0 ;  /* 0x20000064ff587230 */ /* 0x010fe40000004100 */
[--C-:B------:R-:W-:Y:S02]  /*2950*/  HADD2.F32 R89, -RZ, R101.reuse.H0_H0 ;  /* 0x20000065ff597230 */ /* 0x100fe40000004100 */
[----:B------:R-:W-:Y:S02]  /*2960*/  HADD2.F32 R90, -RZ, R102.H0_H0 ;  /* 0x20000066ff5a7230 */ /* 0x000fe40000004100 */
[----:B------:R-:W-:Y:S02]  /*2970*/  HADD2.F32 R100, -RZ, R100.H1_H1 ;  /* 0x30000064ff647230 */ /* 0x000fe40000004100 */
[----:B------:R-:W-:Y:S02]  /*2980*/  HADD2.F32 R101, -RZ, R101.H1_H1 ;  /* 0x30000065ff657230 */ /* 0x000fe40000004100 */
[----:B------:R-:W-:-:S02]  /*2990*/  HADD2.F32 R102, -RZ, R102.H1_H1 ;  /* 0x30000066ff667230 */ /* 0x000fc40000004100 */
[--C-:B------:R-:W-:Y:S02]  /*29a0*/  HADD2.F32 R91, -RZ, R103.reuse.H0_H0 ;  /* 0x20000067ff5b7230 */ /* 0x100fe40000004100 */
[----:B------:R-:W-:Y:S01]  /*29b0*/  HADD2.F32 R92, -RZ, R103.H1_H1 ;  /* 0x30000067ff5c7230 */ /* 0x000fe20000004100 */
[----:B------:R-:W-:Y:S02]  /*29c0*/  FFMA.FTZ R8, R109, R88, R8 ;  /* 0x000000586d087223 */ /* 0x000fe40000010008 */
[----:B------:R-:W-:Y:S02]  /*29d0*/  FFMA.FTZ R9, R94, R100, R9 ;  /* 0x000000645e097223 */ /* 0x000fe40000010009 */
[----:B------:R-:W-:Y:S02]  /*29e0*/  FFMA.FTZ R6, R115, R89, R6 ;  /* 0x0000005973067223 */ /* 0x000fe40000010006 */
[----:B------:R-:W-:Y:S02]  /*29f0*/  FFMA.FTZ R7, R96, R101, R7 ;  /* 0x0000006560077223 */ /* 0x000fe40000010007 */
[----:B------:R-:W-:-:S02]  /*2a00*/  FFMA.FTZ R4, R111, R90, R4 ;  /* 0x0000005a6f047223 */ /* 0x000fc40000010004 */
[----:B------:R-:W-:Y:S02]  /*2a10*/  FFMA.FTZ R5, R98, R102, R5 ;  /* 0x0000006662057223 */ /* 0x000fe40000010005 */
[----:B------:R-:W-:Y:S02]  /*2a20*/  FFMA.FTZ R2, R113, R91, R2 ;  /* 0x0000005b71027223 */ /* 0x000fe40000010002 */
[----:B------:R-:W-:Y:S01]  /*2a30*/  FFMA.FTZ R3, R167, R92, R3 ;  /* 0x0000005ca7037223 */ /* 0x000fe20000010003 */
[----:B0-----:R-:W-:Y:S01]  /*2a40*/  @P0 CALL.REL.NOINC `(.L_x_6248) ;  /* 0x0000001000000944 */ /* 0x001fe20003c00000 */
[----:B------:R-:W-:Y:S05]  /*2a50*/  BRA `(.L_x_6249) ;  /* 0xffffdeb000007947 */ /* 0x000fea000383ffff */
.L_x_6248:
[----:B------:R-:W-:Y:S05]  /*2a60*/  BSYNC B1 ;  /* 0x0000000000017941 */ /* 0x000fea0003800000 */
.L_x_6245:
        /* <DEDUP_REMOVED lines=46> */
.L_x_6244:
[----:B------:R-:W-:Y:S05]  /*2d50*/  BSYNC B0 ;  /* 0x0000000000007941 */ /* 0x000fea0003800000 */
.L_x_6242:
        /* <DEDUP_REMOVED lines=203> */
.L_x_6246:
[----:B------:R-:W-:Y:S01]  /*3a10*/  HFMA2.MMA R217, -RZ, RZ, 0, 5.9604644775390625e-08 ;  /* 0x00000001ffd97435 */ /* 0x000fe200000001ff */
[----:B------:R-:W-:-:S02]  /*3a20*/  MOV R206, R216 ;  /* 0x000000d800ce7202 */ /* 0x000fc40000000f00 */
[----:B------:R-:W-:Y:S02]  /*3a30*/  MOV R214, 0x1f ;  /* 0x0000001f00d67802 */ /* 0x000fe40000000f00 */
[----:B------:R-:W-:Y:S02]  /*3a40*/  MOV R219, 0xffffffff ;  /* 0xffffffff00db7802 */ /* 0x000fe40000000f00 */
[----:B------:R-:W-:Y:S02]  /*3a50*/  MOV R80, 0x3a70 ;  /* 0x00003a7000507802 */ /* 0x000fe40000000f00 */
[----:B-----5:R-:W-:Y:S05]  /*3a60*/  CALL.REL.NOINC `($__internal_125_$__cuda_sm70_shflsync_bfly_p) ;  /* 0x0000046000007944 */ /* 0x020fea0003c00000 */
[----:B-1----:R-:W-:Y:S01]  /*3a70*/  MOV R99, R206 ;  /* 0x000000ce00637202 */ /* 0x002fe20000000f00 */
[----:B0-----:R-:W-:Y:S05]  /*3a80*/  BRA `(.L_x_6250) ;  /* 0xffffddc000007947 */ /* 0x001fea000383ffff */
.L_x_6247:
[----:B------:R-:W-:Y:S01]  /*3a90*/  HFMA2.MMA R217, -RZ, RZ, 0, 5.9604644775390625e-08 ;  /* 0x00000001ffd97435 */ /* 0x000fe200000001ff */
[----:B------:R-:W-:Y:S02]  /*3aa0*/  MOV R206, R205 ;  /* 0x000000cd00ce7202 */ /* 0x000fe40000000f00 */
[----:B------:R-:W-:Y:S02]  /*3ab0*/  MOV R214, 0x1f ;  /* 0x0000001f00d67802 */ /* 0x000fe40000000f00 */
[----:B------:R-:W-:-:S02]  /*3ac0*/  MOV R219, 0xffffffff ;  /* 0xffffffff00db7802 */ /* 0x000fc40000000f00 */
[----:B------:R-:W-:Y:S02]  /*3ad0*/  MOV R80, 0x3af0 ;  /* 0x00003af000507802 */ /* 0x000fe40000000f00 */
[----:B01---5:R-:W-:Y:S05]  /*3ae0*/  CALL.REL.NOINC `($__internal_125_$__cuda_sm70_shflsync_bfly_p) ;  /* 0x000003e000007944 */ /* 0x023fea0003c00000 */
[----:B------:R-:W-:Y:S01]  /*3af0*/  FADD.FTZ R216, R216, R99 ;  /* 0x00000063d8d87221 */ /* 0x000fe20000010000 */
[----:B0-----:R-:W-:Y:S01]  /*3b00*/  HFMA2.MMA R217, -RZ, RZ, 0, 1.1920928955078125e-07 ;  /* 0x00000002ffd97435 */ /* 0x001fe200000001ff */
[----:B-1----:R-:W-:Y:S01]  /*3b10*/  FADD.FTZ R205, R205, R206 ;  /* 0x000000cecdcd7221 */ /* 0x002fe20000010000 */
[----:B------:R-:W-:Y:S02]  /*3b20*/  MOV R214, 0x1f ;  /* 0x0000001f00d67802 */ /* 0x000fe40000000f00 */
[----:B------:R-:W-:Y:S02]  /*3b30*/  MOV R219, 0xffffffff ;  /* 0xffffffff00db7802 */ /* 0x000fe40000000f00 */
[----:B------:R-:W-:Y:S02]  /*3b40*/  MOV R206, R216 ;  /* 0x000000d800ce7202 */ /* 0x000fe40000000f00 */
[----:B------:R-:W-:Y:S02]  /*3b50*/  MOV R80, 0x3b70 ;  /* 0x00003b7000507802 */ /* 0x000fe40000000f00 */
[----:B------:R-:W-:Y:S05]  /*3b60*/  CALL.REL.NOINC `($__internal_125_$__cuda_sm70_shflsync_bfly_p) ;  /* 0x0000036000007944 */ /* 0x000fea0003c00000 */
[----:B0-----:R-:W-:Y:S01]  /*3b70*/  HFMA2.MMA R217, -RZ, RZ, 0, 1.1920928955078125e-07 ;  /* 0x00000002ffd97435 */ /* 0x001fe200000001ff */
[----:B-1----:R-:W-:-:S02]  /*3b80*/  MOV R99, R206 ;  /* 0x000000ce00637202 */ /* 0x002fc40000000f00 */
[----:B------:R-:W-:Y:S02]  /*3b90*/  MOV R206, R205 ;  /* 0x000000cd00ce7202 */ /* 0x000fe40000000f00 */
[----:B------:R-:W-:Y:S02]  /*3ba0*/  MOV R214, 0x1f ;  /* 0x0000001f00d67802 */ /* 0x000fe40000000f00 */
[----:B------:R-:W-:Y:S02]  /*3bb0*/  MOV R219, 0xffffffff ;  /* 0xffffffff00db7802 */ /* 0x000fe40000000f00 */
[----:B------:R-:W-:Y:S02]  /*3bc0*/  MOV R80, 0x3be0 ;  /* 0x00003be000507802 */ /* 0x000fe40000000f00 */
[----:B------:R-:W-:Y:S05]  /*3bd0*/  CALL.REL.NOINC `($__internal_125_$__cuda_sm70_shflsync_bfly_p) ;  /* 0x000002f000007944 */ /* 0x000fea0003c00000 */
[----:B------:R-:W-:Y:S01]  /*3be0*/  FADD.FTZ R216, R99, R216 ;  /* 0x000000d863d87221 */ /* 0x000fe20000010000 */
[----:B0-----:R-:W-:Y:S01]  /*3bf0*/  HFMA2.MMA R217, -RZ, RZ, 0, 2.384185791015625e-07 ;  /* 0x00000004ffd97435 */ /* 0x001fe200000001ff */
[----:B-1----:R-:W-:Y:S01]  /*3c00*/  FADD.FTZ R205, R205, R206 ;  /* 0x000000cecdcd7221 */ /* 0x002fe20000010000 */
[----:B------:R-:W-:Y:S02]  /*3c10*/  MOV R214, 0x1f ;  /* 0x0000001f00d67802 */ /* 0x000fe40000000f00 */
[----:B------:R-:W-:-:S02]  /*3c20*/  MOV R219, 0xffffffff ;  /* 0xffffffff00db7802 */ /* 0x000fc40000000f00 */
[----:B------:R-:W-:Y:S02]  /*3c30*/  MOV R206, R216 ;  /* 0x000000d800ce7202 */ /* 0x000fe40000000f00 */
[----:B------:R-:W-:Y:S02]  /*3c40*/  MOV R80, 0x3c60 ;  /* 0x00003c6000507802 */ /* 0x000fe40000000f00 */
[----:B------:R-:W-:Y:S05]  /*3c50*/  CALL.REL.NOINC `($__internal_125_$__cuda_sm70_shflsync_bfly_p) ;  /* 0x0000027000007944 */ /* 0x000fea0003c00000 */
[----:B0-----:R-:W-:Y:S01]  /*3c60*/  HFMA2.MMA R217, -RZ, RZ, 0, 2.384185791015625e-07 ;  /* 0x00000004ffd97435 */ /* 0x001fe200000001ff */
[----:B-1----:R-:W-:Y:S02]  /*3c70*/  MOV R99, R206 ;  /* 0x000000ce00637202 */ /* 0x002fe40000000f00 */
[----:B------:R-:W-:Y:S02]  /*3c80*/  MOV R206, R205 ;  /* 0x000000cd00ce7202 */ /* 0x000fe40000000f00 */
[----:B------:R-:W-:Y:S02]  /*3c90*/  MOV R214, 0x1f ;  /* 0x0000001f00d67802 */ /* 0x000fe40000000f00 */
[----:B------:R-:W-:Y:S02]  /*3ca0*/  MOV R219, 0xffffffff ;  /* 0xffffffff00db7802 */ /* 0x000fe40000000f00 */
[----:B------:R-:W-:-:S02]  /*3cb0*/  MOV R80, 0x3cd0 ;  /* 0x00003cd000507802 */ /* 0x000fc40000000f00 */
[----:B------:R-:W-:Y:S05]  /*3cc0*/  CALL.REL.NOINC `($__internal_125_$__cuda_sm70_shflsync_bfly_p) ;  /* 0x0000020000007944 */ /* 0x000fea0003c00000 */
[----:B------:R-:W-:Y:S01]  /*3cd0*/  FADD.FTZ R216, R99, R216 ;  /* 0x000000d863d87221 */ /* 0x000fe20000010000 */
[----:B0-----:R-:W-:Y:S01]  /*3ce0*/  HFMA2.MMA R217, -RZ, RZ, 0, 4.76837158203125e-07 ;  /* 0x00000008ffd97435 */ /* 0x001fe200000001ff */
[----:B-1----:R-:W-:Y:S01]  /*3cf0*/  FADD.FTZ R215, R205, R206 ;  /* 0x000000cecdd77221 */ /* 0x002fe20000010000 */
[----:B------:R-:W-:-:S02]  /*3d00*/  MOV R214, 0x1f ;  /* 0x0000001f00d67802 */ /* 0x000fc40000000f00 */
[----:B------:R-:W-:Y:S02]  /*3d10*/  MOV R219, 0xffffffff ;  /* 0xffffffff00db7802 */ /* 0x000fe40000000f00 */
[----:B------:R-:W-:Y:S02]  /*3d20*/  MOV R206, R216 ;  /* 0x000000d800ce7202 */ /* 0x000fe40000000f00 */
[----:B------:R-:W-:Y:S02]  /*3d30*/  MOV R80, 0x3d50 ;  /* 0x00003d5000507802 */ /* 0x000fe40000000f00 */
[----:B------:R-:W-:Y:S05]  /*3d40*/  CALL.REL.NOINC `($__internal_125_$__cuda_sm70_shflsync_bfly_p) ;  /* 0x0000018000007944 */ /* 0x000fea0003c00000 */
[----:B0-----:R-:W-:Y:S01]  /*3d50*/  HFMA2.MMA R217, -RZ, RZ, 0, 4.76837158203125e-07 ;  /* 0x00000008ffd97435 */ /* 0x001fe200000001ff */
[----:B-1----:R-:W-:Y:S02]  /*3d60*/  MOV R99, R206 ;  /* 0x000000ce00637202 */ /* 0x002fe40000000f00 */
[----:B------:R-:W-:Y:S02]  /*3d70*/  MOV R206, R215 ;  /* 0x000000d700ce7202 */ /* 0x000fe40000000f00 */
[----:B------:R-:W-:Y:S02]  /*3d80*/  MOV R214, 0x1f ;  /* 0x0000001f00d67802 */ /* 0x000fe40000000f00 */
[----:B------:R-:W-:-:S02]  /*3d90*/  MOV R219, 0xffffffff ;  /* 0xffffffff00db7802 */ /* 0x000fc40000000f00 */
[----:B------:R-:W-:Y:S02]  /*3da0*/  MOV R80, 0x3dc0 ;  /* 0x00003dc000507802 */ /* 0x000fe40000000f00 */
[----:B------:R-:W-:Y:S05]  /*3db0*/  CALL.REL.NOINC `($__internal_125_$__cuda_sm70_shflsync_bfly_p) ;  /* 0x0000011000007944 */ /* 0x000fea0003c00000 */
[----:B------:R-:W-:Y:S01]  /*3dc0*/  FADD.FTZ R205, R99, R216 ;  /* 0x000000d863cd7221 */ /* 0x000fe20000010000 */
[----:B0-----:R-:W-:Y:S01]  /*3dd0*/  HFMA2.MMA R217, -RZ, RZ, 0, 9.5367431640625e-07 ;  /* 0x00000010ffd97435 */ /* 0x001fe200000001ff */
[----:B-1----:R-:W-:Y:S01]  /*3de0*/  FADD.FTZ R215, R215, R206 ;  /* 0x000000ced7d77221 */ /* 0x002fe20000010000 */
[----:B------:R-:W-:Y:S02]  /*3df0*/  MOV R214, 0x1f ;  /* 0x0000001f00d67802 */ /* 0x000fe40000000f00 */
[----:B------:R-:W-:Y:S02]  /*3e00*/  MOV R219, 0xffffffff ;  /* 0xffffffff00db7802 */ /* 0x000fe40000000f00 */
[----:B------:R-:W-:Y:S02]  /*3e10*/  MOV R206, R205 ;  /* 0x000000cd00ce7202 */ /* 0x000fe40000000f00 */
[----:B------:R-:W-:Y:S02]  /*3e20*/  MOV R80, 0x3e40 ;  /* 0x00003e4000507802 */ /* 0x000fe40000000f00 */
[----:B------:R-:W-:Y:S05]  /*3e30*/  CALL.REL.NOINC `($__internal_125_$__cuda_sm70_shflsync_bfly_p) ;  /* 0x0000009000007944 */ /* 0x000fea0003c00000 */
[----:B0-----:R-:W-:Y:S01]  /*3e40*/  HFMA2.MMA R217, -RZ, RZ, 0, 9.5367431640625e-07 ;  /* 0x00000010ffd97435 */ /* 0x001fe200000001ff */
[----:B-1----:R-:W-:-:S02]  /*3e50*/  MOV R216, R206 ;  /* 0x000000ce00d87202 */ /* 0x002fc40000000f00 */
[----:B------:R-:W-:Y:S02]  /*3e60*/  MOV R206, R215 ;  /* 0x000000d700ce7202 */ /* 0x000fe40000000f00 */
[----:B------:R-:W-:Y:S02]  /*3e70*/  MOV R214, 0x1f ;  /* 0x0000001f00d67802 */ /* 0x000fe40000000f00 */
[----:B------:R-:W-:Y:S02]  /*3e80*/  MOV R219, 0xffffffff ;  /* 0xffffffff00db7802 */ /* 0x000fe40000000f00 */
[----:B------:R-:W-:Y:S02]  /*3e90*/  MOV R80, 0x3eb0 ;  /* 0x00003eb000507802 */ /* 0x000fe40000000f00 */
[----:B------:R-:W-:Y:S05]  /*3ea0*/  CALL.REL.NOINC `($__internal_125_$__cuda_sm70_shflsync_bfly_p) ;  /* 0x0000002000007944 */ /* 0x000fea0003c00000 */
[----:B-1----:R-:W-:Y:S01]  /*3eb0*/  MOV R80, R206 ;  /* 0x000000ce00507202 */ /* 0x002fe20000000f00 */
[----:B0-----:R-:W-:Y:S05]  /*3ec0*/  BRA `(.L_x_6251) ;  /* 0xffffdaa000007947 */ /* 0x001fea000383ffff */
        .weak           $__internal_125_$__cuda_sm70_shflsync_bfly_p
        .type           $__internal_125_$__cuda_sm70_shflsync_bfly_p,@function
        .size           $__internal_125_$__cuda_sm70_shflsync_bfly_p,(.L_x_9855 - $__internal_125_$__cuda_sm70_shflsync_bfly_p)
$__internal_125_$__cuda_sm70_shflsync_bfly_p:
[----:B------:R-:W-:Y:S01]  /*3ed0*/  HFMA2.MMA R81, -RZ, RZ, 0, 0 ;  /* 0x00000000ff517435 */ /* 0x000fe200000001ff */
[----:B------:R-:W-:Y:S04]  /*3ee0*/  WARPSYNC R219 ;  /* 0x000000db00007348 */ /* 0x000fe80003800000 */
[----:B------:R0:W1:Y:S01]  /*3ef0*/  SHFL.BFLY PT, R206, R206, R217, R214 ;  /* 0x0c0000d9cece7389 */ /* 0x00006200000e00d6 */
[----:B------:R-:W-:Y:S05]  /*3f00*/  RET.REL.NODEC R80 `(_ZN10layer_norm13ln_bwd_kernelINS_13Kernel_traitsI6__halfS2_fS2_fjLj768ELj1ELj4ELj1ELj16ENS_18Kernel_traits_baseILj768ES2_S2_fS2_fjLj128EEEEELb0ELb1ELb0ELb1EEEvNS_9BwdParamsE) ;  /* 0xffffc0f050007950 */ /* 0x000fea0003c3ffff */
.L_x_6252:
        /* <DEDUP_REMOVED lines=15> */
.L_x_9855:


//--------------------- .text._ZN10layer_norm13ln_bwd_kernelINS_13Kernel_traitsI6__halfS2_fS2_fjLj768ELj1ELj4ELj1ELj16ENS_18Kernel_traits_baseILj768ES2_S2_fS2_fjLj128EEEEELb0ELb1ELb1ELb0EEEvNS_9BwdParamsE --------------------------
	.section	.text._ZN10layer_norm13ln_bwd_kernelINS_13Kernel_traitsI6__halfS2_fS2_fjLj768ELj1ELj4ELj1ELj16ENS_18Kernel_traits_baseILj768ES2_S2_fS2_fjLj128EEEEELb0ELb1ELb1ELb0EEEvNS_9BwdParamsE,"ax",@progbits
	.sectioninfo	@"SHI_REGISTERS=239"
	.align	128
        .global         _ZN10layer_norm13ln_bwd_kernelINS_13Kernel_traitsI6__halfS2_fS2_fjLj768ELj1ELj4ELj1ELj16ENS_18Kernel_traits_baseILj768ES2_S2_fS2_fjLj128EEEEELb0ELb1ELb1ELb0EEEvNS_9BwdParamsE
        .type           _ZN10layer_norm13ln_bwd_kernelINS_13Kernel_traitsI6__halfS2_fS2_fjLj768ELj1ELj4ELj1ELj16ENS_18Kernel_traits_baseILj768ES2_S2_fS2_fjLj128EEEEELb0ELb1ELb1ELb0EEEvNS_9BwdParamsE,@function
        .size           _ZN10layer_norm13ln_bwd_kernelINS_13Kernel_traitsI6__halfS2_fS2_fjLj768ELj1ELj4ELj1ELj16ENS_18Kernel_traits_baseILj768ES2_S2_fS2_fjLj128EEEEELb0ELb1ELb1ELb0EEEvNS_9BwdParamsE,(.L_x_9856 - _ZN10layer_norm13ln_bwd_kernelINS_13Kernel_traitsI6__halfS2_fS2_fjLj768ELj1ELj4ELj1ELj16ENS_18Kernel_traits_baseILj768ES2_S2_fS2_fjLj128EEEEELb0ELb1ELb1ELb0EEEvNS_9BwdParamsE)
        .other          _ZN10layer_norm13ln_bwd_kernelINS_13Kernel_traitsI6__halfS2_fS2_fjLj768ELj1ELj4ELj1ELj16ENS_18Kernel_traits_baseILj768ES2_S2_fS2_fjLj128EEEEELb0ELb1ELb1ELb0EEEvNS_9BwdParamsE,@"STO_CUDA_ENTRY STV_DEFAULT"
_ZN10layer_norm13ln_bwd_kernelINS_13Kernel_traitsI6__halfS2_fS2_fjLj768ELj1ELj4ELj1ELj16ENS_18Kernel_traits_baseILj768ES2_S2_fS2_fjLj128EEEEELb0ELb1ELb1ELb0EEEvNS_9BwdParamsE:
.text._ZN10layer_norm13ln_bwd_kernelINS_13Kernel_traitsI6__halfS2_fS2_fjLj768ELj1ELj4ELj1ELj16ENS_18Kernel_traits_baseILj768ES2_S2_fS2_fjLj128EEEEELb0ELb1ELb1ELb0EEEvNS_9BwdParamsE:
        /* <DEDUP_REMOVED lines=121> */
.L_x_6330:
        /* <DEDUP_REMOVED lines=25> */
.L_x_6259:
[----:B------:R-:W-:Y:S02]  /*0920*/  IADD3 R147, R179, 0x20, RZ ;  /* 0x00000020b3937810 */ /* 0x000fe40007ffe0ff */
.L_x_6258:
[----:B------:R-:W-:Y:S05]  /*0930*/  BSYNC B2 ;  /* 0x0000000000027941 */ /* 0x000fea0003800000 */
.L_x_6257:
        /* <DEDUP_REMOVED lines=8> */
.L_x_6262:
[----:B------:R-:W-:Y:S02]  /*09c0*/  IADD3 R147, R147, 0x20, RZ ;  /* 0x0000002093937810 */ /* 0x000fe40007ffe0ff */
.L_x_6261:
[----:B------:R-:W-:Y:S05]  /*09d0*/  BSYNC B2 ;  /* 0x0000000000027941 */ /* 0x000fea0003800000 */
.L_x_6260:
        /* <DEDUP_REMOVED lines=9> */
.L_x_6256:
[----:B0-----:R-:W-:-:S06]  /*0a70*/  IMAD.WIDE R144, R177, R152, c[0x0][0x1a0] ;  /* 0x00006800b1907625 */ /* 0x001fcc00078e0298 */
        /* <DEDUP_REMOVED lines=28> */
[--C-:B----4-:R-:W-:Y:S01]  /*0c40*/  HADD2.F32 R145, -RZ, R148.reuse.H0_H0 ;  /* 0x20000094ff917230 */ /* 0x110fe20000004100 */
[C---:B0----5:R-:W-:Y:S01]  /*0c50*/  FMUL.FTZ R183, R176.reuse, R185 ;  /* 0x000000b9b0b77220 */ /* 0x061fe20000410000 */
[--C-:B------:R-:W-:Y:S01]  /*0c60*/  HADD2.F32 R144, -RZ, R149.reuse.H1_H1 ;  /* 0x30000095ff907230 */ /* 0x100fe20000004100 */
[----:B------:R-:W-:Y:S01]  /*0c70*/  FMUL.FTZ R184, R176, R193 ;  /* 0x000000c1b0b87220 */ /* 0x000fe20000410000 */
[----:B------:R-:W-:Y:S01]  /*0c80*/  HADD2.F32 R148, -RZ, R148.H1_H1 ;  /* 0x30000094ff947230 */ /* 0x000fe20000004100 */
[----:B------:R-:W-:Y:S01]  /*0c90*/  FMUL.FTZ R192, R166, R145 ;  /* 0x00000091a6c07220 */ /* 0x000fe20000410000 */
[----:B------:R-:W-:Y:S01]  /*0ca0*/  HADD2.F32 R147, -RZ, R149.H0_H0 ;  /* 0x20000095ff937230 */ /* 0x000fe20000004100 */
        /* <DEDUP_REMOVED lines=15> */
[--C-:B------:R-:W-:Y:S01]  /*0da0*/  HADD2.F32 R197, -RZ, R150.reuse.H0_H0 ;  /* 0x20000096ffc57230 */ /* 0x100fe20000004100 */
[----:B---3--:R-:W-:Y:S02]  /*0db0*/  FADD.FTZ R149, -R181, R152 ;  /* 0x00000098b5957221 */ /* 0x008fe40000010100 */
[----:B------:R-:W-:Y:S02]  /*0dc0*/  FADD.FTZ R144, R147, R194 ;  /* 0x000000c293907221 */ /* 0x000fe40000010000 */
[----:B------:R-:W-:Y:S01]  /*0dd0*/  FFMA.FTZ R145, R185, R194, R145 ;  /* 0x000000c2b9917223 */ /* 0x000fe20000010091 */
[----:B------:R-:W-:Y:S01]  /*0de0*/  HADD2.F32 R150, -RZ, R150.H1_H1 ;  /* 0x30000096ff967230 */ /* 0x000fe20000004100 */
[----:B------:R-:W-:-:S02]  /*0df0*/  FMUL.FTZ R189, R176, R149 ;  /* 0x00000095b0bd7220 */ /* 0x000fc40000410000 */
[----:B------:R-:W-:Y:S02]  /*0e00*/  FADD.FTZ R153, -R181, R153 ;  /* 0x00000099b5997221 */ /* 0x000fe40000010100 */
[----:B------:R-:W-:Y:S02]  /*0e10*/  FMUL.FTZ R196, R162, R197 ;  /* 0x000000c5a2c47220 */ /* 0x000fe40000410000 */
[----:B------:R-:W-:Y:S02]  /*0e20*/  FADD.FTZ R147, R144, R195 ;  /* 0x000000c390937221 */ /* 0x000fe40000010000 */
[----:B------:R-:W-:Y:S01]  /*0e30*/  FFMA.FTZ R145, R184, R195, R145 ;  /* 0x000000c3b8917223 */ /* 0x000fe20000010091 */
[--C-:B-1----:R-:W-:Y:S01]  /*0e40*/  HADD2.F32 R187, -RZ, R151.reuse.H0_H0 ;  /* 0x20000097ffbb7230 */ /* 0x102fe20000004100 */
[----:B------:R-:W-:Y:S01]  /*0e50*/  FADD.FTZ R64, R64, R197 ;  /* 0x000000c540407221 */ /* 0x000fe20000010000 */
[----:B------:R-:W-:Y:S01]  /*0e60*/  HADD2.F32 R146, -RZ, R151.H1_H1 ;  /* 0x30000097ff927230 */ /* 0x000fe20000004100 */
        /* <DEDUP_REMOVED lines=25> */
.L_x_6265:
[----:B------:R-:W-:Y:S05]  /*1000*/  BSYNC B2 ;  /* 0x0000000000027941 */ /* 0x000fea0003800000 */
.L_x_6264:
        /* <DEDUP_REMOVED lines=20> */
[C---:B-----5:R-:W-:Y:S01]  /*1150*/  FMUL.FTZ R202, R176.reuse, R209 ;  /* 0x000000d1b0ca7220 */ /* 0x060fe20000410000 */
[--C-:B------:R-:W-:Y:S01]  /*1160*/  HADD2.F32 R146, -RZ, R149.reuse.H1_H1 ;  /* 0x30000095ff927230 */ /* 0x100fe20000004100 */
[----:B0-----:R-:W-:Y:S01]  /*1170*/  FMUL.FTZ R201, R176, R203 ;  /* 0x000000cbb0c97220 */ /* 0x001fe20000410000 */
[----:B------:R-:W-:Y:S01]  /*1180*/  HADD2.F32 R148, -RZ, R148.H1_H1 ;  /* 0x30000094ff947230 */ /* 0x000fe20000004100 */
[----:B------:R-:W-:Y:S01]  /*1190*/  FMUL.FTZ R208, R158, R145 ;  /* 0x000000919ed07220 */ /* 0x000fe20000410000 */
[----:B------:R-:W-:Y:S01]  /*11a0*/  HADD2.F32 R147, -RZ, R149.H0_H0 ;  /* 0x20000095ff937230 */ /* 0x000fe20000004100 */
[----:B------:R-:W-:-:S02]  /*11b0*/  FFMA.FTZ R131, R202, R146, R131 ;  /* 0x00000092ca837223 */ /* 0x000fc40000010083 */
[----:B------:R-:W-:Y:S02]  /*11c0*/  FADD.FTZ R51, R51, R146 ;  /* 0x0000009233337221 */ /* 0x000fe40000010000 */
[----:B------:R-:W-:Y:S02]  /*11d0*/  FMUL.FTZ R211, R31, R146 ;  /* 0x000000921fd37220 */ /* 0x000fe40000410000 */
        /* <DEDUP_REMOVED lines=10> */
[----:B------:R-:W-:Y:S01]  /*1280*/  HADD2.F32 R213, -RZ, R150.H0_H0 ;  /* 0x20000096ffd57230 */ /* 0x000fe20000004100 */
[----:B---3--:R-:W-:-:S02]  /*1290*/  FADD.FTZ R149, -R181, R152 ;  /* 0x00000098b5957221 */ /* 0x008fc40000010100 */
[----:B------:R-:W-:Y:S02]  /*12a0*/  FADD.FTZ R146, R145, R210 ;  /* 0x000000d291927221 */ /* 0x000fe40000010000 */
[----:B------:R-:W-:Y:S01]  /*12b0*/  FFMA.FTZ R232, R203, R210, R232 ;  /* 0x000000d2cbe87223 */ /* 0x000fe200000100e8 */
[----:B------:R-:W-:Y:S01]  /*12c0*/  HADD2.F32 R150, -RZ, R150.H1_H1 ;  /* 0x30000096ff967230 */ /* 0x000fe20000004100 */
[----:B------:R-:W-:Y:S02]  /*12d0*/  FMUL.FTZ R205, R176, R149 ;  /* 0x00000095b0cd7220 */ /* 0x000fe40000410000 */
[----:B------:R-:W-:Y:S02]  /*12e0*/  FADD.FTZ R153, -R181, R153 ;  /* 0x00000099b5997221 */ /* 0x000fe40000010100 */
[----:B------:R-:W-:Y:S02]  /*12f0*/  FMUL.FTZ R212, R30, R213 ;  /* 0x000000d51ed47220 */ /* 0x000fe40000410000 */
[----:B------:R-:W-:-:S02]  /*1300*/  FADD.FTZ R145, R146, R211 ;  /* 0x000000d392917221 */ /* 0x000fc40000010000 */
[----:B------:R-:W-:Y:S01]  /*1310*/  FFMA.FTZ R232, R202, R211, R232 ;  /* 0x000000d3cae87223 */ /* 0x000fe200000100e8 */
[--C-:B-1----:R-:W-:Y:S01]  /*1320*/  HADD2.F32 R187, -RZ, R151.reuse.H0_H0 ;  /* 0x20000097ffbb7230 */ /* 0x102fe20000004100 */
[----:B------:R-:W-:Y:S01]  /*1330*/  FADD.FTZ R155, -R181, R155 ;  /* 0x0000009bb59b7221 */ /* 0x000fe20000010100 */
[----:B------:R-:W-:Y:S01]  /*1340*/  HADD2.F32 R144, -RZ, R151.H1_H1 ;  /* 0x30000097ff907230 */ /* 0x000fe20000004100 */
[----:B------:R-:W-:Y:S02]  /*1350*/  FADD.FTZ R68, R68, R213 ;  /* 0x000000d544447221 */ /* 0x000fe40000010000 */
[----:B------:R-:W-:Y:S02]  /*1360*/  FFMA.FTZ R72, R205, R213, R72 ;  /* 0x000000d5cd487223 */ /* 0x000fe40000010048 */
[----:B------:R-:W-:Y:S02]  /*1370*/  FADD.FTZ R151, -R181, R154 ;  /* 0x0000009ab5977221 */ /* 0x000fe40000010100 */
        /* <DEDUP_REMOVED lines=24> */
.L_x_6267:
[----:B------:R-:W-:Y:S05]  /*1500*/  BSYNC B2 ;  /* 0x0000000000027941 */ /* 0x000fea0003800000 */
.L_x_6266:
        /* <DEDUP_REMOVED lines=15> */
[--C-:B----4-:R-:W-:Y:S01]  /*1600*/  HADD2.F32 R145, -RZ, R148.reuse.H0_H0 ;  /* 0x20000094ff917230 */ /* 0x110fe20000004100 */
[----:B-1---5:R-:W-:Y:S01]  /*1610*/  FMUL.FTZ R217, R176, R219 ;  /* 0x000000dbb0d97220 */ /* 0x022fe20000410000 */
[----:B------:R-:W-:-:S03]  /*1620*/  HADD2.F32 R148, -RZ, R148.H1_H1 ;  /* 0x30000094ff947230 */ /* 0x000fc60000004100 */
[----:B------:R-:W-:Y:S01]  /*1630*/  FMUL.FTZ R222, R26, R145 ;  /* 0x000000911ade7220 */ /* 0x000fe20000410000 */
[----:B------:R-:W-:Y:S01]  /*1640*/  HADD2.F32 R147, -RZ, R149.H0_H0 ;  /* 0x20000095ff937230 */ /* 0x000fe20000004100 */
[----:B------:R-:W-:Y:S02]  /*1650*/  FADD.FTZ R223, -R181, R146 ;  /* 0x00000092b5df7221 */ /* 0x000fe40000010100 */
[C---:B------:R-:W-:Y:S02]  /*1660*/  FMUL.FTZ R218, R176.reuse, R225 ;  /* 0x000000e1b0da7220 */ /* 0x040fe40000410000 */
[----:B------:R-:W-:Y:S02]  /*1670*/  FMUL.FTZ R216, R176, R221 ;  /* 0x000000ddb0d87220 */ /* 0x000fe40000410000 */
[----:B------:R-:W-:Y:S02]  /*1680*/  FMUL.FTZ R225, R25, R148 ;  /* 0x0000009419e17220 */ /* 0x000fe40000410000 */
[----:B------:R-:W-:-:S02]  /*1690*/  FADD.FTZ R146, R233, R222 ;  /* 0x000000dee9927221 */ /* 0x000fc40000010000 */
[C---:B------:R-:W-:Y:S01]  /*16a0*/  FFMA.FTZ R232, R217.reuse, R222, R232 ;  /* 0x000000ded9e87223 */ /* 0x040fe200000100e8 */
[----:B------:R-:W-:Y:S01]  /*16b0*/  HADD2.F32 R180, -RZ, R149.H1_H1 ;  /* 0x30000095ffb47230 */ /* 0x000fe20000004100 */
[----:B------:R-:W-:Y:S02]  /*16c0*/  FFMA.FTZ R52, R217, R145, R52 ;  /* 0x00000091d9347223 */ /* 0x000fe40000010034 */
[----:B------:R-:W-:Y:S02]  /*16d0*/  FADD.FTZ R76, R76, R145 ;  /* 0x000000914c4c7221 */ /* 0x000fe40000010000 */
[----:B------:R-:W-:Y:S02]  /*16e0*/  FMUL.FTZ R219, R176, R223 ;  /* 0x000000dfb0db7220 */ /* 0x000fe40000410000 */
[----:B------:R-:W-:Y:S02]  /*16f0*/  FMUL.FTZ R224, R24, R147 ;  /* 0x0000009318e07220 */ /* 0x000fe40000410000 */
[----:B------:R-:W-:-:S02]  /*1700*/  FADD.FTZ R145, R146, R225 ;  /* 0x000000e192917221 */ /* 0x000fc40000010000 */
[----:B------:R-:W-:Y:S01]  /*1710*/  FFMA.FTZ R232, R216, R225, R232 ;  /* 0x000000e1d8e87223 */ /* 0x000fe200000100e8 */
[--C-:B0-----:R-:W-:Y:S01]  /*1720*/  HADD2.F32 R187, -RZ, R150.reuse.H0_H0 ;  /* 0x20000096ffbb7230 */ /* 0x101fe20000004100 */
[----:B---3--:R-:W-:Y:S02]  /*1730*/  FADD.FTZ R149, -R181, R152 ;  /* 0x00000098b5957221 */ /* 0x008fe40000010100 */
        /* <DEDUP_REMOVED lines=8> */
[----:B------:R-:W-:Y:S01]  /*17c0*/  FFMA.FTZ R232, R218, R227, R232 ;  /* 0x000000e3dae87223 */ /* 0x000fe200000100e8 */
[--C-:B------:R-:W-:Y:S02]  /*17d0*/  HADD2.F32 R231, -RZ, R151.reuse.H0_H0 ;  /* 0x20000097ffe77230 */ /* 0x100fe40000004100 */
[----:B------:R-:W-:Y:S01]  /*17e0*/  HADD2.F32 R144, -RZ, R151.H1_H1 ;  /* 0x30000097ff907230 */ /* 0x000fe20000004100 */
        /* <DEDUP_REMOVED lines=30> */
.L_x_6263:
[----:B------:R-:W-:Y:S05]  /*19d0*/  BSYNC B1 ;  /* 0x0000000000017941 */ /* 0x000fea0003800000 */
.L_x_6255:
[----:B------:R-:W-:Y:S05]  /*19e0*/  BRA.DIV ~URZ, `(.L_x_6268) ;  /* 0x000037c27f007947 */ /* 0x000fea000b800000 */
[----:B------:R3:W4:Y:S02]  /*19f0*/  SHFL.BFLY PT, R146, R233, 0x1, 0x1f ;  /* 0x0c201f00e9927f89 */ /* 0x00072400000e0000 */
.L_x_6341:
        /* <DEDUP_REMOVED lines=18> */
.L_x_6342:
[----:B-----5:R-:W-:Y:S01]  /*1b20*/  ISETP.GE.AND P6, PT, R175, 0x1, PT ;  /* 0x00000001af00780c */ /* 0x020fe20003fc6270 */
[----:B----4-:R-:W-:Y:S01]  /*1b30*/  FADD.FTZ R151, R151, R148 ;  /* 0x0000009497977221 */ /* 0x010fe20000010000 */
[----:B------:R-:W-:Y:S01]  /*1b40*/  BSSY B1, `(.L_x_6270) ;  /* 0x00000c7000017945 */ /* 0x000fe20003800000 */
[----:B-1----:R-:W-:Y:S01]  /*1b50*/  FADD.FTZ R145, R145, R150 ;  /* 0x0000009691917221 */ /* 0x002fe20000010000 */
[----:B---3--:R-:W-:Y:S01]  /*1b60*/  MOV R148, RZ ;  /* 0x000000ff00947202 */ /* 0x008fe20000000f00 */
        /* <DEDUP_REMOVED lines=16> */
.L_x_6273:
[----:B------:R-:W-:Y:S05]  /*1c70*/  BSYNC B2 ;  /* 0x0000000000027941 */ /* 0x000fea0003800000 */
.L_x_6272:
        /* <DEDUP_REMOVED lines=11> */
.L_x_6275:
[----:B------:R-:W-:Y:S05]  /*1d30*/  BSYNC B2 ;  /* 0x0000000000027941 */ /* 0x000fea0003800000 */
.L_x_6274:
[----:B------:R-:W-:Y:S01]  /*1d40*/  @!P5 ISETP.NE.U32.AND P1, PT, RZ, c[0x0][0x218], PT ;  /* 0x00008600ff00da0c */ /* 0x000fe20003f25070 */
[----:B------:R-:W-:Y:S01]  /*1d50*/  BSSY B2, `(.L_x_6276) ;  /* 0x000001a000027945 */ /* 0x000fe20003800000 */
[----:B------:R-:W-:Y:S01]  /*1d60*/  @!P5 ISETP.NE.U32.AND P0, PT, RZ, c[0x0][0x218], PT ;  /* 0x00008600ff00da0c */ /* 0x000fe20003f05070 */
[----:B------:R-:W-:Y:S01]  /*1d70*/  @P6 FMUL.FTZ R151, R155, c[0x0][0x1ec] ;  /* 0x00007b009b976a20 */ /* 0x000fe20000410000 */
[----:B------:R-:W-:Y:S02]  /*1d80*/  @!P5 ISETP.NE.AND.EX P1, PT, RZ, c[0x0][0x21c], PT, P1 ;  /* 0x00008700ff00da0c */ /* 0x000fe40003f25310 */
[----:B------:R-:W-:Y:S02]  /*1d90*/  @!P5 ISETP.NE.AND.EX P0, PT, RZ, c[0x0][0x21c], PT, P0 ;  /* 0x00008700ff00da0c */ /* 0x000fe40003f05300 */
[----:B--2---:R-:W-:Y:S02]  /*1da0*/  @!P5 FSEL R180, R109, RZ, P1 ;  /* 0x000000ff6db4d208 */ /* 0x004fe40000800000 */
        /* <DEDUP_REMOVED lines=20> */
.L_x_6277:
[----:B------:R-:W-:Y:S05]  /*1ef0*/  BSYNC B2 ;  /* 0x0000000000027941 */ /* 0x000fea0003800000 */
.L_x_6276:
        /* <DEDUP_REMOVED lines=10> */
.L_x_6279:
[----:B------:R-:W-:Y:S05]  /*1fa0*/  BSYNC B2 ;  /* 0x0000000000027941 */ /* 0x000fea0003800000 */
.L_x_6278:
        /* <DEDUP_REMOVED lines=9> */
[----:B0-----:R-:W-:Y:S01]  /*2040*/  @P6 FMUL.FTZ R187, R16, R153 ;  /* 0x0000009910bb6220 */ /* 0x001fe20000410000 */
[----:B------:R-:W-:Y:S01]  /*2050*/  @!P5 ISETP.NE.AND.EX P0, PT, RZ, c[0x0][0x21c], PT, P0 ;  /* 0x00008700ff00da0c */ /* 0x000fe20003f05300 */
[----:B------:R-:W-:Y:S01]  /*2060*/  BSSY B2, `(.L_x_6280) ;  /* 0x0000010000027945 */ /* 0x000fe20003800000 */
[----:B------:R-:W-:-:S02]  /*2070*/  @P6 F2FP.PACK_AB R232, RZ, R154 ;  /* 0x0000009affe8623e */ /* 0x000fc400000000ff */
[----:B------:R-:W-:Y:S02]  /*2080*/  @P6 F2FP.PACK_AB R181, RZ, R181 ;  /* 0x000000b5ffb5623e */ /* 0x000fe400000000ff */
[----:B------:R-:W-:Y:S02]  /*2090*/  @P6 F2FP.PACK_AB R187, RZ, R187 ;  /* 0x000000bbffbb623e */ /* 0x000fe400000000ff */
[----:B------:R-:W-:Y:S02]  /*20a0*/  SEL R140, R155, R140, P1 ;  /* 0x0000008c9b8c7207 */ /* 0x000fe40000800000 */
        /* <DEDUP_REMOVED lines=11> */
.L_x_6281:
[----:B------:R-:W-:Y:S05]  /*2160*/  BSYNC B2 ;  /* 0x0000000000027941 */ /* 0x000fea0003800000 */
.L_x_6280:
        /* <DEDUP_REMOVED lines=11> */
.L_x_6283:
[----:B------:R-:W-:Y:S05]  /*2220*/  BSYNC B2 ;  /* 0x0000000000027941 */ /* 0x000fea0003800000 */
.L_x_6282:
        /* <DEDUP_REMOVED lines=11> */
.L_x_6285:
[----:B------:R-:W-:Y:S05]  /*22e0*/  BSYNC B2 ;  /* 0x0000000000027941 */ /* 0x000fea0003800000 */
.L_x_6284:
[----:B------:R-:W-:Y:S01]  /*22f0*/  BSSY B2, `(.L_x_6286) ;  /* 0x000000c000027945 */ /* 0x000fe20003800000 */
[----:B------:R-:W-:Y:S01]  /*2300*/  @P6 FMUL.FTZ R180, R146, c[0x0][0x1ec] ;  /* 0x00007b0092b46a20 */ /* 0x000fe20000410000 */
[----:B------:R-:W-:Y:S01]  /*2310*/  @P6 PRMT R132, R232, 0x7610, R132 ;  /* 0x00007610e8846816 */ /* 0x000fe20000000084 */
        /* <DEDUP_REMOVED lines=9> */
.L_x_6287:
[----:B------:R-:W-:Y:S05]  /*23b0*/  BSYNC B2 ;  /* 0x0000000000027941 */ /* 0x000fea0003800000 */
.L_x_6286:
        /* <DEDUP_REMOVED lines=10> */
.L_x_6289:
[----:B------:R-:W-:Y:S05]  /*2460*/  BSYNC B2 ;  /* 0x0000000000027941 */ /* 0x000fea0003800000 */
.L_x_6288:
[----:B------:R-:W-:Y:S01]  /*2470*/  ISETP.NE.U32.AND P0, PT, RZ, c[0x0][0x258], PT ;  /* 0x00009600ff007a0c */ /* 0x000fe20003f05070 */
[----:B------:R-:W-:Y:S01]  /*2480*/  @P6 FMUL.FTZ R232, R15, R154 ;  /* 0x0000009a0fe86220 */ /* 0x000fe20000410000 */
[----:B------:R-:W-:Y:S01]  /*2490*/  @P6 PRMT R133, R187, 0x7610, R133 ;  /* 0x00007610bb856816 */ /* 0x000fe20000000085 */
[----:B------:R-:W-:Y:S01]  /*24a0*/  @P6 FMUL.FTZ R187, R175, c[0x0][0x1ec] ;  /* 0x00007b00afbb6a20 */ /* 0x000fe20000410000 */
[----:B------:R-:W-:Y:S01]  /*24b0*/  ISETP.NE.AND.EX P0, PT, RZ, c[0x0][0x25c], PT, P0 ;  /* 0x00009700ff007a0c */ /* 0x000fe20003f05300 */
[----:B------:R-:W-:Y:S01]  /*24c0*/  @P6 FMUL.FTZ R233, R14, R155 ;  /* 0x0000009b0ee96220 */ /* 0x000fe20000410000 */
[----:B------:R-:W-:Y:S01]  /*24d0*/  @P6 F2FP.PACK_AB R232, RZ, R232 ;  /* 0x000000e8ffe8623e */ /* 0x000fe200000000ff */
[----:B------:R-:W-:Y:S01]  /*24e0*/  @P6 FMUL.FTZ R234, R13, R180 ;  /* 0x000000b40dea6220 */ /* 0x000fe20000410000 */
[----:B------:R-:W-:Y:S01]  /*24f0*/  SEL R143, R144, R143, P1 ;  /* 0x0000008f908f7207 */ /* 0x000fe20000800000 */
[----:B------:R-:W-:Y:S01]  /*2500*/  @P6 FMUL.FTZ R144, R12, R187 ;  /* 0x000000bb0c906220 */ /* 0x000fe20000410000 */
[----:B------:R-:W-:Y:S01]  /*2510*/  @P6 PRMT R133, R133, 0x5410, R232 ;  /* 0x0000541085856816 */ /* 0x000fe200000000e8 */
[----:B------:R-:W-:Y:S01]  /*2520*/  @P6 FMUL.FTZ R232, R186, c[0x0][0x1ec] ;  /* 0x00007b00bae86a20 */ /* 0x000fe20000410000 */
[----:B------:R-:W-:-:S02]  /*2530*/  @P6 F2FP.PACK_AB R233, RZ, R233 ;  /* 0x000000e9ffe9623e */ /* 0x000fc400000000ff */
[----:B------:R-:W-:Y:S01]  /*2540*/  SEL R142, R145, R142, P1 ;  /* 0x0000008e918e7207 */ /* 0x000fe20000800000 */
[----:B------:R-:W-:Y:S01]  /*2550*/  @P6 FMUL.FTZ R145, R11, R232 ;  /* 0x000000e80b916220 */ /* 0x000fe20000410000 */
[----:B------:R-:W-:Y:S02]  /*2560*/  SEL R126, R175, R126, P1 ;  /* 0x0000007eaf7e7207 */ /* 0x000fe40000800000 */
[----:B------:R-:W-:Y:S02]  /*2570*/  @P6 F2FP.PACK_AB R175, RZ, R144 ;  /* 0x00000090ffaf623e */ /* 0x000fe400000000ff */
[----:B------:R-:W-:Y:S02]  /*2580*/  SEL R125, R146, R125, P1 ;  /* 0x0000007d927d7207 */ /* 0x000fe40000800000 */
[----:B------:R-:W-:Y:S02]  /*2590*/  @P6 PRMT R134, R233, 0x7610, R134 ;  /* 0x00007610e9866816 */ /* 0x000fe40000000086 */
[----:B------:R-:W-:-:S02]  /*25a0*/  @P0 MOV R146, 0x20 ;  /* 0x0000002000920802 */ /* 0x000fc40000000f00 */
[----:B------:R-:W-:Y:S02]  /*25b0*/  @P6 PRMT R132, R132, 0x5410, R181 ;  /* 0x0000541084846816 */ /* 0x000fe400000000b5 */
[----:B------:R-:W-:Y:S02]  /*25c0*/  @P6 MOV R233, 0x10 ;  /* 0x0000001000e96802 */ /* 0x000fe40000000f00 */
[----:B------:R-:W-:Y:S02]  /*25d0*/  @P6 F2FP.PACK_AB R234, RZ, R234 ;  /* 0x000000eaffea623e */ /* 0x000fe400000000ff */
[----:B------:R-:W-:Y:S01]  /*25e0*/  @P6 F2FP.PACK_AB R181, RZ, R145 ;  /* 0x00000091ffb5623e */ /* 0x000fe200000000ff */
[----:B------:R-:W-:Y:S01]  /*25f0*/  @P6 IMAD.WIDE.U32 R144, R148, R233, c[0x0][0x248] ;  /* 0x0000920094906625 */ /* 0x000fe200078e00e9 */
[----:B------:R-:W-:Y:S01]  /*2600*/  @P6 PRMT R135, R175, 0x7610, R135 ;  /* 0x00007610af876816 */ /* 0x000fe20000000087 */
[--C-:B-----5:R-:W-:Y:S01]  /*2610*/  @P6 HADD2.F32 R175, -RZ, R136.reuse.H0_H0 ;  /* 0x20000088ffaf6230 */ /* 0x120fe20000004100 */
[----:B------:R-:W-:Y:S01]  /*2620*/  SEL R124, R147, R124, P1 ;  /* 0x0000007c937c7207 */ /* 0x000fe20000800000 */
[----:B------:R-:W-:Y:S01]  /*2630*/  @P0 IMAD.WIDE.U32 R146, R179, R146, c[0x0][0x258] ;  /* 0x00009600b3920625 */ /* 0x000fe200078e0092 */
[----:B------:R-:W-:Y:S01]  /*2640*/  SEL R127, R186, R127, P1 ;  /* 0x0000007fba7f7207 */ /* 0x000fe20000800000 */
[----:B------:R-:W-:Y:S01]  /*2650*/  @P6 HADD2.F32 R186, -RZ, R137.H0_H0 ;  /* 0x20000089ffba6230 */ /* 0x000fe20000004100 */
[----:B------:R-:W-:Y:S01]  /*2660*/  @P6 PRMT R134, R134, 0x5410, R234 ;  /* 0x0000541086866816 */ /* 0x000fe200000000ea */
[----:B------:R-:W-:Y:S01]  /*2670*/  @P6 FFMA.FTZ R84, R151, R175, R84 ;  /* 0x000000af97546223 */ /* 0x000fe20000010054 */
[----:B------:R-:W-:Y:S01]  /*2680*/  @P6 PRMT R135, R135, 0x5410, R181 ;  /* 0x0000541087876816 */ /* 0x000fe200000000b5 */
[----:B------:R-:W-:Y:S01]  /*2690*/  @P0 STG.E.128 [R146.64], R140 ;  /* 0x0000008c92000986 */ /* 0x000fe2000c101d04 */
[----:B------:R-:W-:Y:S01]  /*26a0*/  @P6 HADD2.F32 R181, -RZ, R136.H1_H1 ;  /* 0x30000088ffb56230 */ /* 0x000fe20000004100 */
[----:B------:R-:W-:Y:S01]  /*26b0*/  @P6 FFMA.FTZ R86, R153, R186, R86 ;  /* 0x000000ba99566223 */ /* 0x000fe20000010056 */
[----:B------:R-:W-:Y:S01]  /*26c0*/  @P6 HADD2.F32 R151, -RZ, R138.H1_H1 ;  /* 0x3000008aff976230 */ /* 0x000fe20000004100 */
[----:B------:R0:W-:Y:S01]  /*26d0*/  @P0 STG.E.128 [R146.64+0x10], R124 ;  /* 0x0000107c92000986 */ /* 0x0001e2000c101d04 */
[--C-:B------:R-:W-:Y:S01]  /*26e0*/  @P6 HADD2.F32 R153, -RZ, R139.reuse.H1_H1 ;  /* 0x3000008bff996230 */ /* 0x100fe20000004100 */
[----:B------:R-:W-:Y:S01]  /*26f0*/  @P6 FFMA.FTZ R85, R152, R181, R85 ;  /* 0x000000b598556223 */ /* 0x000fe20000010055 */
[----:B------:R-:W-:Y:S01]  /*2700*/  @P6 HADD2.F32 R152, -RZ, R139.H0_H0 ;  /* 0x2000008bff986230 */ /* 0x000fe20000004100 */
[----:B------:R1:W-:Y:S01]  /*2710*/  @P6 STG.E.128 [R144.64], R132 ;  /* 0x0000008490006986 */ /* 0x0003e2000c101d04 */
[----:B------:R-:W-:Y:S01]  /*2720*/  @P6 FFMA.FTZ R89, R180, R151, R89 ;  /* 0x00000097b4596223 */ /* 0x000fe20000010059 */
[----:B------:R-:W-:Y:S01]  /*2730*/  IADD3 R179, R179, 0x20, RZ ;  /* 0x00000020b3b37810 */ /* 0x000fe20007ffe0ff */
[----:B------:R-:W-:Y:S01]  /*2740*/  @P6 FFMA.FTZ R91, R232, R153, R91 ;  /* 0x00000099e85b6223 */ /* 0x000fe2000001005b */
[----:B------:R-:W-:Y:S01]  /*2750*/  IADD3 R148, R148, 0x20, RZ ;  /* 0x0000002094947810 */ /* 0x000fe20007ffe0ff */
[----:B------:R-:W-:Y:S01]  /*2760*/  @P6 FFMA.FTZ R90, R187, R152, R90 ;  /* 0x00000098bb5a6223 */ /* 0x000fe2000001005a */
[----:B0-----:R-:W-:-:S02]  /*2770*/  @P6 HADD2.F32 R146, -RZ, R137.H1_H1 ;  /* 0x30000089ff926230 */ /* 0x001fc40000004100 */
[----:B------:R-:W-:-:S03]  /*2780*/  @P6 HADD2.F32 R147, -RZ, R138.H0_H0 ;  /* 0x2000008aff936230 */ /* 0x000fc60000004100 */
[----:B------:R-:W-:Y:S02]  /*2790*/  @P6 FFMA.FTZ R87, R154, R146, R87 ;  /* 0x000000929a576223 */ /* 0x000fe40000010057 */
[----:B------:R-:W-:Y:S02]  /*27a0*/  @P6 FFMA.FTZ R88, R155, R147, R88 ;  /* 0x000000939b586223 */ /* 0x000fe40000010058 */
.L_x_6271:
[----:B-1----:R-:W-:Y:S05]  /*27b0*/  BSYNC B1 ;  /* 0x0000000000017941 */ /* 0x002fea0003800000 */
.L_x_6270:
        /* <DEDUP_REMOVED lines=9> */
.L_x_6293:
[----:B------:R-:W-:Y:S05]  /*2850*/  BSYNC B2 ;  /* 0x0000000000027941 */ /* 0x000fea0003800000 */
.L_x_6292:
        /* <DEDUP_REMOVED lines=11> */
.L_x_6295:
[----:B------:R-:W-:Y:S05]  /*2910*/  BSYNC B2 ;  /* 0x0000000000027941 */ /* 0x000fea0003800000 */
.L_x_6294:
[----:B------:R-:W-:Y:S01]  /*2920*/  @!P5 ISETP.NE.U32.AND P0, PT, RZ, c[0x0][0x218], PT ;  /* 0x00008600ff00da0c */ /* 0x000fe20003f05070 */
[----:B------:R-:W-:Y:S01]  /*2930*/  @P6 FMUL.FTZ R151, R175, c[0x0][0x1ec] ;  /* 0x00007b00af976a20 */ /* 0x000fe20000410000 */
[----:B------:R-:W-:Y:S01]  /*2940*/  @!P5 ISETP.NE.U32.AND P1, PT, RZ, c[0x0][0x218], PT ;  /* 0x00008600ff00da0c */ /* 0x000fe20003f25070 */
[----:B------:R-:W-:Y:S01]  /*2950*/  BSSY B2, `(.L_x_6296) ;  /* 0x000001a000027945 */ /* 0x000fe20003800000 */
[----:B------:R-:W-:Y:S01]  /*2960*/  @!P5 ISETP.NE.AND.EX P0, PT, RZ, c[0x0][0x21c], PT, P0 ;  /* 0x00008700ff00da0c */ /* 0x000fe20003f05300 */
[----:B------:R-:W-:Y:S01]  /*2970*/  @P6 FMUL.FTZ R144, R10, R151 ;  /* 0x000000970a906220 */ /* 0x000fe20000410000 */
        /* <DEDUP_REMOVED lines=12> */
[----:B------:R-:W-:Y:S02]  /*2a40*/  @P6 F2FP.PACK_AB R144, RZ, R144 ;  /* 0x00000090ff90623e */ /* 0x000fe400000000ff */
        /* <DEDUP_REMOVED lines=10> */
.L_x_6297:
[----:B------:R-:W-:Y:S05]  /*2af0*/  BSYNC B2 ;  /* 0x0000000000027941 */ /* 0x000fea0003800000 */
.L_x_6296:
[----:B------:R-:W-:Y:S01]  /*2b00*/  BSSY B2, `(.L_x_6298) ;  /* 0x000000b000027945 */ /* 0x000fe20003800000 */
[----:B------:R-:W-:Y:S01]  /*2b10*/  @P6 FMUL.FTZ R152, R146, c[0x0][0x1ec] ;  /* 0x00007b0092986a20 */ /* 0x000fe20000410000 */
[----:B------:R-:W-:Y:S05]  /*2b20*/  @!P5 BRA `(.L_x_6299) ;  /* 0x000000800000d947 */ /* 0x000fea0003800000 */
[----:B------:R-:W-:-:S04]  /*2b30*/  ISETP.NE.AND P0, PT, R9, RZ, PT ;  /* 0x000000ff0900720c */ /* 0x000fc80003f05270 */
[----:B0-----:R-:W-:Y:S02]  /*2b40*/  FSEL R186, R150, RZ, !P0 ;  /* 0x000000ff96ba7208 */ /* 0x001fe40004000000 */
[----:B------:R-:W-:-:S03]  /*2b50*/  ISETP.NE.U32.AND P0, PT, RZ, c[0x0][0x218], PT ;  /* 0x00008600ff007a0c */ /* 0x000fc60003f05070 */
[----:B------:R-:W-:Y:S01]  /*2b60*/  FFMA.FTZ R145, R203, R149, R186 ;  /* 0x00000095cb917223 */ /* 0x000fe200000100ba */
[----:B------:R-:W-:-:S03]  /*2b70*/  ISETP.NE.AND.EX P0, PT, RZ, c[0x0][0x21c], PT, P0 ;  /* 0x00008700ff007a0c */ /* 0x000fc60003f05300 */
[----:B------:R-:W-:-:S04]  /*2b80*/  FADD.FTZ R145, R210, -R145 ;  /* 0x80000091d2917221 */ /* 0x000fc80000010000 */
[----:B------:R-:W-:-:S06]  /*2b90*/  FMUL.FTZ R145, R176, R145 ;  /* 0x00000091b0917220 */ /* 0x000fcc0000410000 */
[----:B------:R-:W-:Y:S02]  /*2ba0*/  @P0 FADD.FTZ R145, R38, R145 ;  /* 0x0000009126910221 */ /* 0x000fe40000010000 */
.L_x_6299:
[----:B------:R-:W-:Y:S05]  /*2bb0*/  BSYNC B2 ;  /* 0x0000000000027941 */ /* 0x000fea0003800000 */
.L_x_6298:
        /* <DEDUP_REMOVED lines=10> */
.L_x_6301:
[----:B------:R-:W-:Y:S05]  /*2c60*/  BSYNC B2 ;  /* 0x0000000000027941 */ /* 0x000fea0003800000 */
.L_x_6300:
[----:B------:R-:W-:Y:S01]  /*2c70*/  @!P5 ISETP.NE.AND.EX P1, PT, RZ, c[0x0][0x21c], PT, P1 ;  /* 0x00008700ff00da0c */ /* 0x000fe20003f25310 */
[----:B------:R-:W-:Y:S01]  /*2c80*/  @P6 FMUL.FTZ R155, R145, c[0x0][0x1ec] ;  /* 0x00007b00919b6a20 */ /* 0x000fe20000410000 */
[----:B------:R-:W-:Y:S01]  /*2c90*/  ISETP.NE.U32.AND P0, PT, RZ, c[0x0][0x258], PT ;  /* 0x00009600ff007a0c */ /* 0x000fe20003f05070 */
[----:B------:R-:W-:Y:S01]  /*2ca0*/  @P6 FMUL.FTZ R153, R154, c[0x0][0x1ec] ;  /* 0x00007b009a996a20 */ /* 0x000fe20000410000 */
[----:B0-----:R-:W-:Y:S01]  /*2cb0*/  @!P5 FSEL R187, R34, RZ, P1 ;  /* 0x000000ff22bbd208 */ /* 0x001fe20000800000 */
[----:B------:R-:W-:Y:S01]  /*2cc0*/  @P6 FMUL.FTZ R186, R8, R152 ;  /* 0x0000009808ba6220 */ /* 0x000fe20000410000 */
[----:B------:R-:W-:Y:S01]  /*2cd0*/  @!P5 ISETP.NE.U32.AND P1, PT, RZ, c[0x0][0x218], PT ;  /* 0x00008600ff00da0c */ /* 0x000fe20003f25070 */
[----:B------:R-:W-:Y:S01]  /*2ce0*/  @P6 FMUL.FTZ R233, R7, R155 ;  /* 0x0000009b07e96220 */ /* 0x000fe20000410000 */
[----:B------:R-:W-:Y:S01]  /*2cf0*/  ISETP.NE.AND.EX P0, PT, RZ, c[0x0][0x25c], PT, P0 ;  /* 0x00009700ff007a0c */ /* 0x000fe20003f05300 */
[----:B------:R-:W-:Y:S01]  /*2d00*/  @P6 FMUL.FTZ R181, R6, R153 ;  /* 0x0000009906b56220 */ /* 0x000fe20000410000 */
[----:B------:R-:W-:Y:S01]  /*2d10*/  @!P5 ISETP.NE.AND.EX P1, PT, RZ, c[0x0][0x21c], PT, P1 ;  /* 0x00008700ff00da0c */ /* 0x000fe20003f25310 */
[----:B------:R-:W-:Y:S01]  /*2d20*/  BSSY B2, `(.L_x_6302) ;  /* 0x000000f000027945 */ /* 0x000fe20003800000 */
[----:B------:R-:W-:-:S02]  /*2d30*/  @P6 F2FP.PACK_AB R186, RZ, R186 ;  /* 0x000000baffba623e */ /* 0x000fc400000000ff */
[----:B------:R-:W-:Y:S02]  /*2d40*/  @P6 F2FP.PACK_AB R233, RZ, R233 ;  /* 0x000000e9ffe9623e */ /* 0x000fe400000000ff */
[----:B------:R-:W-:Y:S02]  /*2d50*/  @P6 F2FP.PACK_AB R234, RZ, R181 ;  /* 0x000000b5ffea623e */ /* 0x000fe400000000ff */
        /* <DEDUP_REMOVED lines=11> */
.L_x_6303:
[----:B------:R-:W-:Y:S05]  /*2e10*/  BSYNC B2 ;  /* 0x0000000000027941 */ /* 0x000fea0003800000 */
.L_x_6302:
        /* <DEDUP_REMOVED lines=11> */
.L_x_6305:
[----:B------:R-:W-:Y:S05]  /*2ed0*/  BSYNC B2 ;  /* 0x0000000000027941 */ /* 0x000fea0003800000 */
.L_x_6304:
        /* <DEDUP_REMOVED lines=11> */
.L_x_6307:
[----:B------:R-:W-:Y:S05]  /*2f90*/  BSYNC B2 ;  /* 0x0000000000027941 */ /* 0x000fea0003800000 */
.L_x_6306:
        /* <DEDUP_REMOVED lines=10> */
.L_x_6309:
[----:B------:R-:W-:Y:S05]  /*3040*/  BSYNC B2 ;  /* 0x0000000000027941 */ /* 0x000fea0003800000 */
.L_x_6308:
[----:B------:R-:W-:Y:S01]  /*3050*/  ISETP.NE.U32.AND P1, PT, RZ, c[0x0][0x258], PT ;  /* 0x00009600ff007a0c */ /* 0x000fe20003f25070 */
[----:B------:R-:W-:Y:S01]  /*3060*/  @P6 FMUL.FTZ R235, R5, R175 ;  /* 0x000000af05eb6220 */ /* 0x000fe20000410000 */
[----:B------:R-:W-:Y:S01]  /*3070*/  @P6 PRMT R132, R144, 0x7610, R132 ;  /* 0x0000761090846816 */ /* 0x000fe20000000084 */
[----:B------:R-:W-:Y:S01]  /*3080*/  @P6 FMUL.FTZ R236, R4, R181 ;  /* 0x000000b504ec6220 */ /* 0x000fe20000410000 */
[----:B------:R-:W-:Y:S02]  /*3090*/  ISETP.NE.AND.EX P1, PT, RZ, c[0x0][0x25c], PT, P1 ;  /* 0x00009700ff007a0c */ /* 0x000fe40003f25310 */
[----:B------:R-:W-:Y:S01]  /*30a0*/  SEL R143, R154, R143, P0 ;  /* 0x0000008f9a8f7207 */ /* 0x000fe20000000000 */
[----:B------:R-:W-:Y:S01]  /*30b0*/  @P6 FMUL.FTZ R154, R187, c[0x0][0x1ec] ;  /* 0x00007b00bb9a6a20 */ /* 0x000fe20000410000 */
[----:B------:R-:W-:Y:S01]  /*30c0*/  @P6 PRMT R132, R132, 0x5410, R186 ;  /* 0x0000541084846816 */ /* 0x000fe200000000ba */
[----:B------:R-:W-:Y:S01]  /*30d0*/  @P6 FMUL.FTZ R186, R232, c[0x0][0x1ec] ;  /* 0x00007b00e8ba6a20 */ /* 0x000fe20000410000 */
[----:B------:R-:W-:Y:S01]  /*30e0*/  SEL R142, R145, R142, P0 ;  /* 0x0000008e918e7207 */ /* 0x000fe20000000000 */
[----:B------:R-:W-:Y:S01]  /*30f0*/  @P6 FMUL.FTZ R144, R3, R154 ;  /* 0x0000009a03906220 */ /* 0x000fe20000410000 */
[----:B------:R-:W-:Y:S01]  /*3100*/  SEL R125, R180, R125, P0 ;  /* 0x0000007db47d7207 */ /* 0x000fe20000000000 */
[----:B------:R-:W-:Y:S01]  /*3110*/  @P6 FMUL.FTZ R145, R2, R186 ;  /* 0x000000ba02916220 */ /* 0x000fe20000410000 */
[----:B------:R-:W-:-:S02]  /*3120*/  @P6 F2FP.PACK_AB R235, RZ, R235 ;  /* 0x000000ebffeb623e */ /* 0x000fc400000000ff */
[----:B------:R-:W-:Y:S02]  /*3130*/  @P6 F2FP.PACK_AB R180, RZ, R144 ;  /* 0x00000090ffb4623e */ /* 0x000fe400000000ff */
[----:B------:R-:W-:Y:S02]  /*3140*/  SEL R141, R146, R141, P0 ;  /* 0x0000008d928d7207 */ /* 0x000fe40000000000 */
[----:B------:R-:W-:Y:S02]  /*3150*/  @P6 PRMT R133, R233, 0x7610, R133 ;  /* 0x00007610e9856816 */ /* 0x000fe40000000085 */
[----:B------:R-:W-:Y:S02]  /*3160*/  @P1 MOV R146, 0x20 ;  /* 0x0000002000921802 */ /* 0x000fe40000000f00 */
[----:B------:R-:W-:Y:S02]  /*3170*/  SEL R126, R187, R126, P0 ;  /* 0x0000007ebb7e7207 */ /* 0x000fe40000000000 */
[----:B------:R-:W-:-:S02]  /*3180*/  @P6 MOV R233, 0x10 ;  /* 0x0000001000e96802 */ /* 0x000fc40000000f00 */
[----:B------:R-:W-:Y:S02]  /*3190*/  @P6 F2FP.PACK_AB R236, RZ, R236 ;  /* 0x000000ecffec623e */ /* 0x000fe400000000ff */
[----:B------:R-:W-:Y:S02]  /*31a0*/  @P6 PRMT R134, R235, 0x7610, R134 ;  /* 0x00007610eb866816 */ /* 0x000fe40000000086 */
        /* <DEDUP_REMOVED lines=12> */
[----:B------:R-:W-:Y:S01]  /*3270*/  @P6 PRMT R135, R135, 0x5410, R187 ;  /* 0x0000541087876816 */ /* 0x000fe200000000bb */
[----:B------:R-:W-:Y:S01]  /*3280*/  @P6 HADD2.F32 R187, -RZ, R136.H1_H1 ;  /* 0x30000088ffbb6230 */ /* 0x000fe20000004100 */
[----:B------:R-:W-:Y:S01]  /*3290*/  @P6 FFMA.FTZ R94, R232, R155, R94 ;  /* 0x0000009be85e6223 */ /* 0x000fe2000001005e */
[----:B------:R0:W-:Y:S01]  /*32a0*/  @P1 STG.E.128 [R146.64+0x10], R124 ;  /* 0x0000107c92001986 */ /* 0x0001e2000c101d04 */
[--C-:B------:R-:W-:Y:S01]  /*32b0*/  @P6 HADD2.F32 R151, -RZ, R139.reuse.H0_H0 ;  /* 0x2000008bff976230 */ /* 0x100fe20000004100 */
[----:B------:R-:W-:Y:S01]  /*32c0*/  IADD3 R148, R148, 0x20, RZ ;  /* 0x0000002094947810 */ /* 0x000fe20007ffe0ff */
[----:B------:R-:W-:Y:S01]  /*32d0*/  @P6 FFMA.FTZ R93, R187, R152, R93 ;  /* 0x00000098bb5d6223 */ /* 0x000fe2000001005d */
[----:B------:R1:W-:Y:S01]  /*32e0*/  @P6 STG.E.128 [R144.64], R132 ;  /* 0x0000008490006986 */ /* 0x0003e2000c101d04 */
[----:B------:R-:W-:Y:S01]  /*32f0*/  @P6 HADD2.F32 R152, -RZ, R138.H1_H1 ;  /* 0x3000008aff986230 */ /* 0x000fe20000004100 */
[----:B------:R-:W-:Y:S01]  /*3300*/  @P6 FFMA.FTZ R98, R151, R154, R98 ;  /* 0x0000009a97626223 */ /* 0x000fe20000010062 */
[----:B------:R-:W-:Y:S01]  /*3310*/  @P6 HADD2.F32 R155, -RZ, R139.H1_H1 ;  /* 0x3000008bff9b6230 */ /* 0x000fe20000004100 */
[----:B------:R-:W-:-:S02]  /*3320*/  IADD3 R179, R179, 0x20, RZ ;  /* 0x00000020b3b37810 */ /* 0x000fc40007ffe0ff */
[----:B------:R-:W-:Y:S02]  /*3330*/  @P6 FFMA.FTZ R97, R152, R181, R97 ;  /* 0x000000b598616223 */ /* 0x000fe40000010061 */
[----:B------:R-:W-:Y:S01]  /*3340*/  @P6 FFMA.FTZ R99, R155, R186, R99 ;  /* 0x000000ba9b636223 */ /* 0x000fe20000010063 */
[----:B0-----:R-:W-:Y:S02]  /*3350*/  @P6 HADD2.F32 R146, -RZ, R137.H1_H1 ;  /* 0x30000089ff926230 */ /* 0x001fe40000004100 */
[----:B------:R-:W-:-:S03]  /*3360*/  @P6 HADD2.F32 R147, -RZ, R138.H0_H0 ;  /* 0x2000008aff936230 */ /* 0x000fc60000004100 */
[----:B------:R-:W-:Y:S02]  /*3370*/  @P6 FFMA.FTZ R95, R146, R153, R95 ;  /* 0x00000099925f6223 */ /* 0x000fe4000001005f */
[----:B------:R-:W-:Y:S02]  /*3380*/  @P6 FFMA.FTZ R96, R147, R175, R96 ;  /* 0x000000af93606223 */ /* 0x000fe40000010060 */
.L_x_6291:
[----:B-1----:R-:W-:Y:S05]  /*3390*/  BSYNC B1 ;  /* 0x0000000000017941 */ /* 0x002fea0003800000 */
.L_x_6290:
        /* <DEDUP_REMOVED lines=9> */
.L_x_6313:
[----:B------:R-:W-:Y:S05]  /*3430*/  BSYNC B2 ;  /* 0x0000000000027941 */ /* 0x000fea0003800000 */
.L_x_6312:
        /* <DEDUP_REMOVED lines=11> */
.L_x_6315:
[----:B------:R-:W-:Y:S05]  /*34f0*/  BSYNC B2 ;  /* 0x0000000000027941 */ /* 0x000fea0003800000 */
.L_x_6314:
        /* <DEDUP_REMOVED lines=26> */
.L_x_6317:
[----:B------:R-:W-:Y:S05]  /*36a0*/  BSYNC B2 ;  /* 0x0000000000027941 */ /* 0x000fea0003800000 */
.L_x_6316:
        /* <DEDUP_REMOVED lines=9> */
[----:B0-----:R-:W-:Y:S01]  /*3740*/  @P6 FMUL.FTZ R186, R170, R152 ;  /* 0x00000098aaba6220 */ /* 0x001fe20000410000 */
        /* <DEDUP_REMOVED lines=9> */
.L_x_6319:
[----:B------:R-:W-:Y:S05]  /*37e0*/  BSYNC B2 ;  /* 0x0000000000027941 */ /* 0x000fea0003800000 */
.L_x_6318:
        /* <DEDUP_REMOVED lines=10> */
.L_x_6321:
[----:B------:R-:W-:Y:S05]  /*3890*/  BSYNC B2 ;  /* 0x0000000000027941 */ /* 0x000fea0003800000 */
.L_x_6320:
        /* <DEDUP_REMOVED lines=10> */
.L_x_6323:
[----:B------:R-:W-:Y:S05]  /*3940*/  BSYNC B2 ;  /* 0x0000000000027941 */ /* 0x000fea0003800000 */
.L_x_6322:
        /* <DEDUP_REMOVED lines=10> */
.L_x_6325:
[----:B------:R-:W-:Y:S05]  /*39f0*/  BSYNC B2 ;  /* 0x0000000000027941 */ /* 0x000fea0003800000 */
.L_x_6324:
        /* <DEDUP_REMOVED lines=10> */
.L_x_6327:
[----:B------:R-:W-:Y:S05]  /*3aa0*/  BSYNC B2 ;  /* 0x0000000000027941 */ /* 0x000fea0003800000 */
.L_x_6326:
        /* <DEDUP_REMOVED lines=10> */
.L_x_6329:
[----:B------:R-:W-:Y:S05]  /*3b50*/  BSYNC B2 ;  /* 0x0000000000027941 */ /* 0x000fea0003800000 */
.L_x_6328:
[----:B------:R-:W-:Y:S01]  /*3b60*/  ISETP.NE.U32.AND P0, PT, RZ, c[0x0][0x258], PT ;  /* 0x00009600ff007a0c */ /* 0x000fe20003f05070 */
[----:B------:R-:W-:Y:S01]  /*3b70*/  @P6 FMUL.FTZ R149, R155, c[0x0][0x1ec] ;  /* 0x00007b009b956a20 */ /* 0x000fe20000410000 */
[----:B------:R-:W-:Y:S01]  /*3b80*/  ISETP.NE.U32.AND P1, PT, RZ, c[0x0][0x258], PT ;  /* 0x00009600ff007a0c */ /* 0x000fe20003f25070 */
[----:B------:R-:W-:Y:S01]  /*3b90*/  @P6 FMUL.FTZ R150, R154, c[0x0][0x1ec] ;  /* 0x00007b009a966a20 */ /* 0x000fe20000410000 */
[----:B------:R-:W-:Y:S01]  /*3ba0*/  ISETP.NE.AND.EX P0, PT, RZ, c[0x0][0x25c], PT, P0 ;  /* 0x00009700ff007a0c */ /* 0x000fe20003f05300 */
[----:B------:R-:W-:Y:S01]  /*3bb0*/  @P6 FMUL.FTZ R187, R169, R149 ;  /* 0x00000095a9bb6220 */ /* 0x000fe20000410000 */
[----:B------:R-:W-:Y:S01]  /*3bc0*/  @P6 F2FP.PACK_AB R181, RZ, R175 ;  /* 0x000000afffb5623e */ /* 0x000fe200000000ff */
[C---:B------:R-:W-:Y:S01]  /*3bd0*/  @P6 FMUL.FTZ R175, R153.reuse, c[0x0][0x1ec] ;  /* 0x00007b0099af6a20 */ /* 0x040fe20000410000 */
[----:B------:R-:W-:Y:S01]  /*3be0*/  ISETP.NE.AND.EX P1, PT, RZ, c[0x0][0x25c], PT, P1 ;  /* 0x00009700ff007a0c */ /* 0x000fe20003f25310 */
[----:B------:R-:W-:Y:S01]  /*3bf0*/  @P6 FMUL.FTZ R176, R180, c[0x0][0x1ec] ;  /* 0x00007b00b4b06a20 */ /* 0x000fe20000410000 */
[----:B------:R-:W-:Y:S01]  /*3c00*/  SEL R124, R153, R124, P0 ;  /* 0x0000007c997c7207 */ /* 0x000fe20000000000 */
[----:B------:R-:W-:Y:S01]  /*3c10*/  @P6 FMUL.FTZ R153, R145, c[0x0][0x1ec] ;  /* 0x00007b0091996a20 */ /* 0x000fe20000410000 */
[----:B------:R-:W-:Y:S01]  /*3c20*/  SEL R142, R155, R142, P0 ;  /* 0x0000008e9b8e7207 */ /* 0x000fe20000000000 */
[----:B------:R-:W-:Y:S01]  /*3c30*/  @P6 FMUL.FTZ R233, R171, R175 ;  /* 0x000000afabe96220 */ /* 0x000fe20000410000 */
[----:B------:R-:W-:Y:S01]  /*3c40*/  SEL R126, R145, R126, P0 ;  /* 0x0000007e917e7207 */ /* 0x000fe20000000000 */
[----:B------:R-:W-:Y:S01]  /*3c50*/  @P6 FMUL.FTZ R155, R144, c[0x0][0x1ec] ;  /* 0x00007b00909b6a20 */ /* 0x000fe20000410000 */
[----:B------:R-:W-:Y:S01]  /*3c60*/  SEL R125, R180, R125, P0 ;  /* 0x0000007db47d7207 */ /* 0x000fe20000000000 */
[----:B------:R-:W-:Y:S01]  /*3c70*/  @P6 FMUL.FTZ R145, R173, R153 ;  /* 0x00000099ad916220 */ /* 0x000fe20000410000 */
[----:B------:R-:W-:Y:S01]  /*3c80*/  SEL R143, R154, R143, P0 ;  /* 0x0000008f9a8f7207 */ /* 0x000fe20000000000 */
[----:B------:R-:W-:Y:S01]  /*3c90*/  @P6 FMUL.FTZ R232, R172, R150 ;  /* 0x00000096ace86220 */ /* 0x000fe20000410000 */
[----:B------:R-:W-:Y:S01]  /*3ca0*/  @P6 F2FP.PACK_AB R187, RZ, R187 ;  /* 0x000000bbffbb623e */ /* 0x000fe200000000ff */
[----:B------:R-:W-:Y:S01]  /*3cb0*/  @P6 FMUL.FTZ R234, R174, R176 ;  /* 0x000000b0aeea6220 */ /* 0x000fe20000410000 */
[----:B------:R-:W-:Y:S01]  /*3cc0*/  @P6 F2FP.PACK_AB R233, RZ, R233 ;  /* 0x000000e9ffe9623e */ /* 0x000fe200000000ff */
[----:B------:R-:W-:Y:S01]  /*3cd0*/  @P6 FMUL.FTZ R180, R178, R155 ;  /* 0x0000009bb2b46220 */ /* 0x000fe20000410000 */
[----:B------:R-:W-:-:S02]  /*3ce0*/  @P6 F2FP.PACK_AB R154, RZ, R145 ;  /* 0x00000091ff9a623e */ /* 0x000fc400000000ff */
[----:B------:R-:W-:Y:S02]  /*3cf0*/  SEL R141, R146, R141, P0 ;  /* 0x0000008d928d7207 */ /* 0x000fe40000000000 */
[----:B------:R-:W-:Y:S02]  /*3d00*/  @P6 PRMT R132, R181, 0x7610, R132 ;  /* 0x00007610b5846816 */ /* 0x000fe40000000084 */
[----:B------:R-:W-:Y:S02]  /*3d10*/  @P1 MOV R146, 0x20 ;  /* 0x0000002000921802 */ /* 0x000fe40000000f00 */
[----:B------:R-:W-:Y:S02]  /*3d20*/  @P6 MOV R181, 0x10 ;  /* 0x0000001000b56802 */ /* 0x000fe40000000f00 */
[----:B------:R-:W-:Y:S02]  /*3d30*/  @P6 F2FP.PACK_AB R186, RZ, R186 ;  /* 0x000000baffba623e */ /* 0x000fe400000000ff */
[----:B------:R-:W-:-:S02]  /*3d40*/  @P6 F2FP.PACK_AB R232, RZ, R232 ;  /* 0x000000e8ffe8623e */ /* 0x000fc400000000ff */
[----:B------:R-:W-:Y:S02]  /*3d50*/  @P6 F2FP.PACK_AB R234, RZ, R234 ;  /* 0x000000eaffea623e */ /* 0x000fe400000000ff */
[----:B------:R-:W-:Y:S02]  /*3d60*/  @P6 PRMT R133, R187, 0x7610, R133 ;  /* 0x00007610bb856816 */ /* 0x000fe40000000085 */
[----:B------:R-:W-:Y:S02]  /*3d70*/  @P6 PRMT R134, R233, 0x7610, R134 ;  /* 0x00007610e9866816 */ /* 0x000fe40000000086 */
[----:B------:R-:W-:Y:S02]  /*3d80*/  @P6 F2FP.PACK_AB R180, RZ, R180 ;  /* 0x000000b4ffb4623e */ /* 0x000fe400000000ff */
[----:B------:R-:W-:Y:S01]  /*3d90*/  @P6 PRMT R135, R154, 0x7610, R135 ;  /* 0x000076109a876816 */ /* 0x000fe20000000087 */
[--C-:B-----5:R-:W-:Y:S01]  /*3da0*/  @P6 HADD2.F32 R154, -RZ, R136.reuse.H1_H1 ;  /* 0x30000088ff9a6230 */ /* 0x120fe20000004100 */
[----:B------:R-:W-:Y:S01]  /*3db0*/  SEL R140, R147, R140, P0 ;  /* 0x0000008c938c7207 */ /* 0x000fe20000000000 */
[----:B------:R-:W-:Y:S01]  /*3dc0*/  @P1 IMAD.WIDE.U32 R146, R179, R146, c[0x0][0x258] ;  /* 0x00009600b3921625 */ /* 0x000fe200078e0092 */
[----:B------:R-:W-:Y:S01]  /*3dd0*/  SEL R127, R144, R127, P0 ;  /* 0x0000007f907f7207 */ /* 0x000fe20000000000 */
[----:B------:R-:W-:Y:S01]  /*3de0*/  @P6 HADD2.F32 R179, -RZ, R137.H0_H0 ;  /* 0x20000089ffb36230 */ /* 0x000fe20000004100 */
[----:B------:R-:W-:Y:S01]  /*3df0*/  @P6 PRMT R132, R132, 0x5410, R186 ;  /* 0x0000541084846816 */ /* 0x000fe200000000ba */
[----:B------:R-:W-:Y:S01]  /*3e00*/  @P6 IMAD.WIDE.U32 R144, R148, R181, c[0x0][0x248] ;  /* 0x0000920094906625 */ /* 0x000fe200078e00b5 */
[----:B------:R-:W-:Y:S01]  /*3e10*/  @P6 PRMT R133, R133, 0x5410, R232 ;  /* 0x0000541085856816 */ /* 0x000fe200000000e8 */
[----:B------:R-:W-:Y:S01]  /*3e20*/  @P1 STG.E.128 [R146.64], R140 ;  /* 0x0000008c92001986 */ /* 0x000fe2000c101d04 */
[----:B------:R-:W-:Y:S01]  /*3e30*/  @P6 PRMT R134, R134, 0x5410, R234 ;  /* 0x0000541086866816 */ /* 0x000fe200000000ea */
[----:B------:R-:W-:Y:S01]  /*3e40*/  @P6 HADD2.F32 R148, -RZ, R136.H0_H0 ;  /* 0x20000088ff946230 */ /* 0x000fe20000004100 */
[----:B------:R-:W-:Y:S01]  /*3e50*/  @P6 PRMT R135, R135, 0x5410, R180 ;  /* 0x0000541087876816 */ /* 0x000fe200000000b4 */
[----:B------:R0:W-:Y:S01]  /*3e60*/  @P1 STG.E.128 [R146.64+0x10], R124 ;  /* 0x0000107c92001986 */ /* 0x0001e2000c101d04 */
[----:B------:R-:W-:Y:S01]  /*3e70*/  @P6 FFMA.FTZ R101, R154, R152, R101 ;  /* 0x000000989a656223 */ /* 0x000fe20000010065 */
[----:B------:R-:W-:Y:S01]  /*3e80*/  @P6 HADD2.F32 R152, -RZ, R139.H1_H1 ;  /* 0x3000008bff986230 */ /* 0x000fe20000004100 */
[----:B------:R-:W-:Y:S01]  /*3e90*/  @P6 FFMA.FTZ R100, R148, R151, R100 ;  /* 0x0000009794646223 */ /* 0x000fe20000010064 */
[----:B------:R1:W-:Y:S01]  /*3ea0*/  @P6 STG.E.128 [R144.64], R132 ;  /* 0x0000008490006986 */ /* 0x0003e2000c101d04 */
[----:B------:R-:W-:Y:S01]  /*3eb0*/  @P6 FFMA.FTZ R102, R179, R149, R102 ;  /* 0x00000095b3666223 */ /* 0x000fe20000010066 */
[----:B------:R-:W-:Y:S01]  /*3ec0*/  @P6 HADD2.F32 R148, -RZ, R137.H1_H1 ;  /* 0x30000089ff946230 */ /* 0x000fe20000004100 */
[----:B------:R-:W-:Y:S01]  /*3ed0*/  @P6 FFMA.FTZ R107, R152, R155, R107 ;  /* 0x0000009b986b6223 */ /* 0x000fe2000001006b */
[----:B------:R-:W-:-:S03]  /*3ee0*/  @P6 HADD2.F32 R149, -RZ, R139.H0_H0 ;  /* 0x2000008bff956230 */ /* 0x000fc60000004100 */
[----:B------:R-:W-:Y:S02]  /*3ef0*/  @P6 FFMA.FTZ R103, R148, R150, R103 ;  /* 0x0000009694676223 */ /* 0x000fe40000010067 */
[----:B------:R-:W-:Y:S01]  /*3f00*/  @P6 FFMA.FTZ R106, R149, R153, R106 ;  /* 0x00000099956a6223 */ /* 0x000fe2000001006a */
[--C-:B0-----:R-:W-:Y:S02]  /*3f10*/  @P6 HADD2.F32 R146, -RZ, R138.reuse.H0_H0 ;  /* 0x2000008aff926230 */ /* 0x101fe40000004100 */
[----:B------:R-:W-:-:S03]  /*3f20*/  @P6 HADD2.F32 R147, -RZ, R138.H1_H1 ;  /* 0x3000008aff936230 */ /* 0x000fc60000004100 */
[----:B------:R-:W-:Y:S02]  /*3f30*/  @P6 FFMA.FTZ R104, R146, R175, R104 ;  /* 0x000000af92686223 */ /* 0x000fe40000010068 */
[----:B------:R-:W-:Y:S02]  /*3f40*/  @P6 FFMA.FTZ R105, R147, R176, R105 ;  /* 0x000000b093696223 */ /* 0x000fe40000010069 */
.L_x_6311:
[----:B-1----:R-:W-:Y:S05]  /*3f50*/  BSYNC B1 ;  /* 0x0000000000017941 */ /* 0x002fea0003800000 */
.L_x_6310:
[----:B------:R-:W-:-:S04]  /*3f60*/  MOV R144, c[0x0][0x160] ;  /* 0x0000580000907a02 */ /* 0x000fc80000000f00 */
[----:B------:R-:W-:-:S04]  /*3f70*/  LEA R177, R144, R177, 0x2 ;  /* 0x000000b190b17211 */ /* 0x000fc800078e10ff */
[----:B------:R-:W-:-:S13]  /*3f80*/  ISETP.GE.AND P0, PT, R177, c[0x0][0x164], PT ;  /* 0x00005900b1007a0c */ /* 0x000fda0003f06270 */
[----:B0-2---:R-:W-:Y:S01]  /*3f90*/  @P0 CALL.REL.NOINC `(.L_x_6254) ;  /* 0x0000001000000944 */ /* 0x005fe20003c00000 */
[----:B------:R-:W-:Y:S05]  /*3fa0*/  BRA `(.L_x_6330) ;  /* 0xffffc7e000007947 */ /* 0x000fea000383ffff */
.L_x_6254:
[----:B0-----:R-:W-:Y:S05]  /*3fb0*/  BSYNC B0 ;  /* 0x0000000000007941 */ /* 0x001fea0003800000 */
.L_x_6253:
        /* <DEDUP_REMOVED lines=203> */
.L_x_6332:
[----:B-12---:R-:W-:Y:S05]  /*4c70*/  BSYNC B0 ;  /* 0x0000000000007941 */ /* 0x006fea0003800000 */
.L_x_6331:
[----:B------:R-:W-:Y:S01]  /*4c80*/  BSSY B0, `(.L_x_6333) ;  /* 0x0000011000007945 */ /* 0x000fe20003800000 */
[----:B------:R-:W-:Y:S01]  /*4c90*/  FADD.FTZ R55, R16, R55 ;  /* 0x0000003710377221 */ /* 0x000fe20000010000 */
        /* <DEDUP_REMOVED lines=13> */
[----:B-1----:R-:W-:-:S04]  /*4d70*/  IADD3 R2, P0, R2, 0x200, RZ ;  /* 0x0000020002027810 */ /* 0x002fc80007f1e0ff */
[----:B------:R-:W-:-:S04]  /*4d80*/  IADD3.X R37, RZ, R37, RZ, P0, !PT ;  /* 0x00000025ff257210 */ /* 0x000fc800007fe4ff */
.L_x_6334:
[----:B------:R-:W-:Y:S05]  /*4d90*/  BSYNC B0 ;  /* 0x0000000000007941 */ /* 0x000fea0003800000 */
.L_x_6333:
        /* <DEDUP_REMOVED lines=17> */
.L_x_6336:
[----:B------:R-:W-:Y:S05]  /*4eb0*/  BSYNC B0 ;  /* 0x0000000000007941 */ /* 0x000fea0003800000 */
.L_x_6335:
        /* <DEDUP_REMOVED lines=17> */
.L_x_6338:
[----:B------:R-:W-:Y:S05]  /*4fd0*/  BSYNC B0 ;  /* 0x0000000000007941 */ /* 0x000fea0003800000 */
.L_x_6337:
        /* <DEDUP_REMOVED lines=15> */
[----:B0-----:R-:W-:-:S05]  /*50d0*/  IADD3 R2, P0, R2, 0x200, RZ ;  /* 0x0000020002027810 */ /* 0x001fca0007f1e0ff */
[----:B------:R-:W-:-:S03]  /*50e0*/  IMAD.X R37, RZ, RZ, R37, P0 ;  /* 0x000000ffff257224 */ /* 0x000fc600000e0625 */
.L_x_6340:
[----:B------:R-:W-:Y:S05]  /*50f0*/  BSYNC B0 ;  /* 0x0000000000007941 */ /* 0x000fea0003800000 */
.L_x_6339:
        /* <DEDUP_REMOVED lines=11> */
.L_x_6268:
[----:B------:R-:W-:Y:S01]  /*51b0*/  HFMA2.MMA R152, -RZ, RZ, 0, 5.9604644775390625e-08 ;  /* 0x00000001ff987435 */ /* 0x000fe200000001ff */
[----:B------:R-:W-:Y:S02]  /*51c0*/  MOV R147, R233 ;  /* 0x000000e900937202 */ /* 0x000fe40000000f00 */
[----:B------:R-:W-:Y:S02]  /*51d0*/  MOV R149, 0x1f ;  /* 0x0000001f00957802 */ /* 0x000fe40000000f00 */
[----:B------:R-:W-:-:S02]  /*51e0*/  MOV R154, 0xffffffff ;  /* 0xffffffff009a7802 */ /* 0x000fc40000000f00 */
[----:B-1----:R-:W-:Y:S02]  /*51f0*/  MOV R144, 0x5210 ;  /* 0x0000521000907802 */ /* 0x002fe40000000f00 */
[----:B0-2--5:R-:W-:Y:S05]  /*5200*/  CALL.REL.NOINC `($__internal_126_$__cuda_sm70_shflsync_bfly_p) ;  /* 0x0000046000007944 */ /* 0x025fea0003c00000 */
[----:B-1----:R-:W-:Y:S01]  /*5210*/  MOV R146, R147 ;  /* 0x0000009300927202 */ /* 0x002fe20000000f00 */
[----:B0-----:R-:W-:Y:S05]  /*5220*/  BRA `(.L_x_6341) ;  /* 0xffffc7d000007947 */ /* 0x001fea000383ffff */
.L_x_6269:
[----:B------:R-:W-:Y:S01]  /*5230*/  HFMA2.MMA R152, -RZ, RZ, 0, 5.9604644775390625e-08 ;  /* 0x00000001ff987435 */ /* 0x000fe200000001ff */
[----:B------:R-:W-:Y:S02]  /*5240*/  MOV R147, R232 ;  /* 0x000000e800937202 */ /* 0x000fe40000000f00 */
[----:B------:R-:W-:Y:S02]  /*5250*/  MOV R149, 0x1f ;  /* 0x0000001f00957802 */ /* 0x000fe40000000f00 */
[----:B------:R-:W-:Y:S02]  /*5260*/  MOV R154, 0xffffffff ;  /* 0xffffffff009a7802 */ /* 0x000fe40000000f00 */
[----:B-1----:R-:W-:Y:S02]  /*5270*/  MOV R144, 0x5290 ;  /* 0x0000529000907802 */ /* 0x002fe40000000f00 */
[----:B0-2345:R-:W-:Y:S05]  /*5280*/  CALL.REL.NOINC `($__internal_126_$__cuda_sm70_shflsync_bfly_p) ;  /* 0x000003e000007944 */ /* 0x03dfea0003c00000 */
[----:B------:R-:W-:Y:S01]  /*5290*/  FADD.FTZ R233, R146, R233 ;  /* 0x000000e992e97221 */ /* 0x000fe20000010000 */
[----:B0-----:R-:W-:Y:S01]  /*52a0*/  HFMA2.MMA R152, -RZ, RZ, 0, 1.1920928955078125e-07 ;  /* 0x00000002ff987435 */ /* 0x001fe200000001ff */
[----:B-1----:R-:W-:Y:S01]  /*52b0*/  FADD.FTZ R232, R232, R147 ;  /* 0x00000093e8e87221 */ /* 0x002fe20000010000 */
[----:B------:R-:W-:-:S02]  /*52c0*/  MOV R149, 0x1f ;  /* 0x0000001f00957802 */ /* 0x000fc40000000f00 */
[----:B------:R-:W-:Y:S02]  /*52d0*/  MOV R154, 0xffffffff ;  /* 0xffffffff009a7802 */ /* 0x000fe40000000f00 */
[----:B------:R-:W-:Y:S02]  /*52e0*/  MOV R147, R233 ;  /* 0x000000e900937202 */ /* 0x000fe40000000f00 */
[----:B------:R-:W-:Y:S02]  /*52f0*/  MOV R144, 0x5310 ;  /* 0x0000531000907802 */ /* 0x000fe40000000f00 */
[----:B------:R-:W-:Y:S05]  /*5300*/  CALL.REL.NOINC `($__internal_126_$__cuda_sm70_shflsync_bfly_p) ;  /* 0x0000036000007944 */ /* 0x000fea0003c00000 */
[----:B0-----:R-:W-:Y:S01]  /*5310*/  HFMA2.MMA R152, -RZ, RZ, 0, 1.1920928955078125e-07 ;  /* 0x00000002ff987435 */ /* 0x001fe200000001ff */
[----:B-1----:R-:W-:Y:S02]  /*5320*/  MOV R146, R147 ;  /* 0x0000009300927202 */ /* 0x002fe40000000f00 */
[----:B------:R-:W-:Y:S02]  /*5330*/  MOV R147, R232 ;  /* 0x000000e800937202 */ /* 0x000fe40000000f00 */
[----:B------:R-:W-:Y:S02]  /*5340*/  MOV R149, 0x1f ;  /* 0x0000001f00957802 */ /* 0x000fe40000000f00 */
[----:B------:R-:W-:-:S02]  /*5350*/  MOV R154, 0xffffffff ;  /* 0xffffffff009a7802 */ /* 0x000fc40000000f00 */
[----:B------:R-:W-:Y:S02]  /*5360*/  MOV R144, 0x5380 ;  /* 0x0000538000907802 */ /* 0x000fe40000000f00 */
[----:B------:R-:W-:Y:S05]  /*5370*/  CALL.REL.NOINC `($__internal_126_$__cuda_sm70_shflsync_bfly_p) ;  /* 0x000002f000007944 */ /* 0x000fea0003c00000 */
[----:B------:R-:W-:Y:S01]  /*5380*/  FADD.FTZ R233, R146, R233 ;  /* 0x000000e992e97221 */ /* 0x000fe20000010000 */
[----:B0-----:R-:W-:Y:S01]  /*5390*/  HFMA2.MMA R152, -RZ, RZ, 0, 2.384185791015625e-07 ;  /* 0x00000004ff987435 */ /* 0x001fe200000001ff */
[----:B-1----:R-:W-:Y:S01]  /*53a0*/  FADD.FTZ R232, R232, R147 ;  /* 0x00000093e8e87221 */ /* 0x002fe20000010000 */
[----:B------:R-:W-:Y:S01]  /*53b0*/  MOV R154, 0xffffffff ;  /* 0xffffffff009a7802 */ /* 0x000fe20000000f00 */
[----:B------:R-:W-:Y:S01]  /*53c0*/  IMAD.MOV.U32 R149, RZ, RZ, 0x1f ;  /* 0x0000001fff957424 */ /* 0x000fe200078e00ff */
[----:B------:R-:W-:Y:S02]  /*53d0*/  MOV R147, R233 ;  /* 0x000000e900937202 */ /* 0x000fe40000000f00 */
[----:B------:R-:W-:Y:S02]  /*53e0*/  MOV R144, 0x5400 ;  /* 0x0000540000907802 */ /* 0x000fe40000000f00 */
[----:B------:R-:W-:Y:S05]  /*53f0*/  CALL.REL.NOINC `($__internal_126_$__cuda_sm70_shflsync_bfly_p) ;  /* 0x0000027000007944 */ /* 0x000fea0003c00000 */
[----:B0-----:R-:W-:Y:S01]  /*5400*/  HFMA2.MMA R152, -RZ, RZ, 0, 2.384185791015625e-07 ;  /* 0x00000004ff987435 */ /* 0x001fe200000001ff */
[----:B-1----:R-:W-:Y:S02]  /*5410*/  MOV R146, R147 ;  /* 0x0000009300927202 */ /* 0x002fe40000000f00 */
[----:B------:R-:W-:-:S02]  /*5420*/  MOV R147, R232 ;  /* 0x000000e800937202 */ /* 0x000fc40000000f00 */
[----:B------:R-:W-:Y:S02]  /*5430*/  MOV R149, 0x1f ;  /* 0x0000001f00957802 */ /* 0x000fe40000000f00 */
[----:B------:R-:W-:Y:S02]  /*5440*/  MOV R154, 0xffffffff ;  /* 0xffffffff009a7802 */ /* 0x000fe40000000f00 */
[----:B------:R-:W-:Y:S02]  /*5450*/  MOV R144, 0x5470 ;  /* 0x0000547000907802 */ /* 0x000fe40000000f00 */
[----:B------:R-:W-:Y:S05]  /*5460*/  CALL.REL.NOINC `($__internal_126_$__cuda_sm70_shflsync_bfly_p) ;  /* 0x0000020000007944 */ /* 0x000fea0003c00000 */
[----:B------:R-:W-:Y:S01]  /*5470*/  FADD.FTZ R233, R146, R233 ;  /* 0x000000e992e97221 */ /* 0x000fe20000010000 */
[----:B0-----:R-:W-:Y:S01]  /*5480*/  HFMA2.MMA R152, -RZ, RZ, 0, 4.76837158203125e-07 ;  /* 0x00000008ff987435 */ /* 0x001fe200000001ff */
[----:B-1----:R-:W-:Y:S01]  /*5490*/  FADD.FTZ R150, R232, R147 ;  /* 0x00000093e8967221 */ /* 0x002fe20000010000 */
[----:B------:R-:W-:Y:S02]  /*54a0*/  MOV R149, 0x1f ;  /* 0x0000001f00957802 */ /* 0x000fe40000000f00 */
[----:B------:R-:W-:Y:S02]  /*54b0*/  MOV R154, 0xffffffff ;  /* 0xffffffff009a7802 */ /* 0x000fe40000000f00 */
[----:B------:R-:W-:-:S02]  /*54c0*/  MOV R147, R233 ;  /* 0x000000e900937202 */ /* 0x000fc40000000f00 */
[----:B------:R-:W-:Y:S02]  /*54d0*/  MOV R144, 0x54f0 ;  /* 0x000054f000907802 */ /* 0x000fe40000000f00 */
[----:B------:R-:W-:Y:S05]  /*54e0*/  CALL.REL.NOINC `($__internal_126_$__cuda_sm70_shflsync_bfly_p) ;  /* 0x0000018000007944 */ /* 0x000fea0003c00000 */
[----:B0-----:R-:W-:Y:S01]  /*54f0*/  HFMA2.MMA R152, -RZ, RZ, 0, 4.76837158203125e-07 ;  /* 0x00000008ff987435 */ /* 0x001fe200000001ff */
[----:B-1----:R-:W-:Y:S02]  /*5500*/  MOV R146, R147 ;  /* 0x0000009300927202 */ /* 0x002fe40000000f00 */
[----:B------:R-:W-:Y:S02]  /*5510*/  MOV R147, R150 ;  /* 0x0000009600937202 */ /* 0x000fe40000000f00 */
[----:B------:R-:W-:Y:S02]  /*5520*/  MOV R149, 0x1f ;  /* 0x0000001f00957802 */ /* 0x000fe40000000f00 */
[----:B------:R-:W-:Y:S02]  /*5530*/  MOV R154, 0xffffffff ;  /* 0xffffffff009a7802 */ /* 0x000fe40000000f00 */
[----:B------:R-:W-:Y:S02]  /*5540*/  MOV R144, 0x5560 ;  /* 0x0000556000907802 */ /* 0x000fe40000000f00 */
[----:B------:R-:W-:Y:S05]  /*5550*/  CALL.REL.NOINC `($__internal_126_$__cuda_sm70_shflsync_bfly_p) ;  /* 0x0000011000007944 */ /* 0x000fea0003c00000 */
[----:B------:R-:W-:Y:S01]  /*5560*/  FADD.FTZ R148, R146, R233 ;  /* 0x000000e992947221 */ /* 0x000fe20000010000 */
[----:B0-----:R-:W-:Y:S01]  /*5570*/  HFMA2.MMA R152, -RZ, RZ, 0, 9.5367431640625e-07 ;  /* 0x00000010ff987435 */ /* 0x001fe200000001ff */
[----:B-1----:R-:W-:Y:S01]  /*5580*/  FADD.FTZ R150, R150, R147 ;  /* 0x0000009396967221 */ /* 0x002fe20000010000 */
[----:B------:R-:W-:-:S02]  /*5590*/  MOV R149, 0x1f ;  /* 0x0000001f00957802 */ /* 0x000fc40000000f00 */
[----:B------:R-:W-:Y:S02]  /*55a0*/  MOV R154, 0xffffffff ;  /* 0xffffffff009a7802 */ /* 0x000fe40000000f00 */
[----:B------:R-:W-:Y:S02]  /*55b0*/  MOV R147, R148 ;  /* 0x0000009400937202 */ /* 0x000fe40000000f00 */
[----:B------:R-:W-:Y:S02]  /*55c0*/  MOV R144, 0x55e0 ;  /* 0x000055e000907802 */ /* 0x000fe40000000f00 */
[----:B------:R-:W-:Y:S05]  /*55d0*/  CALL.REL.NOINC `($__internal_126_$__cuda_sm70_shflsync_bfly_p) ;  /* 0x0000009000007944 */ /* 0x000fea0003c00000 */
[----:B0-----:R-:W-:Y:S01]  /*55e0*/  HFMA2.MMA R152, -RZ, RZ, 0, 9.5367431640625e-07 ;  /* 0x00000010ff987435 */ /* 0x001fe200000001ff */
[----:B-1----:R-:W-:Y:S02]  /*55f0*/  MOV R151, R147 ;  /* 0x0000009300977202 */ /* 0x002fe40000000f00 */
[----:B------:R-:W-:Y:S02]  /*5600*/  MOV R147, R150 ;  /* 0x0000009600937202 */ /* 0x000fe40000000f00 */
[----:B------:R-:W-:Y:S02]  /*5610*/  MOV R149, 0x1f ;  /* 0x0000001f00957802 */ /* 0x000fe40000000f00 */
[----:B------:R-:W-:-:S02]  /*5620*/  MOV R154, 0xffffffff ;  /* 0xffffffff009a7802 */ /* 0x000fc40000000f00 */
[----:B------:R-:W-:Y:S02]  /*5630*/  MOV R144, 0x5650 ;  /* 0x0000565000907802 */ /* 0x000fe40000000f00 */
[----:B------:R-:W-:Y:S05]  /*5640*/  CALL.REL.NOINC `($__internal_126_$__cuda_sm70_shflsync_bfly_p) ;  /* 0x0000002000007944 */ /* 0x000fea0003c00000 */
[----:B-1----:R-:W-:Y:S01]  /*5650*/  MOV R145, R147 ;  /* 0x0000009300917202 */ /* 0x002fe20000000f00 */
[----:B0-----:R-:W-:Y:S05]  /*5660*/  BRA `(.L_x_6342) ;  /* 0xffffc4b000007947 */ /* 0x001fea000383ffff */
        .weak           $__internal_126_$__cuda_sm70_shflsync_bfly_p
        .type           $__internal_126_$__cuda_sm70_shflsync_bfly_p,@function
        .size           $__internal_126_$__cuda_sm70_shflsync_bfly_p,(.L_x_9856 - $__internal_126_$__cuda_sm70_shflsync_bfly_p)
$__internal_126_$__cuda_sm70_shflsync_bfly_p:
[----:B------:R-:W-:Y:S01]  /*5670*/  HFMA2.MMA R145, -RZ, RZ, 0, 0 ;  /* 0x00000000ff917435 */ /* 0x000fe200000001ff */
[----:B------:R-:W-:Y:S04]  /*5680*/  WARPSYNC R154 ;  /* 0x0000009a00007348 */ /* 0x000fe80003800000 */
[----:B------:R0:W1:Y:S01]  /*5690*/  SHFL.BFLY PT, R147, R147, R152, R149 ;  /* 0x0c00009893937389 */ /* 0x00006200000e0095 */
[----:B------:R-:W-:Y:S05]  /*56a0*/  RET.REL.NODEC R144 `(_ZN10layer_norm13ln_bwd_kernelINS_13Kernel_traitsI6__halfS2_fS2_fjLj768ELj1ELj4ELj1ELj16ENS_18Kernel_traits_baseILj768ES2_S2_fS2_fjLj128EEEEELb0ELb1ELb1ELb0EEEvNS_9BwdParamsE) ;  /* 0xffffa95090007950 */ /* 0x000fea0003c3ffff */
.L_x_6343:
        /* <DEDUP_REMOVED lines=13> */
.L_x_9856:


//--------------------- .text._ZN10layer_norm13ln_bwd_kernelINS_13Kernel_traitsI6__halfS2_fS2_fjLj768ELj1ELj4ELj1ELj16ENS_18Kernel_traits_baseILj768ES2_S2_fS2_fjLj128EEEEELb0ELb1ELb1ELb1EEEvNS_9BwdParamsE --------------------------
	.section	.text._ZN10layer_norm13ln_bwd_kernelINS_13Kernel_traitsI6__halfS2_fS2_fjLj768ELj1ELj4ELj1ELj16ENS_18Kernel_traits_baseILj768ES2_S2_fS2_fjLj128EEEEELb0ELb1ELb1ELb1EEEvNS_9BwdParamsE,"ax",@progbits
	.sectioninfo	@"SHI_REGISTERS=251"
	.align	128
        .global         _ZN10layer_norm13ln_bwd_kernelINS_13Kernel_traitsI6__halfS2_fS2_fjLj768ELj1ELj4ELj1ELj16ENS_18Kernel_traits_baseILj768ES2_S2_fS2_fjLj128EEEEELb0ELb1ELb1ELb1EEEvNS_9BwdParamsE
        .type           _ZN10layer_norm13ln_bwd_kernelINS_13Kernel_traitsI6__halfS2_fS2_fjLj768ELj1ELj4ELj1ELj16ENS_18Kernel_traits_baseILj768ES2_S2_fS2_fjLj128EEEEELb0ELb1ELb1ELb1EEEvNS_9BwdParamsE,@function
        .size           _ZN10layer_norm13ln_bwd_kernelINS_13Kernel_traitsI6__halfS2_fS2_fjLj768ELj1ELj4ELj1ELj16ENS_18Kernel_traits_baseILj768ES2_S2_fS2_fjLj128EEEEELb0ELb1ELb1ELb1EEEvNS_9BwdParamsE,(.L_x_9857 - _ZN10layer_norm13ln_bwd_kernelINS_13Kernel_traitsI6__halfS2_fS2_fjLj768ELj1ELj4ELj1ELj16ENS_18Kernel_traits_baseILj768ES2_S2_fS2_fjLj128EEEEELb0ELb1ELb1ELb1EEEvNS_9BwdParamsE)
        .other          _ZN10layer_norm13ln_bwd_kernelINS_13Kernel_traitsI6__halfS2_fS2_fjLj768ELj1ELj4ELj1ELj16ENS_18Kernel_traits_baseILj768ES2_S2_fS2_fjLj128EEEEELb0ELb1ELb1ELb1EEEvNS_9BwdParamsE,@"STO_CUDA_ENTRY STV_DEFAULT"
_ZN10layer_norm13ln_bwd_kernelINS_13Kernel_traitsI6__halfS2_fS2_fjLj768ELj1ELj4ELj1ELj16ENS_18Kernel_traits_baseILj768ES2_S2_fS2_fjLj128EEEEELb0ELb1ELb1ELb1EEEvNS_9BwdParamsE:
.text._ZN10layer_norm13ln_bwd_kernelINS_13Kernel_traitsI6__halfS2_fS2_fjLj768ELj1ELj4ELj1ELj16ENS_18Kernel_traits_baseILj768ES2_S2_fS2_fjLj128EEEEELb0ELb1ELb1ELb1EEEvNS_9BwdParamsE:
        /* <DEDUP_REMOVED lines=54> */
.L_x_6345:
        /* <DEDUP_REMOVED lines=66> */
.L_x_6400:
        /* <DEDUP_REMOVED lines=32> */
.L_x_6348:
        /* <DEDUP_REMOVED lines=40> */
[C---:B------:R-:W-:Y:S02]  /*0c00*/  FADD.FTZ R208, -R220.reuse, R126 ;  /* 0x0000007edcd07221 */ /* 0x040fe40000010100 */
[C---:B------:R-:W-:Y:S01]  /*0c10*/  FADD.FTZ R158, -R220.reuse, R158 ;  /* 0x0000009edc9e7221 */ /* 0x040fe20000010100 */
[----:B-1----:R-:W-:Y:S01]  /*0c20*/  HADD2.F32 R160, -RZ, R131.H1_H1 ;  /* 0x30000083ffa07230 */ /* 0x002fe20000004100 */
        /* <DEDUP_REMOVED lines=20> */
[----:B------:R-:W-:Y:S01]  /*0d70*/  FADD.FTZ R220, -R220, R159 ;  /* 0x0000009fdcdc7221 */ /* 0x000fe20000010100 */
[----:B------:R-:W-:Y:S01]  /*0d80*/  HADD2.F32 R161, -RZ, R131.H0_H0 ;  /* 0x20000083ffa17230 */ /* 0x000fe20000004100 */
[C---:B-----5:R-:W-:Y:S01]  /*0d90*/  FMUL.FTZ R137, R193.reuse, R202 ;  /* 0x000000cac1897220 */ /* 0x060fe20000410000 */
[--C-:B0-----:R-:W-:Y:S01]  /*0da0*/  HADD2.F32 R3, -RZ, R143.reuse.H0_H0 ;  /* 0x2000008fff037230 */ /* 0x101fe20000004100 */
[C---:B------:R-:W-:Y:S01]  /*0db0*/  FMUL.FTZ R142, R193.reuse, R218 ;  /* 0x000000dac18e7220 */ /* 0x040fe20000410000 */
[----:B------:R-:W-:Y:S01]  /*0dc0*/  HADD2.F32 R2, -RZ, R143.H1_H1 ;  /* 0x3000008fff027230 */ /* 0x000fe20000004100 */
[C---:B------:R-:W-:Y:S01]  /*0dd0*/  FMUL.FTZ R159, R193.reuse, R158 ;  /* 0x0000009ec19f7220 */ /* 0x040fe20000410000 */
[--C-:B------:R-:W-:Y:S01]  /*0de0*/  HADD2.F32 R199, -RZ, R129.reuse.H0_H0 ;  /* 0x20000081ffc77230 */ /* 0x100fe20000004100 */
[C---:B------:R-:W-:Y:S01]  /*0df0*/  FMUL.FTZ R136, R193.reuse, R204 ;  /* 0x000000ccc1887220 */ /* 0x040fe20000410000 */
[----:B------:R-:W-:Y:S01]  /*0e00*/  HADD2.F32 R200, -RZ, R129.H1_H1 ;  /* 0x30000081ffc87230 */ /* 0x000fe20000004100 */
[----:B------:R-:W-:-:S02]  /*0e10*/  FMUL.FTZ R143, R193, R216 ;  /* 0x000000d8c18f7220 */ /* 0x000fc40000410000 */
[-C--:B------:R-:W-:Y:S01]  /*0e20*/  FMUL.FTZ R158, R190, R197.reuse ;  /* 0x000000c5be9e7220 */ /* 0x080fe20000410000 */
[----:B------:R-:W-:Y:S01]  /*0e30*/  HADD2.F32 R163, -RZ, R130.H0_H0 ;  /* 0x20000082ffa37230 */ /* 0x000fe20000004100 */
[C---:B------:R-:W-:Y:S01]  /*0e40*/  FMUL.FTZ R139, R193.reuse, R208 ;  /* 0x000000d0c18b7220 */ /* 0x040fe20000410000 */
[--C-:B------:R-:W-:Y:S01]  /*0e50*/  HADD2.F32 R135, -RZ, R141.reuse.H0_H0 ;  /* 0x2000008dff877230 */ /* 0x100fe20000004100 */
[C---:B------:R-:W-:Y:S01]  /*0e60*/  FMUL.FTZ R138, R193.reuse, R210 ;  /* 0x000000d2c18a7220 */ /* 0x040fe20000410000 */
[----:B------:R-:W-:Y:S01]  /*0e70*/  HADD2.F32 R134, -RZ, R141.H1_H1 ;  /* 0x3000008dff867230 */ /* 0x000fe20000004100 */
        /* <DEDUP_REMOVED lines=20> */
[----:B------:R-:W-:Y:S01]  /*0fc0*/  HADD2.F32 R205, -RZ, R140.H0_H0 ;  /* 0x2000008cffcd7230 */ /* 0x000fe20000004100 */
[----:B------:R-:W-:-:S02]  /*0fd0*/  FADD.FTZ R32, R32, R163 ;  /* 0x000000a320207221 */ /* 0x000fc40000010000 */
[-C--:B------:R-:W-:Y:S02]  /*0fe0*/  FFMA.FTZ R8, R141, R163.reuse, R8 ;  /* 0x000000a38d087223 */ /* 0x080fe40000010008 */
[----:B------:R-:W-:Y:S01]  /*0ff0*/  FMUL.FTZ R200, R186, R163 ;  /* 0x000000a3bac87220 */ /* 0x000fe20000410000 */
[----:B------:R-:W-:Y:S01]  /*1000*/  HADD2.F32 R206, -RZ, R140.H1_H1 ;  /* 0x3000008cffce7230 */ /* 0x000fe20000004100 */
        /* <DEDUP_REMOVED lines=10> */
[----:B------:R-:W-:Y:S01]  /*10b0*/  HADD2.F32 R162, -RZ, R130.H1_H1 ;  /* 0x30000082ffa27230 */ /* 0x000fe20000004100 */
        /* <DEDUP_REMOVED lines=50> */
[--C-:B------:R-:W-:Y:S01]  /*13e0*/  HADD2.F32 R133, -RZ, R152.reuse.H0_H0 ;  /* 0x20000098ff857230 */ /* 0x100fe20000004100 */
[----:B------:R-:W-:Y:S02]  /*13f0*/  FADD.FTZ R2, R3, R210 ;  /* 0x000000d203027221 */ /* 0x000fe40000010000 */
[----:B------:R-:W-:Y:S01]  /*1400*/  FFMA.FTZ R125, R151, R210, R125 ;  /* 0x000000d2977d7223 */ /* 0x000fe2000001007d */
[----:B------:R-:W-:Y:S01]  /*1410*/  HADD2.F32 R132, -RZ, R152.H1_H1 ;  /* 0x30000098ff847230 */ /* 0x000fe20000004100 */
[----:B------:R-:W-:Y:S01]  /*1420*/  FMUL.FTZ R212, R170, R133 ;  /* 0x00000085aad47220 */ /* 0x000fe20000410000 */
[--C-:B------:R-:W-:Y:S01]  /*1430*/  HADD2.F32 R131, -RZ, R153.reuse.H0_H0 ;  /* 0x20000099ff837230 */ /* 0x100fe20000004100 */
[----:B------:R-:W-:Y:S01]  /*1440*/  FADD.FTZ R3, R2, R211 ;  /* 0x000000d302037221 */ /* 0x000fe20000010000 */
[----:B------:R-:W-:Y:S01]  /*1450*/  HADD2.F32 R130, -RZ, R153.H1_H1 ;  /* 0x30000099ff827230 */ /* 0x000fe20000004100 */
[----:B------:R-:W-:-:S02]  /*1460*/  FMUL.FTZ R153, R193, R240 ;  /* 0x000000f0c1997220 */ /* 0x000fc40000410000 */
[----:B------:R-:W-:Y:S02]  /*1470*/  FFMA.FTZ R125, R150, R211, R125 ;  /* 0x000000d3967d7223 */ /* 0x000fe4000001007d */
[----:B------:R-:W-:Y:S02]  /*1480*/  FADD.FTZ R2, R3, R212 ;  /* 0x000000d403027221 */ /* 0x000fe40000010000 */
[----:B------:R-:W-:Y:S02]  /*1490*/  FMUL.FTZ R152, R193, R242 ;  /* 0x000000f2c1987220 */ /* 0x000fe40000410000 */
[----:B------:R-:W-:Y:S02]  /*14a0*/  FMUL.FTZ R213, R169, R132 ;  /* 0x00000084a9d57220 */ /* 0x000fe40000410000 */
[----:B------:R-:W-:Y:S01]  /*14b0*/  FFMA.FTZ R3, R153, R212, R125 ;  /* 0x000000d499037223 */ /* 0x000fe2000001007d */
[--C-:B------:R-:W-:Y:S01]  /*14c0*/  HADD2.F32 R127, -RZ, R155.reuse.H0_H0 ;  /* 0x2000009bff7f7230 */ /* 0x100fe20000004100 */
[----:B------:R-:W-:Y:S01]  /*14d0*/  FMUL.FTZ R214, R168, R131 ;  /* 0x00000083a8d67220 */ /* 0x000fe20000410000 */
[----:B------:R-:W-:Y:S01]  /*14e0*/  HADD2.F32 R126, -RZ, R155.H1_H1 ;  /* 0x3000009bff7e7230 */ /* 0x000fe20000004100 */
[----:B------:R-:W-:-:S02]  /*14f0*/  FMUL.FTZ R155, R193, R244 ;  /* 0x000000f4c19b7220 */ /* 0x000fc40000410000 */
[----:B------:R-:W-:Y:S02]  /*1500*/  FADD.FTZ R125, R2, R213 ;  /* 0x000000d5027d7221 */ /* 0x000fe40000010000 */
[----:B------:R-:W-:Y:S01]  /*1510*/  FFMA.FTZ R3, R152, R213, R3 ;  /* 0x000000d598037223 */ /* 0x000fe20000010003 */
[--C-:B------:R-:W-:Y:S01]  /*1520*/  HADD2.F32 R129, -RZ, R154.reuse.H0_H0 ;  /* 0x2000009aff817230 */ /* 0x100fe20000004100 */
[----:B------:R-:W-:Y:S01]  /*1530*/  FMUL.FTZ R215, R167, R130 ;  /* 0x00000082a7d77220 */ /* 0x000fe20000410000 */
[----:B------:R-:W-:Y:S01]  /*1540*/  HADD2.F32 R128, -RZ, R154.H1_H1 ;  /* 0x3000009aff807230 */ /* 0x000fe20000004100 */
        /* <DEDUP_REMOVED lines=38> */
.L_x_6349:
[----:B------:R-:W-:Y:S05]  /*17b0*/  BSYNC B1 ;  /* 0x0000000000017941 */ /* 0x000fea0003800000 */
.L_x_6347:
[----:B------:R-:W-:Y:S05]  /*17c0*/  BRA.DIV ~URZ, `(.L_x_6350) ;  /* 0x000032427f007947 */ /* 0x000fea000b800000 */
[----:B------:R1:W2:Y:S02]  /*17d0*/  SHFL.BFLY PT, R127, R124, 0x1, 0x1f ;  /* 0x0c201f007c7f7f89 */ /* 0x0002a400000e0000 */
.L_x_6401:
        /* <DEDUP_REMOVED lines=18> */
.L_x_6402:
        /* <DEDUP_REMOVED lines=33> */
.L_x_6353:
[----:B------:R-:W-:Y:S05]  /*1b10*/  BSYNC B1 ;  /* 0x0000000000017941 */ /* 0x000fea0003800000 */
.L_x_6352:
        /* <DEDUP_REMOVED lines=10> */
.L_x_6355:
[----:B------:R-:W-:Y:S05]  /*1bc0*/  BSYNC B1 ;  /* 0x0000000000017941 */ /* 0x000fea0003800000 */
.L_x_6354:
[----:B------:R-:W-:Y:S01]  /*1bd0*/  @!P5 ISETP.NE.AND.EX P3, PT, RZ, c[0x0][0x21c], PT, P3 ;  /* 0x00008700ff00da0c */ /* 0x000fe20003f65330 */
[----:B------:R-:W-:Y:S01]  /*1be0*/  BSSY B1, `(.L_x_6356) ;  /* 0x0000011000017945 */ /* 0x000fe20003800000 */
[----:B------:R-:W-:Y:S01]  /*1bf0*/  @!P5 ISETP.NE.U32.AND P0, PT, RZ, c[0x0][0x218], PT ;  /* 0x00008600ff00da0c */ /* 0x000fe20003f05070 */
[--C-:B------:R-:W-:Y:S01]  /*1c00*/  @P4 HADD2.F32 R124, -RZ, R180.reuse.H0_H0 ;  /* 0x200000b4ff7c4230 */ /* 0x100fe20000004100 */
[----:B------:R-:W-:Y:S01]  /*1c10*/  @P4 FMUL.FTZ R225, R3, c[0x0][0x1ec] ;  /* 0x00007b0003e14a20 */ /* 0x000fe20000410000 */
[----:B-1----:R-:W-:Y:S01]  /*1c20*/  @P4 HADD2.F32 R125, -RZ, R180.H1_H1 ;  /* 0x300000b4ff7d4230 */ /* 0x002fe20000004100 */
[----:B------:R-:W-:Y:S01]  /*1c30*/  @P4 FMUL.FTZ R224, R2, c[0x0][0x1ec] ;  /* 0x00007b0002e04a20 */ /* 0x000fe20000410000 */
[----:B------:R-:W-:Y:S01]  /*1c40*/  @P4 HADD2.F32 R128, -RZ, R181.H0_H0 ;  /* 0x200000b5ff804230 */ /* 0x000fe20000004100 */
        /* <DEDUP_REMOVED lines=10> */
.L_x_6357:
[----:B------:R-:W-:Y:S05]  /*1cf0*/  BSYNC B1 ;  /* 0x0000000000017941 */ /* 0x000fea0003800000 */
.L_x_6356:
[----:B------:R-:W-:Y:S01]  /*1d00*/  @P4 FMUL.FTZ R223, R127, c[0x0][0x1ec] ;  /* 0x00007b007fdf4a20 */ /* 0x000fe20000410000 */
[----:B------:R-:W-:Y:S01]  /*1d10*/  @!P5 ISETP.NE.AND.EX P1, PT, RZ, c[0x0][0x21c], PT, P1 ;  /* 0x00008700ff00da0c */ /* 0x000fe20003f25310 */
[----:B------:R-:W-:Y:S01]  /*1d20*/  @P4 FMUL.FTZ R124, R225, R124 ;  /* 0x0000007ce17c4220 */ /* 0x000fe20000410000 */
[----:B------:R-:W-:Y:S01]  /*1d30*/  BSSY B1, `(.L_x_6358) ;  /* 0x0000011000017945 */ /* 0x000fe20003800000 */
[----:B------:R-:W-:Y:S01]  /*1d40*/  @P4 FMUL.FTZ R128, R223, R128 ;  /* 0x00000080df804220 */ /* 0x000fe20000410000 */
[----:B------:R-:W-:Y:S01]  /*1d50*/  @!P5 ISETP.NE.U32.AND P3, PT, RZ, c[0x0][0x218], PT ;  /* 0x00008600ff00da0c */ /* 0x000fe20003f65070 */
[----:B------:R-:W-:Y:S01]  /*1d60*/  @P4 FMUL.FTZ R125, R224, R125 ;  /* 0x0000007de07d4220 */ /* 0x000fe20000410000 */
[----:B------:R-:W-:Y:S02]  /*1d70*/  @P4 F2FP.PACK_AB R124, RZ, R124 ;  /* 0x0000007cff7c423e */ /* 0x000fe400000000ff */
[----:B------:R-:W-:Y:S02]  /*1d80*/  @P4 F2FP.PACK_AB R126, RZ, R128 ;  /* 0x00000080ff7e423e */ /* 0x000fe400000000ff */
[----:B------:R-:W-:-:S02]  /*1d90*/  @P4 F2FP.PACK_AB R125, RZ, R125 ;  /* 0x0000007dff7d423e */ /* 0x000fc400000000ff */
        /* <DEDUP_REMOVED lines=10> */
.L_x_6359:
[----:B------:R-:W-:Y:S05]  /*1e40*/  BSYNC B1 ;  /* 0x0000000000017941 */ /* 0x000fea0003800000 */
.L_x_6358:
[----:B------:R-:W-:Y:S01]  /*1e50*/  @P4 PRMT R112, R124, 0x7610, R112 ;  /* 0x000076107c704816 */ /* 0x000fe20000000070 */
[----:B------:R-:W-:Y:S01]  /*1e60*/  BSSY B1, `(.L_x_6360) ;  /* 0x0000011000017945 */ /* 0x000fe20003800000 */
[----:B------:R-:W-:Y:S01]  /*1e70*/  @!P5 ISETP.NE.AND.EX P2, PT, RZ, c[0x0][0x21c], PT, P2 ;  /* 0x00008700ff00da0c */ /* 0x000fe20003f45320 */
[----:B------:R-:W-:Y:S01]  /*1e80*/  @P4 FMUL.FTZ R222, R128, c[0x0][0x1ec] ;  /* 0x00007b0080de4a20 */ /* 0x000fe20000410000 */
[----:B------:R-:W-:Y:S01]  /*1e90*/  @P4 PRMT R112, R112, 0x5410, R125 ;  /* 0x0000541070704816 */ /* 0x000fe2000000007d */
[----:B------:R-:W-:Y:S01]  /*1ea0*/  @P4 HADD2.F32 R125, -RZ, R181.H1_H1 ;  /* 0x300000b5ff7d4230 */ /* 0x000fe20000004100 */
[----:B------:R-:W-:Y:S02]  /*1eb0*/  ISETP.NE.U32.AND P1, PT, RZ, c[0x0][0x258], PT ;  /* 0x00009600ff007a0c */ /* 0x000fe40003f25070 */
[----:B------:R-:W-:Y:S02]  /*1ec0*/  @P4 PRMT R113, R126, 0x7610, R113 ;  /* 0x000076107e714816 */ /* 0x000fe40000000071 */
        /* <DEDUP_REMOVED lines=10> */
.L_x_6361:
[----:B------:R-:W-:Y:S05]  /*1f70*/  BSYNC B1 ;  /* 0x0000000000017941 */ /* 0x000fea0003800000 */
.L_x_6360:
[----:B------:R-:W-:Y:S01]  /*1f80*/  @P4 FMUL.FTZ R125, R222, R125 ;  /* 0x0000007dde7d4220 */ /* 0x000fe20000410000 */
[--C-:B------:R-:W-:Y:S01]  /*1f90*/  @P4 HADD2.F32 R124, -RZ, R182.reuse.H0_H0 ;  /* 0x200000b6ff7c4230 */ /* 0x100fe20000004100 */
[----:B------:R-:W-:Y:S01]  /*1fa0*/  @P4 FMUL.FTZ R163, R129, c[0x0][0x1ec] ;  /* 0x00007b0081a34a20 */ /* 0x000fe20000410000 */
[----:B------:R-:W-:Y:S01]  /*1fb0*/  @!P5 ISETP.NE.AND.EX P0, PT, RZ, c[0x0][0x21c], PT, P0 ;  /* 0x00008700ff00da0c */ /* 0x000fe20003f05300 */
[----:B------:R-:W-:Y:S01]  /*1fc0*/  BSSY B1, `(.L_x_6362) ;  /* 0x0000010000017945 */ /* 0x000fe20003800000 */
[----:B------:R-:W-:Y:S01]  /*1fd0*/  @!P5 ISETP.NE.U32.AND P2, PT, RZ, c[0x0][0x218], PT ;  /* 0x00008600ff00da0c */ /* 0x000fe20003f45070 */
[----:B------:R-:W-:Y:S01]  /*1fe0*/  @P4 HADD2.F32 R131, -RZ, R182.H1_H1 ;  /* 0x300000b6ff834230 */ /* 0x000fe20000004100 */
[----:B------:R-:W-:Y:S01]  /*1ff0*/  ISETP.NE.AND.EX P1, PT, RZ, c[0x0][0x25c], PT, P1 ;  /* 0x00009700ff007a0c */ /* 0x000fe20003f25310 */
[----:B------:R-:W-:Y:S01]  /*2000*/  @P4 FMUL.FTZ R124, R163, R124 ;  /* 0x0000007ca37c4220 */ /* 0x000fe20000410000 */
[----:B------:R-:W-:Y:S02]  /*2010*/  @P4 F2FP.PACK_AB R125, RZ, R125 ;  /* 0x0000007dff7d423e */ /* 0x000fe400000000ff */
        /* <DEDUP_REMOVED lines=10> */
.L_x_6363:
[----:B------:R-:W-:Y:S05]  /*20c0*/  BSYNC B1 ;  /* 0x0000000000017941 */ /* 0x000fea0003800000 */
.L_x_6362:
[----:B------:R-:W-:Y:S01]  /*20d0*/  @P4 FMUL.FTZ R162, R130, c[0x0][0x1ec] ;  /* 0x00007b0082a24a20 */ /* 0x000fe20000410000 */
[----:B------:R-:W-:Y:S01]  /*20e0*/  @!P5 ISETP.NE.AND.EX P3, PT, RZ, c[0x0][0x21c], PT, P3 ;  /* 0x00008700ff00da0c */ /* 0x000fe20003f65330 */
[----:B------:R-:W-:Y:S01]  /*20f0*/  BSSY B1, `(.L_x_6364) ;  /* 0x000000e000017945 */ /* 0x000fe20003800000 */
[----:B------:R-:W-:Y:S01]  /*2100*/  @P4 F2FP.PACK_AB R124, RZ, R124 ;  /* 0x0000007cff7c423e */ /* 0x000fe200000000ff */
[----:B------:R-:W-:Y:S01]  /*2110*/  @P4 HADD2.F32 R132, -RZ, R183.H0_H0 ;  /* 0x200000b7ff844230 */ /* 0x000fe20000004100 */
        /* <DEDUP_REMOVED lines=11> */
.L_x_6365:
[----:B------:R-:W-:Y:S05]  /*21d0*/  BSYNC B1 ;  /* 0x0000000000017941 */ /* 0x000fea0003800000 */
.L_x_6364:
[----:B------:R-:W-:Y:S01]  /*21e0*/  @P4 FMUL.FTZ R161, R135, c[0x0][0x1ec] ;  /* 0x00007b0087a14a20 */ /* 0x000fe20000410000 */
[----:B------:R-:W-:Y:S01]  /*21f0*/  @!P5 ISETP.NE.AND.EX P2, PT, RZ, c[0x0][0x21c], PT, P2 ;  /* 0x00008700ff00da0c */ /* 0x000fe20003f45320 */
[----:B------:R-:W-:Y:S01]  /*2200*/  BSSY B1, `(.L_x_6366) ;  /* 0x000000e000017945 */ /* 0x000fe20003800000 */
[----:B------:R-:W-:Y:S01]  /*2210*/  @P4 F2FP.PACK_AB R131, RZ, R131 ;  /* 0x00000083ff83423e */ /* 0x000fe200000000ff */
[----:B------:R-:W-:Y:S01]  /*2220*/  @P4 HADD2.F32 R133, -RZ, R183.H1_H1 ;  /* 0x300000b7ff854230 */ /* 0x000fe20000004100 */
        /* <DEDUP_REMOVED lines=11> */
.L_x_6367:
[----:B------:R-:W-:Y:S05]  /*22e0*/  BSYNC B1 ;  /* 0x0000000000017941 */ /* 0x000fea0003800000 */
.L_x_6366:
[----:B------:R-:W-:Y:S01]  /*22f0*/  @P4 FMUL.FTZ R160, R134, c[0x0][0x1ec] ;  /* 0x00007b0086a04a20 */ /* 0x000fe20000410000 */
[----:B------:R-:W-:Y:S01]  /*2300*/  ISETP.NE.U32.AND P0, PT, RZ, c[0x0][0x258], PT ;  /* 0x00009600ff007a0c */ /* 0x000fe20003f05070 */
[----:B-----5:R-:W-:Y:S01]  /*2310*/  @P4 HADD2.F32 R235, -RZ, R108.H1_H1 ;  /* 0x3000006cffeb4230 */ /* 0x020fe20000004100 */
[----:B------:R-:W-:Y:S01]  /*2320*/  @P4 F2FP.PACK_AB R132, RZ, R132 ;  /* 0x00000084ff84423e */ /* 0x000fe200000000ff */
[----:B------:R-:W-:Y:S01]  /*2330*/  @P4 FMUL.FTZ R133, R160, R133 ;  /* 0x00000085a0854220 */ /* 0x000fe20000410000 */
[----:B------:R-:W-:Y:S01]  /*2340*/  @P4 PRMT R114, R124, 0x7610, R114 ;  /* 0x000076107c724816 */ /* 0x000fe20000000072 */
[----:B------:R-:W-:Y:S01]  /*2350*/  @P4 HADD2.F32 R234, -RZ, R109.H0_H0 ;  /* 0x2000006dffea4230 */ /* 0x000fe20000004100 */
[----:B------:R-:W-:Y:S01]  /*2360*/  ISETP.NE.AND.EX P0, PT, RZ, c[0x0][0x25c], PT, P0 ;  /* 0x00009700ff007a0c */ /* 0x000fe20003f05300 */
[----:B------:R-:W-:Y:S01]  /*2370*/  @P4 HADD2.F32 R232, -RZ, R110.H0_H0 ;  /* 0x2000006effe84230 */ /* 0x000fe20000004100 */
[----:B------:R-:W-:Y:S01]  /*2380*/  @P4 PRMT R115, R132, 0x7610, R115 ;  /* 0x0000761084734816 */ /* 0x000fe20000000073 */
[----:B------:R-:W-:Y:S01]  /*2390*/  @P4 HADD2.F32 R230, -RZ, R111.H0_H0 ;  /* 0x2000006fffe64230 */ /* 0x000fe20000004100 */
[----:B------:R-:W-:-:S02]  /*23a0*/  @P4 PRMT R114, R114, 0x5410, R131 ;  /* 0x0000541072724816 */ /* 0x000fc40000000083 */
[----:B------:R-:W-:Y:S02]  /*23b0*/  @P1 MOV R132, 0x20 ;  /* 0x0000002000841802 */ /* 0x000fe40000000f00 */
[----:B------:R-:W-:Y:S02]  /*23c0*/  @P4 MOV R231, 0x10 ;  /* 0x0000001000e74802 */ /* 0x000fe40000000f00 */
[----:B------:R-:W-:Y:S02]  /*23d0*/  SEL R126, R127, R118, P0 ;  /* 0x000000767f7e7207 */ /* 0x000fe40000000000 */
[----:B------:R-:W-:Y:S02]  /*23e0*/  SEL R131, R134, R123, P0 ;  /* 0x0000007b86837207 */ /* 0x000fe40000000000 */
[----:B------:R-:W-:Y:S01]  /*23f0*/  @P4 F2FP.PACK_AB R229, RZ, R133 ;  /* 0x00000085ffe5423e */ /* 0x000fe200000000ff */
[----:B------:R-:W-:Y:S01]  /*2400*/  @P1 IMAD.WIDE.U32 R132, R221, R132, c[0x0][0x258] ;  /* 0x00009600dd841625 */ /* 0x000fe200078e0084 */
[----:B------:R-:W-:Y:S01]  /*2410*/  @P4 MOV R233, 0x10 ;  /* 0x0000001000e94802 */ /* 0x000fe20000000f00 */
[----:B------:R-:W-:Y:S01]  /*2420*/  @P4 HADD2.F32 R221, -RZ, R108.H0_H0 ;  /* 0x2000006cffdd4230 */ /* 0x000fe20000004100 */
[----:B------:R-:W-:-:S02]  /*2430*/  SEL R127, R128, R119, P0 ;  /* 0x00000077807f7207 */ /* 0x000fc40000000000 */
[----:B------:R-:W-:Y:S02]  /*2440*/  @P4 IADD3 R134, R228, 0x20, RZ ;  /* 0x00000020e4864810 */ /* 0x000fe40007ffe0ff */
[----:B------:R-:W-:Y:S02]  /*2450*/  SEL R128, R129, R120, P0 ;  /* 0x0000007881807207 */ /* 0x000fe40000000000 */
[----:B------:R-:W-:Y:S02]  /*2460*/  @P4 PRMT R113, R113, 0x5410, R125 ;  /* 0x0000541071714816 */ /* 0x000fe4000000007d */
[----:B------:R-:W-:Y:S02]  /*2470*/  SEL R129, R130, R121, P0 ;  /* 0x0000007982817207 */ /* 0x000fe40000000000 */
[----:B------:R-:W-:Y:S02]  /*2480*/  SEL R124, R3, R116, P0 ;  /* 0x00000074037c7207 */ /* 0x000fe40000000000 */
[----:B------:R-:W-:Y:S01]  /*2490*/  SEL R125, R2, R117, P0 ;  /* 0x00000075027d7207 */ /* 0x000fe20000000000 */
[----:B------:R-:W-:Y:S01]  /*24a0*/  @P4 IMAD.WIDE.U32 R2, R228, R231, c[0x0][0x248] ;  /* 0x00009200e4024625 */ /* 0x000fe200078e00e7 */
[----:B------:R-:W-:Y:S01]  /*24b0*/  SEL R130, R135, R122, P0 ;  /* 0x0000007a87827207 */ /* 0x000fe20000000000 */
[----:B------:R-:W-:Y:S01]  /*24c0*/  @P4 HADD2.F32 R231, -RZ, R110.H1_H1 ;  /* 0x3000006effe74230 */ /* 0x000fe20000004100 */
[----:B------:R-:W-:Y:S01]  /*24d0*/  @P4 PRMT R115, R115, 0x5410, R229 ;  /* 0x0000541073734816 */ /* 0x000fe200000000e5 */
[----:B------:R-:W-:Y:S01]  /*24e0*/  @P4 IMAD.WIDE.U32 R134, R134, R233, c[0x0][0x170] ;  /* 0x00005c0086864625 */ /* 0x000fe200078e00e9 */
[----:B------:R-:W-:Y:S01]  /*24f0*/  @P1 STG.E.128 [R132.64], R124 ;  /* 0x0000007c84001986 */ /* 0x000fe2000c101d04 */
[----:B------:R-:W-:-:S02]  /*2500*/  @P4 HADD2.F32 R233, -RZ, R109.H1_H1 ;  /* 0x3000006dffe94230 */ /* 0x000fc40000004100 */
[----:B------:R-:W-:Y:S01]  /*2510*/  @P4 HADD2.F32 R229, -RZ, R111.H1_H1 ;  /* 0x3000006fffe54230 */ /* 0x000fe20000004100 */
[----:B------:R0:W-:Y:S04]  /*2520*/  @P1 STG.E.128 [R132.64+0x10], R128 ;  /* 0x0000108084001986 */ /* 0x0001e8000c101d04 */
[----:B------:R1:W-:Y:S04]  /*2530*/  @P4 STG.E.128 [R2.64], R112 ;  /* 0x0000007002004986 */ /* 0x0003e8000c101d04 */
[----:B------:R1:W5:Y:S01]  /*2540*/  @P4 LDG.E.128 R108, [R134.64] ;  /* 0x00000004866c4981 */ /* 0x000362000c1e1d00 */
[----:B------:R-:W-:Y:S01]  /*2550*/  @!P5 ISETP.NE.U32.AND P3, PT, RZ, c[0x0][0x218], PT ;  /* 0x00008600ff00da0c */ /* 0x000fe20003f65070 */
[----:B------:R-:W-:Y:S01]  /*2560*/  BSSY B1, `(.L_x_6368) ;  /* 0x0000010000017945 */ /* 0x000fe20003800000 */
[----:B------:R-:W-:-:S02]  /*2570*/  @!P5 ISETP.NE.U32.AND P6, PT, RZ, c[0x0][0x218], PT ;  /* 0x00008600ff00da0c */ /* 0x000fc40003fc5070 */
[----:B------:R-:W-:Y:S02]  /*2580*/  @!P5 ISETP.NE.AND.EX P3, PT, RZ, c[0x0][0x21c], PT, P3 ;  /* 0x00008700ff00da0c */ /* 0x000fe40003f65330 */
[----:B------:R-:W-:Y:S02]  /*2590*/  @!P5 ISETP.NE.AND.EX P6, PT, RZ, c[0x0][0x21c], PT, P6 ;  /* 0x00008700ff00da0c */ /* 0x000fe40003fc5360 */
[----:B------:R-:W-:Y:S02]  /*25a0*/  @!P5 ISETP.NE.U32.AND P2, PT, RZ, c[0x0][0x218], PT ;  /* 0x00008600ff00da0c */ /* 0x000fe40003f45070 */
[----:B0-----:R-:W-:Y:S02]  /*25b0*/  @!P5 FSEL R128, R93, RZ, P3 ;  /* 0x000000ff5d80d208 */ /* 0x001fe40001800000 */
[----:B------:R-:W-:Y:S01]  /*25c0*/  @!P5 FSEL R129, R92, RZ, P6 ;  /* 0x000000ff5c81d208 */ /* 0x000fe20003000000 */
[----:B------:R-:W-:Y:S05]  /*25d0*/  @!P5 BRA `(.L_x_6369) ;  /* 0x000000800000d947 */ /* 0x000fea0003800000 */
[----:B-1----:R-:W-:Y:S02]  /*25e0*/  ISETP.NE.AND P6, PT, R196, RZ, PT ;  /* 0x000000ffc400720c */ /* 0x002fe40003fc5270 */
[----:B------:R-:W-:-:S02]  /*25f0*/  ISETP.NE.U32.AND P3, PT, RZ, c[0x0][0x218], PT ;  /* 0x00008600ff007a0c */ /* 0x000fc40003f65070 */
[----:B------:R-:W-:Y:S02]  /*2600*/  FSEL R3, R227, RZ, !P6 ;  /* 0x000000ffe3037208 */ /* 0x000fe40007000000 */
[----:B------:R-:W-:-:S03]  /*2610*/  ISETP.NE.AND.EX P3, PT, RZ, c[0x0][0x21c], PT, P3 ;  /* 0x00008700ff007a0c */ /* 0x000fc60003f65330 */
[----:B------:R-:W-:-:S04]  /*2620*/  FFMA.FTZ R3, R145, R226, R3 ;  /* 0x000000e291037223 */ /* 0x000fc80000010003 */
[----:B------:R-:W-:-:S04]  /*2630*/  FADD.FTZ R2, R204, -R3 ;  /* 0x80000003cc027221 */ /* 0x000fc80000010000 */
[----:B------:R-:W-:-:S04]  /*2640*/  FMUL.FTZ R129, R193, R2 ;  /* 0x00000002c1817220 */ /* 0x000fc80000410000 */
[----:B------:R-:W-:Y:S02]  /*2650*/  @P3 FADD.FTZ R129, R92, R129 ;  /* 0x000000815c813221 */ /* 0x000fe40000010000 */
.L_x_6369:
[----:B-1----:R-:W-:Y:S05]  /*2660*/  BSYNC B1 ;  /* 0x0000000000017941 */ /* 0x002fea0003800000 */
.L_x_6368:
        /* <DEDUP_REMOVED lines=10> */
.L_x_6371:
[----:B------:R-:W-:Y:S05]  /*2710*/  BSYNC B1 ;  /* 0x0000000000017941 */ /* 0x000fea0003800000 */
.L_x_6370:
        /* <DEDUP_REMOVED lines=18> */
.L_x_6373:
[----:B------:R-:W-:Y:S05]  /*2840*/  BSYNC B1 ;  /* 0x0000000000017941 */ /* 0x000fea0003800000 */
.L_x_6372:
        /* <DEDUP_REMOVED lines=12> */
.L_x_6375:
[----:B------:R-:W-:Y:S05]  /*2910*/  BSYNC B1 ;  /* 0x0000000000017941 */ /* 0x000fea0003800000 */
.L_x_6374:
        /* <DEDUP_REMOVED lines=19> */
.L_x_6377:
[----:B------:R-:W-:Y:S05]  /*2a50*/  BSYNC B1 ;  /* 0x0000000000017941 */ /* 0x000fea0003800000 */
.L_x_6376:
        /* <DEDUP_REMOVED lines=10> */
.L_x_6379:
[----:B------:R-:W-:Y:S05]  /*2b00*/  BSYNC B1 ;  /* 0x0000000000017941 */ /* 0x000fea0003800000 */
.L_x_6378:
        /* <DEDUP_REMOVED lines=16> */
.L_x_6381:
[----:B------:R-:W-:Y:S05]  /*2c10*/  BSYNC B1 ;  /* 0x0000000000017941 */ /* 0x000fea0003800000 */
.L_x_6380:
        /* <DEDUP_REMOVED lines=12> */
.L_x_6383:
[----:B------:R-:W-:Y:S05]  /*2ce0*/  BSYNC B1 ;  /* 0x0000000000017941 */ /* 0x000fea0003800000 */
.L_x_6382:
[----:B------:R-:W-:Y:S01]  /*2cf0*/  SEL R127, R132, R123, P0 ;  /* 0x0000007b847f7207 */ /* 0x000fe20000000000 */
[--C-:B------:R-:W-:Y:S01]  /*2d00*/  @P4 HADD2.F32 R236, -RZ, R80.reuse.H0_H0 ;  /* 0x20000050ffec4230 */ /* 0x100fe20000004100 */
[----:B------:R-:W-:Y:S01]  /*2d10*/  @P4 FMUL.FTZ R129, R129, c[0x0][0x1ec] ;  /* 0x00007b0081814a20 */ /* 0x000fe20000410000 */
[----:B------:R-:W-:Y:S01]  /*2d20*/  @P4 HADD2.F32 R195, -RZ, R80.H1_H1 ;  /* 0x30000050ffc34230 */ /* 0x000fe20000004100 */
[----:B------:R-:W-:Y:S01]  /*2d30*/  @P4 FMUL.FTZ R128, R128, c[0x0][0x1ec] ;  /* 0x00007b0080804a20 */ /* 0x000fe20000410000 */
[----:B------:R0:W-:Y:S01]  /*2d40*/  @P1 STG.E.128 [R2.64+0x10], R124 ;  /* 0x0000107c02001986 */ /* 0x0001e2000c101d04 */
[--C-:B------:R-:W-:Y:S01]  /*2d50*/  @P4 HADD2.F32 R238, -RZ, R81.reuse.H0_H0 ;  /* 0x20000051ffee4230 */ /* 0x100fe20000004100 */
[----:B------:R-:W-:Y:S01]  /*2d60*/  @P4 FMUL.FTZ R236, R129, R236 ;  /* 0x000000ec81ec4220 */ /* 0x000fe20000410000 */
[----:B------:R-:W-:Y:S01]  /*2d70*/  @P4 HADD2.F32 R237, -RZ, R81.H1_H1 ;  /* 0x30000051ffed4230 */ /* 0x000fe20000004100 */
[----:B------:R-:W-:Y:S01]  /*2d80*/  @P4 FMUL.FTZ R131, R131, c[0x0][0x1ec] ;  /* 0x00007b0083834a20 */ /* 0x000fe20000410000 */
[----:B-----5:R-:W-:Y:S01]  /*2d90*/  @P4 HADD2.F32 R240, -RZ, R108.H1_H1 ;  /* 0x3000006cfff04230 */ /* 0x020fe20000004100 */
[----:B------:R-:W-:Y:S01]  /*2da0*/  @P4 FMUL.FTZ R133, R133, c[0x0][0x1ec] ;  /* 0x00007b0085854a20 */ /* 0x000fe20000410000 */
[----:B------:R-:W-:Y:S01]  /*2db0*/  @P4 F2FP.PACK_AB R236, RZ, R236 ;  /* 0x000000ecffec423e */ /* 0x000fe200000000ff */
[----:B------:R-:W-:Y:S01]  /*2dc0*/  @P4 FMUL.FTZ R195, R128, R195 ;  /* 0x000000c380c34220 */ /* 0x000fe20000410000 */
[----:B------:R-:W-:Y:S01]  /*2dd0*/  @P4 HADD2.F32 R239, -RZ, R109.H0_H0 ;  /* 0x2000006dffef4230 */ /* 0x000fe20000004100 */
[----:B------:R-:W-:Y:S01]  /*2de0*/  @P4 FMUL.FTZ R130, R130, c[0x0][0x1ec] ;  /* 0x00007b0082824a20 */ /* 0x000fe20000410000 */
[----:B------:R-:W-:Y:S01]  /*2df0*/  @P4 PRMT R112, R236, 0x7610, R112 ;  /* 0x00007610ec704816 */ /* 0x000fe20000000070 */
[----:B------:R-:W-:Y:S01]  /*2e00*/  @P4 FMUL.FTZ R238, R131, R238 ;  /* 0x000000ee83ee4220 */ /* 0x000fe20000410000 */
[----:B------:R-:W-:Y:S01]  /*2e10*/  @P4 F2FP.PACK_AB R195, RZ, R195 ;  /* 0x000000c3ffc3423e */ /* 0x000fe200000000ff */
[----:B------:R-:W-:Y:S01]  /*2e20*/  @P4 FMUL.FTZ R132, R132, c[0x0][0x1ec] ;  /* 0x00007b0084844a20 */ /* 0x000fe20000410000 */
[----:B------:R-:W-:Y:S01]  /*2e30*/  @P4 HADD2.F32 R236, -RZ, R110.H1_H1 ;  /* 0x3000006effec4230 */ /* 0x000fe20000004100 */
[----:B------:R-:W-:Y:S01]  /*2e40*/  @P4 FMUL.FTZ R237, R130, R237 ;  /* 0x000000ed82ed4220 */ /* 0x000fe20000410000 */
[----:B------:R-:W-:Y:S01]  /*2e50*/  @P4 F2FP.PACK_AB R238, RZ, R238 ;  /* 0x000000eeffee423e */ /* 0x000fe200000000ff */
[--C-:B0-----:R-:W-:Y:S01]  /*2e60*/  @P4 HADD2.F32 R2, -RZ, R82.reuse.H0_H0 ;  /* 0x20000052ff024230 */ /* 0x101fe20000004100 */
[----:B------:R-:W-:Y:S01]  /*2e70*/  @P4 FMUL.FTZ R127, R135, c[0x0][0x1ec] ;  /* 0x00007b00877f4a20 */ /* 0x000fe20000410000 */
[--C-:B------:R-:W-:Y:S01]  /*2e80*/  @P4 HADD2.F32 R124, -RZ, R83.reuse.H0_H0 ;  /* 0x20000053ff7c4230 */ /* 0x100fe20000004100 */
[----:B------:R-:W-:Y:S01]  /*2e90*/  @P4 FMUL.FTZ R126, R134, c[0x0][0x1ec] ;  /* 0x00007b00867e4a20 */ /* 0x000fe20000410000 */
[----:B------:R-:W-:Y:S01]  /*2ea0*/  @P4 HADD2.F32 R3, -RZ, R82.H1_H1 ;  /* 0x30000052ff034230 */ /* 0x000fe20000004100 */
[----:B------:R-:W-:Y:S01]  /*2eb0*/  @P4 FMUL.FTZ R2, R127, R2 ;  /* 0x000000027f024220 */ /* 0x000fe20000410000 */
[----:B------:R-:W-:Y:S01]  /*2ec0*/  @P4 HADD2.F32 R125, -RZ, R83.H1_H1 ;  /* 0x30000053ff7d4230 */ /* 0x000fe20000004100 */
[----:B------:R-:W-:Y:S01]  /*2ed0*/  @P4 FMUL.FTZ R124, R133, R124 ;  /* 0x0000007c857c4220 */ /* 0x000fe20000410000 */
[----:B------:R-:W-:Y:S01]  /*2ee0*/  @P4 PRMT R112, R112, 0x5410, R195 ;  /* 0x0000541070704816 */ /* 0x000fe200000000c3 */
[----:B------:R-:W-:Y:S01]  /*2ef0*/  @P4 FMUL.FTZ R3, R126, R3 ;  /* 0x000000037e034220 */ /* 0x000fe20000410000 */
[----:B------:R-:W-:Y:S01]  /*2f00*/  @P4 F2FP.PACK_AB R2, RZ, R2 ;  /* 0x00000002ff02423e */ /* 0x000fe200000000ff */
[----:B------:R-:W-:Y:S01]  /*2f10*/  @P4 FMUL.FTZ R125, R132, R125 ;  /* 0x0000007d847d4220 */ /* 0x000fe20000410000 */
[----:B------:R-:W-:-:S02]  /*2f20*/  @P4 F2FP.PACK_AB R124, RZ, R124 ;  /* 0x0000007cff7c423e */ /* 0x000fc400000000ff */
[----:B------:R-:W-:Y:S02]  /*2f30*/  @P4 F2FP.PACK_AB R3, RZ, R3 ;  /* 0x00000003ff03423e */ /* 0x000fe400000000ff */
[----:B------:R-:W-:Y:S02]  /*2f40*/  @P4 MOV R135, 0x10 ;  /* 0x0000001000874802 */ /* 0x000fe40000000f00 */
[----:B------:R-:W-:Y:S02]  /*2f50*/  @P4 IADD3 R134, R228, 0x20, RZ ;  /* 0x00000020e4864810 */ /* 0x000fe40007ffe0ff */
[----:B------:R-:W-:Y:S02]  /*2f60*/  @P4 PRMT R114, R2, 0x7610, R114 ;  /* 0x0000761002724816 */ /* 0x000fe40000000072 */
[----:B------:R-:W-:Y:S02]  /*2f70*/  @P4 F2FP.PACK_AB R237, RZ, R237 ;  /* 0x000000edffed423e */ /* 0x000fe400000000ff */
[----:B------:R-:W-:-:S02]  /*2f80*/  @P4 F2FP.PACK_AB R125, RZ, R125 ;  /* 0x0000007dff7d423e */ /* 0x000fc400000000ff */
[----:B------:R-:W-:Y:S01]  /*2f90*/  @P4 PRMT R113, R238, 0x7610, R113 ;  /* 0x00007610ee714816 */ /* 0x000fe20000000071 */
[----:B------:R-:W-:Y:S01]  /*2fa0*/  @P4 HADD2.F32 R238, -RZ, R109.H1_H1 ;  /* 0x3000006dffee4230 */ /* 0x000fe20000004100 */
[----:B------:R-:W-:Y:S02]  /*2fb0*/  @P4 MOV R195, 0x10 ;  /* 0x0000001000c34802 */ /* 0x000fe40000000f00 */
[----:B------:R-:W-:Y:S02]  /*2fc0*/  IADD3 R228, R228, 0x40, RZ ;  /* 0x00000040e4e47810 */ /* 0x000fe40007ffe0ff */
[----:B------:R-:W-:Y:S02]  /*2fd0*/  @P4 PRMT R115, R124, 0x7610, R115 ;  /* 0x000076107c734816 */ /* 0x000fe40000000073 */
[----:B------:R-:W-:Y:S01]  /*2fe0*/  @P4 PRMT R114, R114, 0x5410, R3 ;  /* 0x0000541072724816 */ /* 0x000fe20000000003 */
[----:B------:R-:W-:Y:S01]  /*2ff0*/  @P4 IMAD.WIDE.U32 R2, R134, R135, c[0x0][0x248] ;  /* 0x0000920086024625 */ /* 0x000fe200078e0087 */
[----:B------:R-:W-:Y:S01]  /*3000*/  @P4 PRMT R113, R113, 0x5410, R237 ;  /* 0x0000541071714816 */ /* 0x000fe200000000ed */
[----:B------:R-:W-:Y:S01]  /*3010*/  @P4 HADD2.F32 R134, -RZ, R108.H0_H0 ;  /* 0x2000006cff864230 */ /* 0x000fe20000004100 */
[----:B------:R-:W-:Y:S01]  /*3020*/  @P4 PRMT R115, R115, 0x5410, R125 ;  /* 0x0000541073734816 */ /* 0x000fe2000000007d */
[----:B------:R-:W-:Y:S01]  /*3030*/  @P4 IMAD.WIDE.U32 R124, R228, R195, c[0x0][0x170] ;  /* 0x00005c00e47c4625 */ /* 0x000fe200078e00c3 */
[----:B------:R-:W-:-:S02]  /*3040*/  @P4 HADD2.F32 R237, -RZ, R110.H0_H0 ;  /* 0x2000006effed4230 */ /* 0x000fc40000004100 */
[--C-:B------:R-:W-:Y:S01]  /*3050*/  @P4 HADD2.F32 R195, -RZ, R111.reuse.H0_H0 ;  /* 0x2000006fffc34230 */ /* 0x100fe20000004100 */
[----:B------:R0:W-:Y:S01]  /*3060*/  @P4 STG.E.128 [R2.64], R112 ;  /* 0x0000007002004986 */ /* 0x0001e2000c101d04 */
[----:B------:R-:W-:-:S03]  /*3070*/  @P4 HADD2.F32 R135, -RZ, R111.H1_H1 ;  /* 0x3000006fff874230 */ /* 0x000fc60000004100 */
        /* <DEDUP_REMOVED lines=9> */
[--C-:B------:R-:W-:Y:S01]  /*3110*/  @P4 HADD2.F32 R222, -RZ, R76.reuse.H0_H0 ;  /* 0x2000004cffde4230 */ /* 0x100fe20000004100 */
[----:B------:R-:W-:Y:S01]  /*3120*/  @P4 FFMA.FTZ R65, R224, R235, R65 ;  /* 0x000000ebe0414223 */ /* 0x000fe20000010041 */
[----:B------:R-:W-:Y:S01]  /*3130*/  @P4 HADD2.F32 R223, -RZ, R76.H1_H1 ;  /* 0x3000004cffdf4230 */ /* 0x000fe20000004100 */
[----:B0-----:R-:W-:Y:S01]  /*3140*/  @!P5 FSEL R3, R100, RZ, P3 ;  /* 0x000000ff6403d208 */ /* 0x001fe20001800000 */
        /* <DEDUP_REMOVED lines=9> */
.L_x_6385:
[----:B-1----:R-:W-:Y:S05]  /*31e0*/  BSYNC B1 ;  /* 0x0000000000017941 */ /* 0x002fea0003800000 */
.L_x_6384:
        /* <DEDUP_REMOVED lines=12> */
.L_x_6387:
[----:B------:R-:W-:Y:S05]  /*32b0*/  BSYNC B1 ;  /* 0x0000000000017941 */ /* 0x000fea0003800000 */
.L_x_6386:
[----:B------:R-:W-:Y:S01]  /*32c0*/  @P4 FMUL.FTZ R2, R124, c[0x0][0x1ec] ;  /* 0x00007b007c024a20 */ /* 0x000fe20000410000 */
[----:B------:R-:W-:Y:S01]  /*32d0*/  @!P5 ISETP.NE.U32.AND P2, PT, RZ, c[0x0][0x218], PT ;  /* 0x00008600ff00da0c */ /* 0x000fe20003f45070 */
[----:B------:R-:W-:Y:S01]  /*32e0*/  @P4 FMUL.FTZ R221, R125, R222 ;  /* 0x000000de7ddd4220 */ /* 0x000fe20000410000 */
[----:B------:R-:W-:Y:S01]  /*32f0*/  BSSY B1, `(.L_x_6388) ;  /* 0x0000012000017945 */ /* 0x000fe20003800000 */
[----:B------:R-:W-:Y:S01]  /*3300*/  @P4 FMUL.FTZ R222, R2, R223 ;  /* 0x000000df02de4220 */ /* 0x000fe20000410000 */
[----:B------:R-:W-:Y:S01]  /*3310*/  @!P5 ISETP.NE.AND.EX P2, PT, RZ, c[0x0][0x21c], PT, P2 ;  /* 0x00008700ff00da0c */ /* 0x000fe20003f45320 */
[----:B------:R-:W-:Y:S01]  /*3320*/  @P4 FFMA.FTZ R60, R163, R232, R60 ;  /* 0x000000e8a33c4223 */ /* 0x000fe2000001003c */
[----:B------:R-:W-:Y:S01]  /*3330*/  @!P5 ISETP.NE.U32.AND P6, PT, RZ, c[0x0][0x218], PT ;  /* 0x00008600ff00da0c */ /* 0x000fe20003fc5070 */
[----:B------:R-:W-:Y:S01]  /*3340*/  @P4 FFMA.FTZ R61, R162, R231, R61 ;  /* 0x000000e7a23d4223 */ /* 0x000fe2000001003d */
        /* <DEDUP_REMOVED lines=12> */
.L_x_6389:
[----:B------:R-:W-:Y:S05]  /*3410*/  BSYNC B1 ;  /* 0x0000000000017941 */ /* 0x000fea0003800000 */
.L_x_6388:
[----:B------:R-:W-:Y:S01]  /*3420*/  @!P5 ISETP.NE.U32.AND P2, PT, RZ, c[0x0][0x218], PT ;  /* 0x00008600ff00da0c */ /* 0x000fe20003f45070 */
[----:B------:R-:W-:Y:S01]  /*3430*/  @P4 FFMA.FTZ R62, R161, R230, R62 ;  /* 0x000000e6a13e4223 */ /* 0x000fe2000001003e */
[----:B------:R-:W-:Y:S01]  /*3440*/  @!P5 ISETP.NE.U32.AND P3, PT, RZ, c[0x0][0x218], PT ;  /* 0x00008600ff00da0c */ /* 0x000fe20003f65070 */
[----:B------:R-:W-:Y:S01]  /*3450*/  @P4 HADD2.F32 R224, -RZ, R77.H0_H0 ;  /* 0x2000004dffe04230 */ /* 0x000fe20000004100 */
[----:B------:R-:W-:Y:S01]  /*3460*/  @!P5 ISETP.NE.AND.EX P6, PT, RZ, c[0x0][0x21c], PT, P6 ;  /* 0x00008700ff00da0c */ /* 0x000fe20003fc5360 */
[----:B------:R-:W-:Y:S01]  /*3470*/  @P4 FMUL.FTZ R161, R163, c[0x0][0x1ec] ;  /* 0x00007b00a3a14a20 */ /* 0x000fe20000410000 */
[----:B------:R-:W-:Y:S01]  /*3480*/  @!P5 ISETP.NE.AND.EX P2, PT, RZ, c[0x0][0x21c], PT, P2 ;  /* 0x00008700ff00da0c */ /* 0x000fe20003f45320 */
[----:B------:R-:W-:Y:S01]  /*3490*/  BSSY B1, `(.L_x_6390) ;  /* 0x000000f000017945 */ /* 0x000fe20003800000 */
[----:B------:R-:W-:Y:S01]  /*34a0*/  @!P5 ISETP.NE.AND.EX P3, PT, RZ, c[0x0][0x21c], PT, P3 ;  /* 0x00008700ff00da0c */ /* 0x000fe20003f65330 */
[----:B------:R-:W-:Y:S01]  /*34b0*/  @P4 FMUL.FTZ R231, R161, R224 ;  /* 0x000000e0a1e74220 */ /* 0x000fe20000410000 */
[----:B------:R-:W-:-:S02]  /*34c0*/  @!P5 FSEL R225, R104, RZ, P6 ;  /* 0x000000ff68e1d208 */ /* 0x000fc40003000000 */
        /* <DEDUP_REMOVED lines=11> */
.L_x_6391:
[----:B------:R-:W-:Y:S05]  /*3580*/  BSYNC B1 ;  /* 0x0000000000017941 */ /* 0x000fea0003800000 */
.L_x_6390:
        /* <DEDUP_REMOVED lines=10> */
.L_x_6393:
[----:B------:R-:W-:Y:S05]  /*3630*/  BSYNC B1 ;  /* 0x0000000000017941 */ /* 0x000fea0003800000 */
.L_x_6392:
        /* <DEDUP_REMOVED lines=10> */
.L_x_6395:
[----:B------:R-:W-:Y:S05]  /*36e0*/  BSYNC B1 ;  /* 0x0000000000017941 */ /* 0x000fea0003800000 */
.L_x_6394:
[----:B------:R-:W-:Y:S01]  /*36f0*/  @P4 HADD2.F32 R233, -RZ, R77.H1_H1 ;  /* 0x3000004dffe94230 */ /* 0x000fe20000004100 */
[----:B------:R-:W-:Y:S01]  /*3700*/  @P4 FMUL.FTZ R230, R232, c[0x0][0x1ec] ;  /* 0x00007b00e8e64a20 */ /* 0x000fe20000410000 */
[--C-:B------:R-:W-:Y:S01]  /*3710*/  @P4 HADD2.F32 R234, -RZ, R78.reuse.H0_H0 ;  /* 0x2000004effea4230 */ /* 0x100fe20000004100 */
[----:B------:R-:W-:Y:S01]  /*3720*/  @P4 FMUL.FTZ R223, R225, c[0x0][0x1ec] ;  /* 0x00007b00e1df4a20 */ /* 0x000fe20000410000 */
[----:B------:R-:W-:Y:S01]  /*3730*/  @P4 HADD2.F32 R241, -RZ, R78.H1_H1 ;  /* 0x3000004efff14230 */ /* 0x000fe20000004100 */
[----:B------:R-:W-:Y:S01]  /*3740*/  @P4 FMUL.FTZ R224, R162, c[0x0][0x1ec] ;  /* 0x00007b00a2e04a20 */ /* 0x000fe20000410000 */
[----:B------:R-:W-:Y:S01]  /*3750*/  @!P5 ISETP.NE.U32.AND P2, PT, RZ, c[0x0][0x218], PT ;  /* 0x00008600ff00da0c */ /* 0x000fe20003f45070 */
[----:B------:R-:W-:Y:S01]  /*3760*/  @P4 FMUL.FTZ R233, R230, R233 ;  /* 0x000000e9e6e94220 */ /* 0x000fe20000410000 */
[----:B------:R-:W-:Y:S01]  /*3770*/  BSSY B1, `(.L_x_6396) ;  /* 0x0000017000017945 */ /* 0x000fe20003800000 */
[----:B------:R-:W-:Y:S01]  /*3780*/  @P4 FMUL.FTZ R235, R223, R234 ;  /* 0x000000eadfeb4220 */ /* 0x000fe20000410000 */
[----:B------:R-:W-:Y:S01]  /*3790*/  @!P5 ISETP.NE.AND.EX P2, PT, RZ, c[0x0][0x21c], PT, P2 ;  /* 0x00008700ff00da0c */ /* 0x000fe20003f45320 */
[----:B------:R-:W-:Y:S01]  /*37a0*/  @P4 FMUL.FTZ R241, R224, R241 ;  /* 0x000000f1e0f14220 */ /* 0x000fe20000410000 */
[----:B------:R-:W-:-:S02]  /*37b0*/  @P4 F2FP.PACK_AB R234, RZ, R231 ;  /* 0x000000e7ffea423e */ /* 0x000fc400000000ff */
[----:B------:R-:W-:Y:S02]  /*37c0*/  SEL R116, R3, R116, P0 ;  /* 0x0000007403747207 */ /* 0x000fe40000000000 */
[----:B------:R-:W-:Y:S02]  /*37d0*/  @P4 F2FP.PACK_AB R233, RZ, R233 ;  /* 0x000000e9ffe9423e */ /* 0x000fe400000000ff */
[----:B------:R-:W-:Y:S02]  /*37e0*/  @P4 F2FP.PACK_AB R235, RZ, R235 ;  /* 0x000000ebffeb423e */ /* 0x000fe400000000ff */
[----:B------:R-:W-:Y:S02]  /*37f0*/  @P4 F2FP.PACK_AB R231, RZ, R241 ;  /* 0x000000f1ffe7423e */ /* 0x000fe400000000ff */
        /* <DEDUP_REMOVED lines=14> */
.L_x_6397:
[----:B------:R-:W-:Y:S05]  /*38e0*/  BSYNC B1 ;  /* 0x0000000000017941 */ /* 0x000fea0003800000 */
.L_x_6396:
[----:B------:R-:W-:Y:S01]  /*38f0*/  @P4 HADD2.F32 R124, -RZ, R79.H0_H0 ;  /* 0x2000004fff7c4230 */ /* 0x000fe20000004100 */
[C---:B------:R-:W-:Y:S01]  /*3900*/  @P4 FMUL.FTZ R163, R3.reuse, c[0x0][0x1ec] ;  /* 0x00007b0003a34a20 */ /* 0x040fe20000410000 */
[----:B------:R-:W-:Y:S01]  /*3910*/  SEL R122, R3, R122, P0 ;  /* 0x0000007a037a7207 */ /* 0x000fe20000000000 */
[----:B------:R-:W-:Y:S01]  /*3920*/  @P4 FFMA.FTZ R53, R236, R126, R53 ;  /* 0x0000007eec354223 */ /* 0x000fe20000010035 */
[--C-:B-----5:R-:W-:Y:S01]  /*3930*/  @P4 HADD2.F32 R126, -RZ, R108.reuse.H1_H1 ;  /* 0x3000006cff7e4230 */ /* 0x120fe20000004100 */
[----:B------:R-:W-:Y:S01]  /*3940*/  @P4 FMUL.FTZ R124, R163, R124 ;  /* 0x0000007ca37c4220 */ /* 0x000fe20000410000 */
[----:B------:R-:W-:Y:S01]  /*3950*/  @P4 HADD2.F32 R3, -RZ, R108.H0_H0 ;  /* 0x2000006cff034230 */ /* 0x000fe20000004100 */
[----:B------:R-:W-:Y:S01]  /*3960*/  @!P5 ISETP.NE.U32.AND P2, PT, RZ, c[0x0][0x218], PT ;  /* 0x00008600ff00da0c */ /* 0x000fe20003f45070 */
[----:B------:R-:W-:Y:S01]  /*3970*/  @P4 FFMA.FTZ R52, R237, R127, R52 ;  /* 0x0000007fed344223 */ /* 0x000fe20000010034 */
[----:B------:R-:W-:Y:S01]  /*3980*/  @P4 HADD2.F32 R127, -RZ, R111.H0_H0 ;  /* 0x2000006fff7f4230 */ /* 0x000fe20000004100 */
[----:B------:R-:W-:Y:S01]  /*3990*/  @P4 FFMA.FTZ R49, R126, R2, R49 ;  /* 0x000000027e314223 */ /* 0x000fe20000010031 */
[--C-:B------:R-:W-:Y:S01]  /*39a0*/  @P4 HADD2.F32 R2, -RZ, R109.reuse.H0_H0 ;  /* 0x2000006dff024230 */ /* 0x100fe20000004100 */
[----:B------:R-:W-:Y:S01]  /*39b0*/  @P4 FFMA.FTZ R48, R3, R125, R48 ;  /* 0x0000007d03304223 */ /* 0x000fe20000010030 */
[----:B------:R-:W-:Y:S01]  /*39c0*/  @P4 HADD2.F32 R3, -RZ, R109.H1_H1 ;  /* 0x3000006dff034230 */ /* 0x000fe20000004100 */
[----:B------:R-:W-:Y:S01]  /*39d0*/  @P4 F2FP.PACK_AB R124, RZ, R124 ;  /* 0x0000007cff7c423e */ /* 0x000fe200000000ff */
[--C-:B------:R-:W-:Y:S01]  /*39e0*/  @P4 HADD2.F32 R125, -RZ, R110.reuse.H0_H0 ;  /* 0x2000006eff7d4230 */ /* 0x100fe20000004100 */
[----:B------:R-:W-:Y:S01]  /*39f0*/  @P4 PRMT R112, R221, 0x7610, R112 ;  /* 0x00007610dd704816 */ /* 0x000fe20000000070 */
[----:B------:R-:W-:Y:S01]  /*3a00*/  @P4 HADD2.F32 R126, -RZ, R110.H1_H1 ;  /* 0x3000006eff7e4230 */ /* 0x000fe20000004100 */
[----:B------:R-:W-:Y:S01]  /*3a10*/  @P4 PRMT R113, R234, 0x7610, R113 ;  /* 0x00007610ea714816 */ /* 0x000fe20000000071 */
[----:B------:R-:W-:Y:S01]  /*3a20*/  BSSY B1, `(.L_x_6398) ;  /* 0x000001e000017945 */ /* 0x000fe20003800000 */
[----:B------:R-:W-:Y:S01]  /*3a30*/  @P4 PRMT R114, R235, 0x7610, R114 ;  /* 0x00007610eb724816 */ /* 0x000fe20000000072 */
[----:B------:R-:W-:Y:S01]  /*3a40*/  @P4 FFMA.FTZ R50, R2, R161, R50 ;  /* 0x000000a102324223 */ /* 0x000fe20000010032 */
[----:B------:R-:W-:Y:S01]  /*3a50*/  @!P5 ISETP.NE.AND.EX P2, PT, RZ, c[0x0][0x21c], PT, P2 ;  /* 0x00008700ff00da0c */ /* 0x000fe20003f45320 */
[----:B------:R-:W-:Y:S01]  /*3a60*/  @P4 FFMA.FTZ R63, R160, R229, R63 ;  /* 0x000000e5a03f4223 */ /* 0x000fe2000001003f */
[----:B------:R-:W-:Y:S01]  /*3a70*/  SEL R121, R162, R121, P0 ;  /* 0x00000079a2797207 */ /* 0x000fe20000000000 */
[----:B------:R-:W-:Y:S01]  /*3a80*/  @P4 FFMA.FTZ R56, R134, R129, R56 ;  /* 0x0000008186384223 */ /* 0x000fe20000010038 */
[----:B------:R-:W-:Y:S01]  /*3a90*/  @P4 PRMT R112, R112, 0x5410, R222 ;  /* 0x0000541070704816 */ /* 0x000fe200000000de */
[----:B------:R-:W-:Y:S01]  /*3aa0*/  @P4 FFMA.FTZ R57, R240, R128, R57 ;  /* 0x00000080f0394223 */ /* 0x000fe20000010039 */
[----:B------:R-:W-:Y:S01]  /*3ab0*/  @P4 PRMT R113, R113, 0x5410, R233 ;  /* 0x0000541071714816 */ /* 0x000fe200000000e9 */
[----:B------:R-:W-:Y:S01]  /*3ac0*/  @P4 FFMA.FTZ R58, R239, R131, R58 ;  /* 0x00000083ef3a4223 */ /* 0x000fe2000001003a */
[----:B------:R-:W-:Y:S01]  /*3ad0*/  @!P5 FSEL R2, R107, RZ, P2 ;  /* 0x000000ff6b02d208 */ /* 0x000fe20001000000 */
[----:B------:R-:W-:Y:S01]  /*3ae0*/  @P4 FFMA.FTZ R59, R238, R130, R59 ;  /* 0x00000082ee3b4223 */ /* 0x000fe2000001003b */
[----:B------:R-:W-:Y:S01]  /*3af0*/  @P4 PRMT R114, R114, 0x5410, R231 ;  /* 0x0000541072724816 */ /* 0x000fe200000000e7 */
[----:B------:R-:W-:Y:S01]  /*3b00*/  @P4 FFMA.FTZ R54, R195, R133, R54 ;  /* 0x00000085c3364223 */ /* 0x000fe20000010036 */
[----:B------:R-:W-:Y:S01]  /*3b10*/  @P4 PRMT R115, R124, 0x7610, R115 ;  /* 0x000076107c734816 */ /* 0x000fe20000000073 */
[----:B------:R-:W-:-:S02]  /*3b20*/  @P4 FFMA.FTZ R55, R135, R132, R55 ;  /* 0x0000008487374223 */ /* 0x000fc40000010037 */
[----:B------:R-:W-:Y:S02]  /*3b30*/  @P4 FFMA.FTZ R51, R3, R230, R51 ;  /* 0x000000e603334223 */ /* 0x000fe40000010033 */
[----:B------:R-:W-:Y:S02]  /*3b40*/  @P4 FFMA.FTZ R44, R125, R223, R44 ;  /* 0x000000df7d2c4223 */ /* 0x000fe4000001002c */
[----:B------:R-:W-:Y:S02]  /*3b50*/  @P4 FFMA.FTZ R45, R126, R224, R45 ;  /* 0x000000e07e2d4223 */ /* 0x000fe4000001002d */
[----:B------:R-:W-:Y:S01]  /*3b60*/  @P4 FFMA.FTZ R46, R127, R163, R46 ;  /* 0x000000a37f2e4223 */ /* 0x000fe2000001002e */
        /* <DEDUP_REMOVED lines=9> */
.L_x_6399:
[----:B------:R-:W-:Y:S05]  /*3c00*/  BSYNC B1 ;  /* 0x0000000000017941 */ /* 0x000fea0003800000 */
.L_x_6398:
[----:B------:R-:W-:Y:S01]  /*3c10*/  @P4 HADD2.F32 R3, -RZ, R79.H1_H1 ;  /* 0x3000004fff034230 */ /* 0x000fe20000004100 */
[----:B------:R-:W-:Y:S01]  /*3c20*/  @P4 FMUL.FTZ R124, R2, c[0x0][0x1ec] ;  /* 0x00007b00027c4a20 */ /* 0x000fe20000410000 */
[----:B------:R-:W-:Y:S02]  /*3c30*/  @P1 MOV R195, 0x20 ;  /* 0x0000002000c31802 */ /* 0x000fe40000000f00 */
[----:B------:R-:W-:Y:S01]  /*3c40*/  @P4 MOV R127, 0x10 ;  /* 0x00000010007f4802 */ /* 0x000fe20000000f00 */
[----:B------:R-:W-:Y:S01]  /*3c50*/  @P4 FMUL.FTZ R3, R124, R3 ;  /* 0x000000037c034220 */ /* 0x000fe20000410000 */
[----:B------:R-:W-:Y:S01]  /*3c60*/  SEL R123, R2, R123, P0 ;  /* 0x0000007b027b7207 */ /* 0x000fe20000000000 */
[----:B------:R-:W-:-:S03]  /*3c70*/  @P1 IMAD.WIDE.U32 R194, R194, R195, c[0x0][0x258] ;  /* 0x00009600c2c21625 */ /* 0x000fc600078e00c3 */
[----:B------:R-:W-:Y:S01]  /*3c80*/  @P4 F2FP.PACK_AB R125, RZ, R3 ;  /* 0x00000003ff7d423e */ /* 0x000fe200000000ff */
[----:B------:R-:W-:Y:S01]  /*3c90*/  @P4 IMAD.WIDE.U32 R2, R228, R127, c[0x0][0x248] ;  /* 0x00009200e4024625 */ /* 0x000fe200078e007f */
[----:B------:R0:W-:Y:S02]  /*3ca0*/  @P1 STG.E.128 [R194.64], R116 ;  /* 0x00000074c2001986 */ /* 0x0001e4000c101d04 */
[----:B------:R-:W-:Y:S02]  /*3cb0*/  @P4 PRMT R115, R115, 0x5410, R125 ;  /* 0x0000541073734816 */ /* 0x000fe4000000007d */
[----:B------:R-:W-:Y:S01]  /*3cc0*/  MOV R125, c[0x0][0x160] ;  /* 0x00005800007d7a02 */ /* 0x000fe20000000f00 */
[----:B------:R0:W-:Y:S03]  /*3cd0*/  @P1 STG.E.128 [R194.64+0x10], R120 ;  /* 0x00001078c2001986 */ /* 0x0001e6000c101d04 */
[----:B------:R-:W-:Y:S01]  /*3ce0*/  LEA R192, R125, R192, 0x2 ;  /* 0x000000c07dc07211 */ /* 0x000fe200078e10ff */
[----:B------:R0:W-:Y:S01]  /*3cf0*/  @P4 STG.E.128 [R2.64], R112 ;  /* 0x0000007002004986 */ /* 0x0001e2000c101d04 */
[----:B------:R-:W-:-:S02]  /*3d00*/  @P4 HADD2.F32 R125, -RZ, R111.H1_H1 ;  /* 0x3000006fff7d4230 */ /* 0x000fc40000004100 */
[----:B------:R-:W-:-:S03]  /*3d10*/  ISETP.GE.AND P0, PT, R192, c[0x0][0x164], PT ;  /* 0x00005900c0007a0c */ /* 0x000fc60003f06270 */
[----:B------:R-:W-:-:S10]  /*3d20*/  @P4 FFMA.FTZ R47, R125, R124, R47 ;  /* 0x0000007c7d2f4223 */ /* 0x000fd4000001002f */
[----:B0-----:R-:W-:Y:S01]  /*3d30*/  @P0 CALL.REL.NOINC `(.L_x_6346) ;  /* 0x0000001000000944 */ /* 0x001fe20003c00000 */
[----:B------:R-:W-:Y:S05]  /*3d40*/  BRA `(.L_x_6400) ;  /* 0xffffca3000007947 */ /* 0x000fea000383ffff */
.L_x_6346:
[----:B------:R-:W-:Y:S05]  /*3d50*/  BSYNC B0 ;  /* 0x0000000000007941 */ /* 0x000fea0003800000 */
.L_x_6344:
        /* <DEDUP_REMOVED lines=203> */
.L_x_6350:
[----:B------:R-:W-:Y:S01]  /*4a10*/  HFMA2.MMA R131, -RZ, RZ, 0, 5.9604644775390625e-08 ;  /* 0x00000001ff837435 */ /* 0x000fe200000001ff */
[----:B------:R-:W-:-:S02]  /*4a20*/  MOV R126, R124 ;  /* 0x0000007c007e7202 */ /* 0x000fc40000000f00 */
[----:B------:R-:W-:Y:S02]  /*4a30*/  MOV R130, 0x1f ;  /* 0x0000001f00827802 */ /* 0x000fe40000000f00 */
[----:B------:R-:W-:Y:S02]  /*4a40*/  MOV R133, 0xffffffff ;  /* 0xffffffff00857802 */ /* 0x000fe40000000f00 */
[----:B0-----:R-:W-:Y:S02]  /*4a50*/  MOV R2, 0x4a70 ;  /* 0x00004a7000027802 */ /* 0x001fe40000000f00 */
[----:B-----5:R-:W-:Y:S05]  /*4a60*/  CALL.REL.NOINC `($__internal_127_$__cuda_sm70_shflsync_bfly_p) ;  /* 0x0000045000007944 */ /* 0x020fea0003c00000 */
[----:B-1----:R-:W-:Y:S01]  /*4a70*/  MOV R127, R130 ;  /* 0x00000082007f7202 */ /* 0x002fe20000000f00 */
[----:B0-----:R-:W-:Y:S05]  /*4a80*/  BRA `(.L_x_6401) ;  /* 0xffffcd5000007947 */ /* 0x001fea000383ffff */
.L_x_6351:
[----:B------:R-:W-:Y:S01]  /*4a90*/  HFMA2.MMA R131, -RZ, RZ, 0, 5.9604644775390625e-08 ;  /* 0x00000001ff837435 */ /* 0x000fe200000001ff */
[----:B------:R-:W-:Y:S02]  /*4aa0*/  MOV R126, R125 ;  /* 0x0000007d007e7202 */ /* 0x000fe40000000f00 */
[----:B------:R-:W-:Y:S02]  /*4ab0*/  MOV R130, 0x1f ;  /* 0x0000001f00827802 */ /* 0x000fe40000000f00 */
[----:B------:R-:W-:-:S02]  /*4ac0*/  MOV R133, 0xffffffff ;  /* 0xffffffff00857802 */ /* 0x000fc40000000f00 */
[----:B0-----:R-:W-:Y:S02]  /*4ad0*/  MOV R2, 0x4af0 ;  /* 0x00004af000027802 */ /* 0x001fe40000000f00 */
[----:B-12--5:R-:W-:Y:S05]  /*4ae0*/  CALL.REL.NOINC `($__internal_127_$__cuda_sm70_shflsync_bfly_p) ;  /* 0x000003d000007944 */ /* 0x026fea0003c00000 */
[----:B------:R-:W-:Y:S01]  /*4af0*/  FADD.FTZ R127, R127, R124 ;  /* 0x0000007c7f7f7221 */ /* 0x000fe20000010000 */
[----:B0-----:R-:W-:Y:S01]  /*4b00*/  HFMA2.MMA R131, -RZ, RZ, 0, 1.1920928955078125e-07 ;  /* 0x00000002ff837435 */ /* 0x001fe200000001ff */
[----:B-1----:R-:W-:Y:S01]  /*4b10*/  FADD.FTZ R125, R125, R130 ;  /* 0x000000827d7d7221 */ /* 0x002fe20000010000 */
[----:B------:R-:W-:Y:S02]  /*4b20*/  MOV R130, 0x1f ;  /* 0x0000001f00827802 */ /* 0x000fe40000000f00 */
[----:B------:R-:W-:Y:S02]  /*4b30*/  MOV R133, 0xffffffff ;  /* 0xffffffff00857802 */ /* 0x000fe40000000f00 */
[----:B------:R-:W-:Y:S02]  /*4b40*/  MOV R126, R127 ;  /* 0x0000007f007e7202 */ /* 0x000fe40000000f00 */
[----:B------:R-:W-:Y:S02]  /*4b50*/  MOV R2, 0x4b70 ;  /* 0x00004b7000027802 */ /* 0x000fe40000000f00 */
[----:B------:R-:W-:Y:S05]  /*4b60*/  CALL.REL.NOINC `($__internal_127_$__cuda_sm70_shflsync_bfly_p) ;  /* 0x0000035000007944 */ /* 0x000fea0003c00000 */
[----:B0-----:R-:W-:Y:S01]  /*4b70*/  HFMA2.MMA R131, -RZ, RZ, 0, 1.1920928955078125e-07 ;  /* 0x00000002ff837435 */ /* 0x001fe200000001ff */
[----:B-1----:R-:W-:-:S02]  /*4b80*/  MOV R124, R130 ;  /* 0x00000082007c7202 */ /* 0x002fc40000000f00 */
[----:B------:R-:W-:Y:S02]  /*4b90*/  MOV R126, R125 ;  /* 0x0000007d007e7202 */ /* 0x000fe40000000f00 */
[----:B------:R-:W-:Y:S02]  /*4ba0*/  MOV R130, 0x1f ;  /* 0x0000001f00827802 */ /* 0x000fe40000000f00 */
[----:B------:R-:W-:Y:S02]  /*4bb0*/  MOV R133, 0xffffffff ;  /* 0xffffffff00857802 */ /* 0x000fe40000000f00 */
[----:B------:R-:W-:Y:S02]  /*4bc0*/  MOV R2, 0x4be0 ;  /* 0x00004be000027802 */ /* 0x000fe40000000f00 */
[----:B------:R-:W-:Y:S05]  /*4bd0*/  CALL.REL.NOINC `($__internal_127_$__cuda_sm70_shflsync_bfly_p) ;  /* 0x000002e000007944 */ /* 0x000fea0003c00000 */
[----:B------:R-:W-:Y:S01]  /*4be0*/  FADD.FTZ R127, R124, R127 ;  /* 0x0000007f7c7f7221 */ /* 0x000fe20000010000 */
[----:B0-----:R-:W-:Y:S01]  /*4bf0*/  HFMA2.MMA R131, -RZ, RZ, 0, 2.384185791015625e-07 ;  /* 0x00000004ff837435 */ /* 0x001fe200000001ff */
[----:B-1----:R-:W-:Y:S01]  /*4c00*/  FADD.FTZ R125, R125, R130 ;  /* 0x000000827d7d7221 */ /* 0x002fe20000010000 */
[----:B------:R-:W-:Y:S02]  /*4c10*/  MOV R130, 0x1f ;  /* 0x0000001f00827802 */ /* 0x000fe40000000f00 */
[----:B------:R-:W-:-:S02]  /*4c20*/  MOV R133, 0xffffffff ;  /* 0xffffffff00857802 */ /* 0x000fc40000000f00 */
[----:B------:R-:W-:Y:S02]  /*4c30*/  MOV R126, R127 ;  /* 0x0000007f007e7202 */ /* 0x000fe40000000f00 */
[----:B------:R-:W-:Y:S02]  /*4c40*/  MOV R2, 0x4c60 ;  /* 0x00004c6000027802 */ /* 0x000fe40000000f00 */
[----:B------:R-:W-:Y:S05]  /*4c50*/  CALL.REL.NOINC `($__internal_127_$__cuda_sm70_shflsync_bfly_p) ;  /* 0x0000026000007944 */ /* 0x000fea0003c00000 */
[----:B0-----:R-:W-:Y:S01]  /*4c60*/  HFMA2.MMA R131, -RZ, RZ, 0, 2.384185791015625e-07 ;  /* 0x00000004ff837435 */ /* 0x001fe200000001ff */
[----:B-1----:R-:W-:Y:S02]  /*4c70*/  MOV R124, R130 ;  /* 0x00000082007c7202 */ /* 0x002fe40000000f00 */
[----:B------:R-:W-:Y:S02]  /*4c80*/  MOV R126, R125 ;  /* 0x0000007d007e7202 */ /* 0x000fe40000000f00 */
[----:B------:R-:W-:Y:S02]  /*4c90*/  MOV R130, 0x1f ;  /* 0x0000001f00827802 */ /* 0x000fe40000000f00 */
[----:B------:R-:W-:Y:S02]  /*4ca0*/  MOV R133, 0xffffffff ;  /* 0xffffffff00857802 */ /* 0x000fe40000000f00 */
[----:B------:R-:W-:-:S02]  /*4cb0*/  MOV R2, 0x4cd0 ;  /* 0x00004cd000027802 */ /* 0x000fc40000000f00 */
[----:B------:R-:W-:Y:S05]  /*4cc0*/  CALL.REL.NOINC `($__internal_127_$__cuda_sm70_shflsync_bfly_p) ;  /* 0x000001f000007944 */ /* 0x000fea0003c00000 */
[----:B------:R-:W-:Y:S01]  /*4cd0*/  FADD.FTZ R127, R124, R127 ;  /* 0x0000007f7c7f7221 */ /* 0x000fe20000010000 */
[----:B0-----:R-:W-:Y:S01]  /*4ce0*/  HFMA2.MMA R131, -RZ, RZ, 0, 4.76837158203125e-07 ;  /* 0x00000008ff837435 */ /* 0x001fe200000001ff */
[----:B-1----:R-:W-:Y:S01]  /*4cf0*/  FADD.FTZ R129, R125, R130 ;  /* 0x000000827d817221 */ /* 0x002fe20000010000 */
[----:B------:R-:W-:-:S02]  /*4d00*/  MOV R130, 0x1f ;  /* 0x0000001f00827802 */ /* 0x000fc40000000f00 */
[----:B------:R-:W-:Y:S02]  /*4d10*/  MOV R133, 0xffffffff ;  /* 0xffffffff00857802 */ /* 0x000fe40000000f00 */
[----:B------:R-:W-:Y:S02]  /*4d20*/  MOV R126, R127 ;  /* 0x0000007f007e7202 */ /* 0x000fe40000000f00 */
[----:B------:R-:W-:Y:S02]  /*4d30*/  MOV R2, 0x4d50 ;  /* 0x00004d5000027802 */ /* 0x000fe40000000f00 */
[----:B------:R-:W-:Y:S05]  /*4d40*/  CALL.REL.NOINC `($__internal_127_$__cuda_sm70_shflsync_bfly_p) ;  /* 0x0000017000007944 */ /* 0x000fea0003c00000 */
[----:B0-----:R-:W-:Y:S01]  /*4d50*/  HFMA2.MMA R131, -RZ, RZ, 0, 4.76837158203125e-07 ;  /* 0x00000008ff837435 */ /* 0x001fe200000001ff */
[----:B-1----:R-:W-:Y:S02]  /*4d60*/  MOV R124, R130 ;  /* 0x00000082007c7202 */ /* 0x002fe40000000f00 */
[----:B------:R-:W-:Y:S02]  /*4d70*/  MOV R126, R129 ;  /* 0x00000081007e7202 */ /* 0x000fe40000000f00 */
[----:B------:R-:W-:Y:S02]  /*4d80*/  MOV R130, 0x1f ;  /* 0x0000001f00827802 */ /* 0x000fe40000000f00 */
[----:B------:R-:W-:-:S02]  /*4d90*/  MOV R133, 0xffffffff ;  /* 0xffffffff00857802 */ /* 0x000fc40000000f00 */
[----:B------:R-:W-:Y:S02]  /*4da0*/  MOV R2, 0x4dc0 ;  /* 0x00004dc000027802 */ /* 0x000fe40000000f00 */
[----:B------:R-:W-:Y:S05]  /*4db0*/  CALL.REL.NOINC `($__internal_127_$__cuda_sm70_shflsync_bfly_p) ;  /* 0x0000010000007944 */ /* 0x000fea0003c00000 */
[----:B------:R-:W-:Y:S01]  /*4dc0*/  FADD.FTZ R125, R124, R127 ;  /* 0x0000007f7c7d7221 */ /* 0x000fe20000010000 */
[----:B0-----:R-:W-:Y:S01]  /*4dd0*/  HFMA2.MMA R131, -RZ, RZ, 0, 9.5367431640625e-07 ;  /* 0x00000010ff837435 */ /* 0x001fe200000001ff */
[----:B-1----:R-:W-:Y:S01]  /*4de0*/  FADD.FTZ R129, R129, R130 ;  /* 0x0000008281817221 */ /* 0x002fe20000010000 */
[----:B------:R-:W-:Y:S02]  /*4df0*/  MOV R130, 0x1f ;  /* 0x0000001f00827802 */ /* 0x000fe40000000f00 */
[----:B------:R-:W-:Y:S02]  /*4e00*/  MOV R133, 0xffffffff ;  /* 0xffffffff00857802 */ /* 0x000fe40000000f00 */
[----:B------:R-:W-:Y:S02]  /*4e10*/  MOV R126, R125 ;  /* 0x0000007d007e7202 */ /* 0x000fe40000000f00 */
[----:B------:R-:W-:Y:S02]  /*4e20*/  MOV R2, 0x4e40 ;  /* 0x00004e4000027802 */ /* 0x000fe40000000f00 */
[----:B------:R-:W-:Y:S05]  /*4e30*/  CALL.REL.NOINC `($__internal_127_$__cuda_sm70_shflsync_bfly_p) ;  /* 0x0000008000007944 */ /* 0x000fea0003c00000 */
[----:B0-----:R-:W-:Y:S01]  /*4e40*/  HFMA2.MMA R131, -RZ, RZ, 0, 9.5367431640625e-07 ;  /* 0x00000010ff837435 */ /* 0x001fe200000001ff */
[----:B-1----:R-:W-:-:S02]  /*4e50*/  MOV R128, R130 ;  /* 0x0000008200807202 */ /* 0x002fc40000000f00 */
[----:B------:R-:W-:Y:S02]  /*4e60*/  MOV R126, R129 ;  /* 0x00000081007e7202 */ /* 0x000fe40000000f00 */
[----:B------:R-:W-:Y:S02]  /*4e70*/  MOV R130, 0x1f ;  /* 0x0000001f00827802 */ /* 0x000fe40000000f00 */
[----:B------:R-:W-:Y:S02]  /*4e80*/  MOV R133, 0xffffffff ;  /* 0xffffffff00857802 */ /* 0x000fe40000000f00 */
[----:B------:R-:W-:Y:S02]  /*4e90*/  MOV R2, 0x4eb0 ;  /* 0x00004eb000027802 */ /* 0x000fe40000000f00 */
[----:B------:R-:W-:Y:S05]  /*4ea0*/  CALL.REL.NOINC `($__internal_127_$__cuda_sm70_shflsync_bfly_p) ;  /* 0x0000001000007944 */ /* 0x000fea0003c00000 */
[----:B01----:R-:W-:Y:S05]  /*4eb0*/  BRA `(.L_x_6402) ;  /* 0xffffca4000007947 */ /* 0x003fea000383ffff */
        .weak           $__internal_127_$__cuda_sm70_shflsync_bfly_p
        .type           $__internal_127_$__cuda_sm70_shflsync_bfly_p,@function
        .size           $__internal_127_$__cuda_sm70_shflsync_bfly_p,(.L_x_9857 - $__internal_127_$__cuda_sm70_shflsync_bfly_p)
$__internal_127_$__cuda_sm70_shflsync_bfly_p:
[----:B------:R-:W-:Y:S01]  /*4ec0*/  HFMA2.MMA R3, -RZ, RZ, 0, 0 ;  /* 0x00000000ff037435 */ /* 0x000fe200000001ff */
[----:B------:R-:W-:Y:S04]  /*4ed0*/  WARPSYNC R133 ;  /* 0x0000008500007348 */ /* 0x000fe80003800000 */
[----:B------:R0:W1:Y:S01]  /*4ee0*/  SHFL.BFLY PT, R130, R126, R131, R130 ;  /* 0x0c0000837e827389 */ /* 0x00006200000e0082 */
[----:B------:R-:W-:Y:S05]  /*4ef0*/  RET.REL.NODEC R2 `(_ZN10layer_norm13ln_bwd_kernelINS_13Kernel_traitsI6__halfS2_fS2_fjLj768ELj1ELj4ELj1ELj16ENS_18Kernel_traits_baseILj768ES2_S2_fS2_fjLj128EEEEELb0ELb1ELb1ELb1EEEvNS_9BwdParamsE) ;  /* 0xffffb10002007950 */ /* 0x000fea0003c3ffff */
.L_x_6403:
        /* <DEDUP_REMOVED lines=16> */
.L_x_9857:


//--------------------- .text._ZN10layer_norm13ln_bwd_kernelINS_13Kernel_traitsI6__halfS2_fS2_fjLj768ELj1ELj4ELj1ELj16ENS_18Kernel_traits_baseILj768ES2_S2_fS2_fjLj128EEEEELb1ELb0ELb0ELb0EEEvNS_9BwdParamsE --------------------------
	.section	.text._ZN10layer_norm13ln_bwd_kernelINS_13Kernel_traitsI6__halfS2_fS2_fjLj768ELj1ELj4ELj1ELj16ENS_18Kernel_traits_baseILj768ES2_S2_fS2_fjLj128EEEEELb1ELb0ELb0ELb0EEEvNS_9BwdParamsE,"ax",@progbits
	.sectioninfo	@"SHI_REGISTERS=186"
	.align	128
        .global         _ZN10layer_norm13ln_bwd_kernelINS_13Kernel_traitsI6__halfS2_fS2_fjLj768ELj1ELj4ELj1ELj16ENS_18Kernel_traits_baseILj768ES2_S2_fS2_fjLj128EEEEELb1ELb0ELb0ELb0EEEvNS_9BwdParamsE
        .type           _ZN10layer_norm13ln_bwd_kernelINS_13Kernel_traitsI6__halfS2_fS2_fjLj768ELj1ELj4ELj1ELj16ENS_18Kernel_traits_baseILj768ES2_S2_fS2_fjLj128EEEEELb1ELb0ELb0ELb0EEEvNS_9BwdParamsE,@function
        .size           _ZN10layer_norm13ln_bwd_kernelINS_13Kernel_traitsI6__halfS2_fS2_fjLj768ELj1ELj4ELj1ELj16ENS_18Kernel_traits_baseILj768ES2_S2_fS2_fjLj128EEEEELb1ELb0ELb0ELb0EEEvNS_9BwdParamsE,(.L_x_9858 - _ZN10layer_norm13ln_bwd_kernelINS_13Kernel_traitsI6__halfS2_fS2_fjLj768ELj1ELj4ELj1ELj16ENS_18Kernel_traits_baseILj768ES2_S2_fS2_fjLj128EEEEELb1ELb0ELb0ELb0EEEvNS_9BwdParamsE)
        .other          _ZN10layer_norm13ln_bwd_kernelINS_13Kernel_traitsI6__halfS2_fS2_fjLj768ELj1ELj4ELj1ELj16ENS_18Kernel_traits_baseILj768ES2_S2_fS2_fjLj128EEEEELb1ELb0ELb0ELb0EEEvNS_9BwdParamsE,@"STO_CUDA_ENTRY STV_DEFAULT"
_ZN10layer_norm13ln_bwd_kernelINS_13Kernel_traitsI6__halfS2_fS2_fjLj768ELj1ELj4ELj1ELj16ENS_18Kernel_traits_baseILj768ES2_S2_fS2_fjLj128EEEEELb1ELb0ELb0ELb0EEEvNS_9BwdParamsE:
.text._ZN10layer_norm13ln_bwd_kernelINS_13Kernel_traitsI6__halfS2_fS2_fjLj768ELj1ELj4ELj1ELj16ENS_18Kernel_traits_baseILj768ES2_S2_fS2_fjLj128EEEEELb1ELb0ELb0ELb0EEEvNS_9BwdParamsE:
        /* <DEDUP_REMOVED lines=54> */
[--C-:B-----5:R-:W-:Y:S01]  /*0360*/  HADD2.F32 R100, -RZ, R104.reuse.H0_H0 ;  /* 0x20000068ff647230 */ /* 0x120fe20000004100 */
        /* <DEDUP_REMOVED lines=18> */
[----:B------:R-:W-:Y:S02]  /*0490*/  HADD2.F32 R106, -RZ, R107.H0_H0 ;  /* 0x2000006bff6a7230 */ /* 0x000fe40000004100 */
[----:B------:R-:W-:-:S02]  /*04a0*/  HADD2.F32 R114, -RZ, R115.H0_H0 ;  /* 0x20000073ff727230 */ /* 0x000fc40000004100 */
[----:B------:R-:W-:Y:S02]  /*04b0*/  HADD2.F32 R122, -RZ, R123.H0_H0 ;  /* 0x2000007bff7a7230 */ /* 0x000fe40000004100 */
[----:B------:R-:W-:Y:S02]  /*04c0*/  HADD2.F32 R107, -RZ, R107.H1_H1 ;  /* 0x3000006bff6b7230 */ /* 0x000fe40000004100 */
[----:B------:R-:W-:Y:S02]  /*04d0*/  HADD2.F32 R115, -RZ, R115.H1_H1 ;  /* 0x30000073ff737230 */ /* 0x000fe40000004100 */
[----:B0-----:R-:W-:Y:S02]  /*04e0*/  HADD2.F32 R123, -RZ, R123.H1_H1 ;  /* 0x3000007bff7b7230 */ /* 0x001fe40000004100 */
.L_x_6420:
        /* <DEDUP_REMOVED lines=43> */
[--C-:B---3--:R-:W-:Y:S02]  /*07a0*/  HADD2.F32 R89, -RZ, R92.reuse.H0_H0 ;  /* 0x2000005cff597230 */ /* 0x108fe40000004100 */
[----:B------:R-:W-:Y:S01]  /*07b0*/  HADD2.F32 R92, -RZ, R92.H1_H1 ;  /* 0x3000005cff5c7230 */ /* 0x000fe20000004100 */
[----:B-----5:R-:W-:-:S02]  /*07c0*/  FMUL.FTZ R133, R126, R133 ;  /* 0x000000857e857220 */ /* 0x020fc40000410000 */
[----:B0-----:R-:W-:Y:S01]  /*07d0*/  FMUL.FTZ R164, R100, R89 ;  /* 0x0000005964a47220 */ /* 0x001fe20000410000 */
[----:B------:R-:W-:Y:S01]  /*07e0*/  HADD2.F32 R88, -RZ, R93.H1_H1 ;  /* 0x3000005dff587230 */ /* 0x000fe20000004100 */
[C---:B------:R-:W-:Y:S01]  /*07f0*/  FADD.FTZ R165, -R174.reuse, R90 ;  /* 0x0000005aaea57221 */ /* 0x040fe20000010100 */
[----:B------:R-:W-:Y:S01]  /*0800*/  HADD2.F32 R175, -RZ, R95.H0_H0 ;  /* 0x2000005fffaf7230 */ /* 0x000fe20000004100 */
[C---:B------:R-:W-:Y:S01]  /*0810*/  FADD.FTZ R167, -R174.reuse, R91 ;  /* 0x0000005baea77221 */ /* 0x040fe20000010100 */
[----:B------:R-:W-:Y:S01]  /*0820*/  HADD2.F32 R91, -RZ, R93.H0_H0 ;  /* 0x2000005dff5b7230 */ /* 0x000fe20000004100 */
[C---:B----4-:R-:W-:Y:S01]  /*0830*/  FADD.FTZ R93, -R174.reuse, R84 ;  /* 0x00000054ae5d7221 */ /* 0x050fe20000010100 */
[----:B------:R-:W-:Y:S01]  /*0840*/  HADD2.F32 R90, -RZ, R95.H1_H1 ;  /* 0x3000005fff5a7230 */ /* 0x000fe20000004100 */
        /* <DEDUP_REMOVED lines=51> */
.L_x_6407:
[----:B0-----:R-:W-:Y:S05]  /*0b80*/  BSYNC B1 ;  /* 0x0000000000017941 */ /* 0x001fea0003800000 */
.L_x_6406:
        /* <DEDUP_REMOVED lines=21> */
[----:B----4-:R-:W-:-:S03]  /*0ce0*/  HADD2.F32 R89, -RZ, R92.H0_H0 ;  /* 0x2000005cff597230 */ /* 0x010fc60000004100 */
[----:B0----5:R-:W-:Y:S01]  /*0cf0*/  FMUL.FTZ R129, R126, R137 ;  /* 0x000000897e817220 */ /* 0x021fe20000410000 */
[----:B------:R-:W-:Y:S01]  /*0d00*/  HADD2.F32 R92, -RZ, R92.H1_H1 ;  /* 0x3000005cff5c7230 */ /* 0x000fe20000004100 */
[----:B------:R-:W-:Y:S02]  /*0d10*/  FADD.FTZ R141, -R174, R91 ;  /* 0x0000005bae8d7221 */ /* 0x000fe40000010100 */
        /* <DEDUP_REMOVED lines=28> */
[C---:B------:R-:W-:Y:S02]  /*0ee0*/  FADD.FTZ R145, -R174.reuse, R86 ;  /* 0x00000056ae917221 */ /* 0x040fe40000010100 */
        /* <DEDUP_REMOVED lines=29> */
.L_x_6409:
[----:B------:R-:W-:Y:S05]  /*10c0*/  BSYNC B1 ;  /* 0x0000000000017941 */ /* 0x000fea0003800000 */
.L_x_6408:
        /* <DEDUP_REMOVED lines=20> */
[--C-:B---3--:R-:W-:Y:S02]  /*1210*/  HADD2.F32 R89, -RZ, R92.reuse.H0_H0 ;  /* 0x2000005cff597230 */ /* 0x108fe40000004100 */
[----:B------:R-:W-:Y:S01]  /*1220*/  HADD2.F32 R92, -RZ, R92.H1_H1 ;  /* 0x3000005cff5c7230 */ /* 0x000fe20000004100 */
[----:B-----5:R-:W-:-:S02]  /*1230*/  FMUL.FTZ R131, R126, R131 ;  /* 0x000000837e837220 */ /* 0x020fc40000410000 */
[----:B------:R-:W-:Y:S01]  /*1240*/  FMUL.FTZ R148, R116, R89 ;  /* 0x0000005974947220 */ /* 0x000fe20000410000 */
[--C-:B------:R-:W-:Y:S01]  /*1250*/  HADD2.F32 R88, -RZ, R93.reuse.H1_H1 ;  /* 0x3000005dff587230 */ /* 0x100fe20000004100 */
[C---:B------:R-:W-:Y:S01]  /*1260*/  FADD.FTZ R153, -R174.reuse, R91 ;  /* 0x0000005bae997221 */ /* 0x040fe20000010100 */
[----:B------:R-:W-:Y:S01]  /*1270*/  HADD2.F32 R91, -RZ, R93.H0_H0 ;  /* 0x2000005dff5b7230 */ /* 0x000fe20000004100 */
[----:B----4-:R-:W-:Y:S02]  /*1280*/  FADD.FTZ R93, -R174, R84 ;  /* 0x00000054ae5d7221 */ /* 0x010fe40000010100 */
[----:B0-----:R-:W-:Y:S02]  /*1290*/  FMUL.FTZ R146, R126, R149 ;  /* 0x000000957e927220 */ /* 0x001fe40000410000 */
[----:B------:R-:W-:Y:S02]  /*12a0*/  FADD.FTZ R151, -R174, R90 ;  /* 0x0000005aae977221 */ /* 0x000fe40000010100 */
[----:B------:R-:W-:-:S02]  /*12b0*/  FMUL.FTZ R149, R117, R92 ;  /* 0x0000005c75957220 */ /* 0x000fc40000410000 */
[----:B------:R-:W-:Y:S02]  /*12c0*/  FADD.FTZ R84, R177, R148 ;  /* 0x00000094b1547221 */ /* 0x000fe40000010000 */
[----:B------:R-:W-:Y:S01]  /*12d0*/  FFMA.FTZ R179, R131, R148, R179 ;  /* 0x0000009483b37223 */ /* 0x000fe200000100b3 */
[--C-:B------:R-:W-:Y:S02]  /*12e0*/  HADD2.F32 R159, -RZ, R95.reuse.H0_H0 ;  /* 0x2000005fff9f7230 */ /* 0x100fe40000004100 */
[----:B------:R-:W-:Y:S01]  /*12f0*/  HADD2.F32 R90, -RZ, R95.H1_H1 ;  /* 0x3000005fff5a7230 */ /* 0x000fe20000004100 */
        /* <DEDUP_REMOVED lines=47> */
.L_x_6411:
[----:B------:R-:W-:Y:S05]  /*15f0*/  BSYNC B1 ;  /* 0x0000000000017941 */ /* 0x000fea0003800000 */
.L_x_6410:
[----:B-----5:R-:W-:Y:S01]  /*1600*/  @P0 HADD2.F32 R127, -RZ, R169.H0_H0 ;  /* 0x200000a9ff7f0230 */ /* 0x020fe20000004100 */
[----:B------:R-:W-:Y:S05]  /*1610*/  BRA.DIV ~URZ, `(.L_x_6412) ;  /* 0x00001f127f007947 */ /* 0x000fea000b800000 */
[----:B------:R0:W1:Y:S02]  /*1620*/  SHFL.BFLY PT, R86, R177, 0x1, 0x1f ;  /* 0x0c201f00b1567f89 */ /* 0x00006400000e0000 */
.L_x_6421:
        /* <DEDUP_REMOVED lines=18> */
.L_x_6422:
        /* <DEDUP_REMOVED lines=43> */
[----:B------:R-:W-:Y:S01]  /*1a00*/  F2FP.PACK_AB R84, R85, R84 ;  /* 0x000000545554723e */ /* 0x000fe200000000ff */
        /* <DEDUP_REMOVED lines=43> */
[----:B------:R-:W-:Y:S02]  /*1cc0*/  FSEL R90, R90, RZ, P5 ;  /* 0x000000ff5a5a7208 */ /* 0x000fe40002800000 */
[----:B------:R-:W-:Y:S01]  /*1cd0*/  F2FP.PACK_AB R86, R88, R87 ;  /* 0x000000575856723e */ /* 0x000fe200000000ff */
[----:B------:R-:W-:Y:S01]  /*1ce0*/  @P1 IMAD.WIDE.U32 R88, R125, R94, c[0x0][0x258] ;  /* 0x000096007d581625 */ /* 0x000fe200078e005e */
[----:B------:R-:W-:-:S03]  /*1cf0*/  F2FP.PACK_AB R87, R90, R91 ;  /* 0x0000005b5a57723e */ /* 0x000fc600000000ff */
[C---:B------:R-:W-:Y:S01]  /*1d00*/  IMAD.WIDE.U32 R90, R125.reuse, R174, c[0x0][0x248] ;  /* 0x000092007d5a7625 */ /* 0x040fe200078e00ae */
[----:B------:R1:W-:Y:S01]  /*1d10*/  @P1 STG.E.128 [R88.64], R76 ;  /* 0x0000004c58001986 */ /* 0x0003e2000c101d04 */
[----:B------:R-:W-:-:S03]  /*1d20*/  IADD3 R125, R125, 0x20, RZ ;  /* 0x000000207d7d7810 */ /* 0x000fc60007ffe0ff */
[----:B------:R1:W-:Y:S04]  /*1d30*/  @P1 STG.E.128 [R88.64+0x10], R80 ;  /* 0x0000105058001986 */ /* 0x0003e8000c101d04 */
[----:B------:R1:W-:Y:S02]  /*1d40*/  STG.E.128 [R90.64], R84 ;  /* 0x000000545a007986 */ /* 0x0003e4000c101d04 */
.L_x_6415:
[----:B------:R-:W-:Y:S05]  /*1d50*/  BSYNC B1 ;  /* 0x0000000000017941 */ /* 0x000fea0003800000 */
.L_x_6414:
        /* <DEDUP_REMOVED lines=91> */
.L_x_6417:
[----:B------:R-:W-:Y:S05]  /*2310*/  BSYNC B1 ;  /* 0x0000000000017941 */ /* 0x000fea0003800000 */
.L_x_6416:
        /* <DEDUP_REMOVED lines=66> */
[----:B------:R-:W-:Y:S01]  /*2740*/  F2FP.PACK_AB R84, R85, R84 ;  /* 0x000000545554723e */ /* 0x000fe200000000ff */
        /* <DEDUP_REMOVED lines=14> */
[----:B------:R-:W-:Y:S02]  /*2830*/  F2FP.PACK_AB R85, R86, R85 ;  /* 0x000000555655723e */ /* 0x000fe400000000ff */
[----:B------:R-:W-:Y:S01]  /*2840*/  F2FP.PACK_AB R86, R88, R95 ;  /* 0x0000005f5856723e */ /* 0x000fe200000000ff */
[----:B------:R-:W-:Y:S01]  /*2850*/  @P1 IMAD.WIDE.U32 R88, R125, R92, c[0x0][0x258] ;  /* 0x000096007d581625 */ /* 0x000fe200078e005c */
[----:B------:R-:W-:-:S02]  /*2860*/  SEL R83, R126, R83, P1 ;  /* 0x000000537e537207 */ /* 0x000fc40000800000 */
[----:B------:R-:W-:Y:S01]  /*2870*/  F2FP.PACK_AB R87, R90, R87 ;  /* 0x000000575a57723e */ /* 0x000fe200000000ff */
[----:B------:R-:W-:Y:S01]  /*2880*/  IMAD.WIDE.U32 R90, R125, R94, c[0x0][0x248] ;  /* 0x000092007d5a7625 */ /* 0x000fe200078e005e */
[----:B------:R0:W-:Y:S04]  /*2890*/  @P1 STG.E.128 [R88.64], R76 ;  /* 0x0000004c58001986 */ /* 0x0001e8000c101d04 */
[----:B------:R0:W-:Y:S04]  /*28a0*/  @P1 STG.E.128 [R88.64+0x10], R80 ;  /* 0x0000105058001986 */ /* 0x0001e8000c101d04 */
[----:B------:R0:W-:Y:S02]  /*28b0*/  STG.E.128 [R90.64], R84 ;  /* 0x000000545a007986 */ /* 0x0001e4000c101d04 */
.L_x_6419:
[----:B------:R-:W-:Y:S05]  /*28c0*/  BSYNC B1 ;  /* 0x0000000000017941 */ /* 0x000fea0003800000 */
.L_x_6418:
[----:B01----:R-:W-:-:S04]  /*28d0*/  MOV R85, c[0x0][0x160] ;  /* 0x0000580000557a02 */ /* 0x003fc80000000f00 */
[----:B------:R-:W-:-:S04]  /*28e0*/  LEA R124, R85, R124, 0x2 ;  /* 0x0000007c557c7211 */ /* 0x000fc800078e10ff */
[----:B------:R-:W-:-:S13]  /*28f0*/  ISETP.GE.AND P0, PT, R124, c[0x0][0x164], PT ;  /* 0x000059007c007a0c */ /* 0x000fda0003f06270 */
[----:B------:R-:W-:Y:S01]  /*2900*/  @P0 CALL.REL.NOINC `(.L_x_6405) ;  /* 0x0000001000000944 */ /* 0x000fe20003c00000 */
[----:B------:R-:W-:Y:S05]  /*2910*/  BRA `(.L_x_6420) ;  /* 0xffffdbd000007947 */ /* 0x000fea000383ffff */
.L_x_6405:
[----:B-1----:R-:W-:Y:S05]  /*2920*/  BSYNC B0 ;  /* 0x0000000000007941 */ /* 0x002fea0003800000 */
.L_x_6404:
        /* <DEDUP_REMOVED lines=192> */
.L_x_6412:
[----:B------:R-:W-:Y:S01]  /*3530*/  HFMA2.MMA R88, -RZ, RZ, 0, 5.9604644775390625e-08 ;  /* 0x00000001ff587435 */ /* 0x000fe200000001ff */
[----:B------:R-:W-:-:S02]  /*3540*/  MOV R87, R177 ;  /* 0x000000b100577202 */ /* 0x000fc40000000f00 */
[----:B------:R-:W-:Y:S02]  /*3550*/  MOV R92, 0x1f ;  /* 0x0000001f005c7802 */ /* 0x000fe40000000f00 */
[----:B------:R-:W-:Y:S02]  /*3560*/  MOV R93, 0xffffffff ;  /* 0xffffffff005d7802 */ /* 0x000fe40000000f00 */
[----:B------:R-:W-:Y:S02]  /*3570*/  MOV R84, 0x3590 ;  /* 0x0000359000547802 */ /* 0x000fe40000000f00 */
[----:B------:R-:W-:Y:S05]  /*3580*/  CALL.REL.NOINC `($__internal_128_$__cuda_sm70_shflsync_bfly_p) ;  /* 0x0000046000007944 */ /* 0x000fea0003c00000 */
[----:B-1----:R-:W-:Y:S01]  /*3590*/  MOV R86, R88 ;  /* 0x0000005800567202 */ /* 0x002fe20000000f00 */
[----:B0-----:R-:W-:Y:S05]  /*35a0*/  BRA `(.L_x_6421) ;  /* 0xffffe08000007947 */ /* 0x001fea000383ffff */
.L_x_6413:
[----:B------:R-:W-:Y:S01]  /*35b0*/  HFMA2.MMA R88, -RZ, RZ, 0, 5.9604644775390625e-08 ;  /* 0x00000001ff587435 */ /* 0x000fe200000001ff */
[----:B------:R-:W-:Y:S02]  /*35c0*/  MOV R87, R179 ;  /* 0x000000b300577202 */ /* 0x000fe40000000f00 */
[----:B------:R-:W-:Y:S02]  /*35d0*/  MOV R92, 0x1f ;  /* 0x0000001f005c7802 */ /* 0x000fe40000000f00 */
[----:B------:R-:W-:-:S02]  /*35e0*/  MOV R93, 0xffffffff ;  /* 0xffffffff005d7802 */ /* 0x000fc40000000f00 */
[----:B------:R-:W-:Y:S02]  /*35f0*/  MOV R84, 0x3610 ;  /* 0x0000361000547802 */ /* 0x000fe40000000f00 */
[----:B01----:R-:W-:Y:S05]  /*3600*/  CALL.REL.NOINC `($__internal_128_$__cuda_sm70_shflsync_bfly_p) ;  /* 0x000003e000007944 */ /* 0x003fea0003c00000 */
[----:B------:R-:W-:Y:S01]  /*3610*/  FADD.FTZ R177, R86, R177 ;  /* 0x000000b156b17221 */ /* 0x000fe20000010000 */
[----:B0-----:R-:W-:Y:S01]  /*3620*/  MOV R92, 0x1f ;  /* 0x0000001f005c7802 */ /* 0x001fe20000000f00 */
[----:B-1----:R-:W-:Y:S01]  /*3630*/  FADD.FTZ R179, R179, R88 ;  /* 0x00000058b3b37221 */ /* 0x002fe20000010000 */
[----:B------:R-:W-:Y:S01]  /*3640*/  HFMA2.MMA R88, -RZ, RZ, 0, 1.1920928955078125e-07 ;  /* 0x00000002ff587435 */ /* 0x000fe200000001ff */
[----:B------:R-:W-:Y:S02]  /*3650*/  MOV R93, 0xffffffff ;  /* 0xffffffff005d7802 */ /* 0x000fe40000000f00 */
[----:B------:R-:W-:Y:S02]  /*3660*/  MOV R87, R177 ;  /* 0x000000b100577202 */ /* 0x000fe40000000f00 */
[----:B------:R-:W-:Y:S02]  /*3670*/  MOV R84, 0x3690 ;  /* 0x0000369000547802 */ /* 0x000fe40000000f00 */
[----:B------:R-:W-:Y:S05]  /*3680*/  CALL.REL.NOINC `($__internal_128_$__cuda_sm70_shflsync_bfly_p) ;  /* 0x0000036000007944 */ /* 0x000fea0003c00000 */
[----:B-1----:R-:W-:Y:S01]  /*3690*/  MOV R86, R88 ;  /* 0x0000005800567202 */ /* 0x002fe20000000f00 */
[----:B------:R-:W-:Y:S01]  /*36a0*/  HFMA2.MMA R88, -RZ, RZ, 0, 1.1920928955078125e-07 ;  /* 0x00000002ff587435 */ /* 0x000fe200000001ff */
[----:B0-----:R-:W-:-:S02]  /*36b0*/  MOV R87, R179 ;  /* 0x000000b300577202 */ /* 0x001fc40000000f00 */
[----:B------:R-:W-:Y:S02]  /*36c0*/  MOV R92, 0x1f ;  /* 0x0000001f005c7802 */ /* 0x000fe40000000f00 */
[----:B------:R-:W-:Y:S02]  /*36d0*/  MOV R93, 0xffffffff ;  /* 0xffffffff005d7802 */ /* 0x000fe40000000f00 */
[----:B------:R-:W-:Y:S02]  /*36e0*/  MOV R84, 0x3700 ;  /* 0x0000370000547802 */ /* 0x000fe40000000f00 */
[----:B------:R-:W-:Y:S05]  /*36f0*/  CALL.REL.NOINC `($__internal_128_$__cuda_sm70_shflsync_bfly_p) ;  /* 0x000002f000007944 */ /* 0x000fea0003c00000 */
[----:B------:R-:W-:Y:S01]  /*3700*/  FADD.FTZ R177, R86, R177 ;  /* 0x000000b156b17221 */ /* 0x000fe20000010000 */
[----:B0-----:R-:W-:Y:S01]  /*3710*/  MOV R92, 0x1f ;  /* 0x0000001f005c7802 */ /* 0x001fe20000000f00 */
[----:B-1----:R-:W-:Y:S01]  /*3720*/  FADD.FTZ R179, R179, R88 ;  /* 0x00000058b3b37221 */ /* 0x002fe20000010000 */
[----:B------:R-:W-:Y:S01]  /*3730*/  HFMA2.MMA R88, -RZ, RZ, 0, 2.384185791015625e-07 ;  /* 0x00000004ff587435 */ /* 0x000fe200000001ff */
[----:B------:R-:W-:Y:S02]  /*3740*/  MOV R93, 0xffffffff ;  /* 0xffffffff005d7802 */ /* 0x000fe40000000f00 */
[----:B------:R-:W-:-:S02]  /*3750*/  MOV R87, R177 ;  /* 0x000000b100577202 */ /* 0x000fc40000000f00 */
[----:B------:R-:W-:Y:S02]  /*3760*/  MOV R84, 0x3780 ;  /* 0x0000378000547802 */ /* 0x000fe40000000f00 */
[----:B------:R-:W-:Y:S05]  /*3770*/  CALL.REL.NOINC `($__internal_128_$__cuda_sm70_shflsync_bfly_p) ;  /* 0x0000027000007944 */ /* 0x000fea0003c00000 */
[----:B-1----:R-:W-:Y:S01]  /*3780*/  MOV R86, R88 ;  /* 0x0000005800567202 */ /* 0x002fe20000000f00 */
[----:B------:R-:W-:Y:S01]  /*3790*/  HFMA2.MMA R88, -RZ, RZ, 0, 2.384185791015625e-07 ;  /* 0x00000004ff587435 */ /* 0x000fe200000001ff */
[----:B0-----:R-:W-:Y:S02]  /*37a0*/  MOV R87, R179 ;  /* 0x000000b300577202 */ /* 0x001fe40000000f00 */
[----:B------:R-:W-:Y:S02]  /*37b0*/  MOV R92, 0x1f ;  /* 0x0000001f005c7802 */ /* 0x000fe40000000f00 */
[----:B------:R-:W-:Y:S02]  /*37c0*/  MOV R93, 0xffffffff ;  /* 0xffffffff005d7802 */ /* 0x000fe40000000f00 */
[----:B------:R-:W-:Y:S02]  /*37d0*/  MOV R84, 0x37f0 ;  /* 0x000037f000547802 */ /* 0x000fe40000000f00 */
[----:B------:R-:W-:Y:S05]  /*37e0*/  CALL.REL.NOINC `($__internal_128_$__cuda_sm70_shflsync_bfly_p) ;  /* 0x0000020000007944 */ /* 0x000fea0003c00000 */
[----:B------:R-:W-:Y:S01]  /*37f0*/  FADD.FTZ R89, R86, R177 ;  /* 0x000000b156597221 */ /* 0x000fe20000010000 */
[----:B0-----:R-:W-:Y:S01]  /*3800*/  MOV R92, 0x1f ;  /* 0x0000001f005c7802 */ /* 0x001fe20000000f00 */
[----:B-1----:R-:W-:Y:S01]  /*3810*/  FADD.FTZ R91, R179, R88 ;  /* 0x00000058b35b7221 */ /* 0x002fe20000010000 */
[----:B------:R-:W-:Y:S01]  /*3820*/  HFMA2.MMA R88, -RZ, RZ, 0, 4.76837158203125e-07 ;  /* 0x00000008ff587435 */ /* 0x000fe200000001ff */
[----:B------:R-:W-:-:S02]  /*3830*/  MOV R93, 0xffffffff ;  /* 0xffffffff005d7802 */ /* 0x000fc40000000f00 */
[----:B------:R-:W-:Y:S02]  /*3840*/  MOV R87, R89 ;  /* 0x0000005900577202 */ /* 0x000fe40000000f00 */
[----:B------:R-:W-:Y:S02]  /*3850*/  MOV R84, 0x3870 ;  /* 0x0000387000547802 */ /* 0x000fe40000000f00 */
[----:B------:R-:W-:Y:S05]  /*3860*/  CALL.REL.NOINC `($__internal_128_$__cuda_sm70_shflsync_bfly_p) ;  /* 0x0000018000007944 */ /* 0x000fea0003c00000 */
[----:B-1----:R-:W-:Y:S01]  /*3870*/  MOV R86, R88 ;  /* 0x0000005800567202 */ /* 0x002fe20000000f00 */
[----:B------:R-:W-:Y:S01]  /*3880*/  HFMA2.MMA R88, -RZ, RZ, 0, 4.76837158203125e-07 ;  /* 0x00000008ff587435 */ /* 0x000fe200000001ff */
[----:B0-----:R-:W-:Y:S02]  /*3890*/  MOV R87, R91 ;  /* 0x0000005b00577202 */ /* 0x001fe40000000f00 */
[----:B------:R-:W-:Y:S02]  /*38a0*/  MOV R92, 0x1f ;  /* 0x0000001f005c7802 */ /* 0x000fe40000000f00 */
[----:B------:R-:W-:Y:S02]  /*38b0*/  MOV R93, 0xffffffff ;  /* 0xffffffff005d7802 */ /* 0x000fe40000000f00 */
[----:B------:R-:W-:-:S02]  /*38c0*/  MOV R84, 0x38e0 ;  /* 0x000038e000547802 */ /* 0x000fc40000000f00 */
[----:B------:R-:W-:Y:S05]  /*38d0*/  CALL.REL.NOINC `($__internal_128_$__cuda_sm70_shflsync_bfly_p) ;  /* 0x0000011000007944 */ /* 0x000fea0003c00000 */
[----:B------:R-:W-:Y:S01]  /*38e0*/  FADD.FTZ R89, R86, R89 ;  /* 0x0000005956597221 */ /* 0x000fe20000010000 */
[----:B0-----:R-:W-:Y:S01]  /*38f0*/  MOV R92, 0x1f ;  /* 0x0000001f005c7802 */ /* 0x001fe20000000f00 */
[----:B-1----:R-:W-:Y:S01]  /*3900*/  FADD.FTZ R91, R91, R88 ;  /* 0x000000585b5b7221 */ /* 0x002fe20000010000 */
[----:B------:R-:W-:Y:S01]  /*3910*/  HFMA2.MMA R88, -RZ, RZ, 0, 9.5367431640625e-07 ;  /* 0x00000010ff587435 */ /* 0x000fe200000001ff */
[----:B------:R-:W-:-:S02]  /*3920*/  MOV R93, 0xffffffff ;  /* 0xffffffff005d7802 */ /* 0x000fc40000000f00 */
[----:B------:R-:W-:Y:S02]  /*3930*/  MOV R87, R89 ;  /* 0x0000005900577202 */ /* 0x000fe40000000f00 */
[----:B------:R-:W-:Y:S02]  /*3940*/  MOV R84, 0x3960 ;  /* 0x0000396000547802 */ /* 0x000fe40000000f00 */
[----:B------:R-:W-:Y:S05]  /*3950*/  CALL.REL.NOINC `($__internal_128_$__cuda_sm70_shflsync_bfly_p) ;  /* 0x0000009000007944 */ /* 0x000fea0003c00000 */
[----:B-1----:R-:W-:Y:S01]  /*3960*/  MOV R90, R88 ;  /* 0x00000058005a7202 */ /* 0x002fe20000000f00 */
[----:B------:R-:W-:Y:S01]  /*3970*/  HFMA2.MMA R88, -RZ, RZ, 0, 9.5367431640625e-07 ;  /* 0x00000010ff587435 */ /* 0x000fe200000001ff */
[----:B0-----:R-:W-:Y:S02]  /*3980*/  MOV R87, R91 ;  /* 0x0000005b00577202 */ /* 0x001fe40000000f00 */
[----:B------:R-:W-:Y:S02]  /*3990*/  MOV R92, 0x1f ;  /* 0x0000001f005c7802 */ /* 0x000fe40000000f00 */
[----:B------:R-:W-:Y:S02]  /*39a0*/  MOV R93, 0xffffffff ;  /* 0xffffffff005d7802 */ /* 0x000fe40000000f00 */
[----:B------:R-:W-:-:S02]  /*39b0*/  MOV R84, 0x39d0 ;  /* 0x000039d000547802 */ /* 0x000fc40000000f00 */
[----:B------:R-:W-:Y:S05]  /*39c0*/  CALL.REL.NOINC `($__internal_128_$__cuda_sm70_shflsync_bfly_p) ;  /* 0x0000002000007944 */ /* 0x000fea0003c00000 */
[----:B-1----:R-:W-:Y:S01]  /*39d0*/  MOV R84, R88 ;  /* 0x0000005800547202 */ /* 0x002fe20000000f00 */
[----:B0-----:R-:W-:Y:S05]  /*39e0*/  BRA `(.L_x_6422) ;  /* 0xffffdd6000007947 */ /* 0x001fea000383ffff */
        .weak           $__internal_128_$__cuda_sm70_shflsync_bfly_p
        .type           $__internal_128_$__cuda_sm70_shflsync_bfly_p,@function
        .size           $__internal_128_$__cuda_sm70_shflsync_bfly_p,(.L_x_9858 - $__internal_128_$__cuda_sm70_shflsync_bfly_p)
$__internal_128_$__cuda_sm70_shflsync_bfly_p:
[----:B------:R-:W-:Y:S01]  /*39f0*/  HFMA2.MMA R85, -RZ, RZ, 0, 0 ;  /* 0x00000000ff557435 */ /* 0x000fe200000001ff */
[----:B------:R-:W-:Y:S04]  /*3a00*/  WARPSYNC R93 ;  /* 0x0000005d00007348 */ /* 0x000fe80003800000 */
[----:B------:R0:W1:Y:S01]  /*3a10*/  SHFL.BFLY PT, R88, R87, R88, R92 ;  /* 0x0c00005857587389 */ /* 0x00006200000e005c */
[----:B------:R-:W-:Y:S05]  /*3a20*/  RET.REL.NODEC R84 `(_ZN10layer_norm13ln_bwd_kernelINS_13Kernel_traitsI6__halfS2_fS2_fjLj768ELj1ELj4ELj1ELj16ENS_18Kernel_traits_baseILj768ES2_S2_fS2_fjLj128EEEEELb1ELb0ELb0ELb0EEEvNS_9BwdParamsE) ;  /* 0xffffc5d054007950 */ /* 0x000fea0003c3ffff */
.L_x_6423:
        /* <DEDUP_REMOVED lines=13> */
.L_x_9858:


//--------------------- .text._ZN10layer_norm13ln_bwd_kernelINS_13Kernel_traitsI6__halfS2_fS2_fjLj768ELj1ELj4ELj1ELj16ENS_18Kernel_traits_baseILj768ES2_S2_fS2_fjLj128EEEEELb1ELb0ELb0ELb1EEEvNS_9BwdParamsE --------------------------
	.section	.text._ZN10layer_norm13ln_bwd_kernelINS_13Kernel_traitsI6__halfS2_fS2_fjLj768ELj1ELj4ELj1ELj16ENS_18Kernel_traits_baseILj768ES2_S2_fS2_fjLj128EEEEELb1ELb0ELb0ELb1EEEvNS_9BwdParamsE,"ax",@progbits
	.sectioninfo	@"SHI_REGISTERS=219"
	.align	128
        .global         _ZN10layer_norm13ln_bwd_kernelINS_13Kernel_traitsI6__halfS2_fS2_fjLj768ELj1ELj4ELj1ELj16ENS_18Kernel_traits_baseILj768ES2_S2_fS2_fjLj128EEEEELb1ELb0ELb0ELb1EEEvNS_9BwdParamsE
        .type           _ZN10layer_norm13ln_bwd_kernelINS_13Kernel_traitsI6__halfS2_fS2_fjLj768ELj1ELj4ELj1ELj16ENS_18Kernel_traits_baseILj768ES2_S2_fS2_fjLj128EEEEELb1ELb0ELb0ELb1EEEvNS_9BwdParamsE,@function
        .size           _ZN10layer_norm13ln_bwd_kernelINS_13Kernel_traitsI6__halfS2_fS2_fjLj768ELj1ELj4ELj1ELj16ENS_18Kernel_traits_baseILj768ES2_S2_fS2_fjLj128EEEEELb1ELb0ELb0ELb1EEEvNS_9BwdParamsE,(.L_x_9859 - _ZN10layer_norm13ln_bwd_kernelINS_13Kernel_traitsI6__halfS2_fS2_fjLj768ELj1ELj4ELj1ELj16ENS_18Kernel_traits_baseILj768ES2_S2_fS2_fjLj128EEEEELb1ELb0ELb0ELb1EEEvNS_9BwdParamsE)
        .other          _ZN10layer_norm13ln_bwd_kernelINS_13Kernel_traitsI6__halfS2_fS2_fjLj768ELj1ELj4ELj1ELj16ENS_18Kernel_traits_baseILj768ES2_S2_fS2_fjLj128EEEEELb1ELb0ELb0ELb1EEEvNS_9BwdParamsE,@"STO_CUDA_ENTRY STV_DEFAULT"
_ZN10layer_norm13ln_bwd_kernelINS_13Kernel_traitsI6__halfS2_fS2_fjLj768ELj1ELj4ELj1ELj16ENS_18Kernel_traits_baseILj768ES2_S2_fS2_fjLj128EEEEELb1ELb0ELb0ELb1EEEvNS_9BwdParamsE:
.text._ZN10layer_norm13ln_bwd_kernelINS_13Kernel_traitsI6__halfS2_fS2_fjLj768ELj1ELj4ELj1ELj16ENS_18Kernel_traits_baseILj768ES2_S2_fS2_fjLj128EEEEELb1ELb0ELb0ELb1EEEvNS_9BwdParamsE:
        /* <DEDUP_REMOVED lines=34> */
.L_x_6425:
        /* <DEDUP_REMOVED lines=37> */
[--C-:B---3--:R-:W-:Y:S02]  /*0470*/  HADD2.F32 R84, -RZ, R88.reuse.H0_H0 ;  /* 0x20000058ff547230 */ /* 0x108fe40000004100 */
[----:B------:R-:W-:Y:S02]  /*0480*/  HADD2.F32 R85, -RZ, R88.H1_H1 ;  /* 0x30000058ff557230 */ /* 0x000fe40000004100 */
[----:B------:R-:W-:-:S02]  /*0490*/  HADD2.F32 R86, -RZ, R89.H0_H0 ;  /* 0x20000059ff567230 */ /* 0x000fc40000004100 */
[----:B------:R-:W-:Y:S02]  /*04a0*/  HADD2.F32 R87, -RZ, R89.H1_H1 ;  /* 0x30000059ff577230 */ /* 0x000fe40000004100 */
[--C-:B----4-:R-:W-:Y:S02]  /*04b0*/  HADD2.F32 R92, -RZ, R96.reuse.H0_H0 ;  /* 0x20000060ff5c7230 */ /* 0x110fe40000004100 */
        /* <DEDUP_REMOVED lines=10> */
[----:B------:R-:W-:Y:S02]  /*0560*/  HADD2.F32 R90, -RZ, R91.H0_H0 ;  /* 0x2000005bff5a7230 */ /* 0x000fe40000004100 */
[----:B------:R-:W-:Y:S02]  /*0570*/  HADD2.F32 R98, -RZ, R99.H0_H0 ;  /* 0x20000063ff627230 */ /* 0x000fe40000004100 */
[----:B------:R-:W-:Y:S02]  /*0580*/  HADD2.F32 R83, -RZ, R83.H1_H1 ;  /* 0x30000053ff537230 */ /* 0x000fe40000004100 */
[----:B------:R-:W-:Y:S02]  /*0590*/  HADD2.F32 R91, -RZ, R91.H1_H1 ;  /* 0x3000005bff5b7230 */ /* 0x000fe40000004100 */
[----:B0-----:R-:W-:Y:S02]  /*05a0*/  HADD2.F32 R99, -RZ, R99.H1_H1 ;  /* 0x30000063ff637230 */ /* 0x001fe40000004100 */
.L_x_6431:
[----:B------:R-:W-:Y:S01]  /*05b0*/  IMAD R2, R148, c[0x0][0x168], RZ ;  /* 0x00005a0094027a24 */ /* 0x000fe200078e02ff */
[----:B------:R-:W-:Y:S01]  /*05c0*/  ISETP.NE.U32.AND P0, PT, RZ, c[0x0][0x1c0], PT ;  /* 0x00007000ff007a0c */ /* 0x000fe20003f05070 */
[----:B------:R-:W-:Y:S01]  /*05d0*/  HFMA2.MMA R71, -RZ, RZ, 0, 2.384185791015625e-07 ;  /* 0x00000004ff477435 */ /* 0x000fe200000001ff */
[----:B------:R-:W-:-:S02]  /*05e0*/  LOP3.LUT R36, R0, 0x1f, RZ, 0xc0, !PT ;  /* 0x0000001f00247812 */ /* 0x000fc400078ec0ff */
[----:B------:R-:W-:Y:S02]  /*05f0*/  SHF.R.S32.HI R3, RZ, 0x1f, R2 ;  /* 0x0000001fff037819 */ /* 0x000fe40000011402 */
[----:B------:R-:W-:Y:S01]  /*0600*/  ISETP.NE.AND.EX P0, PT, RZ, c[0x0][0x1c4], PT, P0 ;  /* 0x00007100ff007a0c */ /* 0x000fe20003f05300 */
[----:B------:R-:W-:Y:S01]  /*0610*/  HFMA2.MMA R64, -RZ, RZ, 0, 9.5367431640625e-07 ;  /* 0x00000010ff407435 */ /* 0x000fe200000001ff */
[----:B------:R-:W-:Y:S02]  /*0620*/  LEA.HI R151, R3, R2, RZ, 0x3 ;  /* 0x0000000203977211 */ /* 0x000fe400078f18ff */
[----:B------:R-:W-:Y:S01]  /*0630*/  MOV R158, 0x20 ;  /* 0x00000020009e7802 */ /* 0x000fe20000000f00 */
[----:B------:R-:W-:Y:S01]  /*0640*/  IMAD.WIDE R2, R148, R71, c[0x0][0x1a0] ;  /* 0x0000680094027625 */ /* 0x000fe200078e0247 */
[----:B------:R-:W-:Y:S02]  /*0650*/  LEA.HI.SX32 R151, R151, R36, 0x1d ;  /* 0x0000002497977211 */ /* 0x000fe400078feaff */
[----:B------:R-:W-:-:S02]  /*0660*/  SHF.R.S32.HI R37, RZ, 0x1f, R148 ;  /* 0x0000001fff257819 */ /* 0x000fc40000011494 */
[C---:B------:R-:W-:Y:S01]  /*0670*/  IADD3 R150, R151.reuse, 0x20, RZ ;  /* 0x0000002097967810 */ /* 0x040fe20007ffe0ff */
[C---:B------:R-:W-:Y:S01]  /*0680*/  IMAD.WIDE.U32 R40, R151.reuse, R64, c[0x0][0x208] ;  /* 0x0000820097287625 */ /* 0x040fe200078e0040 */
[----:B------:R0:W2:Y:S01]  /*0690*/  LDG.E R161, [R2.64] ;  /* 0x0000000402a17981 */ /* 0x0000a2000c1e1900 */
[C---:B------:R-:W-:Y:S02]  /*06a0*/  @P0 LEA R56, P1, R148.reuse, c[0x0][0x1c0], 0x1 ;  /* 0x0000700094380a11 */ /* 0x040fe400078208ff */
[CC--:B------:R-:W-:Y:S01]  /*06b0*/  IMAD.WIDE.U32 R68, R151.reuse, R158.reuse, c[0x0][0x188] ;  /* 0x0000620097447625 */ /* 0x0c0fe200078e009e */
[----:B------:R-:W-:Y:S01]  /*06c0*/  IADD3 R149, R151, 0x40, RZ ;  /* 0x0000004097957810 */ /* 0x000fe20007ffe0ff */
[----:B------:R-:W3:Y:S01]  /*06d0*/  LDG.E.128 R40, [R40.64] ;  /* 0x0000000428287981 */ /* 0x000ee2000c1e1d00 */
[----:B------:R-:W-:Y:S01]  /*06e0*/  @P0 LEA.HI.X R57, R148, c[0x0][0x1c4], R37, 0x1, P1 ;  /* 0x0000710094390a11 */ /* 0x000fe200008f0c25 */
[----:B------:R-:W-:Y:S02]  /*06f0*/  IMAD.WIDE.U32 R72, R150, R158, c[0x0][0x188] ;  /* 0x0000620096487625 */ /* 0x000fe400078e009e */
[----:B------:R1:W4:Y:S02]  /*0700*/  LDG.E.128 R36, [R68.64] ;  /* 0x0000000444247981 */ /* 0x000324000c1e1d00 */
[----:B0-----:R-:W-:-:S02]  /*0710*/  IMAD.WIDE R2, R148, R71, c[0x0][0x1a8] ;  /* 0x00006a0094027625 */ /* 0x001fc400078e0247 */
[----:B------:R0:W4:Y:S02]  /*0720*/  @P0 LDG.E.U16 R160, [R56.64] ;  /* 0x0000000438a00981 */ /* 0x000124000c1e1500 */
[----:B------:R-:W-:Y:S02]  /*0730*/  IMAD.WIDE.U32 R52, R150, R64, c[0x0][0x208] ;  /* 0x0000820096347625 */ /* 0x000fe400078e0040 */
[----:B------:R0:W4:Y:S02]  /*0740*/  LDG.E.128 R48, [R72.64] ;  /* 0x0000000448307981 */ /* 0x000124000c1e1d00 */
[C---:B------:R-:W-:Y:S02]  /*0750*/  IMAD.WIDE.U32 R74, R149.reuse, R158, c[0x0][0x188] ;  /* 0x00006200954a7625 */ /* 0x040fe400078e009e */
[----:B------:R0:W4:Y:S02]  /*0760*/  LDG.E R153, [R2.64] ;  /* 0x0000000402997981 */ /* 0x000124000c1e1900 */
[----:B------:R-:W-:-:S02]  /*0770*/  IMAD.WIDE.U32 R64, R149, R64, c[0x0][0x208] ;  /* 0x0000820095407625 */ /* 0x000fc400078e0040 */
[----:B------:R1:W4:Y:S04]  /*0780*/  LDG.E.128 R44, [R68.64+0x10] ;  /* 0x00001004442c7981 */ /* 0x000328000c1e1d00 */
[----:B------:R0:W4:Y:S04]  /*0790*/  LDG.E.128 R60, [R74.64] ;  /* 0x000000044a3c7981 */ /* 0x000128000c1e1d00 */
[----:B------:R-:W4:Y:S04]  /*07a0*/  LDG.E.128 R64, [R64.64] ;  /* 0x0000000440407981 */ /* 0x000f28000c1e1d00 */
[----:B------:R-:W4:Y:S04]  /*07b0*/  LDG.E.128 R52, [R52.64] ;  /* 0x0000000434347981 */ /* 0x000f28000c1e1d00 */
[----:B-1----:R1:W4:Y:S04]  /*07c0*/  LDG.E.128 R68, [R74.64+0x10] ;  /* 0x000010044a447981 */ /* 0x002328000c1e1d00 */
[----:B0-----:R0:W4:Y:S01]  /*07d0*/  LDG.E.128 R56, [R72.64+0x10] ;  /* 0x0000100448387981 */ /* 0x001122000c1e1d00 */
[----:B------:R-:W-:-:S05]  /*07e0*/  MOV R152, 0x8 ;  /* 0x0000000800987802 */ /* 0x000fca0000000f00 */
[----:B-1----:R-:W-:-:S04]  /*07f0*/  IMAD.WIDE.U32 R74, R151, R152, c[0x0][0x190] ;  /* 0x00006400974a7625 */ /* 0x002fc800078e0098 */
[-C--:B0-----:R-:W-:Y:S02]  /*0800*/  IMAD.WIDE.U32 R72, R150, R152.reuse, c[0x0][0x190] ;  /* 0x0000640096487625 */ /* 0x081fe400078e0098 */
[----:B------:R-:W5:Y:S02]  /*0810*/  LDG.E.64 R74, [R74.64] ;  /* 0x000000044a4a7981 */ /* 0x000f64000c1e1b00 */
[----:B------:R-:W-:Y:S02]  /*0820*/  IMAD.WIDE.U32 R2, R149, R152, c[0x0][0x190] ;  /* 0x0000640095027625 */ /* 0x000fe400078e0098 */
        /* <DEDUP_REMOVED lines=13> */
[----:B------:R-:W-:Y:S01]  /*0900*/  ISETP.NE.AND P1, PT, R168, RZ, PT ;  /* 0x000000ffa800720c */ /* 0x000fe20003f25270 */
[----:B------:R-:W-:-:S03]  /*0910*/  HFMA2.MMA R152, -RZ, RZ, 1.875, 0 ;  /* 0x3f800000ff987435 */ /* 0x000fc600000001ff */
[----:B--2---:R-:W-:Y:S01]  /*0920*/  FSEL R177, R161, RZ, !P1 ;  /* 0x000000ffa1b17208 */ /* 0x004fe20004800000 */
[--C-:B---3--:R-:W-:Y:S02]  /*0930*/  HADD2.F32 R155, -RZ, R40.reuse.H0_H0 ;  /* 0x20000028ff9b7230 */ /* 0x108fe40000004100 */
[----:B-1----:R-:W-:Y:S02]  /*0940*/  HADD2.F32 R158, -RZ, R40.H1_H1 ;  /* 0x30000028ff9e7230 */ /* 0x002fe40000004100 */
[C---:B----4-:R-:W-:Y:S02]  /*0950*/  FADD.FTZ R154, -R177.reuse, R36 ;  /* 0x00000024b19a7221 */ /* 0x050fe40000010100 */
[C---:B0-----:R-:W-:Y:S01]  /*0960*/  FADD.FTZ R156, -R177.reuse, R37 ;  /* 0x00000025b19c7221 */ /* 0x041fe20000010100 */
[----:B------:R-:W-:Y:S01]  /*0970*/  @P0 HADD2.F32 R152, -RZ, R160.H0_H0 ;  /* 0x200000a0ff980230 */ /* 0x000fe20000004100 */
[C---:B------:R-:W-:Y:S02]  /*0980*/  FADD.FTZ R160, -R177.reuse, R39 ;  /* 0x00000027b1a07221 */ /* 0x040fe40000010100 */
[----:B------:R-:W-:-:S02]  /*0990*/  FADD.FTZ R176, -R177, R48 ;  /* 0x00000030b1b07221 */ /* 0x000fc40000010100 */
[----:B------:R-:W-:Y:S02]  /*09a0*/  FMUL.FTZ R48, R76, R155 ;  /* 0x0000009b4c307220 */ /* 0x000fe40000410000 */
[----:B------:R-:W-:Y:S01]  /*09b0*/  FMUL.FTZ R39, R153, R154 ;  /* 0x0000009a99277220 */ /* 0x000fe20000410000 */
[----:B------:R-:W-:Y:S01]  /*09c0*/  HADD2.F32 R157, -RZ, R41.H0_H0 ;  /* 0x20000029ff9d7230 */ /* 0x000fe20000004100 */
[C---:B------:R-:W-:Y:S02]  /*09d0*/  FADD.FTZ R38, -R177.reuse, R38 ;  /* 0x00000026b1267221 */ /* 0x040fe40000010100 */
[----:B------:R-:W-:Y:S02]  /*09e0*/  FADD.FTZ R172, -R177, R47 ;  /* 0x0000002fb1ac7221 */ /* 0x000fe40000010100 */
[----:B------:R-:W-:Y:S02]  /*09f0*/  FMUL.FTZ R47, R77, R158 ;  /* 0x0000009e4d2f7220 */ /* 0x000fe40000410000 */
[----:B------:R-:W-:-:S02]  /*0a00*/  FADD.FTZ R206, -R177, R62 ;  /* 0x0000003eb1ce7221 */ /* 0x000fc40000010100 */
[----:B------:R-:W-:Y:S01]  /*0a10*/  FADD.FTZ R62, RZ, R48 ;  /* 0x00000030ff3e7221 */ /* 0x000fe20000010000 */
[--C-:B------:R-:W-:Y:S01]  /*0a20*/  HADD2.F32 R173, -RZ, R65.reuse.H0_H0 ;  /* 0x20000041ffad7230 */ /* 0x100fe20000004100 */
[----:B------:R-:W-:Y:S01]  /*0a30*/  FMUL.FTZ R40, R153, R156 ;  /* 0x0000009c99287220 */ /* 0x000fe20000410000 */
[----:B------:R-:W-:Y:S01]  /*0a40*/  HADD2.F32 R210, -RZ, R65.H1_H1 ;  /* 0x30000041ffd27230 */ /* 0x000fe20000004100 */
[----:B------:R-:W-:Y:S01]  /*0a50*/  FFMA.FTZ R65, R39, R48, RZ ;  /* 0x0000003027417223 */ /* 0x000fe200000100ff */
[----:B------:R-:W-:Y:S02]  /*0a60*/  HADD2.F32 R162, -RZ, R41.H1_H1 ;  /* 0x30000029ffa27230 */ /* 0x000fe40000004100 */
[--C-:B------:R-:W-:Y:S02]  /*0a70*/  HADD2.F32 R163, -RZ, R52.reuse.H0_H0 ;  /* 0x20000034ffa37230 */ /* 0x100fe40000004100 */
[----:B------:R-:W-:Y:S01]  /*0a80*/  HADD2.F32 R180, -RZ, R52.H1_H1 ;  /* 0x30000034ffb47230 */ /* 0x000fe20000004100 */
[----:B------:R-:W-:Y:S01]  /*0a90*/  FMUL.FTZ R52, R78, R157 ;  /* 0x0000009d4e347220 */ /* 0x000fe20000410000 */
[----:B------:R-:W-:-:S02]  /*0aa0*/  HADD2.F32 R37, -RZ, R67.H0_H0 ;  /* 0x20000043ff257230 */ /* 0x000fc40000004100 */
[----:B------:R-:W-:Y:S01]  /*0ab0*/  HADD2.F32 R36, -RZ, R67.H1_H1 ;  /* 0x30000043ff247230 */ /* 0x000fe20000004100 */
[----:B------:R-:W-:Y:S01]  /*0ac0*/  FADD.FTZ R67, R62, R47 ;  /* 0x0000002f3e437221 */ /* 0x000fe20000010000 */
[--C-:B------:R-:W-:Y:S01]  /*0ad0*/  HADD2.F32 R159, -RZ, R42.reuse.H0_H0 ;  /* 0x2000002aff9f7230 */ /* 0x100fe20000004100 */
[----:B------:R-:W-:Y:S01]  /*0ae0*/  FMUL.FTZ R41, R153, R38 ;  /* 0x0000002699297220 */ /* 0x000fe20000410000 */
[----:B------:R-:W-:Y:S01]  /*0af0*/  HADD2.F32 R164, -RZ, R42.H1_H1 ;  /* 0x3000002affa47230 */ /* 0x000fe20000004100 */
[----:B------:R-:W-:Y:S02]  /*0b00*/  FFMA.FTZ R65, R40, R47, R65 ;  /* 0x0000002f28417223 */ /* 0x000fe40000010041 */
[C---:B------:R-:W-:Y:S02]  /*0b10*/  FADD.FTZ R42, -R177.reuse, R45 ;  /* 0x0000002db12a7221 */ /* 0x040fe40000010100 */
[----:B------:R-:W-:Y:S02]  /*0b20*/  FADD.FTZ R212, -R177, R68 ;  /* 0x00000044b1d47221 */ /* 0x000fe40000010100 */
[----:B------:R-:W-:-:S02]  /*0b30*/  FMUL.FTZ R45, R79, R162 ;  /* 0x000000a24f2d7220 */ /* 0x000fc40000410000 */
[----:B------:R-:W-:Y:S02]  /*0b40*/  FADD.FTZ R68, R67, R52 ;  /* 0x0000003443447221 */ /* 0x000fe40000010000 */
[----:B------:R-:W-:Y:S02]  /*0b50*/  FADD.FTZ R44, -R177, R44 ;  /* 0x0000002cb12c7221 */ /* 0x000fe40000010100 */
[----:B------:R-:W-:Y:S02]  /*0b60*/  FMUL.FTZ R38, R153, R160 ;  /* 0x000000a099267220 */ /* 0x000fe40000410000 */
[----:B------:R-:W-:Y:S01]  /*0b70*/  FFMA.FTZ R67, R41, R52, R65 ;  /* 0x0000003429437223 */ /* 0x000fe20000010041 */
[--C-:B------:R-:W-:Y:S01]  /*0b80*/  HADD2.F32 R161, -RZ, R43.reuse.H0_H0 ;  /* 0x2000002bffa17230 */ /* 0x100fe20000004100 */
[C---:B------:R-:W-:Y:S01]  /*0b90*/  FADD.FTZ R170, -R177.reuse, R46 ;  /* 0x0000002eb1aa7221 */ /* 0x040fe20000010100 */
[----:B------:R-:W-:Y:S01]  /*0ba0*/  HADD2.F32 R174, -RZ, R43.H1_H1 ;  /* 0x3000002bffae7230 */ /* 0x000fe20000004100 */
[----:B------:R-:W-:-:S02]  /*0bb0*/  FADD.FTZ R214, -R177, R69 ;  /* 0x00000045b1d67221 */ /* 0x000fc40000010100 */
[----:B------:R-:W-:Y:S02]  /*0bc0*/  FMUL.FTZ R46, R80, R159 ;  /* 0x0000009f502e7220 */ /* 0x000fe40000410000 */
[----:B------:R-:W-:Y:S02]  /*0bd0*/  FADD.FTZ R69, R68, R45 ;  /* 0x0000002d44457221 */ /* 0x000fe40000010000 */
[----:B------:R-:W-:Y:S02]  /*0be0*/  FMUL.FTZ R43, R153, R44 ;  /* 0x0000002c992b7220 */ /* 0x000fe40000410000 */
[----:B------:R-:W-:Y:S02]  /*0bf0*/  FFMA.FTZ R68, R38, R45, R67 ;  /* 0x0000002d26447223 */ /* 0x000fe40000010043 */
[C---:B------:R-:W-:Y:S02]  /*0c00*/  FADD.FTZ R184, -R177.reuse, R51 ;  /* 0x00000033b1b87221 */ /* 0x040fe40000010100 */
[----:B------:R-:W-:-:S02]  /*0c10*/  FADD.FTZ R216, -R177, R70 ;  /* 0x00000046b1d87221 */ /* 0x000fc40000010100 */
[----:B------:R-:W-:Y:S02]  /*0c20*/  FMUL.FTZ R51, R81, R164 ;  /* 0x000000a451337220 */ /* 0x000fe40000410000 */
[----:B------:R-:W-:Y:S02]  /*0c30*/  FADD.FTZ R70, R69, R46 ;  /* 0x0000002e45467221 */ /* 0x000fe40000010000 */
[----:B------:R-:W-:Y:S02]  /*0c40*/  FMUL.FTZ R44, R153, R42 ;  /* 0x0000002a992c7220 */ /* 0x000fe40000410000 */
[----:B------:R-:W-:Y:S02]  /*0c50*/  FFMA.FTZ R69, R43, R46, R68 ;  /* 0x0000002e2b457223 */ /* 0x000fe40000010044 */
[C---:B------:R-:W-:Y:S02]  /*0c60*/  FADD.FTZ R182, -R177.reuse, R50 ;  /* 0x00000032b1b67221 */ /* 0x040fe40000010100 */
[----:B------:R-:W-:-:S02]  /*0c70*/  FADD.FTZ R188, -R177, R56 ;  /* 0x00000038b1bc7221 */ /* 0x000fc40000010100 */
[C---:B------:R-:W-:Y:S02]  /*0c80*/  FADD.FTZ R50, -R177.reuse, R71 ;  /* 0x00000047b1327221 */ /* 0x040fe40000010100 */
[----:B------:R-:W-:Y:S02]  /*0c90*/  FADD.FTZ R178, -R177, R49 ;  /* 0x00000031b1b27221 */ /* 0x000fe40000010100 */
[----:B------:R-:W-:Y:S02]  /*0ca0*/  FMUL.FTZ R56, R82, R161 ;  /* 0x000000a152387220 */ /* 0x000fe40000410000 */
[----:B------:R-:W-:Y:S02]  /*0cb0*/  FADD.FTZ R71, R70, R51 ;  /* 0x0000003346477221 */ /* 0x000fe40000010000 */
[----:B------:R-:W-:Y:S02]  /*0cc0*/  FMUL.FTZ R49, R153, R170 ;  /* 0x000000aa99317220 */ /* 0x000fe40000410000 */
[----:B------:R-:W-:Y:S01]  /*0cd0*/  FFMA.FTZ R69, R44, R51, R69 ;  /* 0x000000332c457223 */ /* 0x000fe20000010045 */
[--C-:B------:R-:W-:Y:S01]  /*0ce0*/  HADD2.F32 R167, -RZ, R54.reuse.H0_H0 ;  /* 0x20000036ffa77230 */ /* 0x100fe20000004100 */
[----:B------:R-:W-:Y:S01]  /*0cf0*/  FADD.FTZ R190, -R177, R57 ;  /* 0x00000039b1be7221 */ /* 0x000fe20000010100 */
[----:B------:R-:W-:Y:S01]  /*0d00*/  HADD2.F32 R192, -RZ, R54.H1_H1 ;  /* 0x30000036ffc07230 */ /* 0x000fe20000004100 */
[----:B------:R-:W-:-:S02]  /*0d10*/  FMUL.FTZ R57, R83, R174 ;  /* 0x000000ae53397220 */ /* 0x000fc40000410000 */
[----:B------:R-:W-:Y:S02]  /*0d20*/  FADD.FTZ R154, R71, R56 ;  /* 0x00000038479a7221 */ /* 0x000fe40000010000 */
[----:B------:R-:W-:Y:S02]  /*0d30*/  FMUL.FTZ R54, R153, R172 ;  /* 0x000000ac99367220 */ /* 0x000fe40000410000 */
[----:B------:R-:W-:Y:S01]  /*0d40*/  FFMA.FTZ R71, R49, R56, R69 ;  /* 0x0000003831477223 */ /* 0x000fe20000010045 */
[--C-:B------:R-:W-:Y:S01]  /*0d50*/  HADD2.F32 R171, -RZ, R64.reuse.H0_H0 ;  /* 0x20000040ffab7230 */ /* 0x100fe20000004100 */
[----:B------:R-:W-:Y:S01]  /*0d60*/  FADD.FTZ R122, R155, R122 ;  /* 0x0000007a9b7a7221 */ /* 0x000fe20000010000 */
[----:B------:R-:W-:Y:S01]  /*0d70*/  HADD2.F32 R204, -RZ, R64.H1_H1 ;  /* 0x30000040ffcc7230 */ /* 0x000fe20000004100 */
[----:B------:R-:W-:Y:S02]  /*0d80*/  FFMA.FTZ R146, R39, R155, R146 ;  /* 0x0000009b27927223 */ /* 0x000fe40000010092 */
[----:B------:R-:W-:-:S02]  /*0d90*/  FADD.FTZ R202, -R177, R61 ;  /* 0x0000003db1ca7221 */ /* 0x000fc40000010100 */
[----:B------:R-:W-:Y:S02]  /*0da0*/  FADD.FTZ R120, R157, R120 ;  /* 0x000000789d787221 */ /* 0x000fe40000010000 */
[----:B------:R-:W-:Y:S02]  /*0db0*/  FFMA.FTZ R144, R41, R157, R144 ;  /* 0x0000009d29907223 */ /* 0x000fe40000010090 */
[----:B------:R-:W-:Y:S02]  /*0dc0*/  FMUL.FTZ R64, R84, R163 ;  /* 0x000000a354407220 */ /* 0x000fe40000410000 */
[----:B------:R-:W-:Y:S02]  /*0dd0*/  FADD.FTZ R155, R154, R57 ;  /* 0x000000399a9b7221 */ /* 0x000fe40000010000 */
[----:B------:R-:W-:Y:S02]  /*0de0*/  FMUL.FTZ R61, R153, R176 ;  /* 0x000000b0993d7220 */ /* 0x000fe40000410000 */
[----:B------:R-:W-:Y:S01]  /*0df0*/  FFMA.FTZ R157, R54, R57, R71 ;  /* 0x00000039369d7223 */ /* 0x000fe20000010047 */
[----:B------:R-:W-:Y:S01]  /*0e00*/  HADD2.F32 R165, -RZ, R53.H0_H0 ;  /* 0x20000035ffa57230 */ /* 0x000fe20000004100 */
[----:B------:R-:W-:-:S02]  /*0e10*/  FADD.FTZ R208, -R177, R63 ;  /* 0x0000003fb1d07221 */ /* 0x000fc40000010100 */
[----:B------:R-:W-:Y:S02]  /*0e20*/  FADD.FTZ R123, R158, R123 ;  /* 0x0000007b9e7b7221 */ /* 0x000fe40000010000 */
[----:B------:R-:W-:Y:S02]  /*0e30*/  FFMA.FTZ R147, R40, R158, R147 ;  /* 0x0000009e28937223 */ /* 0x000fe40000010093 */
[----:B------:R-:W-:Y:S02]  /*0e40*/  FADD.FTZ R194, -R177, R58 ;  /* 0x0000003ab1c27221 */ /* 0x000fe40000010100 */
[----:B------:R-:W-:Y:S02]  /*0e50*/  FMUL.FTZ R63, R85, R180 ;  /* 0x000000b4553f7220 */ /* 0x000fe40000410000 */
[----:B------:R-:W-:Y:S02]  /*0e60*/  FADD.FTZ R158, R155, R64 ;  /* 0x000000409b9e7221 */ /* 0x000fe40000010000 */
[----:B------:R-:W-:-:S02]  /*0e70*/  FMUL.FTZ R58, R153, R178 ;  /* 0x000000b2993a7220 */ /* 0x000fc40000410000 */
[----:B------:R-:W-:Y:S01]  /*0e80*/  FFMA.FTZ R157, R61, R64, R157 ;  /* 0x000000403d9d7223 */ /* 0x000fe2000001009d */
[----:B------:R-:W-:Y:S01]  /*0e90*/  HADD2.F32 R186, -RZ, R53.H1_H1 ;  /* 0x30000035ffba7230 */ /* 0x000fe20000004100 */
[----:B------:R-:W-:Y:S01]  /*0ea0*/  FADD.FTZ R118, R159, R118 ;  /* 0x000000769f767221 */ /* 0x000fe20000010000 */
[--C-:B------:R-:W-:Y:S01]  /*0eb0*/  HADD2.F32 R175, -RZ, R66.reuse.H0_H0 ;  /* 0x20000042ffaf7230 */ /* 0x100fe20000004100 */
[----:B------:R-:W-:Y:S01]  /*0ec0*/  FFMA.FTZ R142, R43, R159, R142 ;  /* 0x0000009f2b8e7223 */ /* 0x000fe2000001008e */
[----:B------:R-:W-:Y:S01]  /*0ed0*/  HADD2.F32 R166, -RZ, R66.H1_H1 ;  /* 0x30000042ffa67230 */ /* 0x000fe20000004100 */
[----:B------:R-:W-:Y:S02]  /*0ee0*/  FADD.FTZ R196, -R177, R59 ;  /* 0x0000003bb1c47221 */ /* 0x000fe40000010100 */
[----:B------:R-:W-:Y:S02]  /*0ef0*/  FMUL.FTZ R66, R86, R165 ;  /* 0x000000a556427220 */ /* 0x000fe40000410000 */
[----:B------:R-:W-:-:S02]  /*0f00*/  FADD.FTZ R159, R158, R63 ;  /* 0x0000003f9e9f7221 */ /* 0x000fc40000010000 */
[----:B------:R-:W-:Y:S02]  /*0f10*/  FMUL.FTZ R59, R153, R182 ;  /* 0x000000b6993b7220 */ /* 0x000fe40000410000 */
[----:B------:R-:W-:Y:S01]  /*0f20*/  FFMA.FTZ R157, R58, R63, R157 ;  /* 0x0000003f3a9d7223 */ /* 0x000fe2000001009d */
[--C-:B------:R-:W-:Y:S01]  /*0f30*/  HADD2.F32 R169, -RZ, R55.reuse.H0_H0 ;  /* 0x20000037ffa97230 */ /* 0x100fe20000004100 */
[----:B------:R-:W-:Y:S01]  /*0f40*/  FADD.FTZ R160, R159, R66 ;  /* 0x000000429fa07221 */ /* 0x000fe20000010000 */
[----:B------:R-:W-:Y:S01]  /*0f50*/  HADD2.F32 R198, -RZ, R55.H1_H1 ;  /* 0x30000037ffc67230 */ /* 0x000fe20000004100 */
[----:B------:R-:W-:Y:S02]  /*0f60*/  FMUL.FTZ R55, R87, R186 ;  /* 0x000000ba57377220 */ /* 0x000fe40000410000 */
[----:B------:R-:W-:Y:S02]  /*0f70*/  FMUL.FTZ R42, R153, R184 ;  /* 0x000000b8992a7220 */ /* 0x000fe40000410000 */
[----:B------:R-:W-:-:S02]  /*0f80*/  FFMA.FTZ R157, R59, R66, R157 ;  /* 0x000000423b9d7223 */ /* 0x000fc4000001009d */
[----:B------:R-:W-:Y:S02]  /*0f90*/  FADD.FTZ R200, -R177, R60 ;  /* 0x0000003cb1c87221 */ /* 0x000fe40000010100 */
[----:B------:R-:W-:Y:S02]  /*0fa0*/  FMUL.FTZ R60, R88, R167 ;  /* 0x000000a7583c7220 */ /* 0x000fe40000410000 */
[----:B------:R-:W-:Y:S02]  /*0fb0*/  FADD.FTZ R159, R160, R55 ;  /* 0x00000037a09f7221 */ /* 0x000fe40000010000 */
[----:B------:R-:W-:Y:S02]  /*0fc0*/  FMUL.FTZ R53, R153, R188 ;  /* 0x000000bc99357220 */ /* 0x000fe40000410000 */
[----:B------:R-:W-:Y:S02]  /*0fd0*/  FFMA.FTZ R160, R42, R55, R157 ;  /* 0x000000372aa07223 */ /* 0x000fe4000001009d */
        /* <DEDUP_REMOVED lines=34> */
[----:B------:R-:W-:Y:S02]  /*1200*/  FMUL.FTZ R159, R95, R210 ;  /* 0x000000d25f9f7220 */ /* 0x000fe40000410000 */
        /* <DEDUP_REMOVED lines=8> */
[-C--:B------:R-:W-:Y:S02]  /*1290*/  FFMA.FTZ R127, R164, R166.reuse, R127 ;  /* 0x000000a6a47f7223 */ /* 0x080fe4000001007f */
[----:B------:R-:W-:Y:S02]  /*12a0*/  FMUL.FTZ R163, R97, R166 ;  /* 0x000000a661a37220 */ /* 0x000fe40000410000 */
[----:B------:R-:W-:Y:S02]  /*12b0*/  FADD.FTZ R167, R170, R159 ;  /* 0x0000009faaa77221 */ /* 0x000fe40000010000 */
[C---:B------:R-:W-:Y:S02]  /*12c0*/  FMUL.FTZ R161, R153.reuse, R212 ;  /* 0x000000d499a17220 */ /* 0x040fe40000410000 */
        /* <DEDUP_REMOVED lines=41> */
.L_x_6432:
        /* <DEDUP_REMOVED lines=18> */
.L_x_6433:
        /* <DEDUP_REMOVED lines=10> */
[C---:B------:R-:W-:Y:S01]  /*1720*/  LOP3.LUT P6, RZ, R74.reuse, 0xff00, RZ, 0xc0, !PT ;  /* 0x0000ff004aff7812 */ /* 0x040fe200078cc0ff */
[-CC-:B------:R-:W-:Y:S01]  /*1730*/  FFMA.FTZ R37, R41, R169.reuse, R174.reuse ;  /* 0x000000a929257223 */ /* 0x180fe200000100ae */
[----:B------:R-:W-:Y:S01]  /*1740*/  LOP3.LUT P4, RZ, R74, 0xff000000, RZ, 0xc0, !PT ;  /* 0xff0000004aff7812 */ /* 0x000fe2000788c0ff */
[-C--:B------:R-:W-:Y:S01]  /*1750*/  FFMA.FTZ R40, R40, R169.reuse, R174 ;  /* 0x000000a928287223 */ /* 0x080fe200000100ae */
[C---:B------:R-:W-:Y:S01]  /*1760*/  LOP3.LUT P5, RZ, R75.reuse, 0xff, RZ, 0xc0, !PT ;  /* 0x000000ff4bff7812 */ /* 0x040fe200078ac0ff */
[----:B------:R-:W-:Y:S01]  /*1770*/  FADD.FTZ R52, R52, -R37 ;  /* 0x8000002534347221 */ /* 0x000fe20000010000 */
[----:B------:R-:W-:Y:S01]  /*1780*/  LOP3.LUT P1, RZ, R75, 0xff00, RZ, 0xc0, !PT ;  /* 0x0000ff004bff7812 */ /* 0x000fe2000782c0ff */
[----:B------:R-:W-:Y:S02]  /*1790*/  FADD.FTZ R40, R47, -R40 ;  /* 0x800000282f287221 */ /* 0x000fe40000010000 */
[----:B------:R-:W-:Y:S02]  /*17a0*/  FFMA.FTZ R39, R39, R169, R174 ;  /* 0x000000a927277223 */ /* 0x000fe400000100ae */
[----:B------:R-:W-:Y:S01]  /*17b0*/  FMUL.FTZ R47, R153, R52 ;  /* 0x00000034992f7220 */ /* 0x000fe20000410000 */
[----:B------:R-:W-:Y:S01]  /*17c0*/  MOV R52, R72 ;  /* 0x0000004800347202 */ /* 0x000fe20000000f00 */
[----:B------:R-:W-:-:S02]  /*17d0*/  FADD.FTZ R48, R48, -R39 ;  /* 0x8000002730307221 */ /* 0x000fc40000010000 */
[----:B------:R-:W-:Y:S02]  /*17e0*/  @P0 FADD.FTZ R47, R6, R47 ;  /* 0x0000002f062f0221 */ /* 0x000fe40000010000 */
[----:B------:R-:W-:Y:S02]  /*17f0*/  FMUL.FTZ R41, R153, R48 ;  /* 0x0000003099297220 */ /* 0x000fe40000410000 */
[----:B------:R-:W-:Y:S02]  /*1800*/  FMUL.FTZ R39, R47, R152 ;  /* 0x000000982f277220 */ /* 0x000fe40000410000 */
[----:B------:R-:W-:Y:S02]  /*1810*/  FMUL.FTZ R48, R153, R40 ;  /* 0x0000002899307220 */ /* 0x000fe40000410000 */
[----:B------:R-:W-:Y:S02]  /*1820*/  FMUL.FTZ R39, R39, c[0x0][0x1e8] ;  /* 0x00007a0027277a20 */ /* 0x000fe40000410000 */
[----:B------:R-:W-:-:S02]  /*1830*/  @P0 FADD.FTZ R41, R4, R41 ;  /* 0x0000002904290221 */ /* 0x000fc40000010000 */
[----:B------:R-:W-:Y:S02]  /*1840*/  @P0 FADD.FTZ R48, R5, R48 ;  /* 0x0000003005300221 */ /* 0x000fe40000010000 */
[-CC-:B------:R-:W-:Y:S02]  /*1850*/  FFMA.FTZ R43, R43, R169.reuse, R174.reuse ;  /* 0x000000a92b2b7223 */ /* 0x180fe400000100ae */
[-CC-:B------:R-:W-:Y:S02]  /*1860*/  FFMA.FTZ R44, R44, R169.reuse, R174.reuse ;  /* 0x000000a92c2c7223 */ /* 0x180fe400000100ae */
[-CC-:B------:R-:W-:Y:S01]  /*1870*/  FFMA.FTZ R40, R38, R169.reuse, R174.reuse ;  /* 0x000000a926287223 */ /* 0x180fe200000100ae */
[----:B------:R-:W-:Y:S01]  /*1880*/  FSEL R38, R39, RZ, P3 ;  /* 0x000000ff27267208 */ /* 0x000fe20001800000 */
[----:B------:R-:W-:Y:S01]  /*1890*/  FFMA.FTZ R54, R54, R169, R174 ;  /* 0x000000a936367223 */ /* 0x000fe200000100ae */
[----:B------:R-:W-:Y:S01]  /*18a0*/  LOP3.LUT P3, RZ, R52, 0xff, RZ, 0xc0, !PT ;  /* 0x000000ff34ff7812 */ /* 0x000fe2000786c0ff */
[----:B------:R-:W-:-:S02]  /*18b0*/  FMUL.FTZ R36, R41, R152 ;  /* 0x0000009829247220 */ /* 0x000fc40000410000 */
[----:B------:R-:W-:Y:S02]  /*18c0*/  FMUL.FTZ R37, R48, R152 ;  /* 0x0000009830257220 */ /* 0x000fe40000410000 */
[----:B------:R-:W-:Y:S02]  /*18d0*/  FADD.FTZ R46, R46, -R43 ;  /* 0x8000002b2e2e7221 */ /* 0x000fe40000010000 */
[----:B------:R-:W-:Y:S02]  /*18e0*/  FADD.FTZ R52, R51, -R44 ;  /* 0x8000002c33347221 */ /* 0x000fe40000010000 */
[----:B------:R-:W-:Y:S02]  /*18f0*/  FADD.FTZ R54, R57, -R54 ;  /* 0x8000003639367221 */ /* 0x000fe40000010000 */
[----:B------:R-:W-:Y:S02]  /*1900*/  FFMA.FTZ R59, R59, R169, R174 ;  /* 0x000000a93b3b7223 */ /* 0x000fe400000100ae */
[----:B------:R-:W-:-:S02]  /*1910*/  FMUL.FTZ R36, R36, c[0x0][0x1e8] ;  /* 0x00007a0024247a20 */ /* 0x000fc40000410000 */
[----:B------:R-:W-:Y:S02]  /*1920*/  FMUL.FTZ R37, R37, c[0x0][0x1e8] ;  /* 0x00007a0025257a20 */ /* 0x000fe40000410000 */
[----:B------:R-:W-:Y:S01]  /*1930*/  FADD.FTZ R40, R45, -R40 ;  /* 0x800000282d287221 */ /* 0x000fe20000010000 */
[----:B------:R-:W-:Y:S01]  /*1940*/  FSEL R36, R36, RZ, P2 ;  /* 0x000000ff24247208 */ /* 0x000fe20001000000 */
[----:B------:R-:W-:Y:S01]  /*1950*/  FMUL.FTZ R45, R153, R46 ;  /* 0x0000002e992d7220 */ /* 0x000fe20000410000 */
[----:B------:R-:W-:Y:S01]  /*1960*/  FSEL R37, R37, RZ, P6 ;  /* 0x000000ff25257208 */ /* 0x000fe20003000000 */
[----:B------:R-:W-:Y:S01]  /*1970*/  FFMA.FTZ R49, R49, R169, R174 ;  /* 0x000000a931317223 */ /* 0x000fe200000100ae */
[----:B------:R-:W-:Y:S01]  /*1980*/  LOP3.LUT P2, RZ, R75, 0xff0000, RZ, 0xc0, !PT ;  /* 0x00ff00004bff7812 */ /* 0x000fe2000784c0ff */
[----:B------:R-:W-:Y:S01]  /*1990*/  FMUL.FTZ R46, R153, R52 ;  /* 0x00000034992e7220 */ /* 0x000fe20000410000 */
[----:B------:R-:W-:Y:S01]  /*19a0*/  LOP3.LUT P6, RZ, R75, 0xff000000, RZ, 0xc0, !PT ;  /* 0xff0000004bff7812 */ /* 0x000fe200078cc0ff */
[----:B------:R-:W-:Y:S01]  /*19b0*/  FADD.FTZ R74, R66, -R59 ;  /* 0x8000003b424a7221 */ /* 0x000fe20000010000 */
[----:B------:R-:W-:Y:S01]  /*19c0*/  F2FP.PACK_AB R36, R37, R36 ;  /* 0x000000242524723e */ /* 0x000fe200000000ff */
[----:B------:R-:W-:-:S02]  /*19d0*/  FMUL.FTZ R52, R153, R54 ;  /* 0x0000003699347220 */ /* 0x000fc40000410000 */
[----:B------:R-:W-:Y:S02]  /*19e0*/  FADD.FTZ R56, R56, -R49 ;  /* 0x8000003138387221 */ /* 0x000fe40000010000 */
[----:B------:R-:W-:Y:S02]  /*19f0*/  FFMA.FTZ R58, R58, R169, R174 ;  /* 0x000000a93a3a7223 */ /* 0x000fe400000100ae */
[----:B------:R-:W-:Y:S02]  /*1a00*/  @P0 FADD.FTZ R45, R8, R45 ;  /* 0x0000002d082d0221 */ /* 0x000fe40000010000 */
[----:B------:R-:W-:Y:S02]  /*1a10*/  @P0 FADD.FTZ R52, R11, R52 ;  /* 0x000000340b340221 */ /* 0x000fe40000010000 */
[C---:B------:R-:W-:Y:S02]  /*1a20*/  FMUL.FTZ R75, R153.reuse, R74 ;  /* 0x0000004a994b7220 */ /* 0x040fe40000410000 */
[----:B------:R-:W-:-:S02]  /*1a30*/  FMUL.FTZ R44, R153, R40 ;  /* 0x00000028992c7220 */ /* 0x000fc40000410000 */
[----:B------:R-:W-:Y:S02]  /*1a40*/  FMUL.FTZ R40, R45, R152 ;  /* 0x000000982d287220 */ /* 0x000fe40000410000 */
[----:B------:R-:W-:Y:S02]  /*1a50*/  FADD.FTZ R58, R63, -R58 ;  /* 0x8000003a3f3a7221 */ /* 0x000fe40000010000 */
[----:B------:R-:W-:Y:S02]  /*1a60*/  FMUL.FTZ R49, R153, R56 ;  /* 0x0000003899317220 */ /* 0x000fe40000410000 */
[----:B------:R-:W-:Y:S02]  /*1a70*/  FMUL.FTZ R56, R52, R152 ;  /* 0x0000009834387220 */ /* 0x000fe40000410000 */
[----:B------:R-:W-:Y:S02]  /*1a80*/  @P0 FADD.FTZ R75, R14, R75 ;  /* 0x0000004b0e4b0221 */ /* 0x000fe40000010000 */
[----:B------:R-:W-:-:S02]  /*1a90*/  FMUL.FTZ R40, R40, c[0x0][0x1e8] ;  /* 0x00007a0028287a20 */ /* 0x000fc40000410000 */
[----:B------:R-:W-:Y:S02]  /*1aa0*/  @P0 FADD.FTZ R49, R10, R49 ;  /* 0x000000310a310221 */ /* 0x000fe40000010000 */
[----:B------:R-:W-:Y:S01]  /*1ab0*/  FMUL.FTZ R66, R153, R58 ;  /* 0x0000003a99427220 */ /* 0x000fe20000410000 */
[----:B------:R-:W-:Y:S01]  /*1ac0*/  FSEL R40, R40, RZ, P5 ;  /* 0x000000ff28287208 */ /* 0x000fe20002800000 */
[----:B------:R-:W-:Y:S01]  /*1ad0*/  FMUL.FTZ R56, R56, c[0x0][0x1e8] ;  /* 0x00007a0038387a20 */ /* 0x000fe20000410000 */
[----:B------:R-:W-:Y:S01]  /*1ae0*/  LOP3.LUT P5, RZ, R72, 0xff0000, RZ, 0xc0, !PT ;  /* 0x00ff000048ff7812 */ /* 0x000fe200078ac0ff */
[-C--:B------:R-:W-:Y:S02]  /*1af0*/  FMUL.FTZ R58, R75, R152.reuse ;  /* 0x000000984b3a7220 */ /* 0x080fe40000410000 */
[----:B------:R-:W-:Y:S01]  /*1b00*/  FMUL.FTZ R54, R49, R152 ;  /* 0x0000009831367220 */ /* 0x000fe20000410000 */
[----:B------:R-:W-:Y:S01]  /*1b10*/  FSEL R74, R56, RZ, P6 ;  /* 0x000000ff384a7208 */ /* 0x000fe20003000000 */
[----:B------:R-:W-:Y:S01]  /*1b20*/  @P0 FADD.FTZ R44, R7, R44 ;  /* 0x0000002c072c0221 */ /* 0x000fe20000010000 */
[----:B------:R-:W-:Y:S01]  /*1b30*/  MOV R56, R2 ;  /* 0x0000000200387202 */ /* 0x000fe20000000f00 */
[----:B------:R-:W-:Y:S01]  /*1b40*/  FMUL.FTZ R58, R58, c[0x0][0x1e8] ;  /* 0x00007a003a3a7a20 */ /* 0x000fe20000410000 */
[----:B------:R-:W-:Y:S01]  /*1b50*/  LOP3.LUT P6, RZ, R73, 0xff00, RZ, 0xc0, !PT ;  /* 0x0000ff0049ff7812 */ /* 0x000fe200078cc0ff */
[----:B------:R-:W-:-:S02]  /*1b60*/  FMUL.FTZ R54, R54, c[0x0][0x1e8] ;  /* 0x00007a0036367a20 */ /* 0x000fc40000410000 */
[----:B------:R-:W-:Y:S01]  /*1b70*/  FMUL.FTZ R39, R44, R152 ;  /* 0x000000982c277220 */ /* 0x000fe20000410000 */
[----:B------:R-:W-:Y:S01]  /*1b80*/  FSEL R63, R58, RZ, P5 ;  /* 0x000000ff3a3f7208 */ /* 0x000fe20002800000 */
[-C--:B------:R-:W-:Y:S01]  /*1b90*/  FFMA.FTZ R53, R53, R169.reuse, R174 ;  /* 0x000000a935357223 */ /* 0x080fe200000100ae */
[----:B------:R-:W-:Y:S01]  /*1ba0*/  LOP3.LUT P5, RZ, R56, 0xff, RZ, 0xc0, !PT ;  /* 0x000000ff38ff7812 */ /* 0x000fe200078ac0ff */
[----:B------:R-:W-:Y:S01]  /*1bb0*/  @P0 FADD.FTZ R66, R13, R66 ;  /* 0x000000420d420221 */ /* 0x000fe20000010000 */
[----:B------:R-:W-:Y:S01]  /*1bc0*/  FSEL R59, R54, RZ, P2 ;  /* 0x000000ff363b7208 */ /* 0x000fe20001000000 */
[-C--:B------:R-:W-:Y:S01]  /*1bd0*/  FFMA.FTZ R61, R61, R169.reuse, R174 ;  /* 0x000000a93d3d7223 */ /* 0x080fe200000100ae */
[----:B------:R-:W-:Y:S01]  /*1be0*/  LOP3.LUT P2, RZ, R73, 0xff, RZ, 0xc0, !PT ;  /* 0x000000ff49ff7812 */ /* 0x000fe2000784c0ff */
[----:B------:R-:W-:Y:S02]  /*1bf0*/  @P0 FADD.FTZ R46, R9, R46 ;  /* 0x0000002e092e0221 */ /* 0x000fe40000010000 */
[----:B------:R-:W-:-:S02]  /*1c00*/  FFMA.FTZ R56, R50, R169, R174 ;  /* 0x000000a932387223 */ /* 0x000fc400000100ae */
[----:B------:R-:W-:Y:S02]  /*1c10*/  FMUL.FTZ R39, R39, c[0x0][0x1e8] ;  /* 0x00007a0027277a20 */ /* 0x000fe40000410000 */
[----:B------:R-:W-:Y:S02]  /*1c20*/  FADD.FTZ R50, R60, -R53 ;  /* 0x800000353c327221 */ /* 0x000fe40000010000 */
[-C--:B------:R-:W-:Y:S01]  /*1c30*/  FMUL.FTZ R54, R66, R152.reuse ;  /* 0x0000009842367220 */ /* 0x080fe20000410000 */
[----:B------:R-:W-:Y:S01]  /*1c40*/  FSEL R39, R39, RZ, P4 ;  /* 0x000000ff27277208 */ /* 0x000fe20002000000 */
[----:B------:R-:W-:Y:S01]  /*1c50*/  FADD.FTZ R64, R64, -R61 ;  /* 0x8000003d40407221 */ /* 0x000fe20000010000 */
[----:B------:R-:W-:Y:S01]  /*1c60*/  LOP3.LUT P4, RZ, R72, 0xff00, RZ, 0xc0, !PT ;  /* 0x0000ff0048ff7812 */ /* 0x000fe2000788c0ff */
[----:B------:R-:W-:Y:S01]  /*1c70*/  FMUL.FTZ R43, R46, R152 ;  /* 0x000000982e2b7220 */ /* 0x000fe20000410000 */
[----:B------:R-:W-:Y:S01]  /*1c80*/  F2FP.PACK_AB R37, R39, R38 ;  /* 0x000000262725723e */ /* 0x000fe200000000ff */
[----:B------:R-:W-:-:S02]  /*1c90*/  FFMA.FTZ R42, R42, R169, R174 ;  /* 0x000000a92a2a7223 */ /* 0x000fc400000100ae */
[----:B------:R-:W-:Y:S02]  /*1ca0*/  FMUL.FTZ R53, R153, R50 ;  /* 0x0000003299357220 */ /* 0x000fe40000410000 */
[----:B------:R-:W-:Y:S02]  /*1cb0*/  FMUL.FTZ R54, R54, c[0x0][0x1e8] ;  /* 0x00007a0036367a20 */ /* 0x000fe40000410000 */
[----:B------:R-:W-:Y:S02]  /*1cc0*/  FMUL.FTZ R43, R43, c[0x0][0x1e8] ;  /* 0x00007a002b2b7a20 */ /* 0x000fe40000410000 */
[----:B------:R-:W-:Y:S01]  /*1cd0*/  FMUL.FTZ R51, R153, R64 ;  /* 0x0000004099337220 */ /* 0x000fe20000410000 */
[----:B------:R-:W-:Y:S01]  /*1ce0*/  FSEL R64, R54, RZ, P4 ;  /* 0x000000ff36407208 */ /* 0x000fe20002000000 */
[----:B------:R-:W-:Y:S01]  /*1cf0*/  FFMA.FTZ R67, R67, R169, R174 ;  /* 0x000000a943437223 */ /* 0x000fe200000100ae */
[----:B------:R-:W-:Y:S01]  /*1d00*/  FSEL R43, R43, RZ, P1 ;  /* 0x000000ff2b2b7208 */ /* 0x000fe20000800000 */
[----:B------:R-:W-:Y:S01]  /*1d10*/  FADD.FTZ R42, R55, -R42 ;  /* 0x8000002a372a7221 */ /* 0x000fe20000010000 */
[----:B------:R-:W-:Y:S01]  /*1d20*/  LOP3.LUT P1, RZ, R72, 0xff000000, RZ, 0xc0, !PT ;  /* 0xff00000048ff7812 */ /* 0x000fe2000782c0ff */
[----:B------:R-:W-:Y:S01]  /*1d30*/  @P0 FADD.FTZ R53, R16, R53 ;  /* 0x0000003510350221 */ /* 0x000fe20000010000 */
[----:B------:R-:W-:Y:S01]  /*1d40*/  F2FP.PACK_AB R38, R43, R40 ;  /* 0x000000282b26723e */ /* 0x000fe200000000ff */
[----:B------:R-:W-:Y:S01]  /*1d50*/  @P0 FADD.FTZ R51, R12, R51 ;  /* 0x000000330c330221 */ /* 0x000fe20000010000 */
[----:B------:R-:W-:Y:S01]  /*1d60*/  LOP3.LUT P4, RZ, R73, 0xff000000, RZ, 0xc0, !PT ;  /* 0xff00000049ff7812 */ /* 0x000fe2000788c0ff */
[----:B------:R-:W-:-:S02]  /*1d70*/  FADD.FTZ R54, R68, -R67 ;  /* 0x8000004344367221 */ /* 0x000fc40000010000 */
[----:B------:R-:W-:Y:S02]  /*1d80*/  FMUL.FTZ R60, R153, R42 ;  /* 0x0000002a993c7220 */ /* 0x000fe40000410000 */
[-C--:B------:R-:W-:Y:S02]  /*1d90*/  FMUL.FTZ R39, R53, R152.reuse ;  /* 0x0000009835277220 */ /* 0x080fe40000410000 */
[-CC-:B------:R-:W-:Y:S02]  /*1da0*/  FFMA.FTZ R62, R62, R169.reuse, R174.reuse ;  /* 0x000000a93e3e7223 */ /* 0x180fe400000100ae */
[-CC-:B------:R-:W-:Y:S02]  /*1db0*/  FFMA.FTZ R70, R70, R169.reuse, R174.reuse ;  /* 0x000000a946467223 */ /* 0x180fe400000100ae */
[----:B------:R-:W-:Y:S02]  /*1dc0*/  FMUL.FTZ R57, R51, R152 ;  /* 0x0000009833397220 */ /* 0x000fe40000410000 */
[----:B------:R-:W-:-:S02]  /*1dd0*/  FFMA.FTZ R71, R71, R169, R174 ;  /* 0x000000a947477223 */ /* 0x000fc400000100ae */
[----:B------:R-:W-:Y:S02]  /*1de0*/  FMUL.FTZ R67, R153, R54 ;  /* 0x0000003699437220 */ /* 0x000fe40000410000 */
[----:B------:R-:W-:Y:S02]  /*1df0*/  @P0 FADD.FTZ R60, R15, R60 ;  /* 0x0000003c0f3c0221 */ /* 0x000fe40000010000 */
[----:B------:R-:W-:Y:S01]  /*1e00*/  FMUL.FTZ R40, R39, c[0x0][0x1e8] ;  /* 0x00007a0027287a20 */ /* 0x000fe20000410000 */
[----:B------:R-:W-:Y:S01]  /*1e10*/  F2FP.PACK_AB R39, R74, R59 ;  /* 0x0000003b4a27723e */ /* 0x000fe200000000ff */
[----:B------:R-:W-:Y:S02]  /*1e20*/  FFMA.FTZ R155, R155, R169, R174 ;  /* 0x000000a99b9b7223 */ /* 0x000fe400000100ae */
[----:B------:R-:W-:Y:S01]  /*1e30*/  FADD.FTZ R62, R65, -R62 ;  /* 0x8000003e413e7221 */ /* 0x000fe20000010000 */
[----:B------:R-:W-:Y:S01]  /*1e40*/  FSEL R65, R40, RZ, P2 ;  /* 0x000000ff28417208 */ /* 0x000fe20001000000 */
[----:B------:R-:W-:Y:S01]  /*1e50*/  FADD.FTZ R70, R69, -R70 ;  /* 0x8000004645467221 */ /* 0x000fe20000010000 */
[----:B------:R-:W-:Y:S01]  /*1e60*/  ISETP.NE.U32.AND P2, PT, RZ, c[0x0][0x258], PT ;  /* 0x00009600ff007a0c */ /* 0x000fe20003f45070 */
[----:B------:R-:W-:-:S02]  /*1e70*/  FMUL.FTZ R57, R57, c[0x0][0x1e8] ;  /* 0x00007a0039397a20 */ /* 0x000fc40000410000 */
[----:B------:R-:W-:Y:S01]  /*1e80*/  FADD.FTZ R158, R158, -R71 ;  /* 0x800000479e9e7221 */ /* 0x000fe20000010000 */
[----:B------:R-:W-:Y:S01]  /*1e90*/  ISETP.NE.AND.EX P2, PT, RZ, c[0x0][0x25c], PT, P2 ;  /* 0x00009700ff007a0c */ /* 0x000fe20003f45320 */
[----:B------:R-:W-:Y:S01]  /*1ea0*/  FMUL.FTZ R42, R60, R152 ;  /* 0x000000983c2a7220 */ /* 0x000fe20000410000 */
[----:B------:R-:W-:Y:S01]  /*1eb0*/  FSEL R61, R57, RZ, P3 ;  /* 0x000000ff393d7208 */ /* 0x000fe20001800000 */
[----:B------:R-:W-:Y:S01]  /*1ec0*/  @P0 FADD.FTZ R67, R18, R67 ;  /* 0x0000004312430221 */ /* 0x000fe20000010000 */
[----:B------:R-:W-:Y:S01]  /*1ed0*/  LOP3.LUT P3, RZ, R73, 0xff0000, RZ, 0xc0, !PT ;  /* 0x00ff000049ff7812 */ /* 0x000fe2000786c0ff */
[----:B------:R-:W-:Y:S02]  /*1ee0*/  FADD.FTZ R160, R160, -R155 ;  /* 0x8000009ba0a07221 */ /* 0x000fe40000010000 */
[C---:B------:R-:W-:Y:S02]  /*1ef0*/  FMUL.FTZ R68, R153.reuse, R62 ;  /* 0x0000003e99447220 */ /* 0x040fe40000410000 */
[----:B------:R-:W-:-:S02]  /*1f00*/  FMUL.FTZ R72, R153, R70 ;  /* 0x0000004699487220 */ /* 0x000fc40000410000 */
[-CC-:B------:R-:W-:Y:S02]  /*1f10*/  FFMA.FTZ R154, R154, R169.reuse, R174.reuse ;  /* 0x000000a99a9a7223 */ /* 0x180fe400000100ae */
[-CC-:B------:R-:W-:Y:S01]  /*1f20*/  FFMA.FTZ R156, R156, R169.reuse, R174.reuse ;  /* 0x000000a99c9c7223 */ /* 0x180fe200000100ae */
[----:B------:R-:W-:Y:S01]  /*1f30*/  @P2 MOV R58, 0x20 ;  /* 0x00000020003a2802 */ /* 0x000fe20000000f00 */
[-CC-:B------:R-:W-:Y:S01]  /*1f40*/  FFMA.FTZ R161, R161, R169.reuse, R174.reuse ;  /* 0x000000a9a1a17223 */ /* 0x180fe200000100ae */
[----:B------:R-:W-:Y:S01]  /*1f50*/  @P2 MOV R57, 0x20 ;  /* 0x0000002000392802 */ /* 0x000fe20000000f00 */
[-CC-:B------:R-:W-:Y:S02]  /*1f60*/  FFMA.FTZ R164, R164, R169.reuse, R174.reuse ;  /* 0x000000a9a4a47223 */ /* 0x180fe400000100ae */
[----:B------:R-:W-:Y:S02]  /*1f70*/  FFMA.FTZ R165, R165, R169, R174 ;  /* 0x000000a9a5a57223 */ /* 0x000fe400000100ae */
[----:B------:R-:W-:-:S02]  /*1f80*/  FMUL.FTZ R69, R153, R158 ;  /* 0x0000009e99457220 */ /* 0x000fc40000410000 */
[----:B------:R-:W-:Y:S02]  /*1f90*/  FMUL.FTZ R42, R42, c[0x0][0x1e8] ;  /* 0x00007a002a2a7a20 */ /* 0x000fe40000410000 */
[----:B------:R-:W-:Y:S02]  /*1fa0*/  FMUL.FTZ R40, R67, R152 ;  /* 0x0000009843287220 */ /* 0x000fe40000410000 */
[----:B------:R-:W-:Y:S01]  /*1fb0*/  FMUL.FTZ R73, R153, R160 ;  /* 0x000000a099497220 */ /* 0x000fe20000410000 */
[----:B------:R-:W-:Y:S01]  /*1fc0*/  FSEL R62, R42, RZ, P1 ;  /* 0x000000ff2a3e7208 */ /* 0x000fe20000800000 */
[----:B------:R-:W-:Y:S01]  /*1fd0*/  @P0 FADD.FTZ R68, R17, R68 ;  /* 0x0000004411440221 */ /* 0x000fe20000010000 */
[----:B------:R-:W-:Y:S01]  /*1fe0*/  ISETP.NE.U32.AND P1, PT, RZ, c[0x0][0x258], PT ;  /* 0x00009600ff007a0c */ /* 0x000fe20003f25070 */
[----:B------:R-:W-:Y:S02]  /*1ff0*/  @P0 FADD.FTZ R72, R19, R72 ;  /* 0x0000004813480221 */ /* 0x000fe40000010000 */
[----:B------:R-:W-:Y:S01]  /*2000*/  FADD.FTZ R154, R157, -R154 ;  /* 0x8000009a9d9a7221 */ /* 0x000fe20000010000 */
[----:B------:R-:W-:Y:S01]  /*2010*/  ISETP.NE.AND.EX P1, PT, RZ, c[0x0][0x25c], PT, P1 ;  /* 0x00009700ff007a0c */ /* 0x000fe20003f25310 */
[----:B------:R-:W-:-:S02]  /*2020*/  FADD.FTZ R156, R159, -R156 ;  /* 0x8000009c9f9c7221 */ /* 0x000fc40000010000 */
[----:B------:R-:W-:Y:S02]  /*2030*/  FADD.FTZ R162, R162, -R161 ;  /* 0x800000a1a2a27221 */ /* 0x000fe40000010000 */
[----:B------:R-:W-:Y:S02]  /*2040*/  FADD.FTZ R164, R163, -R164 ;  /* 0x800000a4a3a47221 */ /* 0x000fe40000010000 */
[----:B------:R-:W-:Y:S02]  /*2050*/  FADD.FTZ R166, R166, -R165 ;  /* 0x800000a5a6a67221 */ /* 0x000fe40000010000 */
[----:B------:R-:W-:Y:S02]  /*2060*/  FADD.FTZ R56, R167, -R56 ;  /* 0x80000038a7387221 */ /* 0x000fe40000010000 */
[----:B------:R-:W-:Y:S02]  /*2070*/  @P0 FADD.FTZ R69, R20, R69 ;  /* 0x0000004514450221 */ /* 0x000fe40000010000 */
[----:B------:R-:W-:-:S02]  /*2080*/  FMUL.FTZ R40, R40, c[0x0][0x1e8] ;  /* 0x00007a0028287a20 */ /* 0x000fc40000410000 */
[-C--:B------:R-:W-:Y:S02]  /*2090*/  FMUL.FTZ R50, R68, R152.reuse ;  /* 0x0000009844327220 */ /* 0x080fe40000410000 */
[----:B------:R-:W-:Y:S02]  /*20a0*/  FMUL.FTZ R42, R72, R152 ;  /* 0x00000098482a7220 */ /* 0x000fe40000410000 */
[----:B------:R-:W-:Y:S02]  /*20b0*/  @P0 FADD.FTZ R73, R22, R73 ;  /* 0x0000004916490221 */ /* 0x000fe40000010000 */
[C---:B------:R-:W-:Y:S02]  /*20c0*/  FMUL.FTZ R154, R153.reuse, R154 ;  /* 0x0000009a999a7220 */ /* 0x040fe40000410000 */
[C---:B------:R-:W-:Y:S02]  /*20d0*/  FMUL.FTZ R156, R153.reuse, R156 ;  /* 0x0000009c999c7220 */ /* 0x040fe40000410000 */
[C---:B------:R-:W-:Y:S01]  /*20e0*/  FMUL.FTZ R155, R153.reuse, R162 ;  /* 0x000000a2999b7220 */ /* 0x040fe20000410000 */
[----:B------:R-:W-:Y:S01]  /*20f0*/  HFMA2.MMA R162, -RZ, RZ, 0, 9.5367431640625e-07 ;  /* 0x00000010ffa27435 */ /* 0x000fe200000001ff */
[----:B------:R-:W-:-:S02]  /*2100*/  FMUL.FTZ R164, R153, R164 ;  /* 0x000000a499a47220 */ /* 0x000fc40000410000 */
[C---:B------:R-:W-:Y:S02]  /*2110*/  FMUL.FTZ R157, R153.reuse, R166 ;  /* 0x000000a6999d7220 */ /* 0x040fe40000410000 */
[----:B------:R-:W-:Y:S01]  /*2120*/  FMUL.FTZ R158, R153, R56 ;  /* 0x00000038999e7220 */ /* 0x000fe20000410000 */
[----:B------:R-:W-:Y:S01]  /*2130*/  FSEL R153, R40, RZ, P3 ;  /* 0x000000ff28997208 */ /* 0x000fe20001800000 */
[-C--:B------:R-:W-:Y:S01]  /*2140*/  FMUL.FTZ R43, R69, R152.reuse ;  /* 0x00000098452b7220 */ /* 0x080fe20000410000 */
[----:B------:R-:W-:Y:S01]  /*2150*/  LOP3.LUT P3, RZ, R2, 0xff0000, RZ, 0xc0, !PT ;  /* 0x00ff000002ff7812 */ /* 0x000fe2000786c0ff */
[----:B------:R-:W-:Y:S02]  /*2160*/  FMUL.FTZ R50, R50, c[0x0][0x1e8] ;  /* 0x00007a0032327a20 */ /* 0x000fe40000410000 */
[----:B------:R-:W-:Y:S02]  /*2170*/  FMUL.FTZ R42, R42, c[0x0][0x1e8] ;  /* 0x00007a002a2a7a20 */ /* 0x000fe40000410000 */
[----:B------:R-:W-:Y:S01]  /*2180*/  FMUL.FTZ R40, R73, R152 ;  /* 0x0000009849287220 */ /* 0x000fe20000410000 */
[----:B------:R-:W-:Y:S01]  /*2190*/  FSEL R70, R50, RZ, P6 ;  /* 0x000000ff32467208 */ /* 0x000fe20003000000 */
[----:B------:R-:W-:Y:S01]  /*21a0*/  FMUL.FTZ R43, R43, c[0x0][0x1e8] ;  /* 0x00007a002b2b7a20 */ /* 0x000fe20000410000 */
[----:B------:R-:W-:Y:S01]  /*21b0*/  FSEL R160, R42, RZ, P4 ;  /* 0x000000ff2aa07208 */ /* 0x000fe20002000000 */
[----:B------:R-:W-:Y:S01]  /*21c0*/  FMUL.FTZ R40, R40, c[0x0][0x1e8] ;  /* 0x00007a0028287a20 */ /* 0x000fe20000410000 */
[C---:B------:R-:W-:Y:S01]  /*21d0*/  LOP3.LUT P6, RZ, R2.reuse, 0xff00, RZ, 0xc0, !PT ;  /* 0x0000ff0002ff7812 */ /* 0x040fe200078cc0ff */
[----:B------:R-:W-:Y:S01]  /*21e0*/  @P0 FADD.FTZ R154, R21, R154 ;  /* 0x0000009a159a0221 */ /* 0x000fe20000010000 */
[----:B------:R-:W-:Y:S01]  /*21f0*/  LOP3.LUT P4, RZ, R2, 0xff000000, RZ, 0xc0, !PT ;  /* 0xff00000002ff7812 */ /* 0x000fe2000788c0ff */
[----:B------:R-:W-:Y:S01]  /*2200*/  @P2 IMAD.WIDE.U32 R58, R151, R58, c[0x0][0x258] ;  /* 0x00009600973a2625 */ /* 0x000fe200078e003a */
[----:B------:R-:W-:-:S02]  /*2210*/  FSEL R2, R43, RZ, P5 ;  /* 0x000000ff2b027208 */ /* 0x000fc40002800000 */
[----:B------:R-:W-:Y:S01]  /*2220*/  SEL R43, R44, R31, P1 ;  /* 0x0000001f2c2b7207 */ /* 0x000fe20000800000 */
[----:B------:R-:W-:Y:S01]  /*2230*/  IMAD.WIDE.U32 R54, R151, R162, c[0x0][0x248] ;  /* 0x0000920097367625 */ /* 0x000fe200078e00a2 */
[----:B------:R-:W-:Y:S02]  /*2240*/  FSEL R74, R40, RZ, P3 ;  /* 0x000000ff284a7208 */ /* 0x000fe40001800000 */
[----:B------:R-:W-:Y:S01]  /*2250*/  SEL R44, R45, R32, P1 ;  /* 0x000000202d2c7207 */ /* 0x000fe20000800000 */
[----:B------:R-:W-:Y:S01]  /*2260*/  @P0 FADD.FTZ R155, R24, R155 ;  /* 0x0000009b189b0221 */ /* 0x000fe20000010000 */
[----:B------:R-:W-:Y:S01]  /*2270*/  SEL R40, R41, R28, P1 ;  /* 0x0000001c29287207 */ /* 0x000fe20000800000 */
[----:B------:R-:W-:Y:S01]  /*2280*/  @P0 FADD.FTZ R164, R25, R164 ;  /* 0x000000a419a40221 */ /* 0x000fe20000010000 */
[----:B------:R-:W-:Y:S01]  /*2290*/  SEL R42, R47, R30, P1 ;  /* 0x0000001e2f2a7207 */ /* 0x000fe20000800000 */
[----:B------:R-:W-:Y:S01]  /*22a0*/  FMUL.FTZ R50, R154, R152 ;  /* 0x000000989a327220 */ /* 0x000fe20000410000 */
[----:B------:R-:W-:Y:S01]  /*22b0*/  SEL R45, R46, R33, P1 ;  /* 0x000000212e2d7207 */ /* 0x000fe20000800000 */
[----:B------:R-:W-:Y:S01]  /*22c0*/  @P0 FADD.FTZ R156, R23, R156 ;  /* 0x0000009c179c0221 */ /* 0x000fe20000010000 */
[----:B------:R-:W-:Y:S01]  /*22d0*/  SEL R41, R48, R29, P1 ;  /* 0x0000001d30297207 */ /* 0x000fe20000800000 */
[----:B------:R-:W-:Y:S01]  /*22e0*/  @P0 FADD.FTZ R157, R26, R157 ;  /* 0x0000009d1a9d0221 */ /* 0x000fe20000010000 */
[----:B------:R-:W-:Y:S01]  /*22f0*/  SEL R46, R49, R34, P1 ;  /* 0x00000022312e7207 */ /* 0x000fe20000800000 */
[----:B------:R-:W-:Y:S01]  /*2300*/  @P0 FADD.FTZ R158, R27, R158 ;  /* 0x0000009e1b9e0221 */ /* 0x000fe20000010000 */
[----:B------:R-:W-:Y:S01]  /*2310*/  SEL R47, R52, R35, P1 ;  /* 0x00000023342f7207 */ /* 0x000fe20000800000 */
[----:B------:R1:W-:Y:S01]  /*2320*/  @P2 STG.E.128 [R58.64], R40 ;  /* 0x000000283a002986 */ /* 0x0003e2000c101d04 */
[----:B------:R-:W-:Y:S01]  /*2330*/  SEL R52, R53, R32, P1 ;  /* 0x0000002035347207 */ /* 0x000fe20000800000 */
[----:B------:R-:W-:Y:S01]  /*2340*/  FMUL.FTZ R50, R50, c[0x0][0x1e8] ;  /* 0x00007a0032327a20 */ /* 0x000fe20000410000 */
[----:B------:R-:W-:Y:S01]  /*2350*/  SEL R48, R51, R28, P1 ;  /* 0x0000001c33307207 */ /* 0x000fe20000800000 */
[----:B------:R2:W-:Y:S01]  /*2360*/  @P2 STG.E.128 [R58.64+0x10], R44 ;  /* 0x0000102c3a002986 */ /* 0x0005e2000c101d04 */
[----:B------:R-:W-:Y:S01]  /*2370*/  SEL R53, R68, R33, P1 ;  /* 0x0000002144357207 */ /* 0x000fe20000800000 */
[----:B------:R-:W-:Y:S01]  /*2380*/  @P2 IMAD.WIDE.U32 R56, R150, R57, c[0x0][0x258] ;  /* 0x0000960096382625 */ /* 0x000fe200078e0039 */
[----:B------:R-:W-:Y:S01]  /*2390*/  SEL R51, R60, R31, P1 ;  /* 0x0000001f3c337207 */ /* 0x000fe20000800000 */
[----:B------:R3:W-:Y:S01]  /*23a0*/  STG.E.128 [R54.64], R36 ;  /* 0x0000002436007986 */ /* 0x0007e2000c101d04 */
[C---:B------:R-:W-:Y:S01]  /*23b0*/  SEL R32, R155.reuse, R32, P1 ;  /* 0x000000209b207207 */ /* 0x040fe20000800000 */
[-C--:B------:R-:W-:Y:S01]  /*23c0*/  FMUL.FTZ R155, R155, R152.reuse ;  /* 0x000000989b9b7220 */ /* 0x080fe20000410000 */
[C---:B------:R-:W-:Y:S01]  /*23d0*/  SEL R33, R164.reuse, R33, P1 ;  /* 0x00000021a4217207 */ /* 0x040fe20000800000 */
[-C--:B------:R-:W-:Y:S01]  /*23e0*/  FMUL.FTZ R164, R164, R152.reuse ;  /* 0x00000098a4a47220 */ /* 0x080fe20000410000 */
[C---:B------:R-:W-:Y:S01]  /*23f0*/  SEL R31, R156.reuse, R31, P1 ;  /* 0x0000001f9c1f7207 */ /* 0x040fe20000800000 */
[----:B------:R-:W-:Y:S01]  /*2400*/  FMUL.FTZ R156, R156, R152 ;  /* 0x000000989c9c7220 */ /* 0x000fe20000410000 */
[----:B------:R-:W-:Y:S01]  /*2410*/  FSEL R71, R50, RZ, P6 ;  /* 0x000000ff32477208 */ /* 0x000fe20003000000 */
[----:B------:R-:W-:Y:S01]  /*2420*/  FMUL.FTZ R155, R155, c[0x0][0x1e8] ;  /* 0x00007a009b9b7a20 */ /* 0x000fe20000410000 */
[C---:B------:R-:W-:Y:S01]  /*2430*/  LOP3.LUT P5, RZ, R3.reuse, 0xff, RZ, 0xc0, !PT ;  /* 0x000000ff03ff7812 */ /* 0x040fe200078ac0ff */
[----:B------:R-:W-:Y:S01]  /*2440*/  FMUL.FTZ R164, R164, c[0x0][0x1e8] ;  /* 0x00007a00a4a47a20 */ /* 0x000fe20000410000 */
[C---:B------:R-:W-:Y:S01]  /*2450*/  LOP3.LUT P6, RZ, R3.reuse, 0xff00, RZ, 0xc0, !PT ;  /* 0x0000ff0003ff7812 */ /* 0x040fe200078cc0ff */
[----:B------:R-:W-:Y:S01]  /*2460*/  FMUL.FTZ R156, R156, c[0x0][0x1e8] ;  /* 0x00007a009c9c7a20 */ /* 0x000fe20000410000 */
[C---:B------:R-:W-:Y:S01]  /*2470*/  LOP3.LUT P3, RZ, R3.reuse, 0xff0000, RZ, 0xc0, !PT ;  /* 0x00ff000003ff7812 */ /* 0x040fe2000786c0ff */
[----:B------:R-:W-:Y:S01]  /*2480*/  IMAD.WIDE.U32 R150, R150, R162, c[0x0][0x248] ;  /* 0x0000920096967625 */ /* 0x000fe200078e00a2 */
[----:B------:R-:W-:-:S02]  /*2490*/  LOP3.LUT P0, RZ, R3, 0xff000000, RZ, 0xc0, !PT ;  /* 0xff00000003ff7812 */ /* 0x000fc4000780c0ff */
[----:B-1----:R-:W-:Y:S01]  /*24a0*/  F2FP.PACK_AB R40, R71, R2 ;  /* 0x000000024728723e */ /* 0x002fe200000000ff */
[----:B--2---:R-:W-:Y:S01]  /*24b0*/  IMAD.WIDE.U32 R44, R149, R162, c[0x0][0x248] ;  /* 0x00009200952c7625 */ /* 0x004fe200078e00a2 */
[-C--:B---3--:R-:W-:Y:S02]  /*24c0*/  SEL R54, R67, R34.reuse, P1 ;  /* 0x0000002243367207 */ /* 0x088fe40000800000 */
[C---:B------:R-:W-:Y:S01]  /*24d0*/  SEL R34, R157.reuse, R34, P1 ;  /* 0x000000229d227207 */ /* 0x040fe20000800000 */
[-C--:B------:R-:W-:Y:S01]  /*24e0*/  FMUL.FTZ R157, R157, R152.reuse ;  /* 0x000000989d9d7220 */ /* 0x080fe20000410000 */
[----:B------:R-:W-:Y:S01]  /*24f0*/  FSEL R42, R155, RZ, P5 ;  /* 0x000000ff9b2a7208 */ /* 0x000fe20002800000 */
[----:B------:R-:W-:Y:S01]  /*2500*/  FMUL.FTZ R152, R158, R152 ;  /* 0x000000989e987220 */ /* 0x000fe20000410000 */
[----:B------:R-:W-:Y:S01]  /*2510*/  FSEL R3, R164, RZ, P6 ;  /* 0x000000ffa4037208 */ /* 0x000fe20003000000 */
[----:B------:R-:W-:Y:S01]  /*2520*/  FMUL.FTZ R157, R157, c[0x0][0x1e8] ;  /* 0x00007a009d9d7a20 */ /* 0x000fe20000410000 */
[----:B------:R-:W-:Y:S01]  /*2530*/  @P2 MOV R2, 0x20 ;  /* 0x0000002000022802 */ /* 0x000fe20000000f00 */
[----:B------:R-:W-:Y:S01]  /*2540*/  FMUL.FTZ R152, R152, c[0x0][0x1e8] ;  /* 0x00007a0098987a20 */ /* 0x000fe20000410000 */
[----:B------:R-:W-:-:S02]  /*2550*/  FSEL R41, R156, RZ, P4 ;  /* 0x000000ff9c297208 */ /* 0x000fc40002000000 */
[----:B------:R-:W-:Y:S02]  /*2560*/  FSEL R43, R157, RZ, P3 ;  /* 0x000000ff9d2b7208 */ /* 0x000fe40001800000 */
[----:B------:R-:W-:Y:S02]  /*2570*/  FSEL R152, R152, RZ, P0 ;  /* 0x000000ff98987208 */ /* 0x000fe40000000000 */
[----:B------:R-:W-:Y:S02]  /*2580*/  SEL R49, R66, R29, P1 ;  /* 0x0000001d42317207 */ /* 0x000fe40000800000 */
[----:B------:R-:W-:Y:S02]  /*2590*/  SEL R50, R75, R30, P1 ;  /* 0x0000001e4b327207 */ /* 0x000fe40000800000 */
[----:B------:R-:W-:Y:S02]  /*25a0*/  SEL R55, R72, R35, P1 ;  /* 0x0000002348377207 */ /* 0x000fe40000800000 */
[----:B------:R-:W-:Y:S01]  /*25b0*/  F2FP.PACK_AB R36, R64, R61 ;  /* 0x0000003d4024723e */ /* 0x000fe200000000ff */
[----:B------:R1:W-:Y:S01]  /*25c0*/  @P2 STG.E.128 [R56.64], R48 ;  /* 0x0000003038002986 */ /* 0x0003e2000c101d04 */
[----:B------:R-:W-:-:S02]  /*25d0*/  F2FP.PACK_AB R37, R62, R63 ;  /* 0x0000003f3e25723e */ /* 0x000fc400000000ff */
[----:B------:R-:W-:Y:S01]  /*25e0*/  F2FP.PACK_AB R38, R70, R65 ;  /* 0x000000414626723e */ /* 0x000fe200000000ff */
[----:B------:R1:W-:Y:S01]  /*25f0*/  @P2 STG.E.128 [R56.64+0x10], R52 ;  /* 0x0000103438002986 */ /* 0x0003e2000c101d04 */
[----:B------:R-:W-:Y:S02]  /*2600*/  F2FP.PACK_AB R39, R160, R153 ;  /* 0x00000099a027723e */ /* 0x000fe400000000ff */
[----:B------:R-:W-:Y:S01]  /*2610*/  F2FP.PACK_AB R42, R3, R42 ;  /* 0x0000002a032a723e */ /* 0x000fe200000000ff */
[----:B------:R-:W-:Y:S01]  /*2620*/  @P2 IMAD.WIDE.U32 R2, R149, R2, c[0x0][0x258] ;  /* 0x0000960095022625 */ /* 0x000fe200078e0002 */
[----:B------:R-:W-:Y:S01]  /*2630*/  SEL R28, R69, R28, P1 ;  /* 0x0000001c451c7207 */ /* 0x000fe20000800000 */
[----:B------:R1:W-:Y:S01]  /*2640*/  STG.E.128 [R150.64], R36 ;  /* 0x0000002496007986 */ /* 0x0003e2000c101d04 */
[----:B------:R-:W-:Y:S02]  /*2650*/  SEL R29, R154, R29, P1 ;  /* 0x0000001d9a1d7207 */ /* 0x000fe40000800000 */
[----:B------:R-:W-:-:S02]  /*2660*/  SEL R30, R73, R30, P1 ;  /* 0x0000001e491e7207 */ /* 0x000fc40000800000 */
[----:B------:R-:W-:Y:S02]  /*2670*/  SEL R35, R158, R35, P1 ;  /* 0x000000239e237207 */ /* 0x000fe40000800000 */
[----:B------:R-:W-:Y:S01]  /*2680*/  F2FP.PACK_AB R41, R41, R74 ;  /* 0x0000004a2929723e */ /* 0x000fe200000000ff */
[----:B------:R1:W-:Y:S01]  /*2690*/  @P2 STG.E.128 [R2.64], R28 ;  /* 0x0000001c02002986 */ /* 0x0003e2000c101d04 */
[----:B------:R-:W-:Y:S02]  /*26a0*/  F2FP.PACK_AB R43, R152, R43 ;  /* 0x0000002b982b723e */ /* 0x000fe400000000ff */
[----:B------:R-:W-:Y:S01]  /*26b0*/  MOV R47, c[0x0][0x160] ;  /* 0x00005800002f7a02 */ /* 0x000fe20000000f00 */
[----:B------:R1:W-:Y:S03]  /*26c0*/  @P2 STG.E.128 [R2.64+0x10], R32 ;  /* 0x0000102002002986 */ /* 0x0003e6000c101d04 */
[----:B------:R-:W-:Y:S01]  /*26d0*/  LEA R148, R47, R148, 0x2 ;  /* 0x000000942f947211 */ /* 0x000fe200078e10ff */
[----:B------:R1:W-:Y:S03]  /*26e0*/  STG.E.128 [R44.64], R40 ;  /* 0x000000282c007986 */ /* 0x0003e6000c101d04 */
[----:B------:R-:W-:-:S13]  /*26f0*/  ISETP.GE.AND P0, PT, R148, c[0x0][0x164], PT ;  /* 0x0000590094007a0c */ /* 0x000fda0003f06270 */
[----:B01----:R-:W-:Y:S01]  /*2700*/  @P0 CALL.REL.NOINC `(.L_x_6430) ;  /* 0x0000001000000944 */ /* 0x003fe20003c00000 */
[----:B------:R-:W-:Y:S05]  /*2710*/  BRA `(.L_x_6431) ;  /* 0xffffde9000007947 */ /* 0x000fea000383ffff */
.L_x_6430:
[----:B------:R-:W-:Y:S05]  /*2720*/  BSYNC B1 ;  /* 0x0000000000017941 */ /* 0x000fea0003800000 */
.L_x_6427:
        /* <DEDUP_REMOVED lines=48> */
.L_x_6426:
[----:B------:R-:W-:Y:S05]  /*2a30*/  BSYNC B0 ;  /* 0x0000000000007941 */ /* 0x000fea0003800000 */
.L_x_6424:
        /* <DEDUP_REMOVED lines=139> */
.L_x_6428:
[----:B------:R-:W-:Y:S02]  /*32f0*/  MOV R170, R174 ;  /* 0x000000ae00aa7202 */ /* 0x000fe40000000f00 */
[----:B------:R-:W-:-:S02]  /*3300*/  MOV R175, 0x1 ;  /* 0x0000000100af7802 */ /* 0x000fc40000000f00 */
[----:B------:R-:W-:Y:S02]  /*3310*/  MOV R172, 0x1f ;  /* 0x0000001f00ac7802 */ /* 0x000fe40000000f00 */
[----:B------:R-:W-:Y:S02]  /*3320*/  MOV R177, 0xffffffff ;  /* 0xffffffff00b17802 */ /* 0x000fe40000000f00 */
[----:B------:R-:W-:Y:S02]  /*3330*/  MOV R36, 0x3350 ;  /* 0x0000335000247802 */ /* 0x000fe40000000f00 */
[----:B-----5:R-:W-:Y:S05]  /*3340*/  CALL.REL.NOINC `($__internal_129_$__cuda_sm70_shflsync_bfly_p) ;  /* 0x0000046000007944 */ /* 0x020fea0003c00000 */
[----:B-1----:R-:W-:Y:S01]  /*3350*/  MOV R169, R170 ;  /* 0x000000aa00a97202 */ /* 0x002fe20000000f00 */
[----:B0-----:R-:W-:Y:S05]  /*3360*/  BRA `(.L_x_6432) ;  /* 0xffffe1f000007947 */ /* 0x001fea000383ffff */
.L_x_6429:
[----:B------:R-:W-:Y:S01]  /*3370*/  HFMA2.MMA R175, -RZ, RZ, 0, 5.9604644775390625e-08 ;  /* 0x00000001ffaf7435 */ /* 0x000fe200000001ff */
[----:B------:R-:W-:Y:S02]  /*3380*/  MOV R170, R171 ;  /* 0x000000ab00aa7202 */ /* 0x000fe40000000f00 */
[----:B------:R-:W-:Y:S02]  /*3390*/  MOV R172, 0x1f ;  /* 0x0000001f00ac7802 */ /* 0x000fe40000000f00 */
[----:B------:R-:W-:-:S02]  /*33a0*/  MOV R177, 0xffffffff ;  /* 0xffffffff00b17802 */ /* 0x000fc40000000f00 */
[----:B------:R-:W-:Y:S02]  /*33b0*/  MOV R36, 0x33d0 ;  /* 0x000033d000247802 */ /* 0x000fe40000000f00 */
[----:B01---5:R-:W-:Y:S05]  /*33c0*/  CALL.REL.NOINC `($__internal_129_$__cuda_sm70_shflsync_bfly_p) ;  /* 0x000003e000007944 */ /* 0x023fea0003c00000 */
[----:B------:R-:W-:Y:S01]  /*33d0*/  FADD.FTZ R174, R174, R169 ;  /* 0x000000a9aeae7221 */ /* 0x000fe20000010000 */
[----:B0-----:R-:W-:Y:S01]  /*33e0*/  HFMA2.MMA R175, -RZ, RZ, 0, 1.1920928955078125e-07 ;  /* 0x00000002ffaf7435 */ /* 0x001fe200000001ff */
[----:B-1----:R-:W-:Y:S01]  /*33f0*/  FADD.FTZ R171, R171, R170 ;  /* 0x000000aaabab7221 */ /* 0x002fe20000010000 */
[----:B------:R-:W-:Y:S02]  /*3400*/  MOV R172, 0x1f ;  /* 0x0000001f00ac7802 */ /* 0x000fe40000000f00 */
[----:B------:R-:W-:Y:S02]  /*3410*/  MOV R177, 0xffffffff ;  /* 0xffffffff00b17802 */ /* 0x000fe40000000f00 */
[----:B------:R-:W-:Y:S02]  /*3420*/  MOV R170, R174 ;  /* 0x000000ae00aa7202 */ /* 0x000fe40000000f00 */
[----:B------:R-:W-:Y:S02]  /*3430*/  MOV R36, 0x3450 ;  /* 0x0000345000247802 */ /* 0x000fe40000000f00 */
[----:B------:R-:W-:Y:S05]  /*3440*/  CALL.REL.NOINC `($__internal_129_$__cuda_sm70_shflsync_bfly_p) ;  /* 0x0000036000007944 */ /* 0x000fea0003c00000 */
[----:B0-----:R-:W-:Y:S01]  /*3450*/  HFMA2.MMA R175, -RZ, RZ, 0, 1.1920928955078125e-07 ;  /* 0x00000002ffaf7435 */ /* 0x001fe200000001ff */
[----:B-1----:R-:W-:-:S02]  /*3460*/  MOV R169, R170 ;  /* 0x000000aa00a97202 */ /* 0x002fc40000000f00 */
[----:B------:R-:W-:Y:S02]  /*3470*/  MOV R170, R171 ;  /* 0x000000ab00aa7202 */ /* 0x000fe40000000f00 */
[----:B------:R-:W-:Y:S02]  /*3480*/  MOV R172, 0x1f ;  /* 0x0000001f00ac7802 */ /* 0x000fe40000000f00 */
[----:B------:R-:W-:Y:S02]  /*3490*/  MOV R177, 0xffffffff ;  /* 0xffffffff00b17802 */ /* 0x000fe40000000f00 */
[----:B------:R-:W-:Y:S02]  /*34a0*/  MOV R36, 0x34c0 ;  /* 0x000034c000247802 */ /* 0x000fe40000000f00 */
[----:B------:R-:W-:Y:S05]  /*34b0*/  CALL.REL.NOINC `($__internal_129_$__cuda_sm70_shflsync_bfly_p) ;  /* 0x000002f000007944 */ /* 0x000fea0003c00000 */
[----:B------:R-:W-:Y:S01]  /*34c0*/  FADD.FTZ R174, R169, R174 ;  /* 0x000000aea9ae7221 */ /* 0x000fe20000010000 */
[----:B0-----:R-:W-:Y:S01]  /*34d0*/  HFMA2.MMA R175, -RZ, RZ, 0, 2.384185791015625e-07 ;  /* 0x00000004ffaf7435 */ /* 0x001fe200000001ff */
[----:B-1----:R-:W-:Y:S01]  /*34e0*/  FADD.FTZ R171, R171, R170 ;  /* 0x000000aaabab7221 */ /* 0x002fe20000010000 */
[----:B------:R-:W-:Y:S02]  /*34f0*/  MOV R172, 0x1f ;  /* 0x0000001f00ac7802 */ /* 0x000fe40000000f00 */
[----:B------:R-:W-:-:S02]  /*3500*/  MOV R177, 0xffffffff ;  /* 0xffffffff00b17802 */ /* 0x000fc40000000f00 */
[----:B------:R-:W-:Y:S02]  /*3510*/  MOV R170, R174 ;  /* 0x000000ae00aa7202 */ /* 0x000fe40000000f00 */
[----:B------:R-:W-:Y:S02]  /*3520*/  MOV R36, 0x3540 ;  /* 0x0000354000247802 */ /* 0x000fe40000000f00 */
[----:B------:R-:W-:Y:S05]  /*3530*/  CALL.REL.NOINC `($__internal_129_$__cuda_sm70_shflsync_bfly_p) ;  /* 0x0000027000007944 */ /* 0x000fea0003c00000 */
[----:B0-----:R-:W-:Y:S01]  /*3540*/  HFMA2.MMA R175, -RZ, RZ, 0, 2.384185791015625e-07 ;  /* 0x00000004ffaf7435 */ /* 0x001fe200000001ff */
[----:B-1----:R-:W-:Y:S02]  /*3550*/  MOV R169, R170 ;  /* 0x000000aa00a97202 */ /* 0x002fe40000000f00 */
[----:B------:R-:W-:Y:S02]  /*3560*/  MOV R170, R171 ;  /* 0x000000ab00aa7202 */ /* 0x000fe40000000f00 */
[----:B------:R-:W-:Y:S02]  /*3570*/  MOV R172, 0x1f ;  /* 0x0000001f00ac7802 */ /* 0x000fe40000000f00 */
[----:B------:R-:W-:Y:S02]  /*3580*/  MOV R177, 0xffffffff ;  /* 0xffffffff00b17802 */ /* 0x000fe40000000f00 */
[----:B------:R-:W-:-:S02]  /*3590*/  MOV R36, 0x35b0 ;  /* 0x000035b000247802 */ /* 0x000fc40000000f00 */
[----:B------:R-:W-:Y:S05]  /*35a0*/  CALL.REL.NOINC `($__internal_129_$__cuda_sm70_shflsync_bfly_p) ;  /* 0x0000020000007944 */ /* 0x000fea0003c00000 */
[----:B------:R-:W-:Y:S01]  /*35b0*/  FADD.FTZ R174, R169, R174 ;  /* 0x000000aea9ae7221 */ /* 0x000fe20000010000 */
[----:B0-----:R-:W-:Y:S01]  /*35c0*/  HFMA2.MMA R175, -RZ, RZ, 0, 4.76837158203125e-07 ;  /* 0x00000008ffaf7435 */ /* 0x001fe200000001ff */
[----:B-1----:R-:W-:Y:S01]  /*35d0*/  FADD.FTZ R173, R171, R170 ;  /* 0x000000aaabad7221 */ /* 0x002fe20000010000 */
[----:B------:R-:W-:-:S02]  /*35e0*/  MOV R172, 0x1f ;  /* 0x0000001f00ac7802 */ /* 0x000fc40000000f00 */
[----:B------:R-:W-:Y:S02]  /*35f0*/  MOV R177, 0xffffffff ;  /* 0xffffffff00b17802 */ /* 0x000fe40000000f00 */
[----:B------:R-:W-:Y:S02]  /*3600*/  MOV R170, R174 ;  /* 0x000000ae00aa7202 */ /* 0x000fe40000000f00 */
[----:B------:R-:W-:Y:S02]  /*3610*/  MOV R36, 0x3630 ;  /* 0x0000363000247802 */ /* 0x000fe40000000f00 */
[----:B------:R-:W-:Y:S05]  /*3620*/  CALL.REL.NOINC `($__internal_129_$__cuda_sm70_shflsync_bfly_p) ;  /* 0x0000018000007944 */ /* 0x000fea0003c00000 */
[----:B0-----:R-:W-:Y:S01]  /*3630*/  HFMA2.MMA R175, -RZ, RZ, 0, 4.76837158203125e-07 ;  /* 0x00000008ffaf7435 */ /* 0x001fe200000001ff */
[----:B-1----:R-:W-:Y:S02]  /*3640*/  MOV R169, R170 ;  /* 0x000000aa00a97202 */ /* 0x002fe40000000f00 */
[----:B------:R-:W-:Y:S02]  /*3650*/  MOV R170, R173 ;  /* 0x000000ad00aa7202 */ /* 0x000fe40000000f00 */
[----:B------:R-:W-:Y:S02]  /*3660*/  MOV R172, 0x1f ;  /* 0x0000001f00ac7802 */ /* 0x000fe40000000f00 */
[----:B------:R-:W-:-:S02]  /*3670*/  MOV R177, 0xffffffff ;  /* 0xffffffff00b17802 */ /* 0x000fc40000000f00 */
[----:B------:R-:W-:Y:S02]  /*3680*/  MOV R36, 0x36a0 ;  /* 0x000036a000247802 */ /* 0x000fe40000000f00 */
[----:B------:R-:W-:Y:S05]  /*3690*/  CALL.REL.NOINC `($__internal_129_$__cuda_sm70_shflsync_bfly_p) ;  /* 0x0000011000007944 */ /* 0x000fea0003c00000 */
[----:B------:R-:W-:Y:S01]  /*36a0*/  FADD.FTZ R171, R169, R174 ;  /* 0x000000aea9ab7221 */ /* 0x000fe20000010000 */
[----:B0-----:R-:W-:Y:S01]  /*36b0*/  HFMA2.MMA R175, -RZ, RZ, 0, 9.5367431640625e-07 ;  /* 0x00000010ffaf7435 */ /* 0x001fe200000001ff */
[----:B-1----:R-:W-:Y:S01]  /*36c0*/  FADD.FTZ R173, R173, R170 ;  /* 0x000000aaadad7221 */ /* 0x002fe20000010000 */
[----:B------:R-:W-:Y:S02]  /*36d0*/  MOV R172, 0x1f ;  /* 0x0000001f00ac7802 */ /* 0x000fe40000000f00 */
[----:B------:R-:W-:Y:S02]  /*36e0*/  MOV R177, 0xffffffff ;  /* 0xffffffff00b17802 */ /* 0x000fe40000000f00 */
[----:B------:R-:W-:Y:S02]  /*36f0*/  MOV R170, R171 ;  /* 0x000000ab00aa7202 */ /* 0x000fe40000000f00 */
[----:B------:R-:W-:Y:S02]  /*3700*/  MOV R36, 0x3720 ;  /* 0x0000372000247802 */ /* 0x000fe40000000f00 */
[----:B------:R-:W-:Y:S05]  /*3710*/  CALL.REL.NOINC `($__internal_129_$__cuda_sm70_shflsync_bfly_p) ;  /* 0x0000009000007944 */ /* 0x000fea0003c00000 */
[----:B0-----:R-:W-:Y:S01]  /*3720*/  HFMA2.MMA R175, -RZ, RZ, 0, 9.5367431640625e-07 ;  /* 0x00000010ffaf7435 */ /* 0x001fe200000001ff */
[----:B-1----:R-:W-:-:S02]  /*3730*/  MOV R174, R170 ;  /* 0x000000aa00ae7202 */ /* 0x002fc40000000f00 */
[----:B------:R-:W-:Y:S02]  /*3740*/  MOV R170, R173 ;  /* 0x000000ad00aa7202 */ /* 0x000fe40000000f00 */
[----:B------:R-:W-:Y:S02]  /*3750*/  MOV R172, 0x1f ;  /* 0x0000001f00ac7802 */ /* 0x000fe40000000f00 */
[----:B------:R-:W-:Y:S02]  /*3760*/  MOV R177, 0xffffffff ;  /* 0xffffffff00b17802 */ /* 0x000fe40000000f00 */
[----:B------:R-:W-:Y:S02]  /*3770*/  MOV R36, 0x3790 ;  /* 0x0000379000247802 */ /* 0x000fe40000000f00 */
[----:B------:R-:W-:Y:S05]  /*3780*/  CALL.REL.NOINC `($__internal_129_$__cuda_sm70_shflsync_bfly_p) ;  /* 0x0000002000007944 */ /* 0x000fea0003c00000 */
[----:B-1----:R-:W-:Y:S01]  /*3790*/  MOV R36, R170 ;  /* 0x000000aa00247202 */ /* 0x002fe20000000f00 */
[----:B0-----:R-:W-:Y:S05]  /*37a0*/  BRA `(.L_x_6433) ;  /* 0xffffded000007947 */ /* 0x001fea000383ffff */
        .weak           $__internal_129_$__cuda_sm70_shflsync_bfly_p
        .type           $__internal_129_$__cuda_sm70_shflsync_bfly_p,@function
        .size           $__internal_129_$__cuda_sm70_shflsync_bfly_p,(.L_x_9859 - $__internal_129_$__cuda_sm70_shflsync_bfly_p)
$__internal_129_$__cuda_sm70_shflsync_bfly_p:
[----:B------:R-:W-:Y:S01]  /*37b0*/  HFMA2.MMA R37, -RZ, RZ, 0, 0 ;  /* 0x00000000ff257435 */ /* 0x000fe200000001ff */
[----:B------:R-:W-:Y:S04]  /*37c0*/  WARPSYNC R177 ;  /* 0x000000b100007348 */ /* 0x000fe80003800000 */
[----:B------:R0:W1:Y:S01]  /*37d0*/  SHFL.BFLY PT, R170, R170, R175, R172 ;  /* 0x0c0000afaaaa7389 */ /* 0x00006200000e00ac */
[----:B------:R-:W-:Y:S05]  /*37e0*/  RET.REL.NODEC R36 `(_ZN10layer_norm13ln_bwd_kernelINS_13Kernel_traitsI6__halfS2_fS2_fjLj768ELj1ELj4ELj1ELj16ENS_18Kernel_traits_baseILj768ES2_S2_fS2_fjLj128EEEEELb1ELb0ELb0ELb1EEEvNS_9BwdParamsE) ;  /* 0xffffc81024007950 */ /* 0x000fea0003c3ffff */
.L_x_6434:
        /* <DEDUP_REMOVED lines=9> */
.L_x_9859:


//--------------------- .text._ZN10layer_norm22ln_bwd_finalize_kernelINS_22Kernel_traits_finalizeILj768E6__halfS2_fS2_fjLb0ELj1024ELj4ENS_18Kernel_traits_baseILj768ES2_S2_fS2_fjLj1024EEEEELb0ELb0EEEvNS_9BwdParamsE --------------------------
	.section	.text._ZN10layer_norm22ln_bwd_finalize_kernelINS_22Kernel_traits_finalizeILj768E6__halfS2_fS2_fjLb0ELj1024ELj4ENS_18Kernel_traits_baseILj768ES2_S2_fS2_fjLj1024EEEEELb0ELb0EEEvNS_9BwdParamsE,"ax",@progbits
	.sectioninfo	@"SHI_REGISTERS=30"
	.align	128
        .global         _ZN10layer_norm22ln_bwd_finalize_kernelINS_22Kernel_traits_finalizeILj768E6__halfS2_fS2_fjLb0ELj1024ELj4ENS_18Kernel_traits_baseILj768ES2_S2_fS2_fjLj1024EEEEELb0ELb0EEEvNS_9BwdParamsE
        .type           _ZN10layer_norm22ln_bwd_finalize_kernelINS_22Kernel_traits_finalizeILj768E6__halfS2_fS2_fjLb0ELj1024ELj4ENS_18Kernel_traits_baseILj768ES2_S2_fS2_fjLj1024EEEEELb0ELb0EEEvNS_9BwdParamsE,@function
        .size           _ZN10layer_norm22ln_bwd_finalize_kernelINS_22Kernel_traits_finalizeILj768E6__halfS2_fS2_fjLb0ELj1024ELj4ENS_18Kernel_traits_baseILj768ES2_S2_fS2_fjLj1024EEEEELb0ELb0EEEvNS_9BwdParamsE,(.L_x_9860 - _ZN10layer_norm22ln_bwd_finalize_kernelINS_22Kernel_traits_finalizeILj768E6__halfS2_fS2_fjLb0ELj1024ELj4ENS_18Kernel_traits_baseILj768ES2_S2_fS2_fjLj1024EEEEELb0ELb0EEEvNS_9BwdParamsE)
        .other          _ZN10layer_norm22ln_bwd_finalize_kernelINS_22Kernel_traits_finalizeILj768E6__halfS2_fS2_fjLb0ELj1024ELj4ENS_18Kernel_traits_baseILj768ES2_S2_fS2_fjLj1024EEEEELb0ELb0EEEvNS_9BwdParamsE,@"STO_CUDA_ENTRY STV_DEFAULT"
_ZN10layer_norm22ln_bwd_finalize_kernelINS_22Kernel_traits_finalizeILj768E6__halfS2_fS2_fjLb0ELj1024ELj4ENS_18Kernel_traits_baseILj768ES2_S2_fS2_fjLj1024EEEEELb0ELb0EEEvNS_9BwdParamsE:
.text._ZN10layer_norm22ln_bwd_finalize_kernelINS_22Kernel_traits_finalizeILj768E6__halfS2_fS2_fjLb0ELj1024ELj4ENS_18Kernel_traits_baseILj768ES2_S2_fS2_fjLj1024EEEEELb0ELb0EEEvNS_9BwdParamsE:
        /* <DEDUP_REMOVED lines=19> */
.L_x_6448:
        /* <DEDUP_REMOVED lines=28> */
.L_x_6439:
        /* <DEDUP_REMOVED lines=35> */
.L_x_6438:
[----:B------:R-:W-:Y:S05]  /*0520*/  BSYNC B1 ;  /* 0x0000000000017941 */ /* 0x000fea0003800000 */
.L_x_6437:
        /* <DEDUP_REMOVED lines=23> */
.L_x_6441:
[----:B------:R-:W-:Y:S05]  /*06a0*/  BSYNC B1 ;  /* 0x0000000000017941 */ /* 0x000fea0003800000 */
.L_x_6440:
        /* <DEDUP_REMOVED lines=11> */
.L_x_6442:
[----:B------:R-:W-:Y:S05]  /*0760*/  BSYNC B1 ;  /* 0x0000000000017941 */ /* 0x000fea0003800000 */
.L_x_6436:
[----:B------:R-:W-:Y:S05]  /*0770*/  BSYNC B0 ;  /* 0x0000000000007941 */ /* 0x000fea0003800000 */
.L_x_6435:
        /* <DEDUP_REMOVED lines=11> */
.L_x_6449:
        /* <DEDUP_REMOVED lines=18> */
.L_x_6450:
[----:B---3--:R-:W-:Y:S02]  /*0950*/  FADD.FTZ R4, R4, R9 ;  /* 0x0000000904047221 */ /* 0x008fe40000010000 */
[----:B-12---:R-:W-:-:S03]  /*0960*/  FADD.FTZ R6, R5, R6 ;  /* 0x0000000605067221 */ /* 0x006fc60000010000 */
[----:B------:R1:W-:Y:S04]  /*0970*/  @!P1 STS [R17.X4+0x2000], R4 ;  /* 0x0020000411009388 */ /* 0x0003e80000004800 */
[----:B------:R1:W-:Y:S02]  /*0980*/  @!P1 STS [R17.X4+0x2080], R6 ;  /* 0x0020800611009388 */ /* 0x0003e40000004800 */
.L_x_6443:
        /* <DEDUP_REMOVED lines=17> */
.L_x_6447:
[----:B------:R-:W-:Y:S05]  /*0aa0*/  BSYNC B0 ;  /* 0x0000000000007941 */ /* 0x000fea0003800000 */
.L_x_6446:
[C---:B------:R-:W-:Y:S02]  /*0ab0*/  ISETP.GT.U32.AND P1, PT, R18.reuse, -0x301, PT ;  /* 0xfffffcff1200780c */ /* 0x040fe40003f24070 */
[----:B------:R-:W-:Y:S02]  /*0ac0*/  IADD3 R18, R18, 0x300, RZ ;  /* 0x0000030012127810 */ /* 0x000fe40007ffe0ff */
[----:B------:R-:W-:-:S09]  /*0ad0*/  IADD3 R19, R19, 0x180, RZ ;  /* 0x0000018013137810 */ /* 0x000fd20007ffe0ff */
[----:B01----:R-:W-:Y:S05]  /*0ae0*/  @P1 BRA `(.L_x_6448) ;  /* 0xfffff64000001947 */ /* 0x003fea000383ffff */
[----:B------:R-:W-:Y:S05]  /*0af0*/  EXIT ;  /* 0x000000000000794d */ /* 0x000fea0003800000 */
.L_x_6444:
[----:B--2---:R-:W-:Y:S01]  /*0b00*/  IMAD.MOV.U32 R9, RZ, RZ, R5 ;  /* 0x000000ffff097224 */ /* 0x004fe200078e0005 */
[----:B------:R-:W-:Y:S01]  /*0b10*/  MOV R8, 0x1 ;  /* 0x0000000100087802 */ /* 0x000fe20000000f00 */
[----:B------:R-:W-:Y:S01]  /*0b20*/  IMAD.MOV.U32 R7, RZ, RZ, 0x1f ;  /* 0x0000001fff077424 */ /* 0x000fe200078e00ff */
[----:B------:R-:W-:Y:S02]  /*0b30*/  MOV R10, 0xffffffff ;  /* 0xffffffff000a7802 */ /* 0x000fe40000000f00 */
[----:B------:R-:W-:Y:S02]  /*0b40*/  MOV R2, 0xb60 ;  /* 0x00000b6000027802 */ /* 0x000fe40000000f00 */
[----:B01----:R-:W-:Y:S05]  /*0b50*/  CALL.REL.NOINC `($__internal_130_$__cuda_sm70_shflsync_bfly_p) ;  /* 0x000003b000007944 */ /* 0x003fea0003c00000 */
[----:B-1----:R-:W-:Y:S01]  /*0b60*/  IMAD.MOV.U32 R2, RZ, RZ, R7 ;  /* 0x000000ffff027224 */ /* 0x002fe200078e0007 */
[----:B0-----:R-:W-:Y:S05]  /*0b70*/  BRA `(.L_x_6449) ;  /* 0xfffffcb000007947 */ /* 0x001fea000383ffff */
.L_x_6445:
[----:B------:R-:W-:Y:S01]  /*0b80*/  HFMA2.MMA R8, -RZ, RZ, 0, 1.1920928955078125e-07 ;  /* 0x00000002ff087435 */ /* 0x000fe200000001ff */
[----:B------:R-:W-:Y:S01]  /*0b90*/  IMAD.MOV.U32 R7, RZ, RZ, 0x1f ;  /* 0x0000001fff077424 */ /* 0x000fe200078e00ff */
[----:B------:R-:W-:Y:S02]  /*0ba0*/  MOV R10, 0xffffffff ;  /* 0xffffffff000a7802 */ /* 0x000fe40000000f00 */
[----:B------:R-:W-:-:S02]  /*0bb0*/  MOV R2, 0xbd0 ;  /* 0x00000bd000027802 */ /* 0x000fc40000000f00 */
[----:B012---:R-:W-:Y:S05]  /*0bc0*/  CALL.REL.NOINC `($__internal_130_$__cuda_sm70_shflsync_bfly_p) ;  /* 0x0000034000007944 */ /* 0x007fea0003c00000 */
[----:B01----:R-:W-:Y:S01]  /*0bd0*/  FADD.FTZ R9, R9, R7 ;  /* 0x0000000709097221 */ /* 0x003fe20000010000 */
[----:B------:R-:W-:Y:S01]  /*0be0*/  HFMA2.MMA R7, -RZ, RZ, 0, 1.847743988037109375e-06 ;  /* 0x0000001fff077435 */ /* 0x000fe200000001ff */
[----:B------:R-:W-:Y:S01]  /*0bf0*/  IMAD.MOV.U32 R8, RZ, RZ, 0x4 ;  /* 0x00000004ff087424 */ /* 0x000fe200078e00ff */
[----:B------:R-:W-:Y:S01]  /*0c00*/  MOV R2, 0xc30 ;  /* 0x00000c3000027802 */ /* 0x000fe20000000f00 */
[----:B------:R-:W-:-:S03]  /*0c10*/  IMAD.MOV.U32 R10, RZ, RZ, -0x1 ;  /* 0xffffffffff0a7424 */ /* 0x000fc600078e00ff */
[----:B------:R-:W-:Y:S05]  /*0c20*/  CALL.REL.NOINC `($__internal_130_$__cuda_sm70_shflsync_bfly_p) ;  /* 0x000002e000007944 */ /* 0x000fea0003c00000 */
[----:B01----:R-:W-:Y:S01]  /*0c30*/  FADD.FTZ R9, R9, R7 ;  /* 0x0000000709097221 */ /* 0x003fe20000010000 */
[----:B------:R-:W-:Y:S01]  /*0c40*/  HFMA2.MMA R7, -RZ, RZ, 0, 1.847743988037109375e-06 ;  /* 0x0000001fff077435 */ /* 0x000fe200000001ff */
[----:B------:R-:W-:Y:S01]  /*0c50*/  MOV R8, 0x8 ;  /* 0x0000000800087802 */ /* 0x000fe20000000f00 */
[----:B------:R-:W-:Y:S01]  /*0c60*/  IMAD.MOV.U32 R10, RZ, RZ, -0x1 ;  /* 0xffffffffff0a7424 */ /* 0x000fe200078e00ff */
[----:B------:R-:W-:-:S03]  /*0c70*/  MOV R2, 0xc90 ;  /* 0x00000c9000027802 */ /* 0x000fc60000000f00 */
[----:B------:R-:W-:Y:S05]  /*0c80*/  CALL.REL.NOINC `($__internal_130_$__cuda_sm70_shflsync_bfly_p) ;  /* 0x0000028000007944 */ /* 0x000fea0003c00000 */
[----:B-1----:R-:W-:Y:S01]  /*0c90*/  FADD.FTZ R6, R9, R7 ;  /* 0x0000000709067221 */ /* 0x002fe20000010000 */
[----:B------:R-:W-:Y:S01]  /*0ca0*/  HFMA2.MMA R7, -RZ, RZ, 0, 1.847743988037109375e-06 ;  /* 0x0000001fff077435 */ /* 0x000fe200000001ff */
[----:B0-----:R-:W-:Y:S01]  /*0cb0*/  MOV R8, 0x10 ;  /* 0x0000001000087802 */ /* 0x001fe20000000f00 */
[----:B------:R-:W-:Y:S01]  /*0cc0*/  IMAD.MOV.U32 R10, RZ, RZ, -0x1 ;  /* 0xffffffffff0a7424 */ /* 0x000fe200078e00ff */
[----:B------:R-:W-:-:S02]  /*0cd0*/  MOV R2, 0xd00 ;  /* 0x00000d0000027802 */ /* 0x000fc40000000f00 */
[----:B------:R-:W-:Y:S02]  /*0ce0*/  MOV R9, R6 ;  /* 0x0000000600097202 */ /* 0x000fe40000000f00 */
[----:B------:R-:W-:Y:S05]  /*0cf0*/  CALL.REL.NOINC `($__internal_130_$__cuda_sm70_shflsync_bfly_p) ;  /* 0x0000021000007944 */ /* 0x000fea0003c00000 */
[----:B0-----:R-:W-:Y:S01]  /*0d00*/  HFMA2.MMA R8, -RZ, RZ, 0, 5.9604644775390625e-08 ;  /* 0x00000001ff087435 */ /* 0x001fe200000001ff */
[----:B-1----:R-:W-:Y:S01]  /*0d10*/  MOV R5, R7 ;  /* 0x0000000700057202 */ /* 0x002fe20000000f00 */
[----:B------:R-:W-:Y:S01]  /*0d20*/  IMAD.MOV.U32 R9, RZ, RZ, R4 ;  /* 0x000000ffff097224 */ /* 0x000fe200078e0004 */
[----:B------:R-:W-:Y:S01]  /*0d30*/  MOV R7, 0x1f ;  /* 0x0000001f00077802 */ /* 0x000fe20000000f00 */
[----:B------:R-:W-:Y:S01]  /*0d40*/  IMAD.MOV.U32 R10, RZ, RZ, -0x1 ;  /* 0xffffffffff0a7424 */ /* 0x000fe200078e00ff */
[----:B------:R-:W-:Y:S02]  /*0d50*/  MOV R2, 0xd70 ;  /* 0x00000d7000027802 */ /* 0x000fe40000000f00 */
[----:B------:R-:W-:Y:S05]  /*0d60*/  CALL.REL.NOINC `($__internal_130_$__cuda_sm70_shflsync_bfly_p) ;  /* 0x000001a000007944 */ /* 0x000fea0003c00000 */
[----:B0-----:R-:W-:Y:S01]  /*0d70*/  HFMA2.MMA R8, -RZ, RZ, 0, 1.1920928955078125e-07 ;  /* 0x00000002ff087435 */ /* 0x001fe200000001ff */
[----:B-1----:R-:W-:Y:S01]  /*0d80*/  FADD.FTZ R9, R4, R7 ;  /* 0x0000000704097221 */ /* 0x002fe20000010000 */
[----:B------:R-:W-:Y:S01]  /*0d90*/  MOV R7, 0x1f ;  /* 0x0000001f00077802 */ /* 0x000fe20000000f00 */
[----:B------:R-:W-:Y:S01]  /*0da0*/  IMAD.MOV.U32 R10, RZ, RZ, -0x1 ;  /* 0xffffffffff0a7424 */ /* 0x000fe200078e00ff */
[----:B------:R-:W-:Y:S02]  /*0db0*/  MOV R2, 0xdd0 ;  /* 0x00000dd000027802 */ /* 0x000fe40000000f00 */
[----:B------:R-:W-:Y:S05]  /*0dc0*/  CALL.REL.NOINC `($__internal_130_$__cuda_sm70_shflsync_bfly_p) ;  /* 0x0000014000007944 */ /* 0x000fea0003c00000 */
[----:B0-----:R-:W-:Y:S01]  /*0dd0*/  HFMA2.MMA R8, -RZ, RZ, 0, 2.384185791015625e-07 ;  /* 0x00000004ff087435 */ /* 0x001fe200000001ff */
[----:B-1----:R-:W-:Y:S01]  /*0de0*/  FADD.FTZ R9, R9, R7 ;  /* 0x0000000709097221 */ /* 0x002fe20000010000 */
[----:B------:R-:W-:Y:S01]  /*0df0*/  MOV R7, 0x1f ;  /* 0x0000001f00077802 */ /* 0x000fe20000000f00 */
[----:B------:R-:W-:Y:S01]  /*0e00*/  IMAD.MOV.U32 R10, RZ, RZ, -0x1 ;  /* 0xffffffffff0a7424 */ /* 0x000fe200078e00ff */
[----:B------:R-:W-:-:S02]  /*0e10*/  MOV R2, 0xe30 ;  /* 0x00000e3000027802 */ /* 0x000fc40000000f00 */
[----:B------:R-:W-:Y:S05]  /*0e20*/  CALL.REL.NOINC `($__internal_130_$__cuda_sm70_shflsync_bfly_p) ;  /* 0x000000e000007944 */ /* 0x000fea0003c00000 */
[----:B0-----:R-:W-:Y:S01]  /*0e30*/  HFMA2.MMA R8, -RZ, RZ, 0, 4.76837158203125e-07 ;  /* 0x00000008ff087435 */ /* 0x001fe200000001ff */
[----:B-1----:R-:W-:Y:S01]  /*0e40*/  FADD.FTZ R9, R9, R7 ;  /* 0x0000000709097221 */ /* 0x002fe20000010000 */
[----:B------:R-:W-:Y:S01]  /*0e50*/  MOV R7, 0x1f ;  /* 0x0000001f00077802 */ /* 0x000fe20000000f00 */
[----:B------:R-:W-:Y:S01]  /*0e60*/  IMAD.MOV.U32 R10, RZ, RZ, -0x1 ;  /* 0xffffffffff0a7424 */ /* 0x000fe200078e00ff */
[----:B------:R-:W-:-:S02]  /*0e70*/  MOV R2, 0xe90 ;  /* 0x00000e9000027802 */ /* 0x000fc40000000f00 */
[----:B------:R-:W-:Y:S05]  /*0e80*/  CALL.REL.NOINC `($__internal_130_$__cuda_sm70_shflsync_bfly_p) ;  /* 0x0000008000007944 */ /* 0x000fea0003c00000 */
[----:B0-----:R-:W-:Y:S01]  /*0e90*/  HFMA2.MMA R8, -RZ, RZ, 0, 9.5367431640625e-07 ;  /* 0x00000010ff087435 */ /* 0x001fe200000001ff */
[----:B-1----:R-:W-:Y:S01]  /*0ea0*/  FADD.FTZ R9, R9, R7 ;  /* 0x0000000709097221 */ /* 0x002fe20000010000 */
[----:B------:R-:W-:Y:S01]  /*0eb0*/  MOV R7, 0x1f ;  /* 0x0000001f00077802 */ /* 0x000fe20000000f00 */
[----:B------:R-:W-:Y:S01]  /*0ec0*/  IMAD.MOV.U32 R10, RZ, RZ, -0x1 ;  /* 0xffffffffff0a7424 */ /* 0x000fe200078e00ff */
[----:B------:R-:W-:-:S02]  /*0ed0*/  MOV R2, 0xef0 ;  /* 0x00000ef000027802 */ /* 0x000fc40000000f00 */
[----:B------:R-:W-:Y:S05]  /*0ee0*/  CALL.REL.NOINC `($__internal_130_$__cuda_sm70_shflsync_bfly_p) ;  /* 0x0000002000007944 */ /* 0x000fea0003c00000 */
[----:B-1----:R-:W-:Y:S01]  /*0ef0*/  MOV R4, R7 ;  /* 0x0000000700047202 */ /* 0x002fe20000000f00 */
[----:B0-----:R-:W-:Y:S05]  /*0f00*/  BRA `(.L_x_6450) ;  /* 0xfffffa4000007947 */ /* 0x001fea000383ffff */
        .weak           $__internal_130_$__cuda_sm70_shflsync_bfly_p
        .type           $__internal_130_$__cuda_sm70_shflsync_bfly_p,@function
        .size           $__internal_130_$__cuda_sm70_shflsync_bfly_p,(.L_x_9860 - $__internal_130_$__cuda_sm70_shflsync_bfly_p)
$__internal_130_$__cuda_sm70_shflsync_bfly_p:
[----:B------:R-:W-:Y:S01]  /*0f10*/  HFMA2.MMA R3, -RZ, RZ, 0, 0 ;  /* 0x00000000ff037435 */ /* 0x000fe200000001ff */
[----:B------:R-:W-:Y:S04]  /*0f20*/  WARPSYNC R10 ;  /* 0x0000000a00007348 */ /* 0x000fe80003800000 */
[----:B------:R0:W1:Y:S01]  /*0f30*/  SHFL.BFLY PT, R7, R9, R8, R7 ;  /* 0x0c00000809077389 */ /* 0x00006200000e0007 */
[----:B------:R-:W-:Y:S05]  /*0f40*/  RET.REL.NODEC R2 `(_ZN10layer_norm22ln_bwd_finalize_kernelINS_22Kernel_traits_finalizeILj768E6__halfS2_fS2_fjLb0ELj1024ELj4ENS_18Kernel_traits_baseILj768ES2_S2_fS2_fjLj1024EEEEELb0ELb0EEEvNS_9BwdParamsE) ;  /* 0xfffff0b002007950 */ /* 0x000fea0003c3ffff */
.L_x_6451:
        /* <DEDUP_REMOVED lines=11> */
.L_x_9860:


//--------------------- .text._ZN10layer_norm13ln_bwd_kernelINS_13Kernel_traitsI6__halfS2_fS2_fjLj768ELj1ELj4ELj1ELj16ENS_18Kernel_traits_baseILj768ES2_S2_fS2_fjLj128EEEEELb1ELb0ELb1ELb0EEEvNS_9BwdParamsE --------------------------
	.section	.text._ZN10layer_norm13ln_bwd_kernelINS_13Kernel_traitsI6__halfS2_fS2_fjLj768ELj1ELj4ELj1ELj16ENS_18Kernel_traits_baseILj768ES2_S2_fS2_fjLj128EEEEELb1ELb0ELb1ELb0EEEvNS_9BwdParamsE,"ax",@progbits
	.sectioninfo	@"SHI_REGISTERS=193"
	.align	128
        .global         _ZN10layer_norm13ln_bwd_kernelINS_13Kernel_traitsI6__halfS2_fS2_fjLj768ELj1ELj4ELj1ELj16ENS_18Kernel_traits_baseILj768ES2_S2_fS2_fjLj128EEEEELb1ELb0ELb1ELb0EEEvNS_9BwdParamsE
        .type           _ZN10layer_norm13ln_bwd_kernelINS_13Kernel_traitsI6__halfS2_fS2_fjLj768ELj1ELj4ELj1ELj16ENS_18Kernel_traits_baseILj768ES2_S2_fS2_fjLj128EEEEELb1ELb0ELb1ELb0EEEvNS_9BwdParamsE,@function
        .size           _ZN10layer_norm13ln_bwd_kernelINS_13Kernel_traitsI6__halfS2_fS2_fjLj768ELj1ELj4ELj1ELj16ENS_18Kernel_traits_baseILj768ES2_S2_fS2_fjLj128EEEEELb1ELb0ELb1ELb0EEEvNS_9BwdParamsE,(.L_x_9861 - _ZN10layer_norm13ln_bwd_kernelINS_13Kernel_traitsI6__halfS2_fS2_fjLj768ELj1ELj4ELj1ELj16ENS_18Kernel_traits_baseILj768ES2_S2_fS2_fjLj128EEEEELb1ELb0ELb1ELb0EEEvNS_9BwdParamsE)
        .other          _ZN10layer_norm13ln_bwd_kernelINS_13Kernel_traitsI6__halfS2_fS2_fjLj768ELj1ELj4ELj1ELj16ENS_18Kernel_traits_baseILj768ES2_S2_fS2_fjLj128EEEEELb1ELb0ELb1ELb0EEEvNS_9BwdParamsE,@"STO_CUDA_ENTRY STV_DEFAULT"
_ZN10layer_norm13ln_bwd_kernelINS_13Kernel_traitsI6__halfS2_fS2_fjLj768ELj1ELj4ELj1ELj16ENS_18Kernel_traits_baseILj768ES2_S2_fS2_fjLj128EEEEELb1ELb0ELb1ELb0EEEvNS_9BwdParamsE:
.text._ZN10layer_norm13ln_bwd_kernelINS_13Kernel_traitsI6__halfS2_fS2_fjLj768ELj1ELj4ELj1ELj16ENS_18Kernel_traits_baseILj768ES2_S2_fS2_fjLj128EEEEELb1ELb0ELb1ELb0EEEvNS_9BwdParamsE:
        /* <DEDUP_REMOVED lines=79> */
.L_x_6521:
        /* <DEDUP_REMOVED lines=36> */
.L_x_6457:
[----:B------:R-:W-:Y:S05]  /*0730*/  BSYNC B2 ;  /* 0x0000000000027941 */ /* 0x000fea0003800000 */
.L_x_6456:
        /* <DEDUP_REMOVED lines=12> */
.L_x_6459:
[----:B------:R-:W-:Y:S05]  /*0800*/  BSYNC B2 ;  /* 0x0000000000027941 */ /* 0x000fea0003800000 */
.L_x_6458:
        /* <DEDUP_REMOVED lines=11> */
[----:B------:R-:W-:Y:S01]  /*08c0*/  MOV R188, RZ ;  /* 0x000000ff00bc7202 */ /* 0x000fe20000000f00 */
[----:B------:R-:W-:Y:S05]  /*08d0*/  BRA `(.L_x_6460) ;  /* 0x0000109000007947 */ /* 0x000fea0003800000 */
.L_x_6455:
[----:B0-----:R-:W-:-:S06]  /*08e0*/  IMAD.WIDE R88, R130, R97, c[0x0][0x1a0] ;  /* 0x0000680082587625 */ /* 0x001fcc00078e0261 */
        /* <DEDUP_REMOVED lines=39> */
[--C-:B----4-:R-:W-:Y:S01]  /*0b60*/  HADD2.F32 R89, -RZ, R92.reuse.H0_H0 ;  /* 0x2000005cff597230 */ /* 0x110fe20000004100 */
[C---:B------:R-:W-:Y:S01]  /*0b70*/  FMUL.FTZ R149, R131.reuse, R88 ;  /* 0x0000005883957220 */ /* 0x040fe20000410000 */
[----:B------:R-:W-:Y:S01]  /*0b80*/  HADD2.F32 R92, -RZ, R92.H1_H1 ;  /* 0x3000005cff5c7230 */ /* 0x000fe20000004100 */
[----:B------:R-:W-:Y:S02]  /*0b90*/  FADD.FTZ R154, -R182, R91 ;  /* 0x0000005bb69a7221 */ /* 0x000fe40000010100 */
[----:B------:R-:W-:Y:S01]  /*0ba0*/  FMUL.FTZ R158, R106, R89 ;  /* 0x000000596a9e7220 */ /* 0x000fe20000410000 */
[----:B------:R-:W-:Y:S01]  /*0bb0*/  HADD2.F32 R91, -RZ, R93.H0_H0 ;  /* 0x2000005dff5b7230 */ /* 0x000fe20000004100 */
[----:B0-----:R-:W-:-:S02]  /*0bc0*/  FMUL.FTZ R151, R131, R90 ;  /* 0x0000005a83977220 */ /* 0x001fc40000410000 */
[----:B------:R-:W-:Y:S02]  /*0bd0*/  FFMA.FTZ R48, R149, R89, R48 ;  /* 0x0000005995307223 */ /* 0x000fe40000010030 */
[----:B------:R-:W-:Y:S02]  /*0be0*/  FADD.FTZ R24, R24, R89 ;  /* 0x0000005918187221 */ /* 0x000fe40000010000 */
[----:B------:R-:W-:Y:S02]  /*0bf0*/  FMUL.FTZ R150, R131, R152 ;  /* 0x0000009883967220 */ /* 0x000fe40000410000 */
[----:B------:R-:W-:Y:S02]  /*0c00*/  FMUL.FTZ R157, R107, R92 ;  /* 0x0000005c6b9d7220 */ /* 0x000fe40000410000 */
[----:B------:R-:W-:Y:S02]  /*0c10*/  FADD.FTZ R88, RZ, R158 ;  /* 0x0000009eff587221 */ /* 0x000fe40000010000 */
[----:B------:R-:W-:Y:S01]  /*0c20*/  FFMA.FTZ R89, R149, R158, RZ ;  /* 0x0000009e95597223 */ /* 0x000fe200000100ff */
[----:B------:R-:W-:Y:S01]  /*0c30*/  HADD2.F32 R162, -RZ, R93.H1_H1 ;  /* 0x3000005dffa27230 */ /* 0x000fe20000004100 */
[----:B------:R-:W-:-:S02]  /*0c40*/  FFMA.FTZ R50, R151, R91, R50 ;  /* 0x0000005b97327223 */ /* 0x000fc40000010032 */
[----:B------:R-:W-:Y:S02]  /*0c50*/  FADD.FTZ R26, R26, R91 ;  /* 0x0000005b1a1a7221 */ /* 0x000fe40000010000 */
[----:B------:R-:W-:Y:S02]  /*0c60*/  FMUL.FTZ R160, R108, R91 ;  /* 0x0000005b6ca07220 */ /* 0x000fe40000410000 */
[----:B------:R-:W-:Y:S02]  /*0c70*/  FADD.FTZ R91, R88, R157 ;  /* 0x0000009d585b7221 */ /* 0x000fe40000010000 */
[----:B------:R-:W-:Y:S01]  /*0c80*/  FFMA.FTZ R89, R150, R157, R89 ;  /* 0x0000009d96597223 */ /* 0x000fe20000010059 */
[----:B------:R-:W-:Y:S01]  /*0c90*/  HADD2.F32 R93, -RZ, R94.H0_H0 ;  /* 0x2000005eff5d7230 */ /* 0x000fe20000004100 */
[----:B------:R-:W-:Y:S02]  /*0ca0*/  FMUL.FTZ R152, R131, R154 ;  /* 0x0000009a83987220 */ /* 0x000fe40000410000 */
[----:B---3--:R-:W-:-:S02]  /*0cb0*/  FADD.FTZ R96, -R182, R96 ;  /* 0x00000060b6607221 */ /* 0x008fc40000010100 */
[----:B------:R-:W-:Y:S02]  /*0cc0*/  FMUL.FTZ R159, R109, R162 ;  /* 0x000000a26d9f7220 */ /* 0x000fe40000410000 */
[----:B------:R-:W-:Y:S02]  /*0cd0*/  FADD.FTZ R88, R91, R160 ;  /* 0x000000a05b587221 */ /* 0x000fe40000010000 */
[----:B------:R-:W-:Y:S01]  /*0ce0*/  FFMA.FTZ R89, R151, R160, R89 ;  /* 0x000000a097597223 */ /* 0x000fe20000010059 */
[----:B-1----:R-:W-:Y:S01]  /*0cf0*/  HADD2.F32 R104, -RZ, R94.H1_H1 ;  /* 0x3000005eff687230 */ /* 0x002fe20000004100 */
[----:B------:R-:W-:Y:S02]  /*0d00*/  FFMA.FTZ R51, R152, R162, R51 ;  /* 0x000000a298337223 */ /* 0x000fe40000010033 */
[----:B------:R-:W-:Y:S02]  /*0d10*/  FADD.FTZ R27, R27, R162 ;  /* 0x000000a21b1b7221 */ /* 0x000fe40000010000 */
[----:B------:R-:W-:-:S02]  /*0d20*/  FADD.FTZ R94, -R182, R97 ;  /* 0x00000061b65e7221 */ /* 0x000fc40000010100 */
[C---:B------:R-:W-:Y:S02]  /*0d30*/  FMUL.FTZ R153, R131.reuse, R96 ;  /* 0x0000006083997220 */ /* 0x040fe40000410000 */
[----:B------:R-:W-:Y:S02]  /*0d40*/  FMUL.FTZ R162, R110, R93 ;  /* 0x0000005d6ea27220 */ /* 0x000fe40000410000 */
[----:B------:R-:W-:Y:S02]  /*0d50*/  FADD.FTZ R91, R88, R159 ;  /* 0x0000009f585b7221 */ /* 0x000fe40000010000 */
[----:B------:R-:W-:Y:S01]  /*0d60*/  FFMA.FTZ R89, R152, R159, R89 ;  /* 0x0000009f98597223 */ /* 0x000fe20000010059 */
[----:B------:R-:W-:Y:S01]  /*0d70*/  HADD2.F32 R105, -RZ, R95.H0_H0 ;  /* 0x2000005fff697230 */ /* 0x000fe20000004100 */
[----:B------:R-:W-:Y:S02]  /*0d80*/  FADD.FTZ R98, -R182, R98 ;  /* 0x00000062b6627221 */ /* 0x000fe40000010100 */
[----:B------:R-:W-:-:S02]  /*0d90*/  FMUL.FTZ R154, R131, R94 ;  /* 0x0000005e839a7220 */ /* 0x000fc40000410000 */
[----:B------:R-:W-:Y:S02]  /*0da0*/  FMUL.FTZ R161, R111, R104 ;  /* 0x000000686fa17220 */ /* 0x000fe40000410000 */
[----:B------:R-:W-:Y:S02]  /*0db0*/  FADD.FTZ R88, R91, R162 ;  /* 0x000000a25b587221 */ /* 0x000fe40000010000 */
[----:B------:R-:W-:Y:S01]  /*0dc0*/  FFMA.FTZ R89, R153, R162, R89 ;  /* 0x000000a299597223 */ /* 0x000fe20000010059 */
[----:B------:R-:W-:Y:S01]  /*0dd0*/  HADD2.F32 R188, -RZ, R95.H1_H1 ;  /* 0x3000005fffbc7230 */ /* 0x000fe20000004100 */
        /* <DEDUP_REMOVED lines=21> */
.L_x_6462:
[----:B------:R-:W-:Y:S05]  /*0f30*/  BSYNC B2 ;  /* 0x0000000000027941 */ /* 0x000fea0003800000 */
.L_x_6461:
        /* <DEDUP_REMOVED lines=21> */
[----:B----4-:R-:W-:-:S03]  /*1090*/  HADD2.F32 R89, -RZ, R92.H0_H0 ;  /* 0x2000005cff597230 */ /* 0x010fc60000004100 */
[C---:B------:R-:W-:Y:S01]  /*10a0*/  FMUL.FTZ R133, R131.reuse, R88 ;  /* 0x0000005883857220 */ /* 0x040fe20000410000 */
[----:B------:R-:W-:Y:S01]  /*10b0*/  HADD2.F32 R92, -RZ, R92.H1_H1 ;  /* 0x3000005cff5c7230 */ /* 0x000fe20000004100 */
[----:B------:R-:W-:Y:S02]  /*10c0*/  FADD.FTZ R138, -R182, R91 ;  /* 0x0000005bb68a7221 */ /* 0x000fe40000010100 */
[----:B------:R-:W-:Y:S01]  /*10d0*/  FMUL.FTZ R142, R114, R89 ;  /* 0x00000059728e7220 */ /* 0x000fe20000410000 */
[----:B------:R-:W-:Y:S01]  /*10e0*/  HADD2.F32 R91, -RZ, R93.H0_H0 ;  /* 0x2000005dff5b7230 */ /* 0x000fe20000004100 */
[----:B------:R-:W-:Y:S02]  /*10f0*/  FADD.FTZ R90, -R182, R90 ;  /* 0x0000005ab65a7221 */ /* 0x000fe40000010100 */
[----:B0-----:R-:W-:Y:S02]  /*1100*/  FMUL.FTZ R134, R131, R136 ;  /* 0x0000008883867220 */ /* 0x001fe40000410000 */
[----:B------:R-:W-:-:S02]  /*1110*/  FMUL.FTZ R141, R115, R92 ;  /* 0x0000005c738d7220 */ /* 0x000fc40000410000 */
[----:B------:R-:W-:Y:S02]  /*1120*/  FADD.FTZ R88, R187, R142 ;  /* 0x0000008ebb587221 */ /* 0x000fe40000010000 */
[C---:B------:R-:W-:Y:S01]  /*1130*/  FFMA.FTZ R188, R133.reuse, R142, R188 ;  /* 0x0000008e85bc7223 */ /* 0x040fe200000100bc */
[----:B------:R-:W-:Y:S01]  /*1140*/  HADD2.F32 R146, -RZ, R93.H1_H1 ;  /* 0x3000005dff927230 */ /* 0x000fe20000004100 */
[----:B------:R-:W-:Y:S02]  /*1150*/  FFMA.FTZ R40, R133, R89, R40 ;  /* 0x0000005985287223 */ /* 0x000fe40000010028 */
[----:B------:R-:W-:Y:S02]  /*1160*/  FADD.FTZ R16, R16, R89 ;  /* 0x0000005910107221 */ /* 0x000fe40000010000 */
[----:B------:R-:W-:Y:S02]  /*1170*/  FMUL.FTZ R135, R131, R90 ;  /* 0x0000005a83877220 */ /* 0x000fe40000410000 */
[----:B------:R-:W-:-:S02]  /*1180*/  FMUL.FTZ R144, R116, R91 ;  /* 0x0000005b74907220 */ /* 0x000fc40000410000 */
[----:B------:R-:W-:Y:S02]  /*1190*/  FADD.FTZ R89, R88, R141 ;  /* 0x0000008d58597221 */ /* 0x000fe40000010000 */
[----:B------:R-:W-:Y:S01]  /*11a0*/  FFMA.FTZ R188, R134, R141, R188 ;  /* 0x0000008d86bc7223 */ /* 0x000fe200000100bc */
[----:B------:R-:W-:Y:S01]  /*11b0*/  HADD2.F32 R93, -RZ, R94.H0_H0 ;  /* 0x2000005eff5d7230 */ /* 0x000fe20000004100 */
[----:B------:R-:W-:Y:S02]  /*11c0*/  FMUL.FTZ R136, R131, R138 ;  /* 0x0000008a83887220 */ /* 0x000fe40000410000 */
[----:B---3--:R-:W-:Y:S02]  /*11d0*/  FADD.FTZ R96, -R182, R96 ;  /* 0x00000060b6607221 */ /* 0x008fe40000010100 */
[----:B------:R-:W-:Y:S02]  /*11e0*/  FMUL.FTZ R143, R117, R146 ;  /* 0x00000092758f7220 */ /* 0x000fe40000410000 */
[----:B------:R-:W-:-:S02]  /*11f0*/  FADD.FTZ R88, R89, R144 ;  /* 0x0000009059587221 */ /* 0x000fc40000010000 */
[----:B------:R-:W-:Y:S01]  /*1200*/  FFMA.FTZ R188, R135, R144, R188 ;  /* 0x0000009087bc7223 */ /* 0x000fe200000100bc */
[----:B-1----:R-:W-:Y:S01]  /*1210*/  HADD2.F32 R104, -RZ, R94.H1_H1 ;  /* 0x3000005eff687230 */ /* 0x002fe20000004100 */
[----:B------:R-:W-:Y:S02]  /*1220*/  FFMA.FTZ R43, R136, R146, R43 ;  /* 0x00000092882b7223 */ /* 0x000fe4000001002b */
[----:B------:R-:W-:Y:S02]  /*1230*/  FADD.FTZ R19, R19, R146 ;  /* 0x0000009213137221 */ /* 0x000fe40000010000 */
        /* <DEDUP_REMOVED lines=35> */
.L_x_6464:
[----:B------:R-:W-:Y:S05]  /*1470*/  BSYNC B2 ;  /* 0x0000000000027941 */ /* 0x000fea0003800000 */
.L_x_6463:
        /* <DEDUP_REMOVED lines=79> */
.L_x_6460:
[----:B------:R-:W-:Y:S05]  /*1970*/  BSYNC B1 ;  /* 0x0000000000017941 */ /* 0x000fea0003800000 */
.L_x_6454:
[----:B------:R-:W-:Y:S05]  /*1980*/  BRA.DIV ~URZ, `(.L_x_6465) ;  /* 0x00002dd27f007947 */ /* 0x000fea000b800000 */
[----:B------:R2:W3:Y:S02]  /*1990*/  SHFL.BFLY PT, R90, R187, 0x1, 0x1f ;  /* 0x0c201f00bb5a7f89 */ /* 0x0004e400000e0000 */
.L_x_6522:
        /* <DEDUP_REMOVED lines=18> */
.L_x_6523:
[----:B------:R-:W-:Y:S01]  /*1ac0*/  ISETP.GE.AND P6, PT, R181, 0x1, PT ;  /* 0x00000001b500780c */ /* 0x000fe20003fc6270 */
[----:B---3--:R-:W-:Y:S01]  /*1ad0*/  FADD.FTZ R95, R95, R92 ;  /* 0x0000005c5f5f7221 */ /* 0x008fe20000010000 */
[----:B------:R-:W-:Y:S01]  /*1ae0*/  ISETP.NE.AND P0, PT, R189, RZ, PT ;  /* 0x000000ffbd00720c */ /* 0x000fe20003f05270 */
[----:B-1----:R-:W-:Y:S01]  /*1af0*/  FADD.FTZ R89, R89, R94 ;  /* 0x0000005e59597221 */ /* 0x002fe20000010000 */
[----:B------:R-:W-:Y:S01]  /*1b00*/  BSSY B1, `(.L_x_6467) ;  /* 0x00000b1000017945 */ /* 0x000fe20003800000 */
[----:B--2---:R-:W-:Y:S02]  /*1b10*/  FMUL.FTZ R94, R95, c[0x0][0x1e0] ;  /* 0x000078005f5e7a20 */ /* 0x004fe40000410000 */
        /* <DEDUP_REMOVED lines=21> */
.L_x_6470:
[----:B------:R-:W-:Y:S05]  /*1c70*/  BSYNC B2 ;  /* 0x0000000000027941 */ /* 0x000fea0003800000 */
.L_x_6469:
        /* <DEDUP_REMOVED lines=15> */
.L_x_6472:
[----:B------:R-:W-:Y:S05]  /*1d70*/  BSYNC B2 ;  /* 0x0000000000027941 */ /* 0x000fea0003800000 */
.L_x_6471:
        /* <DEDUP_REMOVED lines=15> */
.L_x_6474:
[----:B------:R-:W-:Y:S05]  /*1e70*/  BSYNC B2 ;  /* 0x0000000000027941 */ /* 0x000fea0003800000 */
.L_x_6473:
        /* <DEDUP_REMOVED lines=15> */
.L_x_6476:
[----:B------:R-:W-:Y:S05]  /*1f70*/  BSYNC B2 ;  /* 0x0000000000027941 */ /* 0x000fea0003800000 */
.L_x_6475:
        /* <DEDUP_REMOVED lines=15> */
.L_x_6478:
[----:B------:R-:W-:Y:S05]  /*2070*/  BSYNC B2 ;  /* 0x0000000000027941 */ /* 0x000fea0003800000 */
.L_x_6477:
        /* <DEDUP_REMOVED lines=15> */
.L_x_6480:
[----:B------:R-:W-:Y:S05]  /*2170*/  BSYNC B2 ;  /* 0x0000000000027941 */ /* 0x000fea0003800000 */
.L_x_6479:
        /* <DEDUP_REMOVED lines=15> */
.L_x_6482:
[----:B------:R-:W-:Y:S05]  /*2270*/  BSYNC B2 ;  /* 0x0000000000027941 */ /* 0x000fea0003800000 */
.L_x_6481:
[----:B------:R-:W-:Y:S01]  /*2280*/  @P6 FMUL.FTZ R183, R181, c[0x0][0x1ec] ;  /* 0x00007b00b5b76a20 */ /* 0x000fe20000410000 */
[----:B------:R-:W-:Y:S01]  /*2290*/  @P6 LOP3.LUT P0, RZ, R103, 0xff0000, RZ, 0xc0, !PT ;  /* 0x00ff000067ff6812 */ /* 0x000fe2000780c0ff */
[----:B------:R-:W-:Y:S01]  /*22a0*/  BSSY B2, `(.L_x_6483) ;  /* 0x0000014000027945 */ /* 0x000fe20003800000 */
[----:B------:R-:W-:Y:S01]  /*22b0*/  ISETP.NE.U32.AND P1, PT, RZ, c[0x0][0x258], PT ;  /* 0x00009600ff007a0c */ /* 0x000fe20003f25070 */
[----:B------:R-:W-:Y:S01]  /*22c0*/  @P6 FMUL.FTZ R183, R183, c[0x0][0x1e8] ;  /* 0x00007a00b7b76a20 */ /* 0x000fe20000410000 */
[----:B------:R-:W-:Y:S02]  /*22d0*/  @P6 F2FP.PACK_AB R88, RZ, R88 ;  /* 0x00000058ff58623e */ /* 0x000fe400000000ff */
[----:B------:R-:W-:Y:S02]  /*22e0*/  ISETP.NE.AND.EX P1, PT, RZ, c[0x0][0x25c], PT, P1 ;  /* 0x00009700ff007a0c */ /* 0x000fe40003f25310 */
[----:B------:R-:W-:Y:S02]  /*22f0*/  @P6 FSEL R183, R183, RZ, P0 ;  /* 0x000000ffb7b76208 */ /* 0x000fe40000000000 */
[----:B------:R-:W-:-:S02]  /*2300*/  @!P5 ISETP.NE.U32.AND P0, PT, RZ, c[0x0][0x218], PT ;  /* 0x00008600ff00da0c */ /* 0x000fc40003f05070 */
[----:B------:R-:W-:Y:S02]  /*2310*/  @P6 F2FP.PACK_AB R91, RZ, R91 ;  /* 0x0000005bff5b623e */ /* 0x000fe400000000ff */
[----:B------:R-:W-:Y:S02]  /*2320*/  @!P5 ISETP.NE.AND.EX P0, PT, RZ, c[0x0][0x21c], PT, P0 ;  /* 0x00008700ff00da0c */ /* 0x000fe40003f05300 */
[----:B------:R-:W-:Y:S02]  /*2330*/  @P6 F2FP.PACK_AB R96, RZ, R96 ;  /* 0x00000060ff60623e */ /* 0x000fe400000000ff */
        /* <DEDUP_REMOVED lines=10> */
.L_x_6484:
[----:B------:R-:W-:Y:S05]  /*23e0*/  BSYNC B2 ;  /* 0x0000000000027941 */ /* 0x000fea0003800000 */
.L_x_6483:
        /* <DEDUP_REMOVED lines=14> */
[----:B------:R-:W-:Y:S02]  /*24d0*/  @P6 F2FP.PACK_AB R183, RZ, R183 ;  /* 0x000000b7ffb7623e */ /* 0x000fe400000000ff */
[----:B------:R-:W-:Y:S02]  /*24e0*/  @P6 FSEL R90, R88, RZ, P1 ;  /* 0x000000ff585a6208 */ /* 0x000fe40000800000 */
[----:B------:R-:W-:Y:S02]  /*24f0*/  @P6 PRMT R84, R84, 0x5410, R91 ;  /* 0x0000541054546816 */ /* 0x000fe4000000005b */
[----:B------:R-:W-:Y:S02]  /*2500*/  @P0 MOV R89, 0x20 ;  /* 0x0000002000590802 */ /* 0x000fe40000000f00 */
[----:B------:R-:W-:Y:S02]  /*2510*/  @P6 MOV R91, 0x10 ;  /* 0x00000010005b6802 */ /* 0x000fe40000000f00 */
[----:B------:R-:W-:Y:S01]  /*2520*/  @P6 PRMT R85, R96, 0x7610, R85 ;  /* 0x0000761060556816 */ /* 0x000fe20000000055 */
[----:B------:R-:W-:Y:S01]  /*2530*/  @P0 IMAD.WIDE.U32 R88, R132, R89, c[0x0][0x258] ;  /* 0x0000960084580625 */ /* 0x000fe200078e0059 */
[----:B------:R-:W-:-:S02]  /*2540*/  @P6 F2FP.PACK_AB R105, RZ, R105 ;  /* 0x00000069ff69623e */ /* 0x000fc400000000ff */
[----:B------:R-:W-:Y:S02]  /*2550*/  @P6 PRMT R86, R104, 0x7610, R86 ;  /* 0x0000761068566816 */ /* 0x000fe40000000056 */
[----:B------:R-:W-:Y:S01]  /*2560*/  @P6 F2FP.PACK_AB R95, RZ, R90 ;  /* 0x0000005aff5f623e */ /* 0x000fe200000000ff */
        /* <DEDUP_REMOVED lines=10> */
.L_x_6468:
[----:B------:R-:W-:Y:S05]  /*2610*/  BSYNC B1 ;  /* 0x0000000000017941 */ /* 0x000fea0003800000 */
.L_x_6467:
        /* <DEDUP_REMOVED lines=13> */
.L_x_6488:
[----:B------:R-:W-:Y:S05]  /*26f0*/  BSYNC B2 ;  /* 0x0000000000027941 */ /* 0x000fea0003800000 */
.L_x_6487:
        /* <DEDUP_REMOVED lines=15> */
.L_x_6490:
[----:B------:R-:W-:Y:S05]  /*27f0*/  BSYNC B2 ;  /* 0x0000000000027941 */ /* 0x000fea0003800000 */
.L_x_6489:
        /* <DEDUP_REMOVED lines=15> */
.L_x_6492:
[----:B------:R-:W-:Y:S05]  /*28f0*/  BSYNC B2 ;  /* 0x0000000000027941 */ /* 0x000fea0003800000 */
.L_x_6491:
        /* <DEDUP_REMOVED lines=15> */
.L_x_6494:
[----:B------:R-:W-:Y:S05]  /*29f0*/  BSYNC B2 ;  /* 0x0000000000027941 */ /* 0x000fea0003800000 */
.L_x_6493:
        /* <DEDUP_REMOVED lines=15> */
.L_x_6496:
[----:B------:R-:W-:Y:S05]  /*2af0*/  BSYNC B2 ;  /* 0x0000000000027941 */ /* 0x000fea0003800000 */
.L_x_6495:
        /* <DEDUP_REMOVED lines=15> */
.L_x_6498:
[----:B------:R-:W-:Y:S05]  /*2bf0*/  BSYNC B2 ;  /* 0x0000000000027941 */ /* 0x000fea0003800000 */
.L_x_6497:
        /* <DEDUP_REMOVED lines=15> */
.L_x_6500:
[----:B------:R-:W-:Y:S05]  /*2cf0*/  BSYNC B2 ;  /* 0x0000000000027941 */ /* 0x000fea0003800000 */
.L_x_6499:
        /* <DEDUP_REMOVED lines=22> */
.L_x_6502:
[----:B------:R-:W-:Y:S05]  /*2e60*/  BSYNC B2 ;  /* 0x0000000000027941 */ /* 0x000fea0003800000 */
.L_x_6501:
        /* <DEDUP_REMOVED lines=16> */
[----:B------:R-:W-:Y:S02]  /*2f70*/  @P0 MOV R89, 0x20 ;  /* 0x0000002000590802 */ /* 0x000fe40000000f00 */
[----:B------:R-:W-:Y:S01]  /*2f80*/  @P6 PRMT R84, R84, 0x5410, R91 ;  /* 0x0000541054546816 */ /* 0x000fe2000000005b */
[----:B------:R-:W-:Y:S01]  /*2f90*/  @P6 IMAD.MOV.U32 R91, RZ, RZ, 0x10 ;  /* 0x00000010ff5b6424 */ /* 0x000fe200078e00ff */
        /* <DEDUP_REMOVED lines=15> */
.L_x_6486:
[----:B------:R-:W-:Y:S05]  /*3090*/  BSYNC B1 ;  /* 0x0000000000017941 */ /* 0x000fea0003800000 */
.L_x_6485:
        /* <DEDUP_REMOVED lines=13> */
.L_x_6506:
[----:B------:R-:W-:Y:S05]  /*3170*/  BSYNC B2 ;  /* 0x0000000000027941 */ /* 0x000fea0003800000 */
.L_x_6505:
        /* <DEDUP_REMOVED lines=15> */
.L_x_6508:
[----:B------:R-:W-:Y:S05]  /*3270*/  BSYNC B2 ;  /* 0x0000000000027941 */ /* 0x000fea0003800000 */
.L_x_6507:
[----:B------:R-:W-:Y:S01]  /*3280*/  @P6 FMUL.FTZ R91, R90, c[0x0][0x1ec] ;  /* 0x00007b005a5b6a20 */ /* 0x000fe20000410000 */
[----:B------:R-:W-:Y:S01]  /*3290*/  @P6 LOP3.LUT P0, RZ, R2, 0xff00, RZ, 0xc0, !PT ;  /* 0x0000ff0002ff6812 */ /* 0x000fe2000780c0ff */
[----:B------:R-:W-:Y:S01]  /*32a0*/  BSSY B2, `(.L_x_6509) ;  /* 0x000001e000027945 */ /* 0x000fe20003800000 */
[----:B------:R-:W-:Y:S01]  /*32b0*/  @!P5 ISETP.NE.U32.AND P1, PT, RZ, c[0x0][0x218], PT ;  /* 0x00008600ff00da0c */ /* 0x000fe20003f25070 */
[----:B------:R-:W-:Y:S01]  /*32c0*/  @P6 FMUL.FTZ R91, R91, c[0x0][0x1e8] ;  /* 0x00007a005b5b6a20 */ /* 0x000fe20000410000 */
[----:B------:R-:W-:Y:S02]  /*32d0*/  @P6 F2FP.PACK_AB R88, RZ, R88 ;  /* 0x00000058ff58623e */ /* 0x000fe400000000ff */
        /* <DEDUP_REMOVED lines=16> */
[----:B------:R-:W-:Y:S02]  /*33e0*/  @P6 F2FP.PACK_AB R91, RZ, R91 ;  /* 0x0000005bff5b623e */ /* 0x000fe400000000ff */
        /* <DEDUP_REMOVED lines=9> */
.L_x_6510:
[----:B------:R-:W-:Y:S05]  /*3480*/  BSYNC B2 ;  /* 0x0000000000027941 */ /* 0x000fea0003800000 */
.L_x_6509:
        /* <DEDUP_REMOVED lines=8> */
.L_x_6512:
[----:B------:R-:W-:Y:S05]  /*3510*/  BSYNC B2 ;  /* 0x0000000000027941 */ /* 0x000fea0003800000 */
.L_x_6511:
        /* <DEDUP_REMOVED lines=8> */
.L_x_6514:
[----:B------:R-:W-:Y:S05]  /*35a0*/  BSYNC B2 ;  /* 0x0000000000027941 */ /* 0x000fea0003800000 */
.L_x_6513:
        /* <DEDUP_REMOVED lines=8> */
.L_x_6516:
[----:B------:R-:W-:Y:S05]  /*3630*/  BSYNC B2 ;  /* 0x0000000000027941 */ /* 0x000fea0003800000 */
.L_x_6515:
        /* <DEDUP_REMOVED lines=8> */
.L_x_6518:
[----:B------:R-:W-:Y:S05]  /*36c0*/  BSYNC B2 ;  /* 0x0000000000027941 */ /* 0x000fea0003800000 */
.L_x_6517:
        /* <DEDUP_REMOVED lines=8> */
.L_x_6520:
[----:B------:R-:W-:Y:S05]  /*3750*/  BSYNC B2 ;  /* 0x0000000000027941 */ /* 0x000fea0003800000 */
.L_x_6519:
        /* <DEDUP_REMOVED lines=30> */
[----:B------:R-:W-:Y:S02]  /*3940*/  @P6 F2FP.PACK_AB R93, RZ, R93 ;  /* 0x0000005dff5d623e */ /* 0x000fe400000000ff */
[----:B------:R-:W-:Y:S02]  /*3950*/  @P6 PRMT R84, R84, 0x5410, R91 ;  /* 0x0000541054546816 */ /* 0x000fe4000000005b */
[----:B------:R-:W-:-:S02]  /*3960*/  @P6 F2FP.PACK_AB R96, RZ, R96 ;  /* 0x00000060ff60623e */ /* 0x000fc400000000ff */
[----:B------:R-:W-:Y:S02]  /*3970*/  @P6 FSEL R91, R89, RZ, P5 ;  /* 0x000000ff595b6208 */ /* 0x000fe40002800000 */
[----:B------:R-:W-:Y:S02]  /*3980*/  @P6 F2FP.PACK_AB R90, RZ, R90 ;  /* 0x0000005aff5a623e */ /* 0x000fe400000000ff */
[----:B------:R-:W-:Y:S02]  /*3990*/  @P6 PRMT R85, R93, 0x7610, R85 ;  /* 0x000076105d556816 */ /* 0x000fe40000000055 */
[----:B------:R-:W-:Y:S02]  /*39a0*/  SEL R78, R95, R78, P0 ;  /* 0x0000004e5f4e7207 */ /* 0x000fe40000000000 */
[----:B------:R-:W-:Y:S02]  /*39b0*/  @P1 MOV R93, 0x20 ;  /* 0x00000020005d1802 */ /* 0x000fe40000000f00 */
[----:B------:R-:W-:-:S02]  /*39c0*/  @P6 MOV R95, 0x10 ;  /* 0x00000010005f6802 */ /* 0x000fc40000000f00 */
[----:B------:R-:W-:Y:S01]  /*39d0*/  @P6 F2FP.PACK_AB R94, RZ, R94 ;  /* 0x0000005eff5e623e */ /* 0x000fe200000000ff */
[----:B------:R-:W-:Y:S01]  /*39e0*/  @P1 IMAD.WIDE.U32 R88, R132, R93, c[0x0][0x258] ;  /* 0x0000960084581625 */ /* 0x000fe200078e005d */
[----:B------:R-:W-:Y:S02]  /*39f0*/  @P6 F2FP.PACK_AB R99, RZ, R99 ;  /* 0x00000063ff63623e */ /* 0x000fe400000000ff */
[----:B------:R-:W-:Y:S01]  /*3a00*/  @P6 PRMT R86, R96, 0x7610, R86 ;  /* 0x0000761060566816 */ /* 0x000fe20000000056 */
[----:B------:R-:W-:Y:S01]  /*3a10*/  @P6 IMAD.WIDE.U32 R92, R92, R95, c[0x0][0x248] ;  /* 0x000092005c5c6625 */ /* 0x000fe200078e005f */
[----:B------:R-:W-:Y:S02]  /*3a20*/  @P6 F2FP.PACK_AB R91, RZ, R91 ;  /* 0x0000005bff5b623e */ /* 0x000fe400000000ff */
[----:B------:R-:W-:Y:S02]  /*3a30*/  @P6 PRMT R87, R90, 0x7610, R87 ;  /* 0x000076105a576816 */ /* 0x000fe40000000057 */
        /* <DEDUP_REMOVED lines=9> */
[----:B------:R-:W-:-:S05]  /*3ad0*/  @P6 PRMT R87, R87, 0x5410, R91 ;  /* 0x0000541057576816 */ /* 0x000fca000000005b */
[----:B------:R0:W-:Y:S02]  /*3ae0*/  @P6 STG.E.128 [R92.64], R84 ;  /* 0x000000545c006986 */ /* 0x0001e4000c101d04 */
.L_x_6504:
[----:B------:R-:W-:Y:S05]  /*3af0*/  BSYNC B1 ;  /* 0x0000000000017941 */ /* 0x000fea0003800000 */
.L_x_6503:
[----:B0-----:R-:W-:-:S05]  /*3b00*/  MOV R89, c[0x0][0x160] ;  /* 0x0000580000597a02 */ /* 0x001fca0000000f00 */
[----:B------:R-:W-:-:S05]  /*3b10*/  IMAD R130, R89, 0x4, R130 ;  /* 0x0000000459827824 */ /* 0x000fca00078e0282 */
[----:B------:R-:W-:-:S13]  /*3b20*/  ISETP.GE.AND P0, PT, R130, c[0x0][0x164], PT ;  /* 0x0000590082007a0c */ /* 0x000fda0003f06270 */
[----:B-----5:R-:W-:Y:S01]  /*3b30*/  @P0 CALL.REL.NOINC `(.L_x_6453) ;  /* 0x0000001000000944 */ /* 0x020fe20003c00000 */
[----:B------:R-:W-:Y:S05]  /*3b40*/  BRA `(.L_x_6521) ;  /* 0xffffc9a000007947 */ /* 0x000fea000383ffff */
.L_x_6453:
[----:B-1----:R-:W-:Y:S05]  /*3b50*/  BSYNC B0 ;  /* 0x0000000000007941 */ /* 0x002fea0003800000 */
.L_x_6452:
        /* <DEDUP_REMOVED lines=85> */
[C---:B------:R-:W-:Y:S01]  /*40b0*/  IADD3.X R49, R47.reuse, c[0x0][0x22c], RZ, P6, !PT ;  /* 0x00008b002f317a10 */ /* 0x040fe200037fe4ff */
[----:B------:R-:W2:Y:S01]  /*40c0*/  LDS R6, [R0.X4+0x200] ;  /* 0x0002000000067984 */ /* 0x000ea20000004800 */
[----:B------:R-:W-:Y:S01]  /*40d0*/  IADD3 R26, P6, R2, c[0x0][0x220], RZ ;  /* 0x00008800021a7a10 */ /* 0x000fe20007fde0ff */
[----:B------:R-:W-:Y:S01]  /*40e0*/  @P5 IMAD.MOV.U32 R2, RZ, RZ, R28 ;  /* 0x000000ffff025224 */ /* 0x000fe200078e001c */
[----:B------:R-:W-:Y:S01]  /*40f0*/  @P5 MOV R3, R49 ;  /* 0x0000003100035202 */ /* 0x000fe20000000f00 */
[----:B------:R-:W3:Y:S01]  /*4100*/  LDS R18, [R0.X4+0x1800] ;  /* 0x0018000000127984 */ /* 0x000ee20000004800 */
[----:B------:R-:W-:-:S02]  /*4110*/  IADD3.X R47, R47, c[0x0][0x224], RZ, P6, !PT ;  /* 0x000089002f2f7a10 */ /* 0x000fc400037fe4ff */
[----:B------:R-:W-:Y:S01]  /*4120*/  @P5 IADD3 R28, P6, R28, 0x200, RZ ;  /* 0x000002001c1c5810 */ /* 0x000fe20007fde0ff */
[----:B------:R-:W4:Y:S01]  /*4130*/  LDS R29, [R0.X4+0xe00] ;  /* 0x000e0000001d7984 */ /* 0x000f220000004800 */
[----:B------:R-:W-:Y:S02]  /*4140*/  @P5 MOV R4, R26 ;  /* 0x0000001a00045202 */ /* 0x000fe40000000f00 */
[-C--:B------:R-:W-:Y:S01]  /*4150*/  @P5 MOV R5, R47.reuse ;  /* 0x0000002f00055202 */ /* 0x080fe20000000f00 */
[----:B------:R-:W4:Y:S01]  /*4160*/  LDS R8, [R0.X4+0x400] ;  /* 0x0004000000087984 */ /* 0x000f220000004800 */
[----:B------:R-:W-:Y:S01]  /*4170*/  @P5 IMAD.X R49, RZ, RZ, R49, P6 ;  /* 0x000000ffff315224 */ /* 0x000fe200030e0631 */
[----:B------:R-:W-:Y:S02]  /*4180*/  @P5 IADD3 R26, P6, R26, 0x200, RZ ;  /* 0x000002001a1a5810 */ /* 0x000fe40007fde0ff */
[----:B------:R-:W4:Y:S02]  /*4190*/  LDS R31, [R0.X4+0x1000] ;  /* 0x00100000001f7984 */ /* 0x000f240000004800 */
[----:B------:R-:W-:-:S02]  /*41a0*/  @P5 IADD3.X R47, RZ, R47, RZ, P6, !PT ;  /* 0x0000002fff2f5210 */ /* 0x000fc400037fe4ff */
        /* <DEDUP_REMOVED lines=20> */
[----:B------:R-:W-:Y:S01]  /*42f0*/  @P4 IADD3.X R49, RZ, R49, RZ, P6, !PT ;  /* 0x00000031ff314210 */ /* 0x000fe200037fe4ff */
[----:B------:R-:W-:Y:S01]  /*4300*/  @P4 IMAD.MOV.U32 R8, RZ, RZ, R26 ;  /* 0x000000ffff084224 */ /* 0x000fe200078e001a */
[----:B------:R-:W4:Y:S01]  /*4310*/  LDS R39, [R0.X4+0x2600] ;  /* 0x0026000000277984 */ /* 0x000f220000004800 */
[----:B------:R-:W-:Y:S01]  /*4320*/  FADD.FTZ R9, RZ, R9 ;  /* 0x00000009ff097221 */ /* 0x000fe20000010000 */
[----:B------:R-:W-:-:S02]  /*4330*/  @P4 IADD3 R26, P6, R26, 0x200, RZ ;  /* 0x000002001a1a4810 */ /* 0x000fc40007fde0ff */
        /* <DEDUP_REMOVED lines=13> */
[----:B-1----:R-:W-:Y:S01]  /*4410*/  FADD.FTZ R14, R14, R11 ;  /* 0x0000000b0e0e7221 */ /* 0x002fe20000010000 */
[----:B------:R-:W-:Y:S01]  /*4420*/  @P3 MOV R11, R49 ;  /* 0x00000031000b3202 */ /* 0x000fe20000000f00 */
[----:B------:R-:W-:Y:S01]  /*4430*/  @P3 IMAD.X R49, RZ, RZ, R49, P6 ;  /* 0x000000ffff313224 */ /* 0x000fe200030e0631 */
[----:B------:R-:W1:Y:S01]  /*4440*/  LDS R27, [R0.X4+0x2e00] ;  /* 0x002e0000001b7984 */ /* 0x000e620000004800 */
[----:B--2---:R-:W-:Y:S01]  /*4450*/  FADD.FTZ R16, R13, R12 ;  /* 0x0000000c0d107221 */ /* 0x004fe20000010000 */
[----:B------:R-:W-:Y:S01]  /*4460*/  @P3 MOV R12, R26 ;  /* 0x0000001a000c3202 */ /* 0x000fe20000000f00 */
[----:B---3--:R-:W-:Y:S01]  /*4470*/  FADD.FTZ R37, R18, R37 ;  /* 0x0000002512257221 */ /* 0x008fe20000010000 */
[----:B------:R-:W-:Y:S02]  /*4480*/  @P3 IADD3 R26, P6, R26, 0x200, RZ ;  /* 0x000002001a1a3810 */ /* 0x000fe40007fde0ff */
[-C--:B------:R-:W-:Y:S01]  /*4490*/  @P3 MOV R13, R47.reuse ;  /* 0x0000002f000d3202 */ /* 0x080fe20000000f00 */
[----:B----4-:R-:W-:Y:S01]  /*44a0*/  FADD.FTZ R20, R29, R20 ;  /* 0x000000141d147221 */ /* 0x010fe20000010000 */
[----:B------:R2:W-:Y:S01]  /*44b0*/  @P5 STG.E [R2.64], R37 ;  /* 0x0000002502005986 */ /* 0x0005e2000c101904 */
[----:B------:R-:W-:Y:S01]  /*44c0*/  @P3 IADD3.X R47, RZ, R47, RZ, P6, !PT ;  /* 0x0000002fff2f3210 */ /* 0x000fe200037fe4ff */
[----:B------:R-:W-:-:S02]  /*44d0*/  FADD.FTZ R22, R31, R22 ;  /* 0x000000161f167221 */ /* 0x000fc40000010000 */
[----:B------:R3:W-:Y:S01]  /*44e0*/  @P5 STG.E [R4.64], R15 ;  /* 0x0000000f04005986 */ /* 0x0007e2000c101904 */
[----:B------:R-:W-:Y:S02]  /*44f0*/  FADD.FTZ R39, R20, R39 ;  /* 0x0000002714277221 */ /* 0x000fe40000010000 */
[----:B------:R-:W-:Y:S01]  /*4500*/  FADD.FTZ R41, R22, R41 ;  /* 0x0000002916297221 */ /* 0x000fe20000010000 */
[----:B--2---:R-:W-:Y:S02]  /*4510*/  @P2 MOV R2, R28 ;  /* 0x0000001c00022202 */ /* 0x004fe40000000f00 */
[----:B------:R2:W-:Y:S01]  /*4520*/  @P4 STG.E [R6.64], R39 ;  /* 0x0000002706004986 */ /* 0x0005e2000c101904 */
[----:B------:R-:W-:Y:S01]  /*4530*/  @P2 IADD3 R28, P5, R28, 0x200, RZ ;  /* 0x000002001c1c2810 */ /* 0x000fe20007fbe0ff */
[----:B------:R-:W-:Y:S01]  /*4540*/  FADD.FTZ R24, R33, R24 ;  /* 0x0000001821187221 */ /* 0x000fe20000010000 */
[----:B------:R-:W-:Y:S01]  /*4550*/  @P2 MOV R3, R49 ;  /* 0x0000003100032202 */ /* 0x000fe20000000f00 */
[----:B---3--:R-:W-:Y:S01]  /*4560*/  @P2 IMAD.MOV.U32 R4, RZ, RZ, R26 ;  /* 0x000000ffff042224 */ /* 0x008fe200078e001a */
[----:B------:R-:W-:Y:S01]  /*4570*/  @P2 IADD3 R26, P6, R26, 0x200, RZ ;  /* 0x000002001a1a2810 */ /* 0x000fe20007fde0ff */
[----:B------:R3:W-:Y:S01]  /*4580*/  @P4 STG.E [R8.64], R17 ;  /* 0x0000001108004986 */ /* 0x0007e2000c101904 */
[----:B------:R-:W-:Y:S01]  /*4590*/  @P2 MOV R5, R47 ;  /* 0x0000002f00052202 */ /* 0x000fe20000000f00 */
[----:B------:R-:W-:Y:S01]  /*45a0*/  FADD.FTZ R43, R14, R43 ;  /* 0x0000002b0e2b7221 */ /* 0x000fe20000010000 */
[----:B------:R-:W-:Y:S01]  /*45b0*/  @P2 IADD3.X R49, RZ, R49, RZ, P5, !PT ;  /* 0x00000031ff312210 */ /* 0x000fe20002ffe4ff */
[----:B------:R-:W-:Y:S01]  /*45c0*/  @P3 STG.E [R10.64], R41 ;  /* 0x000000290a003986 */ /* 0x000fe2000c101904 */
[----:B------:R-:W-:Y:S01]  /*45d0*/  @P2 IADD3.X R47, RZ, R47, RZ, P6, !PT ;  /* 0x0000002fff2f2210 */ /* 0x000fe200037fe4ff */
[----:B--2---:R-:W-:Y:S01]  /*45e0*/  @P1 IMAD.MOV.U32 R6, RZ, RZ, R28 ;  /* 0x000000ffff061224 */ /* 0x004fe200078e001c */
[----:B------:R-:W-:Y:S01]  /*45f0*/  @P1 MOV R7, R49 ;  /* 0x0000003100071202 */ /* 0x000fe20000000f00 */
[----:B------:R-:W-:Y:S01]  /*4600*/  @P3 STG.E [R12.64], R19 ;  /* 0x000000130c003986 */ /* 0x000fe2000c101904 */
[----:B------:R-:W-:Y:S01]  /*4610*/  @P1 IADD3 R28, P3, R28, 0x200, RZ ;  /* 0x000002001c1c1810 */ /* 0x000fe20007f7e0ff */
[----:B------:R-:W-:Y:S01]  /*4620*/  FADD.FTZ R45, R24, R45 ;  /* 0x0000002d182d7221 */ /* 0x000fe20000010000 */
[----:B---3--:R-:W-:Y:S01]  /*4630*/  @P1 MOV R8, R26 ;  /* 0x0000001a00081202 */ /* 0x008fe20000000f00 */
[----:B------:R2:W-:Y:S01]  /*4640*/  @P2 STG.E [R2.64], R43 ;  /* 0x0000002b02002986 */ /* 0x0005e2000c101904 */
[----:B------:R-:W-:Y:S01]  /*4650*/  @P1 MOV R9, R47 ;  /* 0x0000002f00091202 */ /* 0x000fe20000000f00 */
[----:B------:R-:W-:Y:S01]  /*4660*/  @P1 IMAD.X R49, RZ, RZ, R49, P3 ;  /* 0x000000ffff311224 */ /* 0x000fe200018e0631 */
[----:B------:R-:W-:Y:S01]  /*4670*/  @P1 IADD3 R26, P4, R26, 0x200, RZ ;  /* 0x000002001a1a1810 */ /* 0x000fe20007f9e0ff */
[----:B------:R3:W-:Y:S01]  /*4680*/  @P2 STG.E [R4.64], R21 ;  /* 0x0000001504002986 */ /* 0x0007e2000c101904 */
[----:B0-----:R-:W-:-:S02]  /*4690*/  FADD.FTZ R16, R16, R35 ;  /* 0x0000002310107221 */ /* 0x001fc40000010000 */
[----:B------:R-:W-:Y:S01]  /*46a0*/  @P1 IADD3.X R47, RZ, R47, RZ, P4, !PT ;  /* 0x0000002fff2f1210 */ /* 0x000fe200027fe4ff */
[----:B------:R0:W-:Y:S01]  /*46b0*/  @P1 STG.E [R6.64], R45 ;  /* 0x0000002d06001986 */ /* 0x0001e2000c101904 */
[----:B-1----:R-:W-:-:S03]  /*46c0*/  FADD.FTZ R27, R16, R27 ;  /* 0x0000001b101b7221 */ /* 0x002fc60000010000 */
[----:B------:R0:W-:Y:S01]  /*46d0*/  @P1 STG.E [R8.64], R23 ;  /* 0x0000001708001986 */ /* 0x0001e2000c101904 */
[----:B--2---:R-:W-:Y:S02]  /*46e0*/  MOV R2, R28 ;  /* 0x0000001c00027202 */ /* 0x004fe40000000f00 */
[----:B------:R-:W-:Y:S01]  /*46f0*/  MOV R3, R49 ;  /* 0x0000003100037202 */ /* 0x000fe20000000f00 */
[----:B---3--:R-:W-:Y:S01]  /*4700*/  IMAD.MOV.U32 R4, RZ, RZ, R26 ;  /* 0x000000ffff047224 */ /* 0x008fe200078e001a */
[----:B------:R-:W-:Y:S01]  /*4710*/  MOV R5, R47 ;  /* 0x0000002f00057202 */ /* 0x000fe20000000f00 */
[----:B------:R-:W-:Y:S06]  /*4720*/  @!P0 EXIT ;  /* 0x000000000000894d */ /* 0x000fec0003800000 */
[----:B------:R-:W-:Y:S04]  /*4730*/  STG.E [R2.64], R27 ;  /* 0x0000001b02007986 */ /* 0x000fe8000c101904 */
[----:B------:R-:W-:Y:S01]  /*4740*/  STG.E [R4.64], R25 ;  /* 0x0000001904007986 */ /* 0x000fe2000c101904 */
[----:B------:R-:W-:Y:S05]  /*4750*/  EXIT ;  /* 0x000000000000794d */ /* 0x000fea0003800000 */
.L_x_6465:
[----:B------:R-:W-:Y:S01]  /*4760*/  HFMA2.MMA R96, -RZ, RZ, 0, 5.9604644775390625e-08 ;  /* 0x00000001ff607435 */ /* 0x000fe200000001ff */
[----:B------:R-:W-:Y:S01]  /*4770*/  MOV R91, R187 ;  /* 0x000000bb005b7202 */ /* 0x000fe20000000f00 */
[----:B------:R-:W-:Y:S01]  /*4780*/  IMAD.MOV.U32 R93, RZ, RZ, 0x1f ;  /* 0x0000001fff5d7424 */ /* 0x000fe200078e00ff */
[----:B------:R-:W-:-:S02]  /*4790*/  MOV R98, 0xffffffff ;  /* 0xffffffff00627802 */ /* 0x000fc40000000f00 */
[----:B-1----:R-:W-:Y:S02]  /*47a0*/  MOV R88, 0x47c0 ;  /* 0x000047c000587802 */ /* 0x002fe40000000f00 */
[----:B0----5:R-:W-:Y:S05]  /*47b0*/  CALL.REL.NOINC `($__internal_131_$__cuda_sm70_shflsync_bfly_p) ;  /* 0x0000046000007944 */ /* 0x021fea0003c00000 */
[----:B-1----:R-:W-:Y:S01]  /*47c0*/  MOV R90, R91 ;  /* 0x0000005b005a7202 */ /* 0x002fe20000000f00 */
[----:B0-----:R-:W-:Y:S05]  /*47d0*/  BRA `(.L_x_6522) ;  /* 0xffffd1c000007947 */ /* 0x001fea000383ffff */
.L_x_6466:
[----:B------:R-:W-:Y:S01]  /*47e0*/  HFMA2.MMA R93, -RZ, RZ, 0, 1.847743988037109375e-06 ;  /* 0x0000001fff5d7435 */ /* 0x000fe200000001ff */
[----:B------:R-:W-:Y:S01]  /*47f0*/  MOV R91, R188 ;  /* 0x000000bc005b7202 */ /* 0x000fe20000000f00 */
[----:B------:R-:W-:Y:S01]  /*4800*/  IMAD.MOV.U32 R96, RZ, RZ, 0x1 ;  /* 0x00000001ff607424 */ /* 0x000fe200078e00ff */
[----:B------:R-:W-:Y:S02]  /*4810*/  MOV R98, 0xffffffff ;  /* 0xffffffff00627802 */ /* 0x000fe40000000f00 */
[----:B-1----:R-:W-:Y:S02]  /*4820*/  MOV R88, 0x4840 ;  /* 0x0000484000587802 */ /* 0x002fe40000000f00 */
[----:B0-23-5:R-:W-:Y:S05]  /*4830*/  CALL.REL.NOINC `($__internal_131_$__cuda_sm70_shflsync_bfly_p) ;  /* 0x000003e000007944 */ /* 0x02dfea0003c00000 */
[----:B------:R-:W-:Y:S01]  /*4840*/  FADD.FTZ R187, R90, R187 ;  /* 0x000000bb5abb7221 */ /* 0x000fe20000010000 */
[----:B0-----:R-:W-:Y:S01]  /*4850*/  HFMA2.MMA R96, -RZ, RZ, 0, 1.1920928955078125e-07 ;  /* 0x00000002ff607435 */ /* 0x001fe200000001ff */
[----:B-1----:R-:W-:Y:S01]  /*4860*/  FADD.FTZ R188, R188, R91 ;  /* 0x0000005bbcbc7221 */ /* 0x002fe20000010000 */
[----:B------:R-:W-:Y:S01]  /*4870*/  MOV R98, 0xffffffff ;  /* 0xffffffff00627802 */ /* 0x000fe20000000f00 */
[----:B------:R-:W-:Y:S01]  /*4880*/  IMAD.MOV.U32 R93, RZ, RZ, 0x1f ;  /* 0x0000001fff5d7424 */ /* 0x000fe200078e00ff */
[----:B------:R-:W-:-:S02]  /*4890*/  MOV R91, R187 ;  /* 0x000000bb005b7202 */ /* 0x000fc40000000f00 */
[----:B------:R-:W-:Y:S02]  /*48a0*/  MOV R88, 0x48c0 ;  /* 0x000048c000587802 */ /* 0x000fe40000000f00 */
[----:B------:R-:W-:Y:S05]  /*48b0*/  CALL.REL.NOINC `($__internal_131_$__cuda_sm70_shflsync_bfly_p) ;  /* 0x0000036000007944 */ /* 0x000fea0003c00000 */
[----:B0-----:R-:W-:Y:S01]  /*48c0*/  HFMA2.MMA R96, -RZ, RZ, 0, 1.1920928955078125e-07 ;  /* 0x00000002ff607435 */ /* 0x001fe200000001ff */
[----:B-1----:R-:W-:Y:S01]  /*48d0*/  MOV R90, R91 ;  /* 0x0000005b005a7202 */ /* 0x002fe20000000f00 */
[----:B------:R-:W-:Y:S01]  /*48e0*/  IMAD.MOV.U32 R91, RZ, RZ, R188 ;  /* 0x000000ffff5b7224 */ /* 0x000fe200078e00bc */
[----:B------:R-:W-:Y:S02]  /*48f0*/  MOV R93, 0x1f ;  /* 0x0000001f005d7802 */ /* 0x000fe40000000f00 */
[----:B------:R-:W-:Y:S02]  /*4900*/  MOV R98, 0xffffffff ;  /* 0xffffffff00627802 */ /* 0x000fe40000000f00 */
[----:B------:R-:W-:Y:S02]  /*4910*/  MOV R88, 0x4930 ;  /* 0x0000493000587802 */ /* 0x000fe40000000f00 */
[----:B------:R-:W-:Y:S05]  /*4920*/  CALL.REL.NOINC `($__internal_131_$__cuda_sm70_shflsync_bfly_p) ;  /* 0x000002f000007944 */ /* 0x000fea0003c00000 */
[----:B------:R-:W-:Y:S01]  /*4930*/  FADD.FTZ R187, R90, R187 ;  /* 0x000000bb5abb7221 */ /* 0x000fe20000010000 */
[----:B0-----:R-:W-:Y:S01]  /*4940*/  HFMA2.MMA R93, -RZ, RZ, 0, 1.847743988037109375e-06 ;  /* 0x0000001fff5d7435 */ /* 0x001fe200000001ff */
[----:B-1----:R-:W-:Y:S01]  /*4950*/  FADD.FTZ R188, R188, R91 ;  /* 0x0000005bbcbc7221 */ /* 0x002fe20000010000 */
[----:B------:R-:W-:Y:S01]  /*4960*/  MOV R98, 0xffffffff ;  /* 0xffffffff00627802 */ /* 0x000fe20000000f00 */
[----:B------:R-:W-:Y:S01]  /*4970*/  IMAD.MOV.U32 R96, RZ, RZ, 0x4 ;  /* 0x00000004ff607424 */ /* 0x000fe200078e00ff */
[----:B------:R-:W-:-:S02]  /*4980*/  MOV R91, R187 ;  /* 0x000000bb005b7202 */ /* 0x000fc40000000f00 */
[----:B------:R-:W-:Y:S02]  /*4990*/  MOV R88, 0x49b0 ;  /* 0x000049b000587802 */ /* 0x000fe40000000f00 */
[----:B------:R-:W-:Y:S05]  /*49a0*/  CALL.REL.NOINC `($__internal_131_$__cuda_sm70_shflsync_bfly_p) ;  /* 0x0000027000007944 */ /* 0x000fea0003c00000 */
[----:B0-----:R-:W-:Y:S01]  /*49b0*/  HFMA2.MMA R96, -RZ, RZ, 0, 2.384185791015625e-07 ;  /* 0x00000004ff607435 */ /* 0x001fe200000001ff */
[----:B-1----:R-:W-:Y:S01]  /*49c0*/  IMAD.MOV.U32 R90, RZ, RZ, R91 ;  /* 0x000000ffff5a7224 */ /* 0x002fe200078e005b */
[----:B------:R-:W-:Y:S01]  /*49d0*/  MOV R91, R188 ;  /* 0x000000bc005b7202 */ /* 0x000fe20000000f00 */
[----:B------:R-:W-:Y:S01]  /*49e0*/  IMAD.MOV.U32 R98, RZ, RZ, -0x1 ;  /* 0xffffffffff627424 */ /* 0x000fe200078e00ff */
[----:B------:R-:W-:Y:S02]  /*49f0*/  MOV R93, 0x1f ;  /* 0x0000001f005d7802 */ /* 0x000fe40000000f00 */
[----:B------:R-:W-:Y:S02]  /*4a00*/  MOV R88, 0x4a20 ;  /* 0x00004a2000587802 */ /* 0x000fe40000000f00 */
[----:B------:R-:W-:Y:S05]  /*4a10*/  CALL.REL.NOINC `($__internal_131_$__cuda_sm70_shflsync_bfly_p) ;  /* 0x0000020000007944 */ /* 0x000fea0003c00000 */
[----:B------:R-:W-:Y:S01]  /*4a20*/  FADD.FTZ R187, R90, R187 ;  /* 0x000000bb5abb7221 */ /* 0x000fe20000010000 */
[----:B0-----:R-:W-:Y:S01]  /*4a30*/  HFMA2.MMA R96, -RZ, RZ, 0, 4.76837158203125e-07 ;  /* 0x00000008ff607435 */ /* 0x001fe200000001ff */
[----:B-1----:R-:W-:Y:S01]  /*4a40*/  FADD.FTZ R94, R188, R91 ;  /* 0x0000005bbc5e7221 */ /* 0x002fe20000010000 */
[----:B------:R-:W-:Y:S01]  /*4a50*/  MOV R93, 0x1f ;  /* 0x0000001f005d7802 */ /* 0x000fe20000000f00 */
[----:B------:R-:W-:Y:S01]  /*4a60*/  IMAD.MOV.U32 R91, RZ, RZ, R187 ;  /* 0x000000ffff5b7224 */ /* 0x000fe200078e00bb */
[----:B------:R-:W-:-:S02]  /*4a70*/  MOV R98, 0xffffffff ;  /* 0xffffffff00627802 */ /* 0x000fc40000000f00 */
[----:B------:R-:W-:Y:S02]  /*4a80*/  MOV R88, 0x4aa0 ;  /* 0x00004aa000587802 */ /* 0x000fe40000000f00 */
[----:B------:R-:W-:Y:S05]  /*4a90*/  CALL.REL.NOINC `($__internal_131_$__cuda_sm70_shflsync_bfly_p) ;  /* 0x0000018000007944 */ /* 0x000fea0003c00000 */
[----:B0-----:R-:W-:Y:S01]  /*4aa0*/  HFMA2.MMA R96, -RZ, RZ, 0, 4.76837158203125e-07 ;  /* 0x00000008ff607435 */ /* 0x001fe200000001ff */
[----:B-1----:R-:W-:Y:S01]  /*4ab0*/  MOV R90, R91 ;  /* 0x0000005b005a7202 */ /* 0x002fe20000000f00 */
[----:B------:R-:W-:Y:S01]  /*4ac0*/  IMAD.MOV.U32 R93, RZ, RZ, 0x1f ;  /* 0x0000001fff5d7424 */ /* 0x000fe200078e00ff */
[----:B------:R-:W-:Y:S02]  /*4ad0*/  MOV R91, R94 ;  /* 0x0000005e005b7202 */ /* 0x000fe40000000f00 */
[----:B------:R-:W-:Y:S02]  /*4ae0*/  MOV R98, 0xffffffff ;  /* 0xffffffff00627802 */ /* 0x000fe40000000f00 */
[----:B------:R-:W-:Y:S02]  /*4af0*/  MOV R88, 0x4b10 ;  /* 0x00004b1000587802 */ /* 0x000fe40000000f00 */
[----:B------:R-:W-:Y:S05]  /*4b00*/  CALL.REL.NOINC `($__internal_131_$__cuda_sm70_shflsync_bfly_p) ;  /* 0x0000011000007944 */ /* 0x000fea0003c00000 */
[----:B------:R-:W-:Y:S01]  /*4b10*/  FADD.FTZ R92, R90, R187 ;  /* 0x000000bb5a5c7221 */ /* 0x000fe20000010000 */
[----:B0-----:R-:W-:Y:S01]  /*4b20*/  HFMA2.MMA R96, -RZ, RZ, 0, 9.5367431640625e-07 ;  /* 0x00000010ff607435 */ /* 0x001fe200000001ff */
[----:B-1----:R-:W-:Y:S01]  /*4b30*/  FADD.FTZ R94, R94, R91 ;  /* 0x0000005b5e5e7221 */ /* 0x002fe20000010000 */
[----:B------:R-:W-:Y:S01]  /*4b40*/  MOV R93, 0x1f ;  /* 0x0000001f005d7802 */ /* 0x000fe20000000f00 */
[----:B------:R-:W-:Y:S01]  /*4b50*/  IMAD.MOV.U32 R98, RZ, RZ, -0x1 ;  /* 0xffffffffff627424 */ /* 0x000fe200078e00ff */
[----:B------:R-:W-:-:S02]  /*4b60*/  MOV R91, R92 ;  /* 0x0000005c005b7202 */ /* 0x000fc40000000f00 */
[----:B------:R-:W-:Y:S02]  /*4b70*/  MOV R88, 0x4b90 ;  /* 0x00004b9000587802 */ /* 0x000fe40000000f00 */
[----:B------:R-:W-:Y:S05]  /*4b80*/  CALL.REL.NOINC `($__internal_131_$__cuda_sm70_shflsync_bfly_p) ;  /* 0x0000009000007944 */ /* 0x000fea0003c00000 */
[----:B0-----:R-:W-:Y:S01]  /*4b90*/  HFMA2.MMA R93, -RZ, RZ, 0, 1.847743988037109375e-06 ;  /* 0x0000001fff5d7435 */ /* 0x001fe200000001ff */
[----:B-1----:R-:W-:Y:S01]  /*4ba0*/  MOV R95, R91 ;  /* 0x0000005b005f7202 */ /* 0x002fe20000000f00 */
[----:B------:R-:W-:Y:S01]  /*4bb0*/  IMAD.MOV.U32 R96, RZ, RZ, 0x10 ;  /* 0x00000010ff607424 */ /* 0x000fe200078e00ff */
[----:B------:R-:W-:Y:S02]  /*4bc0*/  MOV R91, R94 ;  /* 0x0000005e005b7202 */ /* 0x000fe40000000f00 */
[----:B------:R-:W-:Y:S02]  /*4bd0*/  MOV R98, 0xffffffff ;  /* 0xffffffff00627802 */ /* 0x000fe40000000f00 */
[----:B------:R-:W-:Y:S02]  /*4be0*/  MOV R88, 0x4c00 ;  /* 0x00004c0000587802 */ /* 0x000fe40000000f00 */
[----:B------:R-:W-:Y:S05]  /*4bf0*/  CALL.REL.NOINC `($__internal_131_$__cuda_sm70_shflsync_bfly_p) ;  /* 0x0000002000007944 */ /* 0x000fea0003c00000 */
[----:B-1----:R-:W-:Y:S01]  /*4c00*/  MOV R89, R91 ;  /* 0x0000005b00597202 */ /* 0x002fe20000000f00 */
[----:B0-----:R-:W-:Y:S05]  /*4c10*/  BRA `(.L_x_6523) ;  /* 0xffffcea000007947 */ /* 0x001fea000383ffff */
        .weak           $__internal_131_$__cuda_sm70_shflsync_bfly_p
        .type           $__internal_131_$__cuda_sm70_shflsync_bfly_p,@function
        .size           $__internal_131_$__cuda_sm70_shflsync_bfly_p,(.L_x_9861 - $__internal_131_$__cuda_sm70_shflsync_bfly_p)
$__internal_131_$__cuda_sm70_shflsync_bfly_p:
[----:B------:R-:W-:Y:S01]  /*4c20*/  HFMA2.MMA R89, -RZ, RZ, 0, 0 ;  /* 0x00000000ff597435 */ /* 0x000fe200000001ff */
[----:B------:R-:W-:Y:S04]  /*4c30*/  WARPSYNC R98 ;  /* 0x0000006200007348 */ /* 0x000fe80003800000 */
[----:B------:R0:W1:Y:S01]  /*4c40*/  SHFL.BFLY PT, R91, R91, R96, R93 ;  /* 0x0c0000605b5b7389 */ /* 0x00006200000e005d */
[----:B------:R-:W-:Y:S05]  /*4c50*/  RET.REL.NODEC R88 `(_ZN10layer_norm13ln_bwd_kernelINS_13Kernel_traitsI6__halfS2_fS2_fjLj768ELj1ELj4ELj1ELj16ENS_18Kernel_traits_baseILj768ES2_S2_fS2_fjLj128EEEEELb1ELb0ELb1ELb0EEEvNS_9BwdParamsE) ;  /* 0xffffb3a058007950 */ /* 0x000fea0003c3ffff */
.L_x_6524:
        /* <DEDUP_REMOVED lines=10> */
.L_x_9861:


//--------------------- .text._ZN10layer_norm22ln_bwd_finalize_kernelINS_22Kernel_traits_finalizeILj768E6__halfS2_fS2_fjLb0ELj1024ELj4ENS_18Kernel_traits_baseILj768ES2_S2_fS2_fjLj1024EEEEELb0ELb1EEEvNS_9BwdParamsE --------------------------
	.section	.text._ZN10layer_norm22ln_bwd_finalize_kernelINS_22Kernel_traits_finalizeILj768E6__halfS2_fS2_fjLb0ELj1024ELj4ENS_18Kernel_traits_baseILj768ES2_S2_fS2_fjLj1024EEEEELb0ELb1EEEvNS_9BwdParamsE,"ax",@progbits
	.sectioninfo	@"SHI_REGISTERS=32"
	.align	128
        .global         _ZN10layer_norm22ln_bwd_finalize_kernelINS_22Kernel_traits_finalizeILj768E6__halfS2_fS2_fjLb0ELj1024ELj4ENS_18Kernel_traits_baseILj768ES2_S2_fS2_fjLj1024EEEEELb0ELb1EEEvNS_9BwdParamsE
        .type           _ZN10layer_norm22ln_bwd_finalize_kernelINS_22Kernel_traits_finalizeILj768E6__halfS2_fS2_fjLb0ELj1024ELj4ENS_18Kernel_traits_baseILj768ES2_S2_fS2_fjLj1024EEEEELb0ELb1EEEvNS_9BwdParamsE,@function
        .size           _ZN10layer_norm22ln_bwd_finalize_kernelINS_22Kernel_traits_finalizeILj768E6__halfS2_fS2_fjLb0ELj1024ELj4ENS_18Kernel_traits_baseILj768ES2_S2_fS2_fjLj1024EEEEELb0ELb1EEEvNS_9BwdParamsE,(.L_x_9862 - _ZN10layer_norm22ln_bwd_finalize_kernelINS_22Kernel_traits_finalizeILj768E6__halfS2_fS2_fjLb0ELj1024ELj4ENS_18Kernel_traits_baseILj768ES2_S2_fS2_fjLj1024EEEEELb0ELb1EEEvNS_9BwdParamsE)
        .other          _ZN10layer_norm22ln_bwd_finalize_kernelINS_22Kernel_traits_finalizeILj768E6__halfS2_fS2_fjLb0ELj1024ELj4ENS_18Kernel_traits_baseILj768ES2_S2_fS2_fjLj1024EEEEELb0ELb1EEEvNS_9BwdParamsE,@"STO_CUDA_ENTRY STV_DEFAULT"
_ZN10layer_norm22ln_bwd_finalize_kernelINS_22Kernel_traits_finalizeILj768E6__halfS2_fS2_fjLb0ELj1024ELj4ENS_18Kernel_traits_baseILj768ES2_S2_fS2_fjLj1024EEEEELb0ELb1EEEvNS_9BwdParamsE:
.text._ZN10layer_norm22ln_bwd_finalize_kernelINS_22Kernel_traits_finalizeILj768E6__halfS2_fS2_fjLb0ELj1024ELj4ENS_18Kernel_traits_baseILj768ES2_S2_fS2_fjLj1024EEEEELb0ELb1EEEvNS_9BwdParamsE:
        /* <DEDUP_REMOVED lines=19> */
.L_x_6537:
        /* <DEDUP_REMOVED lines=27> */
.L_x_6529:
        /* <DEDUP_REMOVED lines=35> */
.L_x_6528:
[----:B------:R-:W-:Y:S05]  /*0510*/  BSYNC B1 ;  /* 0x0000000000017941 */ /* 0x000fea0003800000 */
.L_x_6527:
        /* <DEDUP_REMOVED lines=23> */
.L_x_6531:
[----:B------:R-:W-:Y:S05]  /*0690*/  BSYNC B1 ;  /* 0x0000000000017941 */ /* 0x000fea0003800000 */
.L_x_6530:
        /* <DEDUP_REMOVED lines=10> */
.L_x_6526:
[----:B------:R-:W-:Y:S05]  /*0740*/  BSYNC B0 ;  /* 0x0000000000007941 */ /* 0x000fea0003800000 */
.L_x_6525:
        /* <DEDUP_REMOVED lines=11> */
.L_x_6538:
        /* <DEDUP_REMOVED lines=18> */
.L_x_6539:
[----:B------:R-:W-:Y:S01]  /*0920*/  @!P1 SHF.R.U32.HI R2, RZ, 0x3, R0 ;  /* 0x00000003ff029819 */ /* 0x000fe20000011600 */
[----:B---3--:R-:W-:Y:S02]  /*0930*/  FADD.FTZ R5, R5, R10 ;  /* 0x0000000a05057221 */ /* 0x008fe40000010000 */
[----:B--2---:R-:W-:Y:S01]  /*0940*/  FADD.FTZ R7, R7, R4 ;  /* 0x0000000407077221 */ /* 0x004fe20000010000 */
[----:B------:R-:W-:-:S05]  /*0950*/  @!P1 LOP3.LUT R2, R2, 0x1ffffffc, RZ, 0xc0, !PT ;  /* 0x1ffffffc02029812 */ /* 0x000fca00078ec0ff */
[----:B------:R2:W-:Y:S04]  /*0960*/  @!P1 STS [R2+0x2000], R5 ;  /* 0x0020000502009388 */ /* 0x0005e80000000800 */
[----:B------:R2:W-:Y:S02]  /*0970*/  @!P1 STS [R2+0x2080], R7 ;  /* 0x0020800702009388 */ /* 0x0005e40000000800 */
.L_x_6532:
        /* <DEDUP_REMOVED lines=13> */
.L_x_6536:
[----:B------:R-:W-:Y:S05]  /*0a50*/  BSYNC B0 ;  /* 0x0000000000007941 */ /* 0x000fea0003800000 */
.L_x_6535:
[C---:B------:R-:W-:Y:S02]  /*0a60*/  ISETP.GT.U32.AND P1, PT, R18.reuse, -0x301, PT ;  /* 0xfffffcff1200780c */ /* 0x040fe40003f24070 */
[----:B------:R-:W-:Y:S02]  /*0a70*/  IADD3 R18, R18, 0x300, RZ ;  /* 0x0000030012127810 */ /* 0x000fe40007ffe0ff */
[----:B------:R-:W-:-:S09]  /*0a80*/  IADD3 R19, R19, 0x180, RZ ;  /* 0x0000018013137810 */ /* 0x000fd20007ffe0ff */
[----:B012---:R-:W-:Y:S05]  /*0a90*/  @P1 BRA `(.L_x_6537) ;  /* 0xfffff69000001947 */ /* 0x007fea000383ffff */
[----:B------:R-:W-:Y:S05]  /*0aa0*/  EXIT ;  /* 0x000000000000794d */ /* 0x000fea0003800000 */
.L_x_6533:
[----:B--2---:R-:W-:Y:S01]  /*0ab0*/  IMAD.MOV.U32 R10, RZ, RZ, R4 ;  /* 0x000000ffff0a7224 */ /* 0x004fe200078e0004 */
[----:B------:R-:W-:Y:S01]  /*0ac0*/  MOV R9, 0x1 ;  /* 0x0000000100097802 */ /* 0x000fe20000000f00 */
[----:B------:R-:W-:Y:S01]  /*0ad0*/  IMAD.MOV.U32 R6, RZ, RZ, 0x1f ;  /* 0x0000001fff067424 */ /* 0x000fe200078e00ff */
[----:B------:R-:W-:Y:S02]  /*0ae0*/  MOV R11, 0xffffffff ;  /* 0xffffffff000b7802 */ /* 0x000fe40000000f00 */
[----:B------:R-:W-:Y:S02]  /*0af0*/  MOV R2, 0xb10 ;  /* 0x00000b1000027802 */ /* 0x000fe40000000f00 */
[----:B01----:R-:W-:Y:S05]  /*0b00*/  CALL.REL.NOINC `($__internal_132_$__cuda_sm70_shflsync_bfly_p) ;  /* 0x000003c000007944 */ /* 0x003fea0003c00000 */
[----:B-1----:R-:W-:Y:S01]  /*0b10*/  IMAD.MOV.U32 R3, RZ, RZ, R6 ;  /* 0x000000ffff037224 */ /* 0x002fe200078e0006 */
[----:B0-----:R-:W-:Y:S05]  /*0b20*/  BRA `(.L_x_6538) ;  /* 0xfffffcd000007947 */ /* 0x001fea000383ffff */
.L_x_6534:
[----:B------:R-:W-:Y:S01]  /*0b30*/  HFMA2.MMA R6, -RZ, RZ, 0, 1.847743988037109375e-06 ;  /* 0x0000001fff067435 */ /* 0x000fe200000001ff */
[----:B------:R-:W-:Y:S01]  /*0b40*/  MOV R10, R13 ;  /* 0x0000000d000a7202 */ /* 0x000fe20000000f00 */
[----:B------:R-:W-:Y:S01]  /*0b50*/  IMAD.MOV.U32 R9, RZ, RZ, 0x2 ;  /* 0x00000002ff097424 */ /* 0x000fe200078e00ff */
[----:B------:R-:W-:Y:S01]  /*0b60*/  MOV R2, 0xb90 ;  /* 0x00000b9000027802 */ /* 0x000fe20000000f00 */
[----:B------:R-:W-:-:S02]  /*0b70*/  IMAD.MOV.U32 R11, RZ, RZ, -0x1 ;  /* 0xffffffffff0b7424 */ /* 0x000fc400078e00ff */
[----:B012---:R-:W-:Y:S05]  /*0b80*/  CALL.REL.NOINC `($__internal_132_$__cuda_sm70_shflsync_bfly_p) ;  /* 0x0000034000007944 */ /* 0x007fea0003c00000 */
[----:B01----:R-:W-:Y:S01]  /*0b90*/  FADD.FTZ R10, R13, R6 ;  /* 0x000000060d0a7221 */ /* 0x003fe20000010000 */
[----:B------:R-:W-:Y:S01]  /*0ba0*/  HFMA2.MMA R6, -RZ, RZ, 0, 1.847743988037109375e-06 ;  /* 0x0000001fff067435 */ /* 0x000fe200000001ff */
[----:B------:R-:W-:Y:S01]  /*0bb0*/  MOV R9, 0x4 ;  /* 0x0000000400097802 */ /* 0x000fe20000000f00 */
[----:B------:R-:W-:Y:S01]  /*0bc0*/  IMAD.MOV.U32 R11, RZ, RZ, -0x1 ;  /* 0xffffffffff0b7424 */ /* 0x000fe200078e00ff */
[----:B------:R-:W-:-:S03]  /*0bd0*/  MOV R2, 0xbf0 ;  /* 0x00000bf000027802 */ /* 0x000fc60000000f00 */
[----:B------:R-:W-:Y:S05]  /*0be0*/  CALL.REL.NOINC `($__internal_132_$__cuda_sm70_shflsync_bfly_p) ;  /* 0x000002e000007944 */ /* 0x000fea0003c00000 */
[----:B01----:R-:W-:Y:S01]  /*0bf0*/  FADD.FTZ R10, R10, R6 ;  /* 0x000000060a0a7221 */ /* 0x003fe20000010000 */
[----:B------:R-:W-:Y:S01]  /*0c00*/  HFMA2.MMA R6, -RZ, RZ, 0, 1.847743988037109375e-06 ;  /* 0x0000001fff067435 */ /* 0x000fe200000001ff */
[----:B------:R-:W-:Y:S01]  /*0c10*/  MOV R9, 0x8 ;  /* 0x0000000800097802 */ /* 0x000fe20000000f00 */
[----:B------:R-:W-:Y:S01]  /*0c20*/  IMAD.MOV.U32 R11, RZ, RZ, -0x1 ;  /* 0xffffffffff0b7424 */ /* 0x000fe200078e00ff */
[----:B------:R-:W-:-:S03]  /*0c30*/  MOV R2, 0xc50 ;  /* 0x00000c5000027802 */ /* 0x000fc60000000f00 */
[----:B------:R-:W-:Y:S05]  /*0c40*/  CALL.REL.NOINC `($__internal_132_$__cuda_sm70_shflsync_bfly_p) ;  /* 0x0000028000007944 */ /* 0x000fea0003c00000 */
[----:B-1----:R-:W-:Y:S01]  /*0c50*/  FADD.FTZ R4, R10, R6 ;  /* 0x000000060a047221 */ /* 0x002fe20000010000 */
[----:B------:R-:W-:Y:S01]  /*0c60*/  HFMA2.MMA R6, -RZ, RZ, 0, 1.847743988037109375e-06 ;  /* 0x0000001fff067435 */ /* 0x000fe200000001ff */
[----:B0-----:R-:W-:Y:S01]  /*0c70*/  MOV R9, 0x10 ;  /* 0x0000001000097802 */ /* 0x001fe20000000f00 */
[----:B------:R-:W-:Y:S01]  /*0c80*/  IMAD.MOV.U32 R11, RZ, RZ, -0x1 ;  /* 0xffffffffff0b7424 */ /* 0x000fe200078e00ff */
[----:B------:R-:W-:-:S02]  /*0c90*/  MOV R2, 0xcc0 ;  /* 0x00000cc000027802 */ /* 0x000fc40000000f00 */
[----:B------:R-:W-:Y:S02]  /*0ca0*/  MOV R10, R4 ;  /* 0x00000004000a7202 */ /* 0x000fe40000000f00 */
[----:B------:R-:W-:Y:S05]  /*0cb0*/  CALL.REL.NOINC `($__internal_132_$__cuda_sm70_shflsync_bfly_p) ;  /* 0x0000021000007944 */ /* 0x000fea0003c00000 */
[----:B0-----:R-:W-:Y:S01]  /*0cc0*/  HFMA2.MMA R9, -RZ, RZ, 0, 5.9604644775390625e-08 ;  /* 0x00000001ff097435 */ /* 0x001fe200000001ff */
[----:B-1----:R-:W-:Y:S01]  /*0cd0*/  MOV R7, R6 ;  /* 0x0000000600077202 */ /* 0x002fe20000000f00 */
[----:B------:R-:W-:Y:S01]  /*0ce0*/  IMAD.MOV.U32 R10, RZ, RZ, R5 ;  /* 0x000000ffff0a7224 */ /* 0x000fe200078e0005 */
[----:B------:R-:W-:Y:S01]  /*0cf0*/  MOV R6, 0x1f ;  /* 0x0000001f00067802 */ /* 0x000fe20000000f00 */
[----:B------:R-:W-:Y:S01]  /*0d00*/  IMAD.MOV.U32 R11, RZ, RZ, -0x1 ;  /* 0xffffffffff0b7424 */ /* 0x000fe200078e00ff */
[----:B------:R-:W-:Y:S02]  /*0d10*/  MOV R2, 0xd30 ;  /* 0x00000d3000027802 */ /* 0x000fe40000000f00 */
[----:B------:R-:W-:Y:S05]  /*0d20*/  CALL.REL.NOINC `($__internal_132_$__cuda_sm70_shflsync_bfly_p) ;  /* 0x000001a000007944 */ /* 0x000fea0003c00000 */
[----:B0-----:R-:W-:Y:S01]  /*0d30*/  HFMA2.MMA R9, -RZ, RZ, 0, 1.1920928955078125e-07 ;  /* 0x00000002ff097435 */ /* 0x001fe200000001ff */
[----:B-1----:R-:W-:Y:S01]  /*0d40*/  FADD.FTZ R10, R5, R6 ;  /* 0x00000006050a7221 */ /* 0x002fe20000010000 */
[----:B------:R-:W-:Y:S01]  /*0d50*/  MOV R6, 0x1f ;  /* 0x0000001f00067802 */ /* 0x000fe20000000f00 */
[----:B------:R-:W-:Y:S01]  /*0d60*/  IMAD.MOV.U32 R11, RZ, RZ, -0x1 ;  /* 0xffffffffff0b7424 */ /* 0x000fe200078e00ff */
[----:B------:R-:W-:Y:S02]  /*0d70*/  MOV R2, 0xd90 ;  /* 0x00000d9000027802 */ /* 0x000fe40000000f00 */
[----:B------:R-:W-:Y:S05]  /*0d80*/  CALL.REL.NOINC `($__internal_132_$__cuda_sm70_shflsync_bfly_p) ;  /* 0x0000014000007944 */ /* 0x000fea0003c00000 */
[----:B0-----:R-:W-:Y:S01]  /*0d90*/  HFMA2.MMA R9, -RZ, RZ, 0, 2.384185791015625e-07 ;  /* 0x00000004ff097435 */ /* 0x001fe200000001ff */
[----:B-1----:R-:W-:Y:S01]  /*0da0*/  FADD.FTZ R10, R10, R6 ;  /* 0x000000060a0a7221 */ /* 0x002fe20000010000 */
[----:B------:R-:W-:Y:S01]  /*0db0*/  MOV R6, 0x1f ;  /* 0x0000001f00067802 */ /* 0x000fe20000000f00 */
[----:B------:R-:W-:Y:S01]  /*0dc0*/  IMAD.MOV.U32 R11, RZ, RZ, -0x1 ;  /* 0xffffffffff0b7424 */ /* 0x000fe200078e00ff */
[----:B------:R-:W-:-:S02]  /*0dd0*/  MOV R2, 0xdf0 ;  /* 0x00000df000027802 */ /* 0x000fc40000000f00 */
[----:B------:R-:W-:Y:S05]  /*0de0*/  CALL.REL.NOINC `($__internal_132_$__cuda_sm70_shflsync_bfly_p) ;  /* 0x000000e000007944 */ /* 0x000fea0003c00000 */
[----:B0-----:R-:W-:Y:S01]  /*0df0*/  HFMA2.MMA R9, -RZ, RZ, 0, 4.76837158203125e-07 ;  /* 0x00000008ff097435 */ /* 0x001fe200000001ff */
[----:B-1----:R-:W-:Y:S01]  /*0e00*/  FADD.FTZ R10, R10, R6 ;  /* 0x000000060a0a7221 */ /* 0x002fe20000010000 */
[----:B------:R-:W-:Y:S01]  /*0e10*/  MOV R6, 0x1f ;  /* 0x0000001f00067802 */ /* 0x000fe20000000f00 */
[----:B------:R-:W-:Y:S01]  /*0e20*/  IMAD.MOV.U32 R11, RZ, RZ, -0x1 ;  /* 0xffffffffff0b7424 */ /* 0x000fe200078e00ff */
[----:B------:R-:W-:-:S02]  /*0e30*/  MOV R2, 0xe50 ;  /* 0x00000e5000027802 */ /* 0x000fc40000000f00 */
[----:B------:R-:W-:Y:S05]  /*0e40*/  CALL.REL.NOINC `($__internal_132_$__cuda_sm70_shflsync_bfly_p) ;  /* 0x0000008000007944 */ /* 0x000fea0003c00000 */
[----:B0-----:R-:W-:Y:S01]  /*0e50*/  HFMA2.MMA R9, -RZ, RZ, 0, 9.5367431640625e-07 ;  /* 0x00000010ff097435 */ /* 0x001fe200000001ff */
[----:B-1----:R-:W-:Y:S01]  /*0e60*/  FADD.FTZ R10, R10, R6 ;  /* 0x000000060a0a7221 */ /* 0x002fe20000010000 */
[----:B------:R-:W-:Y:S01]  /*0e70*/  MOV R6, 0x1f ;  /* 0x0000001f00067802 */ /* 0x000fe20000000f00 */
[----:B------:R-:W-:Y:S01]  /*0e80*/  IMAD.MOV.U32 R11, RZ, RZ, -0x1 ;  /* 0xffffffffff0b7424 */ /* 0x000fe200078e00ff */
[----:B------:R-:W-:-:S02]  /*0e90*/  MOV R2, 0xeb0 ;  /* 0x00000eb000027802 */ /* 0x000fc40000000f00 */
[----:B------:R-:W-:Y:S05]  /*0ea0*/  CALL.REL.NOINC `($__internal_132_$__cuda_sm70_shflsync_bfly_p) ;  /* 0x0000002000007944 */ /* 0x000fea0003c00000 */
[----:B-1----:R-:W-:Y:S01]  /*0eb0*/  MOV R5, R6 ;  /* 0x0000000600057202 */ /* 0x002fe20000000f00 */
[----:B0-----:R-:W-:Y:S05]  /*0ec0*/  BRA `(.L_x_6539) ;  /* 0xfffffa5000007947 */ /* 0x001fea000383ffff */
        .weak           $__internal_132_$__cuda_sm70_shflsync_bfly_p
        .type           $__internal_132_$__cuda_sm70_shflsync_bfly_p,@function
        .size           $__internal_132_$__cuda_sm70_shflsync_bfly_p,(.L_x_9862 - $__internal_132_$__cuda_sm70_shflsync_bfly_p)
$__internal_132_$__cuda_sm70_shflsync_bfly_p:
[----:B------:R-:W-:Y:S01]  /*0ed0*/  HFMA2.MMA R3, -RZ, RZ, 0, 0 ;  /* 0x00000000ff037435 */ /* 0x000fe200000001ff */
[----:B------:R-:W-:Y:S04]  /*0ee0*/  WARPSYNC R11 ;  /* 0x0000000b00007348 */ /* 0x000fe80003800000 */
[----:B------:R0:W1:Y:S01]  /*0ef0*/  SHFL.BFLY PT, R6, R10, R9, R6 ;  /* 0x0c0000090a067389 */ /* 0x00006200000e0006 */
[----:B------:R-:W-:Y:S05]  /*0f00*/  RET.REL.NODEC R2 `(_ZN10layer_norm22ln_bwd_finalize_kernelINS_22Kernel_traits_finalizeILj768E6__halfS2_fS2_fjLb0ELj1024ELj4ENS_18Kernel_traits_baseILj768ES2_S2_fS2_fjLj1024EEEEELb0ELb1EEEvNS_9BwdParamsE) ;  /* 0xfffff0f002007950 */ /* 0x000fea0003c3ffff */
.L_x_6540:
        /* <DEDUP_REMOVED lines=15> */
.L_x_9862:


//--------------------- .text._ZN10layer_norm13ln_bwd_kernelINS_13Kernel_traitsI6__halfS2_fS2_fjLj768ELj1ELj4ELj1ELj16ENS_18Kernel_traits_baseILj768ES2_S2_fS2_fjLj128EEEEELb1ELb0ELb1ELb1EEEvNS_9BwdParamsE --------------------------
	.section	.text._ZN10layer_norm13ln_bwd_kernelINS_13Kernel_traitsI6__halfS2_fS2_fjLj768ELj1ELj4ELj1ELj16ENS_18Kernel_traits_baseILj768ES2_S2_fS2_fjLj128EEEEELb1ELb0ELb1ELb1EEEvNS_9BwdParamsE,"ax",@progbits
	.sectioninfo	@"SHI_REGISTERS=220"
	.align	128
        .global         _ZN10layer_norm13ln_bwd_kernelINS_13Kernel_traitsI6__halfS2_fS2_fjLj768ELj1ELj4ELj1ELj16ENS_18Kernel_traits_baseILj768ES2_S2_fS2_fjLj128EEEEELb1ELb0ELb1ELb1EEEvNS_9BwdParamsE
        .type           _ZN10layer_norm13ln_bwd_kernelINS_13Kernel_traitsI6__halfS2_fS2_fjLj768ELj1ELj4ELj1ELj16ENS_18Kernel_traits_baseILj768ES2_S2_fS2_fjLj128EEEEELb1ELb0ELb1ELb1EEEvNS_9BwdParamsE,@function
        .size           _ZN10layer_norm13ln_bwd_kernelINS_13Kernel_traitsI6__halfS2_fS2_fjLj768ELj1ELj4ELj1ELj16ENS_18Kernel_traits_baseILj768ES2_S2_fS2_fjLj128EEEEELb1ELb0ELb1ELb1EEEvNS_9BwdParamsE,(.L_x_9863 - _ZN10layer_norm13ln_bwd_kernelINS_13Kernel_traitsI6__halfS2_fS2_fjLj768ELj1ELj4ELj1ELj16ENS_18Kernel_traits_baseILj768ES2_S2_fS2_fjLj128EEEEELb1ELb0ELb1ELb1EEEvNS_9BwdParamsE)
        .other          _ZN10layer_norm13ln_bwd_kernelINS_13Kernel_traitsI6__halfS2_fS2_fjLj768ELj1ELj4ELj1ELj16ENS_18Kernel_traits_baseILj768ES2_S2_fS2_fjLj128EEEEELb1ELb0ELb1ELb1EEEvNS_9BwdParamsE,@"STO_CUDA_ENTRY STV_DEFAULT"
_ZN10layer_norm13ln_bwd_kernelINS_13Kernel_traitsI6__halfS2_fS2_fjLj768ELj1ELj4ELj1ELj16ENS_18Kernel_traits_baseILj768ES2_S2_fS2_fjLj128EEEEELb1ELb0ELb1ELb1EEEvNS_9BwdParamsE:
.text._ZN10layer_norm13ln_bwd_kernelINS_13Kernel_traitsI6__halfS2_fS2_fjLj768ELj1ELj4ELj1ELj16ENS_18Kernel_traits_baseILj768ES2_S2_fS2_fjLj128EEEEELb1ELb0ELb1ELb1EEEvNS_9BwdParamsE:
        /* <DEDUP_REMOVED lines=34> */
.L_x_6542:
        /* <DEDUP_REMOVED lines=56> */
.L_x_6597:
        /* <DEDUP_REMOVED lines=49> */
.L_x_6545:
        /* <DEDUP_REMOVED lines=52> */
[----:B------:R-:W-:Y:S02]  /*0bf0*/  HADD2.F32 R165, -RZ, R92.H0_H0 ;  /* 0x2000005cffa57230 */ /* 0x000fe40000004100 */
        /* <DEDUP_REMOVED lines=8> */
[C---:B0-----:R-:W-:Y:S01]  /*0c80*/  FADD.FTZ R163, -R164.reuse, R98 ;  /* 0x00000062a4a37221 */ /* 0x041fe20000010100 */
[----:B------:R-:W-:Y:S01]  /*0c90*/  HADD2.F32 R96, -RZ, R104.H1_H1 ;  /* 0x30000068ff607230 */ /* 0x000fe20000004100 */
[C---:B------:R-:W-:Y:S01]  /*0ca0*/  FADD.FTZ R177, -R164.reuse, R99 ;  /* 0x00000063a4b17221 */ /* 0x040fe20000010100 */
[----:B-1----:R-:W-:Y:S01]  /*0cb0*/  HADD2.F32 R126, -RZ, R92.H1_H1 ;  /* 0x3000005cff7e7230 */ /* 0x002fe20000004100 */
[----:B------:R-:W-:-:S02]  /*0cc0*/  FADD.FTZ R217, -R164, R122 ;  /* 0x0000007aa4d97221 */ /* 0x000fc40000010100 */
[C---:B------:R-:W-:Y:S02]  /*0cd0*/  FMUL.FTZ R104, R132.reuse, R97 ;  /* 0x0000006184687220 */ /* 0x040fe40000410000 */
[----:B------:R-:W-:Y:S02]  /*0ce0*/  FMUL.FTZ R99, R132, R131 ;  /* 0x0000008384637220 */ /* 0x000fe40000410000 */
[----:B------:R-:W-:Y:S01]  /*0cf0*/  FMUL.FTZ R122, R156, R165 ;  /* 0x000000a59c7a7220 */ /* 0x000fe20000410000 */
[--C-:B------:R-:W-:Y:S01]  /*0d00*/  HADD2.F32 R185, -RZ, R105.reuse.H0_H0 ;  /* 0x20000069ffb97230 */ /* 0x100fe20000004100 */
[----:B------:R-:W-:Y:S01]  /*0d10*/  FADD.FTZ R179, -R164, R100 ;  /* 0x00000064a4b37221 */ /* 0x000fe20000010100 */
[----:B------:R-:W-:Y:S01]  /*0d20*/  HADD2.F32 R100, -RZ, R105.H1_H1 ;  /* 0x30000069ff647230 */ /* 0x000fe20000004100 */
[C---:B------:R-:W-:Y:S01]  /*0d30*/  FMUL.FTZ R98, R132.reuse, R167 ;  /* 0x000000a784627220 */ /* 0x040fe20000410000 */
[--C-:B------:R-:W-:Y:S01]  /*0d40*/  HADD2.F32 R197, -RZ, R107.reuse.H0_H0 ;  /* 0x2000006bffc57230 */ /* 0x100fe20000004100 */
[C---:B------:R-:W-:Y:S01]  /*0d50*/  FMUL.FTZ R105, R132.reuse, R95 ;  /* 0x0000005f84697220 */ /* 0x040fe20000410000 */
[----:B------:R-:W-:Y:S01]  /*0d60*/  HADD2.F32 R176, -RZ, R107.H1_H1 ;  /* 0x3000006bffb07230 */ /* 0x000fe20000004100 */
[----:B------:R-:W-:Y:S01]  /*0d70*/  FMUL.FTZ R107, R132, R163 ;  /* 0x000000a3846b7220 */ /* 0x000fe20000410000 */
[----:B------:R-:W-:Y:S01]  /*0d80*/  HADD2.F32 R127, -RZ, R93.H0_H0 ;  /* 0x2000005dff7f7230 */ /* 0x000fe20000004100 */
[----:B------:R-:W-:-:S02]  /*0d90*/  FADD.FTZ R45, R45, R94 ;  /* 0x0000005e2d2d7221 */ /* 0x000fc40000010000 */
[-C--:B------:R-:W-:Y:S02]  /*0da0*/  FFMA.FTZ R9, R104, R94.reuse, R9 ;  /* 0x0000005e68097223 */ /* 0x080fe40000010009 */
[----:B------:R-:W-:Y:S02]  /*0db0*/  FMUL.FTZ R167, R151, R94 ;  /* 0x0000005e97a77220 */ /* 0x000fe40000410000 */
[C---:B------:R-:W-:Y:S02]  /*0dc0*/  FADD.FTZ R169, -R164.reuse, R90 ;  /* 0x0000005aa4a97221 */ /* 0x040fe40000010100 */
[----:B------:R-:W-:Y:S02]  /*0dd0*/  FMUL.FTZ R163, R155, R126 ;  /* 0x0000007e9ba37220 */ /* 0x000fe40000410000 */
[----:B------:R-:W-:Y:S02]  /*0de0*/  FADD.FTZ R94, RZ, R122 ;  /* 0x0000007aff5e7221 */ /* 0x000fe40000010000 */
[----:B------:R-:W-:Y:S01]  /*0df0*/  FFMA.FTZ R95, R99, R122, RZ ;  /* 0x0000007a635f7223 */ /* 0x000fe200000100ff */
[----:B------:R-:W-:Y:S01]  /*0e00*/  HADD2.F32 R130, -RZ, R93.H1_H1 ;  /* 0x3000005dff827230 */ /* 0x000fe20000004100 */
[----:B------:R-:W-:-:S02]  /*0e10*/  FADD.FTZ R187, -R164, R103 ;  /* 0x00000067a4bb7221 */ /* 0x000fc40000010100 */
[----:B------:R-:W-:Y:S02]  /*0e20*/  FADD.FTZ R171, -R164, R91 ;  /* 0x0000005ba4ab7221 */ /* 0x000fe40000010100 */
[----:B------:R-:W-:Y:S02]  /*0e30*/  FMUL.FTZ R103, R132, R169 ;  /* 0x000000a984677220 */ /* 0x000fe40000410000 */
[----:B------:R-:W-:Y:S02]  /*0e40*/  FMUL.FTZ R162, R154, R127 ;  /* 0x0000007f9aa27220 */ /* 0x000fe40000410000 */
[----:B------:R-:W-:Y:S02]  /*0e50*/  FADD.FTZ R97, R94, R163 ;  /* 0x000000a35e617221 */ /* 0x000fe40000010000 */
[----:B------:R-:W-:Y:S02]  /*0e60*/  FFMA.FTZ R95, R98, R163, R95 ;  /* 0x000000a3625f7223 */ /* 0x000fe4000001005f */
[----:B------:R-:W-:-:S02]  /*0e70*/  FADD.FTZ R183, -R164, R102 ;  /* 0x00000066a4b77221 */ /* 0x000fc40000010100 */
[----:B------:R-:W-:Y:S02]  /*0e80*/  FFMA.FTZ R4, R99, R165, R4 ;  /* 0x000000a563047223 */ /* 0x000fe40000010004 */
[----:B------:R-:W-:Y:S02]  /*0e90*/  FADD.FTZ R48, R48, R165 ;  /* 0x000000a530307221 */ /* 0x000fe40000010000 */
[----:B------:R-:W-:Y:S02]  /*0ea0*/  FMUL.FTZ R102, R132, R171 ;  /* 0x000000ab84667220 */ /* 0x000fe40000410000 */
[----:B------:R-:W-:Y:S02]  /*0eb0*/  FMUL.FTZ R165, R153, R130 ;  /* 0x0000008299a57220 */ /* 0x000fe40000410000 */
[----:B------:R-:W-:Y:S02]  /*0ec0*/  FADD.FTZ R94, R97, R162 ;  /* 0x000000a2615e7221 */ /* 0x000fe40000010000 */
[----:B------:R-:W-:-:S02]  /*0ed0*/  FFMA.FTZ R95, R103, R162, R95 ;  /* 0x000000a2675f7223 */ /* 0x000fc4000001005f */
        /* <DEDUP_REMOVED lines=13> */
[----:B------:R-:W-:Y:S02]  /*0fb0*/  FFMA.FTZ R95, R102, R165, R95 ;  /* 0x000000a5665f7223 */ /* 0x000fe4000001005f */
[----:B------:R-:W-:Y:S02]  /*0fc0*/  FADD.FTZ R94, R97, R164 ;  /* 0x000000a4615e7221 */ /* 0x000fe40000010000 */
[----:B------:R-:W-:Y:S02]  /*0fd0*/  FFMA.FTZ R95, R105, R164, R95 ;  /* 0x000000a4695f7223 */ /* 0x000fe4000001005f */
        /* <DEDUP_REMOVED lines=62> */
[----:B------:R-:W-:Y:S01]  /*13c0*/  FFMA.FTZ R95, R117, R176, R95 ;  /* 0x000000b0755f7223 */ /* 0x000fe2000001005f */
[--C-:B------:R-:W-:Y:S01]  /*13d0*/  HADD2.F32 R93, -RZ, R118.reuse.H0_H0 ;  /* 0x20000076ff5d7230 */ /* 0x100fe20000004100 */
[----:B------:R-:W-:Y:S01]  /*13e0*/  FFMA.FTZ R21, R116, R178, R21 ;  /* 0x000000b274157223 */ /* 0x000fe20000010015 */
[----:B------:R-:W-:Y:S01]  /*13f0*/  HADD2.F32 R90, -RZ, R118.H1_H1 ;  /* 0x30000076ff5a7230 */ /* 0x000fe20000004100 */
[C---:B------:R-:W-:Y:S01]  /*1400*/  FMUL.FTZ R118, R132.reuse, R211 ;  /* 0x000000d384767220 */ /* 0x040fe20000410000 */
[--C-:B------:R-:W-:Y:S01]  /*1410*/  HADD2.F32 R89, -RZ, R119.reuse.H0_H0 ;  /* 0x20000077ff597230 */ /* 0x100fe20000004100 */
[----:B------:R-:W-:Y:S01]  /*1420*/  FADD.FTZ R33, R33, R178 ;  /* 0x000000b221217221 */ /* 0x000fe20000010000 */
[----:B------:R-:W-:Y:S01]  /*1430*/  HADD2.F32 R88, -RZ, R119.H1_H1 ;  /* 0x30000077ff587230 */ /* 0x000fe20000004100 */
        /* <DEDUP_REMOVED lines=57> */
.L_x_6546:
[----:B------:R-:W-:Y:S05]  /*17d0*/  BSYNC B1 ;  /* 0x0000000000017941 */ /* 0x000fea0003800000 */
.L_x_6544:
        /* <DEDUP_REMOVED lines=8> */
.L_x_6598:
        /* <DEDUP_REMOVED lines=18> */
.L_x_6599:
        /* <DEDUP_REMOVED lines=25> */
.L_x_6550:
[----:B------:R-:W-:Y:S05]  /*1b10*/  BSYNC B1 ;  /* 0x0000000000017941 */ /* 0x000fea0003800000 */
.L_x_6549:
        /* <DEDUP_REMOVED lines=8> */
.L_x_6552:
[----:B------:R-:W-:Y:S05]  /*1ba0*/  BSYNC B1 ;  /* 0x0000000000017941 */ /* 0x000fea0003800000 */
.L_x_6551:
        /* <DEDUP_REMOVED lines=14> */
.L_x_6554:
[----:B------:R-:W-:Y:S05]  /*1c90*/  BSYNC B1 ;  /* 0x0000000000017941 */ /* 0x000fea0003800000 */
.L_x_6553:
        /* <DEDUP_REMOVED lines=23> */
.L_x_6556:
[----:B------:R-:W-:Y:S05]  /*1e10*/  BSYNC B1 ;  /* 0x0000000000017941 */ /* 0x000fea0003800000 */
.L_x_6555:
        /* <DEDUP_REMOVED lines=8> */
.L_x_6558:
[----:B------:R-:W-:Y:S05]  /*1ea0*/  BSYNC B1 ;  /* 0x0000000000017941 */ /* 0x000fea0003800000 */
.L_x_6557:
        /* <DEDUP_REMOVED lines=14> */
.L_x_6560:
[----:B------:R-:W-:Y:S05]  /*1f90*/  BSYNC B1 ;  /* 0x0000000000017941 */ /* 0x000fea0003800000 */
.L_x_6559:
        /* <DEDUP_REMOVED lines=21> */
[----:B------:R-:W-:Y:S02]  /*20f0*/  @P1 F2FP.PACK_AB R88, RZ, R88 ;  /* 0x00000058ff58123e */ /* 0x000fe400000000ff */
        /* <DEDUP_REMOVED lines=9> */
.L_x_6562:
[----:B------:R-:W-:Y:S05]  /*2190*/  BSYNC B1 ;  /* 0x0000000000017941 */ /* 0x000fea0003800000 */
.L_x_6561:
        /* <DEDUP_REMOVED lines=8> */
.L_x_6564:
[----:B------:R-:W-:Y:S05]  /*2220*/  BSYNC B1 ;  /* 0x0000000000017941 */ /* 0x000fea0003800000 */
.L_x_6563:
[----:B------:R-:W-:Y:S01]  /*2230*/  ISETP.NE.U32.AND P3, PT, RZ, c[0x0][0x258], PT ;  /* 0x00009600ff007a0c */ /* 0x000fe20003f65070 */
[----:B------:R-:W-:Y:S01]  /*2240*/  BSSY B1, `(.L_x_6565) ;  /* 0x000002f000017945 */ /* 0x000fe20003800000 */
[----:B------:R-:W-:Y:S02]  /*2250*/  @P1 F2FP.PACK_AB R91, RZ, R91 ;  /* 0x0000005bff5b123e */ /* 0x000fe400000000ff */
        /* <DEDUP_REMOVED lines=16> */
[----:B------:R-:W-:-:S02]  /*2360*/  @P1 F2FP.PACK_AB R127, RZ, R127 ;  /* 0x0000007fff7f123e */ /* 0x000fc400000000ff */
[----:B------:R-:W-:Y:S02]  /*2370*/  @P1 FSEL R131, R131, RZ, P5 ;  /* 0x000000ff83831208 */ /* 0x000fe40002800000 */
[----:B------:R-:W-:Y:S02]  /*2380*/  @!P0 ISETP.NE.U32.AND P5, PT, RZ, c[0x0][0x218], PT ;  /* 0x00008600ff008a0c */ /* 0x000fe40003fa5070 */
[----:B------:R-:W-:Y:S02]  /*2390*/  @P1 FSEL R190, R190, RZ, P6 ;  /* 0x000000ffbebe1208 */ /* 0x000fe40003000000 */
[----:B------:R-:W-:Y:S02]  /*23a0*/  @P1 F2FP.PACK_AB R129, RZ, R129 ;  /* 0x00000081ff81123e */ /* 0x000fe400000000ff */
[----:B------:R-:W-:Y:S02]  /*23b0*/  @!P0 ISETP.NE.U32.AND P6, PT, RZ, c[0x0][0x218], PT ;  /* 0x00008600ff008a0c */ /* 0x000fe40003fc5070 */
[----:B------:R-:W-:-:S02]  /*23c0*/  SEL R90, R93, R78, P3 ;  /* 0x0000004e5d5a7207 */ /* 0x000fc40001800000 */
[----:B------:R-:W-:Y:S02]  /*23d0*/  SEL R93, R188, R81, P3 ;  /* 0x00000051bc5d7207 */ /* 0x000fe40001800000 */
[----:B------:R-:W-:Y:S01]  /*23e0*/  @!P0 ISETP.NE.AND.EX P5, PT, RZ, c[0x0][0x21c], PT, P5 ;  /* 0x00008700ff008a0c */ /* 0x000fe20003fa5350 */
[----:B------:R-:W-:Y:S01]  /*23f0*/  @P2 STG.E.128 [R96.64], R88 ;  /* 0x0000005860002986 */ /* 0x000fe2000c101d04 */
[----:B------:R-:W-:Y:S02]  /*2400*/  @P1 PRMT R85, R127, 0x7610, R85 ;  /* 0x000076107f551816 */ /* 0x000fe40000000055 */
[----:B------:R-:W-:Y:S01]  /*2410*/  @P1 F2FP.PACK_AB R128, RZ, R128 ;  /* 0x00000080ff80123e */ /* 0x000fe200000000ff */
[----:B------:R0:W-:Y:S01]  /*2420*/  @P2 STG.E.128 [R96.64+0x10], R92 ;  /* 0x0000105c60002986 */ /* 0x0001e2000c101d04 */
[----:B------:R-:W-:Y:S02]  /*2430*/  @P1 F2FP.PACK_AB R160, RZ, R160 ;  /* 0x000000a0ffa0123e */ /* 0x000fe400000000ff */
[----:B------:R-:W-:-:S02]  /*2440*/  @!P0 ISETP.NE.AND.EX P6, PT, RZ, c[0x0][0x21c], PT, P6 ;  /* 0x00008700ff008a0c */ /* 0x000fc40003fc5360 */
[----:B------:R-:W-:Y:S02]  /*2450*/  @P1 PRMT R86, R129, 0x7610, R86 ;  /* 0x0000761081561816 */ /* 0x000fe40000000056 */
[----:B------:R-:W-:Y:S02]  /*2460*/  @!P0 FSEL R127, R60, RZ, P5 ;  /* 0x000000ff3c7f8208 */ /* 0x000fe40002800000 */
[----:B------:R-:W-:Y:S02]  /*2470*/  @!P0 ISETP.NE.U32.AND P5, PT, RZ, c[0x0][0x218], PT ;  /* 0x00008600ff008a0c */ /* 0x000fe40003fa5070 */
[----:B------:R-:W-:Y:S02]  /*2480*/  @P1 PRMT R85, R85, 0x5410, R128 ;  /* 0x0000541055551816 */ /* 0x000fe40000000080 */
[----:B------:R-:W-:Y:S02]  /*2490*/  @P1 F2FP.PACK_AB R131, RZ, R131 ;  /* 0x00000083ff83123e */ /* 0x000fe400000000ff */
        /* <DEDUP_REMOVED lines=9> */
.L_x_6566:
[----:B------:R-:W-:Y:S05]  /*2530*/  BSYNC B1 ;  /* 0x0000000000017941 */ /* 0x000fea0003800000 */
.L_x_6565:
        /* <DEDUP_REMOVED lines=8> */
.L_x_6568:
[----:B------:R-:W-:Y:S05]  /*25c0*/  BSYNC B1 ;  /* 0x0000000000017941 */ /* 0x000fea0003800000 */
.L_x_6567:
[----:B------:R-:W-:Y:S01]  /*25d0*/  @!P0 ISETP.NE.U32.AND P6, PT, RZ, c[0x0][0x218], PT ;  /* 0x00008600ff008a0c */ /* 0x000fe20003fc5070 */
[----:B------:R-:W-:Y:S01]  /*25e0*/  BSSY B1, `(.L_x_6569) ;  /* 0x0000012000017945 */ /* 0x000fe20003800000 */
[----:B------:R-:W-:Y:S02]  /*25f0*/  @P2 MOV R92, 0x20 ;  /* 0x00000020005c2802 */ /* 0x000fe40000000f00 */
[----:B------:R-:W-:Y:S02]  /*2600*/  @P1 MOV R95, 0x10 ;  /* 0x00000010005f1802 */ /* 0x000fe40000000f00 */
[----:B------:R-:W-:Y:S01]  /*2610*/  @!P0 ISETP.NE.AND.EX P6, PT, RZ, c[0x0][0x21c], PT, P6 ;  /* 0x00008700ff008a0c */ /* 0x000fe20003fc5360 */
[----:B------:R-:W-:Y:S01]  /*2620*/  @P2 IMAD.WIDE.U32 R92, R159, R92, c[0x0][0x258] ;  /* 0x000096009f5c2625 */ /* 0x000fe200078e005c */
[----:B------:R-:W-:Y:S02]  /*2630*/  @!P0 ISETP.NE.AND.EX P5, PT, RZ, c[0x0][0x21c], PT, P5 ;  /* 0x00008700ff008a0c */ /* 0x000fe40003fa5350 */
[----:B------:R-:W-:Y:S01]  /*2640*/  @P1 F2FP.PACK_AB R190, RZ, R190 ;  /* 0x000000beffbe123e */ /* 0x000fe200000000ff */
        /* <DEDUP_REMOVED lines=11> */
.L_x_6570:
[----:B------:R-:W-:Y:S05]  /*2700*/  BSYNC B1 ;  /* 0x0000000000017941 */ /* 0x000fea0003800000 */
.L_x_6569:
        /* <DEDUP_REMOVED lines=10> */
.L_x_6572:
[----:B------:R-:W-:Y:S05]  /*27b0*/  BSYNC B1 ;  /* 0x0000000000017941 */ /* 0x000fea0003800000 */
.L_x_6571:
        /* <DEDUP_REMOVED lines=31> */
.L_x_6574:
[----:B------:R-:W-:Y:S05]  /*29b0*/  BSYNC B1 ;  /* 0x0000000000017941 */ /* 0x000fea0003800000 */
.L_x_6573:
        /* <DEDUP_REMOVED lines=15> */
.L_x_6576:
[----:B------:R-:W-:Y:S05]  /*2ab0*/  BSYNC B1 ;  /* 0x0000000000017941 */ /* 0x000fea0003800000 */
.L_x_6575:
[----:B------:R-:W-:Y:S01]  /*2ac0*/  @!P0 ISETP.NE.AND.EX P4, PT, RZ, c[0x0][0x21c], PT, P4 ;  /* 0x00008700ff008a0c */ /* 0x000fe20003f85340 */
[----:B------:R-:W-:Y:S01]  /*2ad0*/  BSSY B1, `(.L_x_6577) ;  /* 0x000000e000017945 */ /* 0x000fe20003800000 */
[----:B------:R-:W-:Y:S01]  /*2ae0*/  @P1 FSEL R88, R88, RZ, P5 ;  /* 0x000000ff58581208 */ /* 0x000fe20002800000 */
[----:B------:R-:W-:Y:S01]  /*2af0*/  @P1 FMUL.FTZ R91, R90, c[0x0][0x1ec] ;  /* 0x00007b005a5b1a20 */ /* 0x000fe20000410000 */
[C---:B------:R-:W-:Y:S02]  /*2b00*/  @P1 LOP3.LUT P6, RZ, R125.reuse, 0xff00, RZ, 0xc0, !PT ;  /* 0x0000ff007dff1812 */ /* 0x040fe400078cc0ff */
[----:B------:R-:W-:Y:S02]  /*2b10*/  @P1 LOP3.LUT P5, RZ, R125, 0xff0000, RZ, 0xc0, !PT ;  /* 0x00ff00007dff1812 */ /* 0x000fe400078ac0ff */
        /* <DEDUP_REMOVED lines=9> */
.L_x_6578:
[----:B------:R-:W-:Y:S05]  /*2bb0*/  BSYNC B1 ;  /* 0x0000000000017941 */ /* 0x000fea0003800000 */
.L_x_6577:
[----:B------:R-:W-:Y:S01]  /*2bc0*/  @P1 FMUL.FTZ R91, R91, c[0x0][0x1e8] ;  /* 0x00007a005b5b1a20 */ /* 0x000fe20000410000 */
[----:B------:R-:W-:Y:S01]  /*2bd0*/  @P1 F2FP.PACK_AB R97, RZ, R97 ;  /* 0x00000061ff61123e */ /* 0x000fe200000000ff */
[----:B------:R-:W-:Y:S01]  /*2be0*/  BSSY B1, `(.L_x_6579) ;  /* 0x0000016000017945 */ /* 0x000fe20003800000 */
[----:B------:R-:W-:Y:S02]  /*2bf0*/  @P1 F2FP.PACK_AB R88, RZ, R88 ;  /* 0x00000058ff58123e */ /* 0x000fe400000000ff */
[----:B------:R-:W-:Y:S02]  /*2c00*/  @P1 FSEL R91, R91, RZ, P6 ;  /* 0x000000ff5b5b1208 */ /* 0x000fe40003000000 */
[----:B------:R-:W-:Y:S02]  /*2c10*/  @!P0 ISETP.NE.U32.AND P6, PT, RZ, c[0x0][0x218], PT ;  /* 0x00008600ff008a0c */ /* 0x000fe40003fc5070 */
[----:B------:R-:W-:Y:S02]  /*2c20*/  @P1 PRMT R84, R127, 0x7610, R84 ;  /* 0x000076107f541816 */ /* 0x000fe40000000054 */
[----:B------:R-:W-:-:S02]  /*2c30*/  @P1 F2FP.PACK_AB R96, RZ, R96 ;  /* 0x00000060ff60123e */ /* 0x000fc400000000ff */
[----:B------:R-:W-:Y:S02]  /*2c40*/  @P1 F2FP.PACK_AB R128, RZ, R128 ;  /* 0x00000080ff80123e */ /* 0x000fe400000000ff */
        /* <DEDUP_REMOVED lines=15> */
.L_x_6580:
[----:B------:R-:W-:Y:S05]  /*2d40*/  BSYNC B1 ;  /* 0x0000000000017941 */ /* 0x000fea0003800000 */
.L_x_6579:
[----:B------:R-:W-:Y:S01]  /*2d50*/  @P1 FMUL.FTZ R94, R124, c[0x0][0x1ec] ;  /* 0x00007b007c5e1a20 */ /* 0x000fe20000410000 */
[----:B------:R-:W-:Y:S01]  /*2d60*/  @P1 F2FP.PACK_AB R96, RZ, R91 ;  /* 0x0000005bff60123e */ /* 0x000fe200000000ff */
[----:B------:R-:W-:Y:S01]  /*2d70*/  @P1 FMUL.FTZ R91, R88, c[0x0][0x1e8] ;  /* 0x00007a00585b1a20 */ /* 0x000fe20000410000 */
[----:B------:R-:W-:Y:S01]  /*2d80*/  @P1 MOV R128, 0x10 ;  /* 0x0000001000801802 */ /* 0x000fe20000000f00 */
[----:B------:R-:W-:Y:S01]  /*2d90*/  @P1 FMUL.FTZ R97, R94, c[0x0][0x1e8] ;  /* 0x00007a005e611a20 */ /* 0x000fe20000410000 */
[----:B------:R-:W-:Y:S01]  /*2da0*/  @P1 IADD3 R127, R126, 0x20, RZ ;  /* 0x000000207e7f1810 */ /* 0x000fe20007ffe0ff */
[----:B------:R-:W-:Y:S01]  /*2db0*/  BSSY B1, `(.L_x_6581) ;  /* 0x000001b000017945 */ /* 0x000fe20003800000 */
[----:B------:R-:W-:Y:S02]  /*2dc0*/  @P1 FSEL R94, R91, RZ, P5 ;  /* 0x000000ff5b5e1208 */ /* 0x000fe40002800000 */
[----:B------:R-:W-:Y:S02]  /*2dd0*/  @P1 FSEL R125, R97, RZ, P4 ;  /* 0x000000ff617d1208 */ /* 0x000fe40002000000 */
[----:B------:R-:W-:-:S02]  /*2de0*/  @P1 F2FP.PACK_AB R97, RZ, R94 ;  /* 0x0000005eff61123e */ /* 0x000fc400000000ff */
[----:B------:R-:W-:Y:S02]  /*2df0*/  @P1 F2FP.PACK_AB R125, RZ, R125 ;  /* 0x0000007dff7d123e */ /* 0x000fe400000000ff */
        /* <DEDUP_REMOVED lines=22> */
.L_x_6582:
[----:B------:R-:W-:Y:S05]  /*2f60*/  BSYNC B1 ;  /* 0x0000000000017941 */ /* 0x000fea0003800000 */
.L_x_6581:
        /* <DEDUP_REMOVED lines=14> */
.L_x_6584:
[----:B------:R-:W-:Y:S05]  /*3050*/  BSYNC B1 ;  /* 0x0000000000017941 */ /* 0x000fea0003800000 */
.L_x_6583:
        /* <DEDUP_REMOVED lines=10> */
.L_x_6586:
[----:B------:R-:W-:Y:S05]  /*3100*/  BSYNC B1 ;  /* 0x0000000000017941 */ /* 0x000fea0003800000 */
.L_x_6585:
        /* <DEDUP_REMOVED lines=30> */
.L_x_6588:
[----:B------:R-:W-:Y:S05]  /*32f0*/  BSYNC B1 ;  /* 0x0000000000017941 */ /* 0x000fea0003800000 */
.L_x_6587:
        /* <DEDUP_REMOVED lines=8> */
.L_x_6590:
[----:B------:R-:W-:Y:S05]  /*3380*/  BSYNC B1 ;  /* 0x0000000000017941 */ /* 0x000fea0003800000 */
.L_x_6589:
        /* <DEDUP_REMOVED lines=8> */
.L_x_6592:
[----:B------:R-:W-:Y:S05]  /*3410*/  BSYNC B1 ;  /* 0x0000000000017941 */ /* 0x000fea0003800000 */
.L_x_6591:
[----:B------:R-:W-:Y:S01]  /*3420*/  @P1 FMUL.FTZ R93, R94, c[0x0][0x1ec] ;  /* 0x00007b005e5d1a20 */ /* 0x000fe20000410000 */
[----:B------:R-:W-:Y:S01]  /*3430*/  BSSY B1, `(.L_x_6593) ;  /* 0x0000010000017945 */ /* 0x000fe20003800000 */
[----:B------:R-:W-:Y:S01]  /*3440*/  @P1 LOP3.LUT P6, RZ, R3, 0xff00, RZ, 0xc0, !PT ;  /* 0x0000ff0003ff1812 */ /* 0x000fe200078cc0ff */
[----:B------:R-:W-:Y:S01]  /*3450*/  @P1 FMUL.FTZ R96, R95, c[0x0][0x1ec] ;  /* 0x00007b005f601a20 */ /* 0x000fe20000410000 */
[----:B------:R-:W-:Y:S01]  /*3460*/  @P1 F2FP.PACK_AB R88, RZ, R88 ;  /* 0x00000058ff58123e */ /* 0x000fe200000000ff */
[----:B------:R-:W-:Y:S01]  /*3470*/  @P1 FMUL.FTZ R93, R93, c[0x0][0x1e8] ;  /* 0x00007a005d5d1a20 */ /* 0x000fe20000410000 */
[----:B------:R-:W-:Y:S01]  /*3480*/  @P1 F2FP.PACK_AB R89, RZ, R89 ;  /* 0x00000059ff59123e */ /* 0x000fe200000000ff */
        /* <DEDUP_REMOVED lines=10> */
.L_x_6594:
[----:B------:R-:W-:Y:S05]  /*3530*/  BSYNC B1 ;  /* 0x0000000000017941 */ /* 0x000fea0003800000 */
.L_x_6593:
[----:B------:R-:W-:Y:S01]  /*3540*/  @P1 FMUL.FTZ R128, R127, c[0x0][0x1ec] ;  /* 0x00007b007f801a20 */ /* 0x000fe20000410000 */
[----:B------:R-:W-:Y:S01]  /*3550*/  @P1 FSEL R93, R93, RZ, P4 ;  /* 0x000000ff5d5d1208 */ /* 0x000fe20002000000 */
[----:B------:R-:W-:Y:S01]  /*3560*/  @P1 FMUL.FTZ R96, R96, c[0x0][0x1e8] ;  /* 0x00007a0060601a20 */ /* 0x000fe20000410000 */
[----:B------:R-:W-:Y:S01]  /*3570*/  @P1 LOP3.LUT P4, RZ, R3, 0xff0000, RZ, 0xc0, !PT ;  /* 0x00ff000003ff1812 */ /* 0x000fe2000788c0ff */
[----:B------:R-:W-:Y:S01]  /*3580*/  @P1 FMUL.FTZ R128, R128, c[0x0][0x1e8] ;  /* 0x00007a0080801a20 */ /* 0x000fe20000410000 */
[----:B------:R-:W-:Y:S01]  /*3590*/  @P1 F2FP.PACK_AB R92, RZ, R92 ;  /* 0x0000005cff5c123e */ /* 0x000fe200000000ff */
[----:B------:R-:W-:Y:S01]  /*35a0*/  @P1 FMUL.FTZ R125, R125, c[0x0][0x1e8] ;  /* 0x00007a007d7d1a20 */ /* 0x000fe20000410000 */
[----:B------:R-:W-:Y:S01]  /*35b0*/  @P1 FSEL R96, R96, RZ, P5 ;  /* 0x000000ff60601208 */ /* 0x000fe20002800000 */
[----:B------:R-:W-:Y:S01]  /*35c0*/  BSSY B1, `(.L_x_6595) ;  /* 0x000001f000017945 */ /* 0x000fe20003800000 */
[----:B------:R-:W-:-:S02]  /*35d0*/  @P1 FSEL R128, R128, RZ, P4 ;  /* 0x000000ff80801208 */ /* 0x000fc40002000000 */
[----:B------:R-:W-:Y:S02]  /*35e0*/  @P1 FSEL R125, R125, RZ, P6 ;  /* 0x000000ff7d7d1208 */ /* 0x000fe40003000000 */
[----:B------:R-:W-:Y:S02]  /*35f0*/  @P1 F2FP.PACK_AB R96, RZ, R96 ;  /* 0x00000060ff60123e */ /* 0x000fe400000000ff */
[----:B------:R-:W-:Y:S02]  /*3600*/  @!P0 ISETP.NE.U32.AND P4, PT, RZ, c[0x0][0x218], PT ;  /* 0x00008600ff008a0c */ /* 0x000fe40003f85070 */
[----:B------:R-:W-:Y:S02]  /*3610*/  @P1 F2FP.PACK_AB R93, RZ, R93 ;  /* 0x0000005dff5d123e */ /* 0x000fe400000000ff */
[----:B------:R-:W-:Y:S02]  /*3620*/  @P1 F2FP.PACK_AB R125, RZ, R125 ;  /* 0x0000007dff7d123e */ /* 0x000fe400000000ff */
[----:B------:R-:W-:-:S02]  /*3630*/  @P1 F2FP.PACK_AB R128, RZ, R128 ;  /* 0x00000080ff80123e */ /* 0x000fc400000000ff */
        /* <DEDUP_REMOVED lines=23> */
.L_x_6596:
[----:B------:R-:W-:Y:S05]  /*37b0*/  BSYNC B1 ;  /* 0x0000000000017941 */ /* 0x000fea0003800000 */
.L_x_6595:
        /* <DEDUP_REMOVED lines=9> */
[----:B------:R-:W-:Y:S01]  /*3850*/  @P1 F2FP.PACK_AB R0, RZ, R89 ;  /* 0x00000059ff00123e */ /* 0x000fe200000000ff */
[----:B------:R-:W-:Y:S01]  /*3860*/  @P1 IMAD.WIDE.U32 R88, R126, R91, c[0x0][0x248] ;  /* 0x000092007e581625 */ /* 0x000fe200078e005b */
[----:B------:R0:W-:Y:S02]  /*3870*/  @P2 STG.E.128 [R2.64], R76 ;  /* 0x0000004c02002986 */ /* 0x0001e4000c101d04 */
[----:B------:R-:W-:Y:S02]  /*3880*/  @P1 PRMT R87, R87, 0x5410, R0 ;  /* 0x0000541057571816 */ /* 0x000fe40000000000 */
[----:B------:R-:W-:Y:S01]  /*3890*/  MOV R0, c[0x0][0x160] ;  /* 0x0000580000007a02 */ /* 0x000fe20000000f00 */
[----:B------:R0:W-:Y:S03]  /*38a0*/  @P2 STG.E.128 [R2.64+0x10], R80 ;  /* 0x0000105002002986 */ /* 0x0001e6000c101d04 */
[----:B------:R-:W-:Y:S01]  /*38b0*/  LEA R157, R0, R157, 0x2 ;  /* 0x0000009d009d7211 */ /* 0x000fe200078e10ff */
[----:B------:R0:W-:Y:S03]  /*38c0*/  @P1 STG.E.128 [R88.64], R84 ;  /* 0x0000005458001986 */ /* 0x0001e6000c101d04 */
[----:B------:R-:W-:-:S13]  /*38d0*/  ISETP.GE.AND P0, PT, R157, c[0x0][0x164], PT ;  /* 0x000059009d007a0c */ /* 0x000fda0003f06270 */
[----:B0-----:R-:W-:Y:S01]  /*38e0*/  @P0 CALL.REL.NOINC `(.L_x_6543) ;  /* 0x0000001000000944 */ /* 0x001fe20003c00000 */
[----:B------:R-:W-:Y:S05]  /*38f0*/  BRA `(.L_x_6597) ;  /* 0xffffcca000007947 */ /* 0x000fea000383ffff */
.L_x_6543:
[----:B------:R-:W-:Y:S05]  /*3900*/  BSYNC B0 ;  /* 0x0000000000007941 */ /* 0x000fea0003800000 */
.L_x_6541:
        /* <DEDUP_REMOVED lines=139> */
.L_x_6547:
[----:B------:R-:W-:Y:S01]  /*41c0*/  HFMA2.MMA R97, -RZ, RZ, 0, 5.9604644775390625e-08 ;  /* 0x00000001ff617435 */ /* 0x000fe200000001ff */
[----:B------:R-:W-:-:S02]  /*41d0*/  MOV R92, R90 ;  /* 0x0000005a005c7202 */ /* 0x000fc40000000f00 */
[----:B------:R-:W-:Y:S02]  /*41e0*/  MOV R96, 0x1f ;  /* 0x0000001f00607802 */ /* 0x000fe40000000f00 */
[----:B------:R-:W-:Y:S02]  /*41f0*/  MOV R101, 0xffffffff ;  /* 0xffffffff00657802 */ /* 0x000fe40000000f00 */
[----:B------:R-:W-:Y:S02]  /*4200*/  MOV R88, 0x4220 ;  /* 0x0000422000587802 */ /* 0x000fe40000000f00 */
[----:B------:R-:W-:Y:S05]  /*4210*/  CALL.REL.NOINC `($__internal_133_$__cuda_sm70_shflsync_bfly_p) ;  /* 0x0000046000007944 */ /* 0x000fea0003c00000 */
[----:B-1----:R-:W-:Y:S01]  /*4220*/  MOV R91, R92 ;  /* 0x0000005c005b7202 */ /* 0x002fe20000000f00 */
[----:B0-----:R-:W-:Y:S05]  /*4230*/  BRA `(.L_x_6598) ;  /* 0xffffd62000007947 */ /* 0x001fea000383ffff */
.L_x_6548:
[----:B------:R-:W-:Y:S01]  /*4240*/  HFMA2.MMA R97, -RZ, RZ, 0, 5.9604644775390625e-08 ;  /* 0x00000001ff617435 */ /* 0x000fe200000001ff */
[----:B------:R-:W-:Y:S02]  /*4250*/  MOV R92, R95 ;  /* 0x0000005f005c7202 */ /* 0x000fe40000000f00 */
[----:B------:R-:W-:Y:S02]  /*4260*/  MOV R96, 0x1f ;  /* 0x0000001f00607802 */ /* 0x000fe40000000f00 */
[----:B------:R-:W-:-:S02]  /*4270*/  MOV R101, 0xffffffff ;  /* 0xffffffff00657802 */ /* 0x000fc40000000f00 */
[----:B------:R-:W-:Y:S02]  /*4280*/  MOV R88, 0x42a0 ;  /* 0x000042a000587802 */ /* 0x000fe40000000f00 */
[----:B01----:R-:W-:Y:S05]  /*4290*/  CALL.REL.NOINC `($__internal_133_$__cuda_sm70_shflsync_bfly_p) ;  /* 0x000003e000007944 */ /* 0x003fea0003c00000 */
[----:B------:R-:W-:Y:S01]  /*42a0*/  FADD.FTZ R91, R91, R90 ;  /* 0x0000005a5b5b7221 */ /* 0x000fe20000010000 */
[----:B0-----:R-:W-:Y:S01]  /*42b0*/  HFMA2.MMA R97, -RZ, RZ, 0, 1.1920928955078125e-07 ;  /* 0x00000002ff617435 */ /* 0x001fe200000001ff */
[----:B-1----:R-:W-:Y:S01]  /*42c0*/  FADD.FTZ R95, R95, R92 ;  /* 0x0000005c5f5f7221 */ /* 0x002fe20000010000 */
[----:B------:R-:W-:Y:S02]  /*42d0*/  MOV R96, 0x1f ;  /* 0x0000001f00607802 */ /* 0x000fe40000000f00 */
[----:B------:R-:W-:Y:S02]  /*42e0*/  MOV R101, 0xffffffff ;  /* 0xffffffff00657802 */ /* 0x000fe40000000f00 */
[----:B------:R-:W-:Y:S02]  /*42f0*/  MOV R92, R91 ;  /* 0x0000005b005c7202 */ /* 0x000fe40000000f00 */
[----:B------:R-:W-:Y:S02]  /*4300*/  MOV R88, 0x4320 ;  /* 0x0000432000587802 */ /* 0x000fe40000000f00 */
[----:B------:R-:W-:Y:S05]  /*4310*/  CALL.REL.NOINC `($__internal_133_$__cuda_sm70_shflsync_bfly_p) ;  /* 0x0000036000007944 */ /* 0x000fea0003c00000 */
[----:B0-----:R-:W-:Y:S01]  /*4320*/  HFMA2.MMA R97, -RZ, RZ, 0, 1.1920928955078125e-07 ;  /* 0x00000002ff617435 */ /* 0x001fe200000001ff */
[----:B-1----:R-:W-:-:S02]  /*4330*/  MOV R90, R92 ;  /* 0x0000005c005a7202 */ /* 0x002fc40000000f00 */
[----:B------:R-:W-:Y:S02]  /*4340*/  MOV R92, R95 ;  /* 0x0000005f005c7202 */ /* 0x000fe40000000f00 */
[----:B------:R-:W-:Y:S02]  /*4350*/  MOV R96, 0x1f ;  /* 0x0000001f00607802 */ /* 0x000fe40000000f00 */
[----:B------:R-:W-:Y:S02]  /*4360*/  MOV R101, 0xffffffff ;  /* 0xffffffff00657802 */ /* 0x000fe40000000f00 */
[----:B------:R-:W-:Y:S02]  /*4370*/  MOV R88, 0x4390 ;  /* 0x0000439000587802 */ /* 0x000fe40000000f00 */
[----:B------:R-:W-:Y:S05]  /*4380*/  CALL.REL.NOINC `($__internal_133_$__cuda_sm70_shflsync_bfly_p) ;  /* 0x000002f000007944 */ /* 0x000fea0003c00000 */
[----:B------:R-:W-:Y:S01]  /*4390*/  FADD.FTZ R91, R90, R91 ;  /* 0x0000005b5a5b7221 */ /* 0x000fe20000010000 */
[----:B0-----:R-:W-:Y:S01]  /*43a0*/  HFMA2.MMA R97, -RZ, RZ, 0, 2.384185791015625e-07 ;  /* 0x00000004ff617435 */ /* 0x001fe200000001ff */
[----:B-1----:R-:W-:Y:S01]  /*43b0*/  FADD.FTZ R95, R95, R92 ;  /* 0x0000005c5f5f7221 */ /* 0x002fe20000010000 */
[----:B------:R-:W-:Y:S02]  /*43c0*/  MOV R96, 0x1f ;  /* 0x0000001f00607802 */ /* 0x000fe40000000f00 */
[----:B------:R-:W-:-:S02]  /*43d0*/  MOV R101, 0xffffffff ;  /* 0xffffffff00657802 */ /* 0x000fc40000000f00 */
[----:B------:R-:W-:Y:S02]  /*43e0*/  MOV R92, R91 ;  /* 0x0000005b005c7202 */ /* 0x000fe40000000f00 */
[----:B------:R-:W-:Y:S02]  /*43f0*/  MOV R88, 0x4410 ;  /* 0x0000441000587802 */ /* 0x000fe40000000f00 */
[----:B------:R-:W-:Y:S05]  /*4400*/  CALL.REL.NOINC `($__internal_133_$__cuda_sm70_shflsync_bfly_p) ;  /* 0x0000027000007944 */ /* 0x000fea0003c00000 */
[----:B0-----:R-:W-:Y:S01]  /*4410*/  HFMA2.MMA R97, -RZ, RZ, 0, 2.384185791015625e-07 ;  /* 0x00000004ff617435 */ /* 0x001fe200000001ff */
[----:B-1----:R-:W-:Y:S02]  /*4420*/  MOV R90, R92 ;  /* 0x0000005c005a7202 */ /* 0x002fe40000000f00 */
[----:B------:R-:W-:Y:S02]  /*4430*/  MOV R92, R95 ;  /* 0x0000005f005c7202 */ /* 0x000fe40000000f00 */
[----:B------:R-:W-:Y:S02]  /*4440*/  MOV R96, 0x1f ;  /* 0x0000001f00607802 */ /* 0x000fe40000000f00 */
[----:B------:R-:W-:Y:S02]  /*4450*/  MOV R101, 0xffffffff ;  /* 0xffffffff00657802 */ /* 0x000fe40000000f00 */
[----:B------:R-:W-:-:S02]  /*4460*/  MOV R88, 0x4480 ;  /* 0x0000448000587802 */ /* 0x000fc40000000f00 */
[----:B------:R-:W-:Y:S05]  /*4470*/  CALL.REL.NOINC `($__internal_133_$__cuda_sm70_shflsync_bfly_p) ;  /* 0x0000020000007944 */ /* 0x000fea0003c00000 */
[----:B------:R-:W-:Y:S01]  /*4480*/  FADD.FTZ R91, R90, R91 ;  /* 0x0000005b5a5b7221 */ /* 0x000fe20000010000 */
[----:B0-----:R-:W-:Y:S01]  /*4490*/  HFMA2.MMA R97, -RZ, RZ, 0, 4.76837158203125e-07 ;  /* 0x00000008ff617435 */ /* 0x001fe200000001ff */
[----:B-1----:R-:W-:Y:S01]  /*44a0*/  FADD.FTZ R95, R95, R92 ;  /* 0x0000005c5f5f7221 */ /* 0x002fe20000010000 */
[----:B------:R-:W-:-:S02]  /*44b0*/  MOV R96, 0x1f ;  /* 0x0000001f00607802 */ /* 0x000fc40000000f00 */
[----:B------:R-:W-:Y:S02]  /*44c0*/  MOV R101, 0xffffffff ;  /* 0xffffffff00657802 */ /* 0x000fe40000000f00 */
[----:B------:R-:W-:Y:S02]  /*44d0*/  MOV R92, R91 ;  /* 0x0000005b005c7202 */ /* 0x000fe40000000f00 */
[----:B------:R-:W-:Y:S02]  /*44e0*/  MOV R88, 0x4500 ;  /* 0x0000450000587802 */ /* 0x000fe40000000f00 */
[----:B------:R-:W-:Y:S05]  /*44f0*/  CALL.REL.NOINC `($__internal_133_$__cuda_sm70_shflsync_bfly_p) ;  /* 0x0000018000007944 */ /* 0x000fea0003c00000 */
[----:B0-----:R-:W-:Y:S01]  /*4500*/  HFMA2.MMA R97, -RZ, RZ, 0, 4.76837158203125e-07 ;  /* 0x00000008ff617435 */ /* 0x001fe200000001ff */
[----:B-1----:R-:W-:Y:S02]  /*4510*/  MOV R90, R92 ;  /* 0x0000005c005a7202 */ /* 0x002fe40000000f00 */
[----:B------:R-:W-:Y:S02]  /*4520*/  MOV R92, R95 ;  /* 0x0000005f005c7202 */ /* 0x000fe40000000f00 */
[----:B------:R-:W-:Y:S02]  /*4530*/  MOV R96, 0x1f ;  /* 0x0000001f00607802 */ /* 0x000fe40000000f00 */
[----:B------:R-:W-:-:S02]  /*4540*/  MOV R101, 0xffffffff ;  /* 0xffffffff00657802 */ /* 0x000fc40000000f00 */
[----:B------:R-:W-:Y:S02]  /*4550*/  MOV R88, 0x4570 ;  /* 0x0000457000587802 */ /* 0x000fe40000000f00 */
[----:B------:R-:W-:Y:S05]  /*4560*/  CALL.REL.NOINC `($__internal_133_$__cuda_sm70_shflsync_bfly_p) ;  /* 0x0000011000007944 */ /* 0x000fea0003c00000 */
[----:B------:R-:W-:Y:S01]  /*4570*/  FADD.FTZ R93, R90, R91 ;  /* 0x0000005b5a5d7221 */ /* 0x000fe20000010000 */
[----:B0-----:R-:W-:Y:S01]  /*4580*/  HFMA2.MMA R97, -RZ, RZ, 0, 9.5367431640625e-07 ;  /* 0x00000010ff617435 */ /* 0x001fe200000001ff */
[----:B-1----:R-:W-:Y:S01]  /*4590*/  FADD.FTZ R95, R95, R92 ;  /* 0x0000005c5f5f7221 */ /* 0x002fe20000010000 */
[----:B------:R-:W-:Y:S02]  /*45a0*/  MOV R96, 0x1f ;  /* 0x0000001f00607802 */ /* 0x000fe40000000f00 */
[----:B------:R-:W-:Y:S02]  /*45b0*/  MOV R101, 0xffffffff ;  /* 0xffffffff00657802 */ /* 0x000fe40000000f00 */
[----:B------:R-:W-:Y:S02]  /*45c0*/  MOV R92, R93 ;  /* 0x0000005d005c7202 */ /* 0x000fe40000000f00 */
[----:B------:R-:W-:Y:S02]  /*45d0*/  MOV R88, 0x45f0 ;  /* 0x000045f000587802 */ /* 0x000fe40000000f00 */
[----:B------:R-:W-:Y:S05]  /*45e0*/  CALL.REL.NOINC `($__internal_133_$__cuda_sm70_shflsync_bfly_p) ;  /* 0x0000009000007944 */ /* 0x000fea0003c00000 */
[----:B0-----:R-:W-:Y:S01]  /*45f0*/  HFMA2.MMA R97, -RZ, RZ, 0, 9.5367431640625e-07 ;  /* 0x00000010ff617435 */ /* 0x001fe200000001ff */
[----:B-1----:R-:W-:-:S02]  /*4600*/  MOV R94, R92 ;  /* 0x0000005c005e7202 */ /* 0x002fc40000000f00 */
[----:B------:R-:W-:Y:S02]  /*4610*/  MOV R92, R95 ;  /* 0x0000005f005c7202 */ /* 0x000fe40000000f00 */
[----:B------:R-:W-:Y:S02]  /*4620*/  MOV R96, 0x1f ;  /* 0x0000001f00607802 */ /* 0x000fe40000000f00 */
[----:B------:R-:W-:Y:S02]  /*4630*/  MOV R101, 0xffffffff ;  /* 0xffffffff00657802 */ /* 0x000fe40000000f00 */
[----:B------:R-:W-:Y:S02]  /*4640*/  MOV R88, 0x4660 ;  /* 0x0000466000587802 */ /* 0x000fe40000000f00 */
[----:B------:R-:W-:Y:S05]  /*4650*/  CALL.REL.NOINC `($__internal_133_$__cuda_sm70_shflsync_bfly_p) ;  /* 0x0000002000007944 */ /* 0x000fea0003c00000 */
[----:B-1----:R-:W-:Y:S01]  /*4660*/  MOV R88, R92 ;  /* 0x0000005c00587202 */ /* 0x002fe20000000f00 */
[----:B0-----:R-:W-:Y:S05]  /*4670*/  BRA `(.L_x_6599) ;  /* 0xffffd30000007947 */ /* 0x001fea000383ffff */
        .weak           $__internal_133_$__cuda_sm70_shflsync_bfly_p
        .type           $__internal_133_$__cuda_sm70_shflsync_bfly_p,@function
        .size           $__internal_133_$__cuda_sm70_shflsync_bfly_p,(.L_x_9863 - $__internal_133_$__cuda_sm70_shflsync_bfly_p)
$__internal_133_$__cuda_sm70_shflsync_bfly_p:
[----:B------:R-:W-:Y:S01]  /*4680*/  HFMA2.MMA R89, -RZ, RZ, 0, 0 ;  /* 0x00000000ff597435 */ /* 0x000fe200000001ff */
[----:B------:R-:W-:Y:S04]  /*4690*/  WARPSYNC R101 ;  /* 0x0000006500007348 */ /* 0x000fe80003800000 */
[----:B------:R0:W1:Y:S01]  /*46a0*/  SHFL.BFLY PT, R92, R92, R97, R96 ;  /* 0x0c0000615c5c7389 */ /* 0x00006200000e0060 */
[----:B------:R-:W-:Y:S05]  /*46b0*/  RET.REL.NODEC R88 `(_ZN10layer_norm13ln_bwd_kernelINS_13Kernel_traitsI6__halfS2_fS2_fjLj768ELj1ELj4ELj1ELj16ENS_18Kernel_traits_baseILj768ES2_S2_fS2_fjLj128EEEEELb1ELb0ELb1ELb1EEEvNS_9BwdParamsE) ;  /* 0xffffb94058007950 */ /* 0x000fea0003c3ffff */
.L_x_6600:
        /* <DEDUP_REMOVED lines=12> */
.L_x_9863:


//--------------------- .text._ZN10layer_norm13ln_bwd_kernelINS_13Kernel_traitsI6__halfS2_fS2_fjLj768ELj1ELj4ELj1ELj16ENS_18Kernel_traits_baseILj768ES2_S2_fS2_fjLj128EEEEELb1ELb1ELb0ELb0EEEvNS_9BwdParamsE --------------------------
	.section	.text._ZN10layer_norm13ln_bwd_kernelINS_13Kernel_traitsI6__halfS2_fS2_fjLj768ELj1ELj4ELj1ELj16ENS_18Kernel_traits_baseILj768ES2_S2_fS2_fjLj128EEEEELb1ELb1ELb0ELb0EEEvNS_9BwdParamsE,"ax",@progbits
	.sectioninfo	@"SHI_REGISTERS=243"
	.align	128
        .global         _ZN10layer_norm13ln_bwd_kernelINS_13Kernel_traitsI6__halfS2_fS2_fjLj768ELj1ELj4ELj1ELj16ENS_18Kernel_traits_baseILj768ES2_S2_fS2_fjLj128EEEEELb1ELb1ELb0ELb0EEEvNS_9BwdParamsE
        .type           _ZN10layer_norm13ln_bwd_kernelINS_13Kernel_traitsI6__halfS2_fS2_fjLj768ELj1ELj4ELj1ELj16ENS_18Kernel_traits_baseILj768ES2_S2_fS2_fjLj128EEEEELb1ELb1ELb0ELb0EEEvNS_9BwdParamsE,@function
        .size           _ZN10layer_norm13ln_bwd_kernelINS_13Kernel_traitsI6__halfS2_fS2_fjLj768ELj1ELj4ELj1ELj16ENS_18Kernel_traits_baseILj768ES2_S2_fS2_fjLj128EEEEELb1ELb1ELb0ELb0EEEvNS_9BwdParamsE,(.L_x_9864 - _ZN10layer_norm13ln_bwd_kernelINS_13Kernel_traitsI6__halfS2_fS2_fjLj768ELj1ELj4ELj1ELj16ENS_18Kernel_traits_baseILj768ES2_S2_fS2_fjLj128EEEEELb1ELb1ELb0ELb0EEEvNS_9BwdParamsE)
        .other          _ZN10layer_norm13ln_bwd_kernelINS_13Kernel_traitsI6__halfS2_fS2_fjLj768ELj1ELj4ELj1ELj16ENS_18Kernel_traits_baseILj768ES2_S2_fS2_fjLj128EEEEELb1ELb1ELb0ELb0EEEvNS_9BwdParamsE,@"STO_CUDA_ENTRY STV_DEFAULT"
_ZN10layer_norm13ln_bwd_kernelINS_13Kernel_traitsI6__halfS2_fS2_fjLj768ELj1ELj4ELj1ELj16ENS_18Kernel_traits_baseILj768ES2_S2_fS2_fjLj128EEEEELb1ELb1ELb0ELb0EEEvNS_9BwdParamsE:
.text._ZN10layer_norm13ln_bwd_kernelINS_13Kernel_traitsI6__halfS2_fS2_fjLj768ELj1ELj4ELj1ELj16ENS_18Kernel_traits_baseILj768ES2_S2_fS2_fjLj128EEEEELb1ELb1ELb0ELb0EEEvNS_9BwdParamsE:
        /* <DEDUP_REMOVED lines=121> */
.L_x_6617:
        /* <DEDUP_REMOVED lines=49> */
[----:B------:R-:W-:Y:S01]  /*0aa0*/  FMUL.FTZ R220, R158, R141 ;  /* 0x0000008d9edc7220 */ /* 0x000fe20000410000 */
[----:B------:R-:W-:Y:S01]  /*0ab0*/  HADD2.F32 R143, -RZ, R145.H0_H0 ;  /* 0x20000091ff8f7230 */ /* 0x000fe20000004100 */
[----:B------:R-:W-:-:S02]  /*0ac0*/  FADD.FTZ R68, R68, R141 ;  /* 0x0000008d44447221 */ /* 0x000fc40000010000 */
[----:B------:R-:W-:Y:S02]  /*0ad0*/  FFMA.FTZ R44, R175, R141, R44 ;  /* 0x0000008daf2c7223 */ /* 0x000fe4000001002c */
[----:B------:R-:W-:Y:S02]  /*0ae0*/  FADD.FTZ R71, R71, R140 ;  /* 0x0000008c47477221 */ /* 0x000fe40000010000 */
[-C--:B------:R-:W-:Y:S02]  /*0af0*/  FFMA.FTZ R47, R174, R140.reuse, R47 ;  /* 0x0000008cae2f7223 */ /* 0x080fe4000001002f */
[----:B------:R-:W-:Y:S02]  /*0b00*/  FMUL.FTZ R179, R155, R140 ;  /* 0x0000008c9bb37220 */ /* 0x000fe40000410000 */
[----:B0-----:R-:W-:Y:S02]  /*0b10*/  FADD.FTZ R177, -R219, R142 ;  /* 0x0000008edbb17221 */ /* 0x001fe40000010100 */
        /* <DEDUP_REMOVED lines=8> */
[--C-:B------:R-:W-:Y:S01]  /*0ba0*/  HADD2.F32 R183, -RZ, R146.reuse.H0_H0 ;  /* 0x20000092ffb77230 */ /* 0x100fe20000004100 */
[----:B----4-:R-:W-:Y:S02]  /*0bb0*/  FADD.FTZ R145, -R219, R148 ;  /* 0x00000094db917221 */ /* 0x010fe40000010100 */
[----:B------:R-:W-:Y:S02]  /*0bc0*/  FADD.FTZ R142, R141, R176 ;  /* 0x000000b08d8e7221 */ /* 0x000fe40000010000 */
[----:B------:R-:W-:Y:S01]  /*0bd0*/  FFMA.FTZ R140, R177, R176, R140 ;  /* 0x000000b0b18c7223 */ /* 0x000fe2000001008c */
[----:B------:R-:W-:Y:S01]  /*0be0*/  HADD2.F32 R146, -RZ, R146.H1_H1 ;  /* 0x30000092ff927230 */ /* 0x000fe20000004100 */
[----:B------:R-:W-:Y:S02]  /*0bf0*/  FMUL.FTZ R181, R170, R145 ;  /* 0x00000091aab57220 */ /* 0x000fe40000410000 */
[----:B------:R-:W-:-:S02]  /*0c00*/  FADD.FTZ R149, -R219, R149 ;  /* 0x00000095db957221 */ /* 0x000fc40000010100 */
[----:B------:R-:W-:Y:S02]  /*0c10*/  FMUL.FTZ R178, R154, R183 ;  /* 0x000000b79ab27220 */ /* 0x000fe40000410000 */
[----:B------:R-:W-:Y:S02]  /*0c20*/  FADD.FTZ R141, R142, R179 ;  /* 0x000000b38e8d7221 */ /* 0x000fe40000010000 */
[----:B------:R-:W-:Y:S01]  /*0c30*/  FFMA.FTZ R140, R174, R179, R140 ;  /* 0x000000b3ae8c7223 */ /* 0x000fe2000001008c */
[----:B------:R-:W-:Y:S01]  /*0c40*/  HADD2.F32 R221, -RZ, R147.H0_H0 ;  /* 0x20000093ffdd7230 */ /* 0x000fe20000004100 */
[----:B------:R-:W-:Y:S02]  /*0c50*/  FADD.FTZ R72, R72, R183 ;  /* 0x000000b748487221 */ /* 0x000fe40000010000 */
[----:B------:R-:W-:Y:S02]  /*0c60*/  FFMA.FTZ R48, R181, R183, R48 ;  /* 0x000000b7b5307223 */ /* 0x000fe40000010030 */
[----:B------:R-:W-:-:S02]  /*0c70*/  FADD.FTZ R185, -R219, R150 ;  /* 0x00000096dbb97221 */ /* 0x000fc40000010100 */
[C---:B------:R-:W-:Y:S02]  /*0c80*/  FMUL.FTZ R180, R170.reuse, R149 ;  /* 0x00000095aab47220 */ /* 0x040fe40000410000 */
[----:B------:R-:W-:Y:S02]  /*0c90*/  FMUL.FTZ R183, R153, R146 ;  /* 0x0000009299b77220 */ /* 0x000fe40000410000 */
[----:B------:R-:W-:Y:S02]  /*0ca0*/  FADD.FTZ R142, R141, R178 ;  /* 0x000000b28d8e7221 */ /* 0x000fe40000010000 */
[----:B------:R-:W-:Y:S01]  /*0cb0*/  FFMA.FTZ R140, R181, R178, R140 ;  /* 0x000000b2b58c7223 */ /* 0x000fe2000001008c */
[----:B------:R-:W-:Y:S01]  /*0cc0*/  HADD2.F32 R228, -RZ, R147.H1_H1 ;  /* 0x30000093ffe47230 */ /* 0x000fe20000004100 */
[----:B------:R-:W-:Y:S02]  /*0cd0*/  FADD.FTZ R151, -R219, R151 ;  /* 0x00000097db977221 */ /* 0x000fe40000010100 */
        /* <DEDUP_REMOVED lines=20> */
.L_x_6604:
[----:B0-----:R-:W-:Y:S05]  /*0e20*/  BSYNC B1 ;  /* 0x0000000000017941 */ /* 0x001fea0003800000 */
.L_x_6603:
        /* <DEDUP_REMOVED lines=22> */
[--C-:B----4-:R-:W-:Y:S01]  /*0f90*/  HADD2.F32 R141, -RZ, R144.reuse.H0_H0 ;  /* 0x20000090ff8d7230 */ /* 0x110fe20000004100 */
[----:B0-----:R-:W-:Y:S01]  /*0fa0*/  FADD.FTZ R191, -R219, R142 ;  /* 0x0000008edbbf7221 */ /* 0x001fe20000010100 */
[----:B------:R-:W-:Y:S01]  /*0fb0*/  HADD2.F32 R140, -RZ, R145.H1_H1 ;  /* 0x30000091ff8c7230 */ /* 0x000fe20000004100 */
[C---:B-----5:R-:W-:Y:S01]  /*0fc0*/  FMUL.FTZ R192, R170.reuse, R193 ;  /* 0x000000c1aac07220 */ /* 0x060fe20000410000 */
[----:B------:R-:W-:Y:S01]  /*0fd0*/  HADD2.F32 R144, -RZ, R144.H1_H1 ;  /* 0x30000090ff907230 */ /* 0x000fe20000004100 */
[----:B------:R-:W-:-:S02]  /*0fe0*/  FMUL.FTZ R173, R170, R173 ;  /* 0x000000adaaad7220 */ /* 0x000fc40000410000 */
[----:B------:R-:W-:Y:S02]  /*0ff0*/  FMUL.FTZ R190, R34, R141 ;  /* 0x0000008d22be7220 */ /* 0x000fe40000410000 */
[C---:B-1----:R-:W-:Y:S01]  /*1000*/  FMUL.FTZ R188, R170.reuse, R187 ;  /* 0x000000bbaabc7220 */ /* 0x042fe20000410000 */
[----:B------:R-:W-:Y:S01]  /*1010*/  HADD2.F32 R143, -RZ, R145.H0_H0 ;  /* 0x20000091ff8f7230 */ /* 0x000fe20000004100 */
[----:B------:R-:W-:Y:S02]  /*1020*/  FMUL.FTZ R187, R170, R191 ;  /* 0x000000bfaabb7220 */ /* 0x000fe40000410000 */
[----:B------:R-:W-:Y:S02]  /*1030*/  FADD.FTZ R111, R111, R140 ;  /* 0x0000008c6f6f7221 */ /* 0x000fe40000010000 */
[-C--:B------:R-:W-:Y:S02]  /*1040*/  FFMA.FTZ R123, R192, R140.reuse, R123 ;  /* 0x0000008cc07b7223 */ /* 0x080fe4000001007b */
[----:B------:R-:W-:-:S02]  /*1050*/  FMUL.FTZ R191, R31, R140 ;  /* 0x0000008c1fbf7220 */ /* 0x000fc40000410000 */
[----:B------:R-:W-:Y:S02]  /*1060*/  FMUL.FTZ R189, R33, R144 ;  /* 0x0000009021bd7220 */ /* 0x000fe40000410000 */
[----:B------:R-:W-:Y:S02]  /*1070*/  FADD.FTZ R140, R221, R190 ;  /* 0x000000bedd8c7221 */ /* 0x000fe40000010000 */
[C---:B------:R-:W-:Y:S02]  /*1080*/  FFMA.FTZ R228, R173.reuse, R190, R228 ;  /* 0x000000beade47223 */ /* 0x040fe400000100e4 */
[----:B------:R-:W-:Y:S02]  /*1090*/  FADD.FTZ R108, R108, R141 ;  /* 0x0000008d6c6c7221 */ /* 0x000fe40000010000 */
[----:B------:R-:W-:Y:S02]  /*10a0*/  FFMA.FTZ R120, R173, R141, R120 ;  /* 0x0000008dad787223 */ /* 0x000fe40000010078 */
        /* <DEDUP_REMOVED lines=9> */
[C---:B------:R-:W-:Y:S02]  /*1140*/  FADD.FTZ R149, -R219.reuse, R149 ;  /* 0x00000095db957221 */ /* 0x040fe40000010100 */
[----:B------:R-:W-:Y:S02]  /*1150*/  FMUL.FTZ R196, R30, R195 ;  /* 0x000000c31ec47220 */ /* 0x000fe40000410000 */
[----:B------:R-:W-:Y:S02]  /*1160*/  FADD.FTZ R141, R140, R191 ;  /* 0x000000bf8c8d7221 */ /* 0x000fe40000010000 */
[----:B------:R-:W-:Y:S01]  /*1170*/  FFMA.FTZ R228, R192, R191, R228 ;  /* 0x000000bfc0e47223 */ /* 0x000fe200000100e4 */
[----:B------:R-:W-:Y:S01]  /*1180*/  HADD2.F32 R199, -RZ, R147.H0_H0 ;  /* 0x20000093ffc77230 */ /* 0x000fe20000004100 */
[----:B------:R-:W-:Y:S02]  /*1190*/  FADD.FTZ R197, -R219, R150 ;  /* 0x00000096dbc57221 */ /* 0x000fe40000010100 */
[----:B------:R-:W-:-:S02]  /*11a0*/  FADD.FTZ R124, R124, R195 ;  /* 0x000000c37c7c7221 */ /* 0x000fc40000010000 */
[----:B------:R-:W-:Y:S02]  /*11b0*/  FFMA.FTZ R56, R193, R195, R56 ;  /* 0x000000c3c1387223 */ /* 0x000fe40000010038 */
[C---:B------:R-:W-:Y:S02]  /*11c0*/  FMUL.FTZ R198, R170.reuse, R149 ;  /* 0x00000095aac67220 */ /* 0x040fe40000410000 */
[----:B------:R-:W-:Y:S02]  /*11d0*/  FMUL.FTZ R195, R29, R146 ;  /* 0x000000921dc37220 */ /* 0x000fe40000410000 */
[----:B------:R-:W-:Y:S02]  /*11e0*/  FADD.FTZ R140, R141, R196 ;  /* 0x000000c48d8c7221 */ /* 0x000fe40000010000 */
[----:B------:R-:W-:Y:S01]  /*11f0*/  FFMA.FTZ R228, R193, R196, R228 ;  /* 0x000000c4c1e47223 */ /* 0x000fe200000100e4 */
[----:B------:R-:W-:Y:S01]  /*1200*/  HADD2.F32 R142, -RZ, R147.H1_H1 ;  /* 0x30000093ff8e7230 */ /* 0x000fe20000004100 */
        /* <DEDUP_REMOVED lines=21> */
.L_x_6606:
[----:B------:R-:W-:Y:S05]  /*1360*/  BSYNC B1 ;  /* 0x0000000000017941 */ /* 0x000fea0003800000 */
.L_x_6605:
        /* <DEDUP_REMOVED lines=19> */
[C---:B0-----:R-:W-:Y:S01]  /*14a0*/  FADD.FTZ R207, -R219.reuse, R143 ;  /* 0x0000008fdbcf7221 */ /* 0x041fe20000010100 */
[--C-:B---3--:R-:W-:Y:S01]  /*14b0*/  HADD2.F32 R141, -RZ, R144.reuse.H0_H0 ;  /* 0x20000090ff8d7230 */ /* 0x108fe20000004100 */
[C---:B------:R-:W-:Y:S01]  /*14c0*/  FADD.FTZ R171, -R219.reuse, R140 ;  /* 0x0000008cdbab7221 */ /* 0x040fe20000010100 */
[----:B------:R-:W-:Y:S01]  /*14d0*/  HADD2.F32 R140, -RZ, R145.H1_H1 ;  /* 0x30000091ff8c7230 */ /* 0x000fe20000004100 */
[----:B------:R-:W-:Y:S01]  /*14e0*/  FADD.FTZ R203, -R219, R142 ;  /* 0x0000008edbcb7221 */ /* 0x000fe20000010100 */
[----:B------:R-:W-:Y:S01]  /*14f0*/  HADD2.F32 R144, -RZ, R144.H1_H1 ;  /* 0x30000090ff907230 */ /* 0x000fe20000004100 */
[----:B-----5:R-:W-:-:S02]  /*1500*/  FMUL.FTZ R208, R170, R207 ;  /* 0x000000cfaad07220 */ /* 0x020fc40000410000 */
[----:B------:R-:W-:Y:S02]  /*1510*/  FMUL.FTZ R171, R170, R171 ;  /* 0x000000abaaab7220 */ /* 0x000fe40000410000 */
[----:B------:R-:W-:Y:S01]  /*1520*/  FMUL.FTZ R206, R26, R141 ;  /* 0x0000008d1ace7220 */ /* 0x000fe20000410000 */
[----:B------:R-:W-:Y:S01]  /*1530*/  HADD2.F32 R143, -RZ, R145.H0_H0 ;  /* 0x20000091ff8f7230 */ /* 0x000fe20000004100 */
[C---:B-1----:R-:W-:Y:S02]  /*1540*/  FMUL.FTZ R204, R170.reuse, R201 ;  /* 0x000000c9aacc7220 */ /* 0x042fe40000410000 */
        /* <DEDUP_REMOVED lines=12> */
[--C-:B------:R-:W-:Y:S01]  /*1610*/  HADD2.F32 R209, -RZ, R146.reuse.H0_H0 ;  /* 0x20000092ffd17230 */ /* 0x100fe20000004100 */
[----:B----4-:R-:W-:Y:S02]  /*1620*/  FADD.FTZ R145, -R219, R148 ;  /* 0x00000094db917221 */ /* 0x010fe40000010100 */
        /* <DEDUP_REMOVED lines=38> */
.L_x_6608:
[----:B------:R-:W-:Y:S05]  /*1890*/  BSYNC B1 ;  /* 0x0000000000017941 */ /* 0x000fea0003800000 */
.L_x_6607:
[----:B-----5:R-:W-:Y:S01]  /*18a0*/  @P0 HADD2.F32 R168, -RZ, R217.H0_H0 ;  /* 0x200000d9ffa80230 */ /* 0x020fe20000004100 */
[----:B------:R-:W-:Y:S05]  /*18b0*/  BRA.DIV ~URZ, `(.L_x_6609) ;  /* 0x00002ce27f007947 */ /* 0x000fea000b800000 */
[----:B------:R0:W1:Y:S02]  /*18c0*/  SHFL.BFLY PT, R142, R221, 0x1, 0x1f ;  /* 0x0c201f00dd8e7f89 */ /* 0x00006400000e0000 */
.L_x_6628:
        /* <DEDUP_REMOVED lines=18> */
.L_x_6629:
        /* <DEDUP_REMOVED lines=24> */
[----:B------:R-:W-:Y:S01]  /*1b70*/  FMUL.FTZ R145, R170, R145 ;  /* 0x00000091aa917220 */ /* 0x000fe20000410000 */
[----:B------:R-:W-:-:S03]  /*1b80*/  MOV R234, RZ ;  /* 0x000000ff00ea7202 */ /* 0x000fc60000000f00 */
[----:B------:R-:W-:-:S04]  /*1b90*/  @P0 FADD.FTZ R145, R112, R145 ;  /* 0x0000009170910221 */ /* 0x000fc80000010000 */
[----:B------:R-:W-:-:S04]  /*1ba0*/  FMUL.FTZ R144, R145, R168 ;  /* 0x000000a891907220 */ /* 0x000fc80000410000 */
[----:B------:R-:W-:Y:S02]  /*1bb0*/  FMUL.FTZ R217, R144, c[0x0][0x1e8] ;  /* 0x00007a0090d97a20 */ /* 0x000fe40000410000 */
[----:B------:R-:W-:Y:S02]  /*1bc0*/  FMUL.FTZ R144, R170, R147 ;  /* 0x00000093aa907220 */ /* 0x000fe40000410000 */
[----:B------:R-:W-:Y:S02]  /*1bd0*/  FFMA.FTZ R147, R177, R150, R231 ;  /* 0x00000096b1937223 */ /* 0x000fe400000100e7 */
[----:B------:R-:W-:Y:S02]  /*1be0*/  @P0 FADD.FTZ R144, R113, R144 ;  /* 0x0000009071900221 */ /* 0x000fe40000010000 */
[----:B------:R-:W-:Y:S02]  /*1bf0*/  FADD.FTZ R147, R176, -R147 ;  /* 0x80000093b0937221 */ /* 0x000fe40000010000 */
[----:B------:R-:W-:-:S02]  /*1c00*/  @P6 FMUL.FTZ R151, R18, R217 ;  /* 0x000000d912976220 */ /* 0x000fc40000410000 */
[----:B------:R-:W-:-:S04]  /*1c10*/  FMUL.FTZ R147, R170, R147 ;  /* 0x00000093aa937220 */ /* 0x000fc80000410000 */
[----:B------:R-:W-:Y:S01]  /*1c20*/  @P0 FADD.FTZ R147, R114, R147 ;  /* 0x0000009372930221 */ /* 0x000fe20000010000 */
[--C-:B--2---:R-:W-:Y:S02]  /*1c30*/  @P6 HADD2.F32 R146, -RZ, R140.reuse.H0_H0 ;  /* 0x2000008cff926230 */ /* 0x104fe40000004100 */
[----:B------:R-:W-:-:S03]  /*1c40*/  @P1 HADD2.F32 R140, -RZ, R140.H1_H1 ;  /* 0x3000008cff8c1230 */ /* 0x000fc60000004100 */
[----:B------:R-:W-:Y:S01]  /*1c50*/  @P6 FMUL.FTZ R149, R217, R146 ;  /* 0x00000092d9956220 */ /* 0x000fe20000410000 */
[----:B------:R-:W-:Y:S01]  /*1c60*/  LOP3.LUT P6, RZ, R226, 0xff0000, RZ, 0xc0, !PT ;  /* 0x00ff0000e2ff7812 */ /* 0x000fe200078cc0ff */
[-C--:B------:R-:W-:Y:S01]  /*1c70*/  FMUL.FTZ R146, R144, R168.reuse ;  /* 0x000000a890927220 */ /* 0x080fe20000410000 */
[----:B------:R-:W-:Y:S01]  /*1c80*/  HFMA2.MMA R217, -RZ, RZ, 0, 0 ;  /* 0x00000000ffd97435 */ /* 0x000fe200000001ff */
[----:B------:R-:W-:Y:S02]  /*1c90*/  FADD.FTZ R84, R84, R149 ;  /* 0x0000009554547221 */ /* 0x000fe40000010000 */
[----:B------:R-:W-:Y:S02]  /*1ca0*/  FMUL.FTZ R229, R146, c[0x0][0x1e8] ;  /* 0x00007a0092e57a20 */ /* 0x000fe40000410000 */
[----:B------:R-:W-:Y:S02]  /*1cb0*/  FMUL.FTZ R146, R147, R168 ;  /* 0x000000a893927220 */ /* 0x000fe40000410000 */
[----:B------:R-:W-:Y:S01]  /*1cc0*/  @P1 FMUL.FTZ R230, R229, R140 ;  /* 0x0000008ce5e61220 */ /* 0x000fe20000410000 */
[----:B------:R-:W-:Y:S01]  /*1cd0*/  MOV R140, RZ ;  /* 0x000000ff008c7202 */ /* 0x000fe20000000f00 */
[----:B------:R-:W-:Y:S01]  /*1ce0*/  @P1 FMUL.FTZ R140, R17, R229 ;  /* 0x000000e5118c1220 */ /* 0x000fe20000410000 */
[----:B------:R-:W-:Y:S01]  /*1cf0*/  ISETP.NE.U32.AND P1, PT, RZ, c[0x0][0x258], PT ;  /* 0x00009600ff007a0c */ /* 0x000fe20003f25070 */
[----:B------:R-:W-:Y:S01]  /*1d00*/  @P6 HADD2.F32 R221, -RZ, R141.H0_H0 ;  /* 0x2000008dffdd6230 */ /* 0x000fe20000004100 */
[----:B------:R-:W-:-:S02]  /*1d10*/  FMUL.FTZ R146, R146, c[0x0][0x1e8] ;  /* 0x00007a0092927a20 */ /* 0x000fc40000410000 */
[----:B------:R-:W-:Y:S01]  /*1d20*/  ISETP.NE.AND.EX P1, PT, RZ, c[0x0][0x25c], PT, P1 ;  /* 0x00009700ff007a0c */ /* 0x000fe20003f25310 */
[--C-:B------:R-:W-:Y:S02]  /*1d30*/  FFMA.FTZ R229, R185, R150, R231.reuse ;  /* 0x00000096b9e57223 */ /* 0x100fe400000100e7 */
[----:B------:R-:W-:Y:S01]  /*1d40*/  @P6 FMUL.FTZ R217, R146, R221 ;  /* 0x000000dd92d96220 */ /* 0x000fe20000410000 */
[----:B------:R-:W-:Y:S01]  /*1d50*/  SEL R129, R144, R129, P1 ;  /* 0x0000008190817207 */ /* 0x000fe20000800000 */
[----:B------:R-:W-:Y:S01]  /*1d60*/  @P6 FMUL.FTZ R219, R16, R146 ;  /* 0x0000009210db6220 */ /* 0x000fe20000410000 */
        /* <DEDUP_REMOVED lines=33> */
[----:B------:R-:W-:Y:S01]  /*1f80*/  FMUL.FTZ R240, R146, c[0x0][0x1e8] ;  /* 0x00007a0092f07a20 */ /* 0x000fe20000410000 */
[----:B------:R-:W-:Y:S01]  /*1f90*/  LOP3.LUT P1, RZ, R227, 0xff, RZ, 0xc0, !PT ;  /* 0x000000ffe3ff7812 */ /* 0x000fe2000782c0ff */
[----:B------:R-:W-:Y:S01]  /*1fa0*/  @P6 IMAD.WIDE.U32 R144, R169, R144, c[0x0][0x258] ;  /* 0x00009600a9906625 */ /* 0x000fe200078e0090 */
[----:B------:R-:W-:-:S03]  /*1fb0*/  LOP3.LUT P0, RZ, R226, 0xff000000, RZ, 0xc0, !PT ;  /* 0xff000000e2ff7812 */ /* 0x000fc6000780c0ff */
[----:B------:R-:W-:Y:S01]  /*1fc0*/  FMUL.FTZ R147, R147, c[0x0][0x1e8] ;  /* 0x00007a0093937a20 */ /* 0x000fe20000410000 */
[----:B------:R-:W-:Y:S01]  /*1fd0*/  @P6 STG.E.128 [R144.64], R128 ;  /* 0x0000008090006986 */ /* 0x000fe2000c101d04 */
[-C--:B------:R-:W-:Y:S02]  /*1fe0*/  FMUL.FTZ R231, R231, R168.reuse ;  /* 0x000000a8e7e77220 */ /* 0x080fe40000410000 */
[-C--:B------:R-:W-:Y:S01]  /*1ff0*/  FMUL.FTZ R238, R238, R168.reuse ;  /* 0x000000a8eeee7220 */ /* 0x080fe20000410000 */
[----:B------:R0:W-:Y:S01]  /*2000*/  @P6 STG.E.128 [R144.64+0x10], R52 ;  /* 0x0000103490006986 */ /* 0x0001e2000c101d04 */
[----:B------:R-:W-:Y:S01]  /*2010*/  LOP3.LUT P6, RZ, R227, 0xff000000, RZ, 0xc0, !PT ;  /* 0xff000000e3ff7812 */ /* 0x000fe200078cc0ff */
[----:B------:R-:W-:Y:S01]  /*2020*/  FMUL.FTZ R236, R236, R168 ;  /* 0x000000a8ecec7220 */ /* 0x000fe20000410000 */
[----:B------:R-:W-:Y:S01]  /*2030*/  @P1 HADD2.F32 R146, -RZ, R142.H0_H0 ;  /* 0x2000008eff921230 */ /* 0x000fe20000004100 */
[----:B------:R-:W-:Y:S01]  /*2040*/  @P1 FMUL.FTZ R229, R14, R147 ;  /* 0x000000930ee51220 */ /* 0x000fe20000410000 */
[----:B------:R-:W-:Y:S01]  /*2050*/  @P0 HADD2.F32 R141, -RZ, R141.H1_H1 ;  /* 0x3000008dff8d0230 */ /* 0x000fe20000004100 */
[----:B------:R-:W-:-:S02]  /*2060*/  @P0 FMUL.FTZ R234, R15, R240 ;  /* 0x000000f00fea0220 */ /* 0x000fc40000410000 */
[----:B------:R-:W-:Y:S01]  /*2070*/  @P1 FMUL.FTZ R221, R147, R146 ;  /* 0x0000009293dd1220 */ /* 0x000fe20000410000 */
[C---:B------:R-:W-:Y:S01]  /*2080*/  LOP3.LUT P1, RZ, R227.reuse, 0xff0000, RZ, 0xc0, !PT ;  /* 0x00ff0000e3ff7812 */ /* 0x040fe2000782c0ff */
[----:B------:R-:W-:Y:S01]  /*2090*/  @P0 FMUL.FTZ R232, R240, R141 ;  /* 0x0000008df0e80220 */ /* 0x000fe20000410000 */
[----:B------:R-:W-:Y:S01]  /*20a0*/  LOP3.LUT P0, RZ, R227, 0xff00, RZ, 0xc0, !PT ;  /* 0x0000ff00e3ff7812 */ /* 0x000fe2000780c0ff */
[----:B------:R-:W-:Y:S01]  /*20b0*/  FMUL.FTZ R231, R231, c[0x0][0x1e8] ;  /* 0x00007a00e7e77a20 */ /* 0x000fe20000410000 */
[----:B------:R-:W-:Y:S01]  /*20c0*/  CS2R R146, SRZ ;  /* 0x0000000000927805 */ /* 0x000fe2000001ff00 */
[----:B------:R-:W-:Y:S02]  /*20d0*/  FMUL.FTZ R238, R238, c[0x0][0x1e8] ;  /* 0x00007a00eeee7a20 */ /* 0x000fe40000410000 */
[----:B------:R-:W-:Y:S01]  /*20e0*/  FMUL.FTZ R236, R236, c[0x0][0x1e8] ;  /* 0x00007a00ecec7a20 */ /* 0x000fe20000410000 */
[----:B0-----:R-:W-:Y:S01]  /*20f0*/  HFMA2.MMA R144, -RZ, RZ, 0, 0 ;  /* 0x00000000ff907435 */ /* 0x001fe200000001ff */
[----:B------:R-:W-:Y:S01]  /*2100*/  F2FP.PACK_AB R145, R234, R219 ;  /* 0x000000dbea91723e */ /* 0x000fe200000000ff */
[----:B------:R-:W-:-:S03]  /*2110*/  FADD.FTZ R85, R85, R230 ;  /* 0x000000e655557221 */ /* 0x000fc60000010000 */
[----:B------:R-:W-:Y:S01]  /*2120*/  @P1 FMUL.FTZ R147, R12, R231 ;  /* 0x000000e70c931220 */ /* 0x000fe20000410000 */
[--C-:B------:R-:W-:Y:S01]  /*2130*/  @P1 HADD2.F32 R219, -RZ, R143.reuse.H0_H0 ;  /* 0x2000008fffdb1230 */ /* 0x100fe20000004100 */
[----:B------:R-:W-:Y:S02]  /*2140*/  @P6 FMUL.FTZ R144, R11, R238 ;  /* 0x000000ee0b906220 */ /* 0x000fe40000410000 */
[----:B------:R-:W-:Y:S02]  /*2150*/  @P0 FMUL.FTZ R146, R13, R236 ;  /* 0x000000ec0d920220 */ /* 0x000fe40000410000 */
[----:B------:R-:W-:Y:S01]  /*2160*/  FADD.FTZ R86, R86, R217 ;  /* 0x000000d956567221 */ /* 0x000fe20000010000 */
[----:B------:R-:W-:Y:S01]  /*2170*/  F2FP.PACK_AB R147, R144, R147 ;  /* 0x000000939093723e */ /* 0x000fe200000000ff */
[----:B------:R-:W-:Y:S01]  /*2180*/  FADD.FTZ R87, R87, R232 ;  /* 0x000000e857577221 */ /* 0x000fe20000010000 */
[----:B------:R-:W-:Y:S01]  /*2190*/  F2FP.PACK_AB R144, R140, R151 ;  /* 0x000000978c90723e */ /* 0x000fe200000000ff */
[C---:B------:R-:W-:Y:S01]  /*21a0*/  IMAD.WIDE.U32 R140, R169.reuse, R228, c[0x0][0x248] ;  /* 0x00009200a98c7625 */ /* 0x040fe200078e00e4 */
[----:B------:R-:W-:Y:S01]  /*21b0*/  F2FP.PACK_AB R146, R146, R229 ;  /* 0x000000e59292723e */ /* 0x000fe200000000ff */
[----:B------:R-:W-:Y:S01]  /*21c0*/  @P0 HADD2.F32 R151, -RZ, R142.H1_H1 ;  /* 0x3000008eff970230 */ /* 0x000fe20000004100 */
[----:B------:R-:W-:Y:S01]  /*21d0*/  MOV R228, RZ ;  /* 0x000000ff00e47202 */ /* 0x000fe20000000f00 */
[----:B------:R-:W-:Y:S01]  /*21e0*/  @P6 HADD2.F32 R229, -RZ, R143.H1_H1 ;  /* 0x3000008fffe56230 */ /* 0x000fe20000004100 */
[----:B------:R-:W-:Y:S01]  /*21f0*/  CS2R R142, SRZ ;  /* 0x00000000008e7805 */ /* 0x000fe2000001ff00 */
[----:B------:R0:W-:Y:S01]  /*2200*/  STG.E.128 [R140.64], R144 ;  /* 0x000000908c007986 */ /* 0x0001e2000c101d04 */
[----:B------:R-:W-:Y:S01]  /*2210*/  @P0 FMUL.FTZ R142, R236, R151 ;  /* 0x00000097ec8e0220 */ /* 0x000fe20000410000 */
[----:B------:R-:W-:Y:S01]  /*2220*/  IADD3 R169, R169, 0x20, RZ ;  /* 0x00000020a9a97810 */ /* 0x000fe20007ffe0ff */
[----:B------:R-:W-:-:S02]  /*2230*/  @P1 FMUL.FTZ R143, R231, R219 ;  /* 0x000000dbe78f1220 */ /* 0x000fc40000410000 */
[----:B------:R-:W-:Y:S02]  /*2240*/  @P6 FMUL.FTZ R228, R238, R229 ;  /* 0x000000e5eee46220 */ /* 0x000fe40000410000 */
[----:B------:R-:W-:Y:S02]  /*2250*/  FADD.FTZ R88, R88, R221 ;  /* 0x000000dd58587221 */ /* 0x000fe40000010000 */
[----:B------:R-:W-:Y:S02]  /*2260*/  FADD.FTZ R89, R89, R142 ;  /* 0x0000008e59597221 */ /* 0x000fe40000010000 */
[----:B------:R-:W-:Y:S02]  /*2270*/  FADD.FTZ R90, R90, R143 ;  /* 0x0000008f5a5a7221 */ /* 0x000fe40000010000 */
[----:B------:R-:W-:Y:S02]  /*2280*/  FADD.FTZ R91, R91, R228 ;  /* 0x000000e45b5b7221 */ /* 0x000fe40000010000 */
.L_x_6612:
[----:B------:R-:W-:Y:S05]  /*2290*/  BSYNC B1 ;  /* 0x0000000000017941 */ /* 0x000fea0003800000 */
.L_x_6611:
[----:B------:R-:W-:Y:S01]  /*22a0*/  BSSY B1, `(.L_x_6613) ;  /* 0x0000086000017945 */ /* 0x000fe20003800000 */
[----:B------:R-:W-:Y:S05]  /*22b0*/  @!P4 BRA `(.L_x_6614) ;  /* 0x000008400000c947 */ /* 0x000fea0003800000 */
[----:B------:R-:W-:-:S10]  /*22c0*/  HFMA2.MMA R228, -RZ, RZ, 0, 9.5367431640625e-07 ;  /* 0x00000010ffe47435 */ /* 0x000fd400000001ff */
[----:B0-----:R-:W-:-:S06]  /*22d0*/  IMAD.WIDE.U32 R140, R169, R228, c[0x0][0x170] ;  /* 0x00005c00a98c7625 */ /* 0x001fcc00078e00e4 */
[----:B------:R-:W2:Y:S01]  /*22e0*/  LDG.E.128 R140, [R140.64] ;  /* 0x000000048c8c7981 */ /* 0x000ea2000c1e1d00 */
[----:B------:R-:W-:Y:S01]  /*22f0*/  ISETP.NE.U32.AND P0, PT, RZ, c[0x0][0x218], PT ;  /* 0x00008600ff007a0c */ /* 0x000fe20003f05070 */
[----:B------:R-:W-:Y:S01]  /*2300*/  HFMA2.MMA R149, -RZ, RZ, 0, 0 ;  /* 0x00000000ff957435 */ /* 0x000fe200000001ff */
[----:B------:R-:W-:Y:S01]  /*2310*/  FSEL R231, R148, RZ, !P2 ;  /* 0x000000ff94e77208 */ /* 0x000fe20005000000 */
[----:B------:R-:W-:Y:S01]  /*2320*/  HFMA2.MMA R230, -RZ, RZ, 0, 0 ;  /* 0x00000000ffe67435 */ /* 0x000fe200000001ff */
[----:B------:R-:W-:Y:S02]  /*2330*/  ISETP.NE.AND.EX P0, PT, RZ, c[0x0][0x21c], PT, P0 ;  /* 0x00008700ff007a0c */ /* 0x000fe40003f05300 */
[----:B------:R-:W-:Y:S01]  /*2340*/  MOV R144, R224 ;  /* 0x000000e000907202 */ /* 0x000fe20000000f00 */
[-CC-:B------:R-:W-:Y:S01]  /*2350*/  FFMA.FTZ R145, R173, R150.reuse, R231.reuse ;  /* 0x00000096ad917223 */ /* 0x180fe200000100e7 */
[----:B------:R-:W-:Y:S01]  /*2360*/  LOP3.LUT P1, RZ, R224, 0xff00, RZ, 0xc0, !PT ;  /* 0x0000ff00e0ff7812 */ /* 0x000fe2000782c0ff */
[-C--:B------:R-:W-:Y:S01]  /*2370*/  FFMA.FTZ R146, R188, R150.reuse, R231 ;  /* 0x00000096bc927223 */ /* 0x080fe200000100e7 */
[----:B------:R-:W-:Y:S01]  /*2380*/  LOP3.LUT P6, RZ, R144, 0xff, RZ, 0xc0, !PT ;  /* 0x000000ff90ff7812 */ /* 0x000fe200078cc0ff */
[----:B------:R-:W-:Y:S01]  /*2390*/  FADD.FTZ R145, R190, -R145 ;  /* 0x80000091be917221 */ /* 0x000fe20000010000 */
[----:B------:R-:W-:Y:S01]  /*23a0*/  MOV R151, RZ ;  /* 0x000000ff00977202 */ /* 0x000fe20000000f00 */
[----:B------:R-:W-:Y:S01]  /*23b0*/  FADD.FTZ R147, R189, -R146 ;  /* 0x80000092bd937221 */ /* 0x000fe20000010000 */
[----:B------:R-:W-:Y:S01]  /*23c0*/  MOV R219, RZ ;  /* 0x000000ff00db7202 */ /* 0x000fe20000000f00 */
[----:B------:R-:W-:Y:S01]  /*23d0*/  FMUL.FTZ R145, R170, R145 ;  /* 0x00000091aa917220 */ /* 0x000fe20000410000 */
[----:B------:R-:W-:Y:S01]  /*23e0*/  MOV R234, RZ ;  /* 0x000000ff00ea7202 */ /* 0x000fe20000000f00 */
[----:B------:R-:W-:-:S02]  /*23f0*/  FFMA.FTZ R232, R202, R150, R231 ;  /* 0x00000096cae87223 */ /* 0x000fc400000100e7 */
[----:B------:R-:W-:Y:S02]  /*2400*/  @P0 FADD.FTZ R145, R40, R145 ;  /* 0x0000009128910221 */ /* 0x000fe40000010000 */
[----:B------:R-:W-:Y:S01]  /*2410*/  FADD.FTZ R233, R199, -R232 ;  /* 0x800000e8c7e97221 */ /* 0x000fe20000010000 */
[----:B------:R-:W-:Y:S01]  /*2420*/  HFMA2.MMA R232, -RZ, RZ, 0, 0 ;  /* 0x00000000ffe87435 */ /* 0x000fe200000001ff */
[----:B------:R-:W-:Y:S02]  /*2430*/  FMUL.FTZ R144, R145, R168 ;  /* 0x000000a891907220 */ /* 0x000fe40000410000 */
[----:B------:R-:W-:Y:S02]  /*2440*/  FMUL.FTZ R238, R170, R233 ;  /* 0x000000e9aaee7220 */ /* 0x000fe40000410000 */
[----:B------:R-:W-:Y:S02]  /*2450*/  FMUL.FTZ R217, R144, c[0x0][0x1e8] ;  /* 0x00007a0090d97a20 */ /* 0x000fe40000410000 */
[----:B------:R-:W-:-:S02]  /*2460*/  FMUL.FTZ R144, R170, R147 ;  /* 0x00000093aa907220 */ /* 0x000fc40000410000 */
[----:B------:R-:W-:Y:S02]  /*2470*/  FFMA.FTZ R147, R187, R150, R231 ;  /* 0x00000096bb937223 */ /* 0x000fe400000100e7 */
[----:B------:R-:W-:Y:S02]  /*2480*/  @P0 FADD.FTZ R144, R41, R144 ;  /* 0x0000009029900221 */ /* 0x000fe40000010000 */
[----:B------:R-:W-:Y:S02]  /*2490*/  FADD.FTZ R147, R194, -R147 ;  /* 0x80000093c2937221 */ /* 0x000fe40000010000 */
[----:B------:R-:W-:Y:S02]  /*24a0*/  @P6 FMUL.FTZ R151, R10, R217 ;  /* 0x000000d90a976220 */ /* 0x000fe40000410000 */
[----:B------:R-:W-:Y:S02]  /*24b0*/  FMUL.FTZ R147, R170, R147 ;  /* 0x00000093aa937220 */ /* 0x000fe40000410000 */
[----:B------:R-:W-:-:S02]  /*24c0*/  @P0 FADD.FTZ R238, R39, R238 ;  /* 0x000000ee27ee0221 */ /* 0x000fc40000010000 */
        /* <DEDUP_REMOVED lines=45> */
[C---:B------:R-:W-:Y:S01]  /*27a0*/  SEL R52, R147.reuse, R52, P1 ;  /* 0x0000003493347207 */ /* 0x040fe20000800000 */
[-C--:B------:R-:W-:Y:S01]  /*27b0*/  FMUL.FTZ R146, R146, R168.reuse ;  /* 0x000000a892927220 */ /* 0x080fe20000410000 */
        /* <DEDUP_REMOVED lines=19> */
[----:B------:R-:W-:Y:S01]  /*28f0*/  LOP3.LUT P1, RZ, R225, 0xff0000, RZ, 0xc0, !PT ;  /* 0x00ff0000e1ff7812 */ /* 0x000fe2000782c0ff */
        /* <DEDUP_REMOVED lines=32> */
.L_x_6614:
[----:B------:R-:W-:Y:S05]  /*2b00*/  BSYNC B1 ;  /* 0x0000000000017941 */ /* 0x000fea0003800000 */
.L_x_6613:
[----:B------:R-:W-:Y:S01]  /*2b10*/  BSSY B1, `(.L_x_6615) ;  /* 0x0000083000017945 */ /* 0x000fe20003800000 */
[----:B------:R-:W-:Y:S05]  /*2b20*/  @!P5 BRA `(.L_x_6616) ;  /* 0x000008100000d947 */ /* 0x000fea0003800000 */
[----:B0-----:R-:W-:-:S10]  /*2b30*/  HFMA2.MMA R140, -RZ, RZ, 0, 9.5367431640625e-07 ;  /* 0x00000010ff8c7435 */ /* 0x001fd400000001ff */
[----:B------:R-:W-:-:S06]  /*2b40*/  IMAD.WIDE.U32 R140, R169, R140, c[0x0][0x170] ;  /* 0x00005c00a98c7625 */ /* 0x000fcc00078e008c */
[----:B------:R-:W2:Y:S01]  /*2b50*/  LDG.E.128 R140, [R140.64] ;  /* 0x000000048c8c7981 */ /* 0x000ea2000c1e1d00 */
[----:B------:R-:W-:Y:S01]  /*2b60*/  MOV R144, R222 ;  /* 0x000000de00907202 */ /* 0x000fe20000000f00 */
[----:B------:R-:W-:Y:S01]  /*2b70*/  HFMA2.MMA R228, -RZ, RZ, 0, 0 ;  /* 0x00000000ffe47435 */ /* 0x000fe200000001ff */
[----:B------:R-:W-:Y:S02]  /*2b80*/  FSEL R149, R148, RZ, !P2 ;  /* 0x000000ff94957208 */ /* 0x000fe40005000000 */
[----:B------:R-:W-:Y:S02]  /*2b90*/  ISETP.NE.U32.AND P1, PT, RZ, c[0x0][0x218], PT ;  /* 0x00008600ff007a0c */ /* 0x000fe40003f25070 */
[----:B------:R-:W-:Y:S01]  /*2ba0*/  ISETP.NE.U32.AND P2, PT, RZ, c[0x0][0x258], PT ;  /* 0x00009600ff007a0c */ /* 0x000fe20003f45070 */
[-CC-:B------:R-:W-:Y:S01]  /*2bb0*/  FFMA.FTZ R145, R171, R150.reuse, R149.reuse ;  /* 0x00000096ab917223 */ /* 0x180fe20000010095 */
[----:B------:R-:W-:Y:S01]  /*2bc0*/  LOP3.LUT P6, RZ, R144, 0xff, RZ, 0xc0, !PT ;  /* 0x000000ff90ff7812 */ /* 0x000fe200078cc0ff */
[-CC-:B------:R-:W-:Y:S01]  /*2bd0*/  FFMA.FTZ R144, R204, R150.reuse, R149.reuse ;  /* 0x00000096cc907223 */ /* 0x180fe20000010095 */
[----:B------:R-:W-:Y:S01]  /*2be0*/  ISETP.NE.AND.EX P1, PT, RZ, c[0x0][0x21c], PT, P1 ;  /* 0x00008700ff007a0c */ /* 0x000fe20003f25310 */
[-CC-:B------:R-:W-:Y:S01]  /*2bf0*/  FFMA.FTZ R147, R201, R150.reuse, R149.reuse ;  /* 0x00000096c9937223 */ /* 0x180fe20000010095 */
[----:B------:R-:W-:Y:S01]  /*2c00*/  ISETP.NE.AND.EX P2, PT, RZ, c[0x0][0x25c], PT, P2 ;  /* 0x00009700ff007a0c */ /* 0x000fe20003f45320 */
[-CC-:B------:R-:W-:Y:S01]  /*2c10*/  FFMA.FTZ R146, R208, R150.reuse, R149.reuse ;  /* 0x00000096d0927223 */ /* 0x180fe20000010095 */
        /* <DEDUP_REMOVED lines=16> */
[C---:B------:R-:W-:Y:S01]  /*2d20*/  FMUL.FTZ R221, R170.reuse, R151 ;  /* 0x00000097aadd7220 */ /* 0x040fe20000410000 */
[----:B------:R-:W-:Y:S01]  /*2d30*/  CS2R R148, SRZ ;  /* 0x0000000000947805 */ /* 0x000fe2000001ff00 */
[C---:B------:R-:W-:Y:S01]  /*2d40*/  FMUL.FTZ R232, R170.reuse, R217 ;  /* 0x000000d9aae87220 */ /* 0x040fe20000410000 */
[----:B------:R-:W-:Y:S01]  /*2d50*/  CS2R R150, SRZ ;  /* 0x0000000000967805 */ /* 0x000fe2000001ff00 */
[C---:B------:R-:W-:Y:S01]  /*2d60*/  FMUL.FTZ R229, R170.reuse, R219 ;  /* 0x000000dbaae57220 */ /* 0x040fe20000410000 */
[----:B------:R-:W-:Y:S01]  /*2d70*/  MOV R217, RZ ;  /* 0x000000ff00d97202 */ /* 0x000fe20000000f00 */
[C---:B------:R-:W-:Y:S01]  /*2d80*/  FMUL.FTZ R234, R170.reuse, R231 ;  /* 0x000000e7aaea7220 */ /* 0x040fe20000410000 */
[----:B------:R-:W-:Y:S01]  /*2d90*/  MOV R219, RZ ;  /* 0x000000ff00db7202 */ /* 0x000fe20000000f00 */
[----:B------:R-:W-:-:S02]  /*2da0*/  FMUL.FTZ R233, R170, R233 ;  /* 0x000000e9aae97220 */ /* 0x000fc40000410000 */
[----:B------:R-:W-:Y:S01]  /*2db0*/  FMUL.FTZ R236, R170, R235 ;  /* 0x000000ebaaec7220 */ /* 0x000fe20000410000 */
[----:B------:R-:W-:Y:S01]  /*2dc0*/  HFMA2.MMA R170, -RZ, RZ, 0, 0 ;  /* 0x00000000ffaa7435 */ /* 0x000fe200000001ff */
        /* <DEDUP_REMOVED lines=18> */
[----:B------:R-:W-:Y:S01]  /*2ef0*/  FMUL.FTZ R147, R147, c[0x0][0x1e8] ;  /* 0x00007a0093937a20 */ /* 0x000fe20000410000 */
[----:B------:R-:W-:Y:S01]  /*2f00*/  SEL R55, R236, R55, P0 ;  /* 0x00000037ec377207 */ /* 0x000fe20000000000 */
[-C--:B------:R-:W-:Y:S01]  /*2f10*/  FMUL.FTZ R232, R232, R168.reuse ;  /* 0x000000a8e8e87220 */ /* 0x080fe20000410000 */
[----:B------:R-:W-:Y:S01]  /*2f20*/  @P2 LEA.HI.X R145, R169, c[0x0][0x25c], RZ, 0x5, P1 ;  /* 0x00009700a9912a11 */ /* 0x000fe200008f2cff */
[----:B------:R-:W-:Y:S01]  /*2f30*/  FMUL.FTZ R230, R230, c[0x0][0x1e8] ;  /* 0x00007a00e6e67a20 */ /* 0x000fe20000410000 */
[C---:B------:R-:W-:Y:S01]  /*2f40*/  LOP3.LUT P0, RZ, R222.reuse, 0xff00, RZ, 0xc0, !PT ;  /* 0x0000ff00deff7812 */ /* 0x040fe2000780c0ff */
[----:B------:R-:W-:Y:S01]  /*2f50*/  FMUL.FTZ R221, R221, R168 ;  /* 0x000000a8dddd7220 */ /* 0x000fe20000410000 */
[----:B------:R-:W-:Y:S01]  /*2f60*/  LOP3.LUT P1, RZ, R222, 0xff0000, RZ, 0xc0, !PT ;  /* 0x00ff0000deff7812 */ /* 0x000fe2000782c0ff */
[----:B------:R-:W-:Y:S01]  /*2f70*/  @P2 STG.E.128 [R144.64], R128 ;  /* 0x0000008090002986 */ /* 0x000fe2000c101d04 */
[----:B------:R-:W-:-:S02]  /*2f80*/  @P6 FMUL.FTZ R170, R0, R147 ;  /* 0x0000009300aa6220 */ /* 0x000fc40000410000 */
[----:B------:R-:W-:Y:S01]  /*2f90*/  FMUL.FTZ R232, R232, c[0x0][0x1e8] ;  /* 0x00007a00e8e87a20 */ /* 0x000fe20000410000 */
[----:B------:R0:W-:Y:S01]  /*2fa0*/  @P2 STG.E.128 [R144.64+0x10], R52 ;  /* 0x0000103490002986 */ /* 0x0001e2000c101d04 */
[----:B------:R-:W-:Y:S01]  /*2fb0*/  LOP3.LUT P2, RZ, R222, 0xff000000, RZ, 0xc0, !PT ;  /* 0xff000000deff7812 */ /* 0x000fe2000784c0ff */
[----:B------:R-:W-:Y:S02]  /*2fc0*/  FMUL.FTZ R221, R221, c[0x0][0x1e8] ;  /* 0x00007a00dddd7a20 */ /* 0x000fe40000410000 */
[----:B------:R-:W-:Y:S02]  /*2fd0*/  FMUL.FTZ R229, R229, R168 ;  /* 0x000000a8e5e57220 */ /* 0x000fe40000410000 */
[----:B------:R-:W-:Y:S02]  /*2fe0*/  @P0 FMUL.FTZ R217, R161, R230 ;  /* 0x000000e6a1d90220 */ /* 0x000fe40000410000 */
[----:B------:R-:W-:Y:S02]  /*2ff0*/  @P1 FMUL.FTZ R228, R160, R221 ;  /* 0x000000dda0e41220 */ /* 0x000fe40000410000 */
[----:B------:R-:W-:-:S02]  /*3000*/  FMUL.FTZ R234, R234, R168 ;  /* 0x000000a8eaea7220 */ /* 0x000fc40000410000 */
[----:B------:R-:W-:Y:S02]  /*3010*/  FMUL.FTZ R233, R233, R168 ;  /* 0x000000a8e9e97220 */ /* 0x000fe40000410000 */
[----:B------:R-:W-:Y:S02]  /*3020*/  @P2 FMUL.FTZ R219, R163, R232 ;  /* 0x000000e8a3db2220 */ /* 0x000fe40000410000 */
[----:B------:R-:W-:Y:S02]  /*3030*/  FMUL.FTZ R168, R236, R168 ;  /* 0x000000a8eca87220 */ /* 0x000fe40000410000 */
[----:B------:R-:W-:Y:S02]  /*3040*/  FMUL.FTZ R229, R229, c[0x0][0x1e8] ;  /* 0x00007a00e5e57a20 */ /* 0x000fe40000410000 */
[----:B------:R-:W-:Y:S02]  /*3050*/  FMUL.FTZ R233, R233, c[0x0][0x1e8] ;  /* 0x00007a00e9e97a20 */ /* 0x000fe40000410000 */
[----:B------:R-:W-:Y:S01]  /*3060*/  FMUL.FTZ R234, R234, c[0x0][0x1e8] ;  /* 0x00007a00eaea7a20 */ /* 0x000fe20000410000 */
[----:B--2---:R-:W-:-:S02]  /*3070*/  @P6 HADD2.F32 R146, -RZ, R140.H0_H0 ;  /* 0x2000008cff926230 */ /* 0x004fc40000004100 */
[----:B------:R-:W-:Y:S02]  /*3080*/  @P0 HADD2.F32 R140, -RZ, R140.H1_H1 ;  /* 0x3000008cff8c0230 */ /* 0x000fe40000004100 */
[--C-:B0-----:R-:W-:Y:S01]  /*3090*/  @P1 HADD2.F32 R144, -RZ, R141.reuse.H0_H0 ;  /* 0x2000008dff901230 */ /* 0x101fe20000004100 */
[----:B------:R-:W-:Y:S01]  /*30a0*/  @P6 FMUL.FTZ R149, R147, R146 ;  /* 0x0000009293956220 */ /* 0x000fe20000410000 */
[----:B------:R-:W-:Y:S01]  /*30b0*/  @P2 HADD2.F32 R141, -RZ, R141.H1_H1 ;  /* 0x3000008dff8d2230 */ /* 0x000fe20000004100 */
[----:B------:R-:W-:Y:S01]  /*30c0*/  @P0 FMUL.FTZ R148, R230, R140 ;  /* 0x0000008ce6940220 */ /* 0x000fe20000410000 */
[----:B------:R-:W-:Y:S01]  /*30d0*/  LEA R140, P6, R169, c[0x0][0x248], 0x4 ;  /* 0x00009200a98c7a11 */ /* 0x000fe200078c20ff */
[----:B------:R-:W-:Y:S01]  /*30e0*/  @P1 FMUL.FTZ R151, R221, R144 ;  /* 0x00000090dd971220 */ /* 0x000fe20000410000 */
[----:B------:R-:W-:Y:S01]  /*30f0*/  LOP3.LUT P1, RZ, R223, 0xff00, RZ, 0xc0, !PT ;  /* 0x0000ff00dfff7812 */ /* 0x000fe2000782c0ff */
[----:B------:R-:W-:Y:S01]  /*3100*/  @P2 FMUL.FTZ R150, R232, R141 ;  /* 0x0000008de8962220 */ /* 0x000fe20000410000 */
[----:B------:R-:W-:Y:S01]  /*3110*/  LEA.HI.X R141, R169, c[0x0][0x24c], RZ, 0x4, P6 ;  /* 0x00009300a98d7a11 */ /* 0x000fe200030f24ff */
[----:B------:R-:W-:Y:S01]  /*3120*/  FMUL.FTZ R230, R168, c[0x0][0x1e8] ;  /* 0x00007a00a8e67a20 */ /* 0x000fe20000410000 */
[C---:B------:R-:W-:Y:S01]  /*3130*/  LOP3.LUT P2, RZ, R223.reuse, 0xff, RZ, 0xc0, !PT ;  /* 0x000000ffdfff7812 */ /* 0x040fe2000784c0ff */
[----:B------:R-:W-:Y:S01]  /*3140*/  CS2R R146, SRZ ;  /* 0x0000000000927805 */ /* 0x000fe2000001ff00 */
[C---:B------:R-:W-:Y:S01]  /*3150*/  LOP3.LUT P0, RZ, R223.reuse, 0xff0000, RZ, 0xc0, !PT ;  /* 0x00ff0000dfff7812 */ /* 0x040fe2000780c0ff */
[----:B------:R-:W-:Y:S01]  /*3160*/  CS2R R144, SRZ ;  /* 0x0000000000907805 */ /* 0x000fe2000001ff00 */
[----:B------:R-:W-:Y:S01]  /*3170*/  LOP3.LUT P6, RZ, R223, 0xff000000, RZ, 0xc0, !PT ;  /* 0xff000000dfff7812 */ /* 0x000fe200078cc0ff */
[----:B------:R-:W-:-:S02]  /*3180*/  FADD.FTZ R100, R100, R149 ;  /* 0x0000009564647221 */ /* 0x000fc40000010000 */
[----:B------:R-:W-:Y:S02]  /*3190*/  FADD.FTZ R101, R101, R148 ;  /* 0x0000009465657221 */ /* 0x000fe40000010000 */
[----:B------:R-:W-:Y:S01]  /*31a0*/  @P1 FMUL.FTZ R145, R165, R234 ;  /* 0x000000eaa5911220 */ /* 0x000fe20000410000 */
[--C-:B------:R-:W-:Y:S01]  /*31b0*/  @P1 HADD2.F32 R169, -RZ, R142.reuse.H1_H1 ;  /* 0x3000008effa91230 */ /* 0x100fe20000004100 */
[----:B------:R-:W-:Y:S02]  /*31c0*/  FADD.FTZ R102, R102, R151 ;  /* 0x0000009766667221 */ /* 0x000fe40000010000 */
[----:B------:R-:W-:Y:S01]  /*31d0*/  @P2 FMUL.FTZ R146, R162, R229 ;  /* 0x000000e5a2922220 */ /* 0x000fe20000410000 */
[----:B------:R-:W-:Y:S01]  /*31e0*/  @P2 HADD2.F32 R168, -RZ, R142.H0_H0 ;  /* 0x2000008effa82230 */ /* 0x000fe20000004100 */
[----:B------:R-:W-:Y:S02]  /*31f0*/  @P0 FMUL.FTZ R147, R164, R233 ;  /* 0x000000e9a4930220 */ /* 0x000fe40000410000 */
[----:B------:R-:W-:Y:S01]  /*3200*/  @P6 FMUL.FTZ R144, R167, R230 ;  /* 0x000000e6a7906220 */ /* 0x000fe20000410000 */
[----:B------:R-:W-:Y:S01]  /*3210*/  F2FP.PACK_AB R146, R145, R146 ;  /* 0x000000929192723e */ /* 0x000fe200000000ff */
[----:B------:R-:W-:Y:S01]  /*3220*/  FADD.FTZ R103, R103, R150 ;  /* 0x0000009667677221 */ /* 0x000fe20000010000 */
[----:B------:R-:W-:Y:S01]  /*3230*/  F2FP.PACK_AB R145, R219, R228 ;  /* 0x000000e4db91723e */ /* 0x000fe200000000ff */
[----:B------:R-:W-:Y:S01]  /*3240*/  @P6 HADD2.F32 R219, -RZ, R143.H1_H1 ;  /* 0x3000008fffdb6230 */ /* 0x000fe20000004100 */
[----:B------:R-:W-:-:S02]  /*3250*/  F2FP.PACK_AB R147, R144, R147 ;  /* 0x000000939093723e */ /* 0x000fc400000000ff */
[----:B------:R-:W-:Y:S01]  /*3260*/  F2FP.PACK_AB R144, R217, R170 ;  /* 0x000000aad990723e */ /* 0x000fe200000000ff */
[----:B------:R-:W-:Y:S01]  /*3270*/  HFMA2.MMA R217, -RZ, RZ, 0, 0 ;  /* 0x00000000ffd97435 */ /* 0x000fe200000001ff */
[----:B------:R-:W-:Y:S01]  /*3280*/  @P0 HADD2.F32 R170, -RZ, R143.H0_H0 ;  /* 0x2000008fffaa0230 */ /* 0x000fe20000004100 */
[----:B------:R-:W-:Y:S01]  /*3290*/  CS2R R142, SRZ ;  /* 0x00000000008e7805 */ /* 0x000fe2000001ff00 */
[----:B------:R-:W-:Y:S01]  /*32a0*/  MOV R228, RZ ;  /* 0x000000ff00e47202 */ /* 0x000fe20000000f00 */
[----:B------:R0:W-:Y:S01]  /*32b0*/  STG.E.128 [R140.64], R144 ;  /* 0x000000908c007986 */ /* 0x0001e2000c101d04 */
[----:B------:R-:W-:Y:S02]  /*32c0*/  @P2 FMUL.FTZ R143, R229, R168 ;  /* 0x000000a8e58f2220 */ /* 0x000fe40000410000 */
[----:B------:R-:W-:Y:S02]  /*32d0*/  @P1 FMUL.FTZ R142, R234, R169 ;  /* 0x000000a9ea8e1220 */ /* 0x000fe40000410000 */
[----:B------:R-:W-:-:S02]  /*32e0*/  @P0 FMUL.FTZ R217, R233, R170 ;  /* 0x000000aae9d90220 */ /* 0x000fc40000410000 */
[----:B------:R-:W-:Y:S02]  /*32f0*/  @P6 FMUL.FTZ R228, R230, R219 ;  /* 0x000000dbe6e46220 */ /* 0x000fe40000410000 */
[----:B------:R-:W-:Y:S02]  /*3300*/  FADD.FTZ R104, R104, R143 ;  /* 0x0000008f68687221 */ /* 0x000fe40000010000 */
[----:B------:R-:W-:Y:S02]  /*3310*/  FADD.FTZ R105, R105, R142 ;  /* 0x0000008e69697221 */ /* 0x000fe40000010000 */
[----:B------:R-:W-:Y:S02]  /*3320*/  FADD.FTZ R106, R106, R217 ;  /* 0x000000d96a6a7221 */ /* 0x000fe40000010000 */
[----:B------:R-:W-:Y:S02]  /*3330*/  FADD.FTZ R107, R107, R228 ;  /* 0x000000e46b6b7221 */ /* 0x000fe40000010000 */
.L_x_6616:
[----:B------:R-:W-:Y:S05]  /*3340*/  BSYNC B1 ;  /* 0x0000000000017941 */ /* 0x000fea0003800000 */
.L_x_6615:
[----:B0-----:R-:W-:-:S04]  /*3350*/  MOV R141, c[0x0][0x160] ;  /* 0x00005800008d7a02 */ /* 0x001fc80000000f00 */
[----:B------:R-:W-:-:S04]  /*3360*/  LEA R166, R141, R166, 0x2 ;  /* 0x000000a68da67211 */ /* 0x000fc800078e10ff */
[----:B------:R-:W-:-:S13]  /*3370*/  ISETP.GE.AND P0, PT, R166, c[0x0][0x164], PT ;  /* 0x00005900a6007a0c */ /* 0x000fda0003f06270 */
[----:B------:R-:W-:Y:S01]  /*3380*/  @P0 CALL.REL.NOINC `(.L_x_6602) ;  /* 0x0000001000000944 */ /* 0x000fe20003c00000 */
[----:B------:R-:W-:Y:S05]  /*3390*/  BRA `(.L_x_6617) ;  /* 0xffffd3f000007947 */ /* 0x000fea000383ffff */
.L_x_6602:
[----:B0-----:R-:W-:Y:S05]  /*33a0*/  BSYNC B0 ;  /* 0x0000000000007941 */ /* 0x001fea0003800000 */
.L_x_6601:
        /* <DEDUP_REMOVED lines=203> */
.L_x_6619:
[----:B-12---:R-:W-:Y:S05]  /*4060*/  BSYNC B0 ;  /* 0x0000000000007941 */ /* 0x006fea0003800000 */
.L_x_6618:
        /* <DEDUP_REMOVED lines=17> */
.L_x_6621:
[----:B------:R-:W-:Y:S05]  /*4180*/  BSYNC B0 ;  /* 0x0000000000007941 */ /* 0x000fea0003800000 */
.L_x_6620:
        /* <DEDUP_REMOVED lines=17> */
.L_x_6623:
[----:B------:R-:W-:Y:S05]  /*42a0*/  BSYNC B0 ;  /* 0x0000000000007941 */ /* 0x000fea0003800000 */
.L_x_6622:
        /* <DEDUP_REMOVED lines=17> */
.L_x_6625:
[----:B------:R-:W-:Y:S05]  /*43c0*/  BSYNC B0 ;  /* 0x0000000000007941 */ /* 0x000fea0003800000 */
.L_x_6624:
        /* <DEDUP_REMOVED lines=17> */
.L_x_6627:
[----:B------:R-:W-:Y:S05]  /*44e0*/  BSYNC B0 ;  /* 0x0000000000007941 */ /* 0x000fea0003800000 */
.L_x_6626:
        /* <DEDUP_REMOVED lines=11> */
.L_x_6609:
[----:B------:R-:W-:Y:S01]  /*45a0*/  HFMA2.MMA R148, -RZ, RZ, 0, 5.9604644775390625e-08 ;  /* 0x00000001ff947435 */ /* 0x000fe200000001ff */
[----:B------:R-:W-:Y:S02]  /*45b0*/  MOV R143, R221 ;  /* 0x000000dd008f7202 */ /* 0x000fe40000000f00 */
[----:B------:R-:W-:Y:S02]  /*45c0*/  MOV R145, 0x1f ;  /* 0x0000001f00917802 */ /* 0x000fe40000000f00 */
[----:B------:R-:W-:-:S02]  /*45d0*/  MOV R150, 0xffffffff ;  /* 0xffffffff00967802 */ /* 0x000fc40000000f00 */
[----:B------:R-:W-:Y:S02]  /*45e0*/  MOV R140, 0x4600 ;  /* 0x00004600008c7802 */ /* 0x000fe40000000f00 */
[----:B------:R-:W-:Y:S05]  /*45f0*/  CALL.REL.NOINC `($__internal_134_$__cuda_sm70_shflsync_bfly_p) ;  /* 0x0000046000007944 */ /* 0x000fea0003c00000 */
[----:B-1----:R-:W-:Y:S01]  /*4600*/  MOV R142, R143 ;  /* 0x0000008f008e7202 */ /* 0x002fe20000000f00 */
[----:B0-----:R-:W-:Y:S05]  /*4610*/  BRA `(.L_x_6628) ;  /* 0xffffd2b000007947 */ /* 0x001fea000383ffff */
.L_x_6610:
[----:B------:R-:W-:Y:S01]  /*4620*/  HFMA2.MMA R148, -RZ, RZ, 0, 5.9604644775390625e-08 ;  /* 0x00000001ff947435 */ /* 0x000fe200000001ff */
[----:B------:R-:W-:Y:S02]  /*4630*/  MOV R143, R228 ;  /* 0x000000e4008f7202 */ /* 0x000fe40000000f00 */
[----:B------:R-:W-:Y:S02]  /*4640*/  MOV R145, 0x1f ;  /* 0x0000001f00917802 */ /* 0x000fe40000000f00 */
[----:B------:R-:W-:Y:S02]  /*4650*/  MOV R150, 0xffffffff ;  /* 0xffffffff00967802 */ /* 0x000fe40000000f00 */
[----:B------:R-:W-:Y:S02]  /*4660*/  MOV R140, 0x4680 ;  /* 0x00004680008c7802 */ /* 0x000fe40000000f00 */
[----:B01----:R-:W-:Y:S05]  /*4670*/  CALL.REL.NOINC `($__internal_134_$__cuda_sm70_shflsync_bfly_p) ;  /* 0x000003e000007944 */ /* 0x003fea0003c00000 */
[----:B------:R-:W-:Y:S01]  /*4680*/  FADD.FTZ R221, R142, R221 ;  /* 0x000000dd8edd7221 */ /* 0x000fe20000010000 */
[----:B0-----:R-:W-:Y:S01]  /*4690*/  HFMA2.MMA R148, -RZ, RZ, 0, 1.1920928955078125e-07 ;  /* 0x00000002ff947435 */ /* 0x001fe200000001ff */
[----:B-1----:R-:W-:Y:S01]  /*46a0*/  FADD.FTZ R228, R228, R143 ;  /* 0x0000008fe4e47221 */ /* 0x002fe20000010000 */
[----:B------:R-:W-:-:S02]  /*46b0*/  MOV R145, 0x1f ;  /* 0x0000001f00917802 */ /* 0x000fc40000000f00 */
[----:B------:R-:W-:Y:S02]  /*46c0*/  MOV R150, 0xffffffff ;  /* 0xffffffff00967802 */ /* 0x000fe40000000f00 */
[----:B------:R-:W-:Y:S02]  /*46d0*/  MOV R143, R221 ;  /* 0x000000dd008f7202 */ /* 0x000fe40000000f00 */
[----:B------:R-:W-:Y:S02]  /*46e0*/  MOV R140, 0x4700 ;  /* 0x00004700008c7802 */ /* 0x000fe40000000f00 */
[----:B------:R-:W-:Y:S05]  /*46f0*/  CALL.REL.NOINC `($__internal_134_$__cuda_sm70_shflsync_bfly_p) ;  /* 0x0000036000007944 */ /* 0x000fea0003c00000 */
[----:B0-----:R-:W-:Y:S01]  /*4700*/  HFMA2.MMA R148, -RZ, RZ, 0, 1.1920928955078125e-07 ;  /* 0x00000002ff947435 */ /* 0x001fe200000001ff */
[----:B-1----:R-:W-:Y:S02]  /*4710*/  MOV R142, R143 ;  /* 0x0000008f008e7202 */ /* 0x002fe40000000f00 */
[----:B------:R-:W-:Y:S02]  /*4720*/  MOV R143, R228 ;  /* 0x000000e4008f7202 */ /* 0x000fe40000000f00 */
[----:B------:R-:W-:Y:S02]  /*4730*/  MOV R145, 0x1f ;  /* 0x0000001f00917802 */ /* 0x000fe40000000f00 */
[----:B------:R-:W-:-:S02]  /*4740*/  MOV R150, 0xffffffff ;  /* 0xffffffff00967802 */ /* 0x000fc40000000f00 */
[----:B------:R-:W-:Y:S02]  /*4750*/  MOV R140, 0x4770 ;  /* 0x00004770008c7802 */ /* 0x000fe40000000f00 */
[----:B------:R-:W-:Y:S05]  /*4760*/  CALL.REL.NOINC `($__internal_134_$__cuda_sm70_shflsync_bfly_p) ;  /* 0x000002f000007944 */ /* 0x000fea0003c00000 */
[----:B------:R-:W-:Y:S01]  /*4770*/  FADD.FTZ R221, R142, R221 ;  /* 0x000000dd8edd7221 */ /* 0x000fe20000010000 */
[----:B0-----:R-:W-:Y:S01]  /*4780*/  HFMA2.MMA R148, -RZ, RZ, 0, 2.384185791015625e-07 ;  /* 0x00000004ff947435 */ /* 0x001fe200000001ff */
[----:B-1----:R-:W-:Y:S01]  /*4790*/  FADD.FTZ R228, R228, R143 ;  /* 0x0000008fe4e47221 */ /* 0x002fe20000010000 */
[----:B------:R-:W-:Y:S02]  /*47a0*/  MOV R145, 0x1f ;  /* 0x0000001f00917802 */ /* 0x000fe40000000f00 */
[----:B------:R-:W-:Y:S02]  /*47b0*/  MOV R150, 0xffffffff ;  /* 0xffffffff00967802 */ /* 0x000fe40000000f00 */
[----:B------:R-:W-:Y:S02]  /*47c0*/  MOV R143, R221 ;  /* 0x000000dd008f7202 */ /* 0x000fe40000000f00 */
[----:B------:R-:W-:Y:S02]  /*47d0*/  MOV R140, 0x47f0 ;  /* 0x000047f0008c7802 */ /* 0x000fe40000000f00 */
[----:B------:R-:W-:Y:S05]  /*47e0*/  CALL.REL.NOINC `($__internal_134_$__cuda_sm70_shflsync_bfly_p) ;  /* 0x0000027000007944 */ /* 0x000fea0003c00000 */
[----:B0-----:R-:W-:Y:S01]  /*47f0*/  HFMA2.MMA R148, -RZ, RZ, 0, 2.384185791015625e-07 ;  /* 0x00000004ff947435 */ /* 0x001fe200000001ff */
[----:B-1----:R-:W-:-:S02]  /*4800*/  MOV R142, R143 ;  /* 0x0000008f008e7202 */ /* 0x002fc40000000f00 */
[----:B------:R-:W-:Y:S02]  /*4810*/  MOV R143, R228 ;  /* 0x000000e4008f7202 */ /* 0x000fe40000000f00 */
[----:B------:R-:W-:Y:S02]  /*4820*/  MOV R145, 0x1f ;  /* 0x0000001f00917802 */ /* 0x000fe40000000f00 */
[----:B------:R-:W-:Y:S02]  /*4830*/  MOV R150, 0xffffffff ;  /* 0xffffffff00967802 */ /* 0x000fe40000000f00 */
[----:B------:R-:W-:Y:S02]  /*4840*/  MOV R140, 0x4860 ;  /* 0x00004860008c7802 */ /* 0x000fe40000000f00 */
[----:B------:R-:W-:Y:S05]  /*4850*/  CALL.REL.NOINC `($__internal_134_$__cuda_sm70_shflsync_bfly_p) ;  /* 0x0000020000007944 */ /* 0x000fea0003c00000 */
[----:B------:R-:W-:Y:S01]  /*4860*/  FADD.FTZ R221, R142, R221 ;  /* 0x000000dd8edd7221 */ /* 0x000fe20000010000 */
[----:B0-----:R-:W-:Y:S01]  /*4870*/  HFMA2.MMA R148, -RZ, RZ, 0, 4.76837158203125e-07 ;  /* 0x00000008ff947435 */ /* 0x001fe200000001ff */
[----:B-1----:R-:W-:Y:S01]  /*4880*/  FADD.FTZ R146, R228, R143 ;  /* 0x0000008fe4927221 */ /* 0x002fe20000010000 */
[----:B------:R-:W-:Y:S02]  /*4890*/  MOV R145, 0x1f ;  /* 0x0000001f00917802 */ /* 0x000fe40000000f00 */
[----:B------:R-:W-:-:S02]  /*48a0*/  MOV R150, 0xffffffff ;  /* 0xffffffff00967802 */ /* 0x000fc40000000f00 */
[----:B------:R-:W-:Y:S02]  /*48b0*/  MOV R143, R221 ;  /* 0x000000dd008f7202 */ /* 0x000fe40000000f00 */
[----:B------:R-:W-:Y:S02]  /*48c0*/  MOV R140, 0x48e0 ;  /* 0x000048e0008c7802 */ /* 0x000fe40000000f00 */
[----:B------:R-:W-:Y:S05]  /*48d0*/  CALL.REL.NOINC `($__internal_134_$__cuda_sm70_shflsync_bfly_p) ;  /* 0x0000018000007944 */ /* 0x000fea0003c00000 */
[----:B0-----:R-:W-:Y:S01]  /*48e0*/  HFMA2.MMA R148, -RZ, RZ, 0, 4.76837158203125e-07 ;  /* 0x00000008ff947435 */ /* 0x001fe200000001ff */
[----:B-1----:R-:W-:Y:S02]  /*48f0*/  MOV R142, R143 ;  /* 0x0000008f008e7202 */ /* 0x002fe40000000f00 */
[----:B------:R-:W-:Y:S02]  /*4900*/  MOV R143, R146 ;  /* 0x00000092008f7202 */ /* 0x000fe40000000f00 */
[----:B------:R-:W-:Y:S02]  /*4910*/  MOV R145, 0x1f ;  /* 0x0000001f00917802 */ /* 0x000fe40000000f00 */
[----:B------:R-:W-:Y:S02]  /*4920*/  MOV R150, 0xffffffff ;  /* 0xffffffff00967802 */ /* 0x000fe40000000f00 */
[----:B------:R-:W-:-:S02]  /*4930*/  MOV R140, 0x4950 ;  /* 0x00004950008c7802 */ /* 0x000fc40000000f00 */
[----:B------:R-:W-:Y:S05]  /*4940*/  CALL.REL.NOINC `($__internal_134_$__cuda_sm70_shflsync_bfly_p) ;  /* 0x0000011000007944 */ /* 0x000fea0003c00000 */
[----:B------:R-:W-:Y:S01]  /*4950*/  FADD.FTZ R144, R142, R221 ;  /* 0x000000dd8e907221 */ /* 0x000fe20000010000 */
[----:B0-----:R-:W-:Y:S01]  /*4960*/  HFMA2.MMA R148, -RZ, RZ, 0, 9.5367431640625e-07 ;  /* 0x00000010ff947435 */ /* 0x001fe200000001ff */
[----:B-1----:R-:W-:Y:S01]  /*4970*/  FADD.FTZ R146, R146, R143 ;  /* 0x0000008f92927221 */ /* 0x002fe20000010000 */
[----:B------:R-:W-:-:S02]  /*4980*/  MOV R145, 0x1f ;  /* 0x0000001f00917802 */ /* 0x000fc40000000f00 */
[----:B------:R-:W-:Y:S02]  /*4990*/  MOV R150, 0xffffffff ;  /* 0xffffffff00967802 */ /* 0x000fe40000000f00 */
[----:B------:R-:W-:Y:S02]  /*49a0*/  MOV R143, R144 ;  /* 0x00000090008f7202 */ /* 0x000fe40000000f00 */
[----:B------:R-:W-:Y:S02]  /*49b0*/  MOV R140, 0x49d0 ;  /* 0x000049d0008c7802 */ /* 0x000fe40000000f00 */
[----:B------:R-:W-:Y:S05]  /*49c0*/  CALL.REL.NOINC `($__internal_134_$__cuda_sm70_shflsync_bfly_p) ;  /* 0x0000009000007944 */ /* 0x000fea0003c00000 */
[----:B0-----:R-:W-:Y:S01]  /*49d0*/  HFMA2.MMA R148, -RZ, RZ, 0, 9.5367431640625e-07 ;  /* 0x00000010ff947435 */ /* 0x001fe200000001ff */
[----:B-1----:R-:W-:Y:S02]  /*49e0*/  MOV R147, R143 ;  /* 0x0000008f00937202 */ /* 0x002fe40000000f00 */
[----:B------:R-:W-:Y:S02]  /*49f0*/  MOV R143, R146 ;  /* 0x00000092008f7202 */ /* 0x000fe40000000f00 */
[----:B------:R-:W-:Y:S02]  /*4a00*/  MOV R145, 0x1f ;  /* 0x0000001f00917802 */ /* 0x000fe40000000f00 */
[----:B------:R-:W-:-:S02]  /*4a10*/  MOV R150, 0xffffffff ;  /* 0xffffffff00967802 */ /* 0x000fc40000000f00 */
[----:B------:R-:W-:Y:S02]  /*4a20*/  MOV R140, 0x4a40 ;  /* 0x00004a40008c7802 */ /* 0x000fe40000000f00 */
[----:B------:R-:W-:Y:S05]  /*4a30*/  CALL.REL.NOINC `($__internal_134_$__cuda_sm70_shflsync_bfly_p) ;  /* 0x0000002000007944 */ /* 0x000fea0003c00000 */
[----:B-1----:R-:W-:Y:S01]  /*4a40*/  MOV R141, R143 ;  /* 0x0000008f008d7202 */ /* 0x002fe20000000f00 */
[----:B0-----:R-:W-:Y:S05]  /*4a50*/  BRA `(.L_x_6629) ;  /* 0xffffcf9000007947 */ /* 0x001fea000383ffff */
        .weak           $__internal_134_$__cuda_sm70_shflsync_bfly_p
        .type           $__internal_134_$__cuda_sm70_shflsync_bfly_p,@function
        .size           $__internal_134_$__cuda_sm70_shflsync_bfly_p,(.L_x_9864 - $__internal_134_$__cuda_sm70_shflsync_bfly_p)
$__internal_134_$__cuda_sm70_shflsync_bfly_p:
[----:B------:R-:W-:Y:S01]  /*4a60*/  HFMA2.MMA R141, -RZ, RZ, 0, 0 ;  /* 0x00000000ff8d7435 */ /* 0x000fe200000001ff */
[----:B------:R-:W-:Y:S04]  /*4a70*/  WARPSYNC R150 ;  /* 0x0000009600007348 */ /* 0x000fe80003800000 */
[----:B------:R0:W1:Y:S01]  /*4a80*/  SHFL.BFLY PT, R143, R143, R148, R145 ;  /* 0x0c0000948f8f7389 */ /* 0x00006200000e0091 */
[----:B------:R-:W-:Y:S05]  /*4a90*/  RET.REL.NODEC R140 `(_ZN10layer_norm13ln_bwd_kernelINS_13Kernel_traitsI6__halfS2_fS2_fjLj768ELj1ELj4ELj1ELj16ENS_18Kernel_traits_baseILj768ES2_S2_fS2_fjLj128EEEEELb1ELb1ELb0ELb0EEEvNS_9BwdParamsE) ;  /* 0xffffb5608c007950 */ /* 0x000fea0003c3ffff */
.L_x_6630:
        /* <DEDUP_REMOVED lines=14> */
.L_x_9864:


//--------------------- .text._ZN10layer_norm13ln_bwd_kernelINS_13Kernel_traitsI6__halfS2_fS2_fjLj768ELj1ELj4ELj1ELj16ENS_18Kernel_traits_baseILj768ES2_S2_fS2_fjLj128EEEEELb1ELb1ELb0ELb1EEEvNS_9BwdParamsE --------------------------
	.section	.text._ZN10layer_norm13ln_bwd_kernelINS_13Kernel_traitsI6__halfS2_fS2_fjLj768ELj1ELj4ELj1ELj16ENS_18Kernel_traits_baseILj768ES2_S2_fS2_fjLj128EEEEELb1ELb1ELb0ELb1EEEvNS_9BwdParamsE,"ax",@progbits
	.sectioninfo	@"SHI_REGISTERS=235"
	.align	128
        .global         _ZN10layer_norm13ln_bwd_kernelINS_13Kernel_traitsI6__halfS2_fS2_fjLj768ELj1ELj4ELj1ELj16ENS_18Kernel_traits_baseILj768ES2_S2_fS2_fjLj128EEEEELb1ELb1ELb0ELb1EEEvNS_9BwdParamsE
        .type           _ZN10layer_norm13ln_bwd_kernelINS_13Kernel_traitsI6__halfS2_fS2_fjLj768ELj1ELj4ELj1ELj16ENS_18Kernel_traits_baseILj768ES2_S2_fS2_fjLj128EEEEELb1ELb1ELb0ELb1EEEvNS_9BwdParamsE,@function
        .size           _ZN10layer_norm13ln_bwd_kernelINS_13Kernel_traitsI6__halfS2_fS2_fjLj768ELj1ELj4ELj1ELj16ENS_18Kernel_traits_baseILj768ES2_S2_fS2_fjLj128EEEEELb1ELb1ELb0ELb1EEEvNS_9BwdParamsE,(.L_x_9865 - _ZN10layer_norm13ln_bwd_kernelINS_13Kernel_traitsI6__halfS2_fS2_fjLj768ELj1ELj4ELj1ELj16ENS_18Kernel_traits_baseILj768ES2_S2_fS2_fjLj128EEEEELb1ELb1ELb0ELb1EEEvNS_9BwdParamsE)
        .other          _ZN10layer_norm13ln_bwd_kernelINS_13Kernel_traitsI6__halfS2_fS2_fjLj768ELj1ELj4ELj1ELj16ENS_18Kernel_traits_baseILj768ES2_S2_fS2_fjLj128EEEEELb1ELb1ELb0ELb1EEEvNS_9BwdParamsE,@"STO_CUDA_ENTRY STV_DEFAULT"
_ZN10layer_norm13ln_bwd_kernelINS_13Kernel_traitsI6__halfS2_fS2_fjLj768ELj1ELj4ELj1ELj16ENS_18Kernel_traits_baseILj768ES2_S2_fS2_fjLj128EEEEELb1ELb1ELb0ELb1EEEvNS_9BwdParamsE:
.text._ZN10layer_norm13ln_bwd_kernelINS_13Kernel_traitsI6__halfS2_fS2_fjLj768ELj1ELj4ELj1ELj16ENS_18Kernel_traits_baseILj768ES2_S2_fS2_fjLj128EEEEELb1ELb1ELb0ELb1EEEvNS_9BwdParamsE:
        /* <DEDUP_REMOVED lines=11> */
[----:B------:R-:W-:Y:S02]  /*00b0*/  BSSY B0, `(.L_x_6631) ;  /* 0x0000352000007945 */ /* 0x000fe40003800000 */
[----:B------:R-:W1:Y:S02]  /*00c0*/  S2R R0, SR_CTAID.X ;  /* 0x0000000000007919 */ /* 0x000e640000002500 */
[----:B-1----:R-:W-:-:S02]  /*00d0*/  LEA R191, R0, R191, 0x2 ;  /* 0x000000bf00bf7211 */ /* 0x002fc400078e10ff */
[----:B------:R-:W-:Y:S02]  /*00e0*/  LOP3.LUT R0, R4, 0x1f, RZ, 0xc0, !PT ;  /* 0x0000001f04007812 */ /* 0x000fe400078ec0ff */
        /* <DEDUP_REMOVED lines=39> */
.L_x_6632:
        /* <DEDUP_REMOVED lines=68> */
.L_x_6638:
[----:B------:R-:W-:Y:S01]  /*07a0*/  IMAD R88, R191, c[0x0][0x168], RZ ;  /* 0x00005a00bf587a24 */ /* 0x000fe200078e02ff */
[----:B------:R-:W-:-:S02]  /*07b0*/  ISETP.NE.U32.AND P0, PT, RZ, c[0x0][0x1c0], PT ;  /* 0x00007000ff007a0c */ /* 0x000fc40003f05070 */
[----:B------:R-:W-:Y:S02]  /*07c0*/  MOV R148, 0x4 ;  /* 0x0000000400947802 */ /* 0x000fe40000000f00 */
[----:B------:R-:W-:Y:S02]  /*07d0*/  SHF.R.S32.HI R89, RZ, 0x1f, R88 ;  /* 0x0000001fff597819 */ /* 0x000fe40000011458 */
[----:B------:R-:W-:Y:S01]  /*07e0*/  ISETP.NE.AND.EX P0, PT, RZ, c[0x0][0x1c4], PT, P0 ;  /* 0x00007100ff007a0c */ /* 0x000fe20003f05300 */
[----:B------:R-:W-:Y:S01]  /*07f0*/  IMAD.WIDE R100, R191, R148, c[0x0][0x1a0] ;  /* 0x00006800bf647625 */ /* 0x000fe200078e0294 */
[----:B------:R-:W-:Y:S02]  /*0800*/  LEA.HI R89, R89, R88, RZ, 0x3 ;  /* 0x0000005859597211 */ /* 0x000fe400078f18ff */
[----:B------:R-:W-:Y:S02]  /*0810*/  MOV R117, 0x10 ;  /* 0x0000001000757802 */ /* 0x000fe40000000f00 */
[----:B------:R-:W-:Y:S01]  /*0820*/  LEA.HI.SX32 R194, R89, R0, 0x1d ;  /* 0x0000000059c27211 */ /* 0x000fe200078feaff */
[----:B------:R0:W2:Y:S01]  /*0830*/  LDG.E R198, [R100.64] ;  /* 0x0000000464c67981 */ /* 0x0000a2000c1e1900 */
[----:B------:R-:W-:-:S02]  /*0840*/  MOV R169, 0x20 ;  /* 0x0000002000a97802 */ /* 0x000fc40000000f00 */
[C---:B------:R-:W-:Y:S01]  /*0850*/  IADD3 R195, R194.reuse, 0x20, RZ ;  /* 0x00000020c2c37810 */ /* 0x040fe20007ffe0ff */
[C---:B------:R-:W-:Y:S01]  /*0860*/  IMAD.WIDE.U32 R92, R194.reuse, R117, c[0x0][0x208] ;  /* 0x00008200c25c7625 */ /* 0x040fe200078e0075 */
[----:B------:R-:W-:Y:S02]  /*0870*/  SHF.R.S32.HI R88, RZ, 0x1f, R191 ;  /* 0x0000001fff587819 */ /* 0x000fe400000114bf */
[C---:B------:R-:W-:Y:S01]  /*0880*/  @P0 LEA R108, P1, R191.reuse, c[0x0][0x1c0], 0x1 ;  /* 0x00007000bf6c0a11 */ /* 0x040fe200078208ff */
[----:B------:R-:W-:Y:S02]  /*0890*/  IMAD.WIDE.U32 R120, R194, R169, c[0x0][0x188] ;  /* 0x00006200c2787625 */ /* 0x000fe400078e00a9 */
[----:B------:R-:W3:Y:S01]  /*08a0*/  LDG.E.128 R92, [R92.64] ;  /* 0x000000045c5c7981 */ /* 0x000ee2000c1e1d00 */
[----:B------:R-:W-:Y:S01]  /*08b0*/  @P0 LEA.HI.X R109, R191, c[0x0][0x1c4], R88, 0x1, P1 ;  /* 0x00007100bf6d0a11 */ /* 0x000fe200008f0c58 */
[----:B------:R-:W-:Y:S02]  /*08c0*/  IMAD.WIDE.U32 R104, R195, R117, c[0x0][0x208] ;  /* 0x00008200c3687625 */ /* 0x000fe400078e0075 */
[----:B------:R1:W4:Y:S02]  /*08d0*/  LDG.E.128 R88, [R120.64] ;  /* 0x0000000478587981 */ /* 0x000324000c1e1d00 */
[----:B------:R-:W-:-:S02]  /*08e0*/  IMAD.WIDE R148, R191, R148, c[0x0][0x1a8] ;  /* 0x00006a00bf947625 */ /* 0x000fc400078e0294 */
[----:B------:R-:W4:Y:S02]  /*08f0*/  LDG.E.128 R104, [R104.64] ;  /* 0x0000000468687981 */ /* 0x000f24000c1e1d00 */
[----:B------:R-:W-:Y:S02]  /*0900*/  IMAD.WIDE.U32 R166, R195, R169, c[0x0][0x188] ;  /* 0x00006200c3a67625 */ /* 0x000fe400078e00a9 */
[----:B------:R0:W4:Y:S04]  /*0910*/  LDG.E R193, [R148.64] ;  /* 0x0000000494c17981 */ /* 0x000128000c1e1900 */
[----:B------:R1:W4:Y:S04]  /*0920*/  @P0 LDG.E.U16 R196, [R108.64] ;  /* 0x000000046cc40981 */ /* 0x000328000c1e1500 */
[----:B------:R1:W4:Y:S04]  /*0930*/  LDG.E.128 R96, [R120.64+0x10] ;  /* 0x0000100478607981 */ /* 0x000328000c1e1d00 */
[----:B0-----:R0:W4:Y:S04]  /*0940*/  LDG.E.128 R100, [R166.64] ;  /* 0x00000004a6647981 */ /* 0x001128000c1e1d00 */
[----:B-1----:R0:W4:Y:S01]  /*0950*/  LDG.E.128 R108, [R166.64+0x10] ;  /* 0x00001004a66c7981 */ /* 0x002122000c1e1d00 */
[----:B------:R-:W-:-:S05]  /*0960*/  IADD3 R192, R194, 0x40, RZ ;  /* 0x00000040c2c07810 */ /* 0x000fca0007ffe0ff */
[----:B------:R-:W-:-:S04]  /*0970*/  IMAD.WIDE.U32 R116, R192, R117, c[0x0][0x208] ;  /* 0x00008200c0747625 */ /* 0x000fc800078e0075 */
[----:B------:R-:W-:Y:S02]  /*0980*/  IMAD.WIDE.U32 R156, R192, R169, c[0x0][0x188] ;  /* 0x00006200c09c7625 */ /* 0x000fe400078e00a9 */
[----:B------:R-:W4:Y:S04]  /*0990*/  LDG.E.128 R116, [R116.64] ;  /* 0x0000000474747981 */ /* 0x000f28000c1e1d00 */
[----:B------:R1:W4:Y:S04]  /*09a0*/  LDG.E.128 R120, [R156.64+0x10] ;  /* 0x000010049c787981 */ /* 0x000328000c1e1d00 */
[----:B------:R1:W4:Y:S01]  /*09b0*/  LDG.E.128 R112, [R156.64] ;  /* 0x000000049c707981 */ /* 0x000322000c1e1d00 */
[----:B------:R-:W-:-:S05]  /*09c0*/  MOV R197, 0x8 ;  /* 0x0000000800c57802 */ /* 0x000fca0000000f00 */
[----:B0-----:R-:W-:-:S04]  /*09d0*/  IMAD.WIDE.U32 R166, R194, R197, c[0x0][0x190] ;  /* 0x00006400c2a67625 */ /* 0x001fc800078e00c5 */
[-C--:B-1----:R-:W-:Y:S02]  /*09e0*/  IMAD.WIDE.U32 R156, R195, R197.reuse, c[0x0][0x190] ;  /* 0x00006400c39c7625 */ /* 0x082fe400078e00c5 */
[----:B-----5:R-:W5:Y:S02]  /*09f0*/  LDG.E.64 R166, [R166.64] ;  /* 0x00000004a6a67981 */ /* 0x020f64000c1e1b00 */
[----:B------:R-:W-:Y:S02]  /*0a00*/  IMAD.WIDE.U32 R148, R192, R197, c[0x0][0x190] ;  /* 0x00006400c0947625 */ /* 0x000fe400078e00c5 */
        /* <DEDUP_REMOVED lines=13> */
[----:B------:R-:W-:-:S02]  /*0ae0*/  ISETP.NE.AND P1, PT, R189, RZ, PT ;  /* 0x000000ffbd00720c */ /* 0x000fc40003f25270 */
[----:B0-----:R-:W-:Y:S02]  /*0af0*/  MOV R174, 0x3f800000 ;  /* 0x3f80000000ae7802 */ /* 0x001fe40000000f00 */
[----:B--2---:R-:W-:Y:S01]  /*0b00*/  FSEL R213, R198, RZ, !P1 ;  /* 0x000000ffc6d57208 */ /* 0x004fe20004800000 */
[----:B---3--:R-:W-:-:S04]  /*0b10*/  HADD2.F32 R169, -RZ, R92.H0_H0 ;  /* 0x2000005cffa97230 */ /* 0x008fc80000004100 */
[C---:B----4-:R-:W-:Y:S01]  /*0b20*/  FADD.FTZ R200, -R213.reuse, R88 ;  /* 0x00000058d5c87221 */ /* 0x050fe20000010100 */
[----:B-1----:R-:W-:Y:S01]  /*0b30*/  HADD2.F32 R173, -RZ, R92.H1_H1 ;  /* 0x3000005cffad7230 */ /* 0x002fe20000004100 */
[----:B------:R-:W-:Y:S01]  /*0b40*/  FADD.FTZ R202, -R213, R89 ;  /* 0x00000059d5ca7221 */ /* 0x000fe20000010100 */
[--C-:B------:R-:W-:Y:S02]  /*0b50*/  HADD2.F32 R175, -RZ, R93.reuse.H0_H0 ;  /* 0x2000005dffaf7230 */ /* 0x100fe40000004100 */
[----:B------:R-:W-:Y:S02]  /*0b60*/  HADD2.F32 R197, -RZ, R93.H1_H1 ;  /* 0x3000005dffc57230 */ /* 0x000fe40000004100 */
[--C-:B------:R-:W-:Y:S01]  /*0b70*/  HADD2.F32 R220, -RZ, R104.reuse.H0_H0 ;  /* 0x20000068ffdc7230 */ /* 0x100fe20000004100 */
[----:B------:R-:W-:Y:S01]  /*0b80*/  FMUL.FTZ R93, R193, R200 ;  /* 0x000000c8c15d7220 */ /* 0x000fe20000410000 */
[----:B------:R-:W-:Y:S01]  /*0b90*/  HADD2.F32 R215, -RZ, R104.H1_H1 ;  /* 0x30000068ffd77230 */ /* 0x000fe20000004100 */
[----:B------:R-:W-:-:S02]  /*0ba0*/  FMUL.FTZ R104, R155, R169 ;  /* 0x000000a99b687220 */ /* 0x000fc40000410000 */
[C---:B------:R-:W-:Y:S02]  /*0bb0*/  FADD.FTZ R204, -R213.reuse, R90 ;  /* 0x0000005ad5cc7221 */ /* 0x040fe40000010100 */
[----:B------:R-:W-:Y:S02]  /*0bc0*/  FADD.FTZ R200, RZ, R104 ;  /* 0x00000068ffc87221 */ /* 0x000fe40000010000 */
[----:B------:R-:W-:Y:S02]  /*0bd0*/  FADD.FTZ R208, -R213, R96 ;  /* 0x00000060d5d07221 */ /* 0x000fe40000010100 */
[----:B------:R-:W-:Y:S02]  /*0be0*/  FMUL.FTZ R96, R193, R202 ;  /* 0x000000cac1607220 */ /* 0x000fe40000410000 */
[----:B------:R-:W-:Y:S02]  /*0bf0*/  FADD.FTZ R226, -R213, R103 ;  /* 0x00000067d5e27221 */ /* 0x000fe40000010100 */
[----:B------:R-:W-:-:S02]  /*0c00*/  FMUL.FTZ R103, R158, R173 ;  /* 0x000000ad9e677220 */ /* 0x000fc40000410000 */
[----:B------:R-:W-:Y:S02]  /*0c10*/  FADD.FTZ R230, -R213, R109 ;  /* 0x0000006dd5e67221 */ /* 0x000fe40000010100 */
[----:B------:R-:W-:Y:S01]  /*0c20*/  FFMA.FTZ R109, R93, R104, RZ ;  /* 0x000000685d6d7223 */ /* 0x000fe200000100ff */
[--C-:B------:R-:W-:Y:S01]  /*0c30*/  HADD2.F32 R209, -RZ, R95.reuse.H0_H0 ;  /* 0x2000005fffd17230 */ /* 0x100fe20000004100 */
[----:B------:R-:W-:Y:S01]  /*0c40*/  FADD.FTZ R206, -R213, R91 ;  /* 0x0000005bd5ce7221 */ /* 0x000fe20000010100 */
[----:B------:R-:W-:Y:S01]  /*0c50*/  HADD2.F32 R211, -RZ, R95.H1_H1 ;  /* 0x3000005fffd37230 */ /* 0x000fe20000004100 */
[----:B------:R-:W-:Y:S02]  /*0c60*/  FMUL.FTZ R92, R193, R204 ;  /* 0x000000ccc15c7220 */ /* 0x000fe40000410000 */
[----:B------:R-:W-:Y:S02]  /*0c70*/  FMUL.FTZ R95, R159, R175 ;  /* 0x000000af9f5f7220 */ /* 0x000fe40000410000 */
[----:B------:R-:W-:-:S02]  /*0c80*/  FADD.FTZ R200, R200, R103 ;  /* 0x00000067c8c87221 */ /* 0x000fc40000010000 */
[----:B------:R-:W-:Y:S01]  /*0c90*/  FFMA.FTZ R109, R96, R103, R109 ;  /* 0x00000067606d7223 */ /* 0x000fe2000001006d */
[--C-:B------:R-:W-:Y:S01]  /*0ca0*/  HADD2.F32 R205, -RZ, R94.reuse.H0_H0 ;  /* 0x2000005effcd7230 */ /* 0x100fe20000004100 */
[----:B------:R-:W-:Y:S01]  /*0cb0*/  FADD.FTZ R216, -R213, R99 ;  /* 0x00000063d5d87221 */ /* 0x000fe20000010100 */
[----:B------:R-:W-:Y:S01]  /*0cc0*/  HADD2.F32 R207, -RZ, R94.H1_H1 ;  /* 0x3000005effcf7230 */ /* 0x000fe20000004100 */
[----:B------:R-:W-:Y:S02]  /*0cd0*/  FMUL.FTZ R94, R193, R206 ;  /* 0x000000cec15e7220 */ /* 0x000fe40000410000 */
[----:B------:R-:W-:Y:S02]  /*0ce0*/  FMUL.FTZ R99, R160, R197 ;  /* 0x000000c5a0637220 */ /* 0x000fe40000410000 */
[----:B------:R-:W-:Y:S02]  /*0cf0*/  FADD.FTZ R200, R200, R95 ;  /* 0x0000005fc8c87221 */ /* 0x000fe40000010000 */
[----:B------:R-:W-:-:S02]  /*0d00*/  FFMA.FTZ R109, R92, R95, R109 ;  /* 0x0000005f5c6d7223 */ /* 0x000fc4000001006d */
[C---:B------:R-:W-:Y:S02]  /*0d10*/  FADD.FTZ R218, -R213.reuse, R100 ;  /* 0x00000064d5da7221 */ /* 0x040fe40000010100 */
[C---:B------:R-:W-:Y:S02]  /*0d20*/  FADD.FTZ R212, -R213.reuse, R98 ;  /* 0x00000062d5d47221 */ /* 0x040fe40000010100 */
[----:B------:R-:W-:Y:S02]  /*0d30*/  FADD.FTZ R222, -R213, R101 ;  /* 0x00000065d5de7221 */ /* 0x000fe40000010100 */
[----:B------:R-:W-:Y:S02]  /*0d40*/  FMUL.FTZ R100, R193, R216 ;  /* 0x000000d8c1647220 */ /* 0x000fe40000410000 */
[----:B------:R-:W-:Y:S02]  /*0d50*/  FADD.FTZ R210, -R213, R97 ;  /* 0x00000061d5d27221 */ /* 0x000fe40000010100 */
[----:B------:R-:W-:-:S02]  /*0d60*/  FMUL.FTZ R98, R193, R208 ;  /* 0x000000d0c1627220 */ /* 0x000fc40000410000 */
[----:B------:R-:W-:Y:S02]  /*0d70*/  FMUL.FTZ R101, R161, R205 ;  /* 0x000000cda1657220 */ /* 0x000fe40000410000 */
[----:B------:R-:W-:Y:S02]  /*0d80*/  FADD.FTZ R216, R200, R99 ;  /* 0x00000063c8d87221 */ /* 0x000fe40000010000 */
[----:B------:R-:W-:Y:S01]  /*0d90*/  FFMA.FTZ R109, R94, R99, R109 ;  /* 0x000000635e6d7223 */ /* 0x000fe2000001006d */
[--C-:B------:R-:W-:Y:S01]  /*0da0*/  HADD2.F32 R217, -RZ, R105.reuse.H0_H0 ;  /* 0x20000069ffd97230 */ /* 0x100fe20000004100 */
[----:B------:R-:W-:Y:S01]  /*0db0*/  FADD.FTZ R224, -R213, R102 ;  /* 0x00000066d5e07221 */ /* 0x000fe20000010100 */
[----:B------:R-:W-:Y:S01]  /*0dc0*/  HADD2.F32 R219, -RZ, R105.H1_H1 ;  /* 0x30000069ffdb7230 */ /* 0x000fe20000004100 */
[----:B------:R-:W-:Y:S02]  /*0dd0*/  FMUL.FTZ R102, R193, R210 ;  /* 0x000000d2c1667220 */ /* 0x000fe40000410000 */
[----:B------:R-:W-:-:S02]  /*0de0*/  FMUL.FTZ R105, R162, R207 ;  /* 0x000000cfa2697220 */ /* 0x000fc40000410000 */
[----:B------:R-:W-:Y:S02]  /*0df0*/  FADD.FTZ R216, R216, R101 ;  /* 0x00000065d8d87221 */ /* 0x000fe40000010000 */
[----:B------:R-:W-:Y:S01]  /*0e00*/  FFMA.FTZ R109, R98, R101, R109 ;  /* 0x00000065626d7223 */ /* 0x000fe2000001006d */
[--C-:B------:R-:W-:Y:S01]  /*0e10*/  HADD2.F32 R221, -RZ, R106.reuse.H0_H0 ;  /* 0x2000006affdd7230 */ /* 0x100fe20000004100 */
[----:B------:R-:W-:Y:S01]  /*0e20*/  FADD.FTZ R216, R216, R105 ;  /* 0x00000069d8d87221 */ /* 0x000fe20000010000 */
[----:B------:R-:W-:Y:S01]  /*0e30*/  HADD2.F32 R201, -RZ, R106.H1_H1 ;  /* 0x3000006affc97230 */ /* 0x000fe20000004100 */
[----:B------:R-:W-:Y:S01]  /*0e40*/  FMUL.FTZ R106, R193, R212 ;  /* 0x000000d4c16a7220 */ /* 0x000fe20000410000 */
[--C-:B------:R-:W-:Y:S01]  /*0e50*/  HADD2.F32 R199, -RZ, R107.reuse.H0_H0 ;  /* 0x2000006bffc77230 */ /* 0x100fe20000004100 */
[----:B------:R-:W-:Y:S01]  /*0e60*/  FFMA.FTZ R109, R102, R105, R109 ;  /* 0x00000069666d7223 */ /* 0x000fe2000001006d */
[----:B------:R-:W-:Y:S01]  /*0e70*/  HADD2.F32 R203, -RZ, R107.H1_H1 ;  /* 0x3000006bffcb7230 */ /* 0x000fe20000004100 */
[----:B------:R-:W-:-:S02]  /*0e80*/  FMUL.FTZ R107, R163, R209 ;  /* 0x000000d1a36b7220 */ /* 0x000fc40000410000 */
[----:B------:R-:W-:Y:S02]  /*0e90*/  FMUL.FTZ R97, R164, R211 ;  /* 0x000000d3a4617220 */ /* 0x000fe40000410000 */
[----:B------:R-:W-:Y:S02]  /*0ea0*/  FADD.FTZ R216, R216, R107 ;  /* 0x0000006bd8d87221 */ /* 0x000fe40000010000 */
[C---:B------:R-:W-:Y:S01]  /*0eb0*/  FFMA.FTZ R109, R106.reuse, R107, R109 ;  /* 0x0000006b6a6d7223 */ /* 0x040fe2000001006d */
[--C-:B------:R-:W-:Y:S01]  /*0ec0*/  HADD2.F32 R90, -RZ, R119.reuse.H0_H0 ;  /* 0x20000077ff5a7230 */ /* 0x100fe20000004100 */
[----:B------:R-:W-:Y:S01]  /*0ed0*/  FADD.FTZ R140, R209, R140 ;  /* 0x0000008cd18c7221 */ /* 0x000fe20000010000 */
[----:B------:R-:W-:Y:S01]  /*0ee0*/  HADD2.F32 R88, -RZ, R119.H1_H1 ;  /* 0x30000077ff587230 */ /* 0x000fe20000004100 */
[----:B------:R-:W-:Y:S01]  /*0ef0*/  FFMA.FTZ R141, R106, R209, R141 ;  /* 0x000000d16a8d7223 */ /* 0x000fe2000001008d */
[--C-:B------:R-:W-:Y:S01]  /*0f00*/  HADD2.F32 R91, -RZ, R118.reuse.H0_H0 ;  /* 0x20000076ff5b7230 */ /* 0x100fe20000004100 */
[----:B------:R-:W-:Y:S01]  /*0f10*/  FMUL.FTZ R212, R193, R218 ;  /* 0x000000dac1d47220 */ /* 0x000fe20000410000 */
[----:B------:R-:W-:Y:S01]  /*0f20*/  HADD2.F32 R89, -RZ, R118.H1_H1 ;  /* 0x30000076ff597230 */ /* 0x000fe20000004100 */
[----:B------:R-:W-:-:S02]  /*0f30*/  FMUL.FTZ R209, R165, R220 ;  /* 0x000000dca5d17220 */ /* 0x000fc40000410000 */
[----:B------:R-:W-:Y:S02]  /*0f40*/  FADD.FTZ R216, R216, R97 ;  /* 0x00000061d8d87221 */ /* 0x000fe40000010000 */
[----:B------:R-:W-:Y:S01]  /*0f50*/  FFMA.FTZ R119, R100, R97, R109 ;  /* 0x0000006164777223 */ /* 0x000fe2000001006d */
[----:B------:R-:W-:Y:S01]  /*0f60*/  @P0 HADD2.F32 R174, -RZ, R196.H0_H0 ;  /* 0x200000c4ffae0230 */ /* 0x000fe20000004100 */
        /* <DEDUP_REMOVED lines=10> */
[----:B------:R-:W-:Y:S02]  /*1010*/  FADD.FTZ R108, -R213, R123 ;  /* 0x0000007bd56c7221 */ /* 0x000fe40000010100 */
        /* <DEDUP_REMOVED lines=40> */
[----:B------:R-:W-:Y:S02]  /*12a0*/  FMUL.FTZ R203, R180, R203 ;  /* 0x000000cbb4cb7220 */ /* 0x000fe40000410000 */
[----:B------:R-:W-:-:S02]  /*12b0*/  FADD.FTZ R168, R168, R199 ;  /* 0x000000c7a8a87221 */ /* 0x000fc40000010000 */
[----:B------:R-:W-:Y:S01]  /*12c0*/  FFMA.FTZ R119, R200, R199, R119 ;  /* 0x000000c7c8777223 */ /* 0x000fe20000010077 */
[----:B------:R-:W-:Y:S01]  /*12d0*/  HADD2.F32 R112, -RZ, R116.H1_H1 ;  /* 0x30000074ff707230 */ /* 0x000fe20000004100 */
[----:B------:R-:W-:Y:S02]  /*12e0*/  FMUL.FTZ R113, R193, R214 ;  /* 0x000000d6c1717220 */ /* 0x000fe40000410000 */
[----:B------:R-:W-:Y:S02]  /*12f0*/  FADD.FTZ R33, R110, R33 ;  /* 0x000000216e217221 */ /* 0x000fe40000010000 */
[-C--:B------:R-:W-:Y:S02]  /*1300*/  FFMA.FTZ R32, R111, R110.reuse, R32 ;  /* 0x0000006e6f207223 */ /* 0x080fe40000010020 */
[----:B------:R-:W-:Y:S02]  /*1310*/  FMUL.FTZ R110, R181, R110 ;  /* 0x0000006eb56e7220 */ /* 0x000fe40000410000 */
[----:B------:R-:W-:-:S02]  /*1320*/  FADD.FTZ R109, R168, R203 ;  /* 0x000000cba86d7221 */ /* 0x000fc40000010000 */
[----:B------:R-:W-:Y:S01]  /*1330*/  FFMA.FTZ R119, R198, R203, R119 ;  /* 0x000000cbc6777223 */ /* 0x000fe20000010077 */
[----:B------:R-:W-:Y:S01]  /*1340*/  HADD2.F32 R114, -RZ, R117.H0_H0 ;  /* 0x20000075ff727230 */ /* 0x000fe20000004100 */
[----:B------:R-:W-:Y:S02]  /*1350*/  FADD.FTZ R125, R112, R125 ;  /* 0x0000007d707d7221 */ /* 0x000fe40000010000 */
[----:B------:R-:W-:Y:S02]  /*1360*/  FFMA.FTZ R126, R113, R112, R126 ;  /* 0x00000070717e7223 */ /* 0x000fe4000001007e */
[----:B------:R-:W-:Y:S02]  /*1370*/  FMUL.FTZ R118, R193, R118 ;  /* 0x00000076c1767220 */ /* 0x000fe40000410000 */
[----:B------:R-:W-:Y:S02]  /*1380*/  FMUL.FTZ R112, R182, R112 ;  /* 0x00000070b6707220 */ /* 0x000fe40000410000 */
[----:B------:R-:W-:-:S02]  /*1390*/  FADD.FTZ R109, R109, R110 ;  /* 0x0000006e6d6d7221 */ /* 0x000fc40000010000 */
[----:B------:R-:W-:Y:S01]  /*13a0*/  FFMA.FTZ R121, R111, R110, R119 ;  /* 0x0000006e6f797223 */ /* 0x000fe20000010077 */
[----:B------:R-:W-:Y:S01]  /*13b0*/  HADD2.F32 R116, -RZ, R117.H1_H1 ;  /* 0x30000075ff747230 */ /* 0x000fe20000004100 */
        /* <DEDUP_REMOVED lines=56> */
.L_x_6639:
        /* <DEDUP_REMOVED lines=18> */
.L_x_6640:
[----:B------:R-:W-:-:S10]  /*1860*/  HFMA2.MMA R197, -RZ, RZ, 0, 9.5367431640625e-07 ;  /* 0x00000010ffc57435 */ /* 0x000fd400000001ff */
[----:B------:R-:W-:-:S06]  /*1870*/  IMAD.WIDE.U32 R88, R194, R197, c[0x0][0x170] ;  /* 0x00005c00c2587625 */ /* 0x000fcc00078e00c5 */
[----:B------:R-:W3:Y:S01]  /*1880*/  LDG.E.128 R88, [R88.64] ;  /* 0x0000000458587981 */ /* 0x000ee2000c1e1d00 */
[----:B--2---:R-:W-:Y:S01]  /*1890*/  FADD.FTZ R172, R172, R109 ;  /* 0x0000006dacac7221 */ /* 0x004fe20000010000 */
[----:B------:R-:W-:Y:S01]  /*18a0*/  ISETP.NE.U32.AND P0, PT, RZ, c[0x0][0x218], PT ;  /* 0x00008600ff007a0c */ /* 0x000fe20003f05070 */
[----:B-1----:R-:W-:Y:S01]  /*18b0*/  FADD.FTZ R175, R196, R173 ;  /* 0x000000adc4af7221 */ /* 0x002fe20000010000 */
[----:B-----5:R-:W-:Y:S01]  /*18c0*/  MOV R108, R166 ;  /* 0x000000a6006c7202 */ /* 0x020fe20000000f00 */
[----:B------:R-:W-:Y:S01]  /*18d0*/  FMUL.FTZ R172, R172, c[0x0][0x1e0] ;  /* 0x00007800acac7a20 */ /* 0x000fe20000410000 */
[----:B------:R-:W-:Y:S01]  /*18e0*/  ISETP.NE.AND.EX P0, PT, RZ, c[0x0][0x21c], PT, P0 ;  /* 0x00008700ff007a0c */ /* 0x000fe20003f05300 */
[----:B------:R-:W-:Y:S01]  /*18f0*/  FMUL.FTZ R175, R175, c[0x0][0x1e0] ;  /* 0x00007800afaf7a20 */ /* 0x000fe20000410000 */
[----:B------:R-:W-:Y:S02]  /*1900*/  LOP3.LUT P2, RZ, R166, 0xff00, RZ, 0xc0, !PT ;  /* 0x0000ff00a6ff7812 */ /* 0x000fe4000784c0ff */
[----:B------:R-:W-:-:S02]  /*1910*/  FSEL R196, R172, RZ, !P1 ;  /* 0x000000ffacc47208 */ /* 0x000fc40004800000 */
[----:B------:R-:W-:Y:S01]  /*1920*/  LOP3.LUT P1, RZ, R108, 0xff, RZ, 0xc0, !PT ;  /* 0x000000ff6cff7812 */ /* 0x000fe2000782c0ff */
[----:B0-----:R-:W-:Y:S01]  /*1930*/  CS2R R172, SRZ ;  /* 0x0000000000ac7805 */ /* 0x001fe2000001ff00 */
[C---:B------:R-:W-:Y:S01]  /*1940*/  LOP3.LUT P4, RZ, R167.reuse, 0xff, RZ, 0xc0, !PT ;  /* 0x000000ffa7ff7812 */ /* 0x040fe2000788c0ff */
[-CC-:B------:R-:W-:Y:S01]  /*1950*/  FFMA.FTZ R96, R96, R175.reuse, R196.reuse ;  /* 0x000000af60607223 */ /* 0x180fe200000100c4 */
[----:B------:R-:W-:Y:S01]  /*1960*/  LOP3.LUT P6, RZ, R167, 0xff00, RZ, 0xc0, !PT ;  /* 0x0000ff00a7ff7812 */ /* 0x000fe200078cc0ff */
[----:B------:R-:W-:Y:S01]  /*1970*/  FFMA.FTZ R93, R93, R175, R196 ;  /* 0x000000af5d5d7223 */ /* 0x000fe200000100c4 */
[----:B------:R-:W-:Y:S01]  /*1980*/  LOP3.LUT P5, RZ, R167, 0xff0000, RZ, 0xc0, !PT ;  /* 0x00ff0000a7ff7812 */ /* 0x000fe200078ac0ff */
[----:B------:R-:W-:Y:S01]  /*1990*/  FADD.FTZ R96, R103, -R96 ;  /* 0x8000006067607221 */ /* 0x000fe20000010000 */
[----:B------:R-:W-:Y:S01]  /*19a0*/  LOP3.LUT P3, RZ, R167, 0xff000000, RZ, 0xc0, !PT ;  /* 0xff000000a7ff7812 */ /* 0x000fe2000786c0ff */
[----:B------:R-:W-:Y:S01]  /*19b0*/  FADD.FTZ R104, R104, -R93 ;  /* 0x8000005d68687221 */ /* 0x000fe20000010000 */
[--C-:B------:R-:W-:Y:S01]  /*19c0*/  @P2 HADD2.F32 R216, -RZ, R52.reuse.H1_H1 ;  /* 0x30000034ffd82230 */ /* 0x100fe20000004100 */
[C---:B------:R-:W-:Y:S01]  /*19d0*/  FMUL.FTZ R96, R193.reuse, R96 ;  /* 0x00000060c1607220 */ /* 0x040fe20000410000 */
[----:B------:R-:W-:Y:S01]  /*19e0*/  MOV R93, RZ ;  /* 0x000000ff005d7202 */ /* 0x000fe20000000f00 */
[----:B------:R-:W-:Y:S01]  /*19f0*/  FMUL.FTZ R103, R193, R104 ;  /* 0x00000068c1677220 */ /* 0x000fe20000410000 */
[----:B------:R-:W-:Y:S01]  /*1a00*/  HFMA2.MMA R104, -RZ, RZ, 0, 0 ;  /* 0x00000000ff687435 */ /* 0x000fe200000001ff */
[----:B------:R-:W-:Y:S01]  /*1a10*/  @P0 FADD.FTZ R96, R57, R96 ;  /* 0x0000006039600221 */ /* 0x000fe20000010000 */
[----:B------:R-:W-:Y:S01]  /*1a20*/  @P1 HADD2.F32 R214, -RZ, R52.H0_H0 ;  /* 0x20000034ffd61230 */ /* 0x000fe20000004100 */
[----:B------:R-:W-:Y:S01]  /*1a30*/  @P0 FADD.FTZ R103, R56, R103 ;  /* 0x0000006738670221 */ /* 0x000fe20000010000 */
[----:B------:R-:W-:Y:S01]  /*1a40*/  MOV R217, RZ ;  /* 0x000000ff00d97202 */ /* 0x000fe20000000f00 */
[-C--:B------:R-:W-:Y:S01]  /*1a50*/  FMUL.FTZ R215, R96, R174.reuse ;  /* 0x000000ae60d77220 */ /* 0x080fe20000410000 */
[----:B------:R-:W-:Y:S01]  /*1a60*/  IADD3 R218, R194, 0x20, RZ ;  /* 0x00000020c2da7810 */ /* 0x000fe20007ffe0ff */
[----:B------:R-:W-:-:S02]  /*1a70*/  FMUL.FTZ R108, R103, R174 ;  /* 0x000000ae676c7220 */ /* 0x000fc40000410000 */
[----:B------:R-:W-:Y:S02]  /*1a80*/  FMUL.FTZ R215, R215, c[0x0][0x1e8] ;  /* 0x00007a00d7d77a20 */ /* 0x000fe40000410000 */
[-CC-:B------:R-:W-:Y:S02]  /*1a90*/  FFMA.FTZ R92, R92, R175.reuse, R196.reuse ;  /* 0x000000af5c5c7223 */ /* 0x180fe400000100c4 */
[-CC-:B------:R-:W-:Y:S02]  /*1aa0*/  FFMA.FTZ R94, R94, R175.reuse, R196.reuse ;  /* 0x000000af5e5e7223 */ /* 0x180fe400000100c4 */
[----:B------:R-:W-:Y:S02]  /*1ab0*/  FMUL.FTZ R108, R108, c[0x0][0x1e8] ;  /* 0x00007a006c6c7a20 */ /* 0x000fe40000410000 */
[----:B------:R-:W-:Y:S02]  /*1ac0*/  FFMA.FTZ R102, R102, R175, R196 ;  /* 0x000000af66667223 */ /* 0x000fe400000100c4 */
[----:B------:R-:W-:-:S02]  /*1ad0*/  FADD.FTZ R92, R95, -R92 ;  /* 0x8000005c5f5c7221 */ /* 0x000fc40000010000 */
[----:B------:R-:W-:Y:S02]  /*1ae0*/  @P1 FMUL.FTZ R104, R108, R214 ;  /* 0x000000d66c681220 */ /* 0x000fe40000410000 */
[----:B------:R-:W-:Y:S01]  /*1af0*/  @P2 FMUL.FTZ R93, R215, R216 ;  /* 0x000000d8d75d2220 */ /* 0x000fe20000410000 */
[----:B------:R-:W-:Y:S01]  /*1b00*/  @P3 HADD2.F32 R216, -RZ, R55.H1_H1 ;  /* 0x30000037ffd83230 */ /* 0x000fe20000004100 */
[-CC-:B------:R-:W-:Y:S02]  /*1b10*/  FFMA.FTZ R98, R98, R175.reuse, R196.reuse ;  /* 0x000000af62627223 */ /* 0x180fe400000100c4 */
[----:B------:R-:W-:Y:S01]  /*1b20*/  FFMA.FTZ R100, R100, R175, R196 ;  /* 0x000000af64647223 */ /* 0x000fe200000100c4 */
[--C-:B---3--:R-:W-:Y:S02]  /*1b30*/  @P1 HADD2.F32 R109, -RZ, R88.reuse.H0_H0 ;  /* 0x20000058ff6d1230 */ /* 0x108fe40000004100 */
[----:B------:R-:W-:-:S03]  /*1b40*/  @P2 HADD2.F32 R88, -RZ, R88.H1_H1 ;  /* 0x30000058ff582230 */ /* 0x000fc60000004100 */
[----:B------:R-:W-:Y:S01]  /*1b50*/  @P1 FMUL.FTZ R173, R108, R109 ;  /* 0x0000006d6cad1220 */ /* 0x000fe20000410000 */
[C---:B------:R-:W-:Y:S01]  /*1b60*/  LOP3.LUT P1, RZ, R166.reuse, 0xff0000, RZ, 0xc0, !PT ;  /* 0x00ff0000a6ff7812 */ /* 0x040fe2000782c0ff */
[----:B------:R-:W-:Y:S01]  /*1b70*/  @P2 FMUL.FTZ R172, R215, R88 ;  /* 0x00000058d7ac2220 */ /* 0x000fe20000410000 */
[----:B------:R-:W-:Y:S01]  /*1b80*/  LOP3.LUT P2, RZ, R166, 0xff000000, RZ, 0xc0, !PT ;  /* 0xff000000a6ff7812 */ /* 0x000fe2000784c0ff */
[----:B------:R-:W-:Y:S01]  /*1b90*/  FADD.FTZ R88, R99, -R94 ;  /* 0x8000005e63587221 */ /* 0x000fe20000010000 */
[----:B------:R-:W-:Y:S01]  /*1ba0*/  HFMA2.MMA R94, -RZ, RZ, 0, 0 ;  /* 0x00000000ff5e7435 */ /* 0x000fe200000001ff */
[----:B------:R-:W-:Y:S01]  /*1bb0*/  FADD.FTZ R108, R105, -R102 ;  /* 0x80000066696c7221 */ /* 0x000fe20000010000 */
[----:B------:R-:W-:Y:S01]  /*1bc0*/  @P5 HADD2.F32 R109, -RZ, R55.H0_H0 ;  /* 0x20000037ff6d5230 */ /* 0x000fe20000004100 */
[C---:B------:R-:W-:Y:S02]  /*1bd0*/  FMUL.FTZ R99, R193.reuse, R92 ;  /* 0x0000005cc1637220 */ /* 0x040fe40000410000 */
[----:B------:R-:W-:-:S02]  /*1be0*/  FMUL.FTZ R102, R193, R88 ;  /* 0x00000058c1667220 */ /* 0x000fc40000410000 */
[----:B------:R-:W-:Y:S02]  /*1bf0*/  @P0 FADD.FTZ R99, R58, R99 ;  /* 0x000000633a630221 */ /* 0x000fe40000010000 */
[----:B------:R-:W-:Y:S01]  /*1c00*/  @P0 FADD.FTZ R102, R59, R102 ;  /* 0x000000663b660221 */ /* 0x000fe20000010000 */
[--C-:B------:R-:W-:Y:S01]  /*1c10*/  @P1 HADD2.F32 R95, -RZ, R53.reuse.H0_H0 ;  /* 0x20000035ff5f1230 */ /* 0x100fe20000004100 */
[----:B------:R-:W-:Y:S01]  /*1c20*/  FFMA.FTZ R166, R106, R175, R196 ;  /* 0x000000af6aa67223 */ /* 0x000fe200000100c4 */
[----:B------:R-:W-:Y:S01]  /*1c30*/  @P2 HADD2.F32 R105, -RZ, R53.H1_H1 ;  /* 0x30000035ff692230 */ /* 0x000fe20000004100 */
[----:B------:R-:W-:Y:S01]  /*1c40*/  FADD.FTZ R106, R101, -R98 ;  /* 0x80000062656a7221 */ /* 0x000fe20000010000 */
[--C-:B------:R-:W-:Y:S01]  /*1c50*/  @P1 HADD2.F32 R92, -RZ, R89.reuse.H0_H0 ;  /* 0x20000059ff5c1230 */ /* 0x100fe20000004100 */
[-C--:B------:R-:W-:Y:S01]  /*1c60*/  FMUL.FTZ R88, R99, R174.reuse ;  /* 0x000000ae63587220 */ /* 0x080fe20000410000 */
[----:B------:R-:W-:Y:S01]  /*1c70*/  MOV R101, RZ ;  /* 0x000000ff00657202 */ /* 0x000fe20000000f00 */
[----:B------:R-:W-:Y:S01]  /*1c80*/  FMUL.FTZ R98, R102, R174 ;  /* 0x000000ae66627220 */ /* 0x000fe20000410000 */
[----:B------:R-:W-:Y:S01]  /*1c90*/  @P2 HADD2.F32 R89, -RZ, R89.H1_H1 ;  /* 0x30000059ff592230 */ /* 0x000fe20000004100 */
[----:B------:R-:W-:-:S02]  /*1ca0*/  FADD.FTZ R214, R107, -R166 ;  /* 0x800000a66bd67221 */ /* 0x000fc40000010000 */
[----:B------:R-:W-:Y:S01]  /*1cb0*/  FMUL.FTZ R107, R88, c[0x0][0x1e8] ;  /* 0x00007a00586b7a20 */ /* 0x000fe20000410000 */
[----:B------:R-:W-:Y:S01]  /*1cc0*/  CS2R R166, SRZ ;  /* 0x0000000000a67805 */ /* 0x000fe2000001ff00 */
[----:B------:R-:W-:Y:S02]  /*1cd0*/  FMUL.FTZ R98, R98, c[0x0][0x1e8] ;  /* 0x00007a0062627a20 */ /* 0x000fe40000410000 */
[----:B------:R-:W-:Y:S01]  /*1ce0*/  FADD.FTZ R88, R97, -R100 ;  /* 0x8000006461587221 */ /* 0x000fe20000010000 */
[--C-:B------:R-:W-:Y:S01]  /*1cf0*/  @P6 HADD2.F32 R97, -RZ, R54.reuse.H1_H1 ;  /* 0x30000036ff616230 */ /* 0x100fe20000004100 */
[C---:B------:R-:W-:Y:S01]  /*1d00*/  @P1 FMUL.FTZ R167, R107.reuse, R92 ;  /* 0x0000005c6ba71220 */ /* 0x040fe20000410000 */
[----:B------:R-:W-:Y:S01]  /*1d10*/  @P4 HADD2.F32 R92, -RZ, R54.H0_H0 ;  /* 0x20000036ff5c4230 */ /* 0x000fe20000004100 */
[----:B------:R-:W-:Y:S01]  /*1d20*/  @P1 FMUL.FTZ R94, R107, R95 ;  /* 0x0000005f6b5e1220 */ /* 0x000fe20000410000 */
[----:B------:R-:W-:Y:S01]  /*1d30*/  ISETP.NE.U32.AND P1, PT, RZ, c[0x0][0x258], PT ;  /* 0x00009600ff007a0c */ /* 0x000fe20003f25070 */
[----:B------:R-:W-:Y:S01]  /*1d40*/  @P2 FMUL.FTZ R101, R98, R105 ;  /* 0x0000006962652220 */ /* 0x000fe20000410000 */
[----:B------:R-:W-:Y:S01]  /*1d50*/  HFMA2.MMA R100, -RZ, RZ, 0, 0 ;  /* 0x00000000ff647435 */ /* 0x000fe200000001ff */
[C---:B------:R-:W-:Y:S01]  /*1d60*/  FMUL.FTZ R105, R193.reuse, R106 ;  /* 0x0000006ac1697220 */ /* 0x040fe20000410000 */
[----:B------:R-:W-:Y:S01]  /*1d70*/  ISETP.NE.AND.EX P1, PT, RZ, c[0x0][0x25c], PT, P1 ;  /* 0x00009700ff007a0c */ /* 0x000fe20003f25310 */
[----:B------:R-:W-:-:S02]  /*1d80*/  FMUL.FTZ R108, R193, R108 ;  /* 0x0000006cc16c7220 */ /* 0x000fc40000410000 */
[C---:B------:R-:W-:Y:S02]  /*1d90*/  FMUL.FTZ R107, R193.reuse, R214 ;  /* 0x000000d6c16b7220 */ /* 0x040fe40000410000 */
[----:B------:R-:W-:Y:S02]  /*1da0*/  FMUL.FTZ R106, R193, R88 ;  /* 0x00000058c16a7220 */ /* 0x000fe40000410000 */
[----:B------:R-:W-:Y:S02]  /*1db0*/  @P0 FADD.FTZ R105, R60, R105 ;  /* 0x000000693c690221 */ /* 0x000fe40000010000 */
[----:B------:R-:W-:Y:S02]  /*1dc0*/  @P0 FADD.FTZ R108, R61, R108 ;  /* 0x0000006c3d6c0221 */ /* 0x000fe40000010000 */
[----:B------:R-:W-:Y:S02]  /*1dd0*/  @P0 FADD.FTZ R107, R62, R107 ;  /* 0x0000006b3e6b0221 */ /* 0x000fe40000010000 */
[----:B------:R-:W-:-:S02]  /*1de0*/  @P0 FADD.FTZ R106, R63, R106 ;  /* 0x0000006a3f6a0221 */ /* 0x000fc40000010000 */
[-C--:B------:R-:W-:Y:S02]  /*1df0*/  FMUL.FTZ R88, R105, R174.reuse ;  /* 0x000000ae69587220 */ /* 0x080fe40000410000 */
[-C--:B------:R-:W-:Y:S02]  /*1e00*/  FMUL.FTZ R95, R108, R174.reuse ;  /* 0x000000ae6c5f7220 */ /* 0x080fe40000410000 */
[----:B------:R-:W-:Y:S01]  /*1e10*/  @P2 FMUL.FTZ R166, R98, R89 ;  /* 0x0000005962a62220 */ /* 0x000fe20000410000 */
[----:B------:R-:W-:Y:S01]  /*1e20*/  HFMA2.MMA R89, -RZ, RZ, 0, 0 ;  /* 0x00000000ff597435 */ /* 0x000fe200000001ff */
[-C--:B------:R-:W-:Y:S01]  /*1e30*/  FMUL.FTZ R214, R107, R174.reuse ;  /* 0x000000ae6bd67220 */ /* 0x080fe20000410000 */
[----:B------:R-:W-:Y:S01]  /*1e40*/  MOV R98, RZ ;  /* 0x000000ff00627202 */ /* 0x000fe20000000f00 */
[----:B------:R-:W-:Y:S01]  /*1e50*/  FMUL.FTZ R215, R106, R174 ;  /* 0x000000ae6ad77220 */ /* 0x000fe20000410000 */
[----:B------:R-:W-:Y:S01]  /*1e60*/  ISETP.NE.U32.AND P2, PT, RZ, c[0x0][0x258], PT ;  /* 0x00009600ff007a0c */ /* 0x000fe20003f45070 */
[----:B------:R-:W-:-:S02]  /*1e70*/  FMUL.FTZ R220, R88, c[0x0][0x1e8] ;  /* 0x00007a0058dc7a20 */ /* 0x000fc40000410000 */
[----:B------:R-:W-:Y:S01]  /*1e80*/  FMUL.FTZ R221, R95, c[0x0][0x1e8] ;  /* 0x00007a005fdd7a20 */ /* 0x000fe20000410000 */
[----:B------:R-:W-:Y:S01]  /*1e90*/  ISETP.NE.AND.EX P2, PT, RZ, c[0x0][0x25c], PT, P2 ;  /* 0x00009700ff007a0c */ /* 0x000fe20003f45320 */
[----:B------:R-:W-:Y:S02]  /*1ea0*/  FMUL.FTZ R214, R214, c[0x0][0x1e8] ;  /* 0x00007a00d6d67a20 */ /* 0x000fe40000410000 */
[----:B------:R-:W-:Y:S02]  /*1eb0*/  FMUL.FTZ R215, R215, c[0x0][0x1e8] ;  /* 0x00007a00d7d77a20 */ /* 0x000fe40000410000 */
[----:B------:R-:W-:Y:S01]  /*1ec0*/  @P4 FMUL.FTZ R89, R220, R92 ;  /* 0x0000005cdc594220 */ /* 0x000fe20000410000 */
[----:B------:R-:W-:Y:S01]  /*1ed0*/  F2FP.PACK_AB R92, R93, R104 ;  /* 0x000000685d5c723e */ /* 0x000fe200000000ff */
[----:B------:R-:W-:Y:S01]  /*1ee0*/  @P6 FMUL.FTZ R98, R221, R97 ;  /* 0x00000061dd626220 */ /* 0x000fe20000410000 */
[----:B------:R-:W-:Y:S01]  /*1ef0*/  @P1 MOV R97, 0x20 ;  /* 0x0000002000611802 */ /* 0x000fe20000000f00 */
[----:B------:R-:W-:Y:S01]  /*1f00*/  @P5 FMUL.FTZ R100, R214, R109 ;  /* 0x0000006dd6645220 */ /* 0x000fe20000410000 */
[----:B------:R-:W-:Y:S01]  /*1f10*/  F2FP.PACK_AB R93, R101, R94 ;  /* 0x0000005e655d723e */ /* 0x000fe200000000ff */
[----:B------:R-:W-:Y:S01]  /*1f20*/  @P3 FMUL.FTZ R217, R215, R216 ;  /* 0x000000d8d7d93220 */ /* 0x000fe20000410000 */
[----:B------:R-:W-:Y:S01]  /*1f30*/  F2FP.PACK_AB R94, R98, R89 ;  /* 0x00000059625e723e */ /* 0x000fe200000000ff */
[----:B------:R-:W-:Y:S01]  /*1f40*/  @P1 IMAD.WIDE.U32 R88, R194, R97, c[0x0][0x258] ;  /* 0x00009600c2581625 */ /* 0x000fe200078e0061 */
[----:B------:R-:W-:-:S02]  /*1f50*/  SEL R97, R96, R81, P2 ;  /* 0x0000005160617207 */ /* 0x000fc40001000000 */
[----:B------:R-:W-:Y:S02]  /*1f60*/  SEL R98, R99, R82, P2 ;  /* 0x0000005263627207 */ /* 0x000fe40001000000 */
[----:B------:R-:W-:Y:S02]  /*1f70*/  F2FP.PACK_AB R95, R217, R100 ;  /* 0x00000064d95f723e */ /* 0x000fe400000000ff */
[----:B------:R-:W-:Y:S02]  /*1f80*/  SEL R99, R102, R83, P2 ;  /* 0x0000005366637207 */ /* 0x000fe40001000000 */
[----:B------:R-:W-:Y:S02]  /*1f90*/  @P1 SEL R96, R103, R80, P2 ;  /* 0x0000005067601207 */ /* 0x000fe40001000000 */
[----:B------:R-:W-:Y:S01]  /*1fa0*/  SEL R100, R105, R84, P2 ;  /* 0x0000005469647207 */ /* 0x000fe20001000000 */
[----:B------:R-:W-:Y:S01]  /*1fb0*/  IMAD.WIDE.U32 R104, R218, R197, c[0x0][0x170] ;  /* 0x00005c00da687625 */ /* 0x000fe200078e00c5 */
[----:B------:R-:W-:Y:S01]  /*1fc0*/  SEL R101, R108, R85, P2 ;  /* 0x000000556c657207 */ /* 0x000fe20001000000 */
[----:B------:R0:W-:Y:S01]  /*1fd0*/  @P1 STG.E.128 [R88.64], R96 ;  /* 0x0000006058001986 */ /* 0x0001e2000c101d04 */
[----:B------:R-:W-:Y:S01]  /*1fe0*/  SEL R102, R107, R86, P2 ;  /* 0x000000566b667207 */ /* 0x000fe20001000000 */
[----:B------:R-:W-:Y:S01]  /*1ff0*/  IMAD.WIDE.U32 R108, R194, R197, c[0x0][0x248] ;  /* 0x00009200c26c7625 */ /* 0x000fe200078e00c5 */
[----:B------:R-:W-:-:S05]  /*2000*/  SEL R103, R106, R87, P2 ;  /* 0x000000576a677207 */ /* 0x000fca0001000000 */
[----:B------:R-:W-:Y:S04]  /*2010*/  @P1 STG.E.128 [R88.64+0x10], R100 ;  /* 0x0000106458001986 */ /* 0x000fe8000c101d04 */
[----:B------:R1:W-:Y:S04]  /*2020*/  STG.E.128 [R108.64], R92 ;  /* 0x0000005c6c007986 */ /* 0x0003e8000c101d04 */
[----:B------:R-:W2:Y:S01]  /*2030*/  LDG.E.128 R104, [R104.64] ;  /* 0x0000000468687981 */ /* 0x000ea2000c1e1d00 */
[--C-:B------:R-:W-:Y:S01]  /*2040*/  @P4 HADD2.F32 R219, -RZ, R90.reuse.H0_H0 ;  /* 0x2000005affdb4230 */ /* 0x100fe20000004100 */
[----:B------:R-:W-:Y:S01]  /*2050*/  CS2R R216, SRZ ;  /* 0x0000000000d87805 */ /* 0x000fe2000001ff00 */
[----:B------:R-:W-:Y:S01]  /*2060*/  @P6 HADD2.F32 R90, -RZ, R90.H1_H1 ;  /* 0x3000005aff5a6230 */ /* 0x000fe20000004100 */
[-CC-:B------:R-:W-:Y:S01]  /*2070*/  FFMA.FTZ R213, R213, R175.reuse, R196.reuse ;  /* 0x000000afd5d57223 */ /* 0x180fe200000100c4 */
[----:B0-----:R-:W-:Y:S01]  /*2080*/  HFMA2.MMA R96, -RZ, RZ, 0, 0 ;  /* 0x00000000ff607435 */ /* 0x001fe200000001ff */
[----:B------:R-:W-:Y:S01]  /*2090*/  FFMA.FTZ R212, R212, R175, R196 ;  /* 0x000000afd4d47223 */ /* 0x000fe200000100c4 */
[----:B------:R-:W-:Y:S01]  /*20a0*/  IADD3 R194, R194, 0x40, RZ ;  /* 0x00000040c2c27810 */ /* 0x000fe20007ffe0ff */
[----:B------:R-:W-:Y:S01]  /*20b0*/  @P6 FMUL.FTZ R216, R221, R90 ;  /* 0x0000005addd86220 */ /* 0x000fe20000410000 */
[----:B------:R-:W-:Y:S01]  /*20c0*/  MOV R90, R156 ;  /* 0x0000009c005a7202 */ /* 0x000fe20000000f00 */
[----:B------:R-:W-:Y:S01]  /*20d0*/  @P4 FMUL.FTZ R217, R220, R219 ;  /* 0x000000dbdcd94220 */ /* 0x000fe20000410000 */
[----:B------:R-:W-:Y:S01]  /*20e0*/  LOP3.LUT P4, RZ, R156, 0xff00, RZ, 0xc0, !PT ;  /* 0x0000ff009cff7812 */ /* 0x000fe2000788c0ff */
[----:B------:R-:W-:Y:S01]  /*20f0*/  FADD.FTZ R212, R209, -R212 ;  /* 0x800000d4d1d47221 */ /* 0x000fe20000010000 */
[----:B------:R-:W-:Y:S01]  /*2100*/  LOP3.LUT P6, RZ, R90, 0xff, RZ, 0xc0, !PT ;  /* 0x000000ff5aff7812 */ /* 0x000fe200078cc0ff */
[----:B------:R-:W-:Y:S01]  /*2110*/  FADD.FTZ R90, R208, -R213 ;  /* 0x800000d5d05a7221 */ /* 0x000fe20000010000 */
[----:B-1----:R-:W-:Y:S01]  /*2120*/  MOV R93, RZ ;  /* 0x000000ff005d7202 */ /* 0x002fe20000000f00 */
[C---:B------:R-:W-:Y:S01]  /*2130*/  FMUL.FTZ R89, R193.reuse, R212 ;  /* 0x000000d4c1597220 */ /* 0x040fe20000410000 */
[----:B------:R-:W-:Y:S01]  /*2140*/  HFMA2.MMA R209, -RZ, RZ, 0, 0 ;  /* 0x00000000ffd17435 */ /* 0x000fe200000001ff */
[----:B------:R-:W-:Y:S01]  /*2150*/  FMUL.FTZ R90, R193, R90 ;  /* 0x0000005ac15a7220 */ /* 0x000fe20000410000 */
[----:B------:R-:W-:Y:S01]  /*2160*/  CS2R R102, SRZ ;  /* 0x0000000000667805 */ /* 0x000fe2000001ff00 */
[----:B------:R-:W-:Y:S01]  /*2170*/  @P0 FADD.FTZ R89, R64, R89 ;  /* 0x0000005940590221 */ /* 0x000fe20000010000 */
[----:B------:R-:W-:Y:S01]  /*2180*/  @P1 MOV R108, 0x20 ;  /* 0x00000020006c1802 */ /* 0x000fe20000000f00 */
[----:B------:R-:W-:-:S02]  /*2190*/  @P0 FADD.FTZ R90, R65, R90 ;  /* 0x0000005a415a0221 */ /* 0x000fc40000010000 */
[--C-:B------:R-:W-:Y:S01]  /*21a0*/  @P4 HADD2.F32 R95, -RZ, R48.reuse.H1_H1 ;  /* 0x30000030ff5f4230 */ /* 0x100fe20000004100 */
[-C--:B------:R-:W-:Y:S01]  /*21b0*/  FMUL.FTZ R88, R89, R174.reuse ;  /* 0x000000ae59587220 */ /* 0x080fe20000410000 */
[----:B------:R-:W-:Y:S01]  /*21c0*/  @P6 HADD2.F32 R92, -RZ, R48.H0_H0 ;  /* 0x20000030ff5c6230 */ /* 0x000fe20000004100 */
[----:B------:R-:W-:Y:S02]  /*21d0*/  FMUL.FTZ R94, R90, R174 ;  /* 0x000000ae5a5e7220 */ /* 0x000fe40000410000 */
[-CC-:B------:R-:W-:Y:S02]  /*21e0*/  FFMA.FTZ R211, R211, R175.reuse, R196.reuse ;  /* 0x000000afd3d37223 */ /* 0x180fe400000100c4 */
[----:B------:R-:W-:Y:S02]  /*21f0*/  FMUL.FTZ R94, R94, c[0x0][0x1e8] ;  /* 0x00007a005e5e7a20 */ /* 0x000fe40000410000 */
[-CC-:B------:R-:W-:Y:S02]  /*2200*/  FFMA.FTZ R210, R210, R175.reuse, R196.reuse ;  /* 0x000000afd2d27223 */ /* 0x180fe400000100c4 */
[----:B------:R-:W-:-:S02]  /*2210*/  FFMA.FTZ R207, R207, R175, R196 ;  /* 0x000000afcfcf7223 */ /* 0x000fc400000100c4 */
[----:B------:R-:W-:Y:S01]  /*2220*/  FMUL.FTZ R97, R88, c[0x0][0x1e8] ;  /* 0x00007a0058617a20 */ /* 0x000fe20000410000 */
[--C-:B------:R-:W-:Y:S01]  /*2230*/  @P3 HADD2.F32 R88, -RZ, R91.reuse.H1_H1 ;  /* 0x3000005bff583230 */ /* 0x100fe20000004100 */
[----:B------:R-:W-:Y:S01]  /*2240*/  @P4 FMUL.FTZ R93, R94, R95 ;  /* 0x0000005f5e5d4220 */ /* 0x000fe20000410000 */
[----:B------:R-:W-:Y:S01]  /*2250*/  @P5 HADD2.F32 R95, -RZ, R91.H0_H0 ;  /* 0x2000005bff5f5230 */ /* 0x000fe20000004100 */
[----:B------:R-:W-:Y:S02]  /*2260*/  FADD.FTZ R98, R206, -R211 ;  /* 0x800000d3ce627221 */ /* 0x000fe40000010000 */
[----:B------:R-:W-:Y:S02]  /*2270*/  FADD.FTZ R210, R205, -R210 ;  /* 0x800000d2cdd27221 */ /* 0x000fe40000010000 */
[----:B------:R-:W-:Y:S02]  /*2280*/  FADD.FTZ R100, R204, -R207 ;  /* 0x800000cfcc647221 */ /* 0x000fe40000010000 */
[----:B------:R-:W-:Y:S01]  /*2290*/  CS2R R204, SRZ ;  /* 0x0000000000cc7805 */ /* 0x000fe2000001ff00 */
[----:B------:R-:W-:Y:S01]  /*22a0*/  CS2R R206, SRZ ;  /* 0x0000000000ce7805 */ /* 0x000fe2000001ff00 */
[----:B------:R-:W-:Y:S01]  /*22b0*/  @P5 FMUL.FTZ R205, R214, R95 ;  /* 0x0000005fd6cd5220 */ /* 0x000fe20000410000 */
[----:B------:R-:W-:Y:S01]  /*22c0*/  LOP3.LUT P5, RZ, R156, 0xff0000, RZ, 0xc0, !PT ;  /* 0x00ff00009cff7812 */ /* 0x000fe200078ac0ff */
[----:B------:R-:W-:-:S02]  /*22d0*/  @P6 FMUL.FTZ R96, R97, R92 ;  /* 0x0000005c61606220 */ /* 0x000fc40000410000 */
[----:B------:R-:W-:Y:S02]  /*22e0*/  FMUL.FTZ R210, R193, R210 ;  /* 0x000000d2c1d27220 */ /* 0x000fe40000410000 */
[----:B------:R-:W-:Y:S01]  /*22f0*/  @P3 FMUL.FTZ R204, R215, R88 ;  /* 0x00000058d7cc3220 */ /* 0x000fe20000410000 */
[----:B------:R-:W-:Y:S01]  /*2300*/  LOP3.LUT P3, RZ, R157, 0xff, RZ, 0xc0, !PT ;  /* 0x000000ff9dff7812 */ /* 0x000fe2000786c0ff */
[----:B------:R-:W-:Y:S01]  /*2310*/  @P0 FADD.FTZ R210, R67, R210 ;  /* 0x000000d243d20221 */ /* 0x000fe20000010000 */
[----:B------:R-:W-:Y:S01]  /*2320*/  F2FP.PACK_AB R96, R93, R96 ;  /* 0x000000605d60723e */ /* 0x000fe200000000ff */
[-CC-:B------:R-:W-:Y:S02]  /*2330*/  FFMA.FTZ R202, R202, R175.reuse, R196.reuse ;  /* 0x000000afcaca7223 */ /* 0x180fe400000100c4 */
[-CC-:B------:R-:W-:Y:S02]  /*2340*/  FFMA.FTZ R200, R200, R175.reuse, R196.reuse ;  /* 0x000000afc8c87223 */ /* 0x180fe400000100c4 */
[----:B------:R-:W-:Y:S01]  /*2350*/  @P5 HADD2.F32 R92, -RZ, R49.H0_H0 ;  /* 0x20000031ff5c5230 */ /* 0x000fe20000004100 */
[----:B------:R-:W-:-:S02]  /*2360*/  FFMA.FTZ R198, R198, R175, R196 ;  /* 0x000000afc6c67223 */ /* 0x000fc400000100c4 */
[----:B------:R-:W-:Y:S02]  /*2370*/  FADD.FTZ R202, R201, -R202 ;  /* 0x800000cac9ca7221 */ /* 0x000fe40000010000 */
[----:B------:R-:W-:Y:S02]  /*2380*/  FADD.FTZ R200, R199, -R200 ;  /* 0x800000c8c7c87221 */ /* 0x000fe40000010000 */
[----:B------:R-:W-:Y:S02]  /*2390*/  FADD.FTZ R198, R203, -R198 ;  /* 0x800000c6cbc67221 */ /* 0x000fe40000010000 */
[C---:B------:R-:W-:Y:S02]  /*23a0*/  FMUL.FTZ R202, R193.reuse, R202 ;  /* 0x000000cac1ca7220 */ /* 0x040fe40000410000 */
[C---:B------:R-:W-:Y:S02]  /*23b0*/  FMUL.FTZ R101, R193.reuse, R200 ;  /* 0x000000c8c1657220 */ /* 0x040fe40000410000 */
[----:B------:R-:W-:-:S02]  /*23c0*/  FMUL.FTZ R200, R193, R198 ;  /* 0x000000c6c1c87220 */ /* 0x000fc40000410000 */
[----:B------:R-:W-:Y:S02]  /*23d0*/  @P0 FADD.FTZ R202, R69, R202 ;  /* 0x000000ca45ca0221 */ /* 0x000fe40000010000 */
[----:B------:R-:W-:Y:S02]  /*23e0*/  @P0 FADD.FTZ R101, R70, R101 ;  /* 0x0000006546650221 */ /* 0x000fe40000010000 */
[----:B------:R-:W-:Y:S01]  /*23f0*/  @P0 FADD.FTZ R200, R71, R200 ;  /* 0x000000c847c80221 */ /* 0x000fe20000010000 */
[C---:B------:R-:W-:Y:S01]  /*2400*/  SEL R93, R202.reuse, R85, P2 ;  /* 0x00000055ca5d7207 */ /* 0x040fe20001000000 */
[-C--:B------:R-:W-:Y:S02]  /*2410*/  FMUL.FTZ R199, R202, R174.reuse ;  /* 0x000000aecac77220 */ /* 0x080fe40000410000 */
[----:B------:R-:W-:Y:S02]  /*2420*/  FMUL.FTZ R198, R200, R174 ;  /* 0x000000aec8c67220 */ /* 0x000fe40000410000 */
[----:B------:R-:W-:-:S02]  /*2430*/  FMUL.FTZ R199, R199, c[0x0][0x1e8] ;  /* 0x00007a00c7c77a20 */ /* 0x000fc40000410000 */
[----:B------:R-:W-:Y:S01]  /*2440*/  FMUL.FTZ R198, R198, c[0x0][0x1e8] ;  /* 0x00007a00c6c67a20 */ /* 0x000fe20000410000 */
[--C-:B--2---:R-:W-:Y:S02]  /*2450*/  @P6 HADD2.F32 R91, -RZ, R104.reuse.H0_H0 ;  /* 0x20000068ff5b6230 */ /* 0x104fe40000004100 */
[----:B------:R-:W-:-:S03]  /*2460*/  @P4 HADD2.F32 R104, -RZ, R104.H1_H1 ;  /* 0x30000068ff684230 */ /* 0x000fc60000004100 */
[----:B------:R-:W-:Y:S01]  /*2470*/  @P6 FMUL.FTZ R207, R97, R91 ;  /* 0x0000005b61cf6220 */ /* 0x000fe20000410000 */
[----:B------:R-:W-:Y:S01]  /*2480*/  LOP3.LUT P6, RZ, R156, 0xff000000, RZ, 0xc0, !PT ;  /* 0xff0000009cff7812 */ /* 0x000fe200078cc0ff */
[----:B------:R-:W-:Y:S01]  /*2490*/  FMUL.FTZ R91, R193, R98 ;  /* 0x00000062c15b7220 */ /* 0x000fe20000410000 */
[----:B------:R-:W-:Y:S01]  /*24a0*/  HFMA2.MMA R156, -RZ, RZ, 0, 0 ;  /* 0x00000000ff9c7435 */ /* 0x000fe200000001ff */
[----:B------:R-:W-:Y:S01]  /*24b0*/  @P4 FMUL.FTZ R206, R94, R104 ;  /* 0x000000685ece4220 */ /* 0x000fe20000410000 */
[----:B------:R-:W-:Y:S01]  /*24c0*/  MOV R98, RZ ;  /* 0x000000ff00627202 */ /* 0x000fe20000000f00 */
[----:B------:R-:W-:Y:S01]  /*24d0*/  @P0 FADD.FTZ R91, R66, R91 ;  /* 0x0000005b425b0221 */ /* 0x000fe20000010000 */
[----:B------:R-:W-:Y:S01]  /*24e0*/  MOV R97, RZ ;  /* 0x000000ff00617202 */ /* 0x000fe20000000f00 */
[-C--:B------:R-:W-:Y:S01]  /*24f0*/  FMUL.FTZ R94, R210, R174.reuse ;  /* 0x000000aed25e7220 */ /* 0x080fe20000410000 */
[----:B------:R-:W-:Y:S01]  /*2500*/  LOP3.LUT P4, RZ, R157, 0xff00, RZ, 0xc0, !PT ;  /* 0x0000ff009dff7812 */ /* 0x000fe2000788c0ff */
[----:B------:R-:W-:-:S02]  /*2510*/  FMUL.FTZ R88, R91, R174 ;  /* 0x000000ae5b587220 */ /* 0x000fc40000410000 */
[----:B------:R-:W-:Y:S02]  /*2520*/  FMUL.FTZ R94, R94, c[0x0][0x1e8] ;  /* 0x00007a005e5e7a20 */ /* 0x000fe40000410000 */
[----:B------:R-:W-:Y:S01]  /*2530*/  FMUL.FTZ R99, R88, c[0x0][0x1e8] ;  /* 0x00007a0058637a20 */ /* 0x000fe20000410000 */
[----:B------:R-:W-:Y:S02]  /*2540*/  @P5 HADD2.F32 R88, -RZ, R105.H0_H0 ;  /* 0x20000069ff585230 */ /* 0x000fe40000004100 */
[----:B------:R-:W-:Y:S01]  /*2550*/  @P6 HADD2.F32 R95, -RZ, R49.H1_H1 ;  /* 0x30000031ff5f6230 */ /* 0x000fe20000004100 */
[C---:B------:R-:W-:Y:S01]  /*2560*/  @P5 FMUL.FTZ R97, R99.reuse, R92 ;  /* 0x0000005c63615220 */ /* 0x040fe20000410000 */
[----:B------:R-:W-:Y:S01]  /*2570*/  @P6 HADD2.F32 R105, -RZ, R105.H1_H1 ;  /* 0x30000069ff696230 */ /* 0x000fe20000004100 */
[----:B------:R-:W-:Y:S01]  /*2580*/  @P5 FMUL.FTZ R209, R99, R88 ;  /* 0x0000005863d15220 */ /* 0x000fe20000410000 */
[----:B------:R-:W-:Y:S01]  /*2590*/  LOP3.LUT P5, RZ, R157, 0xff0000, RZ, 0xc0, !PT ;  /* 0x00ff00009dff7812 */ /* 0x000fe200078ac0ff */
[C---:B------:R-:W-:Y:S01]  /*25a0*/  @P6 FMUL.FTZ R98, R94.reuse, R95 ;  /* 0x0000005f5e626220 */ /* 0x040fe20000410000 */
[----:B------:R-:W-:Y:S01]  /*25b0*/  HFMA2.MMA R99, -RZ, RZ, 0, 0 ;  /* 0x00000000ff637435 */ /* 0x000fe200000001ff */
[----:B------:R-:W-:Y:S01]  /*25c0*/  @P6 FMUL.FTZ R156, R94, R105 ;  /* 0x000000695e9c6220 */ /* 0x000fe20000410000 */
[----:B------:R-:W-:Y:S01]  /*25d0*/  LEA R104, P6, R218, c[0x0][0x248], 0x4 ;  /* 0x00009200da687a11 */ /* 0x000fe200078c20ff */
[----:B------:R-:W-:Y:S01]  /*25e0*/  FMUL.FTZ R95, R193, R100 ;  /* 0x00000064c15f7220 */ /* 0x000fe20000410000 */
[----:B------:R-:W-:Y:S01]  /*25f0*/  @P3 HADD2.F32 R92, -RZ, R50.H0_H0 ;  /* 0x20000032ff5c3230 */ /* 0x000fe20000004100 */
[----:B------:R-:W-:-:S02]  /*2600*/  MOV R100, RZ ;  /* 0x000000ff00647202 */ /* 0x000fc40000000f00 */
[----:B------:R-:W-:Y:S01]  /*2610*/  LEA.HI.X R105, R218, c[0x0][0x24c], RZ, 0x4, P6 ;  /* 0x00009300da697a11 */ /* 0x000fe200030f24ff */
[----:B------:R-:W-:Y:S01]  /*2620*/  @P0 FADD.FTZ R95, R68, R95 ;  /* 0x0000005f445f0221 */ /* 0x000fe20000010000 */
[----:B------:R-:W-:Y:S01]  /*2630*/  LOP3.LUT P6, RZ, R157, 0xff000000, RZ, 0xc0, !PT ;  /* 0xff0000009dff7812 */ /* 0x000fe200078cc0ff */
[-C--:B------:R-:W-:Y:S01]  /*2640*/  FMUL.FTZ R157, R101, R174.reuse ;  /* 0x000000ae659d7220 */ /* 0x080fe20000410000 */
[----:B------:R-:W-:Y:S01]  /*2650*/  F2FP.PACK_AB R97, R98, R97 ;  /* 0x000000616261723e */ /* 0x000fe200000000ff */
[----:B------:R-:W-:Y:S01]  /*2660*/  FMUL.FTZ R88, R95, R174 ;  /* 0x000000ae5f587220 */ /* 0x000fe20000410000 */
[----:B------:R-:W-:Y:S01]  /*2670*/  SEL R94, R101, R86, P2 ;  /* 0x00000056655e7207 */ /* 0x000fe20001000000 */
[----:B------:R-:W-:Y:S02]  /*2680*/  FMUL.FTZ R157, R157, c[0x0][0x1e8] ;  /* 0x00007a009d9d7a20 */ /* 0x000fe40000410000 */
[----:B------:R-:W-:Y:S01]  /*2690*/  FMUL.FTZ R208, R88, c[0x0][0x1e8] ;  /* 0x00007a0058d07a20 */ /* 0x000fe20000410000 */
[----:B------:R-:W-:-:S03]  /*26a0*/  @P4 HADD2.F32 R88, -RZ, R50.H1_H1 ;  /* 0x30000032ff584230 */ /* 0x000fc60000004100 */
[----:B------:R-:W-:Y:S01]  /*26b0*/  @P3 FMUL.FTZ R99, R208, R92 ;  /* 0x0000005cd0633220 */ /* 0x000fe20000410000 */
[--C-:B------:R-:W-:Y:S01]  /*26c0*/  @P5 HADD2.F32 R92, -RZ, R51.reuse.H0_H0 ;  /* 0x20000033ff5c5230 */ /* 0x100fe20000004100 */
[----:B------:R-:W-:Y:S01]  /*26d0*/  @P4 FMUL.FTZ R100, R199, R88 ;  /* 0x00000058c7644220 */ /* 0x000fe20000410000 */
[----:B------:R-:W-:Y:S01]  /*26e0*/  @P6 HADD2.F32 R109, -RZ, R51.H1_H1 ;  /* 0x30000033ff6d6230 */ /* 0x000fe20000004100 */
[----:B------:R-:W-:Y:S02]  /*26f0*/  SEL R88, R89, R80, P2 ;  /* 0x0000005059587207 */ /* 0x000fe40001000000 */
[----:B------:R-:W-:Y:S01]  /*2700*/  @P5 FMUL.FTZ R102, R157, R92 ;  /* 0x0000005c9d665220 */ /* 0x000fe20000410000 */
[----:B------:R-:W-:Y:S01]  /*2710*/  SEL R89, R90, R81, P2 ;  /* 0x000000515a597207 */ /* 0x000fe20001000000 */
[----:B------:R-:W-:Y:S01]  /*2720*/  @P6 FMUL.FTZ R103, R198, R109 ;  /* 0x0000006dc6676220 */ /* 0x000fe20000410000 */
[----:B------:R-:W-:Y:S01]  /*2730*/  SEL R90, R91, R82, P2 ;  /* 0x000000525b5a7207 */ /* 0x000fe20001000000 */
[----:B------:R-:W-:Y:S01]  /*2740*/  @P1 IMAD.WIDE.U32 R108, R195, R108, c[0x0][0x258] ;  /* 0x00009600c36c1625 */ /* 0x000fe200078e006c */
[----:B------:R-:W-:-:S02]  /*2750*/  SEL R92, R95, R84, P2 ;  /* 0x000000545f5c7207 */ /* 0x000fc40001000000 */
[----:B------:R-:W-:Y:S02]  /*2760*/  SEL R91, R210, R83, P2 ;  /* 0x00000053d25b7207 */ /* 0x000fe40001000000 */
[----:B------:R-:W-:Y:S02]  /*2770*/  SEL R95, R200, R87, P2 ;  /* 0x00000057c85f7207 */ /* 0x000fe40001000000 */
[----:B------:R-:W-:Y:S01]  /*2780*/  F2FP.PACK_AB R98, R100, R99 ;  /* 0x000000636462723e */ /* 0x000fe200000000ff */
[----:B------:R-:W-:Y:S01]  /*2790*/  IMAD.WIDE.U32 R100, R194, R197, c[0x0][0x170] ;  /* 0x00005c00c2647625 */ /* 0x000fe200078e00c5 */
[----:B------:R-:W-:Y:S01]  /*27a0*/  F2FP.PACK_AB R99, R103, R102 ;  /* 0x000000666763723e */ /* 0x000fe200000000ff */
[----:B------:R0:W-:Y:S04]  /*27b0*/  @P1 STG.E.128 [R108.64], R88 ;  /* 0x000000586c001986 */ /* 0x0001e8000c101d04 */
[----:B------:R1:W-:Y:S04]  /*27c0*/  @P1 STG.E.128 [R108.64+0x10], R92 ;  /* 0x0000105c6c001986 */ /* 0x0003e8000c101d04 */
[----:B------:R2:W-:Y:S04]  /*27d0*/  STG.E.128 [R104.64], R96 ;  /* 0x0000006068007986 */ /* 0x0005e8000c101d04 */
[----:B------:R-:W3:Y:S01]  /*27e0*/  LDG.E.128 R100, [R100.64] ;  /* 0x0000000464647981 */ /* 0x000ee2000c1e1d00 */
[----:B------:R-:W-:Y:S01]  /*27f0*/  HFMA2.MMA R195, -RZ, RZ, 0, 0 ;  /* 0x00000000ffc37435 */ /* 0x000fe200000001ff */
[--C-:B------:R-:W-:Y:S01]  /*2800*/  @P3 HADD2.F32 R197, -RZ, R106.reuse.H0_H0 ;  /* 0x2000006affc53230 */ /* 0x100fe20000004100 */
[-CC-:B------:R-:W-:Y:S01]  /*2810*/  FFMA.FTZ R111, R111, R175.reuse, R196.reuse ;  /* 0x000000af6f6f7223 */ /* 0x180fe200000100c4 */
[----:B------:R-:W-:Y:S01]  /*2820*/  MOV R200, R148 ;  /* 0x0000009400c87202 */ /* 0x000fe20000000f00 */
[--C-:B------:R-:W-:Y:S01]  /*2830*/  FFMA.FTZ R113, R113, R175, R196.reuse ;  /* 0x000000af71717223 */ /* 0x100fe200000100c4 */
[----:B0-----:R-:W-:Y:S01]  /*2840*/  HFMA2.MMA R88, -RZ, RZ, 0, 0 ;  /* 0x00000000ff587435 */ /* 0x001fe200000001ff */
[----:B------:R-:W-:Y:S01]  /*2850*/  FADD.FTZ R110, R110, -R111 ;  /* 0x8000006f6e6e7221 */ /* 0x000fe20000010000 */
[----:B------:R-:W-:Y:S01]  /*2860*/  @P4 HADD2.F32 R106, -RZ, R106.H1_H1 ;  /* 0x3000006aff6a4230 */ /* 0x000fe20000004100 */
[----:B------:R-:W-:Y:S01]  /*2870*/  @P3 FMUL.FTZ R195, R208, R197 ;  /* 0x000000c5d0c33220 */ /* 0x000fe20000410000 */
[----:B------:R-:W-:Y:S01]  /*2880*/  LOP3.LUT P3, RZ, R200, 0xff, RZ, 0xc0, !PT ;  /* 0x000000ffc8ff7812 */ /* 0x000fe2000786c0ff */
[----:B------:R-:W-:Y:S01]  /*2890*/  FMUL.FTZ R89, R193, R110 ;  /* 0x0000006ec1597220 */ /* 0x000fe20000410000 */
[----:B-1----:R-:W-:Y:S01]  /*28a0*/  MOV R95, RZ ;  /* 0x000000ff005f7202 */ /* 0x002fe20000000f00 */
[-CC-:B------:R-:W-:Y:S01]  /*28b0*/  FFMA.FTZ R115, R115, R175.reuse, R196.reuse ;  /* 0x000000af73737223 */ /* 0x180fe200000100c4 */
[----:B--2---:R-:W-:Y:S01]  /*28c0*/  CS2R R96, SRZ ;  /* 0x0000000000607805 */ /* 0x004fe2000001ff00 */
[----:B------:R-:W-:Y:S01]  /*28d0*/  @P0 FADD.FTZ R89, R72, R89 ;  /* 0x0000005948590221 */ /* 0x000fe20000010000 */
[----:B------:R-:W-:Y:S01]  /*28e0*/  MOV R94, RZ ;  /* 0x000000ff005e7202 */ /* 0x000fe20000000f00 */
[-CC-:B------:R-:W-:Y:S01]  /*28f0*/  FFMA.FTZ R117, R117, R175.reuse, R196.reuse ;  /* 0x000000af75757223 */ /* 0x180fe200000100c4 */
[----:B------:R-:W-:Y:S01]  /*2900*/  HFMA2.MMA R98, -RZ, RZ, 0, 0 ;  /* 0x00000000ff627435 */ /* 0x000fe200000001ff */
[-CC-:B------:R-:W-:Y:S01]  /*2910*/  FFMA.FTZ R118, R118, R175.reuse, R196.reuse ;  /* 0x000000af76767223 */ /* 0x180fe200000100c4 */
[----:B------:R-:W-:Y:S01]  /*2920*/  SEL R80, R89, R80, P2 ;  /* 0x0000005059507207 */ /* 0x000fe20001000000 */
[-CC-:B------:R-:W-:Y:S01]  /*2930*/  FFMA.FTZ R121, R121, R175.reuse, R196.reuse ;  /* 0x000000af79797223 */ /* 0x180fe200000100c4 */
[----:B------:R-:W-:Y:S01]  /*2940*/  MOV R105, RZ ;  /* 0x000000ff00697202 */ /* 0x000fe20000000f00 */
[-CC-:B------:R-:W-:Y:S01]  /*2950*/  FFMA.FTZ R123, R123, R175.reuse, R196.reuse ;  /* 0x000000af7b7b7223 */ /* 0x180fe200000100c4 */
[----:B------:R-:W-:Y:S01]  /*2960*/  @P3 HADD2.F32 R91, -RZ, R44.H0_H0 ;  /* 0x2000002cff5b3230 */ /* 0x000fe20000004100 */
[----:B------:R-:W-:-:S02]  /*2970*/  FFMA.FTZ R169, R169, R175, R196 ;  /* 0x000000afa9a97223 */ /* 0x000fc400000100c4 */
[----:B------:R-:W-:Y:S01]  /*2980*/  FMUL.FTZ R90, R89, R174 ;  /* 0x000000ae595a7220 */ /* 0x000fe20000410000 */
[----:B------:R-:W-:Y:S01]  /*2990*/  HFMA2.MMA R89, -RZ, RZ, 0, 0 ;  /* 0x00000000ff597435 */ /* 0x000fe200000001ff */
[----:B------:R-:W-:Y:S01]  /*29a0*/  FADD.FTZ R112, R112, -R113 ;  /* 0x8000007170707221 */ /* 0x000fe20000010000 */
[----:B------:R-:W-:Y:S01]  /*29b0*/  MOV R113, RZ ;  /* 0x000000ff00717202 */ /* 0x000fe20000000f00 */
[----:B------:R-:W-:Y:S02]  /*29c0*/  FADD.FTZ R114, R114, -R115 ;  /* 0x8000007372727221 */ /* 0x000fe40000010000 */
[----:B------:R-:W-:Y:S02]  /*29d0*/  FADD.FTZ R116, R116, -R117 ;  /* 0x8000007574747221 */ /* 0x000fe40000010000 */
[----:B------:R-:W-:Y:S02]  /*29e0*/  FADD.FTZ R118, R119, -R118 ;  /* 0x8000007677767221 */ /* 0x000fe40000010000 */
[----:B------:R-:W-:-:S02]  /*29f0*/  FADD.FTZ R120, R120, -R121 ;  /* 0x8000007978787221 */ /* 0x000fc40000010000 */
[----:B------:R-:W-:Y:S02]  /*2a00*/  FADD.FTZ R122, R122, -R123 ;  /* 0x8000007b7a7a7221 */ /* 0x000fe40000010000 */
[----:B------:R-:W-:Y:S02]  /*2a10*/  FADD.FTZ R168, R168, -R169 ;  /* 0x800000a9a8a87221 */ /* 0x000fe40000010000 */
[----:B------:R-:W-:Y:S01]  /*2a20*/  FMUL.FTZ R92, R90, c[0x0][0x1e8] ;  /* 0x00007a005a5c7a20 */ /* 0x000fe20000410000 */
[--C-:B------:R-:W-:Y:S01]  /*2a30*/  @P5 HADD2.F32 R90, -RZ, R107.reuse.H0_H0 ;  /* 0x2000006bff5a5230 */ /* 0x100fe20000004100 */
[C---:B------:R-:W-:Y:S01]  /*2a40*/  FMUL.FTZ R112, R193.reuse, R112 ;  /* 0x00000070c1707220 */ /* 0x040fe20000410000 */
[----:B------:R-:W-:Y:S01]  /*2a50*/  @P6 HADD2.F32 R107, -RZ, R107.H1_H1 ;  /* 0x3000006bff6b6230 */ /* 0x000fe20000004100 */
[C---:B------:R-:W-:Y:S02]  /*2a60*/  FMUL.FTZ R99, R193.reuse, R114 ;  /* 0x00000072c1637220 */ /* 0x040fe40000410000 */
[----:B------:R-:W-:-:S02]  /*2a70*/  FMUL.FTZ R116, R193, R116 ;  /* 0x00000074c1747220 */ /* 0x000fc40000410000 */
[C---:B------:R-:W-:Y:S02]  /*2a80*/  FMUL.FTZ R109, R193.reuse, R118 ;  /* 0x00000076c16d7220 */ /* 0x040fe40000410000 */
[C---:B------:R-:W-:Y:S02]  /*2a90*/  FMUL.FTZ R120, R193.reuse, R120 ;  /* 0x00000078c1787220 */ /* 0x040fe40000410000 */
[C---:B------:R-:W-:Y:S02]  /*2aa0*/  FMUL.FTZ R111, R193.reuse, R122 ;  /* 0x0000007ac16f7220 */ /* 0x040fe40000410000 */
[----:B------:R-:W-:Y:S01]  /*2ab0*/  FMUL.FTZ R168, R193, R168 ;  /* 0x000000a8c1a87220 */ /* 0x000fe20000410000 */
[----:B------:R-:W-:Y:S01]  /*2ac0*/  @P1 MOV R193, 0x20 ;  /* 0x0000002000c11802 */ /* 0x000fe20000000f00 */
[----:B------:R-:W-:Y:S02]  /*2ad0*/  @P3 FMUL.FTZ R95, R92, R91 ;  /* 0x0000005b5c5f3220 */ /* 0x000fe40000410000 */
        /* <DEDUP_REMOVED lines=13> */
[----:B------:R-:W-:Y:S01]  /*2bb0*/  LOP3.LUT P5, RZ, R148, 0xff00, RZ, 0xc0, !PT ;  /* 0x0000ff0094ff7812 */ /* 0x000fe200078ac0ff */
[----:B------:R-:W-:Y:S01]  /*2bc0*/  @P4 FMUL.FTZ R88, R199, R106 ;  /* 0x0000006ac7584220 */ /* 0x000fe20000410000 */
[----:B------:R-:W-:Y:S01]  /*2bd0*/  SEL R86, R111, R86, P2 ;  /* 0x000000566f567207 */ /* 0x000fe20001000000 */
[----:B------:R-:W-:Y:S01]  /*2be0*/  @P1 IMAD.WIDE.U32 R192, R192, R193, c[0x0][0x258] ;  /* 0x00009600c0c01625 */ /* 0x000fe200078e00c1 */
[----:B------:R-:W-:Y:S01]  /*2bf0*/  SEL R87, R168, R87, P2 ;  /* 0x00000057a8577207 */ /* 0x000fe20001000000 */
[----:B------:R-:W-:Y:S01]  /*2c00*/  HFMA2.MMA R106, -RZ, RZ, 0, 0 ;  /* 0x00000000ff6a7435 */ /* 0x000fe200000001ff */
[----:B------:R-:W-:Y:S01]  /*2c10*/  LOP3.LUT P4, RZ, R148, 0xff0000, RZ, 0xc0, !PT ;  /* 0x00ff000094ff7812 */ /* 0x000fe2000788c0ff */
[----:B------:R-:W-:Y:S01]  /*2c20*/  @P6 FMUL.FTZ R94, R198, R107 ;  /* 0x0000006bc65e6220 */ /* 0x000fe20000410000 */
[----:B------:R0:W-:Y:S01]  /*2c30*/  @P1 STG.E.128 [R192.64], R80 ;  /* 0x00000050c0001986 */ /* 0x0001e2000c101d04 */
[C---:B------:R-:W-:Y:S01]  /*2c40*/  LOP3.LUT P2, RZ, R149.reuse, 0xff, RZ, 0xc0, !PT ;  /* 0x000000ff95ff7812 */ /* 0x040fe2000784c0ff */
[-C--:B------:R-:W-:Y:S01]  /*2c50*/  FMUL.FTZ R112, R112, R174.reuse ;  /* 0x000000ae70707220 */ /* 0x080fe20000410000 */
[C---:B------:R-:W-:Y:S01]  /*2c60*/  LOP3.LUT P0, RZ, R149.reuse, 0xff0000, RZ, 0xc0, !PT ;  /* 0x00ff000095ff7812 */ /* 0x040fe2000780c0ff */
[----:B------:R0:W-:Y:S01]  /*2c70*/  @P1 STG.E.128 [R192.64+0x10], R84 ;  /* 0x00001054c0001986 */ /* 0x0001e2000c101d04 */
[----:B------:R-:W-:Y:S01]  /*2c80*/  LOP3.LUT P1, RZ, R149, 0xff00, RZ, 0xc0, !PT ;  /* 0x0000ff0095ff7812 */ /* 0x000fe2000782c0ff */
[-C--:B------:R-:W-:Y:S01]  /*2c90*/  FMUL.FTZ R99, R99, R174.reuse ;  /* 0x000000ae63637220 */ /* 0x080fe20000410000 */
[----:B------:R-:W-:Y:S01]  /*2ca0*/  MOV R90, c[0x0][0x160] ;  /* 0x00005800005a7a02 */ /* 0x000fe20000000f00 */
[----:B------:R-:W-:-:S02]  /*2cb0*/  FMUL.FTZ R116, R116, R174 ;  /* 0x000000ae74747220 */ /* 0x000fc40000410000 */
[----:B------:R-:W-:Y:S01]  /*2cc0*/  FMUL.FTZ R115, R112, c[0x0][0x1e8] ;  /* 0x00007a0070737a20 */ /* 0x000fe20000410000 */
[----:B------:R-:W-:Y:S01]  /*2cd0*/  LEA R191, R90, R191, 0x2 ;  /* 0x000000bf5abf7211 */ /* 0x000fe200078e10ff */
[----:B------:R-:W-:Y:S01]  /*2ce0*/  @P5 HADD2.F32 R90, -RZ, R44.H1_H1 ;  /* 0x3000002cff5a5230 */ /* 0x000fe20000004100 */
[----:B------:R-:W-:Y:S01]  /*2cf0*/  FMUL.FTZ R110, R99, c[0x0][0x1e8] ;  /* 0x00007a00636e7a20 */ /* 0x000fe20000410000 */
[----:B------:R-:W-:Y:S01]  /*2d00*/  MOV R99, RZ ;  /* 0x000000ff00637202 */ /* 0x000fe20000000f00 */
[----:B------:R-:W-:Y:S01]  /*2d10*/  FMUL.FTZ R116, R116, c[0x0][0x1e8] ;  /* 0x00007a0074747a20 */ /* 0x000fe20000410000 */
[----:B------:R-:W-:Y:S01]  /*2d20*/  @P0 HADD2.F32 R107, -RZ, R47.H0_H0 ;  /* 0x2000002fff6b0230 */ /* 0x000fe20000004100 */
[-C--:B------:R-:W-:Y:S02]  /*2d30*/  FMUL.FTZ R109, R109, R174.reuse ;  /* 0x000000ae6d6d7220 */ /* 0x080fe40000410000 */
[-C--:B------:R-:W-:Y:S02]  /*2d40*/  FMUL.FTZ R120, R120, R174.reuse ;  /* 0x000000ae78787220 */ /* 0x080fe40000410000 */
[----:B------:R-:W-:-:S02]  /*2d50*/  FMUL.FTZ R111, R111, R174 ;  /* 0x000000ae6f6f7220 */ /* 0x000fc40000410000 */
[----:B------:R-:W-:Y:S02]  /*2d60*/  FMUL.FTZ R168, R168, R174 ;  /* 0x000000aea8a87220 */ /* 0x000fe40000410000 */
[----:B------:R-:W-:Y:S01]  /*2d70*/  @P5 FMUL.FTZ R96, R115, R90 ;  /* 0x0000005a73605220 */ /* 0x000fe20000410000 */
[----:B------:R-:W-:Y:S01]  /*2d80*/  HFMA2.MMA R90, -RZ, RZ, 0, 0 ;  /* 0x00000000ff5a7435 */ /* 0x000fe200000001ff */
[----:B------:R-:W-:Y:S02]  /*2d90*/  FMUL.FTZ R109, R109, c[0x0][0x1e8] ;  /* 0x00007a006d6d7a20 */ /* 0x000fe40000410000 */
[----:B------:R-:W-:Y:S02]  /*2da0*/  FMUL.FTZ R117, R120, c[0x0][0x1e8] ;  /* 0x00007a0078757a20 */ /* 0x000fe40000410000 */
[----:B------:R-:W-:Y:S02]  /*2db0*/  FMUL.FTZ R111, R111, c[0x0][0x1e8] ;  /* 0x00007a006f6f7a20 */ /* 0x000fe40000410000 */
[----:B------:R-:W-:-:S02]  /*2dc0*/  FMUL.FTZ R168, R168, c[0x0][0x1e8] ;  /* 0x00007a00a8a87a20 */ /* 0x000fc40000410000 */
[----:B------:R-:W-:Y:S02]  /*2dd0*/  @P0 FMUL.FTZ R106, R111, R107 ;  /* 0x0000006b6f6a0220 */ /* 0x000fe40000410000 */
[----:B------:R-:W-:Y:S01]  /*2de0*/  FADD.FTZ R13, R88, R13 ;  /* 0x0000000d580d7221 */ /* 0x000fe20000010000 */
[----:B------:R-:W-:Y:S01]  /*2df0*/  F2FP.PACK_AB R88, R96, R95 ;  /* 0x0000005f6058723e */ /* 0x000fe200000000ff */
[----:B------:R-:W-:Y:S02]  /*2e00*/  FADD.FTZ R10, R89, R10 ;  /* 0x0000000a590a7221 */ /* 0x000fe40000010000 */
[----:B------:R-:W-:Y:S02]  /*2e10*/  FADD.FTZ R11, R94, R11 ;  /* 0x0000000b5e0b7221 */ /* 0x000fe40000010000 */
[----:B------:R-:W-:Y:S01]  /*2e20*/  CS2R R94, SRZ ;  /* 0x00000000005e7805 */ /* 0x000fe2000001ff00 */
        /* <DEDUP_REMOVED lines=12> */
[----:B------:R-:W-:Y:S01]  /*2ef0*/  FADD.FTZ R12, R195, R12 ;  /* 0x0000000cc30c7221 */ /* 0x000fe20000010000 */
[--C-:B---3--:R-:W-:Y:S02]  /*2f00*/  @P3 HADD2.F32 R91, -RZ, R100.reuse.H0_H0 ;  /* 0x20000064ff5b3230 */ /* 0x108fe40000004100 */
[----:B------:R-:W-:-:S02]  /*2f10*/  @P5 HADD2.F32 R100, -RZ, R100.H1_H1 ;  /* 0x30000064ff645230 */ /* 0x000fc40000004100 */
[----:B------:R-:W-:Y:S01]  /*2f20*/  @P4 HADD2.F32 R96, -RZ, R101.H0_H0 ;  /* 0x20000065ff604230 */ /* 0x000fe20000004100 */
[----:B------:R-:W-:Y:S01]  /*2f30*/  @P3 FMUL.FTZ R97, R92, R91 ;  /* 0x0000005b5c613220 */ /* 0x000fe20000410000 */
[----:B------:R-:W-:Y:S01]  /*2f40*/  LOP3.LUT P3, RZ, R148, 0xff000000, RZ, 0xc0, !PT ;  /* 0xff00000094ff7812 */ /* 0x000fe2000786c0ff */
[----:B------:R-:W-:Y:S01]  /*2f50*/  @P4 HADD2.F32 R91, -RZ, R45.H0_H0 ;  /* 0x2000002dff5b4230 */ /* 0x000fe20000004100 */
[----:B------:R-:W-:Y:S01]  /*2f60*/  LEA R92, P6, R194, c[0x0][0x248], 0x4 ;  /* 0x00009200c25c7a11 */ /* 0x000fe200078c20ff */
[----:B------:R-:W-:Y:S01]  /*2f70*/  @P5 FMUL.FTZ R94, R115, R100 ;  /* 0x00000064735e5220 */ /* 0x000fe20000410000 */
[----:B------:R-:W-:Y:S01]  /*2f80*/  HFMA2.MMA R100, -RZ, RZ, 0, 0 ;  /* 0x00000000ff647435 */ /* 0x000fe200000001ff */
[----:B------:R-:W-:Y:S01]  /*2f90*/  @P4 FMUL.FTZ R95, R110, R96 ;  /* 0x000000606e5f4220 */ /* 0x000fe20000410000 */
[----:B------:R-:W-:Y:S01]  /*2fa0*/  LEA.HI.X R93, R194, c[0x0][0x24c], RZ, 0x4, P6 ;  /* 0x00009300c25d7a11 */ /* 0x000fe200030f24ff */
[----:B------:R-:W-:Y:S01]  /*2fb0*/  @P4 FMUL.FTZ R98, R110, R91 ;  /* 0x0000005b6e624220 */ /* 0x000fe20000410000 */
[----:B------:R-:W-:Y:S01]  /*2fc0*/  LOP3.LUT P6, RZ, R149, 0xff000000, RZ, 0xc0, !PT ;  /* 0xff00000095ff7812 */ /* 0x000fe200078cc0ff */
[----:B------:R-:W-:Y:S01]  /*2fd0*/  @P2 HADD2.F32 R91, -RZ, R46.H0_H0 ;  /* 0x2000002eff5b2230 */ /* 0x000fe20000004100 */
[----:B------:R-:W-:Y:S01]  /*2fe0*/  HFMA2.MMA R96, -RZ, RZ, 0, 0 ;  /* 0x00000000ff607435 */ /* 0x000fe200000001ff */
[----:B------:R-:W-:-:S02]  /*2ff0*/  FADD.FTZ R8, R97, R8 ;  /* 0x0000000861087221 */ /* 0x000fc40000010000 */
[----:B------:R-:W-:Y:S01]  /*3000*/  @P3 HADD2.F32 R104, -RZ, R45.H1_H1 ;  /* 0x3000002dff683230 */ /* 0x000fe20000004100 */
[----:B------:R-:W-:Y:S01]  /*3010*/  @P2 FMUL.FTZ R90, R109, R91 ;  /* 0x0000005b6d5a2220 */ /* 0x000fe20000410000 */
[----:B------:R-:W-:Y:S01]  /*3020*/  @P3 HADD2.F32 R101, -RZ, R101.H1_H1 ;  /* 0x30000065ff653230 */ /* 0x000fe20000004100 */
[----:B------:R-:W-:Y:S02]  /*3030*/  FADD.FTZ R9, R94, R9 ;  /* 0x000000095e097221 */ /* 0x000fe40000010000 */
[C---:B------:R-:W-:Y:S01]  /*3040*/  @P3 FMUL.FTZ R105, R116.reuse, R104 ;  /* 0x0000006874693220 */ /* 0x040fe20000410000 */
[----:B------:R-:W-:Y:S01]  /*3050*/  @P1 HADD2.F32 R104, -RZ, R46.H1_H1 ;  /* 0x3000002eff681230 */ /* 0x000fe20000004100 */
[----:B------:R-:W-:Y:S01]  /*3060*/  @P3 FMUL.FTZ R96, R116, R101 ;  /* 0x0000006574603220 */ /* 0x000fe20000410000 */
[----:B------:R-:W-:Y:S01]  /*3070*/  @P6 HADD2.F32 R108, -RZ, R47.H1_H1 ;  /* 0x3000002fff6c6230 */ /* 0x000fe20000004100 */
[----:B------:R-:W-:Y:S01]  /*3080*/  FADD.FTZ R6, R95, R6 ;  /* 0x000000065f067221 */ /* 0x000fe20000010000 */
[----:B------:R-:W-:Y:S01]  /*3090*/  F2FP.PACK_AB R89, R105, R98 ;  /* 0x000000626959723e */ /* 0x000fe200000000ff */
[----:B------:R-:W-:Y:S01]  /*30a0*/  @P1 FMUL.FTZ R99, R117, R104 ;  /* 0x0000006875631220 */ /* 0x000fe20000410000 */
[--C-:B------:R-:W-:Y:S01]  /*30b0*/  @P0 HADD2.F32 R104, -RZ, R103.reuse.H0_H0 ;  /* 0x20000067ff680230 */ /* 0x100fe20000004100 */
[----:B------:R-:W-:Y:S01]  /*30c0*/  @P6 FMUL.FTZ R113, R168, R108 ;  /* 0x0000006ca8716220 */ /* 0x000fe20000410000 */
[----:B------:R-:W-:Y:S01]  /*30d0*/  @P6 HADD2.F32 R105, -RZ, R103.H1_H1 ;  /* 0x30000067ff696230 */ /* 0x000fe20000004100 */
[----:B------:R-:W-:Y:S01]  /*30e0*/  MOV R103, RZ ;  /* 0x000000ff00677202 */ /* 0x000fe20000000f00 */
[--C-:B------:R-:W-:Y:S01]  /*30f0*/  @P2 HADD2.F32 R98, -RZ, R102.reuse.H0_H0 ;  /* 0x20000066ff622230 */ /* 0x100fe20000004100 */
[----:B------:R-:W-:Y:S01]  /*3100*/  F2FP.PACK_AB R90, R99, R90 ;  /* 0x0000005a635a723e */ /* 0x000fe200000000ff */
[----:B------:R-:W-:Y:S01]  /*3110*/  @P0 FMUL.FTZ R103, R111, R104 ;  /* 0x000000686f670220 */ /* 0x000fe20000410000 */
[----:B------:R-:W-:Y:S01]  /*3120*/  F2FP.PACK_AB R91, R113, R106 ;  /* 0x0000006a715b723e */ /* 0x000fe200000000ff */
[----:B------:R-:W-:Y:S01]  /*3130*/  HFMA2.MMA R106, -RZ, RZ, 0, 0 ;  /* 0x00000000ff6a7435 */ /* 0x000fe200000001ff */
[----:B------:R-:W-:Y:S01]  /*3140*/  ISETP.GE.AND P0, PT, R191, c[0x0][0x164], PT ;  /* 0x00005900bf007a0c */ /* 0x000fe20003f06270 */
[----:B------:R-:W-:Y:S01]  /*3150*/  @P1 HADD2.F32 R102, -RZ, R102.H1_H1 ;  /* 0x30000066ff661230 */ /* 0x000fe20000004100 */
[----:B------:R-:W-:Y:S01]  /*3160*/  MOV R99, RZ ;  /* 0x000000ff00637202 */ /* 0x000fe20000000f00 */
        /* <DEDUP_REMOVED lines=8> */
[----:B------:R-:W-:Y:S01]  /*31f0*/  FADD.FTZ R3, R106, R3 ;  /* 0x000000036a037221 */ /* 0x000fe20000010000 */
[----:B0-----:R-:W-:Y:S01]  /*3200*/  @P0 CALL.REL.NOINC `(.L_x_6637) ;  /* 0x0000001000000944 */ /* 0x001fe20003c00000 */
[----:B------:R-:W-:Y:S05]  /*3210*/  BRA `(.L_x_6638) ;  /* 0xffffd58000007947 */ /* 0x000fea000383ffff */
.L_x_6637:
[----:B------:R-:W-:Y:S05]  /*3220*/  BSYNC B1 ;  /* 0x0000000000017941 */ /* 0x000fea0003800000 */
.L_x_6634:
        /* <DEDUP_REMOVED lines=58> */
.L_x_6633:
[----:B------:R-:W-:Y:S05]  /*35d0*/  BSYNC B0 ;  /* 0x0000000000007941 */ /* 0x000fea0003800000 */
.L_x_6631:
        /* <DEDUP_REMOVED lines=203> */
.L_x_6635:
[----:B------:R-:W-:Y:S01]  /*4290*/  HFMA2.MMA R196, -RZ, RZ, 0, 5.9604644775390625e-08 ;  /* 0x00000001ffc47435 */ /* 0x000fe200000001ff */
[----:B------:R-:W-:-:S02]  /*42a0*/  MOV R91, R109 ;  /* 0x0000006d005b7202 */ /* 0x000fc40000000f00 */
[----:B------:R-:W-:Y:S02]  /*42b0*/  MOV R108, 0x1f ;  /* 0x0000001f006c7802 */ /* 0x000fe40000000f00 */
[----:B------:R-:W-:Y:S02]  /*42c0*/  MOV R175, 0xffffffff ;  /* 0xffffffff00af7802 */ /* 0x000fe40000000f00 */
[----:B------:R-:W-:Y:S02]  /*42d0*/  MOV R88, 0x42f0 ;  /* 0x000042f000587802 */ /* 0x000fe40000000f00 */
[----:B-----5:R-:W-:Y:S05]  /*42e0*/  CALL.REL.NOINC `($__internal_135_$__cuda_sm70_shflsync_bfly_p) ;  /* 0x0000045000007944 */ /* 0x020fea0003c00000 */
[----:B-1----:R-:W-:Y:S01]  /*42f0*/  MOV R90, R196 ;  /* 0x000000c4005a7202 */ /* 0x002fe20000000f00 */
[----:B0-----:R-:W-:Y:S05]  /*4300*/  BRA `(.L_x_6639) ;  /* 0xffffd43000007947 */ /* 0x001fea000383ffff */
.L_x_6636:
[----:B------:R-:W-:Y:S01]  /*4310*/  HFMA2.MMA R196, -RZ, RZ, 0, 5.9604644775390625e-08 ;  /* 0x00000001ffc47435 */ /* 0x000fe200000001ff */
[----:B------:R-:W-:Y:S02]  /*4320*/  MOV R91, R173 ;  /* 0x000000ad005b7202 */ /* 0x000fe40000000f00 */
[----:B------:R-:W-:Y:S02]  /*4330*/  MOV R108, 0x1f ;  /* 0x0000001f006c7802 */ /* 0x000fe40000000f00 */
[----:B------:R-:W-:-:S02]  /*4340*/  MOV R175, 0xffffffff ;  /* 0xffffffff00af7802 */ /* 0x000fc40000000f00 */
[----:B------:R-:W-:Y:S02]  /*4350*/  MOV R88, 0x4370 ;  /* 0x0000437000587802 */ /* 0x000fe40000000f00 */
[----:B01---5:R-:W-:Y:S05]  /*4360*/  CALL.REL.NOINC `($__internal_135_$__cuda_sm70_shflsync_bfly_p) ;  /* 0x000003d000007944 */ /* 0x023fea0003c00000 */
[----:B------:R-:W-:Y:S01]  /*4370*/  FADD.FTZ R109, R109, R90 ;  /* 0x0000005a6d6d7221 */ /* 0x000fe20000010000 */
[----:B0-----:R-:W-:Y:S01]  /*4380*/  MOV R108, 0x1f ;  /* 0x0000001f006c7802 */ /* 0x001fe20000000f00 */
[----:B-1----:R-:W-:Y:S01]  /*4390*/  FADD.FTZ R173, R173, R196 ;  /* 0x000000c4adad7221 */ /* 0x002fe20000010000 */
[----:B------:R-:W-:Y:S01]  /*43a0*/  HFMA2.MMA R196, -RZ, RZ, 0, 1.1920928955078125e-07 ;  /* 0x00000002ffc47435 */ /* 0x000fe200000001ff */
[----:B------:R-:W-:Y:S02]  /*43b0*/  MOV R175, 0xffffffff ;  /* 0xffffffff00af7802 */ /* 0x000fe40000000f00 */
[----:B------:R-:W-:Y:S02]  /*43c0*/  MOV R91, R109 ;  /* 0x0000006d005b7202 */ /* 0x000fe40000000f00 */
[----:B------:R-:W-:Y:S02]  /*43d0*/  MOV R88, 0x43f0 ;  /* 0x000043f000587802 */ /* 0x000fe40000000f00 */
[----:B------:R-:W-:Y:S05]  /*43e0*/  CALL.REL.NOINC `($__internal_135_$__cuda_sm70_shflsync_bfly_p) ;  /* 0x0000035000007944 */ /* 0x000fea0003c00000 */
[----:B-1----:R-:W-:Y:S01]  /*43f0*/  MOV R90, R196 ;  /* 0x000000c4005a7202 */ /* 0x002fe20000000f00 */
[----:B------:R-:W-:Y:S01]  /*4400*/  HFMA2.MMA R196, -RZ, RZ, 0, 1.1920928955078125e-07 ;  /* 0x00000002ffc47435 */ /* 0x000fe200000001ff */
[----:B0-----:R-:W-:-:S02]  /*4410*/  MOV R91, R173 ;  /* 0x000000ad005b7202 */ /* 0x001fc40000000f00 */
[----:B------:R-:W-:Y:S02]  /*4420*/  MOV R108, 0x1f ;  /* 0x0000001f006c7802 */ /* 0x000fe40000000f00 */
[----:B------:R-:W-:Y:S02]  /*4430*/  MOV R175, 0xffffffff ;  /* 0xffffffff00af7802 */ /* 0x000fe40000000f00 */
[----:B------:R-:W-:Y:S02]  /*4440*/  MOV R88, 0x4460 ;  /* 0x0000446000587802 */ /* 0x000fe40000000f00 */
[----:B------:R-:W-:Y:S05]  /*4450*/  CALL.REL.NOINC `($__internal_135_$__cuda_sm70_shflsync_bfly_p) ;  /* 0x000002e000007944 */ /* 0x000fea0003c00000 */
[----:B------:R-:W-:Y:S01]  /*4460*/  FADD.FTZ R109, R90, R109 ;  /* 0x0000006d5a6d7221 */ /* 0x000fe20000010000 */
[----:B0-----:R-:W-:Y:S01]  /*4470*/  MOV R108, 0x1f ;  /* 0x0000001f006c7802 */ /* 0x001fe20000000f00 */
[----:B-1----:R-:W-:Y:S01]  /*4480*/  FADD.FTZ R173, R173, R196 ;  /* 0x000000c4adad7221 */ /* 0x002fe20000010000 */
[----:B------:R-:W-:Y:S01]  /*4490*/  HFMA2.MMA R196, -RZ, RZ, 0, 2.384185791015625e-07 ;  /* 0x00000004ffc47435 */ /* 0x000fe200000001ff */
[----:B------:R-:W-:Y:S02]  /*44a0*/  MOV R175, 0xffffffff ;  /* 0xffffffff00af7802 */ /* 0x000fe40000000f00 */
[----:B------:R-:W-:-:S02]  /*44b0*/  MOV R91, R109 ;  /* 0x0000006d005b7202 */ /* 0x000fc40000000f00 */
[----:B------:R-:W-:Y:S02]  /*44c0*/  MOV R88, 0x44e0 ;  /* 0x000044e000587802 */ /* 0x000fe40000000f00 */
[----:B------:R-:W-:Y:S05]  /*44d0*/  CALL.REL.NOINC `($__internal_135_$__cuda_sm70_shflsync_bfly_p) ;  /* 0x0000026000007944 */ /* 0x000fea0003c00000 */
[----:B-1----:R-:W-:Y:S01]  /*44e0*/  MOV R90, R196 ;  /* 0x000000c4005a7202 */ /* 0x002fe20000000f00 */
[----:B------:R-:W-:Y:S01]  /*44f0*/  HFMA2.MMA R196, -RZ, RZ, 0, 2.384185791015625e-07 ;  /* 0x00000004ffc47435 */ /* 0x000fe200000001ff */
[----:B0-----:R-:W-:Y:S02]  /*4500*/  MOV R91, R173 ;  /* 0x000000ad005b7202 */ /* 0x001fe40000000f00 */
[----:B------:R-:W-:Y:S02]  /*4510*/  MOV R108, 0x1f ;  /* 0x0000001f006c7802 */ /* 0x000fe40000000f00 */
[----:B------:R-:W-:Y:S02]  /*4520*/  MOV R175, 0xffffffff ;  /* 0xffffffff00af7802 */ /* 0x000fe40000000f00 */
[----:B------:R-:W-:Y:S02]  /*4530*/  MOV R88, 0x4550 ;  /* 0x0000455000587802 */ /* 0x000fe40000000f00 */
[----:B------:R-:W-:Y:S05]  /*4540*/  CALL.REL.NOINC `($__internal_135_$__cuda_sm70_shflsync_bfly_p) ;  /* 0x000001f000007944 */ /* 0x000fea0003c00000 */
[----:B------:R-:W-:Y:S01]  /*4550*/  FADD.FTZ R109, R90, R109 ;  /* 0x0000006d5a6d7221 */ /* 0x000fe20000010000 */
[----:B0-----:R-:W-:Y:S01]  /*4560*/  MOV R108, 0x1f ;  /* 0x0000001f006c7802 */ /* 0x001fe20000000f00 */
[----:B-1----:R-:W-:Y:S01]  /*4570*/  FADD.FTZ R173, R173, R196 ;  /* 0x000000c4adad7221 */ /* 0x002fe20000010000 */
[----:B------:R-:W-:Y:S01]  /*4580*/  HFMA2.MMA R196, -RZ, RZ, 0, 4.76837158203125e-07 ;  /* 0x00000008ffc47435 */ /* 0x000fe200000001ff */
[----:B------:R-:W-:-:S02]  /*4590*/  MOV R175, 0xffffffff ;  /* 0xffffffff00af7802 */ /* 0x000fc40000000f00 */
[----:B------:R-:W-:Y:S02]  /*45a0*/  MOV R91, R109 ;  /* 0x0000006d005b7202 */ /* 0x000fe40000000f00 */
[----:B------:R-:W-:Y:S02]  /*45b0*/  MOV R88, 0x45d0 ;  /* 0x000045d000587802 */ /* 0x000fe40000000f00 */
[----:B------:R-:W-:Y:S05]  /*45c0*/  CALL.REL.NOINC `($__internal_135_$__cuda_sm70_shflsync_bfly_p) ;  /* 0x0000017000007944 */ /* 0x000fea0003c00000 */
[----:B-1----:R-:W-:Y:S01]  /*45d0*/  MOV R90, R196 ;  /* 0x000000c4005a7202 */ /* 0x002fe20000000f00 */
[----:B------:R-:W-:Y:S01]  /*45e0*/  HFMA2.MMA R196, -RZ, RZ, 0, 4.76837158203125e-07 ;  /* 0x00000008ffc47435 */ /* 0x000fe200000001ff */
[----:B0-----:R-:W-:Y:S02]  /*45f0*/  MOV R91, R173 ;  /* 0x000000ad005b7202 */ /* 0x001fe40000000f00 */
[----:B------:R-:W-:Y:S02]  /*4600*/  MOV R108, 0x1f ;  /* 0x0000001f006c7802 */ /* 0x000fe40000000f00 */
[----:B------:R-:W-:Y:S02]  /*4610*/  MOV R175, 0xffffffff ;  /* 0xffffffff00af7802 */ /* 0x000fe40000000f00 */
[----:B------:R-:W-:-:S02]  /*4620*/  MOV R88, 0x4640 ;  /* 0x0000464000587802 */ /* 0x000fc40000000f00 */
[----:B------:R-:W-:Y:S05]  /*4630*/  CALL.REL.NOINC `($__internal_135_$__cuda_sm70_shflsync_bfly_p) ;  /* 0x0000010000007944 */ /* 0x000fea0003c00000 */
[----:B------:R-:W-:Y:S01]  /*4640*/  FADD.FTZ R109, R90, R109 ;  /* 0x0000006d5a6d7221 */ /* 0x000fe20000010000 */
[----:B0-----:R-:W-:Y:S01]  /*4650*/  MOV R108, 0x1f ;  /* 0x0000001f006c7802 */ /* 0x001fe20000000f00 */
[----:B-1----:R-:W-:Y:S01]  /*4660*/  FADD.FTZ R173, R173, R196 ;  /* 0x000000c4adad7221 */ /* 0x002fe20000010000 */
[----:B------:R-:W-:Y:S01]  /*4670*/  HFMA2.MMA R196, -RZ, RZ, 0, 9.5367431640625e-07 ;  /* 0x00000010ffc47435 */ /* 0x000fe200000001ff */
[----:B------:R-:W-:-:S02]  /*4680*/  MOV R175, 0xffffffff ;  /* 0xffffffff00af7802 */ /* 0x000fc40000000f00 */
[----:B------:R-:W-:Y:S02]  /*4690*/  MOV R91, R109 ;  /* 0x0000006d005b7202 */ /* 0x000fe40000000f00 */
[----:B------:R-:W-:Y:S02]  /*46a0*/  MOV R88, 0x46c0 ;  /* 0x000046c000587802 */ /* 0x000fe40000000f00 */
[----:B------:R-:W-:Y:S05]  /*46b0*/  CALL.REL.NOINC `($__internal_135_$__cuda_sm70_shflsync_bfly_p) ;  /* 0x0000008000007944 */ /* 0x000fea0003c00000 */
[----:B-1----:R-:W-:Y:S01]  /*46c0*/  MOV R172, R196 ;  /* 0x000000c400ac7202 */ /* 0x002fe20000000f00 */
[----:B------:R-:W-:Y:S01]  /*46d0*/  HFMA2.MMA R196, -RZ, RZ, 0, 9.5367431640625e-07 ;  /* 0x00000010ffc47435 */ /* 0x000fe200000001ff */
[----:B0-----:R-:W-:Y:S02]  /*46e0*/  MOV R91, R173 ;  /* 0x000000ad005b7202 */ /* 0x001fe40000000f00 */
[----:B------:R-:W-:Y:S02]  /*46f0*/  MOV R108, 0x1f ;  /* 0x0000001f006c7802 */ /* 0x000fe40000000f00 */
[----:B------:R-:W-:Y:S02]  /*4700*/  MOV R175, 0xffffffff ;  /* 0xffffffff00af7802 */ /* 0x000fe40000000f00 */
[----:B------:R-:W-:-:S02]  /*4710*/  MOV R88, 0x4730 ;  /* 0x0000473000587802 */ /* 0x000fc40000000f00 */
[----:B------:R-:W-:Y:S05]  /*4720*/  CALL.REL.NOINC `($__internal_135_$__cuda_sm70_shflsync_bfly_p) ;  /* 0x0000001000007944 */ /* 0x000fea0003c00000 */
[----:B01----:R-:W-:Y:S05]  /*4730*/  BRA `(.L_x_6640) ;  /* 0xffffd12000007947 */ /* 0x003fea000383ffff */
        .weak           $__internal_135_$__cuda_sm70_shflsync_bfly_p
        .type           $__internal_135_$__cuda_sm70_shflsync_bfly_p,@function
        .size           $__internal_135_$__cuda_sm70_shflsync_bfly_p,(.L_x_9865 - $__internal_135_$__cuda_sm70_shflsync_bfly_p)
$__internal_135_$__cuda_sm70_shflsync_bfly_p:
[----:B------:R-:W-:Y:S01]  /*4740*/  HFMA2.MMA R89, -RZ, RZ, 0, 0 ;  /* 0x00000000ff597435 */ /* 0x000fe200000001ff */
[----:B------:R-:W-:Y:S04]  /*4750*/  WARPSYNC R175 ;  /* 0x000000af00007348 */ /* 0x000fe80003800000 */
[----:B------:R0:W1:Y:S01]  /*4760*/  SHFL.BFLY PT, R196, R91, R196, R108 ;  /* 0x0c0000c45bc47389 */ /* 0x00006200000e006c */
[----:B------:R-:W-:Y:S05]  /*4770*/  RET.REL.NODEC R88 `(_ZN10layer_norm13ln_bwd_kernelINS_13Kernel_traitsI6__halfS2_fS2_fjLj768ELj1ELj4ELj1ELj16ENS_18Kernel_traits_baseILj768ES2_S2_fS2_fjLj128EEEEELb1ELb1ELb0ELb1EEEvNS_9BwdParamsE) ;  /* 0xffffb88058007950 */ /* 0x000fea0003c3ffff */
.L_x_6641:
        /* <DEDUP_REMOVED lines=16> */
.L_x_9865:


//--------------------- .text._ZN10layer_norm22ln_bwd_finalize_kernelINS_22Kernel_traits_finalizeILj768E6__halfS2_fS2_fjLb1ELj1024ELj4ENS_18Kernel_traits_baseILj768ES2_S2_fS2_fjLj1024EEEEELb1ELb0EEEvNS_9BwdParamsE --------------------------
	.section	.text._ZN10layer_norm22ln_bwd_finalize_kernelINS_22Kernel_traits_finalizeILj768E6__halfS2_fS2_fjLb1ELj1024ELj4ENS_18Kernel_traits_baseILj768ES2_S2_fS2_fjLj1024EEEEELb1ELb0EEEvNS_9BwdParamsE,"ax",@progbits
	.sectioninfo	@"SHI_REGISTERS=32"
	.align	128
        .global         _ZN10layer_norm22ln_bwd_finalize_kernelINS_22Kernel_traits_finalizeILj768E6__halfS2_fS2_fjLb1ELj1024ELj4ENS_18Kernel_traits_baseILj768ES2_S2_fS2_fjLj1024EEEEELb1ELb0EEEvNS_9BwdParamsE
        .type           _ZN10layer_norm22ln_bwd_finalize_kernelINS_22Kernel_traits_finalizeILj768E6__halfS2_fS2_fjLb1ELj1024ELj4ENS_18Kernel_traits_baseILj768ES2_S2_fS2_fjLj1024EEEEELb1ELb0EEEvNS_9BwdParamsE,@function
        .size           _ZN10layer_norm22ln_bwd_finalize_kernelINS_22Kernel_traits_finalizeILj768E6__halfS2_fS2_fjLb1ELj1024ELj4ENS_18Kernel_traits_baseILj768ES2_S2_fS2_fjLj1024EEEEELb1ELb0EEEvNS_9BwdParamsE,(.L_x_9866 - _ZN10layer_norm22ln_bwd_finalize_kernelINS_22Kernel_traits_finalizeILj768E6__halfS2_fS2_fjLb1ELj1024ELj4ENS_18Kernel_traits_baseILj768ES2_S2_fS2_fjLj1024EEEEELb1ELb0EEEvNS_9BwdParamsE)
        .other          _ZN10layer_norm22ln_bwd_finalize_kernelINS_22Kernel_traits_finalizeILj768E6__halfS2_fS2_fjLb1ELj1024ELj4ENS_18Kernel_traits_baseILj768ES2_S2_fS2_fjLj1024EEEEELb1ELb0EEEvNS_9BwdParamsE,@"STO_CUDA_ENTRY STV_DEFAULT"
_ZN10layer_norm22ln_bwd_finalize_kernelINS_22Kernel_traits_finalizeILj768E6__halfS2_fS2_fjLb1ELj1024ELj4ENS_18Kernel_traits_baseILj768ES2_S2_fS2_fjLj1024EEEEELb1ELb0EEEvNS_9BwdParamsE:
.text._ZN10layer_norm22ln_bwd_finalize_kernelINS_22Kernel_traits_finalizeILj768E6__halfS2_fS2_fjLb1ELj1024ELj4ENS_18Kernel_traits_baseILj768ES2_S2_fS2_fjLj1024EEEEELb1ELb0EEEvNS_9BwdParamsE:
        /* <DEDUP_REMOVED lines=19> */
.L_x_6655:
        /* <DEDUP_REMOVED lines=33> */
.L_x_6646:
        /* <DEDUP_REMOVED lines=47> */
.L_x_6645:
[----:B------:R-:W-:Y:S05]  /*0630*/  BSYNC B1 ;  /* 0x0000000000017941 */ /* 0x000fea0003800000 */
.L_x_6644:
        /* <DEDUP_REMOVED lines=29> */
.L_x_6648:
[----:B------:R-:W-:Y:S05]  /*0810*/  BSYNC B1 ;  /* 0x0000000000017941 */ /* 0x000fea0003800000 */
.L_x_6647:
        /* <DEDUP_REMOVED lines=14> */
.L_x_6649:
[----:B------:R-:W-:Y:S05]  /*0900*/  BSYNC B1 ;  /* 0x0000000000017941 */ /* 0x000fea0003800000 */
.L_x_6643:
[----:B------:R-:W-:Y:S05]  /*0910*/  BSYNC B0 ;  /* 0x0000000000007941 */ /* 0x000fea0003800000 */
.L_x_6642:
        /* <DEDUP_REMOVED lines=12> */
.L_x_6656:
        /* <DEDUP_REMOVED lines=27> */
.L_x_6657:
        /* <DEDUP_REMOVED lines=9> */
.L_x_6650:
        /* <DEDUP_REMOVED lines=21> */
.L_x_6654:
[----:B------:R-:W-:Y:S05]  /*0d70*/  BSYNC B0 ;  /* 0x0000000000007941 */ /* 0x000fea0003800000 */
.L_x_6653:
[C---:B------:R-:W-:Y:S02]  /*0d80*/  ISETP.GT.U32.AND P1, PT, R4.reuse, -0x301, PT ;  /* 0xfffffcff0400780c */ /* 0x040fe40003f24070 */
[----:B------:R-:W-:-:S02]  /*0d90*/  IADD3 R4, R4, 0x300, RZ ;  /* 0x0000030004047810 */ /* 0x000fc40007ffe0ff */
[----:B------:R-:W-:-:S09]  /*0da0*/  IADD3 R5, R5, 0x180, RZ ;  /* 0x0000018005057810 */ /* 0x000fd20007ffe0ff */
[----:B01----:R-:W-:Y:S05]  /*0db0*/  @P1 BRA `(.L_x_6655) ;  /* 0xfffff37000001947 */ /* 0x003fea000383ffff */
[----:B------:R-:W-:Y:S05]  /*0dc0*/  EXIT ;  /* 0x000000000000794d */ /* 0x000fea0003800000 */
.L_x_6651:
[----:B------:R-:W-:Y:S01]  /*0dd0*/  HFMA2.MMA R17, -RZ, RZ, 0, 5.9604644775390625e-08 ;  /* 0x00000001ff117435 */ /* 0x000fe200000001ff */
[----:B---3--:R-:W-:Y:S01]  /*0de0*/  MOV R18, R10 ;  /* 0x0000000a00127202 */ /* 0x008fe20000000f00 */
[----:B------:R-:W-:Y:S01]  /*0df0*/  IMAD.MOV.U32 R14, RZ, RZ, 0x1f ;  /* 0x0000001fff0e7424 */ /* 0x000fe200078e00ff */
[----:B------:R-:W-:Y:S02]  /*0e00*/  MOV R19, 0xffffffff ;  /* 0xffffffff00137802 */ /* 0x000fe40000000f00 */
[----:B------:R-:W-:Y:S02]  /*0e10*/  MOV R8, 0xe30 ;  /* 0x00000e3000087802 */ /* 0x000fe40000000f00 */
[----:B012---:R-:W-:Y:S05]  /*0e20*/  CALL.REL.NOINC `($__internal_136_$__cuda_sm70_shflsync_bfly_p) ;  /* 0x0000059000007944 */ /* 0x007fea0003c00000 */
[----:B01----:R-:W-:Y:S05]  /*0e30*/  BRA `(.L_x_6656) ;  /* 0xfffffba000007947 */ /* 0x003fea000383ffff */
.L_x_6652:
[----:B------:R-:W-:Y:S01]  /*0e40*/  HFMA2.MMA R17, -RZ, RZ, 0, 1.1920928955078125e-07 ;  /* 0x00000002ff117435 */ /* 0x000fe200000001ff */
[----:B------:R-:W-:Y:S01]  /*0e50*/  IMAD.MOV.U32 R14, RZ, RZ, 0x1f ;  /* 0x0000001fff0e7424 */ /* 0x000fe200078e00ff */
[----:B------:R-:W-:Y:S02]  /*0e60*/  MOV R19, 0xffffffff ;  /* 0xffffffff00137802 */ /* 0x000fe40000000f00 */
[----:B------:R-:W-:Y:S02]  /*0e70*/  MOV R8, 0xe90 ;  /* 0x00000e9000087802 */ /* 0x000fe40000000f00 */
[----:B0123--:R-:W-:Y:S05]  /*0e80*/  CALL.REL.NOINC `($__internal_136_$__cuda_sm70_shflsync_bfly_p) ;  /* 0x0000053000007944 */ /* 0x00ffea0003c00000 */
[----:B0-----:R-:W-:Y:S01]  /*0e90*/  HFMA2.MMA R17, -RZ, RZ, 0, 2.384185791015625e-07 ;  /* 0x00000004ff117435 */ /* 0x001fe200000001ff */
[----:B-1----:R-:W-:Y:S01]  /*0ea0*/  FADD.FTZ R18, R18, R14 ;  /* 0x0000000e12127221 */ /* 0x002fe20000010000 */
[----:B------:R-:W-:Y:S01]  /*0eb0*/  MOV R19, 0xffffffff ;  /* 0xffffffff00137802 */ /* 0x000fe20000000f00 */
[----:B------:R-:W-:Y:S01]  /*0ec0*/  IMAD.MOV.U32 R14, RZ, RZ, 0x1f ;  /* 0x0000001fff0e7424 */ /* 0x000fe200078e00ff */
[----:B------:R-:W-:-:S02]  /*0ed0*/  MOV R8, 0xef0 ;  /* 0x00000ef000087802 */ /* 0x000fc40000000f00 */
[----:B------:R-:W-:Y:S05]  /*0ee0*/  CALL.REL.NOINC `($__internal_136_$__cuda_sm70_shflsync_bfly_p) ;  /* 0x000004d000007944 */ /* 0x000fea0003c00000 */
[----:B0-----:R-:W-:Y:S01]  /*0ef0*/  HFMA2.MMA R17, -RZ, RZ, 0, 4.76837158203125e-07 ;  /* 0x00000008ff117435 */ /* 0x001fe200000001ff */
[----:B-1----:R-:W-:Y:S01]  /*0f00*/  FADD.FTZ R18, R18, R14 ;  /* 0x0000000e12127221 */ /* 0x002fe20000010000 */
[----:B------:R-:W-:Y:S01]  /*0f10*/  MOV R19, 0xffffffff ;  /* 0xffffffff00137802 */ /* 0x000fe20000000f00 */
[----:B------:R-:W-:Y:S01]  /*0f20*/  IMAD.MOV.U32 R14, RZ, RZ, 0x1f ;  /* 0x0000001fff0e7424 */ /* 0x000fe200078e00ff */
[----:B------:R-:W-:-:S02]  /*0f30*/  MOV R8, 0xf50 ;  /* 0x00000f5000087802 */ /* 0x000fc40000000f00 */
[----:B------:R-:W-:Y:S05]  /*0f40*/  CALL.REL.NOINC `($__internal_136_$__cuda_sm70_shflsync_bfly_p) ;  /* 0x0000047000007944 */ /* 0x000fea0003c00000 */
[----:B-1----:R-:W-:Y:S01]  /*0f50*/  FADD.FTZ R10, R18, R14 ;  /* 0x0000000e120a7221 */ /* 0x002fe20000010000 */
[----:B0-----:R-:W-:Y:S01]  /*0f60*/  HFMA2.MMA R17, -RZ, RZ, 0, 9.5367431640625e-07 ;  /* 0x00000010ff117435 */ /* 0x001fe200000001ff */
[----:B------:R-:W-:Y:S01]  /*0f70*/  IMAD.MOV.U32 R14, RZ, RZ, 0x1f ;  /* 0x0000001fff0e7424 */ /* 0x000fe200078e00ff */
[----:B------:R-:W-:-:S02]  /*0f80*/  MOV R19, 0xffffffff ;  /* 0xffffffff00137802 */ /* 0x000fc40000000f00 */
[----:B------:R-:W-:Y:S02]  /*0f90*/  MOV R18, R10 ;  /* 0x0000000a00127202 */ /* 0x000fe40000000f00 */
[----:B------:R-:W-:Y:S02]  /*0fa0*/  MOV R8, 0xfc0 ;  /* 0x00000fc000087802 */ /* 0x000fe40000000f00 */
[----:B------:R-:W-:Y:S05]  /*0fb0*/  CALL.REL.NOINC `($__internal_136_$__cuda_sm70_shflsync_bfly_p) ;  /* 0x0000040000007944 */ /* 0x000fea0003c00000 */
[----:B0-----:R-:W-:Y:S01]  /*0fc0*/  HFMA2.MMA R17, -RZ, RZ, 0, 5.9604644775390625e-08 ;  /* 0x00000001ff117435 */ /* 0x001fe200000001ff */
[----:B-1----:R-:W-:Y:S01]  /*0fd0*/  IMAD.MOV.U32 R13, RZ, RZ, R14 ;  /* 0x000000ffff0d7224 */ /* 0x002fe200078e000e */
[----:B------:R-:W-:Y:S01]  /*0fe0*/  MOV R18, R15 ;  /* 0x0000000f00127202 */ /* 0x000fe20000000f00 */
[----:B------:R-:W-:Y:S01]  /*0ff0*/  IMAD.MOV.U32 R14, RZ, RZ, 0x1f ;  /* 0x0000001fff0e7424 */ /* 0x000fe200078e00ff */
[----:B------:R-:W-:Y:S02]  /*1000*/  MOV R19, 0xffffffff ;  /* 0xffffffff00137802 */ /* 0x000fe40000000f00 */
[----:B------:R-:W-:Y:S02]  /*1010*/  MOV R8, 0x1030 ;  /* 0x0000103000087802 */ /* 0x000fe40000000f00 */
[----:B------:R-:W-:Y:S05]  /*1020*/  CALL.REL.NOINC `($__internal_136_$__cuda_sm70_shflsync_bfly_p) ;  /* 0x0000039000007944 */ /* 0x000fea0003c00000 */
[----:B0-----:R-:W-:Y:S01]  /*1030*/  HFMA2.MMA R17, -RZ, RZ, 0, 1.1920928955078125e-07 ;  /* 0x00000002ff117435 */ /* 0x001fe200000001ff */
[----:B-1----:R-:W-:Y:S01]  /*1040*/  FADD.FTZ R18, R15, R14 ;  /* 0x0000000e0f127221 */ /* 0x002fe20000010000 */
[----:B------:R-:W-:Y:S01]  /*1050*/  MOV R19, 0xffffffff ;  /* 0xffffffff00137802 */ /* 0x000fe20000000f00 */
[----:B------:R-:W-:Y:S01]  /*1060*/  IMAD.MOV.U32 R14, RZ, RZ, 0x1f ;  /* 0x0000001fff0e7424 */ /* 0x000fe200078e00ff */
[----:B------:R-:W-:-:S02]  /*1070*/  MOV R8, 0x1090 ;  /* 0x0000109000087802 */ /* 0x000fc40000000f00 */
[----:B------:R-:W-:Y:S05]  /*1080*/  CALL.REL.NOINC `($__internal_136_$__cuda_sm70_shflsync_bfly_p) ;  /* 0x0000033000007944 */ /* 0x000fea0003c00000 */
        /* <DEDUP_REMOVED lines=35> */
[----:B------:R-:W-:Y:S01]  /*12c0*/  IMAD.MOV.U32 R19, RZ, RZ, -0x1 ;  /* 0xffffffffff137424 */ /* 0x000fe200078e00ff */
[----:B------:R-:W-:-:S02]  /*12d0*/  MOV R8, 0x12f0 ;  /* 0x000012f000087802 */ /* 0x000fc40000000f00 */
[----:B------:R-:W-:Y:S05]  /*12e0*/  CALL.REL.NOINC `($__internal_136_$__cuda_sm70_shflsync_bfly_p) ;  /* 0x000000d000007944 */ /* 0x000fea0003c00000 */
[----:B0-----:R-:W-:Y:S01]  /*12f0*/  HFMA2.MMA R17, -RZ, RZ, 0, 4.76837158203125e-07 ;  /* 0x00000008ff117435 */ /* 0x001fe200000001ff */
[----:B-1----:R-:W-:Y:S01]  /*1300*/  FADD.FTZ R18, R18, R14 ;  /* 0x0000000e12127221 */ /* 0x002fe20000010000 */
[----:B------:R-:W-:-:S02]  /*1310*/  MOV R14, 0x1f ;  /* 0x0000001f000e7802 */ /* 0x000fc40000000f00 */
[----:B------:R-:W-:Y:S02]  /*1320*/  MOV R19, 0xffffffff ;  /* 0xffffffff00137802 */ /* 0x000fe40000000f00 */
[----:B------:R-:W-:Y:S02]  /*1330*/  MOV R8, 0x1350 ;  /* 0x0000135000087802 */ /* 0x000fe40000000f00 */
[----:B------:R-:W-:Y:S05]  /*1340*/  CALL.REL.NOINC `($__internal_136_$__cuda_sm70_shflsync_bfly_p) ;  /* 0x0000007000007944 */ /* 0x000fea0003c00000 */
[----:B01----:R-:W-:Y:S01]  /*1350*/  FADD.FTZ R18, R18, R14 ;  /* 0x0000000e12127221 */ /* 0x003fe20000010000 */
[----:B------:R-:W-:Y:S01]  /*1360*/  HFMA2.MMA R14, -RZ, RZ, 0, 1.847743988037109375e-06 ;  /* 0x0000001fff0e7435 */ /* 0x000fe200000001ff */
[----:B------:R-:W-:Y:S01]  /*1370*/  IMAD.MOV.U32 R17, RZ, RZ, 0x10 ;  /* 0x00000010ff117424 */ /* 0x000fe200078e00ff */
[----:B------:R-:W-:Y:S02]  /*1380*/  MOV R19, 0xffffffff ;  /* 0xffffffff00137802 */ /* 0x000fe40000000f00 */
[----:B------:R-:W-:Y:S02]  /*1390*/  MOV R8, 0x13b0 ;  /* 0x000013b000087802 */ /* 0x000fe40000000f00 */
[----:B------:R-:W-:Y:S05]  /*13a0*/  CALL.REL.NOINC `($__internal_136_$__cuda_sm70_shflsync_bfly_p) ;  /* 0x0000001000007944 */ /* 0x000fea0003c00000 */
[----:B01----:R-:W-:Y:S05]  /*13b0*/  BRA `(.L_x_6657) ;  /* 0xfffff7d000007947 */ /* 0x003fea000383ffff */
        .weak           $__internal_136_$__cuda_sm70_shflsync_bfly_p
        .type           $__internal_136_$__cuda_sm70_shflsync_bfly_p,@function
        .size           $__internal_136_$__cuda_sm70_shflsync_bfly_p,(.L_x_9866 - $__internal_136_$__cuda_sm70_shflsync_bfly_p)
$__internal_136_$__cuda_sm70_shflsync_bfly_p:
[----:B------:R-:W-:Y:S01]  /*13c0*/  HFMA2.MMA R9, -RZ, RZ, 0, 0 ;  /* 0x00000000ff097435 */ /* 0x000fe200000001ff */
[----:B------:R-:W-:Y:S04]  /*13d0*/  WARPSYNC R19 ;  /* 0x0000001300007348 */ /* 0x000fe80003800000 */
[----:B------:R0:W1:Y:S01]  /*13e0*/  SHFL.BFLY PT, R14, R18, R17, R14 ;  /* 0x0c000011120e7389 */ /* 0x00006200000e000e */
[----:B------:R-:W-:Y:S05]  /*13f0*/  RET.REL.NODEC R8 `(_ZN10layer_norm22ln_bwd_finalize_kernelINS_22Kernel_traits_finalizeILj768E6__halfS2_fS2_fjLb1ELj1024ELj4ENS_18Kernel_traits_baseILj768ES2_S2_fS2_fjLj1024EEEEELb1ELb0EEEvNS_9BwdParamsE) ;  /* 0xffffec0008007950 */ /* 0x000fea0003c3ffff */
.L_x_6658:
        /* <DEDUP_REMOVED lines=16> */
.L_x_9866:


//--------------------- .text._ZN10layer_norm13ln_bwd_kernelINS_13Kernel_traitsI6__halfS2_fS2_fjLj768ELj1ELj4ELj1ELj16ENS_18Kernel_traits_baseILj768ES2_S2_fS2_fjLj128EEEEELb1ELb1ELb1ELb0EEEvNS_9BwdParamsE --------------------------
	.section	.text._ZN10layer_norm13ln_bwd_kernelINS_13Kernel_traitsI6__halfS2_fS2_fjLj768ELj1ELj4ELj1ELj16ENS_18Kernel_traits_baseILj768ES2_S2_fS2_fjLj128EEEEELb1ELb1ELb1ELb0EEEvNS_9BwdParamsE,"ax",@progbits
	.sectioninfo	@"SHI_REGISTERS=244"
	.align	128
        .global         _ZN10layer_norm13ln_bwd_kernelINS_13Kernel_traitsI6__halfS2_fS2_fjLj768ELj1ELj4ELj1ELj16ENS_18Kernel_traits_baseILj768ES2_S2_fS2_fjLj128EEEEELb1ELb1ELb1ELb0EEEvNS_9BwdParamsE
        .type           _ZN10layer_norm13ln_bwd_kernelINS_13Kernel_traitsI6__halfS2_fS2_fjLj768ELj1ELj4ELj1ELj16ENS_18Kernel_traits_baseILj768ES2_S2_fS2_fjLj128EEEEELb1ELb1ELb1ELb0EEEvNS_9BwdParamsE,@function
        .size           _ZN10layer_norm13ln_bwd_kernelINS_13Kernel_traitsI6__halfS2_fS2_fjLj768ELj1ELj4ELj1ELj16ENS_18Kernel_traits_baseILj768ES2_S2_fS2_fjLj128EEEEELb1ELb1ELb1ELb0EEEvNS_9BwdParamsE,(.L_x_9867 - _ZN10layer_norm13ln_bwd_kernelINS_13Kernel_traitsI6__halfS2_fS2_fjLj768ELj1ELj4ELj1ELj16ENS_18Kernel_traits_baseILj768ES2_S2_fS2_fjLj128EEEEELb1ELb1ELb1ELb0EEEvNS_9BwdParamsE)
        .other          _ZN10layer_norm13ln_bwd_kernelINS_13Kernel_traitsI6__halfS2_fS2_fjLj768ELj1ELj4ELj1ELj16ENS_18Kernel_traits_baseILj768ES2_S2_fS2_fjLj128EEEEELb1ELb1ELb1ELb0EEEvNS_9BwdParamsE,@"STO_CUDA_ENTRY STV_DEFAULT"
_ZN10layer_norm13ln_bwd_kernelINS_13Kernel_traitsI6__halfS2_fS2_fjLj768ELj1ELj4ELj1ELj16ENS_18Kernel_traits_baseILj768ES2_S2_fS2_fjLj128EEEEELb1ELb1ELb1ELb0EEEvNS_9BwdParamsE:
.text._ZN10layer_norm13ln_bwd_kernelINS_13Kernel_traitsI6__halfS2_fS2_fjLj768ELj1ELj4ELj1ELj16ENS_18Kernel_traits_baseILj768ES2_S2_fS2_fjLj128EEEEELb1ELb1ELb1ELb0EEEvNS_9BwdParamsE:
        /* <DEDUP_REMOVED lines=121> */
.L_x_6782:
        /* <DEDUP_REMOVED lines=36> */
.L_x_6664:
[----:B------:R-:W-:Y:S05]  /*09d0*/  BSYNC B2 ;  /* 0x0000000000027941 */ /* 0x000fea0003800000 */
.L_x_6663:
        /* <DEDUP_REMOVED lines=12> */
.L_x_6666:
[----:B------:R-:W-:Y:S05]  /*0aa0*/  BSYNC B2 ;  /* 0x0000000000027941 */ /* 0x000fea0003800000 */
.L_x_6665:
        /* <DEDUP_REMOVED lines=12> */
.L_x_6662:
[----:B0-----:R-:W-:-:S06]  /*0b70*/  IMAD.WIDE R144, R185, R152, c[0x0][0x1a0] ;  /* 0x00006800b9907625 */ /* 0x001fcc00078e0298 */
[----:B------:R-:W2:Y:S01]  /*0b80*/  LDG.E R144, [R144.64] ;  /* 0x0000000490907981 */ /* 0x000ea2000c1e1900 */
[----:B-----5:R-:W-:Y:S01]  /*0b90*/  ISETP.GE.AND P0, PT, R183, 0x1, PT ;  /* 0x00000001b700780c */ /* 0x020fe20003f06270 */
[----:B------:R-:W-:Y:S01]  /*0ba0*/  BSSY B2, `(.L_x_6668) ;  /* 0x0000061000027945 */ /* 0x000fe20003800000 */
[----:B------:R-:W-:Y:S01]  /*0bb0*/  IADD3 R146, R148, -0x1, RZ ;  /* 0xffffffff94927810 */ /* 0x000fe20007ffe0ff */
[----:B------:R-:W-:Y:S01]  /*0bc0*/  CS2R R188, SRZ ;  /* 0x0000000000bc7805 */ /* 0x000fe2000001ff00 */
[----:B------:R-:W-:Y:S02]  /*0bd0*/  MOV R181, RZ ;  /* 0x000000ff00b57202 */ /* 0x000fe40000000f00 */
        /* <DEDUP_REMOVED lines=19> */
[----:B------:R-:W-:-:S02]  /*0d10*/  ISETP.NE.U32.AND P0, PT, RZ, c[0x0][0x218], PT ;  /* 0x00008600ff007a0c */ /* 0x000fc40003f05070 */
        /* <DEDUP_REMOVED lines=8> */
[----:B------:R-:W-:Y:S01]  /*0da0*/  IADD3 R181, R181, 0x20, RZ ;  /* 0x00000020b5b57810 */ /* 0x000fe20007ffe0ff */
[C---:B--2---:R-:W-:Y:S02]  /*0db0*/  FADD.FTZ R199, -R180.reuse, R147 ;  /* 0x00000093b4c77221 */ /* 0x044fe40000010100 */
[C---:B------:R-:W-:Y:S02]  /*0dc0*/  FADD.FTZ R193, -R180.reuse, R144 ;  /* 0x00000090b4c17221 */ /* 0x040fe40000010100 */
[----:B------:R-:W-:Y:S02]  /*0dd0*/  FADD.FTZ R197, -R180, R146 ;  /* 0x00000092b4c57221 */ /* 0x000fe40000010100 */
[C---:B------:R-:W-:Y:S01]  /*0de0*/  FMUL.FTZ R193, R184.reuse, R193 ;  /* 0x000000c1b8c17220 */ /* 0x040fe20000410000 */
[--C-:B----4-:R-:W-:Y:S01]  /*0df0*/  HADD2.F32 R147, -RZ, R148.reuse.H0_H0 ;  /* 0x20000094ff937230 */ /* 0x110fe20000004100 */
[----:B------:R-:W-:Y:S01]  /*0e00*/  FMUL.FTZ R194, R184, R199 ;  /* 0x000000c7b8c27220 */ /* 0x000fe20000410000 */
[--C-:B------:R-:W-:Y:S01]  /*0e10*/  HADD2.F32 R146, -RZ, R149.reuse.H1_H1 ;  /* 0x30000095ff927230 */ /* 0x100fe20000004100 */
[----:B------:R-:W-:Y:S01]  /*0e20*/  FADD.FTZ R195, -R180, R145 ;  /* 0x00000091b4c37221 */ /* 0x000fe20000010100 */
[----:B------:R-:W-:Y:S01]  /*0e30*/  HADD2.F32 R148, -RZ, R148.H1_H1 ;  /* 0x30000094ff947230 */ /* 0x000fe20000004100 */
[----:B------:R-:W-:Y:S01]  /*0e40*/  FMUL.FTZ R200, R166, R147 ;  /* 0x00000093a6c87220 */ /* 0x000fe20000410000 */
[----:B0-----:R-:W-:Y:S01]  /*0e50*/  HADD2.F32 R189, -RZ, R149.H0_H0 ;  /* 0x20000095ffbd7230 */ /* 0x001fe20000004100 */
[----:B---3--:R-:W-:-:S02]  /*0e60*/  FADD.FTZ R149, -R180, R152 ;  /* 0x00000098b4957221 */ /* 0x008fc40000010100 */
        /* <DEDUP_REMOVED lines=9> */
[C---:B------:R-:W-:Y:S02]  /*0f00*/  FMUL.FTZ R195, R184.reuse, R197 ;  /* 0x000000c5b8c37220 */ /* 0x040fe40000410000 */
[----:B------:R-:W-:Y:S02]  /*0f10*/  FMUL.FTZ R197, R184, R149 ;  /* 0x00000095b8c57220 */ /* 0x000fe40000410000 */
[----:B------:R-:W-:-:S02]  /*0f20*/  FMUL.FTZ R202, R164, R189 ;  /* 0x000000bda4ca7220 */ /* 0x000fc40000410000 */
[----:B------:R-:W-:Y:S02]  /*0f30*/  FADD.FTZ R149, R146, R201 ;  /* 0x000000c992957221 */ /* 0x000fe40000010000 */
[----:B------:R-:W-:Y:S01]  /*0f40*/  FFMA.FTZ R147, R192, R201, R147 ;  /* 0x000000c9c0937223 */ /* 0x000fe20000010093 */
[--C-:B------:R-:W-:Y:S01]  /*0f50*/  HADD2.F32 R205, -RZ, R150.reuse.H0_H0 ;  /* 0x20000096ffcd7230 */ /* 0x100fe20000004100 */
[----:B------:R-:W-:Y:S02]  /*0f60*/  FADD.FTZ R146, R149, R202 ;  /* 0x000000ca95927221 */ /* 0x000fe40000010000 */
[----:B------:R-:W-:Y:S01]  /*0f70*/  FFMA.FTZ R147, R195, R202, R147 ;  /* 0x000000cac3937223 */ /* 0x000fe20000010093 */
[--C-:B------:R-:W-:Y:S02]  /*0f80*/  HADD2.F32 R145, -RZ, R151.reuse.H0_H0 ;  /* 0x20000097ff917230 */ /* 0x100fe40000004100 */
[----:B------:R-:W-:Y:S01]  /*0f90*/  HADD2.F32 R144, -RZ, R151.H1_H1 ;  /* 0x30000097ff907230 */ /* 0x000fe20000004100 */
[C---:B------:R-:W-:Y:S01]  /*0fa0*/  FADD.FTZ R151, -R180.reuse, R154 ;  /* 0x0000009ab4977221 */ /* 0x040fe20000010100 */
[----:B------:R-:W-:Y:S01]  /*0fb0*/  HADD2.F32 R150, -RZ, R150.H1_H1 ;  /* 0x30000096ff967230 */ /* 0x000fe20000004100 */
[----:B------:R-:W-:-:S02]  /*0fc0*/  FADD.FTZ R153, -R180, R153 ;  /* 0x00000099b4997221 */ /* 0x000fc40000010100 */
        /* <DEDUP_REMOVED lines=13> */
[----:B------:R-:W-:Y:S02]  /*10a0*/  FADD.FTZ R155, -R180, R155 ;  /* 0x0000009bb49b7221 */ /* 0x000fe40000010100 */
        /* <DEDUP_REMOVED lines=16> */
.L_x_6669:
[----:B-1----:R-:W-:Y:S05]  /*11b0*/  BSYNC B2 ;  /* 0x0000000000027941 */ /* 0x002fea0003800000 */
.L_x_6668:
        /* <DEDUP_REMOVED lines=20> */
[----:B-1----:R-:W-:Y:S01]  /*1300*/  FMUL.FTZ R208, R184, R213 ;  /* 0x000000d5b8d07220 */ /* 0x002fe20000410000 */
[--C-:B----4-:R-:W-:Y:S01]  /*1310*/  HADD2.F32 R215, -RZ, R148.reuse.H0_H0 ;  /* 0x20000094ffd77230 */ /* 0x110fe20000004100 */
[C---:B------:R-:W-:Y:S01]  /*1320*/  FADD.FTZ R217, -R180.reuse, R145 ;  /* 0x00000091b4d97221 */ /* 0x040fe20000010100 */
[----:B------:R-:W-:Y:S01]  /*1330*/  HADD2.F32 R148, -RZ, R148.H1_H1 ;  /* 0x30000094ff947230 */ /* 0x000fe20000004100 */
[----:B0-----:R-:W-:Y:S02]  /*1340*/  FADD.FTZ R211, -R180, R146 ;  /* 0x00000092b4d37221 */ /* 0x001fe40000010100 */
[-C--:B------:R-:W-:Y:S02]  /*1350*/  FFMA.FTZ R132, R208, R215.reuse, R132 ;  /* 0x000000d7d0847223 */ /* 0x080fe40000010084 */
[----:B------:R-:W-:Y:S02]  /*1360*/  FADD.FTZ R48, R48, R215 ;  /* 0x000000d730307221 */ /* 0x000fe40000010000 */
[----:B------:R-:W-:-:S02]  /*1370*/  FMUL.FTZ R215, R158, R215 ;  /* 0x000000d79ed77220 */ /* 0x000fc40000410000 */
[----:B------:R-:W-:Y:S01]  /*1380*/  FADD.FTZ R219, -R180, R147 ;  /* 0x00000093b4db7221 */ /* 0x000fe20000010100 */
[--C-:B------:R-:W-:Y:S01]  /*1390*/  HADD2.F32 R147, -RZ, R149.reuse.H0_H0 ;  /* 0x20000095ff937230 */ /* 0x100fe20000004100 */
        /* <DEDUP_REMOVED lines=11> */
[----:B------:R-:W-:Y:S01]  /*1450*/  FFMA.FTZ R189, R210, R217, R189 ;  /* 0x000000d9d2bd7223 */ /* 0x000fe200000100bd */
[----:B------:R-:W-:Y:S01]  /*1460*/  HADD2.F32 R221, -RZ, R150.H0_H0 ;  /* 0x20000096ffdd7230 */ /* 0x000fe20000004100 */
[----:B---3--:R-:W-:-:S02]  /*1470*/  FADD.FTZ R149, -R180, R152 ;  /* 0x00000098b4957221 */ /* 0x008fc40000010100 */
[-C--:B------:R-:W-:Y:S02]  /*1480*/  FFMA.FTZ R135, R212, R146.reuse, R135 ;  /* 0x00000092d4877223 */ /* 0x080fe40000010087 */
[----:B------:R-:W-:Y:S02]  /*1490*/  FADD.FTZ R51, R51, R146 ;  /* 0x0000009233337221 */ /* 0x000fe40000010000 */
[----:B------:R-:W-:Y:S02]  /*14a0*/  FMUL.FTZ R219, R31, R146 ;  /* 0x000000921fdb7220 */ /* 0x000fe40000410000 */
[----:B------:R-:W-:Y:S02]  /*14b0*/  FADD.FTZ R146, R147, R218 ;  /* 0x000000da93927221 */ /* 0x000fe40000010000 */
[----:B------:R-:W-:Y:S01]  /*14c0*/  FFMA.FTZ R189, R209, R218, R189 ;  /* 0x000000dad1bd7223 */ /* 0x000fe200000100bd */
[--C-:B------:R-:W-:Y:S01]  /*14d0*/  HADD2.F32 R145, -RZ, R151.reuse.H0_H0 ;  /* 0x20000097ff917230 */ /* 0x100fe20000004100 */
[----:B------:R-:W-:Y:S01]  /*14e0*/  FMUL.FTZ R211, R184, R149 ;  /* 0x00000095b8d37220 */ /* 0x000fe20000410000 */
        /* <DEDUP_REMOVED lines=32> */
.L_x_6671:
[----:B------:R-:W-:Y:S05]  /*16f0*/  BSYNC B2 ;  /* 0x0000000000027941 */ /* 0x000fea0003800000 */
.L_x_6670:
        /* <DEDUP_REMOVED lines=16> */
[----:B0-----:R-:W-:Y:S01]  /*1800*/  FMUL.FTZ R224, R184, R181 ;  /* 0x000000b5b8e07220 */ /* 0x001fe20000410000 */
[--C-:B----4-:R-:W-:Y:S01]  /*1810*/  HADD2.F32 R231, -RZ, R148.reuse.H0_H0 ;  /* 0x20000094ffe77230 */ /* 0x110fe20000004100 */
[----:B------:R-:W-:Y:S01]  /*1820*/  FADD.FTZ R145, -R180, R145 ;  /* 0x00000091b4917221 */ /* 0x000fe20000010100 */
[----:B------:R-:W-:-:S03]  /*1830*/  HADD2.F32 R148, -RZ, R148.H1_H1 ;  /* 0x30000094ff947230 */ /* 0x000fc60000004100 */
[-C--:B------:R-:W-:Y:S02]  /*1840*/  FFMA.FTZ R52, R224, R231.reuse, R52 ;  /* 0x000000e7e0347223 */ /* 0x080fe40000010034 */
[----:B------:R-:W-:Y:S02]  /*1850*/  FADD.FTZ R80, R80, R231 ;  /* 0x000000e750507221 */ /* 0x000fe40000010000 */
[----:B------:R-:W-:Y:S02]  /*1860*/  FMUL.FTZ R231, R26, R231 ;  /* 0x000000e71ae77220 */ /* 0x000fe40000410000 */
[C---:B------:R-:W-:Y:S01]  /*1870*/  FADD.FTZ R227, -R180.reuse, R147 ;  /* 0x00000093b4e37221 */ /* 0x040fe20000010100 */
[----:B------:R-:W-:Y:S01]  /*1880*/  HADD2.F32 R147, -RZ, R149.H0_H0 ;  /* 0x20000095ff937230 */ /* 0x000fe20000004100 */
[----:B------:R-:W-:Y:S02]  /*1890*/  FADD.FTZ R225, -R180, R146 ;  /* 0x00000092b4e17221 */ /* 0x000fe40000010100 */
[----:B------:R-:W-:-:S02]  /*18a0*/  FMUL.FTZ R226, R184, R145 ;  /* 0x00000091b8e27220 */ /* 0x000fc40000410000 */
        /* <DEDUP_REMOVED lines=8> */
[----:B------:R-:W-:Y:S01]  /*1930*/  FFMA.FTZ R189, R226, R233, R189 ;  /* 0x000000e9e2bd7223 */ /* 0x000fe200000100bd */
[----:B------:R-:W-:Y:S01]  /*1940*/  HADD2.F32 R237, -RZ, R150.H0_H0 ;  /* 0x20000096ffed7230 */ /* 0x000fe20000004100 */
[----:B---3--:R-:W-:Y:S02]  /*1950*/  FADD.FTZ R149, -R180, R152 ;  /* 0x00000098b4957221 */ /* 0x008fe40000010100 */
[-C--:B------:R-:W-:Y:S02]  /*1960*/  FFMA.FTZ R55, R228, R146.reuse, R55 ;  /* 0x00000092e4377223 */ /* 0x080fe40000010037 */
[----:B------:R-:W-:Y:S02]  /*1970*/  FADD.FTZ R83, R83, R146 ;  /* 0x0000009253537221 */ /* 0x000fe40000010000 */
[----:B------:R-:W-:-:S02]  /*1980*/  FMUL.FTZ R235, R23, R146 ;  /* 0x0000009217eb7220 */ /* 0x000fc40000410000 */
        /* <DEDUP_REMOVED lines=8> */
[----:B-1----:R-:W-:Y:S01]  /*1a10*/  HADD2.F32 R191, -RZ, R151.H0_H0 ;  /* 0x20000097ffbf7230 */ /* 0x002fe20000004100 */
[----:B------:R-:W-:Y:S02]  /*1a20*/  FADD.FTZ R84, R84, R237 ;  /* 0x000000ed54547221 */ /* 0x000fe40000010000 */
[----:B------:R-:W-:Y:S02]  /*1a30*/  FFMA.FTZ R56, R227, R237, R56 ;  /* 0x000000ede3387223 */ /* 0x000fe40000010038 */
[----:B------:R-:W-:Y:S02]  /*1a40*/  FADD.FTZ R229, -R180, R154 ;  /* 0x0000009ab4e57221 */ /* 0x000fe40000010100 */
[----:B------:R-:W-:Y:S02]  /*1a50*/  FMUL.FTZ R230, R184, R153 ;  /* 0x00000099b8e67220 */ /* 0x000fe40000410000 */
[----:B------:R-:W-:-:S02]  /*1a60*/  FMUL.FTZ R237, R21, R150 ;  /* 0x0000009615ed7220 */ /* 0x000fc40000410000 */
[----:B------:R-:W-:Y:S02]  /*1a70*/  FADD.FTZ R146, R145, R234 ;  /* 0x000000ea91927221 */ /* 0x000fe40000010000 */
[----:B------:R-:W-:Y:S01]  /*1a80*/  FFMA.FTZ R189, R227, R234, R189 ;  /* 0x000000eae3bd7223 */ /* 0x000fe200000100bd */
[----:B------:R-:W-:Y:S01]  /*1a90*/  HADD2.F32 R144, -RZ, R151.H1_H1 ;  /* 0x30000097ff907230 */ /* 0x000fe20000004100 */
        /* <DEDUP_REMOVED lines=21> */
.L_x_6667:
[----:B------:R-:W-:Y:S05]  /*1bf0*/  BSYNC B1 ;  /* 0x0000000000017941 */ /* 0x000fea0003800000 */
.L_x_6661:
[----:B------:R-:W-:Y:S05]  /*1c00*/  BRA.DIV ~URZ, `(.L_x_6672) ;  /* 0x000043c27f007947 */ /* 0x000fea000b800000 */
[----:B------:R2:W3:Y:S02]  /*1c10*/  SHFL.BFLY PT, R147, R188, 0x1, 0x1f ;  /* 0x0c201f00bc937f89 */ /* 0x0004e400000e0000 */
.L_x_6793:
        /* <DEDUP_REMOVED lines=18> */
.L_x_6794:
[----:B------:R-:W-:Y:S01]  /*1d40*/  ISETP.GE.AND P6, PT, R183, 0x1, PT ;  /* 0x00000001b700780c */ /* 0x000fe20003fc6270 */
[----:B---3--:R-:W-:Y:S01]  /*1d50*/  FADD.FTZ R150, R150, R149 ;  /* 0x0000009596967221 */ /* 0x008fe20000010000 */
[----:B------:R-:W-:Y:S01]  /*1d60*/  BSSY B1, `(.L_x_6674) ;  /* 0x0000107000017945 */ /* 0x000fe20003800000 */
[----:B-1----:R-:W-:Y:S01]  /*1d70*/  FADD.FTZ R144, R144, R151 ;  /* 0x0000009790907221 */ /* 0x002fe20000010000 */
[----:B------:R-:W-:Y:S01]  /*1d80*/  MOV R148, RZ ;  /* 0x000000ff00947202 */ /* 0x000fe20000000f00 */
[----:B------:R-:W-:Y:S02]  /*1d90*/  FMUL.FTZ R150, R150, c[0x0][0x1e0] ;  /* 0x0000780096967a20 */ /* 0x000fe40000410000 */
[----:B--2---:R-:W-:-:S06]  /*1da0*/  FMUL.FTZ R149, R144, c[0x0][0x1e0] ;  /* 0x0000780090957a20 */ /* 0x004fcc0000410000 */
        /* <DEDUP_REMOVED lines=14> */
.L_x_6677:
[----:B------:R-:W-:Y:S05]  /*1e90*/  BSYNC B2 ;  /* 0x0000000000027941 */ /* 0x000fea0003800000 */
.L_x_6676:
        /* <DEDUP_REMOVED lines=11> */
.L_x_6679:
[----:B------:R-:W-:Y:S05]  /*1f50*/  BSYNC B2 ;  /* 0x0000000000027941 */ /* 0x000fea0003800000 */
.L_x_6678:
        /* <DEDUP_REMOVED lines=28> */
[----:B------:R-:W-:Y:S01]  /*2120*/  FMUL.FTZ R183, R155, c[0x0][0x1e8] ;  /* 0x00007a009bb77a20 */ /* 0x000fe20000410000 */
[----:B------:R-:W-:-:S07]  /*2130*/  HFMA2.MMA R155, -RZ, RZ, 0, 0 ;  /* 0x00000000ff9b7435 */ /* 0x000fce00000001ff */
[----:B------:R-:W-:Y:S01]  /*2140*/  @P1 HADD2.F32 R180, -RZ, R140.H0_H0 ;  /* 0x2000008cffb41230 */ /* 0x000fe20000004100 */
[----:B------:R-:W-:-:S04]  /*2150*/  @P1 FMUL.FTZ R155, R18, R183 ;  /* 0x000000b7129b1220 */ /* 0x000fc80000410000 */
[----:B------:R-:W-:Y:S01]  /*2160*/  @P1 FMUL.FTZ R181, R183, R180 ;  /* 0x000000b4b7b51220 */ /* 0x000fe20000410000 */
[----:B------:R-:W-:-:S03]  /*2170*/  F2FP.PACK_AB R155, RZ, R155 ;  /* 0x0000009bff9b723e */ /* 0x000fc600000000ff */
[----:B------:R-:W-:Y:S01]  /*2180*/  FADD.FTZ R88, R88, R181 ;  /* 0x000000b558587221 */ /* 0x000fe20000010000 */
[----:B------:R-:W-:Y:S02]  /*2190*/  PRMT R136, R155, 0x7610, R136 ;  /* 0x000076109b887816 */ /* 0x000fe40000000088 */
.L_x_6681:
[----:B------:R-:W-:Y:S05]  /*21a0*/  BSYNC B2 ;  /* 0x0000000000027941 */ /* 0x000fea0003800000 */
.L_x_6680:
        /* <DEDUP_REMOVED lines=10> */
.L_x_6683:
[----:B------:R-:W-:Y:S05]  /*2250*/  BSYNC B2 ;  /* 0x0000000000027941 */ /* 0x000fea0003800000 */
.L_x_6682:
[----:B------:R-:W-:Y:S01]  /*2260*/  BSSY B2, `(.L_x_6684) ;  /* 0x000000d000027945 */ /* 0x000fe20003800000 */
[----:B------:R-:W-:Y:S05]  /*2270*/  @!P6 BRA `(.L_x_6685) ;  /* 0x000000b00000e947 */ /* 0x000fea0003800000 */
[----:B------:R-:W-:Y:S01]  /*2280*/  LOP3.LUT P1, RZ, R174, 0xff00, RZ, 0xc0, !PT ;  /* 0x0000ff00aeff7812 */ /* 0x000fe2000782c0ff */
[----:B------:R-:W-:Y:S01]  /*2290*/  FMUL.FTZ R155, R146, c[0x0][0x1ec] ;  /* 0x00007b00929b7a20 */ /* 0x000fe20000410000 */
[----:B------:R-:W-:-:S03]  /*22a0*/  MOV R180, RZ ;  /* 0x000000ff00b47202 */ /* 0x000fc60000000f00 */
[----:B------:R-:W-:Y:S02]  /*22b0*/  FMUL.FTZ R182, R155, c[0x0][0x1e8] ;  /* 0x00007a009bb67a20 */ /* 0x000fe40000410000 */
[----:B------:R-:W-:-:S06]  /*22c0*/  IMAD.MOV.U32 R155, RZ, RZ, RZ ;  /* 0x000000ffff9b7224 */ /* 0x000fcc00078e00ff */
[----:B------:R-:W-:Y:S01]  /*22d0*/  @P1 HADD2.F32 R181, -RZ, R140.H1_H1 ;  /* 0x3000008cffb51230 */ /* 0x000fe20000004100 */
[----:B------:R-:W-:-:S04]  /*22e0*/  @P1 FMUL.FTZ R155, R17, R182 ;  /* 0x000000b6119b1220 */ /* 0x000fc80000410000 */
[----:B------:R-:W-:Y:S01]  /*22f0*/  @P1 FMUL.FTZ R180, R182, R181 ;  /* 0x000000b5b6b41220 */ /* 0x000fe20000410000 */
[----:B------:R-:W-:-:S03]  /*2300*/  F2FP.PACK_AB R155, RZ, R155 ;  /* 0x0000009bff9b723e */ /* 0x000fc600000000ff */
[----:B------:R-:W-:Y:S01]  /*2310*/  FADD.FTZ R89, R89, R180 ;  /* 0x000000b459597221 */ /* 0x000fe20000010000 */
[----:B------:R-:W-:Y:S02]  /*2320*/  PRMT R136, R136, 0x5410, R155 ;  /* 0x0000541088887816 */ /* 0x000fe4000000009b */
.L_x_6685:
[----:B------:R-:W-:Y:S05]  /*2330*/  BSYNC B2 ;  /* 0x0000000000027941 */ /* 0x000fea0003800000 */
.L_x_6684:
        /* <DEDUP_REMOVED lines=10> */
.L_x_6687:
[----:B------:R-:W-:Y:S05]  /*23e0*/  BSYNC B2 ;  /* 0x0000000000027941 */ /* 0x000fea0003800000 */
.L_x_6686:
[----:B------:R-:W-:Y:S01]  /*23f0*/  BSSY B2, `(.L_x_6688) ;  /* 0x000000d000027945 */ /* 0x000fe20003800000 */
[----:B------:R-:W-:Y:S05]  /*2400*/  @!P6 BRA `(.L_x_6689) ;  /* 0x000000b00000e947 */ /* 0x000fea0003800000 */
[----:B------:R-:W-:Y:S01]  /*2410*/  LOP3.LUT P1, RZ, R174, 0xff0000, RZ, 0xc0, !PT ;  /* 0x00ff0000aeff7812 */ /* 0x000fe2000782c0ff */
[----:B------:R-:W-:Y:S01]  /*2420*/  FMUL.FTZ R155, R153, c[0x0][0x1ec] ;  /* 0x00007b00999b7a20 */ /* 0x000fe20000410000 */
[----:B------:R-:W-:-:S03]  /*2430*/  HFMA2.MMA R181, -RZ, RZ, 0, 0 ;  /* 0x00000000ffb57435 */ /* 0x000fc600000001ff */
[----:B------:R-:W-:Y:S01]  /*2440*/  FMUL.FTZ R183, R155, c[0x0][0x1e8] ;  /* 0x00007a009bb77a20 */ /* 0x000fe20000410000 */
[----:B------:R-:W-:-:S07]  /*2450*/  MOV R155, RZ ;  /* 0x000000ff009b7202 */ /* 0x000fce0000000f00 */
[----:B------:R-:W-:Y:S01]  /*2460*/  @P1 HADD2.F32 R180, -RZ, R141.H0_H0 ;  /* 0x2000008dffb41230 */ /* 0x000fe20000004100 */
[----:B------:R-:W-:-:S04]  /*2470*/  @P1 FMUL.FTZ R155, R16, R183 ;  /* 0x000000b7109b1220 */ /* 0x000fc80000410000 */
[----:B------:R-:W-:Y:S01]  /*2480*/  @P1 FMUL.FTZ R181, R183, R180 ;  /* 0x000000b4b7b51220 */ /* 0x000fe20000410000 */
[----:B------:R-:W-:-:S03]  /*2490*/  F2FP.PACK_AB R155, RZ, R155 ;  /* 0x0000009bff9b723e */ /* 0x000fc600000000ff */
[----:B------:R-:W-:Y:S01]  /*24a0*/  FADD.FTZ R90, R90, R181 ;  /* 0x000000b55a5a7221 */ /* 0x000fe20000010000 */
[----:B------:R-:W-:Y:S02]  /*24b0*/  PRMT R137, R155, 0x7610, R137 ;  /* 0x000076109b897816 */ /* 0x000fe40000000089 */
.L_x_6689:
[----:B------:R-:W-:Y:S05]  /*24c0*/  BSYNC B2 ;  /* 0x0000000000027941 */ /* 0x000fea0003800000 */
.L_x_6688:
        /* <DEDUP_REMOVED lines=10> */
.L_x_6691:
[----:B------:R-:W-:Y:S05]  /*2570*/  BSYNC B2 ;  /* 0x0000000000027941 */ /* 0x000fea0003800000 */
.L_x_6690:
[----:B------:R-:W-:Y:S01]  /*2580*/  BSSY B2, `(.L_x_6692) ;  /* 0x000000d000027945 */ /* 0x000fe20003800000 */
[----:B------:R-:W-:Y:S05]  /*2590*/  @!P6 BRA `(.L_x_6693) ;  /* 0x000000b00000e947 */ /* 0x000fea0003800000 */
[----:B------:R-:W-:Y:S01]  /*25a0*/  LOP3.LUT P1, RZ, R174, 0xff000000, RZ, 0xc0, !PT ;  /* 0xff000000aeff7812 */ /* 0x000fe2000782c0ff */
[----:B------:R-:W-:Y:S01]  /*25b0*/  FMUL.FTZ R155, R154, c[0x0][0x1ec] ;  /* 0x00007b009a9b7a20 */ /* 0x000fe20000410000 */
[----:B------:R-:W-:-:S03]  /*25c0*/  HFMA2.MMA R180, -RZ, RZ, 0, 0 ;  /* 0x00000000ffb47435 */ /* 0x000fc600000001ff */
[----:B------:R-:W-:Y:S01]  /*25d0*/  FMUL.FTZ R182, R155, c[0x0][0x1e8] ;  /* 0x00007a009bb67a20 */ /* 0x000fe20000410000 */
[----:B------:R-:W-:-:S07]  /*25e0*/  MOV R155, RZ ;  /* 0x000000ff009b7202 */ /* 0x000fce0000000f00 */
[----:B------:R-:W-:Y:S01]  /*25f0*/  @P1 HADD2.F32 R181, -RZ, R141.H1_H1 ;  /* 0x3000008dffb51230 */ /* 0x000fe20000004100 */
[----:B------:R-:W-:-:S04]  /*2600*/  @P1 FMUL.FTZ R155, R15, R182 ;  /* 0x000000b60f9b1220 */ /* 0x000fc80000410000 */
[----:B------:R-:W-:Y:S01]  /*2610*/  @P1 FMUL.FTZ R180, R182, R181 ;  /* 0x000000b5b6b41220 */ /* 0x000fe20000410000 */
[----:B------:R-:W-:-:S03]  /*2620*/  F2FP.PACK_AB R155, RZ, R155 ;  /* 0x0000009bff9b723e */ /* 0x000fc600000000ff */
[----:B------:R-:W-:Y:S01]  /*2630*/  FADD.FTZ R91, R91, R180 ;  /* 0x000000b45b5b7221 */ /* 0x000fe20000010000 */
[----:B------:R-:W-:Y:S02]  /*2640*/  PRMT R137, R137, 0x5410, R155 ;  /* 0x0000541089897816 */ /* 0x000fe4000000009b */
.L_x_6693:
[----:B------:R-:W-:Y:S05]  /*2650*/  BSYNC B2 ;  /* 0x0000000000027941 */ /* 0x000fea0003800000 */
.L_x_6692:
        /* <DEDUP_REMOVED lines=10> */
.L_x_6695:
[----:B------:R-:W-:Y:S05]  /*2700*/  BSYNC B2 ;  /* 0x0000000000027941 */ /* 0x000fea0003800000 */
.L_x_6694:
        /* <DEDUP_REMOVED lines=13> */
.L_x_6697:
[----:B------:R-:W-:Y:S05]  /*27e0*/  BSYNC B2 ;  /* 0x0000000000027941 */ /* 0x000fea0003800000 */
.L_x_6696:
        /* <DEDUP_REMOVED lines=10> */
.L_x_6699:
[----:B------:R-:W-:Y:S05]  /*2890*/  BSYNC B2 ;  /* 0x0000000000027941 */ /* 0x000fea0003800000 */
.L_x_6698:
[----:B------:R-:W-:Y:S01]  /*28a0*/  BSSY B2, `(.L_x_6700) ;  /* 0x000000d000027945 */ /* 0x000fe20003800000 */
[----:B------:R-:W-:Y:S05]  /*28b0*/  @!P6 BRA `(.L_x_6701) ;  /* 0x000000b00000e947 */ /* 0x000fea0003800000 */
[----:B------:R-:W-:Y:S01]  /*28c0*/  LOP3.LUT P1, RZ, R175, 0xff00, RZ, 0xc0, !PT ;  /* 0x0000ff00afff7812 */ /* 0x000fe2000782c0ff */
[----:B------:R-:W-:Y:S02]  /*28d0*/  FMUL.FTZ R155, R144, c[0x0][0x1ec] ;  /* 0x00007b00909b7a20 */ /* 0x000fe40000410000 */
[----:B------:R-:W-:Y:S02]  /*28e0*/  IMAD.MOV.U32 R180, RZ, RZ, RZ ;  /* 0x000000ffffb47224 */ /* 0x000fe400078e00ff */
[----:B------:R-:W-:Y:S01]  /*28f0*/  FMUL.FTZ R182, R155, c[0x0][0x1e8] ;  /* 0x00007a009bb67a20 */ /* 0x000fe20000410000 */
[----:B------:R-:W-:-:S07]  /*2900*/  HFMA2.MMA R155, -RZ, RZ, 0, 0 ;  /* 0x00000000ff9b7435 */ /* 0x000fce00000001ff */
[----:B------:R-:W-:Y:S01]  /*2910*/  @P1 HADD2.F32 R181, -RZ, R142.H1_H1 ;  /* 0x3000008effb51230 */ /* 0x000fe20000004100 */
[----:B------:R-:W-:-:S04]  /*2920*/  @P1 FMUL.FTZ R155, R13, R182 ;  /* 0x000000b60d9b1220 */ /* 0x000fc80000410000 */
[----:B------:R-:W-:Y:S01]  /*2930*/  @P1 FMUL.FTZ R180, R182, R181 ;  /* 0x000000b5b6b41220 */ /* 0x000fe20000410000 */
[----:B------:R-:W-:-:S03]  /*2940*/  F2FP.PACK_AB R155, RZ, R155 ;  /* 0x0000009bff9b723e */ /* 0x000fc600000000ff */
[----:B------:R-:W-:Y:S01]  /*2950*/  FADD.FTZ R93, R93, R180 ;  /* 0x000000b45d5d7221 */ /* 0x000fe20000010000 */
[----:B------:R-:W-:Y:S02]  /*2960*/  PRMT R138, R138, 0x5410, R155 ;  /* 0x000054108a8a7816 */ /* 0x000fe4000000009b */
.L_x_6701:
[----:B------:R-:W-:Y:S05]  /*2970*/  BSYNC B2 ;  /* 0x0000000000027941 */ /* 0x000fea0003800000 */
.L_x_6700:
        /* <DEDUP_REMOVED lines=10> */
.L_x_6703:
[----:B------:R-:W-:Y:S05]  /*2a20*/  BSYNC B2 ;  /* 0x0000000000027941 */ /* 0x000fea0003800000 */
.L_x_6702:
[----:B------:R-:W-:Y:S01]  /*2a30*/  BSSY B2, `(.L_x_6704) ;  /* 0x000000d000027945 */ /* 0x000fe20003800000 */
        /* <DEDUP_REMOVED lines=12> */
.L_x_6705:
[----:B------:R-:W-:Y:S05]  /*2b00*/  BSYNC B2 ;  /* 0x0000000000027941 */ /* 0x000fea0003800000 */
.L_x_6704:
        /* <DEDUP_REMOVED lines=10> */
.L_x_6707:
[----:B------:R-:W-:Y:S05]  /*2bb0*/  BSYNC B2 ;  /* 0x0000000000027941 */ /* 0x000fea0003800000 */
.L_x_6706:
        /* <DEDUP_REMOVED lines=23> */
[----:B------:R-:W-:Y:S01]  /*2d30*/  @P0 HADD2.F32 R147, -RZ, R143.H1_H1 ;  /* 0x3000008fff930230 */ /* 0x000fe20000004100 */
[----:B------:R-:W-:-:S04]  /*2d40*/  @P0 FMUL.FTZ R146, R11, R152 ;  /* 0x000000980b920220 */ /* 0x000fc80000410000 */
[----:B------:R-:W-:Y:S01]  /*2d50*/  @P0 FMUL.FTZ R154, R152, R147 ;  /* 0x00000093989a0220 */ /* 0x000fe20000410000 */
[----:B------:R-:W-:-:S03]  /*2d60*/  F2FP.PACK_AB R146, RZ, R146 ;  /* 0x00000092ff92723e */ /* 0x000fc600000000ff */
[----:B------:R-:W-:Y:S01]  /*2d70*/  FADD.FTZ R95, R95, R154 ;  /* 0x0000009a5f5f7221 */ /* 0x000fe20000010000 */
[----:B------:R-:W-:Y:S02]  /*2d80*/  PRMT R139, R139, 0x5410, R146 ;  /* 0x000054108b8b7816 */ /* 0x000fe40000000092 */
.L_x_6709:
[----:B------:R-:W-:Y:S05]  /*2d90*/  BSYNC B2 ;  /* 0x0000000000027941 */ /* 0x000fea0003800000 */
.L_x_6708:
[----:B------:R2:W-:Y:S01]  /*2da0*/  @P6 STG.E.128 [R144.64], R136 ;  /* 0x0000008890006986 */ /* 0x0005e2000c101d04 */
[----:B------:R-:W-:Y:S02]  /*2db0*/  IADD3 R187, R187, 0x20, RZ ;  /* 0x00000020bbbb7810 */ /* 0x000fe40007ffe0ff */
[----:B------:R-:W-:Y:S02]  /*2dc0*/  IADD3 R148, R148, 0x20, RZ ;  /* 0x0000002094947810 */ /* 0x000fe40007ffe0ff */
.L_x_6675:
[----:B------:R-:W-:Y:S05]  /*2dd0*/  BSYNC B1 ;  /* 0x0000000000017941 */ /* 0x000fea0003800000 */
.L_x_6674:
        /* <DEDUP_REMOVED lines=9> */
.L_x_6713:
[----:B------:R-:W-:Y:S05]  /*2e70*/  BSYNC B2 ;  /* 0x0000000000027941 */ /* 0x000fea0003800000 */
.L_x_6712:
        /* <DEDUP_REMOVED lines=11> */
.L_x_6715:
[----:B------:R-:W-:Y:S05]  /*2f30*/  BSYNC B2 ;  /* 0x0000000000027941 */ /* 0x000fea0003800000 */
.L_x_6714:
        /* <DEDUP_REMOVED lines=36> */
.L_x_6717:
[----:B------:R-:W-:Y:S05]  /*3180*/  BSYNC B2 ;  /* 0x0000000000027941 */ /* 0x000fea0003800000 */
.L_x_6716:
        /* <DEDUP_REMOVED lines=10> */
.L_x_6719:
[----:B------:R-:W-:Y:S05]  /*3230*/  BSYNC B2 ;  /* 0x0000000000027941 */ /* 0x000fea0003800000 */
.L_x_6718:
        /* <DEDUP_REMOVED lines=13> */
.L_x_6721:
[----:B------:R-:W-:Y:S05]  /*3310*/  BSYNC B2 ;  /* 0x0000000000027941 */ /* 0x000fea0003800000 */
.L_x_6720:
        /* <DEDUP_REMOVED lines=10> */
.L_x_6723:
[----:B------:R-:W-:Y:S05]  /*33c0*/  BSYNC B2 ;  /* 0x0000000000027941 */ /* 0x000fea0003800000 */
.L_x_6722:
        /* <DEDUP_REMOVED lines=13> */
.L_x_6725:
[----:B------:R-:W-:Y:S05]  /*34a0*/  BSYNC B2 ;  /* 0x0000000000027941 */ /* 0x000fea0003800000 */
.L_x_6724:
        /* <DEDUP_REMOVED lines=10> */
.L_x_6727:
[----:B------:R-:W-:Y:S05]  /*3550*/  BSYNC B2 ;  /* 0x0000000000027941 */ /* 0x000fea0003800000 */
.L_x_6726:
        /* <DEDUP_REMOVED lines=13> */
.L_x_6729:
[----:B------:R-:W-:Y:S05]  /*3630*/  BSYNC B2 ;  /* 0x0000000000027941 */ /* 0x000fea0003800000 */
.L_x_6728:
        /* <DEDUP_REMOVED lines=10> */
.L_x_6731:
[----:B------:R-:W-:Y:S05]  /*36e0*/  BSYNC B2 ;  /* 0x0000000000027941 */ /* 0x000fea0003800000 */
.L_x_6730:
        /* <DEDUP_REMOVED lines=13> */
.L_x_6733:
[----:B------:R-:W-:Y:S05]  /*37c0*/  BSYNC B2 ;  /* 0x0000000000027941 */ /* 0x000fea0003800000 */
.L_x_6732:
        /* <DEDUP_REMOVED lines=10> */
.L_x_6735:
[----:B------:R-:W-:Y:S05]  /*3870*/  BSYNC B2 ;  /* 0x0000000000027941 */ /* 0x000fea0003800000 */
.L_x_6734:
[----:B------:R-:W-:Y:S01]  /*3880*/  BSSY B2, `(.L_x_6736) ;  /* 0x000000d000027945 */ /* 0x000fe20003800000 */
[----:B------:R-:W-:Y:S05]  /*3890*/  @!P6 BRA `(.L_x_6737) ;  /* 0x000000b00000e947 */ /* 0x000fea0003800000 */
[----:B------:R-:W-:Y:S01]  /*38a0*/  LOP3.LUT P1, RZ, R177, 0xff00, RZ, 0xc0, !PT ;  /* 0x0000ff00b1ff7812 */ /* 0x000fe2000782c0ff */
[----:B------:R-:W-:Y:S01]  /*38b0*/  FMUL.FTZ R155, R144, c[0x0][0x1ec] ;  /* 0x00007b00909b7a20 */ /* 0x000fe20000410000 */
[----:B------:R-:W-:-:S03]  /*38c0*/  MOV R180, RZ ;  /* 0x000000ff00b47202 */ /* 0x000fc60000000f00 */
        /* <DEDUP_REMOVED lines=8> */
.L_x_6737:
[----:B------:R-:W-:Y:S05]  /*3950*/  BSYNC B2 ;  /* 0x0000000000027941 */ /* 0x000fea0003800000 */
.L_x_6736:
        /* <DEDUP_REMOVED lines=10> */
.L_x_6739:
[----:B------:R-:W-:Y:S05]  /*3a00*/  BSYNC B2 ;  /* 0x0000000000027941 */ /* 0x000fea0003800000 */
.L_x_6738:
        /* <DEDUP_REMOVED lines=13> */
.L_x_6741:
[----:B------:R-:W-:Y:S05]  /*3ae0*/  BSYNC B2 ;  /* 0x0000000000027941 */ /* 0x000fea0003800000 */
.L_x_6740:
        /* <DEDUP_REMOVED lines=10> */
.L_x_6743:
[----:B------:R-:W-:Y:S05]  /*3b90*/  BSYNC B2 ;  /* 0x0000000000027941 */ /* 0x000fea0003800000 */
.L_x_6742:
        /* <DEDUP_REMOVED lines=29> */
.L_x_6745:
[----:B------:R-:W-:Y:S05]  /*3d70*/  BSYNC B2 ;  /* 0x0000000000027941 */ /* 0x000fea0003800000 */
.L_x_6744:
[----:B------:R2:W-:Y:S01]  /*3d80*/  @P6 STG.E.128 [R144.64], R136 ;  /* 0x0000008890006986 */ /* 0x0005e2000c101d04 */
[----:B------:R-:W-:Y:S02]  /*3d90*/  IADD3 R148, R148, 0x20, RZ ;  /* 0x0000002094947810 */ /* 0x000fe40007ffe0ff */
[----:B------:R-:W-:Y:S02]  /*3da0*/  IADD3 R187, R187, 0x20, RZ ;  /* 0x00000020bbbb7810 */ /* 0x000fe40007ffe0ff */
.L_x_6711:
[----:B------:R-:W-:Y:S05]  /*3db0*/  BSYNC B1 ;  /* 0x0000000000017941 */ /* 0x000fea0003800000 */
.L_x_6710:
        /* <DEDUP_REMOVED lines=9> */
.L_x_6749:
[----:B------:R-:W-:Y:S05]  /*3e50*/  BSYNC B2 ;  /* 0x0000000000027941 */ /* 0x000fea0003800000 */
.L_x_6748:
        /* <DEDUP_REMOVED lines=11> */
.L_x_6751:
[----:B------:R-:W-:Y:S05]  /*3f10*/  BSYNC B2 ;  /* 0x0000000000027941 */ /* 0x000fea0003800000 */
.L_x_6750:
        /* <DEDUP_REMOVED lines=36> */
.L_x_6753:
[----:B------:R-:W-:Y:S05]  /*4160*/  BSYNC B2 ;  /* 0x0000000000027941 */ /* 0x000fea0003800000 */
.L_x_6752:
        /* <DEDUP_REMOVED lines=10> */
.L_x_6755:
[----:B------:R-:W-:Y:S05]  /*4210*/  BSYNC B2 ;  /* 0x0000000000027941 */ /* 0x000fea0003800000 */
.L_x_6754:
        /* <DEDUP_REMOVED lines=13> */
.L_x_6757:
[----:B------:R-:W-:Y:S05]  /*42f0*/  BSYNC B2 ;  /* 0x0000000000027941 */ /* 0x000fea0003800000 */
.L_x_6756:
        /* <DEDUP_REMOVED lines=10> */
.L_x_6759:
[----:B------:R-:W-:Y:S05]  /*43a0*/  BSYNC B2 ;  /* 0x0000000000027941 */ /* 0x000fea0003800000 */
.L_x_6758:
        /* <DEDUP_REMOVED lines=13> */
.L_x_6761:
[----:B------:R-:W-:Y:S05]  /*4480*/  BSYNC B2 ;  /* 0x0000000000027941 */ /* 0x000fea0003800000 */
.L_x_6760:
        /* <DEDUP_REMOVED lines=10> */
.L_x_6763:
[----:B------:R-:W-:Y:S05]  /*4530*/  BSYNC B2 ;  /* 0x0000000000027941 */ /* 0x000fea0003800000 */
.L_x_6762:
        /* <DEDUP_REMOVED lines=13> */
.L_x_6765:
[----:B------:R-:W-:Y:S05]  /*4610*/  BSYNC B2 ;  /* 0x0000000000027941 */ /* 0x000fea0003800000 */
.L_x_6764:
        /* <DEDUP_REMOVED lines=10> */
.L_x_6767:
[----:B------:R-:W-:Y:S05]  /*46c0*/  BSYNC B2 ;  /* 0x0000000000027941 */ /* 0x000fea0003800000 */
.L_x_6766:
        /* <DEDUP_REMOVED lines=13> */
.L_x_6769:
[----:B------:R-:W-:Y:S05]  /*47a0*/  BSYNC B2 ;  /* 0x0000000000027941 */ /* 0x000fea0003800000 */
.L_x_6768:
        /* <DEDUP_REMOVED lines=10> */
.L_x_6771:
[----:B------:R-:W-:Y:S05]  /*4850*/  BSYNC B2 ;  /* 0x0000000000027941 */ /* 0x000fea0003800000 */
.L_x_6770:
[----:B------:R-:W-:Y:S01]  /*4860*/  BSSY B2, `(.L_x_6772) ;  /* 0x000000d000027945 */ /* 0x000fe20003800000 */
[----:B------:R-:W-:Y:S05]  /*4870*/  @!P6 BRA `(.L_x_6773) ;  /* 0x000000b00000e947 */ /* 0x000fea0003800000 */
[----:B------:R-:W-:Y:S01]  /*4880*/  LOP3.LUT P1, RZ, R179, 0xff00, RZ, 0xc0, !PT ;  /* 0x0000ff00b3ff7812 */ /* 0x000fe2000782c0ff */
[----:B------:R-:W-:Y:S01]  /*4890*/  FMUL.FTZ R155, R144, c[0x0][0x1ec] ;  /* 0x00007b00909b7a20 */ /* 0x000fe20000410000 */
[----:B------:R-:W-:-:S03]  /*48a0*/  HFMA2.MMA R180, -RZ, RZ, 0, 0 ;  /* 0x00000000ffb47435 */ /* 0x000fc600000001ff */
        /* <DEDUP_REMOVED lines=8> */
.L_x_6773:
[----:B------:R-:W-:Y:S05]  /*4930*/  BSYNC B2 ;  /* 0x0000000000027941 */ /* 0x000fea0003800000 */
.L_x_6772:
        /* <DEDUP_REMOVED lines=10> */
.L_x_6775:
[----:B------:R-:W-:Y:S05]  /*49e0*/  BSYNC B2 ;  /* 0x0000000000027941 */ /* 0x000fea0003800000 */
.L_x_6774:
        /* <DEDUP_REMOVED lines=13> */
.L_x_6777:
[----:B------:R-:W-:Y:S05]  /*4ac0*/  BSYNC B2 ;  /* 0x0000000000027941 */ /* 0x000fea0003800000 */
.L_x_6776:
        /* <DEDUP_REMOVED lines=10> */
.L_x_6779:
[----:B------:R-:W-:Y:S05]  /*4b70*/  BSYNC B2 ;  /* 0x0000000000027941 */ /* 0x000fea0003800000 */
.L_x_6778:
        /* <DEDUP_REMOVED lines=29> */
.L_x_6781:
[----:B------:R-:W-:Y:S05]  /*4d50*/  BSYNC B2 ;  /* 0x0000000000027941 */ /* 0x000fea0003800000 */
.L_x_6780:
[----:B------:R2:W-:Y:S02]  /*4d60*/  @P6 STG.E.128 [R144.64], R136 ;  /* 0x0000008890006986 */ /* 0x0005e4000c101d04 */
.L_x_6747:
[----:B------:R-:W-:Y:S05]  /*4d70*/  BSYNC B1 ;  /* 0x0000000000017941 */ /* 0x000fea0003800000 */
.L_x_6746:
[----:B--2---:R-:W-:-:S05]  /*4d80*/  MOV R144, c[0x0][0x160] ;  /* 0x0000580000907a02 */ /* 0x004fca0000000f00 */
[----:B------:R-:W-:-:S05]  /*4d90*/  IMAD R185, R144, 0x4, R185 ;  /* 0x0000000490b97824 */ /* 0x000fca00078e02b9 */
[----:B------:R-:W-:-:S13]  /*4da0*/  ISETP.GE.AND P0, PT, R185, c[0x0][0x164], PT ;  /* 0x00005900b9007a0c */ /* 0x000fda0003f06270 */
[----:B01---5:R-:W-:Y:S01]  /*4db0*/  @P0 CALL.REL.NOINC `(.L_x_6660) ;  /* 0x0000001000000944 */ /* 0x023fe20003c00000 */
[----:B------:R-:W-:Y:S05]  /*4dc0*/  BRA `(.L_x_6782) ;  /* 0xffffb9c000007947 */ /* 0x000fea000383ffff */
.L_x_6660:
[----:B0-----:R-:W-:Y:S05]  /*4dd0*/  BSYNC B0 ;  /* 0x0000000000007941 */ /* 0x001fea0003800000 */
.L_x_6659:
        /* <DEDUP_REMOVED lines=192> */
[-C--:B------:R-:W-:Y:S01]  /*59e0*/  MOV R5, R35.reuse ;  /* 0x0000002300057202 */ /* 0x080fe20000000f00 */
[----:B------:R1:W-:Y:S01]  /*59f0*/  STG.E [R2.64], R17 ;  /* 0x0000001102007986 */ /* 0x0003e2000c101904 */
[----:B------:R-:W-:Y:S02]  /*5a00*/  MOV R6, R8 ;  /* 0x0000000800067202 */ /* 0x000fe40000000f00 */
[----:B------:R-:W-:Y:S01]  /*5a10*/  IADD3 R10, P5, R10, 0x200, RZ ;  /* 0x000002000a0a7810 */ /* 0x000fe20007fbe0ff */
[----:B------:R2:W-:Y:S03]  /*5a20*/  STG.E [R4.64], R21 ;  /* 0x0000001504007986 */ /* 0x0005e6000c101904 */
[----:B------:R-:W-:Y:S01]  /*5a30*/  IADD3.X R35, RZ, R35, RZ, P5, !PT ;  /* 0x00000023ff237210 */ /* 0x000fe20002ffe4ff */
[----:B------:R2:W-:Y:S01]  /*5a40*/  STG.E [R6.64], R53 ;  /* 0x0000003506007986 */ /* 0x0005e2000c101904 */
[----:B-1----:R-:W-:-:S04]  /*5a50*/  IADD3 R2, P6, R2, 0x200, RZ ;  /* 0x0000020002027810 */ /* 0x002fc80007fde0ff */
[----:B------:R-:W-:Y:S02]  /*5a60*/  IADD3.X R37, RZ, R37, RZ, P6, !PT ;  /* 0x00000025ff257210 */ /* 0x000fe400037fe4ff */
[----:B------:R-:W-:-:S04]  /*5a70*/  IADD3 R8, P6, R8, 0x200, RZ ;  /* 0x0000020008087810 */ /* 0x000fc80007fde0ff */
[----:B------:R-:W-:-:S04]  /*5a80*/  IADD3.X R29, RZ, R29, RZ, P6, !PT ;  /* 0x0000001dff1d7210 */ /* 0x000fc800037fe4ff */
.L_x_6784:
[----:B-12---:R-:W-:Y:S05]  /*5a90*/  BSYNC B0 ;  /* 0x0000000000007941 */ /* 0x006fea0003800000 */
.L_x_6783:
        /* <DEDUP_REMOVED lines=17> */
.L_x_6786:
[----:B------:R-:W-:Y:S05]  /*5bb0*/  BSYNC B0 ;  /* 0x0000000000007941 */ /* 0x000fea0003800000 */
.L_x_6785:
        /* <DEDUP_REMOVED lines=17> */
.L_x_6788:
[----:B------:R-:W-:Y:S05]  /*5cd0*/  BSYNC B0 ;  /* 0x0000000000007941 */ /* 0x000fea0003800000 */
.L_x_6787:
        /* <DEDUP_REMOVED lines=17> */
.L_x_6790:
[----:B------:R-:W-:Y:S05]  /*5df0*/  BSYNC B0 ;  /* 0x0000000000007941 */ /* 0x000fea0003800000 */
.L_x_6789:
[----:B------:R-:W-:Y:S01]  /*5e00*/  BSSY B0, `(.L_x_6791) ;  /* 0x0000011000007945 */ /* 0x000fe20003800000 */
[----:B0-----:R-:W-:Y:S01]  /*5e10*/  FADD.FTZ R61, R24, R61 ;  /* 0x0000003d183d7221 */ /* 0x001fe20000010000 */
        /* <DEDUP_REMOVED lines=13> */
[----:B0-----:R-:W-:-:S04]  /*5ef0*/  IADD3 R2, P0, R2, 0x200, RZ ;  /* 0x0000020002027810 */ /* 0x001fc80007f1e0ff */
[----:B------:R-:W-:-:S04]  /*5f00*/  IADD3.X R37, RZ, R37, RZ, P0, !PT ;  /* 0x00000025ff257210 */ /* 0x000fc800007fe4ff */
.L_x_6792:
[----:B------:R-:W-:Y:S05]  /*5f10*/  BSYNC B0 ;  /* 0x0000000000007941 */ /* 0x000fea0003800000 */
.L_x_6791:
[----:B------:R-:W-:Y:S01]  /*5f20*/  FADD.FTZ R63, R20, R63 ;  /* 0x0000003f143f7221 */ /* 0x000fe20000010000 */
[----:B------:R-:W-:Y:S01]  /*5f30*/  MOV R3, R37 ;  /* 0x0000002500037202 */ /* 0x000fe20000000f00 */
        /* <DEDUP_REMOVED lines=9> */
.L_x_6672:
[----:B------:R-:W-:Y:S01]  /*5fd0*/  HFMA2.MMA R153, -RZ, RZ, 0, 5.9604644775390625e-08 ;  /* 0x00000001ff997435 */ /* 0x000fe200000001ff */
[----:B------:R-:W-:Y:S02]  /*5fe0*/  MOV R148, R188 ;  /* 0x000000bc00947202 */ /* 0x000fe40000000f00 */
[----:B------:R-:W-:Y:S02]  /*5ff0*/  MOV R152, 0x1f ;  /* 0x0000001f00987802 */ /* 0x000fe40000000f00 */
[----:B------:R-:W-:-:S02]  /*6000*/  MOV R155, 0xffffffff ;  /* 0xffffffff009b7802 */ /* 0x000fc40000000f00 */
[----:B-1----:R-:W-:Y:S02]  /*6010*/  MOV R144, 0x6030 ;  /* 0x0000603000907802 */ /* 0x002fe40000000f00 */
[----:B0----5:R-:W-:Y:S05]  /*6020*/  CALL.REL.NOINC `($__internal_137_$__cuda_sm70_shflsync_bfly_p) ;  /* 0x0000046000007944 */ /* 0x021fea0003c00000 */
[----:B-1----:R-:W-:Y:S01]  /*6030*/  MOV R147, R148 ;  /* 0x0000009400937202 */ /* 0x002fe20000000f00 */
[----:B0-----:R-:W-:Y:S05]  /*6040*/  BRA `(.L_x_6793) ;  /* 0xffffbbd000007947 */ /* 0x001fea000383ffff */
.L_x_6673:
[----:B------:R-:W-:Y:S01]  /*6050*/  HFMA2.MMA R153, -RZ, RZ, 0, 5.9604644775390625e-08 ;  /* 0x00000001ff997435 */ /* 0x000fe200000001ff */
[----:B------:R-:W-:Y:S01]  /*6060*/  MOV R148, R189 ;  /* 0x000000bd00947202 */ /* 0x000fe20000000f00 */
[----:B------:R-:W-:Y:S01]  /*6070*/  IMAD.MOV.U32 R152, RZ, RZ, 0x1f ;  /* 0x0000001fff987424 */ /* 0x000fe200078e00ff */
[----:B------:R-:W-:Y:S02]  /*6080*/  MOV R155, 0xffffffff ;  /* 0xffffffff009b7802 */ /* 0x000fe40000000f00 */
[----:B-1----:R-:W-:Y:S02]  /*6090*/  MOV R144, 0x60b0 ;  /* 0x000060b000907802 */ /* 0x002fe40000000f00 */
[----:B0-23-5:R-:W-:Y:S05]  /*60a0*/  CALL.REL.NOINC `($__internal_137_$__cuda_sm70_shflsync_bfly_p) ;  /* 0x000003e000007944 */ /* 0x02dfea0003c00000 */
[----:B------:R-:W-:Y:S01]  /*60b0*/  FADD.FTZ R147, R147, R188 ;  /* 0x000000bc93937221 */ /* 0x000fe20000010000 */
[----:B0-----:R-:W-:Y:S01]  /*60c0*/  HFMA2.MMA R153, -RZ, RZ, 0, 1.1920928955078125e-07 ;  /* 0x00000002ff997435 */ /* 0x001fe200000001ff */
[----:B-1----:R-:W-:Y:S01]  /*60d0*/  FADD.FTZ R189, R189, R148 ;  /* 0x00000094bdbd7221 */ /* 0x002fe20000010000 */
[----:B------:R-:W-:Y:S02]  /*60e0*/  MOV R152, 0x1f ;  /* 0x0000001f00987802 */ /* 0x000fe40000000f00 */
[----:B------:R-:W-:-:S02]  /*60f0*/  MOV R155, 0xffffffff ;  /* 0xffffffff009b7802 */ /* 0x000fc40000000f00 */
[----:B------:R-:W-:Y:S02]  /*6100*/  MOV R148, R147 ;  /* 0x0000009300947202 */ /* 0x000fe40000000f00 */
[----:B------:R-:W-:Y:S02]  /*6110*/  MOV R144, 0x6130 ;  /* 0x0000613000907802 */ /* 0x000fe40000000f00 */
[----:B------:R-:W-:Y:S05]  /*6120*/  CALL.REL.NOINC `($__internal_137_$__cuda_sm70_shflsync_bfly_p) ;  /* 0x0000036000007944 */ /* 0x000fea0003c00000 */
[----:B0-----:R-:W-:Y:S01]  /*6130*/  HFMA2.MMA R152, -RZ, RZ, 0, 1.847743988037109375e-06 ;  /* 0x0000001fff987435 */ /* 0x001fe200000001ff */
[----:B-1----:R-:W-:Y:S01]  /*6140*/  MOV R146, R148 ;  /* 0x0000009400927202 */ /* 0x002fe20000000f00 */
[----:B------:R-:W-:Y:S01]  /*6150*/  IMAD.MOV.U32 R153, RZ, RZ, 0x2 ;  /* 0x00000002ff997424 */ /* 0x000fe200078e00ff */
[----:B------:R-:W-:Y:S02]  /*6160*/  MOV R148, R189 ;  /* 0x000000bd00947202 */ /* 0x000fe40000000f00 */
[----:B------:R-:W-:Y:S02]  /*6170*/  MOV R155, 0xffffffff ;  /* 0xffffffff009b7802 */ /* 0x000fe40000000f00 */
[----:B------:R-:W-:Y:S02]  /*6180*/  MOV R144, 0x61a0 ;  /* 0x000061a000907802 */ /* 0x000fe40000000f00 */
[----:B------:R-:W-:Y:S05]  /*6190*/  CALL.REL.NOINC `($__internal_137_$__cuda_sm70_shflsync_bfly_p) ;  /* 0x000002f000007944 */ /* 0x000fea0003c00000 */
[----:B------:R-:W-:Y:S01]  /*61a0*/  FADD.FTZ R147, R146, R147 ;  /* 0x0000009392937221 */ /* 0x000fe20000010000 */
[----:B0-----:R-:W-:Y:S01]  /*61b0*/  HFMA2.MMA R153, -RZ, RZ, 0, 2.384185791015625e-07 ;  /* 0x00000004ff997435 */ /* 0x001fe200000001ff */
[----:B-1----:R-:W-:Y:S01]  /*61c0*/  FADD.FTZ R189, R189, R148 ;  /* 0x00000094bdbd7221 */ /* 0x002fe20000010000 */
[----:B------:R-:W-:-:S02]  /*61d0*/  MOV R152, 0x1f ;  /* 0x0000001f00987802 */ /* 0x000fc40000000f00 */
[----:B------:R-:W-:Y:S02]  /*61e0*/  MOV R155, 0xffffffff ;  /* 0xffffffff009b7802 */ /* 0x000fe40000000f00 */
[----:B------:R-:W-:Y:S02]  /*61f0*/  MOV R148, R147 ;  /* 0x0000009300947202 */ /* 0x000fe40000000f00 */
[----:B------:R-:W-:Y:S02]  /*6200*/  MOV R144, 0x6220 ;  /* 0x0000622000907802 */ /* 0x000fe40000000f00 */
[----:B------:R-:W-:Y:S05]  /*6210*/  CALL.REL.NOINC `($__internal_137_$__cuda_sm70_shflsync_bfly_p) ;  /* 0x0000027000007944 */ /* 0x000fea0003c00000 */
[----:B0-----:R-:W-:Y:S01]  /*6220*/  HFMA2.MMA R153, -RZ, RZ, 0, 2.384185791015625e-07 ;  /* 0x00000004ff997435 */ /* 0x001fe200000001ff */
[----:B-1----:R-:W-:Y:S01]  /*6230*/  MOV R146, R148 ;  /* 0x0000009400927202 */ /* 0x002fe20000000f00 */
[----:B------:R-:W-:Y:S01]  /*6240*/  IMAD.MOV.U32 R148, RZ, RZ, R189 ;  /* 0x000000ffff947224 */ /* 0x000fe200078e00bd */
[----:B------:R-:W-:Y:S02]  /*6250*/  MOV R152, 0x1f ;  /* 0x0000001f00987802 */ /* 0x000fe40000000f00 */
[----:B------:R-:W-:Y:S02]  /*6260*/  MOV R155, 0xffffffff ;  /* 0xffffffff009b7802 */ /* 0x000fe40000000f00 */
[----:B------:R-:W-:-:S02]  /*6270*/  MOV R144, 0x6290 ;  /* 0x0000629000907802 */ /* 0x000fc40000000f00 */
[----:B------:R-:W-:Y:S05]  /*6280*/  CALL.REL.NOINC `($__internal_137_$__cuda_sm70_shflsync_bfly_p) ;  /* 0x0000020000007944 */ /* 0x000fea0003c00000 */
[----:B------:R-:W-:Y:S01]  /*6290*/  FADD.FTZ R147, R146, R147 ;  /* 0x0000009392937221 */ /* 0x000fe20000010000 */
[----:B0-----:R-:W-:Y:S01]  /*62a0*/  HFMA2.MMA R153, -RZ, RZ, 0, 4.76837158203125e-07 ;  /* 0x00000008ff997435 */ /* 0x001fe200000001ff */
[----:B-1----:R-:W-:Y:S01]  /*62b0*/  FADD.FTZ R151, R189, R148 ;  /* 0x00000094bd977221 */ /* 0x002fe20000010000 */
[----:B------:R-:W-:-:S02]  /*62c0*/  MOV R152, 0x1f ;  /* 0x0000001f00987802 */ /* 0x000fc40000000f00 */
[----:B------:R-:W-:Y:S02]  /*62d0*/  MOV R155, 0xffffffff ;  /* 0xffffffff009b7802 */ /* 0x000fe40000000f00 */
[----:B------:R-:W-:Y:S02]  /*62e0*/  MOV R148, R147 ;  /* 0x0000009300947202 */ /* 0x000fe40000000f00 */
[----:B------:R-:W-:Y:S02]  /*62f0*/  MOV R144, 0x6310 ;  /* 0x0000631000907802 */ /* 0x000fe40000000f00 */
[----:B------:R-:W-:Y:S05]  /*6300*/  CALL.REL.NOINC `($__internal_137_$__cuda_sm70_shflsync_bfly_p) ;  /* 0x0000018000007944 */ /* 0x000fea0003c00000 */
[----:B0-----:R-:W-:Y:S01]  /*6310*/  HFMA2.MMA R153, -RZ, RZ, 0, 4.76837158203125e-07 ;  /* 0x00000008ff997435 */ /* 0x001fe200000001ff */
[----:B-1----:R-:W-:Y:S01]  /*6320*/  IMAD.MOV.U32 R146, RZ, RZ, R148 ;  /* 0x000000ffff927224 */ /* 0x002fe200078e0094 */
[----:B------:R-:W-:Y:S02]  /*6330*/  MOV R148, R151 ;  /* 0x0000009700947202 */ /* 0x000fe40000000f00 */
[----:B------:R-:W-:Y:S02]  /*6340*/  MOV R152, 0x1f ;  /* 0x0000001f00987802 */ /* 0x000fe40000000f00 */
[----:B------:R-:W-:-:S02]  /*6350*/  MOV R155, 0xffffffff ;  /* 0xffffffff009b7802 */ /* 0x000fc40000000f00 */
[----:B------:R-:W-:Y:S02]  /*6360*/  MOV R144, 0x6380 ;  /* 0x0000638000907802 */ /* 0x000fe40000000f00 */
[----:B------:R-:W-:Y:S05]  /*6370*/  CALL.REL.NOINC `($__internal_137_$__cuda_sm70_shflsync_bfly_p) ;  /* 0x0000011000007944 */ /* 0x000fea0003c00000 */
[----:B------:R-:W-:Y:S01]  /*6380*/  FADD.FTZ R149, R146, R147 ;  /* 0x0000009392957221 */ /* 0x000fe20000010000 */
[----:B0-----:R-:W-:Y:S01]  /*6390*/  HFMA2.MMA R153, -RZ, RZ, 0, 9.5367431640625e-07 ;  /* 0x00000010ff997435 */ /* 0x001fe200000001ff */
[----:B-1----:R-:W-:Y:S01]  /*63a0*/  FADD.FTZ R151, R151, R148 ;  /* 0x0000009497977221 */ /* 0x002fe20000010000 */
[----:B------:R-:W-:Y:S01]  /*63b0*/  MOV R152, 0x1f ;  /* 0x0000001f00987802 */ /* 0x000fe20000000f00 */
[----:B------:R-:W-:Y:S01]  /*63c0*/  IMAD.MOV.U32 R148, RZ, RZ, R149 ;  /* 0x000000ffff947224 */ /* 0x000fe200078e0095 */
[----:B------:R-:W-:Y:S02]  /*63d0*/  MOV R155, 0xffffffff ;  /* 0xffffffff009b7802 */ /* 0x000fe40000000f00 */
[----:B------:R-:W-:Y:S02]  /*63e0*/  MOV R144, 0x6400 ;  /* 0x0000640000907802 */ /* 0x000fe40000000f00 */
[----:B------:R-:W-:Y:S05]  /*63f0*/  CALL.REL.NOINC `($__internal_137_$__cuda_sm70_shflsync_bfly_p) ;  /* 0x0000009000007944 */ /* 0x000fea0003c00000 */
[----:B0-----:R-:W-:Y:S01]  /*6400*/  HFMA2.MMA R153, -RZ, RZ, 0, 9.5367431640625e-07 ;  /* 0x00000010ff997435 */ /* 0x001fe200000001ff */
[----:B-1----:R-:W-:Y:S02]  /*6410*/  MOV R150, R148 ;  /* 0x0000009400967202 */ /* 0x002fe40000000f00 */
[----:B------:R-:W-:-:S02]  /*6420*/  MOV R148, R151 ;  /* 0x0000009700947202 */ /* 0x000fc40000000f00 */
[----:B------:R-:W-:Y:S02]  /*6430*/  MOV R152, 0x1f ;  /* 0x0000001f00987802 */ /* 0x000fe40000000f00 */
[----:B------:R-:W-:Y:S02]  /*6440*/  MOV R155, 0xffffffff ;  /* 0xffffffff009b7802 */ /* 0x000fe40000000f00 */
[----:B------:R-:W-:Y:S02]  /*6450*/  MOV R144, 0x6470 ;  /* 0x0000647000907802 */ /* 0x000fe40000000f00 */
[----:B------:R-:W-:Y:S05]  /*6460*/  CALL.REL.NOINC `($__internal_137_$__cuda_sm70_shflsync_bfly_p) ;  /* 0x0000002000007944 */ /* 0x000fea0003c00000 */
[----:B-1----:R-:W-:Y:S01]  /*6470*/  MOV R144, R148 ;  /* 0x0000009400907202 */ /* 0x002fe20000000f00 */
[----:B0-----:R-:W-:Y:S05]  /*6480*/  BRA `(.L_x_6794) ;  /* 0xffffb8b000007947 */ /* 0x001fea000383ffff */
        .weak           $__internal_137_$__cuda_sm70_shflsync_bfly_p
        .type           $__internal_137_$__cuda_sm70_shflsync_bfly_p,@function
        .size           $__internal_137_$__cuda_sm70_shflsync_bfly_p,(.L_x_9867 - $__internal_137_$__cuda_sm70_shflsync_bfly_p)
$__internal_137_$__cuda_sm70_shflsync_bfly_p:
[----:B------:R-:W-:Y:S01]  /*6490*/  HFMA2.MMA R145, -RZ, RZ, 0, 0 ;  /* 0x00000000ff917435 */ /* 0x000fe200000001ff */
[----:B------:R-:W-:Y:S04]  /*64a0*/  WARPSYNC R155 ;  /* 0x0000009b00007348 */ /* 0x000fe80003800000 */
[----:B------:R0:W1:Y:S01]  /*64b0*/  SHFL.BFLY PT, R148, R148, R153, R152 ;  /* 0x0c00009994947389 */ /* 0x00006200000e0098 */
[----:B------:R-:W-:Y:S05]  /*64c0*/  RET.REL.NODEC R144 `(_ZN10layer_norm13ln_bwd_kernelINS_13Kernel_traitsI6__halfS2_fS2_fjLj768ELj1ELj4ELj1ELj16ENS_18Kernel_traits_baseILj768ES2_S2_fS2_fjLj128EEEEELb1ELb1ELb1ELb0EEEvNS_9BwdParamsE) ;  /* 0xffff9b3090007950 */ /* 0x000fea0003c3ffff */
.L_x_6795:
        /* <DEDUP_REMOVED lines=11> */
.L_x_9867:


//--------------------- .text._ZN10layer_norm22ln_bwd_finalize_kernelINS_22Kernel_traits_finalizeILj768E6__halfS2_fS2_fjLb1ELj1024ELj4ENS_18Kernel_traits_baseILj768ES2_S2_fS2_fjLj1024EEEEELb1ELb1EEEvNS_9BwdParamsE --------------------------
	.section	.text._ZN10layer_norm22ln_bwd_finalize_kernelINS_22Kernel_traits_finalizeILj768E6__halfS2_fS2_fjLb1ELj1024ELj4ENS_18Kernel_traits_baseILj768ES2_S2_fS2_fjLj1024EEEEELb1ELb1EEEvNS_9BwdParamsE,"ax",@progbits
	.sectioninfo	@"SHI_REGISTERS=32"
	.align	128
        .global         _ZN10layer_norm22ln_bwd_finalize_kernelINS_22Kernel_traits_finalizeILj768E6__halfS2_fS2_fjLb1ELj1024ELj4ENS_18Kernel_traits_baseILj768ES2_S2_fS2_fjLj1024EEEEELb1ELb1EEEvNS_9BwdParamsE
        .type           _ZN10layer_norm22ln_bwd_finalize_kernelINS_22Kernel_traits_finalizeILj768E6__halfS2_fS2_fjLb1ELj1024ELj4ENS_18Kernel_traits_baseILj768ES2_S2_fS2_fjLj1024EEEEELb1ELb1EEEvNS_9BwdParamsE,@function
        .size           _ZN10layer_norm22ln_bwd_finalize_kernelINS_22Kernel_traits_finalizeILj768E6__halfS2_fS2_fjLb1ELj1024ELj4ENS_18Kernel_traits_baseILj768ES2_S2_fS2_fjLj1024EEEEELb1ELb1EEEvNS_9BwdParamsE,(.L_x_9868 - _ZN10layer_norm22ln_bwd_finalize_kernelINS_22Kernel_traits_finalizeILj768E6__halfS2_fS2_fjLb1ELj1024ELj4ENS_18Kernel_traits_baseILj768ES2_S2_fS2_fjLj1024EEEEELb1ELb1EEEvNS_9BwdParamsE)
        .other          _ZN10layer_norm22ln_bwd_finalize_kernelINS_22Kernel_traits_finalizeILj768E6__halfS2_fS2_fjLb1ELj1024ELj4ENS_18Kernel_traits_baseILj768ES2_S2_fS2_fjLj1024EEEEELb1ELb1EEEvNS_9BwdParamsE,@"STO_CUDA_ENTRY STV_DEFAULT"
_ZN10layer_norm22ln_bwd_finalize_kernelINS_22Kernel_traits_finalizeILj768E6__halfS2_fS2_fjLb1ELj1024ELj4ENS_18Kernel_traits_baseILj768ES2_S2_fS2_fjLj1024EEEEELb1ELb1EEEvNS_9BwdParamsE:
.text._ZN10layer_norm22ln_bwd_finalize_kernelINS_22Kernel_traits_finalizeILj768E6__halfS2_fS2_fjLb1ELj1024ELj4ENS_18Kernel_traits_baseILj768ES2_S2_fS2_fjLj1024EEEEELb1ELb1EEEvNS_9BwdParamsE:
        /* <DEDUP_REMOVED lines=19> */
.L_x_6808:
        /* <DEDUP_REMOVED lines=32> */
.L_x_6800:
        /* <DEDUP_REMOVED lines=47> */
.L_x_6799:
[----:B------:R-:W-:Y:S05]  /*0620*/  BSYNC B1 ;  /* 0x0000000000017941 */ /* 0x000fea0003800000 */
.L_x_6798:
        /* <DEDUP_REMOVED lines=29> */
.L_x_6802:
[----:B------:R-:W-:Y:S05]  /*0800*/  BSYNC B1 ;  /* 0x0000000000017941 */ /* 0x000fea0003800000 */
.L_x_6801:
        /* <DEDUP_REMOVED lines=13> */
.L_x_6797:
[----:B------:R-:W-:Y:S05]  /*08e0*/  BSYNC B0 ;  /* 0x0000000000007941 */ /* 0x000fea0003800000 */
.L_x_6796:
        /* <DEDUP_REMOVED lines=12> */
.L_x_6809:
        /* <DEDUP_REMOVED lines=27> */
.L_x_6810:
        /* <DEDUP_REMOVED lines=9> */
.L_x_6803:
        /* <DEDUP_REMOVED lines=19> */
.L_x_6807:
[----:B------:R-:W-:Y:S05]  /*0d20*/  BSYNC B0 ;  /* 0x0000000000007941 */ /* 0x000fea0003800000 */
.L_x_6806:
[C---:B------:R-:W-:Y:S02]  /*0d30*/  ISETP.GT.U32.AND P1, PT, R4.reuse, -0x301, PT ;  /* 0xfffffcff0400780c */ /* 0x040fe40003f24070 */
[----:B------:R-:W-:-:S02]  /*0d40*/  IADD3 R4, R4, 0x300, RZ ;  /* 0x0000030004047810 */ /* 0x000fc40007ffe0ff */
[----:B------:R-:W-:-:S09]  /*0d50*/  IADD3 R5, R5, 0x180, RZ ;  /* 0x0000018005057810 */ /* 0x000fd20007ffe0ff */
[----:B012---:R-:W-:Y:S05]  /*0d60*/  @P1 BRA `(.L_x_6808) ;  /* 0xfffff3c000001947 */ /* 0x007fea000383ffff */
[----:B------:R-:W-:Y:S05]  /*0d70*/  EXIT ;  /* 0x000000000000794d */ /* 0x000fea0003800000 */
.L_x_6804:
[----:B------:R-:W-:Y:S01]  /*0d80*/  HFMA2.MMA R14, -RZ, RZ, 0, 1.847743988037109375e-06 ;  /* 0x0000001fff0e7435 */ /* 0x000fe200000001ff */
[----:B---3--:R-:W-:Y:S01]  /*0d90*/  IMAD.MOV.U32 R18, RZ, RZ, R10 ;  /* 0x000000ffff127224 */ /* 0x008fe200078e000a */
[----:B------:R-:W-:Y:S01]  /*0da0*/  MOV R17, 0x1 ;  /* 0x0000000100117802 */ /* 0x000fe20000000f00 */
[----:B------:R-:W-:Y:S01]  /*0db0*/  IMAD.MOV.U32 R19, RZ, RZ, -0x1 ;  /* 0xffffffffff137424 */ /* 0x000fe200078e00ff */
[----:B------:R-:W-:Y:S02]  /*0dc0*/  MOV R8, 0xde0 ;  /* 0x00000de000087802 */ /* 0x000fe40000000f00 */
[----:B012---:R-:W-:Y:S05]  /*0dd0*/  CALL.REL.NOINC `($__internal_138_$__cuda_sm70_shflsync_bfly_p) ;  /* 0x0000059000007944 */ /* 0x007fea0003c00000 */
[----:B01----:R-:W-:Y:S05]  /*0de0*/  BRA `(.L_x_6809) ;  /* 0xfffffbc000007947 */ /* 0x003fea000383ffff */
.L_x_6805:
[----:B------:R-:W-:Y:S01]  /*0df0*/  HFMA2.MMA R14, -RZ, RZ, 0, 1.847743988037109375e-06 ;  /* 0x0000001fff0e7435 */ /* 0x000fe200000001ff */
[----:B------:R-:W-:Y:S01]  /*0e00*/  MOV R17, 0x2 ;  /* 0x0000000200117802 */ /* 0x000fe20000000f00 */
[----:B------:R-:W-:Y:S01]  /*0e10*/  IMAD.MOV.U32 R19, RZ, RZ, -0x1 ;  /* 0xffffffffff137424 */ /* 0x000fe200078e00ff */
[----:B------:R-:W-:-:S03]  /*0e20*/  MOV R8, 0xe40 ;  /* 0x00000e4000087802 */ /* 0x000fc60000000f00 */
[----:B0123--:R-:W-:Y:S05]  /*0e30*/  CALL.REL.NOINC `($__internal_138_$__cuda_sm70_shflsync_bfly_p) ;  /* 0x0000053000007944 */ /* 0x00ffea0003c00000 */
[----:B01----:R-:W-:Y:S01]  /*0e40*/  FADD.FTZ R18, R18, R14 ;  /* 0x0000000e12127221 */ /* 0x003fe20000010000 */
[----:B------:R-:W-:Y:S01]  /*0e50*/  HFMA2.MMA R14, -RZ, RZ, 0, 1.847743988037109375e-06 ;  /* 0x0000001fff0e7435 */ /* 0x000fe200000001ff */
[----:B------:R-:W-:Y:S01]  /*0e60*/  MOV R17, 0x4 ;  /* 0x0000000400117802 */ /* 0x000fe20000000f00 */
[----:B------:R-:W-:Y:S01]  /*0e70*/  IMAD.MOV.U32 R19, RZ, RZ, -0x1 ;  /* 0xffffffffff137424 */ /* 0x000fe200078e00ff */
[----:B------:R-:W-:-:S03]  /*0e80*/  MOV R8, 0xea0 ;  /* 0x00000ea000087802 */ /* 0x000fc60000000f00 */
[----:B------:R-:W-:Y:S05]  /*0e90*/  CALL.REL.NOINC `($__internal_138_$__cuda_sm70_shflsync_bfly_p) ;  /* 0x000004d000007944 */ /* 0x000fea0003c00000 */
[----:B01----:R-:W-:Y:S01]  /*0ea0*/  FADD.FTZ R18, R18, R14 ;  /* 0x0000000e12127221 */ /* 0x003fe20000010000 */
[----:B------:R-:W-:Y:S01]  /*0eb0*/  HFMA2.MMA R14, -RZ, RZ, 0, 1.847743988037109375e-06 ;  /* 0x0000001fff0e7435 */ /* 0x000fe200000001ff */
[----:B------:R-:W-:Y:S01]  /*0ec0*/  MOV R17, 0x8 ;  /* 0x0000000800117802 */ /* 0x000fe20000000f00 */
[----:B------:R-:W-:Y:S01]  /*0ed0*/  IMAD.MOV.U32 R19, RZ, RZ, -0x1 ;  /* 0xffffffffff137424 */ /* 0x000fe200078e00ff */
[----:B------:R-:W-:-:S03]  /*0ee0*/  MOV R8, 0xf00 ;  /* 0x00000f0000087802 */ /* 0x000fc60000000f00 */
[----:B------:R-:W-:Y:S05]  /*0ef0*/  CALL.REL.NOINC `($__internal_138_$__cuda_sm70_shflsync_bfly_p) ;  /* 0x0000047000007944 */ /* 0x000fea0003c00000 */
[----:B-1----:R-:W-:Y:S01]  /*0f00*/  FADD.FTZ R10, R18, R14 ;  /* 0x0000000e120a7221 */ /* 0x002fe20000010000 */
[----:B------:R-:W-:Y:S01]  /*0f10*/  HFMA2.MMA R14, -RZ, RZ, 0, 1.847743988037109375e-06 ;  /* 0x0000001fff0e7435 */ /* 0x000fe200000001ff */
[----:B0-----:R-:W-:Y:S01]  /*0f20*/  MOV R17, 0x10 ;  /* 0x0000001000117802 */ /* 0x001fe20000000f00 */
[----:B------:R-:W-:Y:S01]  /*0f30*/  IMAD.MOV.U32 R19, RZ, RZ, -0x1 ;  /* 0xffffffffff137424 */ /* 0x000fe200078e00ff */
[----:B------:R-:W-:-:S02]  /*0f40*/  MOV R8, 0xf70 ;  /* 0x00000f7000087802 */ /* 0x000fc40000000f00 */
[----:B------:R-:W-:Y:S02]  /*0f50*/  MOV R18, R10 ;  /* 0x0000000a00127202 */ /* 0x000fe40000000f00 */
[----:B------:R-:W-:Y:S05]  /*0f60*/  CALL.REL.NOINC `($__internal_138_$__cuda_sm70_shflsync_bfly_p) ;  /* 0x0000040000007944 */ /* 0x000fea0003c00000 */
[----:B0-----:R-:W-:Y:S01]  /*0f70*/  HFMA2.MMA R17, -RZ, RZ, 0, 5.9604644775390625e-08 ;  /* 0x00000001ff117435 */ /* 0x001fe200000001ff */
[----:B-1----:R-:W-:Y:S01]  /*0f80*/  MOV R13, R14 ;  /* 0x0000000e000d7202 */ /* 0x002fe20000000f00 */
[----:B------:R-:W-:Y:S01]  /*0f90*/  IMAD.MOV.U32 R18, RZ, RZ, R15 ;  /* 0x000000ffff127224 */ /* 0x000fe200078e000f */
[----:B------:R-:W-:Y:S01]  /*0fa0*/  MOV R14, 0x1f ;  /* 0x0000001f000e7802 */ /* 0x000fe20000000f00 */
[----:B------:R-:W-:Y:S01]  /*0fb0*/  IMAD.MOV.U32 R19, RZ, RZ, -0x1 ;  /* 0xffffffffff137424 */ /* 0x000fe200078e00ff */
[----:B------:R-:W-:Y:S02]  /*0fc0*/  MOV R8, 0xfe0 ;  /* 0x00000fe000087802 */ /* 0x000fe40000000f00 */
[----:B------:R-:W-:Y:S05]  /*0fd0*/  CALL.REL.NOINC `($__internal_138_$__cuda_sm70_shflsync_bfly_p) ;  /* 0x0000039000007944 */ /* 0x000fea0003c00000 */
[----:B0-----:R-:W-:Y:S01]  /*0fe0*/  HFMA2.MMA R17, -RZ, RZ, 0, 1.1920928955078125e-07 ;  /* 0x00000002ff117435 */ /* 0x001fe200000001ff */
[----:B-1----:R-:W-:Y:S01]  /*0ff0*/  FADD.FTZ R18, R15, R14 ;  /* 0x0000000e0f127221 */ /* 0x002fe20000010000 */
[----:B------:R-:W-:Y:S01]  /*1000*/  MOV R14, 0x1f ;  /* 0x0000001f000e7802 */ /* 0x000fe20000000f00 */
[----:B------:R-:W-:Y:S01]  /*1010*/  IMAD.MOV.U32 R19, RZ, RZ, -0x1 ;  /* 0xffffffffff137424 */ /* 0x000fe200078e00ff */
[----:B------:R-:W-:Y:S02]  /*1020*/  MOV R8, 0x1040 ;  /* 0x0000104000087802 */ /* 0x000fe40000000f00 */
[----:B------:R-:W-:Y:S05]  /*1030*/  CALL.REL.NOINC `($__internal_138_$__cuda_sm70_shflsync_bfly_p) ;  /* 0x0000033000007944 */ /* 0x000fea0003c00000 */
[----:B0-----:R-:W-:Y:S01]  /*1040*/  HFMA2.MMA R17, -RZ, RZ, 0, 2.384185791015625e-07 ;  /* 0x00000004ff117435 */ /* 0x001fe200000001ff */
[----:B-1----:R-:W-:Y:S01]  /*1050*/  FADD.FTZ R18, R18, R14 ;  /* 0x0000000e12127221 */ /* 0x002fe20000010000 */
[----:B------:R-:W-:Y:S01]  /*1060*/  MOV R14, 0x1f ;  /* 0x0000001f000e7802 */ /* 0x000fe20000000f00 */
[----:B------:R-:W-:Y:S01]  /*1070*/  IMAD.MOV.U32 R19, RZ, RZ, -0x1 ;  /* 0xffffffffff137424 */ /* 0x000fe200078e00ff */
[----:B------:R-:W-:-:S02]  /*1080*/  MOV R8, 0x10a0 ;  /* 0x000010a000087802 */ /* 0x000fc40000000f00 */
[----:B------:R-:W-:Y:S05]  /*1090*/  CALL.REL.NOINC `($__internal_138_$__cuda_sm70_shflsync_bfly_p) ;  /* 0x000002d000007944 */ /* 0x000fea0003c00000 */
[----:B0-----:R-:W-:Y:S01]  /*10a0*/  HFMA2.MMA R17, -RZ, RZ, 0, 4.76837158203125e-07 ;  /* 0x00000008ff117435 */ /* 0x001fe200000001ff */
[----:B-1----:R-:W-:Y:S01]  /*10b0*/  FADD.FTZ R18, R18, R14 ;  /* 0x0000000e12127221 */ /* 0x002fe20000010000 */
[----:B------:R-:W-:Y:S01]  /*10c0*/  MOV R14, 0x1f ;  /* 0x0000001f000e7802 */ /* 0x000fe20000000f00 */
[----:B------:R-:W-:Y:S01]  /*10d0*/  IMAD.MOV.U32 R19, RZ, RZ, -0x1 ;  /* 0xffffffffff137424 */ /* 0x000fe200078e00ff */
[----:B------:R-:W-:-:S02]  /*10e0*/  MOV R8, 0x1100 ;  /* 0x0000110000087802 */ /* 0x000fc40000000f00 */
[----:B------:R-:W-:Y:S05]  /*10f0*/  CALL.REL.NOINC `($__internal_138_$__cuda_sm70_shflsync_bfly_p) ;  /* 0x0000027000007944 */ /* 0x000fea0003c00000 */
[----:B-1----:R-:W-:Y:S01]  /*1100*/  FADD.FTZ R12, R18, R14 ;  /* 0x0000000e120c7221 */ /* 0x002fe20000010000 */
[----:B0-----:R-:W-:Y:S01]  /*1110*/  HFMA2.MMA R17, -RZ, RZ, 0, 9.5367431640625e-07 ;  /* 0x00000010ff117435 */ /* 0x001fe200000001ff */
[----:B------:R-:W-:Y:S01]  /*1120*/  MOV R14, 0x1f ;  /* 0x0000001f000e7802 */ /* 0x000fe20000000f00 */
[----:B------:R-:W-:Y:S01]  /*1130*/  IMAD.MOV.U32 R19, RZ, RZ, -0x1 ;  /* 0xffffffffff137424 */ /* 0x000fe200078e00ff */
[----:B------:R-:W-:-:S02]  /*1140*/  MOV R8, 0x1170 ;  /* 0x0000117000087802 */ /* 0x000fc40000000f00 */
[----:B------:R-:W-:Y:S02]  /*1150*/  MOV R18, R12 ;  /* 0x0000000c00127202 */ /* 0x000fe40000000f00 */
[----:B------:R-:W-:Y:S05]  /*1160*/  CALL.REL.NOINC `($__internal_138_$__cuda_sm70_shflsync_bfly_p) ;  /* 0x0000020000007944 */ /* 0x000fea0003c00000 */
[----:B-1----:R-:W-:Y:S01]  /*1170*/  MOV R15, R14 ;  /* 0x0000000e000f7202 */ /* 0x002fe20000000f00 */
[----:B------:R-:W-:Y:S01]  /*1180*/  HFMA2.MMA R14, -RZ, RZ, 0, 1.847743988037109375e-06 ;  /* 0x0000001fff0e7435 */ /* 0x000fe200000001ff */
[----:B0-----:R-:W-:Y:S01]  /*1190*/  MOV R18, R11 ;  /* 0x0000000b00127202 */ /* 0x001fe20000000f00 */
[----:B------:R-:W-:Y:S01]  /*11a0*/  IMAD.MOV.U32 R17, RZ, RZ, 0x1 ;  /* 0x00000001ff117424 */ /* 0x000fe200078e00ff */
[----:B------:R-:W-:Y:S02]  /*11b0*/  MOV R19, 0xffffffff ;  /* 0xffffffff00137802 */ /* 0x000fe40000000f00 */
[----:B------:R-:W-:Y:S02]  /*11c0*/  MOV R8, 0x11e0 ;  /* 0x000011e000087802 */ /* 0x000fe40000000f00 */
[----:B------:R-:W-:Y:S05]  /*11d0*/  CALL.REL.NOINC `($__internal_138_$__cuda_sm70_shflsync_bfly_p) ;  /* 0x0000019000007944 */ /* 0x000fea0003c00000 */
[----:B0-----:R-:W-:Y:S01]  /*11e0*/  HFMA2.MMA R17, -RZ, RZ, 0, 1.1920928955078125e-07 ;  /* 0x00000002ff117435 */ /* 0x001fe200000001ff */
[----:B-1----:R-:W-:Y:S01]  /*11f0*/  FADD.FTZ R18, R11, R14 ;  /* 0x0000000e0b127221 */ /* 0x002fe20000010000 */
[----:B------:R-:W-:Y:S01]  /*1200*/  MOV R19, 0xffffffff ;  /* 0xffffffff00137802 */ /* 0x000fe20000000f00 */
[----:B------:R-:W-:Y:S01]  /*1210*/  IMAD.MOV.U32 R14, RZ, RZ, 0x1f ;  /* 0x0000001fff0e7424 */ /* 0x000fe200078e00ff */
[----:B------:R-:W-:-:S02]  /*1220*/  MOV R8, 0x1240 ;  /* 0x0000124000087802 */ /* 0x000fc40000000f00 */
        /* <DEDUP_REMOVED lines=9> */
[----:B------:R-:W-:-:S02]  /*12c0*/  MOV R14, 0x1f ;  /* 0x0000001f000e7802 */ /* 0x000fc40000000f00 */
[----:B------:R-:W-:Y:S02]  /*12d0*/  MOV R19, 0xffffffff ;  /* 0xffffffff00137802 */ /* 0x000fe40000000f00 */
[----:B------:R-:W-:Y:S02]  /*12e0*/  MOV R8, 0x1300 ;  /* 0x0000130000087802 */ /* 0x000fe40000000f00 */
[----:B------:R-:W-:Y:S05]  /*12f0*/  CALL.REL.NOINC `($__internal_138_$__cuda_sm70_shflsync_bfly_p) ;  /* 0x0000007000007944 */ /* 0x000fea0003c00000 */
[----:B01----:R-:W-:Y:S01]  /*1300*/  FADD.FTZ R18, R18, R14 ;  /* 0x0000000e12127221 */ /* 0x003fe20000010000 */
[----:B------:R-:W-:Y:S01]  /*1310*/  HFMA2.MMA R14, -RZ, RZ, 0, 1.847743988037109375e-06 ;  /* 0x0000001fff0e7435 */ /* 0x000fe200000001ff */
[----:B------:R-:W-:Y:S01]  /*1320*/  IMAD.MOV.U32 R17, RZ, RZ, 0x10 ;  /* 0x00000010ff117424 */ /* 0x000fe200078e00ff */
[----:B------:R-:W-:Y:S02]  /*1330*/  MOV R19, 0xffffffff ;  /* 0xffffffff00137802 */ /* 0x000fe40000000f00 */
[----:B------:R-:W-:Y:S02]  /*1340*/  MOV R8, 0x1360 ;  /* 0x0000136000087802 */ /* 0x000fe40000000f00 */
[----:B------:R-:W-:Y:S05]  /*1350*/  CALL.REL.NOINC `($__internal_138_$__cuda_sm70_shflsync_bfly_p) ;  /* 0x0000001000007944 */ /* 0x000fea0003c00000 */
[----:B01----:R-:W-:Y:S05]  /*1360*/  BRA `(.L_x_6810) ;  /* 0xfffff7f000007947 */ /* 0x003fea000383ffff */
        .weak           $__internal_138_$__cuda_sm70_shflsync_bfly_p
        .type           $__internal_138_$__cuda_sm70_shflsync_bfly_p,@function
        .size           $__internal_138_$__cuda_sm70_shflsync_bfly_p,(.L_x_9868 - $__internal_138_$__cuda_sm70_shflsync_bfly_p)
$__internal_138_$__cuda_sm70_shflsync_bfly_p:
[----:B------:R-:W-:Y:S01]  /*1370*/  HFMA2.MMA R9, -RZ, RZ, 0, 0 ;  /* 0x00000000ff097435 */ /* 0x000fe200000001ff */
[----:B------:R-:W-:Y:S04]  /*1380*/  WARPSYNC R19 ;  /* 0x0000001300007348 */ /* 0x000fe80003800000 */
[----:B------:R0:W1:Y:S01]  /*1390*/  SHFL.BFLY PT, R14, R18, R17, R14 ;  /* 0x0c000011120e7389 */ /* 0x00006200000e000e */
[----:B------:R-:W-:Y:S05]  /*13a0*/  RET.REL.NODEC R8 `(_ZN10layer_norm22ln_bwd_finalize_kernelINS_22Kernel_traits_finalizeILj768E6__halfS2_fS2_fjLb1ELj1024ELj4ENS_18Kernel_traits_baseILj768ES2_S2_fS2_fjLj1024EEEEELb1ELb1EEEvNS_9BwdParamsE) ;  /* 0xffffec5008007950 */ /* 0x000fea0003c3ffff */
.L_x_6811:
        /* <DEDUP_REMOVED lines=13> */
.L_x_9868:


//--------------------- .text._ZN10layer_norm13ln_bwd_kernelINS_13Kernel_traitsI6__halfS2_fS2_fjLj768ELj1ELj4ELj1ELj16ENS_18Kernel_traits_baseILj768ES2_S2_fS2_fjLj128EEEEELb1ELb1ELb1ELb1EEEvNS_9BwdParamsE --------------------------
	.section	.text._ZN10layer_norm13ln_bwd_kernelINS_13Kernel_traitsI6__halfS2_fS2_fjLj768ELj1ELj4ELj1ELj16ENS_18Kernel_traits_baseILj768ES2_S2_fS2_fjLj128EEEEELb1ELb1ELb1ELb1EEEvNS_9BwdParamsE,"ax",@progbits
	.sectioninfo	@"SHI_REGISTERS=252"
	.align	128
        .global         _ZN10layer_norm13ln_bwd_kernelINS_13Kernel_traitsI6__halfS2_fS2_fjLj768ELj1ELj4ELj1ELj16ENS_18Kernel_traits_baseILj768ES2_S2_fS2_fjLj128EEEEELb1ELb1ELb1ELb1EEEvNS_9BwdParamsE
        .type           _ZN10layer_norm13ln_bwd_kernelINS_13Kernel_traitsI6__halfS2_fS2_fjLj768ELj1ELj4ELj1ELj16ENS_18Kernel_traits_baseILj768ES2_S2_fS2_fjLj128EEEEELb1ELb1ELb1ELb1EEEvNS_9BwdParamsE,@function
        .size           _ZN10layer_norm13ln_bwd_kernelINS_13Kernel_traitsI6__halfS2_fS2_fjLj768ELj1ELj4ELj1ELj16ENS_18Kernel_traits_baseILj768ES2_S2_fS2_fjLj128EEEEELb1ELb1ELb1ELb1EEEvNS_9BwdParamsE,(.L_x_9869 - _ZN10layer_norm13ln_bwd_kernelINS_13Kernel_traitsI6__halfS2_fS2_fjLj768ELj1ELj4ELj1ELj16ENS_18Kernel_traits_baseILj768ES2_S2_fS2_fjLj128EEEEELb1ELb1ELb1ELb1EEEvNS_9BwdParamsE)
        .other          _ZN10layer_norm13ln_bwd_kernelINS_13Kernel_traitsI6__halfS2_fS2_fjLj768ELj1ELj4ELj1ELj16ENS_18Kernel_traits_baseILj768ES2_S2_fS2_fjLj128EEEEELb1ELb1ELb1ELb1EEEvNS_9BwdParamsE,@"STO_CUDA_ENTRY STV_DEFAULT"
_ZN10layer_norm13ln_bwd_kernelINS_13Kernel_traitsI6__halfS2_fS2_fjLj768ELj1ELj4ELj1ELj16ENS_18Kernel_traits_baseILj768ES2_S2_fS2_fjLj128EEEEELb1ELb1ELb1ELb1EEEvNS_9BwdParamsE:
.text._ZN10layer_norm13ln_bwd_kernelINS_13Kernel_traitsI6__halfS2_fS2_fjLj768ELj1ELj4ELj1ELj16ENS_18Kernel_traits_baseILj768ES2_S2_fS2_fjLj128EEEEELb1ELb1ELb1ELb1EEEvNS_9BwdParamsE:
        /* <DEDUP_REMOVED lines=54> */
.L_x_6813:
[----:B0-----:R-:W-:-:S04]  /*0360*/  LEA R14, P0, R2, c[0x0][0x1b0], 0x4 ;  /* 0x00006c00020e7a11 */ /* 0x001fc800078020ff */
        /* <DEDUP_REMOVED lines=65> */
.L_x_6920:
        /* <DEDUP_REMOVED lines=10> */
[----:B------:R-:W-:Y:S02]  /*0820*/  LEA.HI.SX32 R191, R153, R2, 0x1d ;  /* 0x0000000299bf7211 */ /* 0x000fe400078feaff */
[----:B------:R-:W-:Y:S02]  /*0830*/  MOV R226, 0x20 ;  /* 0x0000002000e27802 */ /* 0x000fe40000000f00 */
[C---:B------:R-:W-:Y:S02]  /*0840*/  IADD3 R190, R191.reuse, 0x20, RZ ;  /* 0x00000020bfbe7810 */ /* 0x040fe40007ffe0ff */
[----:B------:R-:W-:Y:S01]  /*0850*/  IADD3 R189, R191, 0x40, RZ ;  /* 0x00000040bfbd7810 */ /* 0x000fe20007ffe0ff */
[----:B------:R-:W-:Y:S01]  /*0860*/  BSSY B1, `(.L_x_6815) ;  /* 0x0000113000017945 */ /* 0x000fe20003800000 */
[----:B------:R-:W-:-:S04]  /*0870*/  IMAD.WIDE R182, R0, R183, c[0x0][0x1a0] ;  /* 0x0000680000b67625 */ /* 0x000fc800078e02b7 */
[----:B------:R-:W-:-:S04]  /*0880*/  IMAD.WIDE.U32 R194, R191, R226, c[0x0][0x218] ;  /* 0x00008600bfc27625 */ /* 0x000fc800078e00e2 */
        /* <DEDUP_REMOVED lines=28> */
[----:B------:R-:W-:Y:S01]  /*0a50*/  CS2R R150, SRZ ;  /* 0x0000000000967805 */ /* 0x000fe2000001ff00 */
[----:B------:R-:W-:Y:S05]  /*0a60*/  BRA `(.L_x_6817) ;  /* 0x00000f2000007947 */ /* 0x000fea0003800000 */
.L_x_6816:
        /* <DEDUP_REMOVED lines=12> */
[-C--:B------:R-:W-:Y:S02]  /*0b30*/  IMAD.WIDE.U32 R164, R164, R177.reuse, c[0x0][0x208] ;  /* 0x00008200a4a47625 */ /* 0x080fe400078e00b1 */
[----:B------:R-:W4:Y:S02]  /*0b40*/  LDG.E.128 R152, [R152.64] ;  /* 0x0000000498987981 */ /* 0x000f24000c1e1d00 */
[----:B------:R-:W-:Y:S02]  /*0b50*/  IMAD.WIDE.U32 R176, R176, R177, c[0x0][0x208] ;  /* 0x00008200b0b07625 */ /* 0x000fe400078e00b1 */
[----:B------:R1:W4:Y:S02]  /*0b60*/  LDG.E.128 R156, [R196.64+0x10] ;  /* 0x00001004c49c7981 */ /* 0x000324000c1e1d00 */
[----:B------:R-:W-:-:S02]  /*0b70*/  IMAD.WIDE.U32 R204, R189, R226, c[0x0][0x188] ;  /* 0x00006200bdcc7625 */ /* 0x000fc400078e00e2 */
[----:B------:R-:W4:Y:S04]  /*0b80*/  LDG.E.128 R176, [R176.64] ;  /* 0x00000004b0b07981 */ /* 0x000f28000c1e1d00 */
[----:B0-----:R0:W4:Y:S01]  /*0b90*/  LDG.E.128 R180, [R204.64+0x10] ;  /* 0x00001004ccb47981 */ /* 0x001122000c1e1d00 */
[----:B------:R-:W-:-:S03]  /*0ba0*/  IMAD.WIDE.U32 R198, R190, R226, c[0x0][0x188] ;  /* 0x00006200bec67625 */ /* 0x000fc600078e00e2 */
[----:B------:R-:W4:Y:S04]  /*0bb0*/  LDG.E.128 R164, [R164.64] ;  /* 0x00000004a4a47981 */ /* 0x000f28000c1e1d00 */
[----:B------:R0:W4:Y:S04]  /*0bc0*/  LDG.E.128 R160, [R198.64] ;  /* 0x00000004c6a07981 */ /* 0x000128000c1e1d00 */
[----:B------:R0:W4:Y:S01]  /*0bd0*/  LDG.E.128 R168, [R198.64+0x10] ;  /* 0x00001004c6a87981 */ /* 0x000122000c1e1d00 */
[----:B-----5:R-:W-:-:S03]  /*0be0*/  ISETP.GE.AND P1, PT, R192, 0x1, PT ;  /* 0x00000001c000780c */ /* 0x020fc60003f26270 */
[----:B------:R0:W4:Y:S10]  /*0bf0*/  LDG.E.128 R172, [R204.64] ;  /* 0x00000004ccac7981 */ /* 0x000134000c1e1d00 */
        /* <DEDUP_REMOVED lines=27> */
[--C-:B----4-:R-:W-:Y:S01]  /*0db0*/  HADD2.F32 R150, -RZ, R152.reuse.H0_H0 ;  /* 0x20000098ff967230 */ /* 0x110fe20000004100 */
[C---:B-1----:R-:W-:Y:S01]  /*0dc0*/  FADD.FTZ R203, -R224.reuse, R149 ;  /* 0x00000095e0cb7221 */ /* 0x042fe20000010100 */
[----:B------:R-:W-:Y:S01]  /*0dd0*/  HADD2.F32 R149, -RZ, R153.H0_H0 ;  /* 0x20000099ff957230 */ /* 0x000fe20000004100 */
[C---:B0-----:R-:W-:Y:S01]  /*0de0*/  FADD.FTZ R205, -R224.reuse, R157 ;  /* 0x0000009de0cd7221 */ /* 0x041fe20000010100 */
[----:B------:R-:W-:Y:S01]  /*0df0*/  HADD2.F32 R152, -RZ, R152.H1_H1 ;  /* 0x30000098ff987230 */ /* 0x000fe20000004100 */
[----:B------:R-:W-:Y:S01]  /*0e00*/  FADD.FTZ R225, -R224, R159 ;  /* 0x0000009fe0e17221 */ /* 0x000fe20000010100 */
[--C-:B------:R-:W-:Y:S01]  /*0e10*/  HADD2.F32 R220, -RZ, R178.reuse.H0_H0 ;  /* 0x200000b2ffdc7230 */ /* 0x100fe20000004100 */
[C---:B------:R-:W-:Y:S01]  /*0e20*/  FMUL.FTZ R157, R188.reuse, R193 ;  /* 0x000000c1bc9d7220 */ /* 0x040fe20000410000 */
[----:B------:R-:W-:Y:S01]  /*0e30*/  HADD2.F32 R223, -RZ, R178.H1_H1 ;  /* 0x300000b2ffdf7230 */ /* 0x000fe20000004100 */
[----:B------:R-:W-:-:S02]  /*0e40*/  FMUL.FTZ R159, R188, R207 ;  /* 0x000000cfbc9f7220 */ /* 0x000fc40000410000 */
[C---:B------:R-:W-:Y:S01]  /*0e50*/  FADD.FTZ R181, -R224.reuse, R181 ;  /* 0x000000b5e0b57221 */ /* 0x040fe20000010100 */
[--C-:B------:R-:W-:Y:S01]  /*0e60*/  HADD2.F32 R218, -RZ, R177.reuse.H0_H0 ;  /* 0x200000b1ffda7230 */ /* 0x100fe20000004100 */
[----:B------:R-:W-:Y:S01]  /*0e70*/  FMUL.FTZ R178, R3, R150 ;  /* 0x0000009603b27220 */ /* 0x000fe20000410000 */
[----:B------:R-:W-:Y:S01]  /*0e80*/  HADD2.F32 R221, -RZ, R177.H1_H1 ;  /* 0x300000b1ffdd7230 */ /* 0x000fe20000004100 */
[C---:B------:R-:W-:Y:S01]  /*0e90*/  FADD.FTZ R177, -R224.reuse, R180 ;  /* 0x000000b4e0b17221 */ /* 0x040fe20000010100 */
[--C-:B------:R-:W-:Y:S01]  /*0ea0*/  HADD2.F32 R216, -RZ, R176.reuse.H0_H0 ;  /* 0x200000b0ffd87230 */ /* 0x100fe20000004100 */
[C---:B------:R-:W-:Y:S01]  /*0eb0*/  FADD.FTZ R151, -R224.reuse, R151 ;  /* 0x00000097e0977221 */ /* 0x040fe20000010100 */
[----:B------:R-:W-:Y:S01]  /*0ec0*/  HADD2.F32 R219, -RZ, R176.H1_H1 ;  /* 0x300000b0ffdb7230 */ /* 0x000fe20000004100 */
[----:B------:R-:W-:Y:S02]  /*0ed0*/  FADD.FTZ R201, -R224, R156 ;  /* 0x0000009ce0c97221 */ /* 0x000fe40000010100 */
        /* <DEDUP_REMOVED lines=9> */
[----:B------:R-:W-:Y:S01]  /*0f70*/  FFMA.FTZ R149, R157, R178, RZ ;  /* 0x000000b29d957223 */ /* 0x000fe200000100ff */
[----:B------:R-:W-:Y:S01]  /*0f80*/  HADD2.F32 R153, -RZ, R153.H1_H1 ;  /* 0x30000099ff997230 */ /* 0x000fe20000004100 */
[----:B------:R-:W-:Y:S02]  /*0f90*/  FADD.FTZ R209, -R224, R158 ;  /* 0x0000009ee0d17221 */ /* 0x000fe40000010100 */
[----:B------:R-:W-:Y:S02]  /*0fa0*/  FMUL.FTZ R158, R188, R151 ;  /* 0x00000097bc9e7220 */ /* 0x000fe40000410000 */
[----:B------:R-:W-:-:S02]  /*0fb0*/  FADD.FTZ R151, R150, R181 ;  /* 0x000000b596977221 */ /* 0x000fc40000010000 */
[----:B------:R-:W-:Y:S01]  /*0fc0*/  FFMA.FTZ R149, R156, R181, R149 ;  /* 0x000000b59c957223 */ /* 0x000fe20000010095 */
[----:B------:R-:W-:Y:S01]  /*0fd0*/  HADD2.F32 R204, -RZ, R154.H0_H0 ;  /* 0x2000009affcc7230 */ /* 0x000fe20000004100 */
[C---:B------:R-:W-:Y:S02]  /*0fe0*/  FADD.FTZ R227, -R224.reuse, R160 ;  /* 0x000000a0e0e37221 */ /* 0x040fe40000010100 */
[----:B------:R-:W-:Y:S02]  /*0ff0*/  FADD.FTZ R229, -R224, R161 ;  /* 0x000000a1e0e57221 */ /* 0x000fe40000010100 */
[C---:B------:R-:W-:Y:S02]  /*1000*/  FMUL.FTZ R161, R188.reuse, R201 ;  /* 0x000000c9bca17220 */ /* 0x040fe40000410000 */
        /* <DEDUP_REMOVED lines=9> */
[----:B------:R-:W-:Y:S01]  /*10a0*/  FFMA.FTZ R149, R158, R205, R149 ;  /* 0x000000cd9e957223 */ /* 0x000fe20000010095 */
[--C-:B------:R-:W-:Y:S01]  /*10b0*/  HADD2.F32 R206, -RZ, R155.reuse.H0_H0 ;  /* 0x2000009bffce7230 */ /* 0x100fe20000004100 */
[----:B------:R-:W-:Y:S02]  /*10c0*/  FADD.FTZ R233, -R224, R163 ;  /* 0x000000a3e0e97221 */ /* 0x000fe40000010100 */
        /* <DEDUP_REMOVED lines=9> */
[----:B------:R-:W-:Y:S01]  /*1160*/  FFMA.FTZ R149, R160, R207, R149 ;  /* 0x000000cfa0957223 */ /* 0x000fe20000010095 */
[----:B------:R-:W-:Y:S01]  /*1170*/  HADD2.F32 R208, -RZ, R164.H0_H0 ;  /* 0x200000a4ffd07230 */ /* 0x000fe20000004100 */
[----:B------:R-:W-:Y:S01]  /*1180*/  FADD.FTZ R231, -R224, R162 ;  /* 0x000000a2e0e77221 */ /* 0x000fe20000010100 */
[--C-:B------:R-:W-:Y:S02]  /*1190*/  HADD2.F32 R210, -RZ, R165.reuse.H0_H0 ;  /* 0x200000a5ffd27230 */ /* 0x100fe40000004100 */
[----:B------:R-:W-:Y:S01]  /*11a0*/  HADD2.F32 R213, -RZ, R165.H1_H1 ;  /* 0x300000a5ffd57230 */ /* 0x000fe20000004100 */
[----:B------:R-:W-:-:S02]  /*11b0*/  FMUL.FTZ R165, R188, R227 ;  /* 0x000000e3bca57220 */ /* 0x000fc40000410000 */
[----:B------:R-:W-:Y:S02]  /*11c0*/  FMUL.FTZ R162, R188, R225 ;  /* 0x000000e1bca27220 */ /* 0x000fe40000410000 */
[----:B------:R-:W-:Y:S02]  /*11d0*/  FMUL.FTZ R209, R10, R155 ;  /* 0x0000009b0ad17220 */ /* 0x000fe40000410000 */
[----:B------:R-:W-:Y:S02]  /*11e0*/  FADD.FTZ R150, R151, R206 ;  /* 0x000000ce97967221 */ /* 0x000fe40000010000 */
[----:B------:R-:W-:Y:S01]  /*11f0*/  FFMA.FTZ R149, R163, R206, R149 ;  /* 0x000000cea3957223 */ /* 0x000fe20000010095 */
[----:B------:R-:W-:Y:S01]  /*1200*/  HADD2.F32 R211, -RZ, R164.H1_H1 ;  /* 0x300000a4ffd37230 */ /* 0x000fe20000004100 */
[----:B------:R-:W-:Y:S02]  /*1210*/  FMUL.FTZ R164, R188, R229 ;  /* 0x000000e5bca47220 */ /* 0x000fe40000410000 */
[----:B------:R-:W-:-:S02]  /*1220*/  FFMA.FTZ R32, R165, R208, R32 ;  /* 0x000000d0a5207223 */ /* 0x000fc40000010020 */
[----:B------:R-:W-:Y:S02]  /*1230*/  FADD.FTZ R56, R56, R208 ;  /* 0x000000d038387221 */ /* 0x000fe40000010000 */
[----:B------:R-:W-:Y:S02]  /*1240*/  FMUL.FTZ R208, R11, R208 ;  /* 0x000000d00bd07220 */ /* 0x000fe40000410000 */
[----:B------:R-:W-:Y:S02]  /*1250*/  FADD.FTZ R151, R150, R209 ;  /* 0x000000d196977221 */ /* 0x000fe40000010000 */
[----:B------:R-:W-:Y:S01]  /*1260*/  FFMA.FTZ R149, R162, R209, R149 ;  /* 0x000000d1a2957223 */ /* 0x000fe20000010095 */
[--C-:B------:R-:W-:Y:S01]  /*1270*/  HADD2.F32 R214, -RZ, R167.reuse.H0_H0 ;  /* 0x200000a7ffd67230 */ /* 0x100fe20000004100 */
[----:B------:R-:W-:Y:S01]  /*1280*/  FFMA.FTZ R33, R164, R211, R33 ;  /* 0x000000d3a4217223 */ /* 0x000fe20000010021 */
[----:B------:R-:W-:Y:S01]  /*1290*/  HADD2.F32 R217, -RZ, R167.H1_H1 ;  /* 0x300000a7ffd97230 */ /* 0x000fe20000004100 */
[----:B------:R-:W-:-:S02]  /*12a0*/  FMUL.FTZ R167, R188, R231 ;  /* 0x000000e7bca77220 */ /* 0x000fc40000410000 */
[----:B------:R-:W-:Y:S02]  /*12b0*/  FADD.FTZ R57, R57, R211 ;  /* 0x000000d339397221 */ /* 0x000fe40000010000 */
[----:B------:R-:W-:Y:S02]  /*12c0*/  FMUL.FTZ R211, R12, R211 ;  /* 0x000000d30cd37220 */ /* 0x000fe40000410000 */
[----:B------:R-:W-:Y:S02]  /*12d0*/  FADD.FTZ R150, R151, R208 ;  /* 0x000000d097967221 */ /* 0x000fe40000010000 */
[----:B------:R-:W-:Y:S01]  /*12e0*/  FFMA.FTZ R149, R165, R208, R149 ;  /* 0x000000d0a5957223 */ /* 0x000fe20000010095 */
[--C-:B------:R-:W-:Y:S01]  /*12f0*/  HADD2.F32 R212, -RZ, R166.reuse.H0_H0 ;  /* 0x200000a6ffd47230 */ /* 0x100fe20000004100 */
[----:B------:R-:W-:Y:S01]  /*1300*/  FADD.FTZ R235, -R224, R168 ;  /* 0x000000a8e0eb7221 */ /* 0x000fe20000010100 */
[----:B------:R-:W-:Y:S01]  /*1310*/  HADD2.F32 R215, -RZ, R166.H1_H1 ;  /* 0x300000a6ffd77230 */ /* 0x000fe20000004100 */
        /* <DEDUP_REMOVED lines=37> */
[-C--:B------:R-:W-:Y:S02]  /*1570*/  FFMA.FTZ R39, R170, R217.reuse, R39 ;  /* 0x000000d9aa277223 */ /* 0x080fe40000010027 */
        /* <DEDUP_REMOVED lines=28> */
[----:B------:R-:W-:Y:S01]  /*1740*/  FFMA.FTZ R149, R175, R218, R149 ;  /* 0x000000daaf957223 */ /* 0x000fe20000010095 */
[--C-:B------:R-:W-:Y:S01]  /*1750*/  HADD2.F32 R222, -RZ, R179.reuse.H0_H0 ;  /* 0x200000b3ffde7230 */ /* 0x100fe20000004100 */
[----:B------:R-:W-:Y:S01]  /*1760*/  FADD.FTZ R88, R88, R220 ;  /* 0x000000dc58587221 */ /* 0x000fe20000010000 */
[----:B------:R-:W-:Y:S01]  /*1770*/  HADD2.F32 R148, -RZ, R179.H1_H1 ;  /* 0x300000b3ff947230 */ /* 0x000fe20000004100 */
[----:B------:R-:W-:-:S02]  /*1780*/  FADD.FTZ R179, -R224, R182 ;  /* 0x000000b6e0b37221 */ /* 0x000fc40000010100 */
        /* <DEDUP_REMOVED lines=32> */
.L_x_6817:
[----:B------:R-:W-:Y:S05]  /*1990*/  BSYNC B1 ;  /* 0x0000000000017941 */ /* 0x000fea0003800000 */
.L_x_6815:
[----:B-1---5:R-:W-:Y:S02]  /*19a0*/  MOV R148, R198 ;  /* 0x000000c600947202 */ /* 0x022fe40000000f00 */
[----:B------:R-:W-:Y:S02]  /*19b0*/  MOV R149, R196 ;  /* 0x000000c400957202 */ /* 0x000fe40000000f00 */
[----:B------:R-:W-:Y:S02]  /*19c0*/  MOV R152, R194 ;  /* 0x000000c200987202 */ /* 0x000fe40000000f00 */
[----:B------:R-:W-:Y:S02]  /*19d0*/  PRMT R183, R148, 0x7610, R183 ;  /* 0x0000761094b77816 */ /* 0x000fe400000000b7 */
[----:B------:R-:W-:-:S02]  /*19e0*/  PRMT R226, R149, 0x7610, R226 ;  /* 0x0000761095e27816 */ /* 0x000fc400000000e2 */
[----:B------:R-:W-:Y:S01]  /*19f0*/  PRMT R203, R152, 0x7610, R203 ;  /* 0x0000761098cb7816 */ /* 0x000fe200000000cb */
[----:B------:R-:W-:Y:S05]  /*1a00*/  BRA.DIV ~URZ, `(.L_x_6818) ;  /* 0x00003e727f007947 */ /* 0x000fea000b800000 */
[----:B------:R0:W1:Y:S02]  /*1a10*/  SHFL.BFLY PT, R153, R150, 0x1, 0x1f ;  /* 0x0c201f0096997f89 */ /* 0x00006400000e0000 */
.L_x_6921:
        /* <DEDUP_REMOVED lines=18> */
.L_x_6922:
[----:B------:R-:W-:Y:S01]  /*1b40*/  ISETP.GE.AND P6, PT, R192, 0x1, PT ;  /* 0x00000001c000780c */ /* 0x000fe20003fc6270 */
[----:B------:R-:W-:Y:S01]  /*1b50*/  HFMA2.MMA R202, -RZ, RZ, 0, 0 ;  /* 0x00000000ffca7435 */ /* 0x000fe200000001ff */
[----:B------:R-:W-:Y:S01]  /*1b60*/  @!P5 ISETP.NE.U32.AND P2, PT, RZ, c[0x0][0x218], PT ;  /* 0x00008600ff00da0c */ /* 0x000fe20003f45070 */
[----:B--2---:R-:W-:Y:S01]  /*1b70*/  FADD.FTZ R154, R154, R151 ;  /* 0x000000979a9a7221 */ /* 0x004fe20000010000 */
[----:B------:R-:W-:Y:S01]  /*1b80*/  BSSY B1, `(.L_x_6820) ;  /* 0x0000019000017945 */ /* 0x000fe20003800000 */
[----:B-1----:R-:W-:Y:S01]  /*1b90*/  FADD.FTZ R182, R182, R155 ;  /* 0x0000009bb6b67221 */ /* 0x002fe20000010000 */
[----:B------:R-:W-:Y:S02]  /*1ba0*/  @!P5 ISETP.NE.AND.EX P2, PT, RZ, c[0x0][0x21c], PT, P2 ;  /* 0x00008700ff00da0c */ /* 0x000fe40003f45320 */
[----:B------:R-:W-:Y:S02]  /*1bb0*/  ISETP.NE.U32.AND P0, PT, RZ, c[0x0][0x258], PT ;  /* 0x00009600ff007a0c */ /* 0x000fe40003f05070 */
[----:B------:R-:W-:-:S03]  /*1bc0*/  @!P5 ISETP.NE.U32.AND P1, PT, RZ, c[0x0][0x218], PT ;  /* 0x00008600ff00da0c */ /* 0x000fc60003f25070 */
        /* <DEDUP_REMOVED lines=8> */
[----:B------:R-:W-:Y:S01]  /*1c50*/  FMUL.FTZ R201, R154, c[0x0][0x1e0] ;  /* 0x000078009ac97a20 */ /* 0x000fe20000410000 */
[----:B0-----:R-:W-:Y:S01]  /*1c60*/  @!P5 FSEL R151, R108, RZ, P2 ;  /* 0x000000ff6c97d208 */ /* 0x001fe20001000000 */
[----:B------:R-:W-:Y:S01]  /*1c70*/  FMUL.FTZ R200, R182, c[0x0][0x1e0] ;  /* 0x00007800b6c87a20 */ /* 0x000fe20000410000 */
        /* <DEDUP_REMOVED lines=9> */
.L_x_6821:
[----:B------:R-:W-:Y:S05]  /*1d10*/  BSYNC B1 ;  /* 0x0000000000017941 */ /* 0x000fea0003800000 */
.L_x_6820:
[----:B------:R-:W-:Y:S01]  /*1d20*/  BSSY B1, `(.L_x_6822) ;  /* 0x000000e000017945 */ /* 0x000fe20003800000 */
[----:B------:R-:W-:Y:S05]  /*1d30*/  @!P6 BRA `(.L_x_6823) ;  /* 0x000000c00000e947 */ /* 0x000fea0003800000 */
[----:B------:R-:W-:Y:S01]  /*1d40*/  LOP3.LUT P2, RZ, R183, 0xff, RZ, 0xc0, !PT ;  /* 0x000000ffb7ff7812 */ /* 0x000fe2000784c0ff */
[----:B-1----:R-:W-:Y:S01]  /*1d50*/  FMUL.FTZ R148, R151, c[0x0][0x1ec] ;  /* 0x00007b0097947a20 */ /* 0x002fe20000410000 */
[----:B------:R-:W-:Y:S01]  /*1d60*/  HFMA2.MMA R153, -RZ, RZ, 0, 0 ;  /* 0x00000000ff997435 */ /* 0x000fe200000001ff */
[----:B------:R-:W-:Y:S02]  /*1d70*/  MOV R149, RZ ;  /* 0x000000ff00957202 */ /* 0x000fe40000000f00 */
        /* <DEDUP_REMOVED lines=8> */
.L_x_6823:
[----:B------:R-:W-:Y:S05]  /*1e00*/  BSYNC B1 ;  /* 0x0000000000017941 */ /* 0x000fea0003800000 */
.L_x_6822:
        /* <DEDUP_REMOVED lines=9> */
[----:B------:R-:W-:Y:S02]  /*1ea0*/  @!P5 FSEL R153, R112, RZ, P4 ;  /* 0x000000ff7099d208 */ /* 0x000fe40002000000 */
        /* <DEDUP_REMOVED lines=14> */
[----:B------:R-:W-:Y:S02]  /*1f90*/  ISETP.NE.AND P3, PT, R187, RZ, PT ;  /* 0x000000ffbb00720c */ /* 0x000fe40003f65270 */
[----:B------:R-:W-:Y:S02]  /*1fa0*/  ISETP.NE.U32.AND P1, PT, RZ, c[0x0][0x218], PT ;  /* 0x00008600ff007a0c */ /* 0x000fe40003f25070 */
[----:B-1----:R-:W-:-:S02]  /*1fb0*/  FSEL R149, R201, RZ, !P3 ;  /* 0x000000ffc9957208 */ /* 0x002fc40005800000 */
[----:B------:R-:W-:-:S03]  /*1fc0*/  ISETP.NE.AND.EX P1, PT, RZ, c[0x0][0x21c], PT, P1 ;  /* 0x00008700ff007a0c */ /* 0x000fc60003f25310 */
[----:B------:R-:W-:-:S04]  /*1fd0*/  FFMA.FTZ R148, R156, R200, R149 ;  /* 0x000000c89c947223 */ /* 0x000fc80000010095 */
[----:B------:R-:W-:-:S04]  /*1fe0*/  FADD.FTZ R149, R181, -R148 ;  /* 0x80000094b5957221 */ /* 0x000fc80000010000 */
[----:B------:R-:W-:-:S04]  /*1ff0*/  FMUL.FTZ R150, R188, R149 ;  /* 0x00000095bc967220 */ /* 0x000fc80000410000 */
[----:B------:R-:W-:Y:S02]  /*2000*/  @P1 FADD.FTZ R150, R109, R150 ;  /* 0x000000966d961221 */ /* 0x000fe40000010000 */
.L_x_6825:
[----:B------:R-:W-:Y:S05]  /*2010*/  BSYNC B1 ;  /* 0x0000000000017941 */ /* 0x000fea0003800000 */
.L_x_6824:
[----:B------:R-:W-:Y:S01]  /*2020*/  BSSY B1, `(.L_x_6826) ;  /* 0x000000e000017945 */ /* 0x000fe20003800000 */
[----:B------:R-:W-:Y:S05]  /*2030*/  @!P6 BRA `(.L_x_6827) ;  /* 0x000000c00000e947 */ /* 0x000fea0003800000 */
[----:B------:R-:W-:Y:S01]  /*2040*/  LOP3.LUT P1, RZ, R198, 0xff00, RZ, 0xc0, !PT ;  /* 0x0000ff00c6ff7812 */ /* 0x000fe2000782c0ff */
[----:B-1----:R-:W-:Y:S01]  /*2050*/  FMUL.FTZ R148, R150, c[0x0][0x1ec] ;  /* 0x00007b0096947a20 */ /* 0x002fe20000410000 */
        /* <DEDUP_REMOVED lines=10> */
.L_x_6827:
[----:B------:R-:W-:Y:S05]  /*2100*/  BSYNC B1 ;  /* 0x0000000000017941 */ /* 0x000fea0003800000 */
.L_x_6826:
        /* <DEDUP_REMOVED lines=10> */
.L_x_6829:
[----:B------:R-:W-:Y:S05]  /*21b0*/  BSYNC B1 ;  /* 0x0000000000017941 */ /* 0x000fea0003800000 */
.L_x_6828:
        /* <DEDUP_REMOVED lines=14> */
.L_x_6831:
[----:B------:R-:W-:Y:S05]  /*22a0*/  BSYNC B1 ;  /* 0x0000000000017941 */ /* 0x000fea0003800000 */
.L_x_6830:
        /* <DEDUP_REMOVED lines=10> */
.L_x_6833:
[----:B------:R-:W-:Y:S05]  /*2350*/  BSYNC B1 ;  /* 0x0000000000017941 */ /* 0x000fea0003800000 */
.L_x_6832:
        /* <DEDUP_REMOVED lines=14> */
.L_x_6835:
[----:B------:R-:W-:Y:S05]  /*2440*/  BSYNC B1 ;  /* 0x0000000000017941 */ /* 0x000fea0003800000 */
.L_x_6834:
        /* <DEDUP_REMOVED lines=10> */
.L_x_6837:
[----:B------:R-:W-:Y:S05]  /*24f0*/  BSYNC B1 ;  /* 0x0000000000017941 */ /* 0x000fea0003800000 */
.L_x_6836:
        /* <DEDUP_REMOVED lines=14> */
.L_x_6839:
[----:B------:R-:W-:Y:S05]  /*25e0*/  BSYNC B1 ;  /* 0x0000000000017941 */ /* 0x000fea0003800000 */
.L_x_6838:
        /* <DEDUP_REMOVED lines=10> */
.L_x_6841:
[----:B------:R-:W-:Y:S05]  /*2690*/  BSYNC B1 ;  /* 0x0000000000017941 */ /* 0x000fea0003800000 */
.L_x_6840:
        /* <DEDUP_REMOVED lines=14> */
.L_x_6843:
[----:B------:R-:W-:Y:S05]  /*2780*/  BSYNC B1 ;  /* 0x0000000000017941 */ /* 0x000fea0003800000 */
.L_x_6842:
        /* <DEDUP_REMOVED lines=10> */
.L_x_6845:
[----:B------:R-:W-:Y:S05]  /*2830*/  BSYNC B1 ;  /* 0x0000000000017941 */ /* 0x000fea0003800000 */
.L_x_6844:
        /* <DEDUP_REMOVED lines=14> */
.L_x_6847:
[----:B------:R-:W-:Y:S05]  /*2920*/  BSYNC B1 ;  /* 0x0000000000017941 */ /* 0x000fea0003800000 */
.L_x_6846:
        /* <DEDUP_REMOVED lines=10> */
.L_x_6849:
[----:B------:R-:W-:Y:S05]  /*29d0*/  BSYNC B1 ;  /* 0x0000000000017941 */ /* 0x000fea0003800000 */
.L_x_6848:
        /* <DEDUP_REMOVED lines=14> */
.L_x_6851:
[----:B------:R-:W-:Y:S05]  /*2ac0*/  BSYNC B1 ;  /* 0x0000000000017941 */ /* 0x000fea0003800000 */
.L_x_6850:
[----:B------:R-:W-:Y:S01]  /*2ad0*/  ISETP.NE.AND.EX P0, PT, RZ, c[0x0][0x25c], PT, P0 ;  /* 0x00009700ff007a0c */ /* 0x000fe20003f05300 */
[----:B------:R-:W-:Y:S01]  /*2ae0*/  BSSY B1, `(.L_x_6852) ;  /* 0x000001c000017945 */ /* 0x000fe20003800000 */
[----:B------:R-:W-:Y:S02]  /*2af0*/  @P2 MOV R182, 0x20 ;  /* 0x0000002000b62802 */ /* 0x000fe40000000f00 */
[----:B-1----:R-:W-:Y:S02]  /*2b00*/  SEL R148, R151, R140, P0 ;  /* 0x0000008c97947207 */ /* 0x002fe40000000000 */
        /* <DEDUP_REMOVED lines=25> */
.L_x_6853:
[----:B------:R-:W-:Y:S05]  /*2ca0*/  BSYNC B1 ;  /* 0x0000000000017941 */ /* 0x000fea0003800000 */
.L_x_6852:
        /* <DEDUP_REMOVED lines=10> */
.L_x_6855:
[----:B------:R-:W-:Y:S05]  /*2d50*/  BSYNC B1 ;  /* 0x0000000000017941 */ /* 0x000fea0003800000 */
.L_x_6854:
[----:B------:R-:W-:Y:S01]  /*2d60*/  BSSY B1, `(.L_x_6856) ;  /* 0x000000e000017945 */ /* 0x000fe20003800000 */
[----:B------:R-:W-:Y:S05]  /*2d70*/  @!P6 BRA `(.L_x_6857) ;  /* 0x000000c00000e947 */ /* 0x000fea0003800000 */
[----:B------:R-:W-:Y:S01]  /*2d80*/  LOP3.LUT P1, RZ, R226, 0xff, RZ, 0xc0, !PT ;  /* 0x000000ffe2ff7812 */ /* 0x000fe2000782c0ff */
[----:B0-----:R-:W-:Y:S01]  /*2d90*/  FMUL.FTZ R148, R199, c[0x0][0x1ec] ;  /* 0x00007b00c7947a20 */ /* 0x001fe20000410000 */
        /* <DEDUP_REMOVED lines=10> */
.L_x_6857:
[----:B------:R-:W-:Y:S05]  /*2e40*/  BSYNC B1 ;  /* 0x0000000000017941 */ /* 0x000fea0003800000 */
.L_x_6856:
        /* <DEDUP_REMOVED lines=10> */
.L_x_6859:
[----:B------:R-:W-:Y:S05]  /*2ef0*/  BSYNC B1 ;  /* 0x0000000000017941 */ /* 0x000fea0003800000 */
.L_x_6858:
        /* <DEDUP_REMOVED lines=9> */
[----:B------:R-:W-:Y:S01]  /*2f90*/  FMUL.FTZ R149, R198, c[0x0][0x1ec] ;  /* 0x00007b00c6957a20 */ /* 0x000fe20000410000 */
[----:B------:R-:W-:Y:S01]  /*2fa0*/  HFMA2.MMA R152, -RZ, RZ, 0, 0 ;  /* 0x00000000ff987435 */ /* 0x000fe200000001ff */
[----:B------:R-:W-:-:S02]  /*2fb0*/  MOV R150, RZ ;  /* 0x000000ff00967202 */ /* 0x000fc40000000f00 */
        /* <DEDUP_REMOVED lines=8> */
.L_x_6861:
[----:B------:R-:W-:Y:S05]  /*3040*/  BSYNC B1 ;  /* 0x0000000000017941 */ /* 0x000fea0003800000 */
.L_x_6860:
        /* <DEDUP_REMOVED lines=12> */
.L_x_6863:
[----:B------:R-:W-:Y:S05]  /*3110*/  BSYNC B1 ;  /* 0x0000000000017941 */ /* 0x000fea0003800000 */
.L_x_6862:
[----:B------:R-:W-:Y:S01]  /*3120*/  BSSY B1, `(.L_x_6864) ;  /* 0x000000d000017945 */ /* 0x000fe20003800000 */
        /* <DEDUP_REMOVED lines=12> */
.L_x_6865:
[----:B------:R-:W-:Y:S05]  /*31f0*/  BSYNC B1 ;  /* 0x0000000000017941 */ /* 0x000fea0003800000 */
.L_x_6864:
        /* <DEDUP_REMOVED lines=12> */
.L_x_6867:
[----:B------:R-:W-:Y:S05]  /*32c0*/  BSYNC B1 ;  /* 0x0000000000017941 */ /* 0x000fea0003800000 */
.L_x_6866:
[----:B------:R-:W-:Y:S01]  /*32d0*/  BSSY B1, `(.L_x_6868) ;  /* 0x000000e000017945 */ /* 0x000fe20003800000 */
        /* <DEDUP_REMOVED lines=13> */
.L_x_6869:
[----:B------:R-:W-:Y:S05]  /*33b0*/  BSYNC B1 ;  /* 0x0000000000017941 */ /* 0x000fea0003800000 */
.L_x_6868:
        /* <DEDUP_REMOVED lines=25> */
.L_x_6871:
[----:B------:R-:W-:Y:S05]  /*3550*/  BSYNC B1 ;  /* 0x0000000000017941 */ /* 0x000fea0003800000 */
.L_x_6870:
        /* <DEDUP_REMOVED lines=13> */
.L_x_6873:
[----:B------:R-:W-:Y:S05]  /*3630*/  BSYNC B1 ;  /* 0x0000000000017941 */ /* 0x000fea0003800000 */
.L_x_6872:
        /* <DEDUP_REMOVED lines=10> */
.L_x_6875:
[----:B------:R-:W-:Y:S05]  /*36e0*/  BSYNC B1 ;  /* 0x0000000000017941 */ /* 0x000fea0003800000 */
.L_x_6874:
        /* <DEDUP_REMOVED lines=14> */
.L_x_6877:
[----:B------:R-:W-:Y:S05]  /*37d0*/  BSYNC B1 ;  /* 0x0000000000017941 */ /* 0x000fea0003800000 */
.L_x_6876:
        /* <DEDUP_REMOVED lines=10> */
.L_x_6879:
[----:B------:R-:W-:Y:S05]  /*3880*/  BSYNC B1 ;  /* 0x0000000000017941 */ /* 0x000fea0003800000 */
.L_x_6878:
        /* <DEDUP_REMOVED lines=13> */
.L_x_6881:
[----:B------:R-:W-:Y:S05]  /*3960*/  BSYNC B1 ;  /* 0x0000000000017941 */ /* 0x000fea0003800000 */
.L_x_6880:
        /* <DEDUP_REMOVED lines=10> */
.L_x_6883:
[----:B------:R-:W-:Y:S05]  /*3a10*/  BSYNC B1 ;  /* 0x0000000000017941 */ /* 0x000fea0003800000 */
.L_x_6882:
        /* <DEDUP_REMOVED lines=14> */
.L_x_6885:
[----:B------:R-:W-:Y:S05]  /*3b00*/  BSYNC B1 ;  /* 0x0000000000017941 */ /* 0x000fea0003800000 */
.L_x_6884:
        /* <DEDUP_REMOVED lines=21> */
.L_x_6887:
[----:B------:R-:W-:Y:S05]  /*3c60*/  BSYNC B1 ;  /* 0x0000000000017941 */ /* 0x000fea0003800000 */
.L_x_6886:
        /* <DEDUP_REMOVED lines=10> */
.L_x_6889:
[----:B------:R-:W-:Y:S05]  /*3d10*/  BSYNC B1 ;  /* 0x0000000000017941 */ /* 0x000fea0003800000 */
.L_x_6888:
        /* <DEDUP_REMOVED lines=14> */
.L_x_6891:
[----:B------:R-:W-:Y:S05]  /*3e00*/  BSYNC B1 ;  /* 0x0000000000017941 */ /* 0x000fea0003800000 */
.L_x_6890:
        /* <DEDUP_REMOVED lines=10> */
.L_x_6893:
[----:B------:R-:W-:Y:S05]  /*3eb0*/  BSYNC B1 ;  /* 0x0000000000017941 */ /* 0x000fea0003800000 */
.L_x_6892:
        /* <DEDUP_REMOVED lines=24> */
.L_x_6895:
[----:B------:R-:W-:Y:S05]  /*4040*/  BSYNC B1 ;  /* 0x0000000000017941 */ /* 0x000fea0003800000 */
.L_x_6894:
        /* <DEDUP_REMOVED lines=19> */
.L_x_6897:
[----:B------:R-:W-:Y:S05]  /*4180*/  BSYNC B1 ;  /* 0x0000000000017941 */ /* 0x000fea0003800000 */
.L_x_6896:
[----:B------:R-:W-:Y:S01]  /*4190*/  BSSY B1, `(.L_x_6898) ;  /* 0x000000e000017945 */ /* 0x000fe20003800000 */
        /* <DEDUP_REMOVED lines=13> */
.L_x_6899:
[----:B------:R-:W-:Y:S05]  /*4270*/  BSYNC B1 ;  /* 0x0000000000017941 */ /* 0x000fea0003800000 */
.L_x_6898:
        /* <DEDUP_REMOVED lines=10> */
.L_x_6901:
[----:B------:R-:W-:Y:S05]  /*4320*/  BSYNC B1 ;  /* 0x0000000000017941 */ /* 0x000fea0003800000 */
.L_x_6900:
        /* <DEDUP_REMOVED lines=14> */
.L_x_6903:
[----:B------:R-:W-:Y:S05]  /*4410*/  BSYNC B1 ;  /* 0x0000000000017941 */ /* 0x000fea0003800000 */
.L_x_6902:
        /* <DEDUP_REMOVED lines=10> */
.L_x_6905:
[----:B------:R-:W-:Y:S05]  /*44c0*/  BSYNC B1 ;  /* 0x0000000000017941 */ /* 0x000fea0003800000 */
.L_x_6904:
        /* <DEDUP_REMOVED lines=14> */
.L_x_6907:
[----:B------:R-:W-:Y:S05]  /*45b0*/  BSYNC B1 ;  /* 0x0000000000017941 */ /* 0x000fea0003800000 */
.L_x_6906:
        /* <DEDUP_REMOVED lines=10> */
.L_x_6909:
[----:B------:R-:W-:Y:S05]  /*4660*/  BSYNC B1 ;  /* 0x0000000000017941 */ /* 0x000fea0003800000 */
.L_x_6908:
        /* <DEDUP_REMOVED lines=14> */
.L_x_6911:
[----:B------:R-:W-:Y:S05]  /*4750*/  BSYNC B1 ;  /* 0x0000000000017941 */ /* 0x000fea0003800000 */
.L_x_6910:
        /* <DEDUP_REMOVED lines=10> */
.L_x_6913:
[----:B------:R-:W-:Y:S05]  /*4800*/  BSYNC B1 ;  /* 0x0000000000017941 */ /* 0x000fea0003800000 */
.L_x_6912:
        /* <DEDUP_REMOVED lines=14> */
.L_x_6915:
[----:B------:R-:W-:Y:S05]  /*48f0*/  BSYNC B1 ;  /* 0x0000000000017941 */ /* 0x000fea0003800000 */
.L_x_6914:
        /* <DEDUP_REMOVED lines=10> */
.L_x_6917:
[----:B------:R-:W-:Y:S05]  /*49a0*/  BSYNC B1 ;  /* 0x0000000000017941 */ /* 0x000fea0003800000 */
.L_x_6916:
        /* <DEDUP_REMOVED lines=20> */
.L_x_6919:
[----:B------:R-:W-:Y:S05]  /*4af0*/  BSYNC B1 ;  /* 0x0000000000017941 */ /* 0x000fea0003800000 */
.L_x_6918:
        /* <DEDUP_REMOVED lines=10> */
[----:B0----5:R-:W-:Y:S01]  /*4ba0*/  @P0 CALL.REL.NOINC `(.L_x_6814) ;  /* 0x0000001000000944 */ /* 0x021fe20003c00000 */
[----:B------:R-:W-:Y:S05]  /*4bb0*/  BRA `(.L_x_6920) ;  /* 0xffffbbc000007947 */ /* 0x000fea000383ffff */
.L_x_6814:
[----:B------:R-:W-:Y:S05]  /*4bc0*/  BSYNC B0 ;  /* 0x0000000000007941 */ /* 0x000fea0003800000 */
.L_x_6812:
        /* <DEDUP_REMOVED lines=203> */
.L_x_6818:
[----:B------:R-:W-:Y:S01]  /*5880*/  HFMA2.MMA R193, -RZ, RZ, 0, 5.9604644775390625e-08 ;  /* 0x00000001ffc17435 */ /* 0x000fe200000001ff */
[----:B------:R-:W-:-:S02]  /*5890*/  MOV R152, R150 ;  /* 0x0000009600987202 */ /* 0x000fc40000000f00 */
[----:B------:R-:W-:Y:S02]  /*58a0*/  MOV R182, 0x1f ;  /* 0x0000001f00b67802 */ /* 0x000fe40000000f00 */
[----:B------:R-:W-:Y:S02]  /*58b0*/  MOV R201, 0xffffffff ;  /* 0xffffffff00c97802 */ /* 0x000fe40000000f00 */
[----:B------:R-:W-:Y:S02]  /*58c0*/  MOV R148, 0x58e0 ;  /* 0x000058e000947802 */ /* 0x000fe40000000f00 */
[----:B------:R-:W-:Y:S05]  /*58d0*/  CALL.REL.NOINC `($__internal_139_$__cuda_sm70_shflsync_bfly_p) ;  /* 0x0000045000007944 */ /* 0x000fea0003c00000 */
[----:B-1----:R-:W-:Y:S01]  /*58e0*/  MOV R153, R182 ;  /* 0x000000b600997202 */ /* 0x002fe20000000f00 */
[----:B0-----:R-:W-:Y:S05]  /*58f0*/  BRA `(.L_x_6921) ;  /* 0xffffc12000007947 */ /* 0x001fea000383ffff */
.L_x_6819:
[----:B------:R-:W-:Y:S01]  /*5900*/  HFMA2.MMA R193, -RZ, RZ, 0, 5.9604644775390625e-08 ;  /* 0x00000001ffc17435 */ /* 0x000fe200000001ff */
[----:B------:R-:W-:Y:S02]  /*5910*/  MOV R152, R151 ;  /* 0x0000009700987202 */ /* 0x000fe40000000f00 */
[----:B------:R-:W-:Y:S02]  /*5920*/  MOV R182, 0x1f ;  /* 0x0000001f00b67802 */ /* 0x000fe40000000f00 */
[----:B------:R-:W-:-:S02]  /*5930*/  MOV R201, 0xffffffff ;  /* 0xffffffff00c97802 */ /* 0x000fc40000000f00 */
[----:B------:R-:W-:Y:S02]  /*5940*/  MOV R148, 0x5960 ;  /* 0x0000596000947802 */ /* 0x000fe40000000f00 */
[----:B01----:R-:W-:Y:S05]  /*5950*/  CALL.REL.NOINC `($__internal_139_$__cuda_sm70_shflsync_bfly_p) ;  /* 0x000003d000007944 */ /* 0x003fea0003c00000 */
[----:B------:R-:W-:Y:S01]  /*5960*/  FADD.FTZ R153, R153, R150 ;  /* 0x0000009699997221 */ /* 0x000fe20000010000 */
[----:B0-----:R-:W-:Y:S01]  /*5970*/  HFMA2.MMA R193, -RZ, RZ, 0, 1.1920928955078125e-07 ;  /* 0x00000002ffc17435 */ /* 0x001fe200000001ff */
[----:B-1----:R-:W-:Y:S01]  /*5980*/  FADD.FTZ R151, R151, R182 ;  /* 0x000000b697977221 */ /* 0x002fe20000010000 */
[----:B------:R-:W-:Y:S02]  /*5990*/  MOV R182, 0x1f ;  /* 0x0000001f00b67802 */ /* 0x000fe40000000f00 */
[----:B------:R-:W-:Y:S02]  /*59a0*/  MOV R201, 0xffffffff ;  /* 0xffffffff00c97802 */ /* 0x000fe40000000f00 */
[----:B------:R-:W-:Y:S02]  /*59b0*/  MOV R152, R153 ;  /* 0x0000009900987202 */ /* 0x000fe40000000f00 */
[----:B------:R-:W-:Y:S02]  /*59c0*/  MOV R148, 0x59e0 ;  /* 0x000059e000947802 */ /* 0x000fe40000000f00 */
[----:B------:R-:W-:Y:S05]  /*59d0*/  CALL.REL.NOINC `($__internal_139_$__cuda_sm70_shflsync_bfly_p) ;  /* 0x0000035000007944 */ /* 0x000fea0003c00000 */
[----:B0-----:R-:W-:Y:S01]  /*59e0*/  HFMA2.MMA R193, -RZ, RZ, 0, 1.1920928955078125e-07 ;  /* 0x00000002ffc17435 */ /* 0x001fe200000001ff */
[----:B-1----:R-:W-:-:S02]  /*59f0*/  MOV R150, R182 ;  /* 0x000000b600967202 */ /* 0x002fc40000000f00 */
[----:B------:R-:W-:Y:S02]  /*5a00*/  MOV R152, R151 ;  /* 0x0000009700987202 */ /* 0x000fe40000000f00 */
[----:B------:R-:W-:Y:S02]  /*5a10*/  MOV R182, 0x1f ;  /* 0x0000001f00b67802 */ /* 0x000fe40000000f00 */
[----:B------:R-:W-:Y:S02]  /*5a20*/  MOV R201, 0xffffffff ;  /* 0xffffffff00c97802 */ /* 0x000fe40000000f00 */
[----:B------:R-:W-:Y:S02]  /*5a30*/  MOV R148, 0x5a50 ;  /* 0x00005a5000947802 */ /* 0x000fe40000000f00 */
[----:B------:R-:W-:Y:S05]  /*5a40*/  CALL.REL.NOINC `($__internal_139_$__cuda_sm70_shflsync_bfly_p) ;  /* 0x000002e000007944 */ /* 0x000fea0003c00000 */
[----:B------:R-:W-:Y:S01]  /*5a50*/  FADD.FTZ R153, R150, R153 ;  /* 0x0000009996997221 */ /* 0x000fe20000010000 */
[----:B0-----:R-:W-:Y:S01]  /*5a60*/  HFMA2.MMA R193, -RZ, RZ, 0, 2.384185791015625e-07 ;  /* 0x00000004ffc17435 */ /* 0x001fe200000001ff */
[----:B-1----:R-:W-:Y:S01]  /*5a70*/  FADD.FTZ R151, R151, R182 ;  /* 0x000000b697977221 */ /* 0x002fe20000010000 */
[----:B------:R-:W-:Y:S02]  /*5a80*/  MOV R182, 0x1f ;  /* 0x0000001f00b67802 */ /* 0x000fe40000000f00 */
[----:B------:R-:W-:-:S02]  /*5a90*/  MOV R201, 0xffffffff ;  /* 0xffffffff00c97802 */ /* 0x000fc40000000f00 */
[----:B------:R-:W-:Y:S02]  /*5aa0*/  MOV R152, R153 ;  /* 0x0000009900987202 */ /* 0x000fe40000000f00 */
[----:B------:R-:W-:Y:S02]  /*5ab0*/  MOV R148, 0x5ad0 ;  /* 0x00005ad000947802 */ /* 0x000fe40000000f00 */
[----:B------:R-:W-:Y:S05]  /*5ac0*/  CALL.REL.NOINC `($__internal_139_$__cuda_sm70_shflsync_bfly_p) ;  /* 0x0000026000007944 */ /* 0x000fea0003c00000 */
[----:B0-----:R-:W-:Y:S01]  /*5ad0*/  HFMA2.MMA R193, -RZ, RZ, 0, 2.384185791015625e-07 ;  /* 0x00000004ffc17435 */ /* 0x001fe200000001ff */
[----:B-1----:R-:W-:Y:S02]  /*5ae0*/  MOV R150, R182 ;  /* 0x000000b600967202 */ /* 0x002fe40000000f00 */
[----:B------:R-:W-:Y:S02]  /*5af0*/  MOV R152, R151 ;  /* 0x0000009700987202 */ /* 0x000fe40000000f00 */
[----:B------:R-:W-:Y:S02]  /*5b00*/  MOV R182, 0x1f ;  /* 0x0000001f00b67802 */ /* 0x000fe40000000f00 */
[----:B------:R-:W-:Y:S02]  /*5b10*/  MOV R201, 0xffffffff ;  /* 0xffffffff00c97802 */ /* 0x000fe40000000f00 */
[----:B------:R-:W-:-:S02]  /*5b20*/  MOV R148, 0x5b40 ;  /* 0x00005b4000947802 */ /* 0x000fc40000000f00 */
[----:B------:R-:W-:Y:S05]  /*5b30*/  CALL.REL.NOINC `($__internal_139_$__cuda_sm70_shflsync_bfly_p) ;  /* 0x000001f000007944 */ /* 0x000fea0003c00000 */
[----:B------:R-:W-:Y:S01]  /*5b40*/  FADD.FTZ R153, R150, R153 ;  /* 0x0000009996997221 */ /* 0x000fe20000010000 */
[----:B0-----:R-:W-:Y:S01]  /*5b50*/  HFMA2.MMA R193, -RZ, RZ, 0, 4.76837158203125e-07 ;  /* 0x00000008ffc17435 */ /* 0x001fe200000001ff */
[----:B-1----:R-:W-:Y:S01]  /*5b60*/  FADD.FTZ R155, R151, R182 ;  /* 0x000000b6979b7221 */ /* 0x002fe20000010000 */
[----:B------:R-:W-:-:S02]  /*5b70*/  MOV R182, 0x1f ;  /* 0x0000001f00b67802 */ /* 0x000fc40000000f00 */
[----:B------:R-:W-:Y:S02]  /*5b80*/  MOV R201, 0xffffffff ;  /* 0xffffffff00c97802 */ /* 0x000fe40000000f00 */
[----:B------:R-:W-:Y:S02]  /*5b90*/  MOV R152, R153 ;  /* 0x0000009900987202 */ /* 0x000fe40000000f00 */
[----:B------:R-:W-:Y:S02]  /*5ba0*/  MOV R148, 0x5bc0 ;  /* 0x00005bc000947802 */ /* 0x000fe40000000f00 */
[----:B------:R-:W-:Y:S05]  /*5bb0*/  CALL.REL.NOINC `($__internal_139_$__cuda_sm70_shflsync_bfly_p) ;  /* 0x0000017000007944 */ /* 0x000fea0003c00000 */
[----:B0-----:R-:W-:Y:S01]  /*5bc0*/  HFMA2.MMA R193, -RZ, RZ, 0, 4.76837158203125e-07 ;  /* 0x00000008ffc17435 */ /* 0x001fe200000001ff */
[----:B-1----:R-:W-:Y:S02]  /*5bd0*/  MOV R150, R182 ;  /* 0x000000b600967202 */ /* 0x002fe40000000f00 */
[----:B------:R-:W-:Y:S02]  /*5be0*/  MOV R152, R155 ;  /* 0x0000009b00987202 */ /* 0x000fe40000000f00 */
[----:B------:R-:W-:Y:S02]  /*5bf0*/  MOV R182, 0x1f ;  /* 0x0000001f00b67802 */ /* 0x000fe40000000f00 */
[----:B------:R-:W-:-:S02]  /*5c00*/  MOV R201, 0xffffffff ;  /* 0xffffffff00c97802 */ /* 0x000fc40000000f00 */
[----:B------:R-:W-:Y:S02]  /*5c10*/  MOV R148, 0x5c30 ;  /* 0x00005c3000947802 */ /* 0x000fe40000000f00 */
[----:B------:R-:W-:Y:S05]  /*5c20*/  CALL.REL.NOINC `($__internal_139_$__cuda_sm70_shflsync_bfly_p) ;  /* 0x0000010000007944 */ /* 0x000fea0003c00000 */
[----:B------:R-:W-:Y:S01]  /*5c30*/  FADD.FTZ R151, R150, R153 ;  /* 0x0000009996977221 */ /* 0x000fe20000010000 */
[----:B0-----:R-:W-:Y:S01]  /*5c40*/  HFMA2.MMA R193, -RZ, RZ, 0, 9.5367431640625e-07 ;  /* 0x00000010ffc17435 */ /* 0x001fe200000001ff */
[----:B-1----:R-:W-:Y:S01]  /*5c50*/  FADD.FTZ R155, R155, R182 ;  /* 0x000000b69b9b7221 */ /* 0x002fe20000010000 */
[----:B------:R-:W-:Y:S02]  /*5c60*/  MOV R182, 0x1f ;  /* 0x0000001f00b67802 */ /* 0x000fe40000000f00 */
[----:B------:R-:W-:Y:S02]  /*5c70*/  MOV R201, 0xffffffff ;  /* 0xffffffff00c97802 */ /* 0x000fe40000000f00 */
[----:B------:R-:W-:Y:S02]  /*5c80*/  MOV R152, R151 ;  /* 0x0000009700987202 */ /* 0x000fe40000000f00 */
[----:B------:R-:W-:Y:S02]  /*5c90*/  MOV R148, 0x5cb0 ;  /* 0x00005cb000947802 */ /* 0x000fe40000000f00 */
[----:B------:R-:W-:Y:S05]  /*5ca0*/  CALL.REL.NOINC `($__internal_139_$__cuda_sm70_shflsync_bfly_p) ;  /* 0x0000008000007944 */ /* 0x000fea0003c00000 */
[----:B0-----:R-:W-:Y:S01]  /*5cb0*/  HFMA2.MMA R193, -RZ, RZ, 0, 9.5367431640625e-07 ;  /* 0x00000010ffc17435 */ /* 0x001fe200000001ff */
[----:B-1----:R-:W-:-:S02]  /*5cc0*/  MOV R154, R182 ;  /* 0x000000b6009a7202 */ /* 0x002fc40000000f00 */
[----:B------:R-:W-:Y:S02]  /*5cd0*/  MOV R152, R155 ;  /* 0x0000009b00987202 */ /* 0x000fe40000000f00 */
[----:B------:R-:W-:Y:S02]  /*5ce0*/  MOV R182, 0x1f ;  /* 0x0000001f00b67802 */ /* 0x000fe40000000f00 */
[----:B------:R-:W-:Y:S02]  /*5cf0*/  MOV R201, 0xffffffff ;  /* 0xffffffff00c97802 */ /* 0x000fe40000000f00 */
[----:B------:R-:W-:Y:S02]  /*5d00*/  MOV R148, 0x5d20 ;  /* 0x00005d2000947802 */ /* 0x000fe40000000f00 */
[----:B------:R-:W-:Y:S05]  /*5d10*/  CALL.REL.NOINC `($__internal_139_$__cuda_sm70_shflsync_bfly_p) ;  /* 0x0000001000007944 */ /* 0x000fea0003c00000 */
[----:B01----:R-:W-:Y:S05]  /*5d20*/  BRA `(.L_x_6922) ;  /* 0xffffbe1000007947 */ /* 0x003fea000383ffff */
        .weak           $__internal_139_$__cuda_sm70_shflsync_bfly_p
        .type           $__internal_139_$__cuda_sm70_shflsync_bfly_p,@function
        .size           $__internal_139_$__cuda_sm70_shflsync_bfly_p,(.L_x_9869 - $__internal_139_$__cuda_sm70_shflsync_bfly_p)
$__internal_139_$__cuda_sm70_shflsync_bfly_p:
[----:B------:R-:W-:Y:S01]  /*5d30*/  HFMA2.MMA R149, -RZ, RZ, 0, 0 ;  /* 0x00000000ff957435 */ /* 0x000fe200000001ff */
[----:B------:R-:W-:Y:S04]  /*5d40*/  WARPSYNC R201 ;  /* 0x000000c900007348 */ /* 0x000fe80003800000 */
[----:B------:R0:W1:Y:S01]  /*5d50*/  SHFL.BFLY PT, R182, R152, R193, R182 ;  /* 0x0c0000c198b67389 */ /* 0x00006200000e00b6 */
[----:B------:R-:W-:Y:S05]  /*5d60*/  RET.REL.NODEC R148 `(_ZN10layer_norm13ln_bwd_kernelINS_13Kernel_traitsI6__halfS2_fS2_fjLj768ELj1ELj4ELj1ELj16ENS_18Kernel_traits_baseILj768ES2_S2_fS2_fjLj128EEEEELb1ELb1ELb1ELb1EEEvNS_9BwdParamsE) ;  /* 0xffffa29094007950 */ /* 0x000fea0003c3ffff */
.L_x_6923:
        /* <DEDUP_REMOVED lines=9> */
.L_x_9869:


//--------------------- .text._ZN10layer_norm13ln_bwd_kernelINS_13Kernel_traitsIf6__halffS2_fjLj768ELj1ELj4ELj1ELj16ENS_18Kernel_traits_baseILj768EfS2_fS2_fjLj128EEEEELb0ELb0ELb0ELb0EEEvNS_9BwdParamsE --------------------------
	.section	.text._ZN10layer_norm13ln_bwd_kernelINS_13Kernel_traitsIf6__halffS2_fjLj768ELj1ELj4ELj1ELj16ENS_18Kernel_traits_baseILj768EfS2_fS2_fjLj128EEEEELb0ELb0ELb0ELb0EEEvNS_9BwdParamsE,"ax",@progbits
	.sectioninfo	@"SHI_REGISTERS=180"
	.align	128
        .global         _ZN10layer_norm13ln_bwd_kernelINS_13Kernel_traitsIf6__halffS2_fjLj768ELj1ELj4ELj1ELj16ENS_18Kernel_traits_baseILj768EfS2_fS2_fjLj128EEEEELb0ELb0ELb0ELb0EEEvNS_9BwdParamsE
        .type           _ZN10layer_norm13ln_bwd_kernelINS_13Kernel_traitsIf6__halffS2_fjLj768ELj1ELj4ELj1ELj16ENS_18Kernel_traits_baseILj768EfS2_fS2_fjLj128EEEEELb0ELb0ELb0ELb0EEEvNS_9BwdParamsE,@function
        .size           _ZN10layer_norm13ln_bwd_kernelINS_13Kernel_traitsIf6__halffS2_fjLj768ELj1ELj4ELj1ELj16ENS_18Kernel_traits_baseILj768EfS2_fS2_fjLj128EEEEELb0ELb0ELb0ELb0EEEvNS_9BwdParamsE,(.L_x_9870 - _ZN10layer_norm13ln_bwd_kernelINS_13Kernel_traitsIf6__halffS2_fjLj768ELj1ELj4ELj1ELj16ENS_18Kernel_traits_baseILj768EfS2_fS2_fjLj128EEEEELb0ELb0ELb0ELb0EEEvNS_9BwdParamsE)
        .other          _ZN10layer_norm13ln_bwd_kernelINS_13Kernel_traitsIf6__halffS2_fjLj768ELj1ELj4ELj1ELj16ENS_18Kernel_traits_baseILj768EfS2_fS2_fjLj128EEEEELb0ELb0ELb0ELb0EEEvNS_9BwdParamsE,@"STO_CUDA_ENTRY STV_DEFAULT"
_ZN10layer_norm13ln_bwd_kernelINS_13Kernel_traitsIf6__halffS2_fjLj768ELj1ELj4ELj1ELj16ENS_18Kernel_traits_baseILj768EfS2_fS2_fjLj128EEEEELb0ELb0ELb0ELb0EEEvNS_9BwdParamsE:
.text._ZN10layer_norm13ln_bwd_kernelINS_13Kernel_traitsIf6__halffS2_fjLj768ELj1ELj4ELj1ELj16ENS_18Kernel_traits_baseILj768EfS2_fS2_fjLj128EEEEELb0ELb0ELb0ELb0EEEvNS_9BwdParamsE:
        /* <DEDUP_REMOVED lines=59> */
.L_x_6940:
        /* <DEDUP_REMOVED lines=42> */
[----:B------:R-:W-:Y:S01]  /*0650*/  HADD2.F32 R112, -RZ, R117.H1_H1 ;  /* 0x30000075ff707230 */ /* 0x000fe20000004100 */
[----:B0-----:R-:W-:Y:S01]  /*0660*/  FMUL.FTZ R158, R96, R113 ;  /* 0x00000071609e7220 */ /* 0x001fe20000410000 */
[----:B------:R-:W-:Y:S01]  /*0670*/  HADD2.F32 R173, -RZ, R119.H0_H0 ;  /* 0x20000077ffad7230 */ /* 0x000fe20000004100 */
[C---:B------:R-:W-:Y:S01]  /*0680*/  FADD.FTZ R165, -R167.reuse, R115 ;  /* 0x00000073a7a57221 */ /* 0x040fe20000010100 */
[----:B------:R-:W-:Y:S01]  /*0690*/  HADD2.F32 R115, -RZ, R117.H0_H0 ;  /* 0x20000075ff737230 */ /* 0x000fe20000004100 */
[C---:B----4-:R-:W-:Y:S01]  /*06a0*/  FADD.FTZ R117, -R167.reuse, R108 ;  /* 0x0000006ca7757221 */ /* 0x050fe20000010100 */
[----:B------:R-:W-:Y:S01]  /*06b0*/  HADD2.F32 R114, -RZ, R119.H1_H1 ;  /* 0x30000077ff727230 */ /* 0x000fe20000004100 */
[----:B------:R-:W-:Y:S01]  /*06c0*/  FADD.FTZ R119, -R167, R109 ;  /* 0x0000006da7777221 */ /* 0x000fe20000010100 */
[--C-:B------:R-:W-:Y:S01]  /*06d0*/  HADD2.F32 R169, -RZ, R118.reuse.H0_H0 ;  /* 0x20000076ffa97230 */ /* 0x100fe20000004100 */
[----:B-1----:R-:W-:Y:S01]  /*06e0*/  FMUL.FTZ R156, R120, R155 ;  /* 0x0000009b789c7220 */ /* 0x002fe20000410000 */
[----:B------:R-:W-:Y:S01]  /*06f0*/  HADD2.F32 R118, -RZ, R118.H1_H1 ;  /* 0x30000076ff767230 */ /* 0x000fe20000004100 */
        /* <DEDUP_REMOVED lines=48> */
.L_x_6927:
[----:B-1----:R-:W-:Y:S05]  /*0a00*/  BSYNC B1 ;  /* 0x0000000000017941 */ /* 0x002fea0003800000 */
.L_x_6926:
        /* <DEDUP_REMOVED lines=80> */
.L_x_6929:
[----:B------:R-:W-:Y:S05]  /*0f10*/  BSYNC B1 ;  /* 0x0000000000017941 */ /* 0x000fea0003800000 */
.L_x_6928:
        /* <DEDUP_REMOVED lines=79> */
.L_x_6931:
[----:B------:R-:W-:Y:S05]  /*1410*/  BSYNC B1 ;  /* 0x0000000000017941 */ /* 0x000fea0003800000 */
.L_x_6930:
[----:B-----5:R-:W-:Y:S01]  /*1420*/  @P0 HADD2.F32 R121, -RZ, R163.H0_H0 ;  /* 0x200000a3ff790230 */ /* 0x020fe20000004100 */
[----:B------:R-:W-:Y:S05]  /*1430*/  BRA.DIV ~URZ, `(.L_x_6932) ;  /* 0x00001a627f007947 */ /* 0x000fea000b800000 */
[----:B------:R0:W1:Y:S02]  /*1440*/  SHFL.BFLY PT, R110, R173, 0x1, 0x1f ;  /* 0x0c201f00ad6e7f89 */ /* 0x00006400000e0000 */
.L_x_6941:
        /* <DEDUP_REMOVED lines=18> */
.L_x_6942:
        /* <DEDUP_REMOVED lines=71> */
.L_x_6935:
[----:B------:R-:W-:Y:S05]  /*19e0*/  BSYNC B1 ;  /* 0x0000000000017941 */ /* 0x000fea0003800000 */
.L_x_6934:
        /* <DEDUP_REMOVED lines=66> */
.L_x_6937:
[----:B------:R-:W-:Y:S05]  /*1e10*/  BSYNC B1 ;  /* 0x0000000000017941 */ /* 0x000fea0003800000 */
.L_x_6936:
        /* <DEDUP_REMOVED lines=65> */
.L_x_6939:
[----:B------:R-:W-:Y:S05]  /*2230*/  BSYNC B1 ;  /* 0x0000000000017941 */ /* 0x000fea0003800000 */
.L_x_6938:
[----:B------:R-:W-:-:S04]  /*2240*/  MOV R3, c[0x0][0x160] ;  /* 0x0000580000037a02 */ /* 0x000fc80000000f00 */
[----:B------:R-:W-:-:S04]  /*2250*/  LEA R2, R3, R2, 0x2 ;  /* 0x0000000203027211 */ /* 0x000fc800078e10ff */
[----:B------:R-:W-:-:S13]  /*2260*/  ISETP.GE.AND P0, PT, R2, c[0x0][0x164], PT ;  /* 0x0000590002007a0c */ /* 0x000fda0003f06270 */
[----:B0-----:R-:W-:Y:S01]  /*2270*/  @P0 CALL.REL.NOINC `(.L_x_6925) ;  /* 0x0000001000000944 */ /* 0x001fe20003c00000 */
[----:B------:R-:W-:Y:S05]  /*2280*/  BRA `(.L_x_6940) ;  /* 0xffffe12000007947 */ /* 0x000fea000383ffff */
.L_x_6925:
[----:B0-----:R-:W-:Y:S05]  /*2290*/  BSYNC B0 ;  /* 0x0000000000007941 */ /* 0x001fea0003800000 */
.L_x_6924:
        /* <DEDUP_REMOVED lines=192> */
.L_x_6932:
[----:B------:R-:W-:Y:S01]  /*2ea0*/  HFMA2.MMA R116, -RZ, RZ, 0, 5.9604644775390625e-08 ;  /* 0x00000001ff747435 */ /* 0x000fe200000001ff */
[----:B------:R-:W-:Y:S02]  /*2eb0*/  MOV R111, R173 ;  /* 0x000000ad006f7202 */ /* 0x000fe40000000f00 */
[----:B------:R-:W-:Y:S02]  /*2ec0*/  MOV R113, 0x1f ;  /* 0x0000001f00717802 */ /* 0x000fe40000000f00 */
[----:B------:R-:W-:-:S02]  /*2ed0*/  MOV R118, 0xffffffff ;  /* 0xffffffff00767802 */ /* 0x000fc40000000f00 */
[----:B------:R-:W-:Y:S02]  /*2ee0*/  MOV R108, 0x2f00 ;  /* 0x00002f00006c7802 */ /* 0x000fe40000000f00 */
[----:B------:R-:W-:Y:S05]  /*2ef0*/  CALL.REL.NOINC `($__internal_140_$__cuda_sm70_shflsync_bfly_p) ;  /* 0x0000046000007944 */ /* 0x000fea0003c00000 */
[----:B-1----:R-:W-:Y:S01]  /*2f00*/  MOV R110, R111 ;  /* 0x0000006f006e7202 */ /* 0x002fe20000000f00 */
[----:B0-----:R-:W-:Y:S05]  /*2f10*/  BRA `(.L_x_6941) ;  /* 0xffffe53000007947 */ /* 0x001fea000383ffff */
.L_x_6933:
[----:B------:R-:W-:Y:S01]  /*2f20*/  HFMA2.MMA R116, -RZ, RZ, 0, 5.9604644775390625e-08 ;  /* 0x00000001ff747435 */ /* 0x000fe200000001ff */
[----:B------:R-:W-:Y:S02]  /*2f30*/  MOV R111, R172 ;  /* 0x000000ac006f7202 */ /* 0x000fe40000000f00 */
[----:B------:R-:W-:Y:S02]  /*2f40*/  MOV R113, 0x1f ;  /* 0x0000001f00717802 */ /* 0x000fe40000000f00 */
[----:B------:R-:W-:Y:S02]  /*2f50*/  MOV R118, 0xffffffff ;  /* 0xffffffff00767802 */ /* 0x000fe40000000f00 */
[----:B------:R-:W-:Y:S02]  /*2f60*/  MOV R108, 0x2f80 ;  /* 0x00002f80006c7802 */ /* 0x000fe40000000f00 */
[----:B01----:R-:W-:Y:S05]  /*2f70*/  CALL.REL.NOINC `($__internal_140_$__cuda_sm70_shflsync_bfly_p) ;  /* 0x000003e000007944 */ /* 0x003fea0003c00000 */
[----:B------:R-:W-:Y:S01]  /*2f80*/  FADD.FTZ R173, R110, R173 ;  /* 0x000000ad6ead7221 */ /* 0x000fe20000010000 */
[----:B0-----:R-:W-:Y:S01]  /*2f90*/  HFMA2.MMA R116, -RZ, RZ, 0, 1.1920928955078125e-07 ;  /* 0x00000002ff747435 */ /* 0x001fe200000001ff */
[----:B-1----:R-:W-:Y:S01]  /*2fa0*/  FADD.FTZ R172, R172, R111 ;  /* 0x0000006facac7221 */ /* 0x002fe20000010000 */
[----:B------:R-:W-:-:S02]  /*2fb0*/  MOV R113, 0x1f ;  /* 0x0000001f00717802 */ /* 0x000fc40000000f00 */
[----:B------:R-:W-:Y:S02]  /*2fc0*/  MOV R118, 0xffffffff ;  /* 0xffffffff00767802 */ /* 0x000fe40000000f00 */
[----:B------:R-:W-:Y:S02]  /*2fd0*/  MOV R111, R173 ;  /* 0x000000ad006f7202 */ /* 0x000fe40000000f00 */
[----:B------:R-:W-:Y:S02]  /*2fe0*/  MOV R108, 0x3000 ;  /* 0x00003000006c7802 */ /* 0x000fe40000000f00 */
[----:B------:R-:W-:Y:S05]  /*2ff0*/  CALL.REL.NOINC `($__internal_140_$__cuda_sm70_shflsync_bfly_p) ;  /* 0x0000036000007944 */ /* 0x000fea0003c00000 */
[----:B0-----:R-:W-:Y:S01]  /*3000*/  HFMA2.MMA R116, -RZ, RZ, 0, 1.1920928955078125e-07 ;  /* 0x00000002ff747435 */ /* 0x001fe200000001ff */
[----:B-1----:R-:W-:Y:S02]  /*3010*/  MOV R110, R111 ;  /* 0x0000006f006e7202 */ /* 0x002fe40000000f00 */
[----:B------:R-:W-:Y:S02]  /*3020*/  MOV R111, R172 ;  /* 0x000000ac006f7202 */ /* 0x000fe40000000f00 */
[----:B------:R-:W-:Y:S02]  /*3030*/  MOV R113, 0x1f ;  /* 0x0000001f00717802 */ /* 0x000fe40000000f00 */
[----:B------:R-:W-:-:S02]  /*3040*/  MOV R118, 0xffffffff ;  /* 0xffffffff00767802 */ /* 0x000fc40000000f00 */
[----:B------:R-:W-:Y:S02]  /*3050*/  MOV R108, 0x3070 ;  /* 0x00003070006c7802 */ /* 0x000fe40000000f00 */
[----:B------:R-:W-:Y:S05]  /*3060*/  CALL.REL.NOINC `($__internal_140_$__cuda_sm70_shflsync_bfly_p) ;  /* 0x000002f000007944 */ /* 0x000fea0003c00000 */
[----:B------:R-:W-:Y:S01]  /*3070*/  FADD.FTZ R173, R110, R173 ;  /* 0x000000ad6ead7221 */ /* 0x000fe20000010000 */
[----:B0-----:R-:W-:Y:S01]  /*3080*/  HFMA2.MMA R116, -RZ, RZ, 0, 2.384185791015625e-07 ;  /* 0x00000004ff747435 */ /* 0x001fe200000001ff */
[----:B-1----:R-:W-:Y:S01]  /*3090*/  FADD.FTZ R172, R172, R111 ;  /* 0x0000006facac7221 */ /* 0x002fe20000010000 */
[----:B------:R-:W-:Y:S02]  /*30a0*/  MOV R113, 0x1f ;  /* 0x0000001f00717802 */ /* 0x000fe40000000f00 */
[----:B------:R-:W-:Y:S02]  /*30b0*/  MOV R118, 0xffffffff ;  /* 0xffffffff00767802 */ /* 0x000fe40000000f00 */
[----:B------:R-:W-:Y:S02]  /*30c0*/  MOV R111, R173 ;  /* 0x000000ad006f7202 */ /* 0x000fe40000000f00 */
[----:B------:R-:W-:Y:S02]  /*30d0*/  MOV R108, 0x30f0 ;  /* 0x000030f0006c7802 */ /* 0x000fe40000000f00 */
[----:B------:R-:W-:Y:S05]  /*30e0*/  CALL.REL.NOINC `($__internal_140_$__cuda_sm70_shflsync_bfly_p) ;  /* 0x0000027000007944 */ /* 0x000fea0003c00000 */
[----:B0-----:R-:W-:Y:S01]  /*30f0*/  HFMA2.MMA R116, -RZ, RZ, 0, 2.384185791015625e-07 ;  /* 0x00000004ff747435 */ /* 0x001fe200000001ff */
[----:B-1----:R-:W-:-:S02]  /*3100*/  MOV R110, R111 ;  /* 0x0000006f006e7202 */ /* 0x002fc40000000f00 */
[----:B------:R-:W-:Y:S02]  /*3110*/  MOV R111, R172 ;  /* 0x000000ac006f7202 */ /* 0x000fe40000000f00 */
[----:B------:R-:W-:Y:S02]  /*3120*/  MOV R113, 0x1f ;  /* 0x0000001f00717802 */ /* 0x000fe40000000f00 */
[----:B------:R-:W-:Y:S02]  /*3130*/  MOV R118, 0xffffffff ;  /* 0xffffffff00767802 */ /* 0x000fe40000000f00 */
[----:B------:R-:W-:Y:S02]  /*3140*/  MOV R108, 0x3160 ;  /* 0x00003160006c7802 */ /* 0x000fe40000000f00 */
[----:B------:R-:W-:Y:S05]  /*3150*/  CALL.REL.NOINC `($__internal_140_$__cuda_sm70_shflsync_bfly_p) ;  /* 0x0000020000007944 */ /* 0x000fea0003c00000 */
[----:B------:R-:W-:Y:S01]  /*3160*/  FADD.FTZ R173, R110, R173 ;  /* 0x000000ad6ead7221 */ /* 0x000fe20000010000 */
[----:B0-----:R-:W-:Y:S01]  /*3170*/  HFMA2.MMA R116, -RZ, RZ, 0, 4.76837158203125e-07 ;  /* 0x00000008ff747435 */ /* 0x001fe200000001ff */
[----:B-1----:R-:W-:Y:S01]  /*3180*/  FADD.FTZ R114, R172, R111 ;  /* 0x0000006fac727221 */ /* 0x002fe20000010000 */
[----:B------:R-:W-:Y:S02]  /*3190*/  MOV R113, 0x1f ;  /* 0x0000001f00717802 */ /* 0x000fe40000000f00 */
[----:B------:R-:W-:-:S02]  /*31a0*/  MOV R118, 0xffffffff ;  /* 0xffffffff00767802 */ /* 0x000fc40000000f00 */
[----:B------:R-:W-:Y:S02]  /*31b0*/  MOV R111, R173 ;  /* 0x000000ad006f7202 */ /* 0x000fe40000000f00 */
[----:B------:R-:W-:Y:S02]  /*31c0*/  MOV R108, 0x31e0 ;  /* 0x000031e0006c7802 */ /* 0x000fe40000000f00 */
[----:B------:R-:W-:Y:S05]  /*31d0*/  CALL.REL.NOINC `($__internal_140_$__cuda_sm70_shflsync_bfly_p) ;  /* 0x0000018000007944 */ /* 0x000fea0003c00000 */
[----:B0-----:R-:W-:Y:S01]  /*31e0*/  HFMA2.MMA R116, -RZ, RZ, 0, 4.76837158203125e-07 ;  /* 0x00000008ff747435 */ /* 0x001fe200000001ff */
[----:B-1----:R-:W-:Y:S02]  /*31f0*/  MOV R110, R111 ;  /* 0x0000006f006e7202 */ /* 0x002fe40000000f00 */
[----:B------:R-:W-:Y:S02]  /*3200*/  MOV R111, R114 ;  /* 0x00000072006f7202 */ /* 0x000fe40000000f00 */
[----:B------:R-:W-:Y:S02]  /*3210*/  MOV R113, 0x1f ;  /* 0x0000001f00717802 */ /* 0x000fe40000000f00 */
[----:B------:R-:W-:Y:S02]  /*3220*/  MOV R118, 0xffffffff ;  /* 0xffffffff00767802 */ /* 0x000fe40000000f00 */
[----:B------:R-:W-:-:S02]  /*3230*/  MOV R108, 0x3250 ;  /* 0x00003250006c7802 */ /* 0x000fc40000000f00 */
[----:B------:R-:W-:Y:S05]  /*3240*/  CALL.REL.NOINC `($__internal_140_$__cuda_sm70_shflsync_bfly_p) ;  /* 0x0000011000007944 */ /* 0x000fea0003c00000 */
[----:B------:R-:W-:Y:S01]  /*3250*/  FADD.FTZ R112, R110, R173 ;  /* 0x000000ad6e707221 */ /* 0x000fe20000010000 */
[----:B0-----:R-:W-:Y:S01]  /*3260*/  HFMA2.MMA R116, -RZ, RZ, 0, 9.5367431640625e-07 ;  /* 0x00000010ff747435 */ /* 0x001fe200000001ff */
[----:B-1----:R-:W-:Y:S01]  /*3270*/  FADD.FTZ R114, R114, R111 ;  /* 0x0000006f72727221 */ /* 0x002fe20000010000 */
[----:B------:R-:W-:-:S02]  /*3280*/  MOV R113, 0x1f ;  /* 0x0000001f00717802 */ /* 0x000fc40000000f00 */
[----:B------:R-:W-:Y:S02]  /*3290*/  MOV R118, 0xffffffff ;  /* 0xffffffff00767802 */ /* 0x000fe40000000f00 */
[----:B------:R-:W-:Y:S02]  /*32a0*/  MOV R111, R112 ;  /* 0x00000070006f7202 */ /* 0x000fe40000000f00 */
[----:B------:R-:W-:Y:S02]  /*32b0*/  MOV R108, 0x32d0 ;  /* 0x000032d0006c7802 */ /* 0x000fe40000000f00 */
[----:B------:R-:W-:Y:S05]  /*32c0*/  CALL.REL.NOINC `($__internal_140_$__cuda_sm70_shflsync_bfly_p) ;  /* 0x0000009000007944 */ /* 0x000fea0003c00000 */
[----:B0-----:R-:W-:Y:S01]  /*32d0*/  HFMA2.MMA R116, -RZ, RZ, 0, 9.5367431640625e-07 ;  /* 0x00000010ff747435 */ /* 0x001fe200000001ff */
[----:B-1----:R-:W-:Y:S02]  /*32e0*/  MOV R115, R111 ;  /* 0x0000006f00737202 */ /* 0x002fe40000000f00 */
[----:B------:R-:W-:Y:S02]  /*32f0*/  MOV R111, R114 ;  /* 0x00000072006f7202 */ /* 0x000fe40000000f00 */
[----:B------:R-:W-:Y:S02]  /*3300*/  MOV R113, 0x1f ;  /* 0x0000001f00717802 */ /* 0x000fe40000000f00 */
[----:B------:R-:W-:-:S02]  /*3310*/  MOV R118, 0xffffffff ;  /* 0xffffffff00767802 */ /* 0x000fc40000000f00 */
[----:B------:R-:W-:Y:S02]  /*3320*/  MOV R108, 0x3340 ;  /* 0x00003340006c7802 */ /* 0x000fe40000000f00 */
[----:B------:R-:W-:Y:S05]  /*3330*/  CALL.REL.NOINC `($__internal_140_$__cuda_sm70_shflsync_bfly_p) ;  /* 0x0000002000007944 */ /* 0x000fea0003c00000 */
[----:B-1----:R-:W-:Y:S01]  /*3340*/  MOV R109, R111 ;  /* 0x0000006f006d7202 */ /* 0x002fe20000000f00 */
[----:B0-----:R-:W-:Y:S05]  /*3350*/  BRA `(.L_x_6942) ;  /* 0xffffe21000007947 */ /* 0x001fea000383ffff */
        .weak           $__internal_140_$__cuda_sm70_shflsync_bfly_p
        .type           $__internal_140_$__cuda_sm70_shflsync_bfly_p,@function
        .size           $__internal_140_$__cuda_sm70_shflsync_bfly_p,(.L_x_9870 - $__internal_140_$__cuda_sm70_shflsync_bfly_p)
$__internal_140_$__cuda_sm70_shflsync_bfly_p:
[----:B------:R-:W-:Y:S01]  /*3360*/  HFMA2.MMA R109, -RZ, RZ, 0, 0 ;  /* 0x00000000ff6d7435 */ /* 0x000fe200000001ff */
[----:B------:R-:W-:Y:S04]  /*3370*/  WARPSYNC R118 ;  /* 0x0000007600007348 */ /* 0x000fe80003800000 */
[----:B------:R0:W1:Y:S01]  /*3380*/  SHFL.BFLY PT, R111, R111, R116, R113 ;  /* 0x0c0000746f6f7389 */ /* 0x00006200000e0071 */
[----:B------:R-:W-:Y:S05]  /*3390*/  RET.REL.NODEC R108 `(_ZN10layer_norm13ln_bwd_kernelINS_13Kernel_traitsIf6__halffS2_fjLj768ELj1ELj4ELj1ELj16ENS_18Kernel_traits_baseILj768EfS2_fS2_fjLj128EEEEELb0ELb0ELb0ELb0EEEvNS_9BwdParamsE) ;  /* 0xffffcc606c007950 */ /* 0x000fea0003c3ffff */
.L_x_6943:
        /* <DEDUP_REMOVED lines=14> */
.L_x_9870:


//--------------------- .text._ZN10layer_norm13ln_bwd_kernelINS_13Kernel_traitsIf6__halffS2_fjLj768ELj1ELj4ELj1ELj16ENS_18Kernel_traits_baseILj768EfS2_fS2_fjLj128EEEEELb0ELb0ELb0ELb1EEEvNS_9BwdParamsE --------------------------
	.section	.text._ZN10layer_norm13ln_bwd_kernelINS_13Kernel_traitsIf6__halffS2_fjLj768ELj1ELj4ELj1ELj16ENS_18Kernel_traits_baseILj768EfS2_fS2_fjLj128EEEEELb0ELb0ELb0ELb1EEEvNS_9BwdParamsE,"ax",@progbits
	.sectioninfo	@"SHI_REGISTERS=168"
	.align	128
        .global         _ZN10layer_norm13ln_bwd_kernelINS_13Kernel_traitsIf6__halffS2_fjLj768ELj1ELj4ELj1ELj16ENS_18Kernel_traits_baseILj768EfS2_fS2_fjLj128EEEEELb0ELb0ELb0ELb1EEEvNS_9BwdParamsE
        .type           _ZN10layer_norm13ln_bwd_kernelINS_13Kernel_traitsIf6__halffS2_fjLj768ELj1ELj4ELj1ELj16ENS_18Kernel_traits_baseILj768EfS2_fS2_fjLj128EEEEELb0ELb0ELb0ELb1EEEvNS_9BwdParamsE,@function
        .size           _ZN10layer_norm13ln_bwd_kernelINS_13Kernel_traitsIf6__halffS2_fjLj768ELj1ELj4ELj1ELj16ENS_18Kernel_traits_baseILj768EfS2_fS2_fjLj128EEEEELb0ELb0ELb0ELb1EEEvNS_9BwdParamsE,(.L_x_9871 - _ZN10layer_norm13ln_bwd_kernelINS_13Kernel_traitsIf6__halffS2_fjLj768ELj1ELj4ELj1ELj16ENS_18Kernel_traits_baseILj768EfS2_fS2_fjLj128EEEEELb0ELb0ELb0ELb1EEEvNS_9BwdParamsE)
        .other          _ZN10layer_norm13ln_bwd_kernelINS_13Kernel_traitsIf6__halffS2_fjLj768ELj1ELj4ELj1ELj16ENS_18Kernel_traits_baseILj768EfS2_fS2_fjLj128EEEEELb0ELb0ELb0ELb1EEEvNS_9BwdParamsE,@"STO_CUDA_ENTRY STV_DEFAULT"
_ZN10layer_norm13ln_bwd_kernelINS_13Kernel_traitsIf6__halffS2_fjLj768ELj1ELj4ELj1ELj16ENS_18Kernel_traits_baseILj768EfS2_fS2_fjLj128EEEEELb0ELb0ELb0ELb1EEEvNS_9BwdParamsE:
.text._ZN10layer_norm13ln_bwd_kernelINS_13Kernel_traitsIf6__halffS2_fjLj768ELj1ELj4ELj1ELj16ENS_18Kernel_traits_baseILj768EfS2_fS2_fjLj128EEEEELb0ELb0ELb0ELb1EEEvNS_9BwdParamsE:
        /* <DEDUP_REMOVED lines=35> */
.L_x_6945:
        /* <DEDUP_REMOVED lines=25> */
[----:B------:R-:W-:Y:S01]  /*03c0*/  MOV R113, RZ ;  /* 0x000000ff00717202 */ /* 0x000fe20000000f00 */
        /* <DEDUP_REMOVED lines=9> */
[----:B------:R-:W-:Y:S01]  /*0460*/  CS2R R16, SRZ ;  /* 0x0000000000107805 */ /* 0x000fe2000001ff00 */
[----:B0-----:R-:W-:-:S02]  /*0470*/  CS2R R2, SRZ ;  /* 0x0000000000027805 */ /* 0x001fc4000001ff00 */
.L_x_6951:
[----:B------:R-:W-:Y:S01]  /*0480*/  ISETP.NE.U32.AND P0, PT, RZ, c[0x0][0x1c0], PT ;  /* 0x00007000ff007a0c */ /* 0x000fe20003f05070 */
[----:B------:R-:W-:Y:S01]  /*0490*/  IMAD R76, R0, c[0x0][0x168], RZ ;  /* 0x00005a00004c7a24 */ /* 0x000fe200078e02ff */
[----:B------:R-:W-:-:S02]  /*04a0*/  MOV R127, 0x4 ;  /* 0x00000004007f7802 */ /* 0x000fc40000000f00 */
[----:B------:R-:W-:Y:S02]  /*04b0*/  ISETP.NE.AND.EX P0, PT, RZ, c[0x0][0x1c4], PT, P0 ;  /* 0x00007100ff007a0c */ /* 0x000fe40003f05300 */
[----:B------:R-:W-:Y:S01]  /*04c0*/  SHF.R.S32.HI R77, RZ, 0x1f, R76 ;  /* 0x0000001fff4d7819 */ /* 0x000fe2000001144c */
[----:B------:R-:W-:Y:S01]  /*04d0*/  IMAD.WIDE R78, R0, R127, c[0x0][0x1a0] ;  /* 0x00006800004e7625 */ /* 0x000fe200078e027f */
[----:B------:R-:W-:Y:S02]  /*04e0*/  LOP3.LUT R146, R165, 0x1f, RZ, 0xc0, !PT ;  /* 0x0000001fa5927812 */ /* 0x000fe400078ec0ff */
[----:B------:R-:W-:Y:S02]  /*04f0*/  LEA.HI R77, R77, R76, RZ, 0x3 ;  /* 0x0000004c4d4d7211 */ /* 0x000fe400078f18ff */
[----:B------:R-:W-:Y:S01]  /*0500*/  SHF.R.S32.HI R81, RZ, 0x1f, R0 ;  /* 0x0000001fff517819 */ /* 0x000fe20000011400 */
[----:B------:R0:W2:Y:S01]  /*0510*/  LDG.E R149, [R78.64] ;  /* 0x000000044e957981 */ /* 0x0000a2000c1e1900 */
[----:B------:R-:W-:-:S02]  /*0520*/  LEA.HI.SX32 R146, R77, R146, 0x1d ;  /* 0x000000924d927211 */ /* 0x000fc400078feaff */
[----:B------:R-:W-:Y:S02]  /*0530*/  MOV R130, 0x20 ;  /* 0x0000002000827802 */ /* 0x000fe40000000f00 */
[----:B------:R-:W-:Y:S02]  /*0540*/  @P0 LEA R76, P1, R0, c[0x0][0x1c0], 0x1 ;  /* 0x00007000004c0a11 */ /* 0x000fe400078208ff */
[----:B------:R-:W-:Y:S01]  /*0550*/  MOV R105, 0x10 ;  /* 0x0000001000697802 */ /* 0x000fe20000000f00 */
[----:B------:R-:W-:Y:S01]  /*0560*/  IMAD.WIDE.U32 R84, R146, R130, c[0x0][0x188] ;  /* 0x0000620092547625 */ /* 0x000fe200078e0082 */
[----:B------:R-:W-:-:S03]  /*0570*/  @P0 LEA.HI.X R77, R0, c[0x0][0x1c4], R81, 0x1, P1 ;  /* 0x00007100004d0a11 */ /* 0x000fc600008f0c51 */
[C---:B------:R-:W-:Y:S01]  /*0580*/  IMAD.WIDE.U32 R80, R146.reuse, R105, c[0x0][0x208] ;  /* 0x0000820092507625 */ /* 0x040fe200078e0069 */
[C---:B------:R-:W-:Y:S01]  /*0590*/  IADD3 R134, R146.reuse, 0x20, RZ ;  /* 0x0000002092867810 */ /* 0x040fe20007ffe0ff */
[----:B------:R0:W3:Y:S01]  /*05a0*/  @P0 LDG.E.U16 R148, [R76.64] ;  /* 0x000000044c940981 */ /* 0x0000e2000c1e1500 */
[----:B------:R-:W-:Y:S01]  /*05b0*/  IADD3 R112, R146, 0x40, RZ ;  /* 0x0000004092707810 */ /* 0x000fe20007ffe0ff */
[----:B------:R-:W-:Y:S02]  /*05c0*/  IMAD.WIDE R126, R0, R127, c[0x0][0x1a8] ;  /* 0x00006a00007e7625 */ /* 0x000fe400078e027f */
[----:B------:R-:W4:Y:S02]  /*05d0*/  LDG.E.128 R80, [R80.64] ;  /* 0x0000000450507981 */ /* 0x000f24000c1e1d00 */
[C---:B------:R-:W-:Y:S02]  /*05e0*/  IMAD.WIDE.U32 R92, R134.reuse, R105, c[0x0][0x208] ;  /* 0x00008200865c7625 */ /* 0x040fe400078e0069 */
[----:B------:R1:W3:Y:S04]  /*05f0*/  LDG.E R147, [R126.64] ;  /* 0x000000047e937981 */ /* 0x0002e8000c1e1900 */
[----:B0-----:R0:W3:Y:S01]  /*0600*/  LDG.E.128 R76, [R84.64] ;  /* 0x00000004544c7981 */ /* 0x0010e2000c1e1d00 */
[----:B------:R-:W-:-:S03]  /*0610*/  IMAD.WIDE.U32 R96, R134, R130, c[0x0][0x188] ;  /* 0x0000620086607625 */ /* 0x000fc600078e0082 */
[----:B------:R-:W3:Y:S01]  /*0620*/  LDG.E.128 R92, [R92.64] ;  /* 0x000000045c5c7981 */ /* 0x000ee2000c1e1d00 */
[----:B------:R-:W-:-:S03]  /*0630*/  IMAD.WIDE.U32 R108, R112, R130, c[0x0][0x188] ;  /* 0x00006200706c7625 */ /* 0x000fc600078e0082 */
[----:B------:R1:W3:Y:S01]  /*0640*/  LDG.E.128 R88, [R96.64] ;  /* 0x0000000460587981 */ /* 0x0002e2000c1e1d00 */
[----:B------:R-:W-:-:S03]  /*0650*/  IMAD.WIDE.U32 R104, R112, R105, c[0x0][0x208] ;  /* 0x0000820070687625 */ /* 0x000fc600078e0069 */
[----:B0-----:R-:W3:Y:S04]  /*0660*/  LDG.E.128 R84, [R84.64+0x10] ;  /* 0x0000100454547981 */ /* 0x001ee8000c1e1d00 */
[----:B------:R0:W3:Y:S04]  /*0670*/  LDG.E.128 R100, [R108.64] ;  /* 0x000000046c647981 */ /* 0x0000e8000c1e1d00 */
[----:B-1----:R-:W3:Y:S04]  /*0680*/  LDG.E.128 R96, [R96.64+0x10] ;  /* 0x0000100460607981 */ /* 0x002ee8000c1e1d00 */
[----:B------:R-:W3:Y:S04]  /*0690*/  LDG.E.128 R104, [R104.64] ;  /* 0x0000000468687981 */ /* 0x000ee8000c1e1d00 */
[----:B0-----:R-:W3:Y:S01]  /*06a0*/  LDG.E.128 R108, [R108.64+0x10] ;  /* 0x000010046c6c7981 */ /* 0x001ee2000c1e1d00 */
[----:B------:R-:W-:Y:S01]  /*06b0*/  ISETP.NE.U32.AND P1, PT, RZ, c[0x0][0x218], PT ;  /* 0x00008600ff007a0c */ /* 0x000fe20003f25070 */
[----:B------:R-:W0:Y:S03]  /*06c0*/  LDC.U8 R150, c[0x0][0x1f0] ;  /* 0x00007c00ff967b82 */ /* 0x000e260000000000 */
        /* <DEDUP_REMOVED lines=13> */
[--C-:B----4-:R-:W-:Y:S02]  /*07a0*/  HADD2.F32 R129, -RZ, R80.reuse.H1_H1 ;  /* 0x30000050ff817230 */ /* 0x110fe40000004100 */
[----:B------:R-:W-:Y:S02]  /*07b0*/  HADD2.F32 R130, -RZ, R81.H1_H1 ;  /* 0x30000051ff827230 */ /* 0x000fe40000004100 */
[C---:B---3--:R-:W-:Y:S02]  /*07c0*/  FADD.FTZ R76, -R127.reuse, R76 ;  /* 0x0000004c7f4c7221 */ /* 0x048fe40000010100 */
[C---:B------:R-:W-:Y:S01]  /*07d0*/  FADD.FTZ R128, -R127.reuse, R79 ;  /* 0x0000004f7f807221 */ /* 0x040fe20000010100 */
[----:B------:R-:W-:Y:S01]  /*07e0*/  HADD2.F32 R79, -RZ, R80.H0_H0 ;  /* 0x20000050ff4f7230 */ /* 0x000fe20000004100 */
[----:B------:R-:W-:-:S02]  /*07f0*/  FADD.FTZ R77, -R127, R77 ;  /* 0x0000004d7f4d7221 */ /* 0x000fc40000010100 */
[----:B------:R-:W-:Y:S02]  /*0800*/  FADD.FTZ R78, -R127, R78 ;  /* 0x0000004e7f4e7221 */ /* 0x000fe40000010100 */
[----:B------:R-:W-:Y:S01]  /*0810*/  FMUL.FTZ R76, R147, R76 ;  /* 0x0000004c934c7220 */ /* 0x000fe20000410000 */
[----:B------:R-:W-:Y:S01]  /*0820*/  HADD2.F32 R80, -RZ, R81.H0_H0 ;  /* 0x20000051ff507230 */ /* 0x000fe20000004100 */
[----:B------:R-:W-:Y:S01]  /*0830*/  FADD.FTZ R84, -R127, R84 ;  /* 0x000000547f547221 */ /* 0x000fe20000010100 */
[----:B------:R-:W-:Y:S01]  /*0840*/  HADD2.F32 R81, -RZ, R82.H0_H0 ;  /* 0x20000052ff517230 */ /* 0x000fe20000004100 */
[C---:B------:R-:W-:Y:S02]  /*0850*/  FMUL.FTZ R77, R147.reuse, R77 ;  /* 0x0000004d934d7220 */ /* 0x040fe40000410000 */
[----:B------:R-:W-:Y:S02]  /*0860*/  FMUL.FTZ R78, R147, R78 ;  /* 0x0000004e934e7220 */ /* 0x000fe40000410000 */
[----:B------:R-:W-:-:S02]  /*0870*/  FADD.FTZ R113, R79, R113 ;  /* 0x000000714f717221 */ /* 0x000fc40000010000 */
[-C--:B------:R-:W-:Y:S02]  /*0880*/  FFMA.FTZ R16, R76, R79.reuse, R16 ;  /* 0x0000004f4c107223 */ /* 0x080fe40000010010 */
[----:B------:R-:W-:Y:S01]  /*0890*/  FMUL.FTZ R84, R147, R84 ;  /* 0x0000005493547220 */ /* 0x000fe20000410000 */
[----:B------:R-:W-:Y:S01]  /*08a0*/  @P0 HADD2.F32 R126, -RZ, R148.H0_H0 ;  /* 0x20000094ff7e0230 */ /* 0x000fe20000004100 */
[----:B------:R-:W-:Y:S01]  /*08b0*/  FMUL.FTZ R79, R40, R79 ;  /* 0x0000004f284f7220 */ /* 0x000fe20000410000 */
[--C-:B------:R-:W-:Y:S01]  /*08c0*/  HADD2.F32 R155, -RZ, R107.reuse.H0_H0 ;  /* 0x2000006bff9b7230 */ /* 0x100fe20000004100 */
[C---:B------:R-:W-:Y:S01]  /*08d0*/  FADD.FTZ R85, -R127.reuse, R85 ;  /* 0x000000557f557221 */ /* 0x040fe20000010100 */
[----:B------:R-:W-:Y:S01]  /*08e0*/  HADD2.F32 R157, -RZ, R107.H1_H1 ;  /* 0x3000006bff9d7230 */ /* 0x000fe20000004100 */
        /* <DEDUP_REMOVED lines=23> */
[----:B------:R-:W-:Y:S02]  /*0a60*/  FADD.FTZ R118, R81, R118 ;  /* 0x0000007651767221 */ /* 0x000fe40000010000 */
[-C--:B------:R-:W-:Y:S02]  /*0a70*/  FFMA.FTZ R119, R84, R81.reuse, R119 ;  /* 0x0000005154777223 */ /* 0x080fe40000010077 */
[----:B------:R-:W-:-:S02]  /*0a80*/  FMUL.FTZ R127, R36, R81 ;  /* 0x00000051247f7220 */ /* 0x000fc40000410000 */
        /* <DEDUP_REMOVED lines=16> */
[----:B------:R-:W-:Y:S02]  /*0b90*/  FADD.FTZ R120, R131, R120 ;  /* 0x0000007883787221 */ /* 0x000fe40000010000 */
[----:B------:R-:W-:Y:S02]  /*0ba0*/  FMUL.FTZ R86, R147, R86 ;  /* 0x0000005693567220 */ /* 0x000fe40000410000 */
[-C--:B------:R-:W-:Y:S02]  /*0bb0*/  FFMA.FTZ R121, R85, R131.reuse, R121 ;  /* 0x0000008355797223 */ /* 0x080fe40000010079 */
[----:B------:R-:W-:-:S02]  /*0bc0*/  FMUL.FTZ R131, R37, R131 ;  /* 0x0000008325837220 */ /* 0x000fc40000410000 */
[----:B------:R-:W-:Y:S02]  /*0bd0*/  FADD.FTZ R80, R80, R127 ;  /* 0x0000007f50507221 */ /* 0x000fe40000010000 */
[----:B------:R-:W-:Y:S01]  /*0be0*/  FFMA.FTZ R156, R84, R127, R81 ;  /* 0x0000007f549c7223 */ /* 0x000fe20000010051 */
[----:B------:R-:W-:Y:S01]  /*0bf0*/  HADD2.F32 R83, -RZ, R83.H1_H1 ;  /* 0x30000053ff537230 */ /* 0x000fe20000004100 */
[----:B------:R-:W-:Y:S02]  /*0c00*/  FADD.FTZ R122, R82, R122 ;  /* 0x0000007a527a7221 */ /* 0x000fe40000010000 */
[----:B------:R-:W-:Y:S02]  /*0c10*/  FMUL.FTZ R87, R147, R87 ;  /* 0x0000005793577220 */ /* 0x000fe40000410000 */
[-C--:B------:R-:W-:Y:S02]  /*0c20*/  FFMA.FTZ R123, R86, R82.reuse, R123 ;  /* 0x00000052567b7223 */ /* 0x080fe4000001007b */
[----:B------:R-:W-:-:S02]  /*0c30*/  FMUL.FTZ R82, R38, R82 ;  /* 0x0000005226527220 */ /* 0x000fc40000410000 */
[----:B------:R-:W-:Y:S02]  /*0c40*/  FADD.FTZ R81, R80, R131 ;  /* 0x0000008350517221 */ /* 0x000fe40000010000 */
[----:B------:R-:W-:Y:S01]  /*0c50*/  FFMA.FTZ R159, R85, R131, R156 ;  /* 0x00000083559f7223 */ /* 0x000fe2000001009c */
[----:B------:R-:W-:Y:S01]  /*0c60*/  HADD2.F32 R91, -RZ, R92.H0_H0 ;  /* 0x2000005cff5b7230 */ /* 0x000fe20000004100 */
[----:B------:R-:W-:Y:S02]  /*0c70*/  FADD.FTZ R124, R83, R124 ;  /* 0x0000007c537c7221 */ /* 0x000fe40000010000 */
[-C--:B------:R-:W-:Y:S02]  /*0c80*/  FFMA.FTZ R14, R87, R83.reuse, R14 ;  /* 0x00000053570e7223 */ /* 0x080fe4000001000e */
[----:B------:R-:W-:Y:S02]  /*0c90*/  FMUL.FTZ R88, R147, R88 ;  /* 0x0000005893587220 */ /* 0x000fe40000410000 */
[----:B------:R-:W-:-:S02]  /*0ca0*/  FMUL.FTZ R83, R39, R83 ;  /* 0x0000005327537220 */ /* 0x000fc40000410000 */
[----:B------:R-:W-:Y:S02]  /*0cb0*/  FADD.FTZ R80, R81, R82 ;  /* 0x0000005251507221 */ /* 0x000fe40000010000 */
[----:B------:R-:W-:Y:S01]  /*0cc0*/  FFMA.FTZ R156, R86, R82, R159 ;  /* 0x00000052569c7223 */ /* 0x000fe2000001009f */
[----:B------:R-:W-:Y:S01]  /*0cd0*/  HADD2.F32 R149, -RZ, R92.H1_H1 ;  /* 0x3000005cff957230 */ /* 0x000fe20000004100 */
[----:B------:R-:W-:Y:S02]  /*0ce0*/  FMUL.FTZ R89, R147, R89 ;  /* 0x0000005993597220 */ /* 0x000fe40000410000 */
[----:B------:R-:W-:Y:S02]  /*0cf0*/  FADD.FTZ R135, R91, R135 ;  /* 0x000000875b877221 */ /* 0x000fe40000010000 */
[-C--:B------:R-:W-:Y:S02]  /*0d00*/  FFMA.FTZ R12, R88, R91.reuse, R12 ;  /* 0x0000005b580c7223 */ /* 0x080fe4000001000c */
[----:B------:R-:W-:-:S02]  /*0d10*/  FMUL.FTZ R91, R32, R91 ;  /* 0x0000005b205b7220 */ /* 0x000fc40000410000 */
[----:B------:R-:W-:Y:S02]  /*0d20*/  FADD.FTZ R80, R80, R83 ;  /* 0x0000005350507221 */ /* 0x000fe40000010000 */
[----:B------:R-:W-:Y:S01]  /*0d30*/  FFMA.FTZ R156, R87, R83, R156 ;  /* 0x00000053579c7223 */ /* 0x000fe2000001009c */
[----:B------:R-:W-:Y:S01]  /*0d40*/  HADD2.F32 R92, -RZ, R93.H0_H0 ;  /* 0x2000005dff5c7230 */ /* 0x000fe20000004100 */
[----:B------:R-:W-:Y:S02]  /*0d50*/  FMUL.FTZ R90, R147, R90 ;  /* 0x0000005a935a7220 */ /* 0x000fe40000410000 */
[----:B------:R-:W-:Y:S02]  /*0d60*/  FADD.FTZ R125, R149, R125 ;  /* 0x0000007d957d7221 */ /* 0x000fe40000010000 */
[-C--:B------:R-:W-:Y:S02]  /*0d70*/  FFMA.FTZ R13, R89, R149.reuse, R13 ;  /* 0x00000095590d7223 */ /* 0x080fe4000001000d */
        /* <DEDUP_REMOVED lines=19> */
[----:B------:R-:W-:Y:S02]  /*0eb0*/  FFMA.FTZ R10, R96, R93, R10 ;  /* 0x0000005d600a7223 */ /* 0x000fe4000001000a */
[----:B------:R-:W-:Y:S02]  /*0ec0*/  FMUL.FTZ R97, R147, R97 ;  /* 0x0000006193617220 */ /* 0x000fe40000410000 */
        /* <DEDUP_REMOVED lines=80> */
.L_x_6952:
        /* <DEDUP_REMOVED lines=18> */
.L_x_6953:
        /* <DEDUP_REMOVED lines=43> */
[C---:B------:R-:W-:Y:S02]  /*17a0*/  FMUL.FTZ R81, R147.reuse, R76 ;  /* 0x0000004c93517220 */ /* 0x040fe40000410000 */
[----:B------:R-:W-:Y:S02]  /*17b0*/  FMUL.FTZ R158, R147, R158 ;  /* 0x0000009e939e7220 */ /* 0x000fe40000410000 */
[----:B------:R-:W-:Y:S02]  /*17c0*/  FADD.FTZ R82, R82, -R85 ;  /* 0x8000005552527221 */ /* 0x000fe40000010000 */
[----:B------:R-:W-:-:S02]  /*17d0*/  FADD.FTZ R108, R104, -R101 ;  /* 0x80000065686c7221 */ /* 0x000fc40000010000 */
[C---:B------:R-:W-:Y:S02]  /*17e0*/  FMUL.FTZ R83, R147.reuse, R78 ;  /* 0x0000004e93537220 */ /* 0x040fe40000410000 */
[----:B------:R-:W-:Y:S02]  /*17f0*/  FMUL.FTZ R130, R147, R130 ;  /* 0x0000008293827220 */ /* 0x000fe40000410000 */
[----:B------:R-:W-:Y:S02]  /*1800*/  FADD.FTZ R100, R105, -R100 ;  /* 0x8000006469647221 */ /* 0x000fe40000010000 */
[C---:B------:R-:W-:Y:S02]  /*1810*/  FMUL.FTZ R85, R147.reuse, R84 ;  /* 0x0000005493557220 */ /* 0x040fe40000410000 */
[----:B------:R-:W-:Y:S02]  /*1820*/  FMUL.FTZ R128, R147, R128 ;  /* 0x0000008093807220 */ /* 0x000fe40000410000 */
[----:B-----5:R-:W-:-:S02]  /*1830*/  @P0 FADD.FTZ R81, R44, R81 ;  /* 0x000000512c510221 */ /* 0x020fc40000010000 */
[----:B------:R-:W-:Y:S02]  /*1840*/  @P0 FADD.FTZ R158, R45, R158 ;  /* 0x0000009e2d9e0221 */ /* 0x000fe40000010000 */
[----:B------:R-:W-:Y:S02]  /*1850*/  FADD.FTZ R80, R151, -R90 ;  /* 0x8000005a97507221 */ /* 0x000fe40000010000 */
[----:B------:R-:W-:Y:S02]  /*1860*/  FMUL.FTZ R110, R147, R108 ;  /* 0x0000006c936e7220 */ /* 0x000fe40000410000 */
[----:B------:R-:W-:Y:S02]  /*1870*/  @P0 FADD.FTZ R83, R46, R83 ;  /* 0x000000532e530221 */ /* 0x000fe40000010000 */
[----:B------:R-:W-:Y:S02]  /*1880*/  @P0 FADD.FTZ R130, R47, R130 ;  /* 0x000000822f820221 */ /* 0x000fe40000010000 */
[----:B------:R-:W-:-:S02]  /*1890*/  FMUL.FTZ R108, R147, R100 ;  /* 0x00000064936c7220 */ /* 0x000fc40000410000 */
[----:B------:R-:W-:Y:S02]  /*18a0*/  @P0 FADD.FTZ R85, R48, R85 ;  /* 0x0000005530550221 */ /* 0x000fe40000010000 */
[----:B------:R-:W-:Y:S02]  /*18b0*/  @P0 FADD.FTZ R128, R49, R128 ;  /* 0x0000008031800221 */ /* 0x000fe40000010000 */
[----:B------:R-:W-:Y:S01]  /*18c0*/  FADD.FTZ R92, R92, -R87 ;  /* 0x800000575c5c7221 */ /* 0x000fe20000010000 */
[----:B------:R-:W-:Y:S01]  /*18d0*/  SEL R84, R85, R72, P2 ;  /* 0x0000004855547207 */ /* 0x000fe20001000000 */
[C---:B------:R-:W-:Y:S02]  /*18e0*/  FMUL.FTZ R100, R147.reuse, R77 ;  /* 0x0000004d93647220 */ /* 0x040fe40000410000 */
[----:B------:R-:W-:Y:S01]  /*18f0*/  FMUL.FTZ R87, R147, R82 ;  /* 0x0000005293577220 */ /* 0x000fe20000410000 */
[----:B------:R-:W-:Y:S01]  /*1900*/  SEL R82, R83, R70, P2 ;  /* 0x0000004653527207 */ /* 0x000fe20001000000 */
[----:B------:R-:W-:-:S02]  /*1910*/  FMUL.FTZ R90, R147, R86 ;  /* 0x00000056935a7220 */ /* 0x000fc40000410000 */
[-C--:B------:R-:W-:Y:S02]  /*1920*/  FMUL.FTZ R76, R81, R126.reuse ;  /* 0x0000007e514c7220 */ /* 0x080fe40000410000 */
[----:B------:R-:W-:Y:S02]  /*1930*/  FMUL.FTZ R77, R158, R126 ;  /* 0x0000007e9e4d7220 */ /* 0x000fe40000410000 */
[----:B------:R-:W-:Y:S02]  /*1940*/  FADD.FTZ R88, R91, -R88 ;  /* 0x800000585b587221 */ /* 0x000fe40000010000 */
[----:B------:R-:W-:Y:S01]  /*1950*/  FMUL.FTZ R104, R147, R80 ;  /* 0x0000005093687220 */ /* 0x000fe20000410000 */
[----:B------:R-:W-:Y:S01]  /*1960*/  F2FP.PACK_AB R76, R77, R76 ;  /* 0x0000004c4d4c723e */ /* 0x000fe200000000ff */
[-C--:B------:R-:W-:Y:S01]  /*1970*/  FMUL.FTZ R78, R83, R126.reuse ;  /* 0x0000007e534e7220 */ /* 0x080fe20000410000 */
[C---:B------:R-:W-:Y:S01]  /*1980*/  SEL R83, R130.reuse, R71, P2 ;  /* 0x0000004782537207 */ /* 0x040fe20001000000 */
[----:B------:R-:W-:-:S02]  /*1990*/  FMUL.FTZ R79, R130, R126 ;  /* 0x0000007e824f7220 */ /* 0x000fc40000410000 */
[-C--:B------:R-:W-:Y:S01]  /*19a0*/  FMUL.FTZ R80, R85, R126.reuse ;  /* 0x0000007e55507220 */ /* 0x080fe20000410000 */
[C---:B------:R-:W-:Y:S01]  /*19b0*/  SEL R85, R128.reuse, R73, P2 ;  /* 0x0000004980557207 */ /* 0x040fe20001000000 */
[----:B------:R-:W-:Y:S01]  /*19c0*/  FMUL.FTZ R91, R128, R126 ;  /* 0x0000007e805b7220 */ /* 0x000fe20000410000 */
[----:B------:R-:W-:Y:S01]  /*19d0*/  F2FP.PACK_AB R77, R79, R78 ;  /* 0x0000004e4f4d723e */ /* 0x000fe200000000ff */
[----:B------:R-:W-:Y:S02]  /*19e0*/  @P0 FADD.FTZ R87, R50, R87 ;  /* 0x0000005732570221 */ /* 0x000fe40000010000 */
[----:B------:R-:W-:Y:S01]  /*19f0*/  @P0 FADD.FTZ R90, R51, R90 ;  /* 0x0000005a335a0221 */ /* 0x000fe20000010000 */
[----:B------:R-:W-:Y:S01]  /*1a00*/  F2FP.PACK_AB R78, R91, R80 ;  /* 0x000000505b4e723e */ /* 0x000fe200000000ff */
[C---:B------:R-:W-:Y:S01]  /*1a10*/  FMUL.FTZ R79, R87.reuse, R126 ;  /* 0x0000007e574f7220 */ /* 0x040fe20000410000 */
[----:B------:R-:W-:Y:S01]  /*1a20*/  SEL R86, R87, R74, P2 ;  /* 0x0000004a57567207 */ /* 0x000fe20001000000 */
[C---:B------:R-:W-:Y:S01]  /*1a30*/  FMUL.FTZ R80, R90.reuse, R126 ;  /* 0x0000007e5a507220 */ /* 0x040fe20000410000 */
[----:B------:R-:W-:Y:S01]  /*1a40*/  SEL R87, R90, R75, P2 ;  /* 0x0000004b5a577207 */ /* 0x000fe20001000000 */
[----:B------:R-:W-:Y:S01]  /*1a50*/  FADD.FTZ R96, R93, -R96 ;  /* 0x800000605d607221 */ /* 0x000fe20000010000 */
[----:B------:R-:W-:Y:S01]  /*1a60*/  @P1 MOV R93, 0x20 ;  /* 0x00000020005d1802 */ /* 0x000fe20000000f00 */
[----:B------:R-:W-:Y:S01]  /*1a70*/  FADD.FTZ R94, R94, -R97 ;  /* 0x800000615e5e7221 */ /* 0x000fe20000010000 */
[----:B------:R-:W-:Y:S01]  /*1a80*/  @P1 MOV R97, 0x20 ;  /* 0x0000002000611802 */ /* 0x000fe20000000f00 */
[----:B------:R-:W-:Y:S01]  /*1a90*/  FADD.FTZ R152, R152, -R99 ;  /* 0x8000006398987221 */ /* 0x000fe20000010000 */
[----:B------:R-:W-:Y:S01]  /*1aa0*/  HFMA2.MMA R99, -RZ, RZ, 0, 9.5367431640625e-07 ;  /* 0x00000010ff637435 */ /* 0x000fe200000001ff */
[----:B------:R-:W-:Y:S01]  /*1ab0*/  FADD.FTZ R160, R149, -R160 ;  /* 0x800000a095a07221 */ /* 0x000fe20000010000 */
[----:B------:R-:W-:Y:S01]  /*1ac0*/  F2FP.PACK_AB R79, R80, R79 ;  /* 0x0000004f504f723e */ /* 0x000fe200000000ff */
[----:B------:R-:W-:Y:S01]  /*1ad0*/  FADD.FTZ R150, R150, -R89 ;  /* 0x8000005996967221 */ /* 0x000fe20000010000 */
[----:B------:R-:W-:Y:S01]  /*1ae0*/  SEL R80, R81, R68, P2 ;  /* 0x0000004451507207 */ /* 0x000fe20001000000 */
[----:B------:R-:W-:Y:S01]  /*1af0*/  FMUL.FTZ R107, R147, R96 ;  /* 0x00000060936b7220 */ /* 0x000fe20000410000 */
[----:B------:R-:W-:Y:S01]  /*1b00*/  SEL R81, R158, R69, P2 ;  /* 0x000000459e517207 */ /* 0x000fe20001000000 */
[----:B------:R-:W-:-:S02]  /*1b10*/  FADD.FTZ R102, R153, -R102 ;  /* 0x8000006699667221 */ /* 0x000fc40000010000 */
[----:B------:R-:W-:Y:S02]  /*1b20*/  FADD.FTZ R148, R106, -R109 ;  /* 0x8000006d6a947221 */ /* 0x000fe40000010000 */
[----:B------:R-:W-:Y:S02]  /*1b30*/  FMUL.FTZ R89, R147, R88 ;  /* 0x0000005893597220 */ /* 0x000fe40000410000 */
[----:B------:R-:W-:Y:S02]  /*1b40*/  FADD.FTZ R98, R95, -R98 ;  /* 0x800000625f627221 */ /* 0x000fe40000010000 */
[----:B------:R-:W-:Y:S02]  /*1b50*/  FADD.FTZ R154, R154, -R103 ;  /* 0x800000679a9a7221 */ /* 0x000fe40000010000 */
[C---:B------:R-:W-:Y:S02]  /*1b60*/  FMUL.FTZ R160, R147.reuse, R160 ;  /* 0x000000a093a07220 */ /* 0x040fe40000410000 */
[----:B------:R-:W-:-:S02]  /*1b70*/  FMUL.FTZ R109, R147, R92 ;  /* 0x0000005c936d7220 */ /* 0x000fc40000410000 */
[----:B------:R-:W-:Y:S02]  /*1b80*/  FMUL.FTZ R106, R147, R150 ;  /* 0x00000096936a7220 */ /* 0x000fe40000410000 */
[----:B------:R-:W-:-:S04]  /*1b90*/  @P1 IMAD.WIDE.U32 R96, R146, R97, c[0x0][0x258] ;  /* 0x0000960092601625 */ /* 0x000fc800078e0061 */
[----:B------:R-:W-:Y:S01]  /*1ba0*/  @P0 FADD.FTZ R107, R56, R107 ;  /* 0x0000006b386b0221 */ /* 0x000fe20000010000 */
[----:B------:R-:W-:Y:S01]  /*1bb0*/  @P1 STG.E.128 [R96.64], R80 ;  /* 0x0000005060001986 */ /* 0x000fe2000c101d04 */
[----:B------:R-:W-:Y:S02]  /*1bc0*/  @P0 FADD.FTZ R104, R57, R104 ;  /* 0x0000006839680221 */ /* 0x000fe40000010000 */
[----:B------:R-:W-:Y:S01]  /*1bd0*/  FADD.FTZ R156, R155, -R156 ;  /* 0x8000009c9b9c7221 */ /* 0x000fe20000010000 */
[----:B------:R0:W-:Y:S01]  /*1be0*/  @P1 STG.E.128 [R96.64+0x10], R84 ;  /* 0x0000105460001986 */ /* 0x0001e2000c101d04 */
[C---:B------:R-:W-:Y:S02]  /*1bf0*/  FMUL.FTZ R111, R147.reuse, R102 ;  /* 0x00000066936f7220 */ /* 0x040fe40000410000 */
[----:B------:R-:W-:Y:S02]  /*1c00*/  @P0 FADD.FTZ R89, R52, R89 ;  /* 0x0000005934590221 */ /* 0x000fe40000010000 */
[----:B------:R-:W-:-:S02]  /*1c10*/  FMUL.FTZ R103, R147, R94 ;  /* 0x0000005e93677220 */ /* 0x000fc40000410000 */
[----:B------:R-:W-:Y:S01]  /*1c20*/  FMUL.FTZ R98, R147, R98 ;  /* 0x0000006293627220 */ /* 0x000fe20000410000 */
[----:B------:R-:W-:Y:S01]  /*1c30*/  SEL R88, R89, R68, P2 ;  /* 0x0000004459587207 */ /* 0x000fe20001000000 */
        /* <DEDUP_REMOVED lines=24> */
[----:B0-----:R-:W-:Y:S01]  /*1dc0*/  F2FP.PACK_AB R78, R81, R80 ;  /* 0x00000050514e723e */ /* 0x001fe200000000ff */
        /* <DEDUP_REMOVED lines=29> */
[-C--:B------:R-:W-:Y:S01]  /*1fa0*/  FMUL.FTZ R87, R101, R126.reuse ;  /* 0x0000007e65577220 */ /* 0x080fe20000410000 */
        /* <DEDUP_REMOVED lines=19> */
.L_x_6950:
[----:B------:R-:W-:Y:S05]  /*20e0*/  BSYNC B1 ;  /* 0x0000000000017941 */ /* 0x000fea0003800000 */
.L_x_6947:
        /* <DEDUP_REMOVED lines=43> */
.L_x_6946:
[----:B------:R-:W-:Y:S05]  /*23a0*/  BSYNC B0 ;  /* 0x0000000000007941 */ /* 0x000fea0003800000 */
.L_x_6944:
        /* <DEDUP_REMOVED lines=31> */
[----:B------:R-:W-:Y:S01]  /*25a0*/  LDS R34, [R165.X4+0x2200] ;  /* 0x00220000a5227984 */ /* 0x000fe20000004800 */
[----:B----4-:R-:W-:-:S03]  /*25b0*/  FADD.FTZ R3, R3, R24 ;  /* 0x0000001803037221 */ /* 0x010fc60000010000 */
[----:B------:R-:W3:Y:S01]  /*25c0*/  LDS R35, [R165.X4+0x2400] ;  /* 0x00240000a5237984 */ /* 0x000ee20000004800 */
[----:B-----5:R-:W-:-:S03]  /*25d0*/  FADD.FTZ R16, R16, R25 ;  /* 0x0000001910107221 */ /* 0x020fc60000010000 */
[----:B------:R-:W4:Y:S01]  /*25e0*/  LDS R24, [R165.X4+0x1600] ;  /* 0x00160000a5187984 */ /* 0x000f220000004800 */
        /* <DEDUP_REMOVED lines=14> */
[----:B------:R-:W2:Y:S04]  /*26d0*/  LDS R44, [R165.X4+0x2e00] ;  /* 0x002e0000a52c7984 */ /* 0x000ea80000004800 */
[----:B------:R-:W-:Y:S01]  /*26e0*/  BAR.SYNC.DEFER_BLOCKING 0x0 ;  /* 0x0000000000007b1d */ /* 0x000fe20000010000 */
[----:B---3--:R-:W-:Y:S02]  /*26f0*/  FADD.FTZ R35, R2, R35 ;  /* 0x0000002302237221 */ /* 0x008fe40000010000 */
        /* <DEDUP_REMOVED lines=16> */
[----:B0-----:R-:W-:Y:S01]  /*2800*/  FADD.FTZ R7, R3, R40 ;  /* 0x0000002803077221 */ /* 0x001fe20000010000 */
        /* <DEDUP_REMOVED lines=69> */
.L_x_6948:
[----:B------:R-:W-:Y:S01]  /*2c60*/  HFMA2.MMA R157, -RZ, RZ, 0, 5.9604644775390625e-08 ;  /* 0x00000001ff9d7435 */ /* 0x000fe200000001ff */
[----:B------:R-:W-:-:S02]  /*2c70*/  MOV R81, R159 ;  /* 0x0000009f00517202 */ /* 0x000fc40000000f00 */
[----:B------:R-:W-:-:S03]  /*2c80*/  MOV R80, 0x2ca0 ;  /* 0x00002ca000507802 */ /* 0x000fc60000000f00 */
[----:B-----5:R-:W-:Y:S05]  /*2c90*/  CALL.REL.NOINC `($__internal_141_$__cuda_sm70_shflsync_bfly_p) ;  /* 0x0000033000007944 */ /* 0x020fea0003c00000 */
[----:B-1----:R-:W-:Y:S01]  /*2ca0*/  MOV R160, R157 ;  /* 0x0000009d00a07202 */ /* 0x002fe20000000f00 */
[----:B0-2--5:R-:W-:Y:S05]  /*2cb0*/  BRA `(.L_x_6952) ;  /* 0xffffe71000007947 */ /* 0x025fea000383ffff */
.L_x_6949:
[----:B------:R-:W-:Y:S01]  /*2cc0*/  HFMA2.MMA R157, -RZ, RZ, 0, 5.9604644775390625e-08 ;  /* 0x00000001ff9d7435 */ /* 0x000fe200000001ff */
[----:B------:R-:W-:Y:S02]  /*2cd0*/  MOV R81, R158 ;  /* 0x0000009e00517202 */ /* 0x000fe40000000f00 */
[----:B------:R-:W-:-:S03]  /*2ce0*/  MOV R80, 0x2d00 ;  /* 0x00002d0000507802 */ /* 0x000fc60000000f00 */
[----:B01---5:R-:W-:Y:S05]  /*2cf0*/  CALL.REL.NOINC `($__internal_141_$__cuda_sm70_shflsync_bfly_p) ;  /* 0x000002d000007944 */ /* 0x023fea0003c00000 */
[----:B------:R-:W-:Y:S01]  /*2d00*/  FADD.FTZ R159, R159, R160 ;  /* 0x000000a09f9f7221 */ /* 0x000fe20000010000 */
[----:B------:R-:W-:Y:S01]  /*2d10*/  MOV R80, 0x2d60 ;  /* 0x00002d6000507802 */ /* 0x000fe20000000f00 */
[----:B-1----:R-:W-:Y:S01]  /*2d20*/  FADD.FTZ R158, R158, R157 ;  /* 0x0000009d9e9e7221 */ /* 0x002fe20000010000 */
[----:B------:R-:W-:Y:S02]  /*2d30*/  MOV R157, 0x2 ;  /* 0x00000002009d7802 */ /* 0x000fe40000000f00 */
[----:B------:R-:W-:Y:S02]  /*2d40*/  MOV R81, R159 ;  /* 0x0000009f00517202 */ /* 0x000fe40000000f00 */
[----:B0-2--5:R-:W-:Y:S05]  /*2d50*/  CALL.REL.NOINC `($__internal_141_$__cuda_sm70_shflsync_bfly_p) ;  /* 0x0000027000007944 */ /* 0x025fea0003c00000 */
[----:B-1----:R-:W-:Y:S01]  /*2d60*/  MOV R160, R157 ;  /* 0x0000009d00a07202 */ /* 0x002fe20000000f00 */
[----:B------:R-:W-:Y:S01]  /*2d70*/  HFMA2.MMA R157, -RZ, RZ, 0, 1.1920928955078125e-07 ;  /* 0x00000002ff9d7435 */ /* 0x000fe200000001ff */
[----:B------:R-:W-:-:S02]  /*2d80*/  MOV R81, R158 ;  /* 0x0000009e00517202 */ /* 0x000fc40000000f00 */
[----:B------:R-:W-:-:S03]  /*2d90*/  MOV R80, 0x2db0 ;  /* 0x00002db000507802 */ /* 0x000fc60000000f00 */
[----:B0-2--5:R-:W-:Y:S05]  /*2da0*/  CALL.REL.NOINC `($__internal_141_$__cuda_sm70_shflsync_bfly_p) ;  /* 0x0000022000007944 */ /* 0x025fea0003c00000 */
[----:B------:R-:W-:Y:S01]  /*2db0*/  FADD.FTZ R159, R160, R159 ;  /* 0x0000009fa09f7221 */ /* 0x000fe20000010000 */
[----:B------:R-:W-:Y:S01]  /*2dc0*/  MOV R80, 0x2e10 ;  /* 0x00002e1000507802 */ /* 0x000fe20000000f00 */
[----:B-1----:R-:W-:Y:S01]  /*2dd0*/  FADD.FTZ R158, R158, R157 ;  /* 0x0000009d9e9e7221 */ /* 0x002fe20000010000 */
[----:B------:R-:W-:Y:S02]  /*2de0*/  MOV R157, 0x4 ;  /* 0x00000004009d7802 */ /* 0x000fe40000000f00 */
[----:B------:R-:W-:Y:S02]  /*2df0*/  MOV R81, R159 ;  /* 0x0000009f00517202 */ /* 0x000fe40000000f00 */
[----:B0-2--5:R-:W-:Y:S05]  /*2e00*/  CALL.REL.NOINC `($__internal_141_$__cuda_sm70_shflsync_bfly_p) ;  /* 0x000001c000007944 */ /* 0x025fea0003c00000 */
[----:B-1----:R-:W-:Y:S01]  /*2e10*/  MOV R160, R157 ;  /* 0x0000009d00a07202 */ /* 0x002fe20000000f00 */
[----:B------:R-:W-:Y:S01]  /*2e20*/  HFMA2.MMA R157, -RZ, RZ, 0, 2.384185791015625e-07 ;  /* 0x00000004ff9d7435 */ /* 0x000fe200000001ff */
[----:B------:R-:W-:Y:S02]  /*2e30*/  MOV R81, R158 ;  /* 0x0000009e00517202 */ /* 0x000fe40000000f00 */
[----:B------:R-:W-:-:S03]  /*2e40*/  MOV R80, 0x2e60 ;  /* 0x00002e6000507802 */ /* 0x000fc60000000f00 */
[----:B0-2--5:R-:W-:Y:S05]  /*2e50*/  CALL.REL.NOINC `($__internal_141_$__cuda_sm70_shflsync_bfly_p) ;  /* 0x0000017000007944 */ /* 0x025fea0003c00000 */
[----:B------:R-:W-:Y:S01]  /*2e60*/  FADD.FTZ R159, R160, R159 ;  /* 0x0000009fa09f7221 */ /* 0x000fe20000010000 */
[----:B------:R-:W-:Y:S01]  /*2e70*/  MOV R80, 0x2ec0 ;  /* 0x00002ec000507802 */ /* 0x000fe20000000f00 */
[----:B-1----:R-:W-:Y:S01]  /*2e80*/  FADD.FTZ R158, R158, R157 ;  /* 0x0000009d9e9e7221 */ /* 0x002fe20000010000 */
[----:B------:R-:W-:-:S02]  /*2e90*/  MOV R157, 0x8 ;  /* 0x00000008009d7802 */ /* 0x000fc40000000f00 */
[----:B------:R-:W-:Y:S02]  /*2ea0*/  MOV R81, R159 ;  /* 0x0000009f00517202 */ /* 0x000fe40000000f00 */
[----:B0-2--5:R-:W-:Y:S05]  /*2eb0*/  CALL.REL.NOINC `($__internal_141_$__cuda_sm70_shflsync_bfly_p) ;  /* 0x0000011000007944 */ /* 0x025fea0003c00000 */
[----:B-1----:R-:W-:Y:S01]  /*2ec0*/  MOV R160, R157 ;  /* 0x0000009d00a07202 */ /* 0x002fe20000000f00 */
[----:B------:R-:W-:Y:S01]  /*2ed0*/  HFMA2.MMA R157, -RZ, RZ, 0, 4.76837158203125e-07 ;  /* 0x00000008ff9d7435 */ /* 0x000fe200000001ff */
[----:B------:R-:W-:Y:S02]  /*2ee0*/  MOV R81, R158 ;  /* 0x0000009e00517202 */ /* 0x000fe40000000f00 */
        /* <DEDUP_REMOVED lines=9> */
[----:B------:R-:W-:Y:S01]  /*2f80*/  HFMA2.MMA R157, -RZ, RZ, 0, 9.5367431640625e-07 ;  /* 0x00000010ff9d7435 */ /* 0x000fe200000001ff */
[----:B------:R-:W-:-:S02]  /*2f90*/  MOV R81, R158 ;  /* 0x0000009e00517202 */ /* 0x000fc40000000f00 */
[----:B------:R-:W-:-:S03]  /*2fa0*/  MOV R80, 0x2fc0 ;  /* 0x00002fc000507802 */ /* 0x000fc60000000f00 */
[----:B0-2--5:R-:W-:Y:S05]  /*2fb0*/  CALL.REL.NOINC `($__internal_141_$__cuda_sm70_shflsync_bfly_p) ;  /* 0x0000001000007944 */ /* 0x025fea0003c00000 */
[----:B012--5:R-:W-:Y:S05]  /*2fc0*/  BRA `(.L_x_6953) ;  /* 0xffffe52000007947 */ /* 0x027fea000383ffff */
        .weak           $__internal_141_$__cuda_sm70_shflsync_bfly_p
        .type           $__internal_141_$__cuda_sm70_shflsync_bfly_p,@function
        .size           $__internal_141_$__cuda_sm70_shflsync_bfly_p,(.L_x_9871 - $__internal_141_$__cuda_sm70_shflsync_bfly_p)
$__internal_141_$__cuda_sm70_shflsync_bfly_p:
        /* <DEDUP_REMOVED lines=8> */
[----:B------:R-:W-:Y:S05]  /*3050*/  RET.REL.NODEC R80 `(_ZN10layer_norm13ln_bwd_kernelINS_13Kernel_traitsIf6__halffS2_fjLj768ELj1ELj4ELj1ELj16ENS_18Kernel_traits_baseILj768EfS2_fS2_fjLj128EEEEELb0ELb0ELb0ELb1EEEvNS_9BwdParamsE) ;  /* 0xffffcfa050007950 */ /* 0x000fea0003c3ffff */
.L_x_6954:
        /* <DEDUP_REMOVED lines=10> */
.L_x_9871:


//--------------------- .text._ZN10layer_norm13ln_bwd_kernelINS_13Kernel_traitsIf6__halffS2_fjLj768ELj1ELj4ELj1ELj16ENS_18Kernel_traits_baseILj768EfS2_fS2_fjLj128EEEEELb0ELb0ELb1ELb0EEEvNS_9BwdParamsE --------------------------
	.section	.text._ZN10layer_norm13ln_bwd_kernelINS_13Kernel_traitsIf6__halffS2_fjLj768ELj1ELj4ELj1ELj16ENS_18Kernel_traits_baseILj768EfS2_fS2_fjLj128EEEEELb0ELb0ELb1ELb0EEEvNS_9BwdParamsE,"ax",@progbits
	.sectioninfo	@"SHI_REGISTERS=186"
	.align	128
        .global         _ZN10layer_norm13ln_bwd_kernelINS_13Kernel_traitsIf6__halffS2_fjLj768ELj1ELj4ELj1ELj16ENS_18Kernel_traits_baseILj768EfS2_fS2_fjLj128EEEEELb0ELb0ELb1ELb0EEEvNS_9BwdParamsE
        .type           _ZN10layer_norm13ln_bwd_kernelINS_13Kernel_traitsIf6__halffS2_fjLj768ELj1ELj4ELj1ELj16ENS_18Kernel_traits_baseILj768EfS2_fS2_fjLj128EEEEELb0ELb0ELb1ELb0EEEvNS_9BwdParamsE,@function
        .size           _ZN10layer_norm13ln_bwd_kernelINS_13Kernel_traitsIf6__halffS2_fjLj768ELj1ELj4ELj1ELj16ENS_18Kernel_traits_baseILj768EfS2_fS2_fjLj128EEEEELb0ELb0ELb1ELb0EEEvNS_9BwdParamsE,(.L_x_9872 - _ZN10layer_norm13ln_bwd_kernelINS_13Kernel_traitsIf6__halffS2_fjLj768ELj1ELj4ELj1ELj16ENS_18Kernel_traits_baseILj768EfS2_fS2_fjLj128EEEEELb0ELb0ELb1ELb0EEEvNS_9BwdParamsE)
        .other          _ZN10layer_norm13ln_bwd_kernelINS_13Kernel_traitsIf6__halffS2_fjLj768ELj1ELj4ELj1ELj16ENS_18Kernel_traits_baseILj768EfS2_fS2_fjLj128EEEEELb0ELb0ELb1ELb0EEEvNS_9BwdParamsE,@"STO_CUDA_ENTRY STV_DEFAULT"
_ZN10layer_norm13ln_bwd_kernelINS_13Kernel_traitsIf6__halffS2_fjLj768ELj1ELj4ELj1ELj16ENS_18Kernel_traits_baseILj768EfS2_fS2_fjLj128EEEEELb0ELb0ELb1ELb0EEEvNS_9BwdParamsE:
.text._ZN10layer_norm13ln_bwd_kernelINS_13Kernel_traitsIf6__halffS2_fjLj768ELj1ELj4ELj1ELj16ENS_18Kernel_traits_baseILj768EfS2_fS2_fjLj128EEEEELb0ELb0ELb1ELb0EEEvNS_9BwdParamsE:
        /* <DEDUP_REMOVED lines=58> */
.L_x_7026:
        /* <DEDUP_REMOVED lines=25> */
.L_x_6961:
[----:B------:R-:W-:Y:S02]  /*0530*/  IADD3 R115, R127, 0x20, RZ ;  /* 0x000000207f737810 */ /* 0x000fe40007ffe0ff */
.L_x_6960:
[----:B------:R-:W-:Y:S05]  /*0540*/  BSYNC B2 ;  /* 0x0000000000027941 */ /* 0x000fea0003800000 */
.L_x_6959:
        /* <DEDUP_REMOVED lines=8> */
.L_x_6964:
[----:B------:R-:W-:Y:S02]  /*05d0*/  IADD3 R115, R115, 0x20, RZ ;  /* 0x0000002073737810 */ /* 0x000fe40007ffe0ff */
.L_x_6963:
[----:B------:R-:W-:Y:S05]  /*05e0*/  BSYNC B2 ;  /* 0x0000000000027941 */ /* 0x000fea0003800000 */
.L_x_6962:
        /* <DEDUP_REMOVED lines=9> */
.L_x_6958:
        /* <DEDUP_REMOVED lines=89> */
.L_x_6967:
[----:B------:R-:W-:Y:S05]  /*0c10*/  BSYNC B2 ;  /* 0x0000000000027941 */ /* 0x000fea0003800000 */
.L_x_6966:
        /* <DEDUP_REMOVED lines=50> */
[----:B------:R-:W-:Y:S01]  /*0f40*/  FADD.FTZ R36, R36, R143 ;  /* 0x0000008f24247221 */ /* 0x000fe20000010000 */
[----:B------:R-:W-:Y:S01]  /*0f50*/  HADD2.F32 R114, -RZ, R119.H1_H1 ;  /* 0x30000077ff727230 */ /* 0x000fe20000004100 */
        /* <DEDUP_REMOVED lines=27> */
.L_x_6969:
[----:B------:R-:W-:Y:S05]  /*1110*/  BSYNC B2 ;  /* 0x0000000000027941 */ /* 0x000fea0003800000 */
.L_x_6968:
        /* <DEDUP_REMOVED lines=16> */
[----:B0----5:R-:W-:Y:S01]  /*1220*/  FMUL.FTZ R147, R126, R149 ;  /* 0x000000957e937220 */ /* 0x021fe20000410000 */
[----:B------:R-:W-:-:S03]  /*1230*/  HADD2.F32 R116, -RZ, R116.H1_H1 ;  /* 0x30000074ff747230 */ /* 0x000fc60000004100 */
[----:B------:R-:W-:Y:S01]  /*1240*/  FMUL.FTZ R152, R80, R113 ;  /* 0x0000007150987220 */ /* 0x000fe20000410000 */
[----:B------:R-:W-:Y:S01]  /*1250*/  HADD2.F32 R115, -RZ, R117.H0_H0 ;  /* 0x20000075ff737230 */ /* 0x000fe20000004100 */
[----:B------:R-:W-:Y:S02]  /*1260*/  FMUL.FTZ R148, R126, R155 ;  /* 0x0000009b7e947220 */ /* 0x000fe40000410000 */
[----:B------:R-:W-:Y:S02]  /*1270*/  FADD.FTZ R153, -R176, R114 ;  /* 0x00000072b0997221 */ /* 0x000fe40000010100 */
        /* <DEDUP_REMOVED lines=11> */
[--C-:B------:R-:W-:Y:S01]  /*1330*/  HADD2.F32 R159, -RZ, R118.reuse.H0_H0 ;  /* 0x20000076ff9f7230 */ /* 0x100fe20000004100 */
[----:B---3--:R-:W-:Y:S02]  /*1340*/  FADD.FTZ R117, -R176, R120 ;  /* 0x00000078b0757221 */ /* 0x008fe40000010100 */
        /* <DEDUP_REMOVED lines=41> */
.L_x_6965:
[----:B------:R-:W-:Y:S05]  /*15e0*/  BSYNC B1 ;  /* 0x0000000000017941 */ /* 0x000fea0003800000 */
.L_x_6957:
[----:B------:R-:W-:Y:S05]  /*15f0*/  BRA.DIV ~URZ, `(.L_x_6970) ;  /* 0x000029527f007947 */ /* 0x000fea000b800000 */
[----:B------:R3:W4:Y:S02]  /*1600*/  SHFL.BFLY PT, R114, R181, 0x1, 0x1f ;  /* 0x0c201f00b5727f89 */ /* 0x00072400000e0000 */
.L_x_7027:
        /* <DEDUP_REMOVED lines=18> */
.L_x_7028:
        /* <DEDUP_REMOVED lines=13> */
[----:B------:R-:W-:-:S06]  /*1800*/  HFMA2.MMA R112, -RZ, RZ, 0, 0 ;  /* 0x00000000ff707435 */ /* 0x000fcc00000001ff */
        /* <DEDUP_REMOVED lines=32> */
.L_x_6975:
[----:B------:R-:W-:Y:S05]  /*1a10*/  BSYNC B2 ;  /* 0x0000000000027941 */ /* 0x000fea0003800000 */
.L_x_6974:
        /* <DEDUP_REMOVED lines=9> */
.L_x_6977:
[----:B------:R-:W-:Y:S05]  /*1ab0*/  BSYNC B2 ;  /* 0x0000000000027941 */ /* 0x000fea0003800000 */
.L_x_6976:
        /* <DEDUP_REMOVED lines=8> */
.L_x_6979:
[----:B------:R-:W-:Y:S05]  /*1b40*/  BSYNC B2 ;  /* 0x0000000000027941 */ /* 0x000fea0003800000 */
.L_x_6978:
        /* <DEDUP_REMOVED lines=8> */
.L_x_6981:
[----:B------:R-:W-:Y:S05]  /*1bd0*/  BSYNC B2 ;  /* 0x0000000000027941 */ /* 0x000fea0003800000 */
.L_x_6980:
        /* <DEDUP_REMOVED lines=18> */
.L_x_6983:
[----:B------:R-:W-:Y:S05]  /*1d00*/  BSYNC B2 ;  /* 0x0000000000027941 */ /* 0x000fea0003800000 */
.L_x_6982:
        /* <DEDUP_REMOVED lines=9> */
.L_x_6985:
[----:B------:R-:W-:Y:S05]  /*1da0*/  BSYNC B2 ;  /* 0x0000000000027941 */ /* 0x000fea0003800000 */
.L_x_6984:
        /* <DEDUP_REMOVED lines=9> */
.L_x_6987:
[----:B------:R-:W-:Y:S05]  /*1e40*/  BSYNC B2 ;  /* 0x0000000000027941 */ /* 0x000fea0003800000 */
.L_x_6986:
        /* <DEDUP_REMOVED lines=8> */
.L_x_6989:
[----:B------:R-:W-:Y:S05]  /*1ed0*/  BSYNC B2 ;  /* 0x0000000000027941 */ /* 0x000fea0003800000 */
.L_x_6988:
[----:B------:R-:W-:Y:S01]  /*1ee0*/  ISETP.NE.U32.AND P0, PT, RZ, c[0x0][0x258], PT ;  /* 0x00009600ff007a0c */ /* 0x000fe20003f05070 */
[----:B------:R-:W-:Y:S01]  /*1ef0*/  @P5 FMUL.FTZ R176, R169, c[0x0][0x1ec] ;  /* 0x00007b00a9b05a20 */ /* 0x000fe20000410000 */
[----:B------:R-:W-:Y:S02]  /*1f00*/  ISETP.NE.AND.EX P6, PT, RZ, c[0x0][0x25c], PT, P6 ;  /* 0x00009700ff007a0c */ /* 0x000fe40003fc5360 */
[----:B------:R-:W-:Y:S02]  /*1f10*/  ISETP.NE.AND.EX P0, PT, RZ, c[0x0][0x25c], PT, P0 ;  /* 0x00009700ff007a0c */ /* 0x000fe40003f05300 */
[----:B------:R-:W-:Y:S01]  /*1f20*/  SEL R100, R115, R100, P6 ;  /* 0x0000006473647207 */ /* 0x000fe20003000000 */
[----:B------:R-:W-:Y:S01]  /*1f30*/  @P5 FMUL.FTZ R115, R180, c[0x0][0x1ec] ;  /* 0x00007b00b4735a20 */ /* 0x000fe20000410000 */
[----:B------:R-:W-:Y:S02]  /*1f40*/  @P5 F2FP.PACK_AB R124, RZ, R124 ;  /* 0x0000007cff7c523e */ /* 0x000fe400000000ff */
[----:B------:R-:W-:-:S02]  /*1f50*/  @P5 F2FP.PACK_AB R176, RZ, R176 ;  /* 0x000000b0ffb0523e */ /* 0x000fc400000000ff */
[----:B------:R-:W-:Y:S02]  /*1f60*/  @P5 PRMT R108, R116, 0x7610, R108 ;  /* 0x00007610746c5816 */ /* 0x000fe4000000006c */
[----:B------:R-:W-:Y:S02]  /*1f70*/  SEL R102, R119, R102, P6 ;  /* 0x0000006677667207 */ /* 0x000fe40003000000 */
[----:B------:R-:W-:Y:S02]  /*1f80*/  @P5 MOV R119, 0x10 ;  /* 0x0000001000775802 */ /* 0x000fe40000000f00 */
[----:B------:R-:W-:Y:S02]  /*1f90*/  @P0 MOV R116, 0x20 ;  /* 0x0000002000740802 */ /* 0x000fe40000000f00 */
[----:B------:R-:W-:Y:S02]  /*1fa0*/  @P5 F2FP.PACK_AB R125, RZ, R125 ;  /* 0x0000007dff7d523e */ /* 0x000fe400000000ff */
[----:B------:R-:W-:-:S02]  /*1fb0*/  @P5 PRMT R109, R120, 0x7610, R109 ;  /* 0x00007610786d5816 */ /* 0x000fc4000000006d */
[----:B------:R-:W-:Y:S02]  /*1fc0*/  @P5 PRMT R110, R124, 0x7610, R110 ;  /* 0x000076107c6e5816 */ /* 0x000fe4000000006e */
[----:B------:R-:W-:Y:S02]  /*1fd0*/  @P5 F2FP.PACK_AB R115, RZ, R115 ;  /* 0x00000073ff73523e */ /* 0x000fe400000000ff */
        /* <DEDUP_REMOVED lines=18> */
.L_x_6973:
[----:B------:R-:W-:Y:S05]  /*2100*/  BSYNC B1 ;  /* 0x0000000000017941 */ /* 0x000fea0003800000 */
.L_x_6972:
        /* <DEDUP_REMOVED lines=32> */
.L_x_6993:
[----:B------:R-:W-:Y:S05]  /*2310*/  BSYNC B2 ;  /* 0x0000000000027941 */ /* 0x000fea0003800000 */
.L_x_6992:
        /* <DEDUP_REMOVED lines=9> */
.L_x_6995:
[----:B------:R-:W-:Y:S05]  /*23b0*/  BSYNC B2 ;  /* 0x0000000000027941 */ /* 0x000fea0003800000 */
.L_x_6994:
        /* <DEDUP_REMOVED lines=8> */
.L_x_6997:
[----:B------:R-:W-:Y:S05]  /*2440*/  BSYNC B2 ;  /* 0x0000000000027941 */ /* 0x000fea0003800000 */
.L_x_6996:
        /* <DEDUP_REMOVED lines=8> */
.L_x_6999:
[----:B------:R-:W-:Y:S05]  /*24d0*/  BSYNC B2 ;  /* 0x0000000000027941 */ /* 0x000fea0003800000 */
.L_x_6998:
        /* <DEDUP_REMOVED lines=18> */
.L_x_7001:
[----:B------:R-:W-:Y:S05]  /*2600*/  BSYNC B2 ;  /* 0x0000000000027941 */ /* 0x000fea0003800000 */
.L_x_7000:
        /* <DEDUP_REMOVED lines=9> */
.L_x_7003:
[----:B------:R-:W-:Y:S05]  /*26a0*/  BSYNC B2 ;  /* 0x0000000000027941 */ /* 0x000fea0003800000 */
.L_x_7002:
        /* <DEDUP_REMOVED lines=9> */
.L_x_7005:
[----:B------:R-:W-:Y:S05]  /*2740*/  BSYNC B2 ;  /* 0x0000000000027941 */ /* 0x000fea0003800000 */
.L_x_7004:
        /* <DEDUP_REMOVED lines=8> */
.L_x_7007:
[----:B------:R-:W-:Y:S05]  /*27d0*/  BSYNC B2 ;  /* 0x0000000000027941 */ /* 0x000fea0003800000 */
.L_x_7006:
        /* <DEDUP_REMOVED lines=34> */
.L_x_6991:
[----:B------:R-:W-:Y:S05]  /*2a00*/  BSYNC B1 ;  /* 0x0000000000017941 */ /* 0x000fea0003800000 */
.L_x_6990:
        /* <DEDUP_REMOVED lines=33> */
.L_x_7011:
[----:B------:R-:W-:Y:S05]  /*2c20*/  BSYNC B2 ;  /* 0x0000000000027941 */ /* 0x000fea0003800000 */
.L_x_7010:
        /* <DEDUP_REMOVED lines=9> */
.L_x_7013:
[----:B------:R-:W-:Y:S05]  /*2cc0*/  BSYNC B2 ;  /* 0x0000000000027941 */ /* 0x000fea0003800000 */
.L_x_7012:
        /* <DEDUP_REMOVED lines=9> */
.L_x_7015:
[----:B------:R-:W-:Y:S05]  /*2d60*/  BSYNC B2 ;  /* 0x0000000000027941 */ /* 0x000fea0003800000 */
.L_x_7014:
        /* <DEDUP_REMOVED lines=9> */
.L_x_7017:
[----:B------:R-:W-:Y:S05]  /*2e00*/  BSYNC B2 ;  /* 0x0000000000027941 */ /* 0x000fea0003800000 */
.L_x_7016:
        /* <DEDUP_REMOVED lines=10> */
.L_x_7019:
[----:B------:R-:W-:Y:S05]  /*2eb0*/  BSYNC B2 ;  /* 0x0000000000027941 */ /* 0x000fea0003800000 */
.L_x_7018:
        /* <DEDUP_REMOVED lines=8> */
.L_x_7021:
[----:B------:R-:W-:Y:S05]  /*2f40*/  BSYNC B2 ;  /* 0x0000000000027941 */ /* 0x000fea0003800000 */
.L_x_7020:
        /* <DEDUP_REMOVED lines=8> */
.L_x_7023:
[----:B------:R-:W-:Y:S05]  /*2fd0*/  BSYNC B2 ;  /* 0x0000000000027941 */ /* 0x000fea0003800000 */
.L_x_7022:
        /* <DEDUP_REMOVED lines=8> */
.L_x_7025:
[----:B------:R-:W-:Y:S05]  /*3060*/  BSYNC B2 ;  /* 0x0000000000027941 */ /* 0x000fea0003800000 */
.L_x_7024:
[----:B------:R-:W-:Y:S01]  /*3070*/  ISETP.NE.U32.AND P4, PT, RZ, c[0x0][0x258], PT ;  /* 0x00009600ff007a0c */ /* 0x000fe20003f85070 */
[----:B------:R-:W-:Y:S01]  /*3080*/  @P5 FMUL.FTZ R113, R123, c[0x0][0x1ec] ;  /* 0x00007b007b715a20 */ /* 0x000fe20000410000 */
[----:B------:R-:W-:Y:S01]  /*3090*/  @P5 F2FP.PACK_AB R116, RZ, R116 ;  /* 0x00000074ff74523e */ /* 0x000fe200000000ff */
[----:B------:R-:W-:Y:S01]  /*30a0*/  @P5 FMUL.FTZ R114, R124, c[0x0][0x1ec] ;  /* 0x00007b007c725a20 */ /* 0x000fe20000410000 */
[----:B------:R-:W-:Y:S01]  /*30b0*/  ISETP.NE.AND.EX P4, PT, RZ, c[0x0][0x25c], PT, P4 ;  /* 0x00009700ff007a0c */ /* 0x000fe20003f85340 */
[----:B------:R-:W-:Y:S01]  /*30c0*/  @P5 FMUL.FTZ R125, R169, c[0x0][0x1ec] ;  /* 0x00007b00a97d5a20 */ /* 0x000fe20000410000 */
[----:B------:R-:W-:Y:S02]  /*30d0*/  ISETP.NE.U32.AND P0, PT, RZ, c[0x0][0x258], PT ;  /* 0x00009600ff007a0c */ /* 0x000fe40003f05070 */
[----:B------:R-:W-:Y:S02]  /*30e0*/  @P5 F2FP.PACK_AB R113, RZ, R113 ;  /* 0x00000071ff71523e */ /* 0x000fe400000000ff */
[----:B------:R-:W-:-:S02]  /*30f0*/  @P5 PRMT R108, R116, 0x7610, R108 ;  /* 0x00007610746c5816 */ /* 0x000fc4000000006c */
[----:B------:R-:W-:Y:S02]  /*3100*/  @P5 F2FP.PACK_AB R117, RZ, R117 ;  /* 0x00000075ff75523e */ /* 0x000fe400000000ff */
[----:B------:R-:W-:Y:S02]  /*3110*/  ISETP.NE.AND.EX P0, PT, RZ, c[0x0][0x25c], PT, P0 ;  /* 0x00009700ff007a0c */ /* 0x000fe40003f05300 */
[----:B------:R-:W-:Y:S02]  /*3120*/  @P5 F2FP.PACK_AB R114, RZ, R114 ;  /* 0x00000072ff72523e */ /* 0x000fe400000000ff */
[----:B------:R-:W-:Y:S01]  /*3130*/  @P5 PRMT R110, R113, 0x7610, R110 ;  /* 0x00007610716e5816 */ /* 0x000fe2000000006e */
[----:B------:R-:W-:Y:S01]  /*3140*/  @P5 FMUL.FTZ R113, R174, c[0x0][0x1ec] ;  /* 0x00007b00ae715a20 */ /* 0x000fe20000410000 */
[----:B------:R-:W-:Y:S02]  /*3150*/  @P4 MOV R116, 0x20 ;  /* 0x0000002000744802 */ /* 0x000fe40000000f00 */
[----:B------:R-:W-:-:S02]  /*3160*/  @P5 F2FP.PACK_AB R120, RZ, R120 ;  /* 0x00000078ff78523e */ /* 0x000fc400000000ff */
[----:B------:R-:W-:Y:S02]  /*3170*/  @P5 F2FP.PACK_AB R125, RZ, R125 ;  /* 0x0000007dff7d523e */ /* 0x000fe400000000ff */
[----:B------:R-:W-:Y:S02]  /*3180*/  SEL R100, R115, R100, P0 ;  /* 0x0000006473647207 */ /* 0x000fe40000000000 */
[----:B------:R-:W-:Y:S02]  /*3190*/  @P5 PRMT R108, R108, 0x5410, R117 ;  /* 0x000054106c6c5816 */ /* 0x000fe40000000075 */
[----:B------:R-:W-:Y:S01]  /*31a0*/  @P5 PRMT R110, R110, 0x5410, R114 ;  /* 0x000054106e6e5816 */ /* 0x000fe20000000072 */
[----:B------:R-:W-:Y:S01]  /*31b0*/  @P4 IMAD.WIDE.U32 R114, R127, R116, c[0x0][0x258] ;  /* 0x000096007f724625 */ /* 0x000fe200078e0074 */
[----:B------:R-:W-:Y:S02]  /*31c0*/  @P5 MOV R117, 0x10 ;  /* 0x0000001000755802 */ /* 0x000fe40000000f00 */
[----:B------:R-:W-:-:S02]  /*31d0*/  @P5 F2FP.PACK_AB R121, RZ, R121 ;  /* 0x00000079ff79523e */ /* 0x000fc400000000ff */
[----:B------:R-:W-:Y:S02]  /*31e0*/  @P5 PRMT R109, R120, 0x7610, R109 ;  /* 0x00007610786d5816 */ /* 0x000fe4000000006d */
[----:B------:R-:W-:Y:S01]  /*31f0*/  @P5 F2FP.PACK_AB R116, RZ, R113 ;  /* 0x00000071ff74523e */ /* 0x000fe200000000ff */
[----:B------:R-:W-:Y:S01]  /*3200*/  @P5 IMAD.WIDE.U32 R112, R112, R117, c[0x0][0x248] ;  /* 0x0000920070705625 */ /* 0x000fe200078e0075 */
[----:B------:R-:W-:Y:S02]  /*3210*/  @P5 PRMT R111, R125, 0x7610, R111 ;  /* 0x000076107d6f5816 */ /* 0x000fe4000000006f */
[----:B------:R-:W-:Y:S02]  /*3220*/  SEL R101, R118, R101, P0 ;  /* 0x0000006576657207 */ /* 0x000fe40000000000 */
[----:B------:R-:W-:Y:S02]  /*3230*/  SEL R102, R119, R102, P0 ;  /* 0x0000006677667207 */ /* 0x000fe40000000000 */
        /* <DEDUP_REMOVED lines=10> */
.L_x_7009:
[----:B------:R-:W-:Y:S05]  /*32e0*/  BSYNC B1 ;  /* 0x0000000000017941 */ /* 0x000fea0003800000 */
.L_x_7008:
[----:B0-----:R-:W-:-:S04]  /*32f0*/  MOV R112, c[0x0][0x160] ;  /* 0x0000580000707a02 */ /* 0x001fc80000000f00 */
[----:B------:R-:W-:-:S04]  /*3300*/  LEA R3, R112, R3, 0x2 ;  /* 0x0000000370037211 */ /* 0x000fc800078e10ff */
[----:B------:R-:W-:-:S13]  /*3310*/  ISETP.GE.AND P0, PT, R3, c[0x0][0x164], PT ;  /* 0x0000590003007a0c */ /* 0x000fda0003f06270 */
[----:B-1----:R-:W-:Y:S01]  /*3320*/  @P0 CALL.REL.NOINC `(.L_x_6956) ;  /* 0x0000001000000944 */ /* 0x002fe20003c00000 */
[----:B------:R-:W-:Y:S05]  /*3330*/  BRA `(.L_x_7026) ;  /* 0xffffd06000007947 */ /* 0x000fea000383ffff */
.L_x_6956:
[----:B0-----:R-:W-:Y:S05]  /*3340*/  BSYNC B0 ;  /* 0x0000000000007941 */ /* 0x001fea0003800000 */
.L_x_6955:
        /* <DEDUP_REMOVED lines=192> */
.L_x_6970:
[----:B------:R-:W-:Y:S01]  /*3f50*/  HFMA2.MMA R120, -RZ, RZ, 0, 5.9604644775390625e-08 ;  /* 0x00000001ff787435 */ /* 0x000fe200000001ff */
[----:B------:R-:W-:-:S02]  /*3f60*/  MOV R115, R181 ;  /* 0x000000b500737202 */ /* 0x000fc40000000f00 */
[----:B------:R-:W-:Y:S02]  /*3f70*/  MOV R117, 0x1f ;  /* 0x0000001f00757802 */ /* 0x000fe40000000f00 */
[----:B------:R-:W-:Y:S02]  /*3f80*/  MOV R122, 0xffffffff ;  /* 0xffffffff007a7802 */ /* 0x000fe40000000f00 */
[----:B--2---:R-:W-:Y:S02]  /*3f90*/  MOV R112, 0x3fb0 ;  /* 0x00003fb000707802 */ /* 0x004fe40000000f00 */
[----:B01---5:R-:W-:Y:S05]  /*3fa0*/  CALL.REL.NOINC `($__internal_142_$__cuda_sm70_shflsync_bfly_p) ;  /* 0x0000046000007944 */ /* 0x023fea0003c00000 */
[----:B-1----:R-:W-:Y:S01]  /*3fb0*/  MOV R114, R115 ;  /* 0x0000007300727202 */ /* 0x002fe20000000f00 */
[----:B0-----:R-:W-:Y:S05]  /*3fc0*/  BRA `(.L_x_7027) ;  /* 0xffffd64000007947 */ /* 0x001fea000383ffff */
.L_x_6971:
[----:B------:R-:W-:Y:S01]  /*3fd0*/  HFMA2.MMA R120, -RZ, RZ, 0, 5.9604644775390625e-08 ;  /* 0x00000001ff787435 */ /* 0x000fe200000001ff */
[----:B------:R-:W-:Y:S02]  /*3fe0*/  MOV R115, R180 ;  /* 0x000000b400737202 */ /* 0x000fe40000000f00 */
[----:B------:R-:W-:Y:S02]  /*3ff0*/  MOV R117, 0x1f ;  /* 0x0000001f00757802 */ /* 0x000fe40000000f00 */
[----:B------:R-:W-:-:S02]  /*4000*/  MOV R122, 0xffffffff ;  /* 0xffffffff007a7802 */ /* 0x000fc40000000f00 */
[----:B--2---:R-:W-:Y:S02]  /*4010*/  MOV R112, 0x4030 ;  /* 0x0000403000707802 */ /* 0x004fe40000000f00 */
[----:B01-345:R-:W-:Y:S05]  /*4020*/  CALL.REL.NOINC `($__internal_142_$__cuda_sm70_shflsync_bfly_p) ;  /* 0x000003e000007944 */ /* 0x03bfea0003c00000 */
[----:B------:R-:W-:Y:S01]  /*4030*/  FADD.FTZ R181, R114, R181 ;  /* 0x000000b572b57221 */ /* 0x000fe20000010000 */
[----:B0-----:R-:W-:Y:S01]  /*4040*/  HFMA2.MMA R120, -RZ, RZ, 0, 1.1920928955078125e-07 ;  /* 0x00000002ff787435 */ /* 0x001fe200000001ff */
[----:B-1----:R-:W-:Y:S01]  /*4050*/  FADD.FTZ R180, R180, R115 ;  /* 0x00000073b4b47221 */ /* 0x002fe20000010000 */
[----:B------:R-:W-:Y:S01]  /*4060*/  MOV R117, 0x1f ;  /* 0x0000001f00757802 */ /* 0x000fe20000000f00 */
[----:B------:R-:W-:Y:S01]  /*4070*/  IMAD.MOV.U32 R122, RZ, RZ, -0x1 ;  /* 0xffffffffff7a7424 */ /* 0x000fe200078e00ff */
[----:B------:R-:W-:Y:S02]  /*4080*/  MOV R115, R181 ;  /* 0x000000b500737202 */ /* 0x000fe40000000f00 */
[----:B------:R-:W-:Y:S02]  /*4090*/  MOV R112, 0x40b0 ;  /* 0x000040b000707802 */ /* 0x000fe40000000f00 */
[----:B------:R-:W-:Y:S05]  /*40a0*/  CALL.REL.NOINC `($__internal_142_$__cuda_sm70_shflsync_bfly_p) ;  /* 0x0000036000007944 */ /* 0x000fea0003c00000 */
[----:B0-----:R-:W-:Y:S01]  /*40b0*/  HFMA2.MMA R120, -RZ, RZ, 0, 1.1920928955078125e-07 ;  /* 0x00000002ff787435 */ /* 0x001fe200000001ff */
[----:B-1----:R-:W-:Y:S02]  /*40c0*/  MOV R114, R115 ;  /* 0x0000007300727202 */ /* 0x002fe40000000f00 */
[----:B------:R-:W-:-:S02]  /*40d0*/  MOV R115, R180 ;  /* 0x000000b400737202 */ /* 0x000fc40000000f00 */
[----:B------:R-:W-:Y:S02]  /*40e0*/  MOV R117, 0x1f ;  /* 0x0000001f00757802 */ /* 0x000fe40000000f00 */
[----:B------:R-:W-:Y:S02]  /*40f0*/  MOV R122, 0xffffffff ;  /* 0xffffffff007a7802 */ /* 0x000fe40000000f00 */
[----:B------:R-:W-:Y:S02]  /*4100*/  MOV R112, 0x4120 ;  /* 0x0000412000707802 */ /* 0x000fe40000000f00 */
[----:B------:R-:W-:Y:S05]  /*4110*/  CALL.REL.NOINC `($__internal_142_$__cuda_sm70_shflsync_bfly_p) ;  /* 0x000002f000007944 */ /* 0x000fea0003c00000 */
[----:B------:R-:W-:Y:S01]  /*4120*/  FADD.FTZ R181, R114, R181 ;  /* 0x000000b572b57221 */ /* 0x000fe20000010000 */
[----:B0-----:R-:W-:Y:S01]  /*4130*/  HFMA2.MMA R120, -RZ, RZ, 0, 2.384185791015625e-07 ;  /* 0x00000004ff787435 */ /* 0x001fe200000001ff */
[----:B-1----:R-:W-:Y:S01]  /*4140*/  FADD.FTZ R180, R180, R115 ;  /* 0x00000073b4b47221 */ /* 0x002fe20000010000 */
[----:B------:R-:W-:Y:S02]  /*4150*/  MOV R117, 0x1f ;  /* 0x0000001f00757802 */ /* 0x000fe40000000f00 */
[----:B------:R-:W-:Y:S02]  /*4160*/  MOV R122, 0xffffffff ;  /* 0xffffffff007a7802 */ /* 0x000fe40000000f00 */
[----:B------:R-:W-:-:S02]  /*4170*/  MOV R115, R181 ;  /* 0x000000b500737202 */ /* 0x000fc40000000f00 */
[----:B------:R-:W-:Y:S02]  /*4180*/  MOV R112, 0x41a0 ;  /* 0x000041a000707802 */ /* 0x000fe40000000f00 */
[----:B------:R-:W-:Y:S05]  /*4190*/  CALL.REL.NOINC `($__internal_142_$__cuda_sm70_shflsync_bfly_p) ;  /* 0x0000027000007944 */ /* 0x000fea0003c00000 */
[----:B0-----:R-:W-:Y:S01]  /*41a0*/  HFMA2.MMA R120, -RZ, RZ, 0, 2.384185791015625e-07 ;  /* 0x00000004ff787435 */ /* 0x001fe200000001ff */
[----:B-1----:R-:W-:Y:S01]  /*41b0*/  MOV R114, R115 ;  /* 0x0000007300727202 */ /* 0x002fe20000000f00 */
[----:B------:R-:W-:Y:S01]  /*41c0*/  IMAD.MOV.U32 R115, RZ, RZ, R180 ;  /* 0x000000ffff737224 */ /* 0x000fe200078e00b4 */
[----:B------:R-:W-:Y:S02]  /*41d0*/  MOV R117, 0x1f ;  /* 0x0000001f00757802 */ /* 0x000fe40000000f00 */
[----:B------:R-:W-:Y:S02]  /*41e0*/  MOV R122, 0xffffffff ;  /* 0xffffffff007a7802 */ /* 0x000fe40000000f00 */
[----:B------:R-:W-:Y:S02]  /*41f0*/  MOV R112, 0x4210 ;  /* 0x0000421000707802 */ /* 0x000fe40000000f00 */
[----:B------:R-:W-:Y:S05]  /*4200*/  CALL.REL.NOINC `($__internal_142_$__cuda_sm70_shflsync_bfly_p) ;  /* 0x0000020000007944 */ /* 0x000fea0003c00000 */
[----:B------:R-:W-:Y:S01]  /*4210*/  FADD.FTZ R181, R114, R181 ;  /* 0x000000b572b57221 */ /* 0x000fe20000010000 */
[----:B0-----:R-:W-:Y:S01]  /*4220*/  HFMA2.MMA R120, -RZ, RZ, 0, 4.76837158203125e-07 ;  /* 0x00000008ff787435 */ /* 0x001fe200000001ff */
[----:B-1----:R-:W-:Y:S01]  /*4230*/  FADD.FTZ R118, R180, R115 ;  /* 0x00000073b4767221 */ /* 0x002fe20000010000 */
[----:B------:R-:W-:-:S02]  /*4240*/  MOV R117, 0x1f ;  /* 0x0000001f00757802 */ /* 0x000fc40000000f00 */
[----:B------:R-:W-:Y:S02]  /*4250*/  MOV R122, 0xffffffff ;  /* 0xffffffff007a7802 */ /* 0x000fe40000000f00 */
[----:B------:R-:W-:Y:S02]  /*4260*/  MOV R115, R181 ;  /* 0x000000b500737202 */ /* 0x000fe40000000f00 */
[----:B------:R-:W-:Y:S02]  /*4270*/  MOV R112, 0x4290 ;  /* 0x0000429000707802 */ /* 0x000fe40000000f00 */
[----:B------:R-:W-:Y:S05]  /*4280*/  CALL.REL.NOINC `($__internal_142_$__cuda_sm70_shflsync_bfly_p) ;  /* 0x0000018000007944 */ /* 0x000fea0003c00000 */
[----:B0-----:R-:W-:Y:S01]  /*4290*/  HFMA2.MMA R120, -RZ, RZ, 0, 4.76837158203125e-07 ;  /* 0x00000008ff787435 */ /* 0x001fe200000001ff */
[----:B-1----:R-:W-:Y:S01]  /*42a0*/  MOV R114, R115 ;  /* 0x0000007300727202 */ /* 0x002fe20000000f00 */
[----:B------:R-:W-:Y:S01]  /*42b0*/  IMAD.MOV.U32 R122, RZ, RZ, -0x1 ;  /* 0xffffffffff7a7424 */ /* 0x000fe200078e00ff */
[----:B------:R-:W-:Y:S02]  /*42c0*/  MOV R115, R118 ;  /* 0x0000007600737202 */ /* 0x000fe40000000f00 */
[----:B------:R-:W-:Y:S02]  /*42d0*/  MOV R117, 0x1f ;  /* 0x0000001f00757802 */ /* 0x000fe40000000f00 */
[----:B------:R-:W-:-:S02]  /*42e0*/  MOV R112, 0x4300 ;  /* 0x0000430000707802 */ /* 0x000fc40000000f00 */
[----:B------:R-:W-:Y:S05]  /*42f0*/  CALL.REL.NOINC `($__internal_142_$__cuda_sm70_shflsync_bfly_p) ;  /* 0x0000011000007944 */ /* 0x000fea0003c00000 */
[----:B------:R-:W-:Y:S01]  /*4300*/  FADD.FTZ R116, R114, R181 ;  /* 0x000000b572747221 */ /* 0x000fe20000010000 */
[----:B0-----:R-:W-:Y:S01]  /*4310*/  HFMA2.MMA R120, -RZ, RZ, 0, 9.5367431640625e-07 ;  /* 0x00000010ff787435 */ /* 0x001fe200000001ff */
[----:B-1----:R-:W-:Y:S01]  /*4320*/  FADD.FTZ R118, R118, R115 ;  /* 0x0000007376767221 */ /* 0x002fe20000010000 */
[----:B------:R-:W-:-:S02]  /*4330*/  MOV R117, 0x1f ;  /* 0x0000001f00757802 */ /* 0x000fc40000000f00 */
[----:B------:R-:W-:Y:S02]  /*4340*/  MOV R122, 0xffffffff ;  /* 0xffffffff007a7802 */ /* 0x000fe40000000f00 */
[----:B------:R-:W-:Y:S02]  /*4350*/  MOV R115, R116 ;  /* 0x0000007400737202 */ /* 0x000fe40000000f00 */
[----:B------:R-:W-:Y:S02]  /*4360*/  MOV R112, 0x4380 ;  /* 0x0000438000707802 */ /* 0x000fe40000000f00 */
[----:B------:R-:W-:Y:S05]  /*4370*/  CALL.REL.NOINC `($__internal_142_$__cuda_sm70_shflsync_bfly_p) ;  /* 0x0000009000007944 */ /* 0x000fea0003c00000 */
[----:B0-----:R-:W-:Y:S01]  /*4380*/  HFMA2.MMA R120, -RZ, RZ, 0, 9.5367431640625e-07 ;  /* 0x00000010ff787435 */ /* 0x001fe200000001ff */
[----:B-1----:R-:W-:Y:S02]  /*4390*/  MOV R119, R115 ;  /* 0x0000007300777202 */ /* 0x002fe40000000f00 */
[----:B------:R-:W-:Y:S02]  /*43a0*/  MOV R115, R118 ;  /* 0x0000007600737202 */ /* 0x000fe40000000f00 */
[----:B------:R-:W-:Y:S02]  /*43b0*/  MOV R117, 0x1f ;  /* 0x0000001f00757802 */ /* 0x000fe40000000f00 */
[----:B------:R-:W-:-:S02]  /*43c0*/  MOV R122, 0xffffffff ;  /* 0xffffffff007a7802 */ /* 0x000fc40000000f00 */
[----:B------:R-:W-:Y:S02]  /*43d0*/  MOV R112, 0x43f0 ;  /* 0x000043f000707802 */ /* 0x000fe40000000f00 */
[----:B------:R-:W-:Y:S05]  /*43e0*/  CALL.REL.NOINC `($__internal_142_$__cuda_sm70_shflsync_bfly_p) ;  /* 0x0000002000007944 */ /* 0x000fea0003c00000 */
[----:B-1----:R-:W-:Y:S01]  /*43f0*/  MOV R113, R115 ;  /* 0x0000007300717202 */ /* 0x002fe20000000f00 */
[----:B0-----:R-:W-:Y:S05]  /*4400*/  BRA `(.L_x_7028) ;  /* 0xffffd32000007947 */ /* 0x001fea000383ffff */
        .weak           $__internal_142_$__cuda_sm70_shflsync_bfly_p
        .type           $__internal_142_$__cuda_sm70_shflsync_bfly_p,@function
        .size           $__internal_142_$__cuda_sm70_shflsync_bfly_p,(.L_x_9872 - $__internal_142_$__cuda_sm70_shflsync_bfly_p)
$__internal_142_$__cuda_sm70_shflsync_bfly_p:
[----:B------:R-:W-:Y:S01]  /*4410*/  HFMA2.MMA R113, -RZ, RZ, 0, 0 ;  /* 0x00000000ff717435 */ /* 0x000fe200000001ff */
[----:B------:R-:W-:Y:S04]  /*4420*/  WARPSYNC R122 ;  /* 0x0000007a00007348 */ /* 0x000fe80003800000 */
[----:B------:R0:W1:Y:S01]  /*4430*/  SHFL.BFLY PT, R115, R115, R120, R117 ;  /* 0x0c00007873737389 */ /* 0x00006200000e0075 */
[----:B------:R-:W-:Y:S05]  /*4440*/  RET.REL.NODEC R112 `(_ZN10layer_norm13ln_bwd_kernelINS_13Kernel_traitsIf6__halffS2_fjLj768ELj1ELj4ELj1ELj16ENS_18Kernel_traits_baseILj768EfS2_fS2_fjLj128EEEEELb0ELb0ELb1ELb0EEEvNS_9BwdParamsE) ;  /* 0xffffbbb070007950 */ /* 0x000fea0003c3ffff */
.L_x_7029:
        /* <DEDUP_REMOVED lines=11> */
.L_x_9872:


//--------------------- .text._ZN10layer_norm13ln_bwd_kernelINS_13Kernel_traitsIf6__halffS2_fjLj768ELj1ELj4ELj1ELj16ENS_18Kernel_traits_baseILj768EfS2_fS2_fjLj128EEEEELb0ELb0ELb1ELb1EEEvNS_9BwdParamsE --------------------------
	.section	.text._ZN10layer_norm13ln_bwd_kernelINS_13Kernel_traitsIf6__halffS2_fjLj768ELj1ELj4ELj1ELj16ENS_18Kernel_traits_baseILj768EfS2_fS2_fjLj128EEEEELb0ELb0ELb1ELb1EEEvNS_9BwdParamsE,"ax",@progbits
	.sectioninfo	@"SHI_REGISTERS=206"
	.align	128
        .global         _ZN10layer_norm13ln_bwd_kernelINS_13Kernel_traitsIf6__halffS2_fjLj768ELj1ELj4ELj1ELj16ENS_18Kernel_traits_baseILj768EfS2_fS2_fjLj128EEEEELb0ELb0ELb1ELb1EEEvNS_9BwdParamsE
        .type           _ZN10layer_norm13ln_bwd_kernelINS_13Kernel_traitsIf6__halffS2_fjLj768ELj1ELj4ELj1ELj16ENS_18Kernel_traits_baseILj768EfS2_fS2_fjLj128EEEEELb0ELb0ELb1ELb1EEEvNS_9BwdParamsE,@function
        .size           _ZN10layer_norm13ln_bwd_kernelINS_13Kernel_traitsIf6__halffS2_fjLj768ELj1ELj4ELj1ELj16ENS_18Kernel_traits_baseILj768EfS2_fS2_fjLj128EEEEELb0ELb0ELb1ELb1EEEvNS_9BwdParamsE,(.L_x_9873 - _ZN10layer_norm13ln_bwd_kernelINS_13Kernel_traitsIf6__halffS2_fjLj768ELj1ELj4ELj1ELj16ENS_18Kernel_traits_baseILj768EfS2_fS2_fjLj128EEEEELb0ELb0ELb1ELb1EEEvNS_9BwdParamsE)
        .other          _ZN10layer_norm13ln_bwd_kernelINS_13Kernel_traitsIf6__halffS2_fjLj768ELj1ELj4ELj1ELj16ENS_18Kernel_traits_baseILj768EfS2_fS2_fjLj128EEEEELb0ELb0ELb1ELb1EEEvNS_9BwdParamsE,@"STO_CUDA_ENTRY STV_DEFAULT"
_ZN10layer_norm13ln_bwd_kernelINS_13Kernel_traitsIf6__halffS2_fjLj768ELj1ELj4ELj1ELj16ENS_18Kernel_traits_baseILj768EfS2_fS2_fjLj128EEEEELb0ELb0ELb1ELb1EEEvNS_9BwdParamsE:
.text._ZN10layer_norm13ln_bwd_kernelINS_13Kernel_traitsIf6__halffS2_fjLj768ELj1ELj4ELj1ELj16ENS_18Kernel_traits_baseILj768EfS2_fS2_fjLj128EEEEELb0ELb0ELb1ELb1EEEvNS_9BwdParamsE:
        /* <DEDUP_REMOVED lines=34> */
.L_x_7031:
        /* <DEDUP_REMOVED lines=35> */
.L_x_7086:
        /* <DEDUP_REMOVED lines=35> */
.L_x_7034:
        /* <DEDUP_REMOVED lines=37> */
[--C-:B----4-:R-:W-:Y:S02]  /*08d0*/  HADD2.F32 R115, -RZ, R140.reuse.H0_H0 ;  /* 0x2000008cff737230 */ /* 0x110fe40000004100 */
[----:B------:R-:W-:Y:S01]  /*08e0*/  HADD2.F32 R114, -RZ, R140.H1_H1 ;  /* 0x3000008cff727230 */ /* 0x000fe20000004100 */
        /* <DEDUP_REMOVED lines=8> */
[----:B------:R-:W-:Y:S01]  /*0970*/  HADD2.F32 R159, -RZ, R141.H0_H0 ;  /* 0x2000008dff9f7230 */ /* 0x000fe20000004100 */
        /* <DEDUP_REMOVED lines=9> */
[----:B------:R-:W-:Y:S01]  /*0a10*/  HADD2.F32 R156, -RZ, R141.H1_H1 ;  /* 0x3000008dff9c7230 */ /* 0x000fe20000004100 */
[C---:B------:R-:W-:Y:S02]  /*0a20*/  FADD.FTZ R183, -R174.reuse, R127 ;  /* 0x0000007faeb77221 */ /* 0x040fe40000010100 */
[C---:B------:R-:W-:Y:S02]  /*0a30*/  FADD.FTZ R189, -R174.reuse, R148 ;  /* 0x00000094aebd7221 */ /* 0x040fe40000010100 */
        /* <DEDUP_REMOVED lines=9> */
[----:B------:R-:W-:-:S02]  /*0ad0*/  FADD.FTZ R141, -R174, R128 ;  /* 0x00000080ae8d7221 */ /* 0x000fc40000010100 */
[----:B------:R-:W-:Y:S02]  /*0ae0*/  FMUL.FTZ R126, R122, R163 ;  /* 0x000000a37a7e7220 */ /* 0x000fe40000410000 */
[----:B------:R-:W-:Y:S02]  /*0af0*/  FMUL.FTZ R151, R51, R156 ;  /* 0x0000009c33977220 */ /* 0x000fe40000410000 */
[----:B------:R-:W-:Y:S02]  /*0b00*/  FADD.FTZ R114, R119, R148 ;  /* 0x0000009477727221 */ /* 0x000fe40000010000 */
[----:B------:R-:W-:Y:S01]  /*0b10*/  FFMA.FTZ R115, R127, R148, R115 ;  /* 0x000000947f737223 */ /* 0x000fe20000010073 */
[--C-:B------:R-:W-:Y:S01]  /*0b20*/  HADD2.F32 R169, -RZ, R143.reuse.H0_H0 ;  /* 0x2000008fffa97230 */ /* 0x100fe20000004100 */
[C---:B------:R-:W-:Y:S01]  /*0b30*/  FADD.FTZ R153, -R174.reuse, R153 ;  /* 0x00000099ae997221 */ /* 0x040fe20000010100 */
[----:B------:R-:W-:Y:S01]  /*0b40*/  HADD2.F32 R160, -RZ, R143.H1_H1 ;  /* 0x3000008fffa07230 */ /* 0x000fe20000004100 */
[----:B------:R-:W-:-:S02]  /*0b50*/  FADD.FTZ R143, -R174, R129 ;  /* 0x00000081ae8f7221 */ /* 0x000fc40000010100 */
[----:B------:R-:W-:Y:S02]  /*0b60*/  FADD.FTZ R193, -R174, R150 ;  /* 0x00000096aec17221 */ /* 0x000fe40000010100 */
[----:B------:R-:W-:Y:S02]  /*0b70*/  FMUL.FTZ R129, R122, R141 ;  /* 0x0000008d7a817220 */ /* 0x000fe40000410000 */
[----:B------:R-:W-:Y:S02]  /*0b80*/  FMUL.FTZ R150, R44, R165 ;  /* 0x000000a52c967220 */ /* 0x000fe40000410000 */
[----:B------:R-:W-:Y:S02]  /*0b90*/  FADD.FTZ R119, R114, R151 ;  /* 0x0000009772777221 */ /* 0x000fe40000010000 */
[----:B------:R-:W-:Y:S01]  /*0ba0*/  FFMA.FTZ R115, R126, R151, R115 ;  /* 0x000000977e737223 */ /* 0x000fe20000010073 */
[--C-:B------:R-:W-:Y:S02]  /*0bb0*/  HADD2.F32 R175, -RZ, R136.reuse.H0_H0 ;  /* 0x20000088ffaf7230 */ /* 0x100fe40000004100 */
[----:B------:R-:W-:Y:S01]  /*0bc0*/  HADD2.F32 R162, -RZ, R136.H1_H1 ;  /* 0x30000088ffa27230 */ /* 0x000fe20000004100 */
[----:B------:R-:W-:-:S02]  /*0bd0*/  FMUL.FTZ R136, R122, R153 ;  /* 0x000000997a887220 */ /* 0x000fc40000410000 */
[----:B------:R-:W-:Y:S02]  /*0be0*/  FADD.FTZ R167, -R174, R130 ;  /* 0x00000082aea77221 */ /* 0x000fe40000010100 */
        /* <DEDUP_REMOVED lines=16> */
[----:B------:R-:W-:Y:S02]  /*0cf0*/  FMUL.FTZ R130, R122, R171 ;  /* 0x000000ab7a827220 */ /* 0x000fe40000410000 */
[----:B------:R-:W-:Y:S02]  /*0d00*/  FMUL.FTZ R155, R47, R160 ;  /* 0x000000a02f9b7220 */ /* 0x000fe40000410000 */
[----:B------:R-:W-:Y:S02]  /*0d10*/  FADD.FTZ R114, R119, R152 ;  /* 0x0000009877727221 */ /* 0x000fe40000010000 */
[----:B------:R-:W-:Y:S01]  /*0d20*/  FFMA.FTZ R115, R131, R152, R115 ;  /* 0x0000009883737223 */ /* 0x000fe20000010073 */
[--C-:B------:R-:W-:Y:S02]  /*0d30*/  HADD2.F32 R187, -RZ, R139.reuse.H0_H0 ;  /* 0x2000008bffbb7230 */ /* 0x100fe40000004100 */
[----:B------:R-:W-:Y:S01]  /*0d40*/  HADD2.F32 R168, -RZ, R139.H1_H1 ;  /* 0x3000008bffa87230 */ /* 0x000fe20000004100 */
[----:B------:R-:W-:Y:S01]  /*0d50*/  FADD.FTZ R139, -R174, R154 ;  /* 0x0000009aae8b7221 */ /* 0x000fe20000010100 */
        /* <DEDUP_REMOVED lines=11> */
[----:B------:R-:W-:Y:S01]  /*0e10*/  FFMA.FTZ R115, R133, R154, R115 ;  /* 0x0000009a85737223 */ /* 0x000fe20000010073 */
[--C-:B0-----:R-:W-:Y:S01]  /*0e20*/  HADD2.F32 R3, -RZ, R135.reuse.H0_H0 ;  /* 0x20000087ff037230 */ /* 0x101fe20000004100 */
[----:B------:R-:W-:Y:S01]  /*0e30*/  FFMA.FTZ R55, R126, R156, R55 ;  /* 0x0000009c7e377223 */ /* 0x000fe20000010037 */
[----:B------:R-:W-:Y:S01]  /*0e40*/  HADD2.F32 R2, -RZ, R135.H1_H1 ;  /* 0x30000087ff027230 */ /* 0x000fe20000004100 */
[----:B------:R-:W-:-:S02]  /*0e50*/  FADD.FTZ R79, R79, R156 ;  /* 0x0000009c4f4f7221 */ /* 0x000fc40000010000 */
        /* <DEDUP_REMOVED lines=101> */
.L_x_7035:
[----:B------:R-:W-:Y:S05]  /*14b0*/  BSYNC B1 ;  /* 0x0000000000017941 */ /* 0x000fea0003800000 */
.L_x_7033:
[----:B------:R-:W-:Y:S05]  /*14c0*/  BRA.DIV ~URZ, `(.L_x_7036) ;  /* 0x000024d27f007947 */ /* 0x000fea000b800000 */
[----:B0-----:R0:W1:Y:S02]  /*14d0*/  SHFL.BFLY PT, R112, R119, 0x1, 0x1f ;  /* 0x0c201f0077707f89 */ /* 0x00106400000e0000 */
.L_x_7087:
        /* <DEDUP_REMOVED lines=18> */
.L_x_7088:
        /* <DEDUP_REMOVED lines=27> */
.L_x_7039:
[----:B------:R-:W-:Y:S05]  /*17b0*/  BSYNC B1 ;  /* 0x0000000000017941 */ /* 0x000fea0003800000 */
.L_x_7038:
        /* <DEDUP_REMOVED lines=19> */
.L_x_7041:
[----:B------:R-:W-:Y:S05]  /*18f0*/  BSYNC B1 ;  /* 0x0000000000017941 */ /* 0x000fea0003800000 */
.L_x_7040:
        /* <DEDUP_REMOVED lines=10> */
.L_x_7043:
[----:B------:R-:W-:Y:S05]  /*19a0*/  BSYNC B1 ;  /* 0x0000000000017941 */ /* 0x000fea0003800000 */
.L_x_7042:
        /* <DEDUP_REMOVED lines=10> */
.L_x_7045:
[----:B------:R-:W-:Y:S05]  /*1a50*/  BSYNC B1 ;  /* 0x0000000000017941 */ /* 0x000fea0003800000 */
.L_x_7044:
        /* <DEDUP_REMOVED lines=31> */
.L_x_7047:
[----:B------:R-:W-:Y:S05]  /*1c50*/  BSYNC B1 ;  /* 0x0000000000017941 */ /* 0x000fea0003800000 */
.L_x_7046:
        /* <DEDUP_REMOVED lines=8> */
.L_x_7049:
[----:B------:R-:W-:Y:S05]  /*1ce0*/  BSYNC B1 ;  /* 0x0000000000017941 */ /* 0x000fea0003800000 */
.L_x_7048:
        /* <DEDUP_REMOVED lines=18> */
.L_x_7051:
[----:B------:R-:W-:Y:S05]  /*1e10*/  BSYNC B1 ;  /* 0x0000000000017941 */ /* 0x000fea0003800000 */
.L_x_7050:
        /* <DEDUP_REMOVED lines=8> */
.L_x_7053:
[----:B------:R-:W-:Y:S05]  /*1ea0*/  BSYNC B1 ;  /* 0x0000000000017941 */ /* 0x000fea0003800000 */
.L_x_7052:
        /* <DEDUP_REMOVED lines=17> */
.L_x_7055:
[----:B------:R-:W-:Y:S05]  /*1fc0*/  BSYNC B1 ;  /* 0x0000000000017941 */ /* 0x000fea0003800000 */
.L_x_7054:
        /* <DEDUP_REMOVED lines=22> */
.L_x_7057:
[----:B------:R-:W-:Y:S05]  /*2130*/  BSYNC B1 ;  /* 0x0000000000017941 */ /* 0x000fea0003800000 */
.L_x_7056:
        /* <DEDUP_REMOVED lines=10> */
.L_x_7059:
[----:B------:R-:W-:Y:S05]  /*21e0*/  BSYNC B1 ;  /* 0x0000000000017941 */ /* 0x000fea0003800000 */
.L_x_7058:
        /* <DEDUP_REMOVED lines=10> */
.L_x_7061:
[----:B------:R-:W-:Y:S05]  /*2290*/  BSYNC B1 ;  /* 0x0000000000017941 */ /* 0x000fea0003800000 */
.L_x_7060:
        /* <DEDUP_REMOVED lines=26> */
.L_x_7063:
[----:B------:R-:W-:Y:S05]  /*2440*/  BSYNC B1 ;  /* 0x0000000000017941 */ /* 0x000fea0003800000 */
.L_x_7062:
        /* <DEDUP_REMOVED lines=18> */
.L_x_7065:
[----:B------:R-:W-:Y:S05]  /*2570*/  BSYNC B1 ;  /* 0x0000000000017941 */ /* 0x000fea0003800000 */
.L_x_7064:
        /* <DEDUP_REMOVED lines=10> */
.L_x_7067:
[----:B------:R-:W-:Y:S05]  /*2620*/  BSYNC B1 ;  /* 0x0000000000017941 */ /* 0x000fea0003800000 */
.L_x_7066:
        /* <DEDUP_REMOVED lines=17> */
.L_x_7069:
[----:B------:R-:W-:Y:S05]  /*2740*/  BSYNC B1 ;  /* 0x0000000000017941 */ /* 0x000fea0003800000 */
.L_x_7068:
        /* <DEDUP_REMOVED lines=34> */
.L_x_7071:
[----:B-1----:R-:W-:Y:S05]  /*2970*/  BSYNC B1 ;  /* 0x0000000000017941 */ /* 0x002fea0003800000 */
.L_x_7070:
        /* <DEDUP_REMOVED lines=8> */
.L_x_7073:
[----:B------:R-:W-:Y:S05]  /*2a00*/  BSYNC B1 ;  /* 0x0000000000017941 */ /* 0x000fea0003800000 */
.L_x_7072:
        /* <DEDUP_REMOVED lines=8> */
.L_x_7075:
[----:B------:R-:W-:Y:S05]  /*2a90*/  BSYNC B1 ;  /* 0x0000000000017941 */ /* 0x000fea0003800000 */
.L_x_7074:
        /* <DEDUP_REMOVED lines=8> */
.L_x_7077:
[----:B------:R-:W-:Y:S05]  /*2b20*/  BSYNC B1 ;  /* 0x0000000000017941 */ /* 0x000fea0003800000 */
.L_x_7076:
        /* <DEDUP_REMOVED lines=19> */
.L_x_7079:
[----:B------:R-:W-:Y:S05]  /*2c60*/  BSYNC B1 ;  /* 0x0000000000017941 */ /* 0x000fea0003800000 */
.L_x_7078:
        /* <DEDUP_REMOVED lines=10> */
.L_x_7081:
[----:B------:R-:W-:Y:S05]  /*2d10*/  BSYNC B1 ;  /* 0x0000000000017941 */ /* 0x000fea0003800000 */
.L_x_7080:
        /* <DEDUP_REMOVED lines=10> */
.L_x_7083:
[----:B------:R-:W-:Y:S05]  /*2dc0*/  BSYNC B1 ;  /* 0x0000000000017941 */ /* 0x000fea0003800000 */
.L_x_7082:
        /* <DEDUP_REMOVED lines=31> */
.L_x_7085:
[----:B------:R-:W-:Y:S05]  /*2fc0*/  BSYNC B1 ;  /* 0x0000000000017941 */ /* 0x000fea0003800000 */
.L_x_7084:
        /* <DEDUP_REMOVED lines=17> */
.L_x_7032:
[----:B------:R-:W-:Y:S05]  /*30e0*/  BSYNC B0 ;  /* 0x0000000000007941 */ /* 0x000fea0003800000 */
.L_x_7030:
        /* <DEDUP_REMOVED lines=139> */
.L_x_7036:
[----:B------:R-:W-:Y:S01]  /*39a0*/  HFMA2.MMA R174, -RZ, RZ, 0, 5.9604644775390625e-08 ;  /* 0x00000001ffae7435 */ /* 0x000fe200000001ff */
[----:B0-----:R-:W-:-:S02]  /*39b0*/  MOV R113, R119 ;  /* 0x0000007700717202 */ /* 0x001fc40000000f00 */
[----:B------:R-:W-:Y:S02]  /*39c0*/  MOV R115, 0x1f ;  /* 0x0000001f00737802 */ /* 0x000fe40000000f00 */
[----:B------:R-:W-:Y:S02]  /*39d0*/  MOV R176, 0xffffffff ;  /* 0xffffffff00b07802 */ /* 0x000fe40000000f00 */
[----:B------:R-:W-:Y:S02]  /*39e0*/  MOV R2, 0x3a00 ;  /* 0x00003a0000027802 */ /* 0x000fe40000000f00 */
[----:B-----5:R-:W-:Y:S05]  /*39f0*/  CALL.REL.NOINC `($__internal_143_$__cuda_sm70_shflsync_bfly_p) ;  /* 0x0000046000007944 */ /* 0x020fea0003c00000 */
[----:B-1----:R-:W-:Y:S01]  /*3a00*/  MOV R112, R113 ;  /* 0x0000007100707202 */ /* 0x002fe20000000f00 */
[----:B0-----:R-:W-:Y:S05]  /*3a10*/  BRA `(.L_x_7087) ;  /* 0xffffdac000007947 */ /* 0x001fea000383ffff */
.L_x_7037:
[----:B------:R-:W-:Y:S01]  /*3a20*/  HFMA2.MMA R174, -RZ, RZ, 0, 5.9604644775390625e-08 ;  /* 0x00000001ffae7435 */ /* 0x000fe200000001ff */
[----:B------:R-:W-:Y:S02]  /*3a30*/  MOV R113, R172 ;  /* 0x000000ac00717202 */ /* 0x000fe40000000f00 */
[----:B------:R-:W-:Y:S02]  /*3a40*/  MOV R115, 0x1f ;  /* 0x0000001f00737802 */ /* 0x000fe40000000f00 */
[----:B------:R-:W-:-:S02]  /*3a50*/  MOV R176, 0xffffffff ;  /* 0xffffffff00b07802 */ /* 0x000fc40000000f00 */
[----:B------:R-:W-:Y:S02]  /*3a60*/  MOV R2, 0x3a80 ;  /* 0x00003a8000027802 */ /* 0x000fe40000000f00 */
[----:B01---5:R-:W-:Y:S05]  /*3a70*/  CALL.REL.NOINC `($__internal_143_$__cuda_sm70_shflsync_bfly_p) ;  /* 0x000003e000007944 */ /* 0x023fea0003c00000 */
[----:B------:R-:W-:Y:S01]  /*3a80*/  FADD.FTZ R119, R112, R119 ;  /* 0x0000007770777221 */ /* 0x000fe20000010000 */
[----:B0-----:R-:W-:Y:S01]  /*3a90*/  HFMA2.MMA R174, -RZ, RZ, 0, 1.1920928955078125e-07 ;  /* 0x00000002ffae7435 */ /* 0x001fe200000001ff */
[----:B-1----:R-:W-:Y:S01]  /*3aa0*/  FADD.FTZ R172, R172, R113 ;  /* 0x00000071acac7221 */ /* 0x002fe20000010000 */
[----:B------:R-:W-:Y:S02]  /*3ab0*/  MOV R115, 0x1f ;  /* 0x0000001f00737802 */ /* 0x000fe40000000f00 */
[----:B------:R-:W-:Y:S02]  /*3ac0*/  MOV R176, 0xffffffff ;  /* 0xffffffff00b07802 */ /* 0x000fe40000000f00 */
[----:B------:R-:W-:Y:S02]  /*3ad0*/  MOV R113, R119 ;  /* 0x0000007700717202 */ /* 0x000fe40000000f00 */
[----:B------:R-:W-:Y:S02]  /*3ae0*/  MOV R2, 0x3b00 ;  /* 0x00003b0000027802 */ /* 0x000fe40000000f00 */
[----:B------:R-:W-:Y:S05]  /*3af0*/  CALL.REL.NOINC `($__internal_143_$__cuda_sm70_shflsync_bfly_p) ;  /* 0x0000036000007944 */ /* 0x000fea0003c00000 */
[----:B0-----:R-:W-:Y:S01]  /*3b00*/  HFMA2.MMA R174, -RZ, RZ, 0, 1.1920928955078125e-07 ;  /* 0x00000002ffae7435 */ /* 0x001fe200000001ff */
[----:B-1----:R-:W-:-:S02]  /*3b10*/  MOV R112, R113 ;  /* 0x0000007100707202 */ /* 0x002fc40000000f00 */
[----:B------:R-:W-:Y:S02]  /*3b20*/  MOV R113, R172 ;  /* 0x000000ac00717202 */ /* 0x000fe40000000f00 */
[----:B------:R-:W-:Y:S02]  /*3b30*/  MOV R115, 0x1f ;  /* 0x0000001f00737802 */ /* 0x000fe40000000f00 */
[----:B------:R-:W-:Y:S02]  /*3b40*/  MOV R176, 0xffffffff ;  /* 0xffffffff00b07802 */ /* 0x000fe40000000f00 */
[----:B------:R-:W-:Y:S02]  /*3b50*/  MOV R2, 0x3b70 ;  /* 0x00003b7000027802 */ /* 0x000fe40000000f00 */
[----:B------:R-:W-:Y:S05]  /*3b60*/  CALL.REL.NOINC `($__internal_143_$__cuda_sm70_shflsync_bfly_p) ;  /* 0x000002f000007944 */ /* 0x000fea0003c00000 */
[----:B------:R-:W-:Y:S01]  /*3b70*/  FADD.FTZ R119, R112, R119 ;  /* 0x0000007770777221 */ /* 0x000fe20000010000 */
[----:B0-----:R-:W-:Y:S01]  /*3b80*/  HFMA2.MMA R174, -RZ, RZ, 0, 2.384185791015625e-07 ;  /* 0x00000004ffae7435 */ /* 0x001fe200000001ff */
[----:B-1----:R-:W-:Y:S01]  /*3b90*/  FADD.FTZ R172, R172, R113 ;  /* 0x00000071acac7221 */ /* 0x002fe20000010000 */
[----:B------:R-:W-:Y:S02]  /*3ba0*/  MOV R115, 0x1f ;  /* 0x0000001f00737802 */ /* 0x000fe40000000f00 */
[----:B------:R-:W-:-:S02]  /*3bb0*/  MOV R176, 0xffffffff ;  /* 0xffffffff00b07802 */ /* 0x000fc40000000f00 */
[----:B------:R-:W-:Y:S02]  /*3bc0*/  MOV R113, R119 ;  /* 0x0000007700717202 */ /* 0x000fe40000000f00 */
[----:B------:R-:W-:Y:S02]  /*3bd0*/  MOV R2, 0x3bf0 ;  /* 0x00003bf000027802 */ /* 0x000fe40000000f00 */
[----:B------:R-:W-:Y:S05]  /*3be0*/  CALL.REL.NOINC `($__internal_143_$__cuda_sm70_shflsync_bfly_p) ;  /* 0x0000027000007944 */ /* 0x000fea0003c00000 */
[----:B0-----:R-:W-:Y:S01]  /*3bf0*/  HFMA2.MMA R174, -RZ, RZ, 0, 2.384185791015625e-07 ;  /* 0x00000004ffae7435 */ /* 0x001fe200000001ff */
[----:B-1----:R-:W-:Y:S02]  /*3c00*/  MOV R112, R113 ;  /* 0x0000007100707202 */ /* 0x002fe40000000f00 */
[----:B------:R-:W-:Y:S02]  /*3c10*/  MOV R113, R172 ;  /* 0x000000ac00717202 */ /* 0x000fe40000000f00 */
[----:B------:R-:W-:Y:S02]  /*3c20*/  MOV R115, 0x1f ;  /* 0x0000001f00737802 */ /* 0x000fe40000000f00 */
[----:B------:R-:W-:Y:S02]  /*3c30*/  MOV R176, 0xffffffff ;  /* 0xffffffff00b07802 */ /* 0x000fe40000000f00 */
[----:B------:R-:W-:-:S02]  /*3c40*/  MOV R2, 0x3c60 ;  /* 0x00003c6000027802 */ /* 0x000fc40000000f00 */
[----:B------:R-:W-:Y:S05]  /*3c50*/  CALL.REL.NOINC `($__internal_143_$__cuda_sm70_shflsync_bfly_p) ;  /* 0x0000020000007944 */ /* 0x000fea0003c00000 */
[----:B------:R-:W-:Y:S01]  /*3c60*/  FADD.FTZ R119, R112, R119 ;  /* 0x0000007770777221 */ /* 0x000fe20000010000 */
[----:B0-----:R-:W-:Y:S01]  /*3c70*/  HFMA2.MMA R174, -RZ, RZ, 0, 4.76837158203125e-07 ;  /* 0x00000008ffae7435 */ /* 0x001fe200000001ff */
[----:B-1----:R-:W-:Y:S01]  /*3c80*/  FADD.FTZ R172, R172, R113 ;  /* 0x00000071acac7221 */ /* 0x002fe20000010000 */
[----:B------:R-:W-:-:S02]  /*3c90*/  MOV R115, 0x1f ;  /* 0x0000001f00737802 */ /* 0x000fc40000000f00 */
[----:B------:R-:W-:Y:S02]  /*3ca0*/  MOV R176, 0xffffffff ;  /* 0xffffffff00b07802 */ /* 0x000fe40000000f00 */
[----:B------:R-:W-:Y:S02]  /*3cb0*/  MOV R113, R119 ;  /* 0x0000007700717202 */ /* 0x000fe40000000f00 */
[----:B------:R-:W-:Y:S02]  /*3cc0*/  MOV R2, 0x3ce0 ;  /* 0x00003ce000027802 */ /* 0x000fe40000000f00 */
[----:B------:R-:W-:Y:S05]  /*3cd0*/  CALL.REL.NOINC `($__internal_143_$__cuda_sm70_shflsync_bfly_p) ;  /* 0x0000018000007944 */ /* 0x000fea0003c00000 */
[----:B0-----:R-:W-:Y:S01]  /*3ce0*/  HFMA2.MMA R174, -RZ, RZ, 0, 4.76837158203125e-07 ;  /* 0x00000008ffae7435 */ /* 0x001fe200000001ff */
[----:B-1----:R-:W-:Y:S02]  /*3cf0*/  MOV R112, R113 ;  /* 0x0000007100707202 */ /* 0x002fe40000000f00 */
[----:B------:R-:W-:Y:S02]  /*3d00*/  MOV R113, R172 ;  /* 0x000000ac00717202 */ /* 0x000fe40000000f00 */
[----:B------:R-:W-:Y:S02]  /*3d10*/  MOV R115, 0x1f ;  /* 0x0000001f00737802 */ /* 0x000fe40000000f00 */
[----:B------:R-:W-:-:S02]  /*3d20*/  MOV R176, 0xffffffff ;  /* 0xffffffff00b07802 */ /* 0x000fc40000000f00 */
[----:B------:R-:W-:Y:S02]  /*3d30*/  MOV R2, 0x3d50 ;  /* 0x00003d5000027802 */ /* 0x000fe40000000f00 */
[----:B------:R-:W-:Y:S05]  /*3d40*/  CALL.REL.NOINC `($__internal_143_$__cuda_sm70_shflsync_bfly_p) ;  /* 0x0000011000007944 */ /* 0x000fea0003c00000 */
[----:B------:R-:W-:Y:S01]  /*3d50*/  FADD.FTZ R114, R112, R119 ;  /* 0x0000007770727221 */ /* 0x000fe20000010000 */
[----:B0-----:R-:W-:Y:S01]  /*3d60*/  HFMA2.MMA R174, -RZ, RZ, 0, 9.5367431640625e-07 ;  /* 0x00000010ffae7435 */ /* 0x001fe200000001ff */
[----:B-1----:R-:W-:Y:S01]  /*3d70*/  FADD.FTZ R172, R172, R113 ;  /* 0x00000071acac7221 */ /* 0x002fe20000010000 */
[----:B------:R-:W-:Y:S02]  /*3d80*/  MOV R115, 0x1f ;  /* 0x0000001f00737802 */ /* 0x000fe40000000f00 */
[----:B------:R-:W-:Y:S02]  /*3d90*/  MOV R176, 0xffffffff ;  /* 0xffffffff00b07802 */ /* 0x000fe40000000f00 */
[----:B------:R-:W-:Y:S02]  /*3da0*/  MOV R113, R114 ;  /* 0x0000007200717202 */ /* 0x000fe40000000f00 */
[----:B------:R-:W-:Y:S02]  /*3db0*/  MOV R2, 0x3dd0 ;  /* 0x00003dd000027802 */ /* 0x000fe40000000f00 */
[----:B------:R-:W-:Y:S05]  /*3dc0*/  CALL.REL.NOINC `($__internal_143_$__cuda_sm70_shflsync_bfly_p) ;  /* 0x0000009000007944 */ /* 0x000fea0003c00000 */
[----:B0-----:R-:W-:Y:S01]  /*3dd0*/  HFMA2.MMA R174, -RZ, RZ, 0, 9.5367431640625e-07 ;  /* 0x00000010ffae7435 */ /* 0x001fe200000001ff */
[----:B-1----:R-:W-:-:S02]  /*3de0*/  MOV R119, R113 ;  /* 0x0000007100777202 */ /* 0x002fc40000000f00 */
[----:B------:R-:W-:Y:S02]  /*3df0*/  MOV R113, R172 ;  /* 0x000000ac00717202 */ /* 0x000fe40000000f00 */
[----:B------:R-:W-:Y:S02]  /*3e00*/  MOV R115, 0x1f ;  /* 0x0000001f00737802 */ /* 0x000fe40000000f00 */
[----:B------:R-:W-:Y:S02]  /*3e10*/  MOV R176, 0xffffffff ;  /* 0xffffffff00b07802 */ /* 0x000fe40000000f00 */
[----:B------:R-:W-:Y:S02]  /*3e20*/  MOV R2, 0x3e40 ;  /* 0x00003e4000027802 */ /* 0x000fe40000000f00 */
[----:B------:R-:W-:Y:S05]  /*3e30*/  CALL.REL.NOINC `($__internal_143_$__cuda_sm70_shflsync_bfly_p) ;  /* 0x0000002000007944 */ /* 0x000fea0003c00000 */
[----:B-1----:R-:W-:Y:S01]  /*3e40*/  MOV R3, R113 ;  /* 0x0000007100037202 */ /* 0x002fe20000000f00 */
[----:B0-----:R-:W-:Y:S05]  /*3e50*/  BRA `(.L_x_7088) ;  /* 0xffffd7a000007947 */ /* 0x001fea000383ffff */
        .weak           $__internal_143_$__cuda_sm70_shflsync_bfly_p
        .type           $__internal_143_$__cuda_sm70_shflsync_bfly_p,@function
        .size           $__internal_143_$__cuda_sm70_shflsync_bfly_p,(.L_x_9873 - $__internal_143_$__cuda_sm70_shflsync_bfly_p)
$__internal_143_$__cuda_sm70_shflsync_bfly_p:
[----:B------:R-:W-:Y:S01]  /*3e60*/  HFMA2.MMA R3, -RZ, RZ, 0, 0 ;  /* 0x00000000ff037435 */ /* 0x000fe200000001ff */
[----:B------:R-:W-:Y:S04]  /*3e70*/  WARPSYNC R176 ;  /* 0x000000b000007348 */ /* 0x000fe80003800000 */
[----:B------:R0:W1:Y:S01]  /*3e80*/  SHFL.BFLY PT, R113, R113, R174, R115 ;  /* 0x0c0000ae71717389 */ /* 0x00006200000e0073 */
[----:B------:R-:W-:Y:S05]  /*3e90*/  RET.REL.NODEC R2 `(_ZN10layer_norm13ln_bwd_kernelINS_13Kernel_traitsIf6__halffS2_fjLj768ELj1ELj4ELj1ELj16ENS_18Kernel_traits_baseILj768EfS2_fS2_fjLj128EEEEELb0ELb0ELb1ELb1EEEvNS_9BwdParamsE) ;  /* 0xffffc16002007950 */ /* 0x000fea0003c3ffff */
.L_x_7089:
        /* <DEDUP_REMOVED lines=14> */
.L_x_9873:


//--------------------- .text._ZN10layer_norm13ln_bwd_kernelINS_13Kernel_traitsIf6__halffS2_fjLj768ELj1ELj4ELj1ELj16ENS_18Kernel_traits_baseILj768EfS2_fS2_fjLj128EEEEELb0ELb1ELb0ELb0EEEvNS_9BwdParamsE --------------------------
	.section	.text._ZN10layer_norm13ln_bwd_kernelINS_13Kernel_traitsIf6__halffS2_fjLj768ELj1ELj4ELj1ELj16ENS_18Kernel_traits_baseILj768EfS2_fS2_fjLj128EEEEELb0ELb1ELb0ELb0EEEvNS_9BwdParamsE,"ax",@progbits
	.sectioninfo	@"SHI_REGISTERS=235"
	.align	128
        .global         _ZN10layer_norm13ln_bwd_kernelINS_13Kernel_traitsIf6__halffS2_fjLj768ELj1ELj4ELj1ELj16ENS_18Kernel_traits_baseILj768EfS2_fS2_fjLj128EEEEELb0ELb1ELb0ELb0EEEvNS_9BwdParamsE
        .type           _ZN10layer_norm13ln_bwd_kernelINS_13Kernel_traitsIf6__halffS2_fjLj768ELj1ELj4ELj1ELj16ENS_18Kernel_traits_baseILj768EfS2_fS2_fjLj128EEEEELb0ELb1ELb0ELb0EEEvNS_9BwdParamsE,@function
        .size           _ZN10layer_norm13ln_bwd_kernelINS_13Kernel_traitsIf6__halffS2_fjLj768ELj1ELj4ELj1ELj16ENS_18Kernel_traits_baseILj768EfS2_fS2_fjLj128EEEEELb0ELb1ELb0ELb0EEEvNS_9BwdParamsE,(.L_x_9874 - _ZN10layer_norm13ln_bwd_kernelINS_13Kernel_traitsIf6__halffS2_fjLj768ELj1ELj4ELj1ELj16ENS_18Kernel_traits_baseILj768EfS2_fS2_fjLj128EEEEELb0ELb1ELb0ELb0EEEvNS_9BwdParamsE)
        .other          _ZN10layer_norm13ln_bwd_kernelINS_13Kernel_traitsIf6__halffS2_fjLj768ELj1ELj4ELj1ELj16ENS_18Kernel_traits_baseILj768EfS2_fS2_fjLj128EEEEELb0ELb1ELb0ELb0EEEvNS_9BwdParamsE,@"STO_CUDA_ENTRY STV_DEFAULT"
_ZN10layer_norm13ln_bwd_kernelINS_13Kernel_traitsIf6__halffS2_fjLj768ELj1ELj4ELj1ELj16ENS_18Kernel_traits_baseILj768EfS2_fS2_fjLj128EEEEELb0ELb1ELb0ELb0EEEvNS_9BwdParamsE:
.text._ZN10layer_norm13ln_bwd_kernelINS_13Kernel_traitsIf6__halffS2_fjLj768ELj1ELj4ELj1ELj16ENS_18Kernel_traits_baseILj768EfS2_fS2_fjLj128EEEEELb0ELb1ELb0ELb0EEEvNS_9BwdParamsE:
        /* <DEDUP_REMOVED lines=79> */
.L_x_7106:
        /* <DEDUP_REMOVED lines=44> */
[----:B0-----:R-:W-:Y:S01]  /*07b0*/  FMUL.FTZ R190, R6, R197 ;  /* 0x000000c506be7220 */ /* 0x001fe20000410000 */
        /* <DEDUP_REMOVED lines=57> */
.L_x_7093:
[----:B-1----:R-:W-:Y:S05]  /*0b50*/  BSYNC B1 ;  /* 0x0000000000017941 */ /* 0x002fea0003800000 */
.L_x_7092:
        /* <DEDUP_REMOVED lines=19> */
[--C-:B----4-:R-:W-:Y:S01]  /*0c90*/  HADD2.F32 R13, -RZ, R16.reuse.H0_H0 ;  /* 0x20000010ff0d7230 */ /* 0x110fe20000004100 */
[C---:B------:R-:W-:Y:S01]  /*0ca0*/  FADD.FTZ R183, -R220.reuse, R15 ;  /* 0x0000000fdcb77221 */ /* 0x040fe20000010100 */
[----:B------:R-:W-:Y:S01]  /*0cb0*/  HADD2.F32 R16, -RZ, R16.H1_H1 ;  /* 0x30000010ff107230 */ /* 0x000fe20000004100 */
[----:B---3--:R-:W-:Y:S01]  /*0cc0*/  FADD.FTZ R21, -R220, R10 ;  /* 0x0000000adc157221 */ /* 0x008fe20000010100 */
[--C-:B------:R-:W-:Y:S01]  /*0cd0*/  HADD2.F32 R185, -RZ, R19.reuse.H0_H0 ;  /* 0x20000013ffb97230 */ /* 0x100fe20000004100 */
[----:B-----5:R-:W-:Y:S01]  /*0ce0*/  FMUL.FTZ R7, R6, R7 ;  /* 0x0000000706077220 */ /* 0x020fe20000410000 */
[----:B------:R-:W-:Y:S01]  /*0cf0*/  HADD2.F32 R178, -RZ, R19.H1_H1 ;  /* 0x30000013ffb27230 */ /* 0x000fe20000004100 */
[----:B------:R-:W-:Y:S01]  /*0d00*/  FADD.FTZ R19, -R220, R9 ;  /* 0x00000009dc137221 */ /* 0x000fe20000010100 */
[--C-:B------:R-:W-:Y:S01]  /*0d10*/  HADD2.F32 R15, -RZ, R17.reuse.H0_H0 ;  /* 0x20000011ff0f7230 */ /* 0x100fe20000004100 */
[----:B------:R-:W-:Y:S01]  /*0d20*/  FMUL.FTZ R10, R48, R13 ;  /* 0x0000000d300a7220 */ /* 0x000fe20000410000 */
[----:B------:R-:W-:Y:S01]  /*0d30*/  HADD2.F32 R22, -RZ, R17.H1_H1 ;  /* 0x30000011ff167230 */ /* 0x000fe20000004100 */
[----:B------:R-:W-:Y:S01]  /*0d40*/  FMUL.FTZ R9, R6, R181 ;  /* 0x000000b506097220 */ /* 0x000fe20000410000 */
[--C-:B------:R-:W-:Y:S01]  /*0d50*/  HADD2.F32 R177, -RZ, R18.reuse.H0_H0 ;  /* 0x20000012ffb17230 */ /* 0x100fe20000004100 */
[C---:B------:R-:W-:Y:S01]  /*0d60*/  FADD.FTZ R17, -R220.reuse, R8 ;  /* 0x00000008dc117221 */ /* 0x040fe20000010100 */
        /* <DEDUP_REMOVED lines=47> */
.L_x_7095:
[----:B------:R-:W-:Y:S05]  /*1060*/  BSYNC B1 ;  /* 0x0000000000017941 */ /* 0x000fea0003800000 */
.L_x_7094:
        /* <DEDUP_REMOVED lines=18> */
[----:B------:R-:W-:Y:S01]  /*1190*/  FADD.FTZ R23, -R220, R176 ;  /* 0x000000b0dc177221 */ /* 0x000fe20000010100 */
[--C-:B------:R-:W-:Y:S01]  /*11a0*/  HADD2.F32 R176, -RZ, R181.reuse.H1_H1 ;  /* 0x300000b5ffb07230 */ /* 0x100fe20000004100 */
[C---:B-----5:R-:W-:Y:S01]  /*11b0*/  FMUL.FTZ R206, R6.reuse, R211 ;  /* 0x000000d306ce7220 */ /* 0x060fe20000410000 */
[----:B------:R-:W-:Y:S01]  /*11c0*/  HADD2.F32 R180, -RZ, R180.H1_H1 ;  /* 0x300000b4ffb47230 */ /* 0x000fe20000004100 */
[----:B------:R-:W-:Y:S01]  /*11d0*/  FMUL.FTZ R23, R6, R23 ;  /* 0x0000001706177220 */ /* 0x000fe20000410000 */
[----:B------:R-:W-:Y:S01]  /*11e0*/  HADD2.F32 R179, -RZ, R181.H0_H0 ;  /* 0x200000b5ffb37230 */ /* 0x000fe20000004100 */
[----:B0-----:R-:W-:Y:S01]  /*11f0*/  FMUL.FTZ R204, R72, R177 ;  /* 0x000000b148cc7220 */ /* 0x001fe20000410000 */
[--C-:B------:R-:W-:Y:S01]  /*1200*/  HADD2.F32 R213, -RZ, R182.reuse.H0_H0 ;  /* 0x200000b6ffd57230 */ /* 0x100fe20000004100 */
[----:B-1----:R-:W-:Y:S01]  /*1210*/  FMUL.FTZ R202, R6, R207 ;  /* 0x000000cf06ca7220 */ /* 0x002fe20000410000 */
[----:B------:R-:W-:Y:S01]  /*1220*/  HADD2.F32 R182, -RZ, R182.H1_H1 ;  /* 0x300000b6ffb67230 */ /* 0x000fe20000004100 */
[----:B------:R-:W-:Y:S01]  /*1230*/  FADD.FTZ R175, R175, R176 ;  /* 0x000000b0afaf7221 */ /* 0x000fe20000010000 */
[----:B------:R-:W-:Y:S01]  /*1240*/  HADD2.F32 R215, -RZ, R183.H0_H0 ;  /* 0x200000b7ffd77230 */ /* 0x000fe20000004100 */
[----:B------:R-:W-:-:S02]  /*1250*/  FFMA.FTZ R167, R206, R176, R167 ;  /* 0x000000b0cea77223 */ /* 0x000fc400000100a7 */
[----:B------:R-:W-:Y:S02]  /*1260*/  FMUL.FTZ R207, R75, R176 ;  /* 0x000000b04bcf7220 */ /* 0x000fe40000410000 */
[----:B------:R-:W-:Y:S01]  /*1270*/  FADD.FTZ R209, -R220, R178 ;  /* 0x000000b2dcd17221 */ /* 0x000fe20000010100 */
[----:B------:R-:W-:Y:S01]  /*1280*/  HADD2.F32 R178, -RZ, R183.H1_H1 ;  /* 0x300000b7ffb27230 */ /* 0x000fe20000004100 */
        /* <DEDUP_REMOVED lines=45> */
.L_x_7097:
[----:B------:R-:W-:Y:S05]  /*1560*/  BSYNC B1 ;  /* 0x0000000000017941 */ /* 0x000fea0003800000 */
.L_x_7096:
[----:B-----5:R-:W-:Y:S01]  /*1570*/  @P0 HADD2.F32 R5, -RZ, R219.H0_H0 ;  /* 0x200000dbff050230 */ /* 0x020fe20000004100 */
[----:B------:R-:W-:Y:S05]  /*1580*/  BRA.DIV ~URZ, `(.L_x_7098) ;  /* 0x000025527f007947 */ /* 0x000fea000b800000 */
[----:B------:R0:W1:Y:S02]  /*1590*/  SHFL.BFLY PT, R178, R221, 0x1, 0x1f ;  /* 0x0c201f00ddb27f89 */ /* 0x00006400000e0000 */
.L_x_7117:
        /* <DEDUP_REMOVED lines=18> */
.L_x_7118:
        /* <DEDUP_REMOVED lines=99> */
.L_x_7101:
[----:B0-----:R-:W-:Y:S05]  /*1cf0*/  BSYNC B1 ;  /* 0x0000000000017941 */ /* 0x001fea0003800000 */
.L_x_7100:
        /* <DEDUP_REMOVED lines=59> */
[-C--:B------:R-:W-:Y:S01]  /*20b0*/  FMUL.FTZ R227, R185, R5.reuse ;  /* 0x00000005b9e37220 */ /* 0x080fe20000410000 */
[----:B------:R-:W-:Y:S01]  /*20c0*/  @P5 LEA R186, P0, R4, c[0x0][0x258], 0x5 ;  /* 0x0000960004ba5a11 */ /* 0x000fe200078028ff */
[-C--:B------:R-:W-:Y:S01]  /*20d0*/  FMUL.FTZ R230, R224, R5.reuse ;  /* 0x00000005e0e67220 */ /* 0x080fe20000410000 */
[C---:B------:R-:W-:Y:S01]  /*20e0*/  LEA.HI.X R185, R4.reuse, c[0x0][0x24c], RZ, 0x4, P6 ;  /* 0x0000930004b97a11 */ /* 0x040fe200030f24ff */
[-C--:B------:R-:W-:Y:S01]  /*20f0*/  FMUL.FTZ R229, R223, R5.reuse ;  /* 0x00000005dfe57220 */ /* 0x080fe20000410000 */
[----:B------:R-:W-:Y:S01]  /*2100*/  @P5 LEA.HI.X R187, R4, c[0x0][0x25c], RZ, 0x5, P0 ;  /* 0x0000970004bb5a11 */ /* 0x000fe200000f2cff */
[----:B------:R-:W-:Y:S01]  /*2110*/  FMUL.FTZ R232, R228, R5 ;  /* 0x00000005e4e87220 */ /* 0x000fe20000410000 */
[----:B------:R-:W-:Y:S01]  /*2120*/  IADD3 R4, R4, 0x20, RZ ;  /* 0x0000002004047810 */ /* 0x000fe20007ffe0ff */
[----:B------:R-:W-:-:S02]  /*2130*/  FMUL.FTZ R181, R58, R225 ;  /* 0x000000e13ab57220 */ /* 0x000fc40000410000 */
[----:B------:R-:W-:Y:S01]  /*2140*/  FMUL.FTZ R182, R59, R226 ;  /* 0x000000e23bb67220 */ /* 0x000fe20000410000 */
[----:B------:R0:W-:Y:S01]  /*2150*/  @P5 STG.E.128 [R186.64], R96 ;  /* 0x00000060ba005986 */ /* 0x0001e2000c101d04 */
[----:B------:R-:W-:Y:S02]  /*2160*/  FMUL.FTZ R183, R60, R227 ;  /* 0x000000e33cb77220 */ /* 0x000fe40000410000 */
[----:B------:R-:W-:Y:S01]  /*2170*/  FMUL.FTZ R224, R61, R230 ;  /* 0x000000e63de07220 */ /* 0x000fe20000410000 */
[----:B------:R-:W-:Y:S01]  /*2180*/  F2FP.PACK_AB R181, R182, R181 ;  /* 0x000000b5b6b5723e */ /* 0x000fe200000000ff */
[----:B------:R-:W-:Y:S01]  /*2190*/  FMUL.FTZ R223, R62, R229 ;  /* 0x000000e53edf7220 */ /* 0x000fe20000410000 */
[----:B------:R0:W-:Y:S01]  /*21a0*/  @P5 STG.E.128 [R186.64+0x10], R116 ;  /* 0x00001074ba005986 */ /* 0x0001e2000c101d04 */
        /* <DEDUP_REMOVED lines=20> */
.L_x_7103:
[----:B0-----:R-:W-:Y:S05]  /*22f0*/  BSYNC B1 ;  /* 0x0000000000017941 */ /* 0x001fea0003800000 */
.L_x_7102:
        /* <DEDUP_REMOVED lines=94> */
.L_x_7105:
[----:B0-----:R-:W-:Y:S05]  /*28e0*/  BSYNC B1 ;  /* 0x0000000000017941 */ /* 0x001fea0003800000 */
.L_x_7104:
[----:B------:R-:W-:-:S04]  /*28f0*/  MOV R5, c[0x0][0x160] ;  /* 0x0000580000057a02 */ /* 0x000fc80000000f00 */
[----:B------:R-:W-:-:S04]  /*2900*/  LEA R0, R5, R0, 0x2 ;  /* 0x0000000005007211 */ /* 0x000fc800078e10ff */
[----:B------:R-:W-:-:S13]  /*2910*/  ISETP.GE.AND P0, PT, R0, c[0x0][0x164], PT ;  /* 0x0000590000007a0c */ /* 0x000fda0003f06270 */
[----:B------:R-:W-:Y:S01]  /*2920*/  @P0 CALL.REL.NOINC `(.L_x_7091) ;  /* 0x0000001000000944 */ /* 0x000fe20003c00000 */
[----:B------:R-:W-:Y:S05]  /*2930*/  BRA `(.L_x_7106) ;  /* 0xffffdbb000007947 */ /* 0x000fea000383ffff */
.L_x_7091:
[----:B-1----:R-:W-:Y:S05]  /*2940*/  BSYNC B0 ;  /* 0x0000000000007941 */ /* 0x002fea0003800000 */
.L_x_7090:
        /* <DEDUP_REMOVED lines=202> */
.L_x_7108:
[----:B--2---:R-:W-:Y:S05]  /*35f0*/  BSYNC B0 ;  /* 0x0000000000007941 */ /* 0x004fea0003800000 */
.L_x_7107:
        /* <DEDUP_REMOVED lines=16> */
.L_x_7110:
[----:B------:R-:W-:Y:S05]  /*3700*/  BSYNC B0 ;  /* 0x0000000000007941 */ /* 0x000fea0003800000 */
.L_x_7109:
        /* <DEDUP_REMOVED lines=16> */
.L_x_7112:
[----:B------:R-:W-:Y:S05]  /*3810*/  BSYNC B0 ;  /* 0x0000000000007941 */ /* 0x000fea0003800000 */
.L_x_7111:
        /* <DEDUP_REMOVED lines=16> */
.L_x_7114:
[----:B------:R-:W-:Y:S05]  /*3920*/  BSYNC B0 ;  /* 0x0000000000007941 */ /* 0x000fea0003800000 */
.L_x_7113:
        /* <DEDUP_REMOVED lines=16> */
.L_x_7116:
[----:B------:R-:W-:Y:S05]  /*3a30*/  BSYNC B0 ;  /* 0x0000000000007941 */ /* 0x000fea0003800000 */
.L_x_7115:
        /* <DEDUP_REMOVED lines=10> */
.L_x_7098:
[----:B------:R-:W-:Y:S01]  /*3ae0*/  HFMA2.MMA R184, -RZ, RZ, 0, 5.9604644775390625e-08 ;  /* 0x00000001ffb87435 */ /* 0x000fe200000001ff */
[----:B------:R-:W-:Y:S02]  /*3af0*/  MOV R179, R221 ;  /* 0x000000dd00b37202 */ /* 0x000fe40000000f00 */
[----:B------:R-:W-:Y:S02]  /*3b00*/  MOV R181, 0x1f ;  /* 0x0000001f00b57802 */ /* 0x000fe40000000f00 */
[----:B------:R-:W-:-:S02]  /*3b10*/  MOV R186, 0xffffffff ;  /* 0xffffffff00ba7802 */ /* 0x000fc40000000f00 */
[----:B------:R-:W-:Y:S02]  /*3b20*/  MOV R176, 0x3b40 ;  /* 0x00003b4000b07802 */ /* 0x000fe40000000f00 */
[----:B------:R-:W-:Y:S05]  /*3b30*/  CALL.REL.NOINC `($__internal_144_$__cuda_sm70_shflsync_bfly_p) ;  /* 0x0000046000007944 */ /* 0x000fea0003c00000 */
[----:B-1----:R-:W-:Y:S01]  /*3b40*/  MOV R178, R179 ;  /* 0x000000b300b27202 */ /* 0x002fe20000000f00 */
[----:B0-----:R-:W-:Y:S05]  /*3b50*/  BRA `(.L_x_7117) ;  /* 0xffffda4000007947 */ /* 0x001fea000383ffff */
.L_x_7099:
[----:B------:R-:W-:Y:S01]  /*3b60*/  HFMA2.MMA R184, -RZ, RZ, 0, 5.9604644775390625e-08 ;  /* 0x00000001ffb87435 */ /* 0x000fe200000001ff */
[----:B------:R-:W-:Y:S02]  /*3b70*/  MOV R179, R222 ;  /* 0x000000de00b37202 */ /* 0x000fe40000000f00 */
[----:B------:R-:W-:Y:S02]  /*3b80*/  MOV R181, 0x1f ;  /* 0x0000001f00b57802 */ /* 0x000fe40000000f00 */
[----:B------:R-:W-:Y:S02]  /*3b90*/  MOV R186, 0xffffffff ;  /* 0xffffffff00ba7802 */ /* 0x000fe40000000f00 */
[----:B------:R-:W-:Y:S02]  /*3ba0*/  MOV R176, 0x3bc0 ;  /* 0x00003bc000b07802 */ /* 0x000fe40000000f00 */
[----:B01----:R-:W-:Y:S05]  /*3bb0*/  CALL.REL.NOINC `($__internal_144_$__cuda_sm70_shflsync_bfly_p) ;  /* 0x000003e000007944 */ /* 0x003fea0003c00000 */
[----:B------:R-:W-:Y:S01]  /*3bc0*/  FADD.FTZ R221, R178, R221 ;  /* 0x000000ddb2dd7221 */ /* 0x000fe20000010000 */
[----:B0-----:R-:W-:Y:S01]  /*3bd0*/  HFMA2.MMA R184, -RZ, RZ, 0, 1.1920928955078125e-07 ;  /* 0x00000002ffb87435 */ /* 0x001fe200000001ff */
[----:B-1----:R-:W-:Y:S01]  /*3be0*/  FADD.FTZ R222, R222, R179 ;  /* 0x000000b3dede7221 */ /* 0x002fe20000010000 */
[----:B------:R-:W-:-:S02]  /*3bf0*/  MOV R181, 0x1f ;  /* 0x0000001f00b57802 */ /* 0x000fc40000000f00 */
[----:B------:R-:W-:Y:S02]  /*3c00*/  MOV R186, 0xffffffff ;  /* 0xffffffff00ba7802 */ /* 0x000fe40000000f00 */
[----:B------:R-:W-:Y:S02]  /*3c10*/  MOV R179, R221 ;  /* 0x000000dd00b37202 */ /* 0x000fe40000000f00 */
[----:B------:R-:W-:Y:S02]  /*3c20*/  MOV R176, 0x3c40 ;  /* 0x00003c4000b07802 */ /* 0x000fe40000000f00 */
[----:B------:R-:W-:Y:S05]  /*3c30*/  CALL.REL.NOINC `($__internal_144_$__cuda_sm70_shflsync_bfly_p) ;  /* 0x0000036000007944 */ /* 0x000fea0003c00000 */
[----:B0-----:R-:W-:Y:S01]  /*3c40*/  HFMA2.MMA R184, -RZ, RZ, 0, 1.1920928955078125e-07 ;  /* 0x00000002ffb87435 */ /* 0x001fe200000001ff */
[----:B-1----:R-:W-:Y:S02]  /*3c50*/  MOV R178, R179 ;  /* 0x000000b300b27202 */ /* 0x002fe40000000f00 */
[----:B------:R-:W-:Y:S02]  /*3c60*/  MOV R179, R222 ;  /* 0x000000de00b37202 */ /* 0x000fe40000000f00 */
[----:B------:R-:W-:Y:S02]  /*3c70*/  MOV R181, 0x1f ;  /* 0x0000001f00b57802 */ /* 0x000fe40000000f00 */
[----:B------:R-:W-:-:S02]  /*3c80*/  MOV R186, 0xffffffff ;  /* 0xffffffff00ba7802 */ /* 0x000fc40000000f00 */
[----:B------:R-:W-:Y:S02]  /*3c90*/  MOV R176, 0x3cb0 ;  /* 0x00003cb000b07802 */ /* 0x000fe40000000f00 */
[----:B------:R-:W-:Y:S05]  /*3ca0*/  CALL.REL.NOINC `($__internal_144_$__cuda_sm70_shflsync_bfly_p) ;  /* 0x000002f000007944 */ /* 0x000fea0003c00000 */
[----:B------:R-:W-:Y:S01]  /*3cb0*/  FADD.FTZ R221, R178, R221 ;  /* 0x000000ddb2dd7221 */ /* 0x000fe20000010000 */
[----:B0-----:R-:W-:Y:S01]  /*3cc0*/  HFMA2.MMA R184, -RZ, RZ, 0, 2.384185791015625e-07 ;  /* 0x00000004ffb87435 */ /* 0x001fe200000001ff */
[----:B-1----:R-:W-:Y:S01]  /*3cd0*/  FADD.FTZ R222, R222, R179 ;  /* 0x000000b3dede7221 */ /* 0x002fe20000010000 */
[----:B------:R-:W-:Y:S02]  /*3ce0*/  MOV R181, 0x1f ;  /* 0x0000001f00b57802 */ /* 0x000fe40000000f00 */
[----:B------:R-:W-:Y:S02]  /*3cf0*/  MOV R186, 0xffffffff ;  /* 0xffffffff00ba7802 */ /* 0x000fe40000000f00 */
[----:B------:R-:W-:Y:S02]  /*3d00*/  MOV R179, R221 ;  /* 0x000000dd00b37202 */ /* 0x000fe40000000f00 */
[----:B------:R-:W-:Y:S02]  /*3d10*/  MOV R176, 0x3d30 ;  /* 0x00003d3000b07802 */ /* 0x000fe40000000f00 */
[----:B------:R-:W-:Y:S05]  /*3d20*/  CALL.REL.NOINC `($__internal_144_$__cuda_sm70_shflsync_bfly_p) ;  /* 0x0000027000007944 */ /* 0x000fea0003c00000 */
[----:B0-----:R-:W-:Y:S01]  /*3d30*/  HFMA2.MMA R184, -RZ, RZ, 0, 2.384185791015625e-07 ;  /* 0x00000004ffb87435 */ /* 0x001fe200000001ff */
[----:B-1----:R-:W-:-:S02]  /*3d40*/  MOV R178, R179 ;  /* 0x000000b300b27202 */ /* 0x002fc40000000f00 */
[----:B------:R-:W-:Y:S02]  /*3d50*/  MOV R179, R222 ;  /* 0x000000de00b37202 */ /* 0x000fe40000000f00 */
[----:B------:R-:W-:Y:S02]  /*3d60*/  MOV R181, 0x1f ;  /* 0x0000001f00b57802 */ /* 0x000fe40000000f00 */
[----:B------:R-:W-:Y:S02]  /*3d70*/  MOV R186, 0xffffffff ;  /* 0xffffffff00ba7802 */ /* 0x000fe40000000f00 */
[----:B------:R-:W-:Y:S02]  /*3d80*/  MOV R176, 0x3da0 ;  /* 0x00003da000b07802 */ /* 0x000fe40000000f00 */
[----:B------:R-:W-:Y:S05]  /*3d90*/  CALL.REL.NOINC `($__internal_144_$__cuda_sm70_shflsync_bfly_p) ;  /* 0x0000020000007944 */ /* 0x000fea0003c00000 */
[----:B------:R-:W-:Y:S01]  /*3da0*/  FADD.FTZ R221, R178, R221 ;  /* 0x000000ddb2dd7221 */ /* 0x000fe20000010000 */
[----:B0-----:R-:W-:Y:S01]  /*3db0*/  HFMA2.MMA R184, -RZ, RZ, 0, 4.76837158203125e-07 ;  /* 0x00000008ffb87435 */ /* 0x001fe200000001ff */
[----:B-1----:R-:W-:Y:S01]  /*3dc0*/  FADD.FTZ R182, R222, R179 ;  /* 0x000000b3deb67221 */ /* 0x002fe20000010000 */
[----:B------:R-:W-:Y:S02]  /*3dd0*/  MOV R181, 0x1f ;  /* 0x0000001f00b57802 */ /* 0x000fe40000000f00 */
[----:B------:R-:W-:-:S02]  /*3de0*/  MOV R186, 0xffffffff ;  /* 0xffffffff00ba7802 */ /* 0x000fc40000000f00 */
[----:B------:R-:W-:Y:S02]  /*3df0*/  MOV R179, R221 ;  /* 0x000000dd00b37202 */ /* 0x000fe40000000f00 */
[----:B------:R-:W-:Y:S02]  /*3e00*/  MOV R176, 0x3e20 ;  /* 0x00003e2000b07802 */ /* 0x000fe40000000f00 */
[----:B------:R-:W-:Y:S05]  /*3e10*/  CALL.REL.NOINC `($__internal_144_$__cuda_sm70_shflsync_bfly_p) ;  /* 0x0000018000007944 */ /* 0x000fea0003c00000 */
[----:B0-----:R-:W-:Y:S01]  /*3e20*/  HFMA2.MMA R184, -RZ, RZ, 0, 4.76837158203125e-07 ;  /* 0x00000008ffb87435 */ /* 0x001fe200000001ff */
[----:B-1----:R-:W-:Y:S02]  /*3e30*/  MOV R178, R179 ;  /* 0x000000b300b27202 */ /* 0x002fe40000000f00 */
[----:B------:R-:W-:Y:S02]  /*3e40*/  MOV R179, R182 ;  /* 0x000000b600b37202 */ /* 0x000fe40000000f00 */
[----:B------:R-:W-:Y:S02]  /*3e50*/  MOV R181, 0x1f ;  /* 0x0000001f00b57802 */ /* 0x000fe40000000f00 */
[----:B------:R-:W-:Y:S02]  /*3e60*/  MOV R186, 0xffffffff ;  /* 0xffffffff00ba7802 */ /* 0x000fe40000000f00 */
[----:B------:R-:W-:-:S02]  /*3e70*/  MOV R176, 0x3e90 ;  /* 0x00003e9000b07802 */ /* 0x000fc40000000f00 */
[----:B------:R-:W-:Y:S05]  /*3e80*/  CALL.REL.NOINC `($__internal_144_$__cuda_sm70_shflsync_bfly_p) ;  /* 0x0000011000007944 */ /* 0x000fea0003c00000 */
[----:B------:R-:W-:Y:S01]  /*3e90*/  FADD.FTZ R180, R178, R221 ;  /* 0x000000ddb2b47221 */ /* 0x000fe20000010000 */
[----:B0-----:R-:W-:Y:S01]  /*3ea0*/  HFMA2.MMA R184, -RZ, RZ, 0, 9.5367431640625e-07 ;  /* 0x00000010ffb87435 */ /* 0x001fe200000001ff */
[----:B-1----:R-:W-:Y:S01]  /*3eb0*/  FADD.FTZ R182, R182, R179 ;  /* 0x000000b3b6b67221 */ /* 0x002fe20000010000 */
[----:B------:R-:W-:-:S02]  /*3ec0*/  MOV R181, 0x1f ;  /* 0x0000001f00b57802 */ /* 0x000fc40000000f00 */
[----:B------:R-:W-:Y:S02]  /*3ed0*/  MOV R186, 0xffffffff ;  /* 0xffffffff00ba7802 */ /* 0x000fe40000000f00 */
[----:B------:R-:W-:Y:S02]  /*3ee0*/  MOV R179, R180 ;  /* 0x000000b400b37202 */ /* 0x000fe40000000f00 */
[----:B------:R-:W-:Y:S02]  /*3ef0*/  MOV R176, 0x3f10 ;  /* 0x00003f1000b07802 */ /* 0x000fe40000000f00 */
[----:B------:R-:W-:Y:S05]  /*3f00*/  CALL.REL.NOINC `($__internal_144_$__cuda_sm70_shflsync_bfly_p) ;  /* 0x0000009000007944 */ /* 0x000fea0003c00000 */
[----:B0-----:R-:W-:Y:S01]  /*3f10*/  HFMA2.MMA R184, -RZ, RZ, 0, 9.5367431640625e-07 ;  /* 0x00000010ffb87435 */ /* 0x001fe200000001ff */
[----:B-1----:R-:W-:Y:S02]  /*3f20*/  MOV R183, R179 ;  /* 0x000000b300b77202 */ /* 0x002fe40000000f00 */
[----:B------:R-:W-:Y:S02]  /*3f30*/  MOV R179, R182 ;  /* 0x000000b600b37202 */ /* 0x000fe40000000f00 */
[----:B------:R-:W-:Y:S02]  /*3f40*/  MOV R181, 0x1f ;  /* 0x0000001f00b57802 */ /* 0x000fe40000000f00 */
[----:B------:R-:W-:-:S02]  /*3f50*/  MOV R186, 0xffffffff ;  /* 0xffffffff00ba7802 */ /* 0x000fc40000000f00 */
[----:B------:R-:W-:Y:S02]  /*3f60*/  MOV R176, 0x3f80 ;  /* 0x00003f8000b07802 */ /* 0x000fe40000000f00 */
[----:B------:R-:W-:Y:S05]  /*3f70*/  CALL.REL.NOINC `($__internal_144_$__cuda_sm70_shflsync_bfly_p) ;  /* 0x0000002000007944 */ /* 0x000fea0003c00000 */
[----:B-1----:R-:W-:Y:S01]  /*3f80*/  MOV R177, R179 ;  /* 0x000000b300b17202 */ /* 0x002fe20000000f00 */
[----:B0-----:R-:W-:Y:S05]  /*3f90*/  BRA `(.L_x_7118) ;  /* 0xffffd72000007947 */ /* 0x001fea000383ffff */
        .weak           $__internal_144_$__cuda_sm70_shflsync_bfly_p
        .type           $__internal_144_$__cuda_sm70_shflsync_bfly_p,@function
        .size           $__internal_144_$__cuda_sm70_shflsync_bfly_p,(.L_x_9874 - $__internal_144_$__cuda_sm70_shflsync_bfly_p)
$__internal_144_$__cuda_sm70_shflsync_bfly_p:
[----:B------:R-:W-:Y:S01]  /*3fa0*/  HFMA2.MMA R177, -RZ, RZ, 0, 0 ;  /* 0x00000000ffb17435 */ /* 0x000fe200000001ff */
[----:B------:R-:W-:Y:S04]  /*3fb0*/  WARPSYNC R186 ;  /* 0x000000ba00007348 */ /* 0x000fe80003800000 */
[----:B------:R0:W1:Y:S01]  /*3fc0*/  SHFL.BFLY PT, R179, R179, R184, R181 ;  /* 0x0c0000b8b3b37389 */ /* 0x00006200000e00b5 */
[----:B------:R-:W-:Y:S05]  /*3fd0*/  RET.REL.NODEC R176 `(_ZN10layer_norm13ln_bwd_kernelINS_13Kernel_traitsIf6__halffS2_fjLj768ELj1ELj4ELj1ELj16ENS_18Kernel_traits_baseILj768EfS2_fS2_fjLj128EEEEELb0ELb1ELb0ELb0EEEvNS_9BwdParamsE) ;  /* 0xffffc020b0007950 */ /* 0x000fea0003c3ffff */
.L_x_7119:
        /* <DEDUP_REMOVED lines=10> */
.L_x_9874:


//--------------------- .text._ZN10layer_norm13ln_bwd_kernelINS_13Kernel_traitsIf6__halffS2_fjLj768ELj1ELj4ELj1ELj16ENS_18Kernel_traits_baseILj768EfS2_fS2_fjLj128EEEEELb0ELb1ELb0ELb1EEEvNS_9BwdParamsE --------------------------
	.section	.text._ZN10layer_norm13ln_bwd_kernelINS_13Kernel_traitsIf6__halffS2_fjLj768ELj1ELj4ELj1ELj16ENS_18Kernel_traits_baseILj768EfS2_fS2_fjLj128EEEEELb0ELb1ELb0ELb1EEEvNS_9BwdParamsE,"ax",@progbits
	.sectioninfo	@"SHI_REGISTERS=254"
	.align	128
        .global         _ZN10layer_norm13ln_bwd_kernelINS_13Kernel_traitsIf6__halffS2_fjLj768ELj1ELj4ELj1ELj16ENS_18Kernel_traits_baseILj768EfS2_fS2_fjLj128EEEEELb0ELb1ELb0ELb1EEEvNS_9BwdParamsE
        .type           _ZN10layer_norm13ln_bwd_kernelINS_13Kernel_traitsIf6__halffS2_fjLj768ELj1ELj4ELj1ELj16ENS_18Kernel_traits_baseILj768EfS2_fS2_fjLj128EEEEELb0ELb1ELb0ELb1EEEvNS_9BwdParamsE,@function
        .size           _ZN10layer_norm13ln_bwd_kernelINS_13Kernel_traitsIf6__halffS2_fjLj768ELj1ELj4ELj1ELj16ENS_18Kernel_traits_baseILj768EfS2_fS2_fjLj128EEEEELb0ELb1ELb0ELb1EEEvNS_9BwdParamsE,(.L_x_9875 - _ZN10layer_norm13ln_bwd_kernelINS_13Kernel_traitsIf6__halffS2_fjLj768ELj1ELj4ELj1ELj16ENS_18Kernel_traits_baseILj768EfS2_fS2_fjLj128EEEEELb0ELb1ELb0ELb1EEEvNS_9BwdParamsE)
        .other          _ZN10layer_norm13ln_bwd_kernelINS_13Kernel_traitsIf6__halffS2_fjLj768ELj1ELj4ELj1ELj16ENS_18Kernel_traits_baseILj768EfS2_fS2_fjLj128EEEEELb0ELb1ELb0ELb1EEEvNS_9BwdParamsE,@"STO_CUDA_ENTRY STV_DEFAULT"
_ZN10layer_norm13ln_bwd_kernelINS_13Kernel_traitsIf6__halffS2_fjLj768ELj1ELj4ELj1ELj16ENS_18Kernel_traits_baseILj768EfS2_fS2_fjLj128EEEEELb0ELb1ELb0ELb1EEEvNS_9BwdParamsE:
.text._ZN10layer_norm13ln_bwd_kernelINS_13Kernel_traitsIf6__halffS2_fjLj768ELj1ELj4ELj1ELj16ENS_18Kernel_traits_baseILj768EfS2_fS2_fjLj128EEEEELb0ELb1ELb0ELb1EEEvNS_9BwdParamsE:
        /* <DEDUP_REMOVED lines=46> */
.L_x_7121:
        /* <DEDUP_REMOVED lines=58> */
.L_x_7127:
        /* <DEDUP_REMOVED lines=12> */
[C---:B------:R-:W-:Y:S02]  /*0740*/  @P0 LEA R104, P1, R201.reuse, c[0x0][0x1c0], 0x1 ;  /* 0x00007000c9680a11 */ /* 0x040fe400078208ff */
[----:B------:R-:W-:Y:S02]  /*0750*/  MOV R113, 0x10 ;  /* 0x0000001000717802 */ /* 0x000fe40000000f00 */
[----:B------:R-:W-:Y:S01]  /*0760*/  @P0 LEA.HI.X R105, R201, c[0x0][0x1c4], R2, 0x1, P1 ;  /* 0x00007100c9690a11 */ /* 0x000fe200008f0c02 */
[----:B------:R-:W-:-:S04]  /*0770*/  IMAD.WIDE.U32 R2, R204, R207, c[0x0][0x188] ;  /* 0x00006200cc027625 */ /* 0x000fc800078e00cf */
[C---:B------:R-:W-:Y:S01]  /*0780*/  IMAD.WIDE.U32 R88, R204.reuse, R113, c[0x0][0x208] ;  /* 0x00008200cc587625 */ /* 0x040fe200078e0071 */
[----:B------:R-:W-:Y:S01]  /*0790*/  IADD3 R202, R204, 0x40, RZ ;  /* 0x00000040ccca7810 */ /* 0x000fe20007ffe0ff */
[----:B------:R1:W3:Y:S02]  /*07a0*/  LDG.E.128 R84, [R2.64] ;  /* 0x0000000402547981 */ /* 0x0002e4000c1e1d00 */
[----:B------:R-:W-:Y:S02]  /*07b0*/  IMAD.WIDE R124, R201, R124, c[0x0][0x1a8] ;  /* 0x00006a00c97c7625 */ /* 0x000fe400078e027c */
[----:B------:R-:W4:Y:S02]  /*07c0*/  LDG.E.128 R88, [R88.64] ;  /* 0x0000000458587981 */ /* 0x000f24000c1e1d00 */
[----:B------:R-:W-:Y:S02]  /*07d0*/  IMAD.WIDE.U32 R126, R202, R207, c[0x0][0x188] ;  /* 0x00006200ca7e7625 */ /* 0x000fe400078e00cf */
[----:B------:R1:W4:Y:S01]  /*07e0*/  LDG.E.128 R92, [R2.64+0x10] ;  /* 0x00001004025c7981 */ /* 0x000322000c1e1d00 */
[----:B------:R-:W-:-:S03]  /*07f0*/  IADD3 R203, R204, 0x20, RZ ;  /* 0x00000020cccb7810 */ /* 0x000fc60007ffe0ff */
[----:B------:R0:W4:Y:S04]  /*0800*/  LDG.E R124, [R124.64] ;  /* 0x000000047c7c7981 */ /* 0x000128000c1e1900 */
[----:B------:R-:W4:Y:S01]  /*0810*/  LDG.E.128 R108, [R126.64] ;  /* 0x000000047e6c7981 */ /* 0x000f22000c1e1d00 */
[----:B------:R-:W-:-:S03]  /*0820*/  IMAD.WIDE.U32 R100, R203, R113, c[0x0][0x208] ;  /* 0x00008200cb647625 */ /* 0x000fc600078e0071 */
[----:B------:R0:W4:Y:S01]  /*0830*/  @P0 LDG.E.U16 R205, [R104.64] ;  /* 0x0000000468cd0981 */ /* 0x000122000c1e1500 */
[----:B------:R-:W-:-:S03]  /*0840*/  IMAD.WIDE.U32 R112, R202, R113, c[0x0][0x208] ;  /* 0x00008200ca707625 */ /* 0x000fc600078e0071 */
[----:B------:R1:W4:Y:S01]  /*0850*/  LDG.E.128 R116, [R126.64+0x10] ;  /* 0x000010047e747981 */ /* 0x000322000c1e1d00 */
[----:B------:R-:W-:-:S03]  /*0860*/  IMAD.WIDE.U32 R122, R207, R203, c[0x0][0x188] ;  /* 0x00006200cf7a7625 */ /* 0x000fc600078e00cb */
[----:B------:R-:W4:Y:S04]  /*0870*/  LDG.E.128 R112, [R112.64] ;  /* 0x0000000470707981 */ /* 0x000f28000c1e1d00 */
[----:B0-----:R0:W4:Y:S04]  /*0880*/  LDG.E.128 R96, [R122.64] ;  /* 0x000000047a607981 */ /* 0x001128000c1e1d00 */
[----:B------:R0:W4:Y:S04]  /*0890*/  LDG.E.128 R104, [R122.64+0x10] ;  /* 0x000010047a687981 */ /* 0x000128000c1e1d00 */
[----:B------:R-:W4:Y:S01]  /*08a0*/  LDG.E.128 R100, [R100.64] ;  /* 0x0000000464647981 */ /* 0x000f22000c1e1d00 */
[----:B------:R-:W-:-:S04]  /*08b0*/  ISETP.NE.U32.AND P1, PT, RZ, c[0x0][0x218], PT ;  /* 0x00008600ff007a0c */ /* 0x000fc80003f25070 */
[----:B------:R-:W-:-:S13]  /*08c0*/  ISETP.NE.AND.EX P1, PT, RZ, c[0x0][0x21c], PT, P1 ;  /* 0x00008700ff007a0c */ /* 0x000fda0003f25310 */
[----:B-1----:R-:W-:-:S04]  /*08d0*/  @P1 IMAD.WIDE.U32 R2, R204, R207, c[0x0][0x218] ;  /* 0x00008600cc021625 */ /* 0x002fc800078e00cf */
        /* <DEDUP_REMOVED lines=10> */
[----:B--2---:R-:W-:-:S05]  /*0980*/  FSEL R208, R206, RZ, !P1 ;  /* 0x000000ffced07208 */ /* 0x004fca0004800000 */
[C---:B---3--:R-:W-:Y:S02]  /*0990*/  FADD.FTZ R231, -R208.reuse, R87 ;  /* 0x00000057d0e77221 */ /* 0x048fe40000010100 */
[C---:B------:R-:W-:Y:S01]  /*09a0*/  FADD.FTZ R207, -R208.reuse, R84 ;  /* 0x00000054d0cf7221 */ /* 0x040fe20000010100 */
[--C-:B----4-:R-:W-:Y:S01]  /*09b0*/  HADD2.F32 R87, -RZ, R88.reuse.H0_H0 ;  /* 0x20000058ff577230 */ /* 0x110fe20000004100 */
[C---:B------:R-:W-:Y:S01]  /*09c0*/  FADD.FTZ R213, -R208.reuse, R85 ;  /* 0x00000055d0d57221 */ /* 0x040fe20000010100 */
[----:B------:R-:W-:Y:S01]  /*09d0*/  HADD2.F32 R88, -RZ, R88.H1_H1 ;  /* 0x30000058ff587230 */ /* 0x000fe20000004100 */
[----:B------:R-:W-:Y:S02]  /*09e0*/  FADD.FTZ R235, -R208, R94 ;  /* 0x0000005ed0eb7221 */ /* 0x000fe40000010100 */
[----:B------:R-:W-:Y:S02]  /*09f0*/  FMUL.FTZ R94, R48, R87 ;  /* 0x00000057305e7220 */ /* 0x000fe40000410000 */
[----:B------:R-:W-:Y:S01]  /*0a00*/  FMUL.FTZ R85, R124, R207 ;  /* 0x000000cf7c557220 */ /* 0x000fe20000410000 */
[----:B------:R-:W-:Y:S01]  /*0a10*/  HADD2.F32 R229, -RZ, R89.H0_H0 ;  /* 0x20000059ffe57230 */ /* 0x000fe20000004100 */
[----:B------:R-:W-:-:S02]  /*0a20*/  FADD.FTZ R198, R87, R198 ;  /* 0x000000c657c67221 */ /* 0x000fc40000010000 */
[C---:B------:R-:W-:Y:S02]  /*0a30*/  FADD.FTZ R217, -R208.reuse, R108 ;  /* 0x0000006cd0d97221 */ /* 0x040fe40000010100 */
[----:B------:R-:W-:Y:S02]  /*0a40*/  FFMA.FTZ R200, R85, R87, R200 ;  /* 0x0000005755c87223 */ /* 0x000fe400000100c8 */
[C---:B------:R-:W-:Y:S02]  /*0a50*/  FADD.FTZ R219, -R208.reuse, R109 ;  /* 0x0000006dd0db7221 */ /* 0x040fe40000010100 */
[----:B------:R-:W-:Y:S02]  /*0a60*/  FMUL.FTZ R87, R49, R88 ;  /* 0x0000005831577220 */ /* 0x000fe40000410000 */
[----:B------:R-:W-:Y:S01]  /*0a70*/  FADD.FTZ R108, RZ, R94 ;  /* 0x0000005eff6c7221 */ /* 0x000fe20000010000 */
[--C-:B------:R-:W-:Y:S01]  /*0a80*/  HADD2.F32 R237, -RZ, R91.reuse.H0_H0 ;  /* 0x2000005bffed7230 */ /* 0x100fe20000004100 */
[----:B------:R-:W-:Y:S01]  /*0a90*/  FADD.FTZ R215, -R208, R86 ;  /* 0x00000056d0d77221 */ /* 0x000fe20000010100 */
[----:B------:R-:W-:Y:S01]  /*0aa0*/  HADD2.F32 R210, -RZ, R91.H1_H1 ;  /* 0x3000005bffd27230 */ /* 0x000fe20000004100 */
[----:B------:R-:W-:-:S02]  /*0ab0*/  FMUL.FTZ R84, R124, R213 ;  /* 0x000000d57c547220 */ /* 0x000fc40000410000 */
[----:B------:R-:W-:Y:S01]  /*0ac0*/  FFMA.FTZ R109, R85, R94, RZ ;  /* 0x0000005e556d7223 */ /* 0x000fe200000100ff */
[----:B------:R-:W-:Y:S01]  /*0ad0*/  HADD2.F32 R206, -RZ, R89.H1_H1 ;  /* 0x30000059ffce7230 */ /* 0x000fe20000004100 */
[----:B------:R-:W-:Y:S02]  /*0ae0*/  FADD.FTZ R91, -R208, R93 ;  /* 0x0000005dd05b7221 */ /* 0x000fe40000010100 */
[----:B------:R-:W-:Y:S02]  /*0af0*/  FMUL.FTZ R93, R50, R229 ;  /* 0x000000e5325d7220 */ /* 0x000fe40000410000 */
[----:B------:R-:W-:Y:S02]  /*0b00*/  FADD.FTZ R108, R108, R87 ;  /* 0x000000576c6c7221 */ /* 0x000fe40000010000 */
[----:B------:R-:W-:Y:S02]  /*0b10*/  FMUL.FTZ R86, R124, R215 ;  /* 0x000000d77c567220 */ /* 0x000fe40000410000 */
[----:B------:R-:W-:Y:S01]  /*0b20*/  FFMA.FTZ R109, R84, R87, R109 ;  /* 0x00000057546d7223 */ /* 0x000fe2000001006d */
[----:B------:R-:W-:Y:S01]  /*0b30*/  HADD2.F32 R233, -RZ, R90.H0_H0 ;  /* 0x2000005affe97230 */ /* 0x000fe20000004100 */
[C---:B------:R-:W-:Y:S01]  /*0b40*/  FADD.FTZ R221, -R208.reuse, R110 ;  /* 0x0000006ed0dd7221 */ /* 0x040fe20000010100 */
[--C-:B------:R-:W-:Y:S01]  /*0b50*/  HADD2.F32 R127, -RZ, R112.reuse.H0_H0 ;  /* 0x20000070ff7f7230 */ /* 0x100fe20000004100 */
[----:B------:R-:W-:Y:S01]  /*0b60*/  FADD.FTZ R89, -R208, R92 ;  /* 0x0000005cd0597221 */ /* 0x000fe20000010100 */
[----:B0-----:R-:W-:Y:S01]  /*0b70*/  HADD2.F32 R120, -RZ, R112.H1_H1 ;  /* 0x30000070ff787230 */ /* 0x001fe20000004100 */
[----:B------:R-:W-:-:S02]  /*0b80*/  FMUL.FTZ R207, R51, R206 ;  /* 0x000000ce33cf7220 */ /* 0x000fc40000410000 */
[----:B------:R-:W-:Y:S01]  /*0b90*/  FADD.FTZ R110, R108, R93 ;  /* 0x0000005d6c6e7221 */ /* 0x000fe20000010000 */
[----:B------:R-:W-:Y:S01]  /*0ba0*/  @P0 HADD2.F32 R125, -RZ, R205.H0_H0 ;  /* 0x200000cdff7d0230 */ /* 0x000fe20000004100 */
[----:B------:R-:W-:Y:S01]  /*0bb0*/  FMUL.FTZ R92, R124, R231 ;  /* 0x000000e77c5c7220 */ /* 0x000fe20000410000 */
[--C-:B------:R-:W-:Y:S01]  /*0bc0*/  HADD2.F32 R121, -RZ, R113.reuse.H0_H0 ;  /* 0x20000071ff797230 */ /* 0x100fe20000004100 */
[----:B------:R-:W-:Y:S01]  /*0bd0*/  FFMA.FTZ R109, R86, R93, R109 ;  /* 0x0000005d566d7223 */ /* 0x000fe2000001006d */
[----:B------:R-:W-:Y:S01]  /*0be0*/  HADD2.F32 R112, -RZ, R113.H1_H1 ;  /* 0x30000071ff707230 */ /* 0x000fe20000004100 */
[C---:B------:R-:W-:Y:S01]  /*0bf0*/  FADD.FTZ R249, -R208.reuse, R99 ;  /* 0x00000063d0f97221 */ /* 0x040fe20000010100 */
[--C-:B-1----:R-:W-:Y:S01]  /*0c00*/  HADD2.F32 R3, -RZ, R115.reuse.H0_H0 ;  /* 0x20000073ff037230 */ /* 0x102fe20000004100 */
        /* <DEDUP_REMOVED lines=22> */
[----:B------:R-:W-:Y:S01]  /*0d70*/  FMUL.FTZ R215, R45, R90 ;  /* 0x0000005a2dd77220 */ /* 0x000fe20000410000 */
[----:B------:R-:W-:Y:S01]  /*0d80*/  HADD2.F32 R122, -RZ, R102.H1_H1 ;  /* 0x30000066ff7a7230 */ /* 0x000fe20000004100 */
[----:B------:R-:W-:Y:S01]  /*0d90*/  FADD.FTZ R110, R111, R208 ;  /* 0x000000d06f6e7221 */ /* 0x000fe20000010000 */
[--C-:B------:R-:W-:Y:S01]  /*0da0*/  HADD2.F32 R243, -RZ, R100.reuse.H0_H0 ;  /* 0x20000064fff37230 */ /* 0x100fe20000004100 */
[----:B------:R-:W-:Y:S01]  /*0db0*/  FMUL.FTZ R102, R124, R91 ;  /* 0x0000005b7c667220 */ /* 0x000fe20000410000 */
[----:B------:R-:W-:Y:S01]  /*0dc0*/  HADD2.F32 R212, -RZ, R100.H1_H1 ;  /* 0x30000064ffd47230 */ /* 0x000fe20000004100 */
[----:B------:R-:W-:Y:S01]  /*0dd0*/  FFMA.FTZ R111, R101, R208, R109 ;  /* 0x000000d0656f7223 */ /* 0x000fe2000001006d */
[--C-:B------:R-:W-:Y:S01]  /*0de0*/  HADD2.F32 R123, -RZ, R103.reuse.H0_H0 ;  /* 0x20000067ff7b7230 */ /* 0x100fe20000004100 */
[----:B------:R-:W-:Y:S01]  /*0df0*/  FADD.FTZ R110, R110, R215 ;  /* 0x000000d76e6e7221 */ /* 0x000fe20000010000 */
[----:B------:R-:W-:Y:S01]  /*0e00*/  HADD2.F32 R100, -RZ, R103.H1_H1 ;  /* 0x30000067ff647230 */ /* 0x000fe20000004100 */
[----:B------:R-:W-:-:S02]  /*0e10*/  FMUL.FTZ R103, R46, R237 ;  /* 0x000000ed2e677220 */ /* 0x000fc40000410000 */
        /* <DEDUP_REMOVED lines=33> */
[-C--:B------:R-:W-:Y:S02]  /*1030*/  FFMA.FTZ R134, R212, R123.reuse, R134 ;  /* 0x0000007bd4867223 */ /* 0x080fe40000010086 */
[----:B------:R-:W-:Y:S02]  /*1040*/  FMUL.FTZ R109, R38, R123 ;  /* 0x0000007b266d7220 */ /* 0x000fe40000410000 */
[----:B------:R-:W-:-:S02]  /*1050*/  FADD.FTZ R119, R119, R88 ;  /* 0x0000005877777221 */ /* 0x000fc40000010000 */
[C---:B------:R-:W-:Y:S02]  /*1060*/  FMUL.FTZ R90, R124.reuse, R249 ;  /* 0x000000f97c5a7220 */ /* 0x040fe40000410000 */
        /* <DEDUP_REMOVED lines=19> */
[-C--:B------:R-:W-:Y:S02]  /*11a0*/  FFMA.FTZ R137, R110, R112.reuse, R137 ;  /* 0x000000706e897223 */ /* 0x080fe40000010089 */
[----:B------:R-:W-:Y:S02]  /*11b0*/  FMUL.FTZ R123, R35, R112 ;  /* 0x00000070237b7220 */ /* 0x000fe40000410000 */
[----:B------:R-:W-:Y:S01]  /*11c0*/  FADD.FTZ R119, R100, R209 ;  /* 0x000000d164777221 */ /* 0x000fe20000010000 */
[--C-:B------:R-:W-:Y:S01]  /*11d0*/  HADD2.F32 R95, -RZ, R114.reuse.H0_H0 ;  /* 0x20000072ff5f7230 */ /* 0x100fe20000004100 */
[----:B------:R-:W-:Y:S01]  /*11e0*/  FFMA.FTZ R112, R210, R209, R118 ;  /* 0x000000d1d2707223 */ /* 0x000fe20000010076 */
[----:B------:R-:W-:Y:S01]  /*11f0*/  HADD2.F32 R98, -RZ, R114.H1_H1 ;  /* 0x30000072ff627230 */ /* 0x000fe20000004100 */
[----:B------:R-:W-:-:S02]  /*1200*/  FADD.FTZ R152, R127, R152 ;  /* 0x000000987f987221 */ /* 0x000fc40000010000 */
[----:B------:R-:W-:Y:S02]  /*1210*/  FFMA.FTZ R136, R111, R127, R136 ;  /* 0x0000007f6f887223 */ /* 0x000fe40000010088 */
[C---:B------:R-:W-:Y:S02]  /*1220*/  FMUL.FTZ R113, R124.reuse, R113 ;  /* 0x000000717c717220 */ /* 0x040fe40000410000 */
        /* <DEDUP_REMOVED lines=12> */
[----:B------:R-:W-:Y:S02]  /*12f0*/  FMUL.FTZ R117, R124, R221 ;  /* 0x000000dd7c757220 */ /* 0x000fe40000410000 */
[----:B------:R-:W-:Y:S02]  /*1300*/  FMUL.FTZ R126, R34, R121 ;  /* 0x00000079227e7220 */ /* 0x000fe40000410000 */
        /* <DEDUP_REMOVED lines=43> */
.L_x_7128:
        /* <DEDUP_REMOVED lines=18> */
.L_x_7129:
[----:B--2---:R-:W-:Y:S01]  /*16e0*/  FADD.FTZ R206, R206, R99 ;  /* 0x00000063cece7221 */ /* 0x004fe20000010000 */
[----:B------:R-:W-:Y:S01]  /*16f0*/  ISETP.NE.U32.AND P0, PT, RZ, c[0x0][0x218], PT ;  /* 0x00008600ff007a0c */ /* 0x000fe20003f05070 */
[----:B-1----:R-:W-:Y:S01]  /*1700*/  FADD.FTZ R2, R2, R205 ;  /* 0x000000cd02027221 */ /* 0x002fe20000010000 */
[----:B------:R-:W-:Y:S01]  /*1710*/  HFMA2.MMA R219, -RZ, RZ, 0, 9.5367431640625e-07 ;  /* 0x00000010ffdb7435 */ /* 0x000fe200000001ff */
[----:B------:R-:W-:Y:S01]  /*1720*/  FMUL.FTZ R206, R206, c[0x0][0x1e0] ;  /* 0x00007800cece7a20 */ /* 0x000fe20000410000 */
[----:B------:R-:W-:Y:S02]  /*1730*/  ISETP.NE.AND.EX P0, PT, RZ, c[0x0][0x21c], PT, P0 ;  /* 0x00008700ff007a0c */ /* 0x000fe40003f05300 */
[----:B------:R-:W-:Y:S02]  /*1740*/  ISETP.NE.U32.AND P2, PT, RZ, c[0x0][0x258], PT ;  /* 0x00009600ff007a0c */ /* 0x000fe40003f45070 */
[----:B0-----:R-:W-:Y:S01]  /*1750*/  FSEL R205, R206, RZ, !P1 ;  /* 0x000000ffcecd7208 */ /* 0x001fe20004800000 */
[----:B------:R-:W-:Y:S01]  /*1760*/  FMUL.FTZ R206, R2, c[0x0][0x1e0] ;  /* 0x0000780002ce7a20 */ /* 0x000fe20000410000 */
        /* <DEDUP_REMOVED lines=9> */
[----:B------:R-:W-:Y:S02]  /*1800*/  FADD.FTZ R93, R93, -R86 ;  /* 0x800000565d5d7221 */ /* 0x000fe40000010000 */
[----:B------:R-:W-:Y:S02]  /*1810*/  FADD.FTZ R95, R207, -R92 ;  /* 0x8000005ccf5f7221 */ /* 0x000fe40000010000 */
[-CC-:B------:R-:W-:Y:S02]  /*1820*/  FFMA.FTZ R101, R101, R206.reuse, R205.reuse ;  /* 0x000000ce65657223 */ /* 0x180fe400000100cd */
[-CC-:B------:R-:W-:Y:S02]  /*1830*/  FFMA.FTZ R102, R102, R206.reuse, R205.reuse ;  /* 0x000000ce66667223 */ /* 0x180fe400000100cd */
[-CC-:B------:R-:W-:Y:S02]  /*1840*/  FFMA.FTZ R216, R216, R206.reuse, R205.reuse ;  /* 0x000000ced8d87223 */ /* 0x180fe400000100cd */
[----:B------:R-:W-:-:S02]  /*1850*/  FFMA.FTZ R104, R104, R206, R205 ;  /* 0x000000ce68687223 */ /* 0x000fc400000100cd */
[C---:B------:R-:W-:Y:S02]  /*1860*/  FMUL.FTZ R3, R124.reuse, R85 ;  /* 0x000000557c037220 */ /* 0x040fe40000410000 */
[C---:B------:R-:W-:Y:S02]  /*1870*/  FMUL.FTZ R2, R124.reuse, R87 ;  /* 0x000000577c027220 */ /* 0x040fe40000410000 */
[C---:B------:R-:W-:Y:S02]  /*1880*/  FMUL.FTZ R99, R124.reuse, R93 ;  /* 0x0000005d7c637220 */ /* 0x040fe40000410000 */
[----:B------:R-:W-:Y:S02]  /*1890*/  FMUL.FTZ R100, R124, R95 ;  /* 0x0000005f7c647220 */ /* 0x000fe40000410000 */
[----:B------:R-:W-:Y:S02]  /*18a0*/  FADD.FTZ R101, R208, -R101 ;  /* 0x80000065d0657221 */ /* 0x000fe40000010000 */
[----:B------:R-:W-:-:S02]  /*18b0*/  FADD.FTZ R215, R215, -R102 ;  /* 0x80000066d7d77221 */ /* 0x000fc40000010000 */
[----:B------:R-:W-:Y:S02]  /*18c0*/  FADD.FTZ R103, R103, -R216 ;  /* 0x800000d867677221 */ /* 0x000fe40000010000 */
[----:B------:R-:W-:Y:S02]  /*18d0*/  FADD.FTZ R105, R105, -R104 ;  /* 0x8000006869697221 */ /* 0x000fe40000010000 */
[----:B-----5:R-:W-:Y:S02]  /*18e0*/  @P0 FADD.FTZ R3, R52, R3 ;  /* 0x0000000334030221 */ /* 0x020fe40000010000 */
[----:B------:R-:W-:Y:S02]  /*18f0*/  @P0 FADD.FTZ R2, R53, R2 ;  /* 0x0000000235020221 */ /* 0x000fe40000010000 */
[----:B------:R-:W-:Y:S02]  /*1900*/  @P0 FADD.FTZ R99, R54, R99 ;  /* 0x0000006336630221 */ /* 0x000fe40000010000 */
[----:B------:R-:W-:-:S02]  /*1910*/  @P0 FADD.FTZ R100, R55, R100 ;  /* 0x0000006437640221 */ /* 0x000fc40000010000 */
[C---:B------:R-:W-:Y:S02]  /*1920*/  FMUL.FTZ R101, R124.reuse, R101 ;  /* 0x000000657c657220 */ /* 0x040fe40000410000 */
[C---:B------:R-:W-:Y:S02]  /*1930*/  FMUL.FTZ R102, R124.reuse, R215 ;  /* 0x000000d77c667220 */ /* 0x040fe40000410000 */
[C---:B------:R-:W-:Y:S02]  /*1940*/  FMUL.FTZ R103, R124.reuse, R103 ;  /* 0x000000677c677220 */ /* 0x040fe40000410000 */
[----:B------:R-:W-:Y:S01]  /*1950*/  FMUL.FTZ R220, R124, R105 ;  /* 0x000000697cdc7220 */ /* 0x000fe20000410000 */
[----:B------:R-:W-:Y:S01]  /*1960*/  @P1 MOV R105, 0x20 ;  /* 0x0000002000691802 */ /* 0x000fe20000000f00 */
[-C--:B------:R-:W-:Y:S02]  /*1970*/  FMUL.FTZ R207, R3, R125.reuse ;  /* 0x0000007d03cf7220 */ /* 0x080fe40000410000 */
[----:B------:R-:W-:-:S02]  /*1980*/  FMUL.FTZ R208, R2, R125 ;  /* 0x0000007d02d07220 */ /* 0x000fc40000410000 */
[-C--:B------:R-:W-:Y:S02]  /*1990*/  FMUL.FTZ R217, R99, R125.reuse ;  /* 0x0000007d63d97220 */ /* 0x080fe40000410000 */
[----:B------:R-:W-:Y:S02]  /*19a0*/  FMUL.FTZ R218, R100, R125 ;  /* 0x0000007d64da7220 */ /* 0x000fe40000410000 */
[----:B------:R-:W-:Y:S02]  /*19b0*/  FFMA.FTZ R221, R213, R206, R205 ;  /* 0x000000ced5dd7223 */ /* 0x000fe400000100cd */
[----:B------:R-:W-:Y:S02]  /*19c0*/  @P0 FADD.FTZ R101, R56, R101 ;  /* 0x0000006538650221 */ /* 0x000fe40000010000 */
[----:B------:R-:W-:Y:S02]  /*19d0*/  @P0 FADD.FTZ R102, R57, R102 ;  /* 0x0000006639660221 */ /* 0x000fe40000010000 */
[----:B------:R-:W-:-:S02]  /*19e0*/  @P0 FADD.FTZ R103, R58, R103 ;  /* 0x000000673a670221 */ /* 0x000fc40000010000 */
[----:B------:R-:W-:Y:S02]  /*19f0*/  @P0 FADD.FTZ R220, R59, R220 ;  /* 0x000000dc3bdc0221 */ /* 0x000fe40000010000 */
[----:B------:R-:W-:Y:S02]  /*1a00*/  FMUL.FTZ R92, R24, R207 ;  /* 0x000000cf185c7220 */ /* 0x000fe40000410000 */
[----:B------:R-:W-:Y:S02]  /*1a10*/  FMUL.FTZ R85, R25, R208 ;  /* 0x000000d019557220 */ /* 0x000fe40000410000 */
[----:B------:R-:W-:Y:S02]  /*1a20*/  FMUL.FTZ R93, R26, R217 ;  /* 0x000000d91a5d7220 */ /* 0x000fe40000410000 */
[----:B------:R-:W-:Y:S01]  /*1a30*/  FMUL.FTZ R84, R27, R218 ;  /* 0x000000da1b547220 */ /* 0x000fe20000410000 */
[----:B------:R-:W-:Y:S01]  /*1a40*/  F2FP.PACK_AB R92, R85, R92 ;  /* 0x0000005c555c723e */ /* 0x000fe200000000ff */
[----:B------:R-:W-:-:S02]  /*1a50*/  FADD.FTZ R221, R214, -R221 ;  /* 0x800000ddd6dd7221 */ /* 0x000fc40000010000 */
[----:B------:R-:W-:Y:S01]  /*1a60*/  FMUL.FTZ R215, R101, R125 ;  /* 0x0000007d65d77220 */ /* 0x000fe20000410000 */
[----:B------:R-:W-:Y:S01]  /*1a70*/  F2FP.PACK_AB R93, R84, R93 ;  /* 0x0000005d545d723e */ /* 0x000fe200000000ff */
[-C--:B------:R-:W-:Y:S02]  /*1a80*/  FMUL.FTZ R216, R102, R125.reuse ;  /* 0x0000007d66d87220 */ /* 0x080fe40000410000 */
[-C--:B------:R-:W-:Y:S02]  /*1a90*/  FMUL.FTZ R213, R103, R125.reuse ;  /* 0x0000007d67d57220 */ /* 0x080fe40000410000 */
[----:B------:R-:W-:Y:S01]  /*1aa0*/  FMUL.FTZ R214, R220, R125 ;  /* 0x0000007ddcd67220 */ /* 0x000fe20000410000 */
[----:B------:R-:W-:Y:S01]  /*1ab0*/  SEL R98, R99, R78, P2 ;  /* 0x0000004e63627207 */ /* 0x000fe20001000000 */
[----:B------:R-:W-:Y:S02]  /*1ac0*/  FMUL.FTZ R94, R20, R215 ;  /* 0x000000d7145e7220 */ /* 0x000fe40000410000 */
[----:B------:R-:W-:-:S02]  /*1ad0*/  FMUL.FTZ R87, R21, R216 ;  /* 0x000000d815577220 */ /* 0x000fc40000410000 */
[----:B------:R-:W-:Y:S02]  /*1ae0*/  FMUL.FTZ R95, R22, R213 ;  /* 0x000000d5165f7220 */ /* 0x000fe40000410000 */
[----:B------:R-:W-:Y:S02]  /*1af0*/  FMUL.FTZ R86, R23, R214 ;  /* 0x000000d617567220 */ /* 0x000fe40000410000 */
[----:B------:R-:W-:Y:S01]  /*1b00*/  IMAD.WIDE.U32 R84, R204, R219, c[0x0][0x170] ;  /* 0x00005c00cc547625 */ /* 0x000fe200078e00db */
[----:B------:R-:W-:Y:S02]  /*1b10*/  SEL R99, R100, R79, P2 ;  /* 0x0000004f64637207 */ /* 0x000fe40001000000 */
[----:B------:R-:W-:Y:S01]  /*1b20*/  SEL R100, R101, R80, P2 ;  /* 0x0000005065647207 */ /* 0x000fe20001000000 */
[-CC-:B------:R-:W-:Y:S02]  /*1b30*/  FFMA.FTZ R222, R96, R206.reuse, R205.reuse ;  /* 0x000000ce60de7223 */ /* 0x180fe400000100cd */
[----:B------:R-:W-:Y:S01]  /*1b40*/  FFMA.FTZ R225, R97, R206, R205 ;  /* 0x000000ce61e17223 */ /* 0x000fe200000100cd */
[----:B------:R-:W-:Y:S01]  /*1b50*/  SEL R101, R102, R81, P2 ;  /* 0x0000005166657207 */ /* 0x000fe20001000000 */
[----:B------:R-:W-:Y:S01]  /*1b60*/  @P1 IMAD.WIDE.U32 R104, R204, R105, c[0x0][0x258] ;  /* 0x00009600cc681625 */ /* 0x000fe200078e0069 */
[----:B------:R-:W-:-:S02]  /*1b70*/  F2FP.PACK_AB R94, R87, R94 ;  /* 0x0000005e575e723e */ /* 0x000fc400000000ff */
[----:B------:R-:W-:Y:S01]  /*1b80*/  F2FP.PACK_AB R95, R86, R95 ;  /* 0x0000005f565f723e */ /* 0x000fe200000000ff */
[----:B------:R-:W-:Y:S01]  /*1b90*/  FADD.FTZ R223, R89, -R222 ;  /* 0x800000de59df7221 */ /* 0x000fe20000010000 */
[----:B------:R-:W-:Y:S01]  /*1ba0*/  SEL R102, R103, R82, P2 ;  /* 0x0000005267667207 */ /* 0x000fe20001000000 */
[----:B------:R-:W2:Y:S01]  /*1bb0*/  LDG.E.128 R84, [R84.64] ;  /* 0x0000000454547981 */ /* 0x000ea2000c1e1d00 */
[----:B------:R-:W-:Y:S01]  /*1bc0*/  SEL R96, R3, R76, P2 ;  /* 0x0000004c03607207 */ /* 0x000fe20001000000 */
[----:B------:R-:W-:Y:S01]  /*1bd0*/  FADD.FTZ R225, R88, -R225 ;  /* 0x800000e158e17221 */ /* 0x000fe20000010000 */
[----:B------:R-:W-:Y:S01]  /*1be0*/  SEL R97, R2, R77, P2 ;  /* 0x0000004d02617207 */ /* 0x000fe20001000000 */
[----:B------:R-:W-:Y:S01]  /*1bf0*/  IMAD.WIDE.U32 R2, R204, R219, c[0x0][0x248] ;  /* 0x00009200cc027625 */ /* 0x000fe200078e00db */
[----:B------:R-:W-:-:S03]  /*1c00*/  SEL R103, R220, R83, P2 ;  /* 0x00000053dc677207 */ /* 0x000fc60001000000 */
[----:B------:R-:W-:Y:S01]  /*1c10*/  IMAD.WIDE.U32 R88, R203, R219, c[0x0][0x170] ;  /* 0x00005c00cb587625 */ /* 0x000fe200078e00db */
[----:B------:R0:W-:Y:S03]  /*1c20*/  @P1 STG.E.128 [R104.64], R96 ;  /* 0x0000006068001986 */ /* 0x0001e6000c101d04 */
[-CC-:B------:R-:W-:Y:S01]  /*1c30*/  FFMA.FTZ R227, R90, R206.reuse, R205.reuse ;  /* 0x000000ce5ae37223 */ /* 0x180fe200000100cd */
[----:B------:R-:W-:Y:S01]  /*1c40*/  @P1 STG.E.128 [R104.64+0x10], R100 ;  /* 0x0000106468001986 */ /* 0x000fe2000c101d04 */
[-CC-:B------:R-:W-:Y:S02]  /*1c50*/  FFMA.FTZ R204, R91, R206.reuse, R205.reuse ;  /* 0x000000ce5bcc7223 */ /* 0x180fe400000100cd */
[-CC-:B------:R-:W-:Y:S01]  /*1c60*/  FFMA.FTZ R211, R211, R206.reuse, R205.reuse ;  /* 0x000000ced3d37223 */ /* 0x180fe200000100cd */
[----:B------:R1:W-:Y:S01]  /*1c70*/  STG.E.128 [R2.64], R92 ;  /* 0x0000005c02007986 */ /* 0x0003e2000c101d04 */
[----:B------:R-:W-:-:S03]  /*1c80*/  FFMA.FTZ R212, R212, R206, R205 ;  /* 0x000000ced4d47223 */ /* 0x000fc600000100cd */
[----:B------:R-:W3:Y:S01]  /*1c90*/  LDG.E.128 R88, [R88.64] ;  /* 0x0000000458587981 */ /* 0x000ee2000c1e1d00 */
[----:B------:R-:W-:Y:S02]  /*1ca0*/  FADD.FTZ R227, R106, -R227 ;  /* 0x800000e36ae37221 */ /* 0x000fe40000010000 */
[----:B------:R-:W-:Y:S02]  /*1cb0*/  FADD.FTZ R107, R107, -R204 ;  /* 0x800000cc6b6b7221 */ /* 0x000fe40000010000 */
[----:B------:R-:W-:Y:S01]  /*1cc0*/  FADD.FTZ R211, R108, -R211 ;  /* 0x800000d36cd37221 */ /* 0x000fe20000010000 */
[----:B------:R-:W-:Y:S01]  /*1cd0*/  @P1 MOV R108, 0x20 ;  /* 0x00000020006c1802 */ /* 0x000fe20000000f00 */
[C---:B------:R-:W-:Y:S02]  /*1ce0*/  FMUL.FTZ R225, R124.reuse, R225 ;  /* 0x000000e17ce17220 */ /* 0x040fe40000410000 */
[----:B0-----:R-:W-:Y:S02]  /*1cf0*/  FMUL.FTZ R96, R124, R227 ;  /* 0x000000e37c607220 */ /* 0x001fe40000410000 */
[----:B------:R-:W-:-:S02]  /*1d00*/  FADD.FTZ R109, R109, -R212 ;  /* 0x800000d46d6d7221 */ /* 0x000fc40000010000 */
[C---:B------:R-:W-:Y:S02]  /*1d10*/  FMUL.FTZ R107, R124.reuse, R107 ;  /* 0x0000006b7c6b7220 */ /* 0x040fe40000410000 */
[C---:B-1----:R-:W-:Y:S02]  /*1d20*/  FMUL.FTZ R3, R124.reuse, R221 ;  /* 0x000000dd7c037220 */ /* 0x042fe40000410000 */
[----:B------:R-:W-:Y:S02]  /*1d30*/  FMUL.FTZ R94, R124, R223 ;  /* 0x000000df7c5e7220 */ /* 0x000fe40000410000 */
[----:B------:R-:W-:Y:S02]  /*1d40*/  FFMA.FTZ R92, R210, R206, R205 ;  /* 0x000000ced25c7223 */ /* 0x000fe400000100cd */
[----:B------:R-:W-:Y:S02]  /*1d50*/  @P0 FADD.FTZ R3, R60, R3 ;  /* 0x000000033c030221 */ /* 0x000fe40000010000 */
[----:B------:R-:W-:-:S02]  /*1d60*/  @P0 FADD.FTZ R94, R61, R94 ;  /* 0x0000005e3d5e0221 */ /* 0x000fc40000010000 */
[----:B------:R-:W-:Y:S01]  /*1d70*/  FADD.FTZ R209, R209, -R92 ;  /* 0x8000005cd1d17221 */ /* 0x000fe20000010000 */
[----:B------:R-:W-:Y:S01]  /*1d80*/  SEL R92, R3, R76, P2 ;  /* 0x0000004c035c7207 */ /* 0x000fe20001000000 */
[----:B------:R-:W-:Y:S02]  /*1d90*/  FMUL.FTZ R98, R124, R211 ;  /* 0x000000d37c627220 */ /* 0x000fe40000410000 */
[----:B------:R-:W-:Y:S02]  /*1da0*/  @P0 FADD.FTZ R225, R62, R225 ;  /* 0x000000e13ee10221 */ /* 0x000fe40000010000 */
[----:B------:R-:W-:Y:S02]  /*1db0*/  @P0 FADD.FTZ R96, R63, R96 ;  /* 0x000000603f600221 */ /* 0x000fe40000010000 */
[-C--:B------:R-:W-:Y:S02]  /*1dc0*/  FMUL.FTZ R221, R3, R125.reuse ;  /* 0x0000007d03dd7220 */ /* 0x080fe40000410000 */
[----:B------:R-:W-:Y:S01]  /*1dd0*/  FMUL.FTZ R204, R94, R125 ;  /* 0x0000007d5ecc7220 */ /* 0x000fe20000410000 */
[----:B------:R-:W-:Y:S01]  /*1de0*/  SEL R95, R96, R79, P2 ;  /* 0x0000004f605f7207 */ /* 0x000fe20001000000 */
[----:B------:R-:W-:-:S02]  /*1df0*/  FMUL.FTZ R99, R124, R109 ;  /* 0x0000006d7c637220 */ /* 0x000fc40000410000 */
[----:B------:R-:W-:Y:S02]  /*1e00*/  FMUL.FTZ R104, R124, R209 ;  /* 0x000000d17c687220 */ /* 0x000fe40000410000 */
[----:B------:R-:W-:Y:S02]  /*1e10*/  @P0 FADD.FTZ R107, R64, R107 ;  /* 0x0000006b406b0221 */ /* 0x000fe40000010000 */
[----:B------:R-:W-:Y:S02]  /*1e20*/  @P0 FADD.FTZ R98, R65, R98 ;  /* 0x0000006241620221 */ /* 0x000fe40000010000 */
[-C--:B------:R-:W-:Y:S02]  /*1e30*/  FMUL.FTZ R223, R225, R125.reuse ;  /* 0x0000007de1df7220 */ /* 0x080fe40000410000 */
[----:B------:R-:W-:Y:S01]  /*1e40*/  FMUL.FTZ R212, R96, R125 ;  /* 0x0000007d60d47220 */ /* 0x000fe20000410000 */
[----:B------:R-:W-:Y:S01]  /*1e50*/  SEL R97, R98, R81, P2 ;  /* 0x0000005162617207 */ /* 0x000fe20001000000 */
[----:B------:R-:W-:Y:S01]  /*1e60*/  FMUL.FTZ R100, R16, R221 ;  /* 0x000000dd10647220 */ /* 0x000fe20000410000 */
[----:B------:R-:W-:Y:S01]  /*1e70*/  SEL R96, R107, R80, P2 ;  /* 0x000000506b607207 */ /* 0x000fe20001000000 */
[----:B------:R-:W-:-:S02]  /*1e80*/  FMUL.FTZ R93, R17, R204 ;  /* 0x000000cc115d7220 */ /* 0x000fc40000410000 */
[----:B------:R-:W-:Y:S02]  /*1e90*/  @P0 FADD.FTZ R99, R66, R99 ;  /* 0x0000006342630221 */ /* 0x000fe40000010000 */
[----:B------:R-:W-:Y:S01]  /*1ea0*/  @P0 FADD.FTZ R104, R67, R104 ;  /* 0x0000006843680221 */ /* 0x000fe20000010000 */
[----:B------:R-:W-:Y:S01]  /*1eb0*/  F2FP.PACK_AB R100, R93, R100 ;  /* 0x000000645d64723e */ /* 0x000fe200000000ff */
[-C--:B------:R-:W-:Y:S02]  /*1ec0*/  FMUL.FTZ R211, R107, R125.reuse ;  /* 0x0000007d6bd37220 */ /* 0x080fe40000410000 */
[----:B------:R-:W-:Y:S01]  /*1ed0*/  FMUL.FTZ R210, R98, R125 ;  /* 0x0000007d62d27220 */ /* 0x000fe20000410000 */
[----:B------:R-:W-:Y:S01]  /*1ee0*/  SEL R98, R99, R82, P2 ;  /* 0x0000005263627207 */ /* 0x000fe20001000000 */
[----:B------:R-:W-:Y:S02]  /*1ef0*/  FMUL.FTZ R101, R18, R223 ;  /* 0x000000df12657220 */ /* 0x000fe40000410000 */
[----:B------:R-:W-:-:S02]  /*1f00*/  FMUL.FTZ R2, R19, R212 ;  /* 0x000000d413027220 */ /* 0x000fc40000410000 */
[----:B------:R-:W-:Y:S01]  /*1f10*/  FMUL.FTZ R209, R99, R125 ;  /* 0x0000007d63d17220 */ /* 0x000fe20000410000 */
[C---:B------:R-:W-:Y:S01]  /*1f20*/  SEL R99, R104.reuse, R83, P2 ;  /* 0x0000005368637207 */ /* 0x040fe20001000000 */
[----:B------:R-:W-:Y:S01]  /*1f30*/  FMUL.FTZ R220, R104, R125 ;  /* 0x0000007d68dc7220 */ /* 0x000fe20000410000 */
[----:B------:R-:W-:Y:S01]  /*1f40*/  F2FP.PACK_AB R101, R2, R101 ;  /* 0x000000650265723e */ /* 0x000fe200000000ff */
[----:B------:R-:W-:Y:S01]  /*1f50*/  FMUL.FTZ R102, R12, R211 ;  /* 0x000000d30c667220 */ /* 0x000fe20000410000 */
[----:B------:R-:W-:Y:S01]  /*1f60*/  LEA R2, P3, R203, c[0x0][0x248], 0x4 ;  /* 0x00009200cb027a11 */ /* 0x000fe200078620ff */
[----:B------:R-:W-:Y:S02]  /*1f70*/  FMUL.FTZ R93, R13, R210 ;  /* 0x000000d20d5d7220 */ /* 0x000fe40000410000 */
[----:B------:R-:W-:Y:S01]  /*1f80*/  FMUL.FTZ R103, R14, R209 ;  /* 0x000000d10e677220 */ /* 0x000fe20000410000 */
[----:B------:R-:W-:Y:S01]  /*1f90*/  LEA.HI.X R3, R203, c[0x0][0x24c], RZ, 0x4, P3 ;  /* 0x00009300cb037a11 */ /* 0x000fe200018f24ff */
[----:B------:R-:W-:Y:S01]  /*1fa0*/  FMUL.FTZ R106, R15, R220 ;  /* 0x000000dc0f6a7220 */ /* 0x000fe20000410000 */
[----:B------:R-:W-:Y:S01]  /*1fb0*/  F2FP.PACK_AB R102, R93, R102 ;  /* 0x000000665d66723e */ /* 0x000fe200000000ff */
[----:B------:R-:W-:Y:S01]  /*1fc0*/  @P1 IMAD.WIDE.U32 R108, R203, R108, c[0x0][0x258] ;  /* 0x00009600cb6c1625 */ /* 0x000fe200078e006c */
[----:B------:R-:W-:-:S02]  /*1fd0*/  SEL R93, R94, R77, P2 ;  /* 0x0000004d5e5d7207 */ /* 0x000fc40001000000 */
[----:B------:R-:W-:Y:S01]  /*1fe0*/  SEL R94, R225, R78, P2 ;  /* 0x0000004ee15e7207 */ /* 0x000fe20001000000 */
[----:B------:R-:W-:Y:S01]  /*1ff0*/  IMAD.WIDE.U32 R104, R202, R219, c[0x0][0x170] ;  /* 0x00005c00ca687625 */ /* 0x000fe200078e00db */
[----:B------:R-:W-:Y:S01]  /*2000*/  F2FP.PACK_AB R103, R106, R103 ;  /* 0x000000676a67723e */ /* 0x000fe200000000ff */
[----:B------:R-:W-:Y:S04]  /*2010*/  @P1 STG.E.128 [R108.64+0x10], R96 ;  /* 0x000010606c001986 */ /* 0x000fe8000c101d04 */
[----:B------:R0:W-:Y:S04]  /*2020*/  @P1 STG.E.128 [R108.64], R92 ;  /* 0x0000005c6c001986 */ /* 0x0001e8000c101d04 */
[----:B------:R1:W-:Y:S04]  /*2030*/  STG.E.128 [R2.64], R100 ;  /* 0x0000006402007986 */ /* 0x0003e8000c101d04 */
[----:B------:R-:W4:Y:S01]  /*2040*/  LDG.E.128 R104, [R104.64] ;  /* 0x0000000468687981 */ /* 0x000f22000c1e1d00 */
        /* <DEDUP_REMOVED lines=40> */
[----:B------:R-:W-:Y:S02]  /*22d0*/  @P0 FADD.FTZ R115, R74, R115 ;  /* 0x000000734a730221 */ /* 0x000fe40000010000 */
[----:B------:R-:W-:-:S02]  /*22e0*/  @P0 FADD.FTZ R124, R75, R124 ;  /* 0x0000007c4b7c0221 */ /* 0x000fc40000010000 */
[-C--:B------:R-:W-:Y:S01]  /*22f0*/  FMUL.FTZ R117, R117, R125.reuse ;  /* 0x0000007d75757220 */ /* 0x080fe20000410000 */
[----:B------:R-:W-:Y:S01]  /*2300*/  SEL R82, R115, R82, P2 ;  /* 0x0000005273527207 */ /* 0x000fe20001000000 */
[----:B------:R-:W-:Y:S01]  /*2310*/  FMUL.FTZ R96, R96, R125 ;  /* 0x0000007d60607220 */ /* 0x000fe20000410000 */
[----:B------:R-:W-:Y:S01]  /*2320*/  SEL R83, R124, R83, P2 ;  /* 0x000000537c537207 */ /* 0x000fe20001000000 */
[-C--:B------:R-:W-:Y:S02]  /*2330*/  FMUL.FTZ R113, R113, R125.reuse ;  /* 0x0000007d71717220 */ /* 0x080fe40000410000 */
[-C--:B------:R-:W-:Y:S02]  /*2340*/  FMUL.FTZ R98, R98, R125.reuse ;  /* 0x0000007d62627220 */ /* 0x080fe40000410000 */
[-C--:B------:R-:W-:Y:S02]  /*2350*/  FMUL.FTZ R115, R115, R125.reuse ;  /* 0x0000007d73737220 */ /* 0x080fe40000410000 */
[----:B-1----:R-:W-:Y:S01]  /*2360*/  FMUL.FTZ R100, R124, R125 ;  /* 0x0000007d7c647220 */ /* 0x002fe20000410000 */
[----:B--2---:R-:W-:-:S02]  /*2370*/  HADD2.F32 R2, -RZ, R84.H0_H0 ;  /* 0x20000054ff027230 */ /* 0x004fc40000004100 */
[----:B------:R-:W-:Y:S02]  /*2380*/  HADD2.F32 R84, -RZ, R84.H1_H1 ;  /* 0x30000054ff547230 */ /* 0x000fe40000004100 */
[--C-:B------:R-:W-:Y:S01]  /*2390*/  HADD2.F32 R3, -RZ, R85.reuse.H0_H0 ;  /* 0x20000055ff037230 */ /* 0x100fe20000004100 */
[----:B------:R-:W-:Y:S01]  /*23a0*/  FFMA.FTZ R160, R207, R2, R160 ;  /* 0x00000002cfa07223 */ /* 0x000fe200000100a0 */
[----:B------:R-:W-:Y:S01]  /*23b0*/  HADD2.F32 R85, -RZ, R85.H1_H1 ;  /* 0x30000055ff557230 */ /* 0x000fe20000004100 */
[----:B------:R-:W-:Y:S01]  /*23c0*/  FFMA.FTZ R159, R208, R84, R159 ;  /* 0x00000054d09f7223 */ /* 0x000fe2000001009f */
[--C-:B------:R-:W-:Y:S01]  /*23d0*/  HADD2.F32 R92, -RZ, R86.reuse.H0_H0 ;  /* 0x20000056ff5c7230 */ /* 0x100fe20000004100 */
[----:B------:R-:W-:Y:S01]  /*23e0*/  FFMA.FTZ R162, R217, R3, R162 ;  /* 0x00000003d9a27223 */ /* 0x000fe200000100a2 */
[----:B------:R-:W-:Y:S01]  /*23f0*/  HADD2.F32 R86, -RZ, R86.H1_H1 ;  /* 0x30000056ff567230 */ /* 0x000fe20000004100 */
[----:B------:R-:W-:Y:S01]  /*2400*/  FFMA.FTZ R161, R218, R85, R161 ;  /* 0x00000055daa17223 */ /* 0x000fe200000100a1 */
[--C-:B------:R-:W-:Y:S01]  /*2410*/  HADD2.F32 R93, -RZ, R87.reuse.H0_H0 ;  /* 0x20000057ff5d7230 */ /* 0x100fe20000004100 */
[----:B------:R-:W-:Y:S01]  /*2420*/  FFMA.FTZ R164, R215, R92, R164 ;  /* 0x0000005cd7a47223 */ /* 0x000fe200000100a4 */
[----:B------:R-:W-:Y:S01]  /*2430*/  HADD2.F32 R87, -RZ, R87.H1_H1 ;  /* 0x30000057ff577230 */ /* 0x000fe20000004100 */
[----:B------:R-:W-:-:S02]  /*2440*/  FFMA.FTZ R163, R216, R86, R163 ;  /* 0x00000056d8a37223 */ /* 0x000fc400000100a3 */
[----:B------:R-:W-:Y:S02]  /*2450*/  FMUL.FTZ R86, R11, R96 ;  /* 0x000000600b567220 */ /* 0x000fe40000410000 */
[----:B------:R-:W-:Y:S01]  /*2460*/  FFMA.FTZ R165, R214, R87, R165 ;  /* 0x00000057d6a57223 */ /* 0x000fe200000100a5 */
[----:B---3--:R-:W-:Y:S01]  /*2470*/  HADD2.F32 R3, -RZ, R89.H0_H0 ;  /* 0x20000059ff037230 */ /* 0x008fe20000004100 */
[----:B------:R-:W-:Y:S01]  /*2480*/  FMUL.FTZ R87, R6, R115 ;  /* 0x0000007306577220 */ /* 0x000fe20000410000 */
[--C-:B------:R-:W-:Y:S01]  /*2490*/  HADD2.F32 R84, -RZ, R90.reuse.H0_H0 ;  /* 0x2000005aff547230 */ /* 0x100fe20000004100 */
[----:B------:R-:W-:Y:S01]  /*24a0*/  FMUL.FTZ R92, R7, R100 ;  /* 0x00000064075c7220 */ /* 0x000fe20000410000 */
[----:B------:R-:W-:Y:S01]  /*24b0*/  HADD2.F32 R85, -RZ, R91.H0_H0 ;  /* 0x2000005bff557230 */ /* 0x000fe20000004100 */
[----:B------:R-:W-:Y:S01]  /*24c0*/  FFMA.FTZ R170, R223, R3, R170 ;  /* 0x00000003dfaa7223 */ /* 0x000fe200000100aa */
[----:B------:R-:W-:Y:S01]  /*24d0*/  HADD2.F32 R89, -RZ, R89.H1_H1 ;  /* 0x30000059ff597230 */ /* 0x000fe20000004100 */
[----:B------:R-:W-:Y:S01]  /*24e0*/  FFMA.FTZ R172, R211, R84, R172 ;  /* 0x00000054d3ac7223 */ /* 0x000fe200000100ac */
[----:B------:R-:W-:Y:S01]  /*24f0*/  HADD2.F32 R90, -RZ, R90.H1_H1 ;  /* 0x3000005aff5a7230 */ /* 0x000fe20000004100 */
[----:B------:R-:W-:Y:S01]  /*2500*/  FMUL.FTZ R84, R8, R111 ;  /* 0x0000006f08547220 */ /* 0x000fe20000410000 */
[--C-:B------:R-:W-:Y:S01]  /*2510*/  HADD2.F32 R2, -RZ, R88.reuse.H0_H0 ;  /* 0x20000058ff027230 */ /* 0x100fe20000004100 */
[----:B------:R-:W-:Y:S01]  /*2520*/  FMUL.FTZ R3, R9, R94 ;  /* 0x0000005e09037220 */ /* 0x000fe20000410000 */
[----:B------:R-:W-:Y:S01]  /*2530*/  HADD2.F32 R88, -RZ, R88.H1_H1 ;  /* 0x30000058ff587230 */ /* 0x000fe20000004100 */
[----:B------:R-:W-:Y:S01]  /*2540*/  FFMA.FTZ R174, R209, R85, R174 ;  /* 0x00000055d1ae7223 */ /* 0x000fe200000100ae */
[----:B------:R-:W-:Y:S01]  /*2550*/  F2FP.PACK_AB R87, R92, R87 ;  /* 0x000000575c57723e */ /* 0x000fe200000000ff */
[----:B------:R-:W-:Y:S01]  /*2560*/  FFMA.FTZ R169, R212, R89, R169 ;  /* 0x00000059d4a97223 */ /* 0x000fe200000100a9 */
[----:B------:R-:W-:Y:S01]  /*2570*/  F2FP.PACK_AB R84, R3, R84 ;  /* 0x000000540354723e */ /* 0x000fe200000000ff */
[----:B------:R-:W-:Y:S01]  /*2580*/  FFMA.FTZ R171, R210, R90, R171 ;  /* 0x0000005ad2ab7223 */ /* 0x000fe200000100ab */
[----:B------:R-:W-:Y:S01]  /*2590*/  @P1 MOV R89, 0x20 ;  /* 0x0000002000591802 */ /* 0x000fe20000000f00 */
[----:B------:R-:W-:Y:S01]  /*25a0*/  FMUL.FTZ R85, R10, R117 ;  /* 0x000000750a557220 */ /* 0x000fe20000410000 */
[----:B------:R-:W-:Y:S01]  /*25b0*/  HADD2.F32 R91, -RZ, R91.H1_H1 ;  /* 0x3000005bff5b7230 */ /* 0x000fe20000004100 */
[----:B------:R-:W-:-:S02]  /*25c0*/  FMUL.FTZ R3, R4, R113 ;  /* 0x0000007104037220 */ /* 0x000fc40000410000 */
[----:B------:R-:W-:Y:S01]  /*25d0*/  FMUL.FTZ R90, R5, R98 ;  /* 0x00000062055a7220 */ /* 0x000fe20000410000 */
[----:B------:R-:W-:Y:S01]  /*25e0*/  F2FP.PACK_AB R85, R86, R85 ;  /* 0x000000555655723e */ /* 0x000fe200000000ff */
[----:B------:R-:W-:Y:S01]  /*25f0*/  FFMA.FTZ R168, R221, R2, R168 ;  /* 0x00000002dda87223 */ /* 0x000fe200000100a8 */
[----:B------:R-:W-:Y:S01]  /*2600*/  LEA R2, P0, R202, c[0x0][0x248], 0x4 ;  /* 0x00009200ca027a11 */ /* 0x000fe200078020ff */
[----:B------:R-:W-:Y:S01]  /*2610*/  FFMA.FTZ R167, R204, R88, R167 ;  /* 0x00000058cca77223 */ /* 0x000fe200000100a7 */
[----:B------:R-:W-:Y:S01]  /*2620*/  F2FP.PACK_AB R86, R90, R3 ;  /* 0x000000035a56723e */ /* 0x000fe200000000ff */
[C---:B------:R-:W-:Y:S01]  /*2630*/  @P1 IMAD.WIDE.U32 R88, R202.reuse, R89, c[0x0][0x258] ;  /* 0x00009600ca581625 */ /* 0x040fe200078e0059 */
[----:B------:R-:W-:Y:S02]  /*2640*/  LEA.HI.X R3, R202, c[0x0][0x24c], RZ, 0x4, P0 ;  /* 0x00009300ca037a11 */ /* 0x000fe400000f24ff */
[----:B------:R-:W-:Y:S01]  /*2650*/  ISETP.GE.AND P0, PT, R201, c[0x0][0x164], PT ;  /* 0x00005900c9007a0c */ /* 0x000fe20003f06270 */
[----:B------:R-:W-:Y:S01]  /*2660*/  FFMA.FTZ R166, R213, R93, R166 ;  /* 0x0000005dd5a67223 */ /* 0x000fe200000100a6 */
[----:B------:R0:W-:Y:S01]  /*2670*/  @P1 STG.E.128 [R88.64], R76 ;  /* 0x0000004c58001986 */ /* 0x0001e2000c101d04 */
[----:B------:R-:W-:-:S03]  /*2680*/  FFMA.FTZ R173, R220, R91, R173 ;  /* 0x0000005bdcad7223 */ /* 0x000fc600000100ad */
[----:B------:R0:W-:Y:S04]  /*2690*/  @P1 STG.E.128 [R88.64+0x10], R80 ;  /* 0x0000105058001986 */ /* 0x0001e8000c101d04 */
[----:B------:R0:W-:Y:S01]  /*26a0*/  STG.E.128 [R2.64], R84 ;  /* 0x0000005402007986 */ /* 0x0001e2000c101d04 */
[----:B----4-:R-:W-:Y:S02]  /*26b0*/  HADD2.F32 R90, -RZ, R104.H0_H0 ;  /* 0x20000068ff5a7230 */ /* 0x010fe40000004100 */
        /* <DEDUP_REMOVED lines=14> */
[----:B------:R-:W-:Y:S01]  /*27a0*/  FFMA.FTZ R181, R100, R107, R181 ;  /* 0x0000006b64b57223 */ /* 0x000fe200000100b5 */
[----:B0-----:R-:W-:Y:S01]  /*27b0*/  @P0 CALL.REL.NOINC `(.L_x_7126) ;  /* 0x0000001000000944 */ /* 0x001fe20003c00000 */
[----:B------:R-:W-:Y:S05]  /*27c0*/  BRA `(.L_x_7127) ;  /* 0xffffdeb000007947 */ /* 0x000fea000383ffff */
.L_x_7126:
[----:B------:R-:W-:Y:S05]  /*27d0*/  BSYNC B1 ;  /* 0x0000000000017941 */ /* 0x000fea0003800000 */
.L_x_7123:
        /* <DEDUP_REMOVED lines=72> */
.L_x_7122:
[----:B------:R-:W-:Y:S05]  /*2c60*/  BSYNC B0 ;  /* 0x0000000000007941 */ /* 0x000fea0003800000 */
.L_x_7120:
        /* <DEDUP_REMOVED lines=203> */
.L_x_7124:
[----:B------:R-:W-:Y:S01]  /*3920*/  HFMA2.MMA R217, -RZ, RZ, 0, 5.9604644775390625e-08 ;  /* 0x00000001ffd97435 */ /* 0x000fe200000001ff */
[----:B------:R-:W-:-:S02]  /*3930*/  MOV R98, R206 ;  /* 0x000000ce00627202 */ /* 0x000fc40000000f00 */
[----:B------:R-:W-:Y:S02]  /*3940*/  MOV R100, 0x1f ;  /* 0x0000001f00647802 */ /* 0x000fe40000000f00 */
[----:B------:R-:W-:Y:S02]  /*3950*/  MOV R219, 0xffffffff ;  /* 0xffffffff00db7802 */ /* 0x000fe40000000f00 */
[----:B------:R-:W-:Y:S02]  /*3960*/  MOV R2, 0x3980 ;  /* 0x0000398000027802 */ /* 0x000fe40000000f00 */
[----:B-----5:R-:W-:Y:S05]  /*3970*/  CALL.REL.NOINC `($__internal_145_$__cuda_sm70_shflsync_bfly_p) ;  /* 0x0000046000007944 */ /* 0x020fea0003c00000 */
[----:B-1----:R-:W-:Y:S01]  /*3980*/  MOV R95, R98 ;  /* 0x00000062005f7202 */ /* 0x002fe20000000f00 */
[----:B0-----:R-:W-:Y:S05]  /*3990*/  BRA `(.L_x_7128) ;  /* 0xffffdc2000007947 */ /* 0x001fea000383ffff */
.L_x_7125:
[----:B------:R-:W-:Y:S01]  /*39a0*/  HFMA2.MMA R217, -RZ, RZ, 0, 5.9604644775390625e-08 ;  /* 0x00000001ffd97435 */ /* 0x000fe200000001ff */
[----:B------:R-:W-:Y:S02]  /*39b0*/  MOV R98, R99 ;  /* 0x0000006300627202 */ /* 0x000fe40000000f00 */
[----:B------:R-:W-:Y:S02]  /*39c0*/  MOV R100, 0x1f ;  /* 0x0000001f00647802 */ /* 0x000fe40000000f00 */
[----:B------:R-:W-:-:S02]  /*39d0*/  MOV R219, 0xffffffff ;  /* 0xffffffff00db7802 */ /* 0x000fc40000000f00 */
[----:B------:R-:W-:Y:S02]  /*39e0*/  MOV R2, 0x3a00 ;  /* 0x00003a0000027802 */ /* 0x000fe40000000f00 */
[----:B01---5:R-:W-:Y:S05]  /*39f0*/  CALL.REL.NOINC `($__internal_145_$__cuda_sm70_shflsync_bfly_p) ;  /* 0x000003e000007944 */ /* 0x023fea0003c00000 */
[----:B------:R-:W-:Y:S01]  /*3a00*/  FADD.FTZ R206, R206, R95 ;  /* 0x0000005fcece7221 */ /* 0x000fe20000010000 */
[----:B0-----:R-:W-:Y:S01]  /*3a10*/  HFMA2.MMA R217, -RZ, RZ, 0, 1.1920928955078125e-07 ;  /* 0x00000002ffd97435 */ /* 0x001fe200000001ff */
[----:B-1----:R-:W-:Y:S01]  /*3a20*/  FADD.FTZ R99, R99, R98 ;  /* 0x0000006263637221 */ /* 0x002fe20000010000 */
[----:B------:R-:W-:Y:S02]  /*3a30*/  MOV R100, 0x1f ;  /* 0x0000001f00647802 */ /* 0x000fe40000000f00 */
[----:B------:R-:W-:Y:S02]  /*3a40*/  MOV R219, 0xffffffff ;  /* 0xffffffff00db7802 */ /* 0x000fe40000000f00 */
[----:B------:R-:W-:Y:S02]  /*3a50*/  MOV R98, R206 ;  /* 0x000000ce00627202 */ /* 0x000fe40000000f00 */
[----:B------:R-:W-:Y:S02]  /*3a60*/  MOV R2, 0x3a80 ;  /* 0x00003a8000027802 */ /* 0x000fe40000000f00 */
[----:B------:R-:W-:Y:S05]  /*3a70*/  CALL.REL.NOINC `($__internal_145_$__cuda_sm70_shflsync_bfly_p) ;  /* 0x0000036000007944 */ /* 0x000fea0003c00000 */
[----:B0-----:R-:W-:Y:S01]  /*3a80*/  HFMA2.MMA R217, -RZ, RZ, 0, 1.1920928955078125e-07 ;  /* 0x00000002ffd97435 */ /* 0x001fe200000001ff */
[----:B-1----:R-:W-:-:S02]  /*3a90*/  MOV R95, R98 ;  /* 0x00000062005f7202 */ /* 0x002fc40000000f00 */
[----:B------:R-:W-:Y:S02]  /*3aa0*/  MOV R98, R99 ;  /* 0x0000006300627202 */ /* 0x000fe40000000f00 */
[----:B------:R-:W-:Y:S02]  /*3ab0*/  MOV R100, 0x1f ;  /* 0x0000001f00647802 */ /* 0x000fe40000000f00 */
[----:B------:R-:W-:Y:S02]  /*3ac0*/  MOV R219, 0xffffffff ;  /* 0xffffffff00db7802 */ /* 0x000fe40000000f00 */
[----:B------:R-:W-:Y:S02]  /*3ad0*/  MOV R2, 0x3af0 ;  /* 0x00003af000027802 */ /* 0x000fe40000000f00 */
[----:B------:R-:W-:Y:S05]  /*3ae0*/  CALL.REL.NOINC `($__internal_145_$__cuda_sm70_shflsync_bfly_p) ;  /* 0x000002f000007944 */ /* 0x000fea0003c00000 */
[----:B------:R-:W-:Y:S01]  /*3af0*/  FADD.FTZ R206, R95, R206 ;  /* 0x000000ce5fce7221 */ /* 0x000fe20000010000 */
[----:B0-----:R-:W-:Y:S01]  /*3b00*/  HFMA2.MMA R217, -RZ, RZ, 0, 2.384185791015625e-07 ;  /* 0x00000004ffd97435 */ /* 0x001fe200000001ff */
[----:B-1----:R-:W-:Y:S01]  /*3b10*/  FADD.FTZ R99, R99, R98 ;  /* 0x0000006263637221 */ /* 0x002fe20000010000 */
[----:B------:R-:W-:Y:S02]  /*3b20*/  MOV R100, 0x1f ;  /* 0x0000001f00647802 */ /* 0x000fe40000000f00 */
[----:B------:R-:W-:-:S02]  /*3b30*/  MOV R219, 0xffffffff ;  /* 0xffffffff00db7802 */ /* 0x000fc40000000f00 */
[----:B------:R-:W-:Y:S02]  /*3b40*/  MOV R98, R206 ;  /* 0x000000ce00627202 */ /* 0x000fe40000000f00 */
[----:B------:R-:W-:Y:S02]  /*3b50*/  MOV R2, 0x3b70 ;  /* 0x00003b7000027802 */ /* 0x000fe40000000f00 */
[----:B------:R-:W-:Y:S05]  /*3b60*/  CALL.REL.NOINC `($__internal_145_$__cuda_sm70_shflsync_bfly_p) ;  /* 0x0000027000007944 */ /* 0x000fea0003c00000 */
[----:B0-----:R-:W-:Y:S01]  /*3b70*/  HFMA2.MMA R217, -RZ, RZ, 0, 2.384185791015625e-07 ;  /* 0x00000004ffd97435 */ /* 0x001fe200000001ff */
[----:B-1----:R-:W-:Y:S02]  /*3b80*/  MOV R95, R98 ;  /* 0x00000062005f7202 */ /* 0x002fe40000000f00 */
[----:B------:R-:W-:Y:S02]  /*3b90*/  MOV R98, R99 ;  /* 0x0000006300627202 */ /* 0x000fe40000000f00 */
[----:B------:R-:W-:Y:S02]  /*3ba0*/  MOV R100, 0x1f ;  /* 0x0000001f00647802 */ /* 0x000fe40000000f00 */
[----:B------:R-:W-:Y:S02]  /*3bb0*/  MOV R219, 0xffffffff ;  /* 0xffffffff00db7802 */ /* 0x000fe40000000f00 */
[----:B------:R-:W-:-:S02]  /*3bc0*/  MOV R2, 0x3be0 ;  /* 0x00003be000027802 */ /* 0x000fc40000000f00 */
[----:B------:R-:W-:Y:S05]  /*3bd0*/  CALL.REL.NOINC `($__internal_145_$__cuda_sm70_shflsync_bfly_p) ;  /* 0x0000020000007944 */ /* 0x000fea0003c00000 */
[----:B------:R-:W-:Y:S01]  /*3be0*/  FADD.FTZ R206, R95, R206 ;  /* 0x000000ce5fce7221 */ /* 0x000fe20000010000 */
[----:B0-----:R-:W-:Y:S01]  /*3bf0*/  HFMA2.MMA R217, -RZ, RZ, 0, 4.76837158203125e-07 ;  /* 0x00000008ffd97435 */ /* 0x001fe200000001ff */
[----:B-1----:R-:W-:Y:S01]  /*3c00*/  FADD.FTZ R205, R99, R98 ;  /* 0x0000006263cd7221 */ /* 0x002fe20000010000 */
[----:B------:R-:W-:-:S02]  /*3c10*/  MOV R100, 0x1f ;  /* 0x0000001f00647802 */ /* 0x000fc40000000f00 */
[----:B------:R-:W-:Y:S02]  /*3c20*/  MOV R219, 0xffffffff ;  /* 0xffffffff00db7802 */ /* 0x000fe40000000f00 */
[----:B------:R-:W-:Y:S02]  /*3c30*/  MOV R98, R206 ;  /* 0x000000ce00627202 */ /* 0x000fe40000000f00 */
[----:B------:R-:W-:Y:S02]  /*3c40*/  MOV R2, 0x3c60 ;  /* 0x00003c6000027802 */ /* 0x000fe40000000f00 */
[----:B------:R-:W-:Y:S05]  /*3c50*/  CALL.REL.NOINC `($__internal_145_$__cuda_sm70_shflsync_bfly_p) ;  /* 0x0000018000007944 */ /* 0x000fea0003c00000 */
[----:B0-----:R-:W-:Y:S01]  /*3c60*/  HFMA2.MMA R217, -RZ, RZ, 0, 4.76837158203125e-07 ;  /* 0x00000008ffd97435 */ /* 0x001fe200000001ff */
[----:B-1----:R-:W-:Y:S02]  /*3c70*/  MOV R95, R98 ;  /* 0x00000062005f7202 */ /* 0x002fe40000000f00 */
[----:B------:R-:W-:Y:S02]  /*3c80*/  MOV R98, R205 ;  /* 0x000000cd00627202 */ /* 0x000fe40000000f00 */
[----:B------:R-:W-:Y:S02]  /*3c90*/  MOV R100, 0x1f ;  /* 0x0000001f00647802 */ /* 0x000fe40000000f00 */
[----:B------:R-:W-:-:S02]  /*3ca0*/  MOV R219, 0xffffffff ;  /* 0xffffffff00db7802 */ /* 0x000fc40000000f00 */
[----:B------:R-:W-:Y:S02]  /*3cb0*/  MOV R2, 0x3cd0 ;  /* 0x00003cd000027802 */ /* 0x000fe40000000f00 */
[----:B------:R-:W-:Y:S05]  /*3cc0*/  CALL.REL.NOINC `($__internal_145_$__cuda_sm70_shflsync_bfly_p) ;  /* 0x0000011000007944 */ /* 0x000fea0003c00000 */
[----:B------:R-:W-:Y:S01]  /*3cd0*/  FADD.FTZ R99, R95, R206 ;  /* 0x000000ce5f637221 */ /* 0x000fe20000010000 */
[----:B0-----:R-:W-:Y:S01]  /*3ce0*/  HFMA2.MMA R217, -RZ, RZ, 0, 9.5367431640625e-07 ;  /* 0x00000010ffd97435 */ /* 0x001fe200000001ff */
[----:B-1----:R-:W-:Y:S01]  /*3cf0*/  FADD.FTZ R205, R205, R98 ;  /* 0x00000062cdcd7221 */ /* 0x002fe20000010000 */
[----:B------:R-:W-:Y:S02]  /*3d00*/  MOV R100, 0x1f ;  /* 0x0000001f00647802 */ /* 0x000fe40000000f00 */
[----:B------:R-:W-:Y:S02]  /*3d10*/  MOV R219, 0xffffffff ;  /* 0xffffffff00db7802 */ /* 0x000fe40000000f00 */
[----:B------:R-:W-:Y:S02]  /*3d20*/  MOV R98, R99 ;  /* 0x0000006300627202 */ /* 0x000fe40000000f00 */
[----:B------:R-:W-:Y:S02]  /*3d30*/  MOV R2, 0x3d50 ;  /* 0x00003d5000027802 */ /* 0x000fe40000000f00 */
[----:B------:R-:W-:Y:S05]  /*3d40*/  CALL.REL.NOINC `($__internal_145_$__cuda_sm70_shflsync_bfly_p) ;  /* 0x0000009000007944 */ /* 0x000fea0003c00000 */
[----:B0-----:R-:W-:Y:S01]  /*3d50*/  HFMA2.MMA R217, -RZ, RZ, 0, 9.5367431640625e-07 ;  /* 0x00000010ffd97435 */ /* 0x001fe200000001ff */
[----:B-1----:R-:W-:-:S02]  /*3d60*/  MOV R206, R98 ;  /* 0x0000006200ce7202 */ /* 0x002fc40000000f00 */
[----:B------:R-:W-:Y:S02]  /*3d70*/  MOV R98, R205 ;  /* 0x000000cd00627202 */ /* 0x000fe40000000f00 */
[----:B------:R-:W-:Y:S02]  /*3d80*/  MOV R100, 0x1f ;  /* 0x0000001f00647802 */ /* 0x000fe40000000f00 */
[----:B------:R-:W-:Y:S02]  /*3d90*/  MOV R219, 0xffffffff ;  /* 0xffffffff00db7802 */ /* 0x000fe40000000f00 */
[----:B------:R-:W-:Y:S02]  /*3da0*/  MOV R2, 0x3dc0 ;  /* 0x00003dc000027802 */ /* 0x000fe40000000f00 */
[----:B------:R-:W-:Y:S05]  /*3db0*/  CALL.REL.NOINC `($__internal_145_$__cuda_sm70_shflsync_bfly_p) ;  /* 0x0000002000007944 */ /* 0x000fea0003c00000 */
[----:B-1----:R-:W-:Y:S01]  /*3dc0*/  MOV R2, R98 ;  /* 0x0000006200027202 */ /* 0x002fe20000000f00 */
[----:B0-----:R-:W-:Y:S05]  /*3dd0*/  BRA `(.L_x_7129) ;  /* 0xffffd90000007947 */ /* 0x001fea000383ffff */
        .weak           $__internal_145_$__cuda_sm70_shflsync_bfly_p
        .type           $__internal_145_$__cuda_sm70_shflsync_bfly_p,@function
        .size           $__internal_145_$__cuda_sm70_shflsync_bfly_p,(.L_x_9875 - $__internal_145_$__cuda_sm70_shflsync_bfly_p)
$__internal_145_$__cuda_sm70_shflsync_bfly_p:
[----:B------:R-:W-:Y:S01]  /*3de0*/  HFMA2.MMA R3, -RZ, RZ, 0, 0 ;  /* 0x00000000ff037435 */ /* 0x000fe200000001ff */
[----:B------:R-:W-:Y:S04]  /*3df0*/  WARPSYNC R219 ;  /* 0x000000db00007348 */ /* 0x000fe80003800000 */
[----:B------:R0:W1:Y:S01]  /*3e00*/  SHFL.BFLY PT, R98, R98, R217, R100 ;  /* 0x0c0000d962627389 */ /* 0x00006200000e0064 */
[----:B------:R-:W-:Y:S05]  /*3e10*/  RET.REL.NODEC R2 `(_ZN10layer_norm13ln_bwd_kernelINS_13Kernel_traitsIf6__halffS2_fjLj768ELj1ELj4ELj1ELj16ENS_18Kernel_traits_baseILj768EfS2_fS2_fjLj128EEEEELb0ELb1ELb0ELb1EEEvNS_9BwdParamsE) ;  /* 0xffffc1e002007950 */ /* 0x000fea0003c3ffff */
.L_x_7130:
        /* <DEDUP_REMOVED lines=14> */
.L_x_9875:


//--------------------- .text._ZN10layer_norm13ln_bwd_kernelINS_13Kernel_traitsIf6__halffS2_fjLj768ELj1ELj4ELj1ELj16ENS_18Kernel_traits_baseILj768EfS2_fS2_fjLj128EEEEELb0ELb1ELb1ELb0EEEvNS_9BwdParamsE --------------------------
	.section	.text._ZN10layer_norm13ln_bwd_kernelINS_13Kernel_traitsIf6__halffS2_fjLj768ELj1ELj4ELj1ELj16ENS_18Kernel_traits_baseILj768EfS2_fS2_fjLj128EEEEELb0ELb1ELb1ELb0EEEvNS_9BwdParamsE,"ax",@progbits
	.sectioninfo	@"SHI_REGISTERS=239"
	.align	128
        .global         _ZN10layer_norm13ln_bwd_kernelINS_13Kernel_traitsIf6__halffS2_fjLj768ELj1ELj4ELj1ELj16ENS_18Kernel_traits_baseILj768EfS2_fS2_fjLj128EEEEELb0ELb1ELb1ELb0EEEvNS_9BwdParamsE
        .type           _ZN10layer_norm13ln_bwd_kernelINS_13Kernel_traitsIf6__halffS2_fjLj768ELj1ELj4ELj1ELj16ENS_18Kernel_traits_baseILj768EfS2_fS2_fjLj128EEEEELb0ELb1ELb1ELb0EEEvNS_9BwdParamsE,@function
        .size           _ZN10layer_norm13ln_bwd_kernelINS_13Kernel_traitsIf6__halffS2_fjLj768ELj1ELj4ELj1ELj16ENS_18Kernel_traits_baseILj768EfS2_fS2_fjLj128EEEEELb0ELb1ELb1ELb0EEEvNS_9BwdParamsE,(.L_x_9876 - _ZN10layer_norm13ln_bwd_kernelINS_13Kernel_traitsIf6__halffS2_fjLj768ELj1ELj4ELj1ELj16ENS_18Kernel_traits_baseILj768EfS2_fS2_fjLj128EEEEELb0ELb1ELb1ELb0EEEvNS_9BwdParamsE)
        .other          _ZN10layer_norm13ln_bwd_kernelINS_13Kernel_traitsIf6__halffS2_fjLj768ELj1ELj4ELj1ELj16ENS_18Kernel_traits_baseILj768EfS2_fS2_fjLj128EEEEELb0ELb1ELb1ELb0EEEvNS_9BwdParamsE,@"STO_CUDA_ENTRY STV_DEFAULT"
_ZN10layer_norm13ln_bwd_kernelINS_13Kernel_traitsIf6__halffS2_fjLj768ELj1ELj4ELj1ELj16ENS_18Kernel_traits_baseILj768EfS2_fS2_fjLj128EEEEELb0ELb1ELb1ELb0EEEvNS_9BwdParamsE:
.text._ZN10layer_norm13ln_bwd_kernelINS_13Kernel_traitsIf6__halffS2_fjLj768ELj1ELj4ELj1ELj16ENS_18Kernel_traits_baseILj768EfS2_fS2_fjLj128EEEEELb0ELb1ELb1ELb0EEEvNS_9BwdParamsE:
        /* <DEDUP_REMOVED lines=79> */
.L_x_7208:
        /* <DEDUP_REMOVED lines=25> */
.L_x_7137:
[----:B------:R-:W-:Y:S02]  /*0680*/  IADD3 R9, R7, 0x20, RZ ;  /* 0x0000002007097810 */ /* 0x000fe40007ffe0ff */
.L_x_7136:
[----:B------:R-:W-:Y:S05]  /*0690*/  BSYNC B2 ;  /* 0x0000000000027941 */ /* 0x000fea0003800000 */
.L_x_7135:
        /* <DEDUP_REMOVED lines=8> */
.L_x_7140:
[----:B------:R-:W-:Y:S02]  /*0720*/  IADD3 R9, R9, 0x20, RZ ;  /* 0x0000002009097810 */ /* 0x000fe40007ffe0ff */
.L_x_7139:
[----:B------:R-:W-:Y:S05]  /*0730*/  BSYNC B2 ;  /* 0x0000000000027941 */ /* 0x000fea0003800000 */
.L_x_7138:
        /* <DEDUP_REMOVED lines=9> */
.L_x_7134:
        /* <DEDUP_REMOVED lines=28> */
[C---:B---3--:R-:W-:Y:S01]  /*0990*/  FADD.FTZ R180, -R9.reuse, R180 ;  /* 0x000000b409b47221 */ /* 0x048fe20000010100 */
[----:B----4-:R-:W-:Y:S02]  /*09a0*/  HADD2.F32 R187, -RZ, R16.H0_H0 ;  /* 0x20000010ffbb7230 */ /* 0x010fe40000004100 */
[--C-:B------:R-:W-:Y:S02]  /*09b0*/  HADD2.F32 R195, -RZ, R18.reuse.H0_H0 ;  /* 0x20000012ffc37230 */ /* 0x100fe40000004100 */
[----:B------:R-:W-:Y:S01]  /*09c0*/  HADD2.F32 R194, -RZ, R18.H1_H1 ;  /* 0x30000012ffc27230 */ /* 0x000fe20000004100 */
[----:B------:R-:W-:Y:S01]  /*09d0*/  FADD.FTZ R18, -R9, R183 ;  /* 0x000000b709127221 */ /* 0x000fe20000010100 */
[----:B------:R-:W-:Y:S01]  /*09e0*/  HADD2.F32 R188, -RZ, R16.H1_H1 ;  /* 0x30000010ffbc7230 */ /* 0x000fe20000004100 */
[----:B-----5:R-:W-:Y:S01]  /*09f0*/  FMUL.FTZ R10, R5, R12 ;  /* 0x0000000c050a7220 */ /* 0x020fe20000410000 */
[----:B------:R-:W-:-:S02]  /*0a00*/  HADD2.F32 R197, -RZ, R19.H0_H0 ;  /* 0x20000013ffc57230 */ /* 0x000fc40000004100 */
[----:B------:R-:W-:Y:S01]  /*0a10*/  HADD2.F32 R196, -RZ, R19.H1_H1 ;  /* 0x30000013ffc47230 */ /* 0x000fe20000004100 */
[----:B------:R-:W-:Y:S01]  /*0a20*/  FMUL.FTZ R19, R28, R187 ;  /* 0x000000bb1c137220 */ /* 0x000fe20000410000 */
[--C-:B------:R-:W-:Y:S01]  /*0a30*/  HADD2.F32 R193, -RZ, R17.reuse.H0_H0 ;  /* 0x20000011ffc17230 */ /* 0x100fe20000004100 */
[----:B------:R-:W-:Y:S01]  /*0a40*/  FADD.FTZ R16, -R9, R181 ;  /* 0x000000b509107221 */ /* 0x000fe20000010100 */
[----:B------:R-:W-:Y:S01]  /*0a50*/  HADD2.F32 R192, -RZ, R17.H1_H1 ;  /* 0x30000011ffc07230 */ /* 0x000fe20000004100 */
[----:B------:R-:W-:Y:S02]  /*0a60*/  FMUL.FTZ R12, R5, R14 ;  /* 0x0000000e050c7220 */ /* 0x000fe40000410000 */
[C---:B------:R-:W-:Y:S02]  /*0a70*/  FADD.FTZ R190, -R9.reuse, R15 ;  /* 0x0000000f09be7221 */ /* 0x040fe40000010100 */
[----:B------:R-:W-:Y:S02]  /*0a80*/  FADD.FTZ R182, -R9, R182 ;  /* 0x000000b609b67221 */ /* 0x000fe40000010100 */
[----:B------:R-:W-:-:S02]  /*0a90*/  FMUL.FTZ R14, R5, R180 ;  /* 0x000000b4050e7220 */ /* 0x000fc40000410000 */
[C---:B------:R-:W-:Y:S02]  /*0aa0*/  FMUL.FTZ R17, R5.reuse, R18 ;  /* 0x0000001205117220 */ /* 0x040fe40000410000 */
[----:B------:R-:W-:Y:S02]  /*0ab0*/  FMUL.FTZ R11, R5, R186 ;  /* 0x000000ba050b7220 */ /* 0x000fe40000410000 */
[----:B------:R-:W-:Y:S02]  /*0ac0*/  FMUL.FTZ R18, R29, R188 ;  /* 0x000000bc1d127220 */ /* 0x000fe40000410000 */
[----:B------:R-:W-:Y:S02]  /*0ad0*/  FADD.FTZ R181, RZ, R19 ;  /* 0x00000013ffb57221 */ /* 0x000fe40000010000 */
[----:B------:R-:W-:Y:S02]  /*0ae0*/  FFMA.FTZ R180, R10, R19, RZ ;  /* 0x000000130ab47223 */ /* 0x000fe400000100ff */
[----:B------:R-:W-:-:S02]  /*0af0*/  FMUL.FTZ R15, R5, R16 ;  /* 0x00000010050f7220 */ /* 0x000fc40000410000 */
        /* <DEDUP_REMOVED lines=38> */
.L_x_7143:
[----:B0-----:R-:W-:Y:S05]  /*0d60*/  BSYNC B2 ;  /* 0x0000000000027941 */ /* 0x001fea0003800000 */
.L_x_7142:
        /* <DEDUP_REMOVED lines=17> */
[C---:B------:R-:W-:Y:S01]  /*0e80*/  FADD.FTZ R202, -R9.reuse, R180 ;  /* 0x000000b409ca7221 */ /* 0x040fe20000010100 */
[--C-:B----4-:R-:W-:Y:S01]  /*0e90*/  HADD2.F32 R181, -RZ, R184.reuse.H0_H0 ;  /* 0x200000b8ffb57230 */ /* 0x110fe20000004100 */
[----:B------:R-:W-:Y:S01]  /*0ea0*/  FADD.FTZ R182, -R9, R182 ;  /* 0x000000b609b67221 */ /* 0x000fe20000010100 */
[----:B------:R-:W-:Y:S01]  /*0eb0*/  HADD2.F32 R184, -RZ, R184.H1_H1 ;  /* 0x300000b8ffb87230 */ /* 0x000fe20000004100 */
[C---:B0----5:R-:W-:Y:S02]  /*0ec0*/  FMUL.FTZ R200, R5.reuse, R206 ;  /* 0x000000ce05c87220 */ /* 0x061fe40000410000 */
[----:B-1----:R-:W-:Y:S02]  /*0ed0*/  FMUL.FTZ R199, R5, R202 ;  /* 0x000000ca05c77220 */ /* 0x002fe40000410000 */
        /* <DEDUP_REMOVED lines=10> */
[----:B------:R-:W-:Y:S02]  /*0f80*/  FFMA.FTZ R84, R199, R181, R84 ;  /* 0x000000b5c7547223 */ /* 0x000fe40000010054 */
[----:B------:R-:W-:Y:S02]  /*0f90*/  FADD.FTZ R108, R108, R181 ;  /* 0x000000b56c6c7221 */ /* 0x000fe40000010000 */
[----:B------:R-:W-:Y:S02]  /*0fa0*/  FMUL.FTZ R208, R46, R183 ;  /* 0x000000b72ed07220 */ /* 0x000fe40000410000 */
[----:B------:R-:W-:Y:S02]  /*0fb0*/  FADD.FTZ R181, R182, R207 ;  /* 0x000000cfb6b57221 */ /* 0x000fe40000010000 */
[----:B------:R-:W-:Y:S01]  /*0fc0*/  FFMA.FTZ R230, R198, R207, R230 ;  /* 0x000000cfc6e67223 */ /* 0x000fe200000100e6 */
[----:B------:R-:W-:Y:S01]  /*0fd0*/  HADD2.F32 R185, -RZ, R186.H0_H0 ;  /* 0x200000baffb97230 */ /* 0x000fe20000004100 */
[----:B------:R-:W-:-:S02]  /*0fe0*/  FADD.FTZ R188, -R9, R188 ;  /* 0x000000bc09bc7221 */ /* 0x000fc40000010100 */
[----:B------:R-:W-:Y:S02]  /*0ff0*/  FMUL.FTZ R209, R47, R210 ;  /* 0x000000d22fd17220 */ /* 0x000fe40000410000 */
[----:B------:R-:W-:Y:S02]  /*1000*/  FADD.FTZ R182, R181, R208 ;  /* 0x000000d0b5b67221 */ /* 0x000fe40000010000 */
[----:B------:R-:W-:Y:S01]  /*1010*/  FFMA.FTZ R230, R201, R208, R230 ;  /* 0x000000d0c9e67223 */ /* 0x000fe200000100e6 */
[----:B------:R-:W-:Y:S01]  /*1020*/  HADD2.F32 R212, -RZ, R186.H1_H1 ;  /* 0x300000baffd47230 */ /* 0x000fe20000004100 */
[----:B------:R-:W-:Y:S02]  /*1030*/  FADD.FTZ R186, -R9, R189 ;  /* 0x000000bd09ba7221 */ /* 0x000fe40000010100 */
[----:B------:R-:W-:Y:S02]  /*1040*/  FFMA.FTZ R87, R200, R210, R87 ;  /* 0x000000d2c8577223 */ /* 0x000fe40000010057 */
[----:B------:R-:W-:-:S02]  /*1050*/  FADD.FTZ R111, R111, R210 ;  /* 0x000000d26f6f7221 */ /* 0x000fc40000010000 */
[----:B------:R-:W-:Y:S02]  /*1060*/  FMUL.FTZ R203, R5, R188 ;  /* 0x000000bc05cb7220 */ /* 0x000fe40000410000 */
        /* <DEDUP_REMOVED lines=31> */
.L_x_7145:
[----:B------:R-:W-:Y:S05]  /*1260*/  BSYNC B2 ;  /* 0x0000000000027941 */ /* 0x000fea0003800000 */
.L_x_7144:
        /* <DEDUP_REMOVED lines=14> */
[----:B------:R-:W-:Y:S02]  /*1350*/  FADD.FTZ R180, -R9, R180 ;  /* 0x000000b409b47221 */ /* 0x000fe40000010100 */
[C---:B-1---5:R-:W-:Y:S01]  /*1360*/  FMUL.FTZ R216, R5.reuse, R220 ;  /* 0x000000dc05d87220 */ /* 0x062fe20000410000 */
[--C-:B----4-:R-:W-:Y:S01]  /*1370*/  HADD2.F32 R181, -RZ, R184.reuse.H0_H0 ;  /* 0x200000b8ffb57230 */ /* 0x110fe20000004100 */
[----:B0-----:R-:W-:Y:S01]  /*1380*/  FMUL.FTZ R215, R5, R180 ;  /* 0x000000b405d77220 */ /* 0x001fe20000410000 */
[----:B------:R-:W-:-:S03]  /*1390*/  HADD2.F32 R184, -RZ, R184.H1_H1 ;  /* 0x300000b8ffb87230 */ /* 0x000fc60000004100 */
[----:B------:R-:W-:Y:S01]  /*13a0*/  FMUL.FTZ R220, R68, R181 ;  /* 0x000000b544dc7220 */ /* 0x000fe20000410000 */
[--C-:B------:R-:W-:Y:S01]  /*13b0*/  HADD2.F32 R183, -RZ, R185.reuse.H0_H0 ;  /* 0x200000b9ffb77230 */ /* 0x100fe20000004100 */
[----:B------:R-:W-:Y:S01]  /*13c0*/  FADD.FTZ R182, -R9, R182 ;  /* 0x000000b609b67221 */ /* 0x000fe20000010100 */
[----:B------:R-:W-:Y:S01]  /*13d0*/  HADD2.F32 R224, -RZ, R185.H1_H1 ;  /* 0x300000b9ffe07230 */ /* 0x000fe20000004100 */
[----:B------:R-:W-:Y:S02]  /*13e0*/  FMUL.FTZ R214, R5, R218 ;  /* 0x000000da05d67220 */ /* 0x000fe40000410000 */
[----:B------:R-:W-:Y:S02]  /*13f0*/  FMUL.FTZ R223, R69, R184 ;  /* 0x000000b845df7220 */ /* 0x000fe40000410000 */
[----:B------:R-:W-:Y:S02]  /*1400*/  FADD.FTZ R180, R231, R220 ;  /* 0x000000dce7b47221 */ /* 0x000fe40000010000 */
[----:B------:R-:W-:Y:S01]  /*1410*/  FFMA.FTZ R230, R215, R220, R230 ;  /* 0x000000dcd7e67223 */ /* 0x000fe200000100e6 */
[--C-:B------:R-:W-:Y:S01]  /*1420*/  HADD2.F32 R185, -RZ, R186.reuse.H0_H0 ;  /* 0x200000baffb97230 */ /* 0x100fe20000004100 */
[C---:B---3--:R-:W-:Y:S01]  /*1430*/  FADD.FTZ R188, -R9.reuse, R188 ;  /* 0x000000bc09bc7221 */ /* 0x048fe20000010100 */
[----:B------:R-:W-:Y:S01]  /*1440*/  HADD2.F32 R226, -RZ, R186.H1_H1 ;  /* 0x300000baffe27230 */ /* 0x000fe20000004100 */
        /* <DEDUP_REMOVED lines=46> */
.L_x_7141:
[----:B------:R-:W-:Y:S05]  /*1730*/  BSYNC B1 ;  /* 0x0000000000017941 */ /* 0x000fea0003800000 */
.L_x_7133:
[----:B------:R-:W-:Y:S05]  /*1740*/  BRA.DIV ~URZ, `(.L_x_7146) ;  /* 0x000037c27f007947 */ /* 0x000fea000b800000 */
[----:B--2---:R2:W4:Y:S02]  /*1750*/  SHFL.BFLY PT, R180, R231, 0x1, 0x1f ;  /* 0x0c201f00e7b47f89 */ /* 0x00452400000e0000 */
.L_x_7219:
        /* <DEDUP_REMOVED lines=18> */
.L_x_7220:
        /* <DEDUP_REMOVED lines=10> */
[----:B------:R-:W-:Y:S02]  /*1920*/  @P6 LEA.HI R181, R181, R6, RZ, 0x3 ;  /* 0x00000006b5b56211 */ /* 0x000fe400078f18ff */
[----:B------:R-:W-:Y:S02]  /*1930*/  MOV R6, RZ ;  /* 0x000000ff00067202 */ /* 0x000fe40000000f00 */
        /* <DEDUP_REMOVED lines=9> */
.L_x_7151:
[----:B------:R-:W-:Y:S05]  /*19d0*/  BSYNC B2 ;  /* 0x0000000000027941 */ /* 0x000fea0003800000 */
.L_x_7150:
        /* <DEDUP_REMOVED lines=11> */
.L_x_7153:
[----:B------:R-:W-:Y:S05]  /*1a90*/  BSYNC B2 ;  /* 0x0000000000027941 */ /* 0x000fea0003800000 */
.L_x_7152:
        /* <DEDUP_REMOVED lines=27> */
.L_x_7155:
[----:B------:R-:W-:Y:S05]  /*1c50*/  BSYNC B2 ;  /* 0x0000000000027941 */ /* 0x000fea0003800000 */
.L_x_7154:
        /* <DEDUP_REMOVED lines=10> */
.L_x_7157:
[----:B------:R-:W-:Y:S05]  /*1d00*/  BSYNC B2 ;  /* 0x0000000000027941 */ /* 0x000fea0003800000 */
.L_x_7156:
        /* <DEDUP_REMOVED lines=27> */
.L_x_7159:
[----:B------:R-:W-:Y:S05]  /*1ec0*/  BSYNC B2 ;  /* 0x0000000000027941 */ /* 0x000fea0003800000 */
.L_x_7158:
        /* <DEDUP_REMOVED lines=11> */
.L_x_7161:
[----:B------:R-:W-:Y:S05]  /*1f80*/  BSYNC B2 ;  /* 0x0000000000027941 */ /* 0x000fea0003800000 */
.L_x_7160:
        /* <DEDUP_REMOVED lines=11> */
.L_x_7163:
[----:B------:R-:W-:Y:S05]  /*2040*/  BSYNC B2 ;  /* 0x0000000000027941 */ /* 0x000fea0003800000 */
.L_x_7162:
[----:B------:R-:W-:Y:S01]  /*2050*/  BSSY B2, `(.L_x_7164) ;  /* 0x000000c000027945 */ /* 0x000fe20003800000 */
[----:B------:R-:W-:Y:S01]  /*2060*/  @P6 FMUL.FTZ R188, R180, c[0x0][0x1ec] ;  /* 0x00007b00b4bc6a20 */ /* 0x000fe20000410000 */
[----:B------:R-:W-:Y:S01]  /*2070*/  @P6 PRMT R176, R232, 0x7610, R176 ;  /* 0x00007610e8b06816 */ /* 0x000fe200000000b0 */
        /* <DEDUP_REMOVED lines=9> */
.L_x_7165:
[----:B------:R-:W-:Y:S05]  /*2110*/  BSYNC B2 ;  /* 0x0000000000027941 */ /* 0x000fea0003800000 */
.L_x_7164:
        /* <DEDUP_REMOVED lines=10> */
.L_x_7167:
[----:B------:R-:W-:Y:S05]  /*21c0*/  BSYNC B2 ;  /* 0x0000000000027941 */ /* 0x000fea0003800000 */
.L_x_7166:
        /* <DEDUP_REMOVED lines=15> */
[----:B------:R-:W-:Y:S02]  /*22c0*/  @P6 PRMT R176, R176, 0x5410, R190 ;  /* 0x00005410b0b06816 */ /* 0x000fe400000000be */
[----:B------:R-:W-:Y:S02]  /*22d0*/  @P6 F2FP.PACK_AB R190, RZ, R8 ;  /* 0x00000008ffbe623e */ /* 0x000fe400000000ff */
[----:B------:R-:W-:Y:S02]  /*22e0*/  SEL R117, R180, R117, P1 ;  /* 0x00000075b4757207 */ /* 0x000fe40000800000 */
[----:B------:R-:W-:Y:S02]  /*22f0*/  @P6 PRMT R178, R233, 0x7610, R178 ;  /* 0x00007610e9b26816 */ /* 0x000fe400000000b2 */
[----:B------:R-:W-:-:S02]  /*2300*/  @P0 MOV R180, 0x20 ;  /* 0x0000002000b40802 */ /* 0x000fc40000000f00 */
[----:B------:R-:W-:Y:S02]  /*2310*/  SEL R118, R191, R118, P1 ;  /* 0x00000076bf767207 */ /* 0x000fe40000800000 */
        /* <DEDUP_REMOVED lines=16> */
[--C-:B------:R-:W-:Y:S01]  /*2420*/  @P6 HADD2.F32 R185, -RZ, R171.reuse.H0_H0 ;  /* 0x200000abffb96230 */ /* 0x100fe20000004100 */
[----:B------:R1:W-:Y:S01]  /*2430*/  @P0 STG.E.128 [R180.64+0x10], R116 ;  /* 0x00001074b4000986 */ /* 0x0003e2000c101d04 */
[----:B------:R-:W-:Y:S01]  /*2440*/  @P6 HADD2.F32 R187, -RZ, R171.H1_H1 ;  /* 0x300000abffbb6230 */ /* 0x000fe20000004100 */
[----:B------:R-:W-:Y:S01]  /*2450*/  @P6 FFMA.FTZ R121, R184, R191, R121 ;  /* 0x000000bfb8796223 */ /* 0x000fe20000010079 */
[----:B------:R-:W-:Y:S01]  /*2460*/  @P6 HADD2.F32 R184, -RZ, R170.H1_H1 ;  /* 0x300000aaffb86230 */ /* 0x000fe20000004100 */
[----:B------:R2:W-:Y:S01]  /*2470*/  @P6 STG.E.128 [R8.64], R176 ;  /* 0x000000b008006986 */ /* 0x0005e2000c101d04 */
[----:B------:R-:W-:Y:S01]  /*2480*/  @P6 FFMA.FTZ R126, R231, R185, R126 ;  /* 0x000000b9e77e6223 */ /* 0x000fe2000001007e */
[----:B------:R-:W-:Y:S01]  /*2490*/  IADD3 R7, R7, 0x20, RZ ;  /* 0x0000002007077810 */ /* 0x000fe20007ffe0ff */
[----:B------:R-:W-:Y:S01]  /*24a0*/  @P6 FFMA.FTZ R127, R232, R187, R127 ;  /* 0x000000bbe87f6223 */ /* 0x000fe2000001007f */
[----:B------:R-:W-:Y:S01]  /*24b0*/  IADD3 R6, R6, 0x20, RZ ;  /* 0x0000002006067810 */ /* 0x000fe20007ffe0ff */
[----:B------:R-:W-:Y:S01]  /*24c0*/  @P6 FFMA.FTZ R125, R188, R184, R125 ;  /* 0x000000b8bc7d6223 */ /* 0x000fe2000001007d */
[----:B-1----:R-:W-:-:S02]  /*24d0*/  @P6 HADD2.F32 R180, -RZ, R169.H1_H1 ;  /* 0x300000a9ffb46230 */ /* 0x002fc40000004100 */
[----:B------:R-:W-:-:S03]  /*24e0*/  @P6 HADD2.F32 R181, -RZ, R170.H0_H0 ;  /* 0x200000aaffb56230 */ /* 0x000fc60000004100 */
[----:B------:R-:W-:Y:S02]  /*24f0*/  @P6 FFMA.FTZ R123, R186, R180, R123 ;  /* 0x000000b4ba7b6223 */ /* 0x000fe4000001007b */
[----:B------:R-:W-:Y:S02]  /*2500*/  @P6 FFMA.FTZ R124, R189, R181, R124 ;  /* 0x000000b5bd7c6223 */ /* 0x000fe4000001007c */
.L_x_7149:
[----:B--2---:R-:W-:Y:S05]  /*2510*/  BSYNC B1 ;  /* 0x0000000000017941 */ /* 0x004fea0003800000 */
.L_x_7148:
        /* <DEDUP_REMOVED lines=9> */
.L_x_7171:
[----:B------:R-:W-:Y:S05]  /*25b0*/  BSYNC B2 ;  /* 0x0000000000027941 */ /* 0x000fea0003800000 */
.L_x_7170:
        /* <DEDUP_REMOVED lines=11> */
.L_x_7173:
[----:B------:R-:W-:Y:S05]  /*2670*/  BSYNC B2 ;  /* 0x0000000000027941 */ /* 0x000fea0003800000 */
.L_x_7172:
        /* <DEDUP_REMOVED lines=29> */
.L_x_7175:
[----:B------:R-:W-:Y:S05]  /*2850*/  BSYNC B2 ;  /* 0x0000000000027941 */ /* 0x000fea0003800000 */
.L_x_7174:
        /* <DEDUP_REMOVED lines=11> */
.L_x_7177:
[----:B------:R-:W-:Y:S05]  /*2910*/  BSYNC B2 ;  /* 0x0000000000027941 */ /* 0x000fea0003800000 */
.L_x_7176:
        /* <DEDUP_REMOVED lines=10> */
.L_x_7179:
[----:B------:R-:W-:Y:S05]  /*29c0*/  BSYNC B2 ;  /* 0x0000000000027941 */ /* 0x000fea0003800000 */
.L_x_7178:
        /* <DEDUP_REMOVED lines=26> */
.L_x_7181:
[----:B------:R-:W-:Y:S05]  /*2b70*/  BSYNC B2 ;  /* 0x0000000000027941 */ /* 0x000fea0003800000 */
.L_x_7180:
        /* <DEDUP_REMOVED lines=11> */
.L_x_7183:
[----:B------:R-:W-:Y:S05]  /*2c30*/  BSYNC B2 ;  /* 0x0000000000027941 */ /* 0x000fea0003800000 */
.L_x_7182:
        /* <DEDUP_REMOVED lines=11> */
.L_x_7185:
[----:B------:R-:W-:Y:S05]  /*2cf0*/  BSYNC B2 ;  /* 0x0000000000027941 */ /* 0x000fea0003800000 */
.L_x_7184:
        /* <DEDUP_REMOVED lines=10> */
.L_x_7187:
[----:B------:R-:W-:Y:S05]  /*2da0*/  BSYNC B2 ;  /* 0x0000000000027941 */ /* 0x000fea0003800000 */
.L_x_7186:
[----:B------:R-:W-:Y:S01]  /*2db0*/  ISETP.NE.U32.AND P1, PT, RZ, c[0x0][0x258], PT ;  /* 0x00009600ff007a0c */ /* 0x000fe20003f25070 */
[----:B------:R-:W-:Y:S01]  /*2dc0*/  @P6 FMUL.FTZ R235, R52, R189 ;  /* 0x000000bd34eb6220 */ /* 0x000fe20000410000 */
[----:B------:R-:W-:Y:S01]  /*2dd0*/  @P6 PRMT R176, R8, 0x7610, R176 ;  /* 0x0000761008b06816 */ /* 0x000fe200000000b0 */
[----:B------:R-:W-:Y:S01]  /*2de0*/  @P6 FMUL.FTZ R236, R53, R230 ;  /* 0x000000e635ec6220 */ /* 0x000fe20000410000 */
[----:B------:R-:W-:Y:S02]  /*2df0*/  ISETP.NE.AND.EX P1, PT, RZ, c[0x0][0x25c], PT, P1 ;  /* 0x00009700ff007a0c */ /* 0x000fe40003f25310 */
[----:B------:R-:W-:Y:S01]  /*2e00*/  @P6 PRMT R176, R176, 0x5410, R191 ;  /* 0x00005410b0b06816 */ /* 0x000fe200000000bf */
[----:B------:R-:W-:Y:S01]  /*2e10*/  @P6 FMUL.FTZ R191, R231, c[0x0][0x1ec] ;  /* 0x00007b00e7bf6a20 */ /* 0x000fe20000410000 */
[----:B------:R-:W-:Y:S01]  /*2e20*/  SEL R117, R190, R117, P0 ;  /* 0x00000075be757207 */ /* 0x000fe20000000000 */
        /* <DEDUP_REMOVED lines=40> */
[----:B-1----:R-:W-:Y:S02]  /*30b0*/  @P6 HADD2.F32 R180, -RZ, R169.H1_H1 ;  /* 0x300000a9ffb46230 */ /* 0x002fe40000004100 */
[----:B------:R-:W-:-:S03]  /*30c0*/  @P6 HADD2.F32 R181, -RZ, R170.H0_H0 ;  /* 0x200000aaffb56230 */ /* 0x000fc60000004100 */
[----:B------:R-:W-:Y:S02]  /*30d0*/  @P6 FFMA.FTZ R131, R180, R188, R131 ;  /* 0x000000bcb4836223 */ /* 0x000fe40000010083 */
[----:B------:R-:W-:Y:S02]  /*30e0*/  @P6 FFMA.FTZ R132, R181, R189, R132 ;  /* 0x000000bdb5846223 */ /* 0x000fe40000010084 */
.L_x_7169:
[----:B--2---:R-:W-:Y:S05]  /*30f0*/  BSYNC B1 ;  /* 0x0000000000017941 */ /* 0x004fea0003800000 */
.L_x_7168:
        /* <DEDUP_REMOVED lines=9> */
.L_x_7191:
[----:B------:R-:W-:Y:S05]  /*3190*/  BSYNC B2 ;  /* 0x0000000000027941 */ /* 0x000fea0003800000 */
.L_x_7190:
        /* <DEDUP_REMOVED lines=11> */
.L_x_7193:
[----:B------:R-:W-:Y:S05]  /*3250*/  BSYNC B2 ;  /* 0x0000000000027941 */ /* 0x000fea0003800000 */
.L_x_7192:
        /* <DEDUP_REMOVED lines=26> */
.L_x_7195:
[----:B------:R-:W-:Y:S05]  /*3400*/  BSYNC B2 ;  /* 0x0000000000027941 */ /* 0x000fea0003800000 */
.L_x_7194:
        /* <DEDUP_REMOVED lines=19> */
.L_x_7197:
[----:B------:R-:W-:Y:S05]  /*3540*/  BSYNC B2 ;  /* 0x0000000000027941 */ /* 0x000fea0003800000 */
.L_x_7196:
        /* <DEDUP_REMOVED lines=10> */
.L_x_7199:
[----:B------:R-:W-:Y:S05]  /*35f0*/  BSYNC B2 ;  /* 0x0000000000027941 */ /* 0x000fea0003800000 */
.L_x_7198:
        /* <DEDUP_REMOVED lines=10> */
.L_x_7201:
[----:B------:R-:W-:Y:S05]  /*36a0*/  BSYNC B2 ;  /* 0x0000000000027941 */ /* 0x000fea0003800000 */
.L_x_7200:
        /* <DEDUP_REMOVED lines=10> */
.L_x_7203:
[----:B------:R-:W-:Y:S05]  /*3750*/  BSYNC B2 ;  /* 0x0000000000027941 */ /* 0x000fea0003800000 */
.L_x_7202:
        /* <DEDUP_REMOVED lines=10> */
.L_x_7205:
[----:B------:R-:W-:Y:S05]  /*3800*/  BSYNC B2 ;  /* 0x0000000000027941 */ /* 0x000fea0003800000 */
.L_x_7204:
        /* <DEDUP_REMOVED lines=10> */
.L_x_7207:
[----:B------:R-:W-:Y:S05]  /*38b0*/  BSYNC B2 ;  /* 0x0000000000027941 */ /* 0x000fea0003800000 */
.L_x_7206:
        /* <DEDUP_REMOVED lines=10> */
[----:B------:R-:W-:Y:S01]  /*3960*/  @P6 F2FP.PACK_AB R191, RZ, R190 ;  /* 0x000000beffbf623e */ /* 0x000fe200000000ff */
[----:B------:R-:W-:Y:S01]  /*3970*/  @P6 FMUL.FTZ R190, R188, c[0x0][0x1ec] ;  /* 0x00007b00bcbe6a20 */ /* 0x000fe20000410000 */
[----:B------:R-:W-:Y:S01]  /*3980*/  SEL R175, R186, R175, P0 ;  /* 0x000000afbaaf7207 */ /* 0x000fe20000000000 */
[----:B------:R-:W-:Y:S01]  /*3990*/  @P6 FMUL.FTZ R233, R60, R183 ;  /* 0x000000b73ce96220 */ /* 0x000fe20000410000 */
[----:B------:R-:W-:Y:S01]  /*39a0*/  SEL R117, R188, R117, P0 ;  /* 0x00000075bc757207 */ /* 0x000fe20000000000 */
[----:B------:R-:W-:Y:S01]  /*39b0*/  @P6 FMUL.FTZ R188, R184, c[0x0][0x1ec] ;  /* 0x00007b00b8bc6a20 */ /* 0x000fe20000410000 */
[----:B------:R-:W-:Y:S01]  /*39c0*/  SEL R116, R187, R116, P0 ;  /* 0x00000074bb747207 */ /* 0x000fe20000000000 */
[----:B------:R-:W-:Y:S01]  /*39d0*/  @P6 FMUL.FTZ R186, R62, R185 ;  /* 0x000000b93eba6220 */ /* 0x000fe20000410000 */
[----:B------:R-:W-:Y:S01]  /*39e0*/  @P6 F2FP.PACK_AB R231, RZ, R231 ;  /* 0x000000e7ffe7623e */ /* 0x000fe200000000ff */
[----:B------:R-:W-:Y:S01]  /*39f0*/  @P6 FMUL.FTZ R232, R67, R182 ;  /* 0x000000b643e86220 */ /* 0x000fe20000410000 */
[----:B------:R-:W-:Y:S01]  /*3a00*/  @P6 F2FP.PACK_AB R233, RZ, R233 ;  /* 0x000000e9ffe9623e */ /* 0x000fe200000000ff */
[----:B------:R-:W-:Y:S01]  /*3a10*/  @P6 FMUL.FTZ R234, R61, R190 ;  /* 0x000000be3dea6220 */ /* 0x000fe20000410000 */
[----:B------:R-:W-:Y:S01]  /*3a20*/  @P6 F2FP.PACK_AB R186, RZ, R186 ;  /* 0x000000baffba623e */ /* 0x000fe200000000ff */
[----:B------:R-:W-:Y:S01]  /*3a30*/  @P6 FMUL.FTZ R187, R63, R188 ;  /* 0x000000bc3fbb6220 */ /* 0x000fe20000410000 */
[----:B------:R-:W-:-:S02]  /*3a40*/  SEL R173, R8, R173, P0 ;  /* 0x000000ad08ad7207 */ /* 0x000fc40000000000 */
[----:B------:R-:W-:Y:S02]  /*3a50*/  SEL R174, R189, R174, P0 ;  /* 0x000000aebdae7207 */ /* 0x000fe40000000000 */
[----:B------:R-:W-:Y:S02]  /*3a60*/  @P1 MOV R8, 0x20 ;  /* 0x0000002000081802 */ /* 0x000fe40000000f00 */
[----:B------:R-:W-:Y:S02]  /*3a70*/  @P6 MOV R189, 0x10 ;  /* 0x0000001000bd6802 */ /* 0x000fe40000000f00 */
[----:B------:R-:W-:Y:S02]  /*3a80*/  @P6 F2FP.PACK_AB R230, RZ, R230 ;  /* 0x000000e6ffe6623e */ /* 0x000fe400000000ff */
[----:B------:R-:W-:Y:S02]  /*3a90*/  @P6 F2FP.PACK_AB R232, RZ, R232 ;  /* 0x000000e8ffe8623e */ /* 0x000fe400000000ff */
[----:B------:R-:W-:-:S02]  /*3aa0*/  @P6 F2FP.PACK_AB R234, RZ, R234 ;  /* 0x000000eaffea623e */ /* 0x000fc400000000ff */
[----:B------:R-:W-:Y:S02]  /*3ab0*/  @P6 PRMT R176, R191, 0x7610, R176 ;  /* 0x00007610bfb06816 */ /* 0x000fe400000000b0 */
        /* <DEDUP_REMOVED lines=14> */
[----:B------:R-:W-:Y:S01]  /*3ba0*/  @P6 FFMA.FTZ R136, R184, R181, R136 ;  /* 0x000000b5b8886223 */ /* 0x000fe20000010088 */
[----:B------:R-:W-:Y:S01]  /*3bb0*/  @P6 PRMT R179, R179, 0x5410, R187 ;  /* 0x00005410b3b36816 */ /* 0x000fe200000000bb */
[----:B------:R1:W-:Y:S01]  /*3bc0*/  @P1 STG.E.128 [R8.64+0x10], R116 ;  /* 0x0000107408001986 */ /* 0x0003e2000c101d04 */
[----:B------:R-:W-:Y:S01]  /*3bd0*/  @P6 HADD2.F32 R187, -RZ, R169.H0_H0 ;  /* 0x200000a9ffbb6230 */ /* 0x000fe20000004100 */
[----:B------:R-:W-:Y:S01]  /*3be0*/  @P6 FFMA.FTZ R137, R186, R180, R137 ;  /* 0x000000b4ba896223 */ /* 0x000fe20000010089 */
[--C-:B------:R-:W-:Y:S01]  /*3bf0*/  @P6 HADD2.F32 R180, -RZ, R171.reuse.H0_H0 ;  /* 0x200000abffb46230 */ /* 0x100fe20000004100 */
[----:B------:R2:W-:Y:S01]  /*3c00*/  @P6 STG.E.128 [R6.64], R176 ;  /* 0x000000b006006986 */ /* 0x0005e2000c101d04 */
[----:B------:R-:W-:Y:S01]  /*3c10*/  @P6 HADD2.F32 R181, -RZ, R171.H1_H1 ;  /* 0x300000abffb56230 */ /* 0x000fe20000004100 */
[----:B------:R-:W-:Y:S01]  /*3c20*/  @P6 FFMA.FTZ R138, R187, R5, R138 ;  /* 0x00000005bb8a6223 */ /* 0x000fe2000001008a */
[----:B------:R-:W-:Y:S01]  /*3c30*/  @P6 HADD2.F32 R5, -RZ, R169.H1_H1 ;  /* 0x300000a9ff056230 */ /* 0x000fe20000004100 */
[----:B------:R-:W-:-:S02]  /*3c40*/  @P6 FFMA.FTZ R142, R180, R185, R142 ;  /* 0x000000b9b48e6223 */ /* 0x000fc4000001008e */
[----:B------:R-:W-:Y:S02]  /*3c50*/  @P6 FFMA.FTZ R143, R181, R188, R143 ;  /* 0x000000bcb58f6223 */ /* 0x000fe4000001008f */
[----:B------:R-:W-:Y:S01]  /*3c60*/  @P6 FFMA.FTZ R139, R5, R182, R139 ;  /* 0x000000b6058b6223 */ /* 0x000fe2000001008b */
[--C-:B-1----:R-:W-:Y:S02]  /*3c70*/  @P6 HADD2.F32 R8, -RZ, R170.reuse.H0_H0 ;  /* 0x200000aaff086230 */ /* 0x102fe40000004100 */
[----:B------:R-:W-:-:S03]  /*3c80*/  @P6 HADD2.F32 R9, -RZ, R170.H1_H1 ;  /* 0x300000aaff096230 */ /* 0x000fc60000004100 */
[----:B------:R-:W-:Y:S02]  /*3c90*/  @P6 FFMA.FTZ R140, R8, R183, R140 ;  /* 0x000000b7088c6223 */ /* 0x000fe4000001008c */
[----:B------:R-:W-:Y:S02]  /*3ca0*/  @P6 FFMA.FTZ R141, R9, R190, R141 ;  /* 0x000000be098d6223 */ /* 0x000fe4000001008d */
.L_x_7189:
[----:B--2---:R-:W-:Y:S05]  /*3cb0*/  BSYNC B1 ;  /* 0x0000000000017941 */ /* 0x004fea0003800000 */
.L_x_7188:
[----:B------:R-:W-:-:S04]  /*3cc0*/  MOV R5, c[0x0][0x160] ;  /* 0x0000580000057a02 */ /* 0x000fc80000000f00 */
[----:B------:R-:W-:-:S04]  /*3cd0*/  LEA R4, R5, R4, 0x2 ;  /* 0x0000000405047211 */ /* 0x000fc800078e10ff */
[----:B------:R-:W-:-:S13]  /*3ce0*/  ISETP.GE.AND P0, PT, R4, c[0x0][0x164], PT ;  /* 0x0000590004007a0c */ /* 0x000fda0003f06270 */
[----:B0-----:R-:W-:Y:S01]  /*3cf0*/  @P0 CALL.REL.NOINC `(.L_x_7132) ;  /* 0x0000001000000944 */ /* 0x001fe20003c00000 */
[----:B------:R-:W-:Y:S05]  /*3d00*/  BRA `(.L_x_7208) ;  /* 0xffffc7e000007947 */ /* 0x000fea000383ffff */
.L_x_7132:
[----:B-1----:R-:W-:Y:S05]  /*3d10*/  BSYNC B0 ;  /* 0x0000000000007941 */ /* 0x002fea0003800000 */
.L_x_7131:
        /* <DEDUP_REMOVED lines=203> */
.L_x_7210:
[----:B------:R-:W-:Y:S05]  /*49d0*/  BSYNC B0 ;  /* 0x0000000000007941 */ /* 0x000fea0003800000 */
.L_x_7209:
        /* <DEDUP_REMOVED lines=14> */
[----:B------:R-:W-:Y:S02]  /*4ac0*/  IADD3.X R37, RZ, R37, RZ, P5, !PT ;  /* 0x00000025ff257210 */ /* 0x000fe40002ffe4ff */
[----:B------:R-:W-:Y:S02]  /*4ad0*/  IADD3.X R35, RZ, R35, RZ, P6, !PT ;  /* 0x00000023ff237210 */ /* 0x000fe400037fe4ff */
[----:B-1----:R-:W-:Y:S02]  /*4ae0*/  IADD3.X R3, RZ, R3, RZ, P0, !PT ;  /* 0x00000003ff037210 */ /* 0x002fe400007fe4ff */
.L_x_7212:
[----:B------:R-:W-:Y:S05]  /*4af0*/  BSYNC B0 ;  /* 0x0000000000007941 */ /* 0x000fea0003800000 */
.L_x_7211:
        /* <DEDUP_REMOVED lines=17> */
.L_x_7214:
[----:B------:R-:W-:Y:S05]  /*4c10*/  BSYNC B0 ;  /* 0x0000000000007941 */ /* 0x000fea0003800000 */
.L_x_7213:
        /* <DEDUP_REMOVED lines=17> */
.L_x_7216:
[----:B------:R-:W-:Y:S05]  /*4d30*/  BSYNC B0 ;  /* 0x0000000000007941 */ /* 0x000fea0003800000 */
.L_x_7215:
        /* <DEDUP_REMOVED lines=15> */
[----:B0-----:R-:W-:Y:S01]  /*4e30*/  IMAD.X R3, RZ, RZ, R3, P0 ;  /* 0x000000ffff037224 */ /* 0x001fe200000e0603 */
[----:B------:R-:W-:-:S04]  /*4e40*/  IADD3.X R35, RZ, R35, RZ, P2, !PT ;  /* 0x00000023ff237210 */ /* 0x000fc800017fe4ff */
.L_x_7218:
[----:B------:R-:W-:Y:S05]  /*4e50*/  BSYNC B0 ;  /* 0x0000000000007941 */ /* 0x000fea0003800000 */
.L_x_7217:
[----:B------:R-:W-:Y:S01]  /*4e60*/  FADD.FTZ R63, R26, R63 ;  /* 0x0000003f1a3f7221 */ /* 0x000fe20000010000 */
[----:B------:R-:W-:Y:S01]  /*4e70*/  MOV R2, R10 ;  /* 0x0000000a00027202 */ /* 0x000fe20000000f00 */
[----:B------:R-:W-:Y:S06]  /*4e80*/  @!P4 EXIT ;  /* 0x000000000000c94d */ /* 0x000fec0003800000 */
[----:B------:R0:W-:Y:S01]  /*4e90*/  STG.E [R2.64], R29 ;  /* 0x0000001d02007986 */ /* 0x0001e2000c101904 */
[----:B-12---:R-:W-:Y:S02]  /*4ea0*/  MOV R4, R0 ;  /* 0x0000000000047202 */ /* 0x006fe40000000f00 */
[----:B------:R-:W-:-:S02]  /*4eb0*/  MOV R5, R35 ;  /* 0x0000002300057202 */ /* 0x000fc40000000f00 */
[----:B0-----:R-:W-:Y:S02]  /*4ec0*/  MOV R2, R8 ;  /* 0x0000000800027202 */ /* 0x001fe40000000f00 */
[----:B------:R-:W-:-:S05]  /*4ed0*/  MOV R3, R37 ;  /* 0x0000002500037202 */ /* 0x000fca0000000f00 */
[----:B------:R-:W-:Y:S04]  /*4ee0*/  STG.E [R2.64], R25 ;  /* 0x0000001902007986 */ /* 0x000fe8000c101904 */
[----:B------:R-:W-:Y:S01]  /*4ef0*/  STG.E [R4.64], R63 ;  /* 0x0000003f04007986 */ /* 0x000fe2000c101904 */
[----:B------:R-:W-:Y:S05]  /*4f00*/  EXIT ;  /* 0x000000000000794d */ /* 0x000fea0003800000 */
.L_x_7146:
[----:B------:R-:W-:Y:S01]  /*4f10*/  HFMA2.MMA R186, -RZ, RZ, 0, 5.9604644775390625e-08 ;  /* 0x00000001ffba7435 */ /* 0x000fe200000001ff */
[----:B--2---:R-:W-:Y:S02]  /*4f20*/  MOV R181, R231 ;  /* 0x000000e700b57202 */ /* 0x004fe40000000f00 */
[----:B------:R-:W-:Y:S02]  /*4f30*/  MOV R183, 0x1f ;  /* 0x0000001f00b77802 */ /* 0x000fe40000000f00 */
[----:B------:R-:W-:-:S02]  /*4f40*/  MOV R188, 0xffffffff ;  /* 0xffffffff00bc7802 */ /* 0x000fc40000000f00 */
[----:B---3--:R-:W-:Y:S02]  /*4f50*/  MOV R8, 0x4f70 ;  /* 0x00004f7000087802 */ /* 0x008fe40000000f00 */
[----:B01---5:R-:W-:Y:S05]  /*4f60*/  CALL.REL.NOINC `($__internal_146_$__cuda_sm70_shflsync_bfly_p) ;  /* 0x0000046000007944 */ /* 0x023fea0003c00000 */
[----:B-1----:R-:W-:Y:S01]  /*4f70*/  MOV R180, R181 ;  /* 0x000000b500b47202 */ /* 0x002fe20000000f00 */
[----:B0-----:R-:W-:Y:S05]  /*4f80*/  BRA `(.L_x_7219) ;  /* 0xffffc7d000007947 */ /* 0x001fea000383ffff */
.L_x_7147:
[----:B------:R-:W-:Y:S01]  /*4f90*/  HFMA2.MMA R186, -RZ, RZ, 0, 5.9604644775390625e-08 ;  /* 0x00000001ffba7435 */ /* 0x000fe200000001ff */
[----:B------:R-:W-:Y:S02]  /*4fa0*/  MOV R181, R230 ;  /* 0x000000e600b57202 */ /* 0x000fe40000000f00 */
[----:B------:R-:W-:Y:S02]  /*4fb0*/  MOV R183, 0x1f ;  /* 0x0000001f00b77802 */ /* 0x000fe40000000f00 */
[----:B------:R-:W-:Y:S02]  /*4fc0*/  MOV R188, 0xffffffff ;  /* 0xffffffff00bc7802 */ /* 0x000fe40000000f00 */
[----:B---3--:R-:W-:Y:S02]  /*4fd0*/  MOV R8, 0x4ff0 ;  /* 0x00004ff000087802 */ /* 0x008fe40000000f00 */
[----:B012-45:R-:W-:Y:S05]  /*4fe0*/  CALL.REL.NOINC `($__internal_146_$__cuda_sm70_shflsync_bfly_p) ;  /* 0x000003e000007944 */ /* 0x037fea0003c00000 */
[----:B------:R-:W-:Y:S01]  /*4ff0*/  FADD.FTZ R231, R180, R231 ;  /* 0x000000e7b4e77221 */ /* 0x000fe20000010000 */
[----:B0-----:R-:W-:Y:S01]  /*5000*/  HFMA2.MMA R186, -RZ, RZ, 0, 1.1920928955078125e-07 ;  /* 0x00000002ffba7435 */ /* 0x001fe200000001ff */
[----:B-1----:R-:W-:Y:S01]  /*5010*/  FADD.FTZ R230, R230, R181 ;  /* 0x000000b5e6e67221 */ /* 0x002fe20000010000 */
[----:B------:R-:W-:-:S02]  /*5020*/  MOV R183, 0x1f ;  /* 0x0000001f00b77802 */ /* 0x000fc40000000f00 */
[----:B------:R-:W-:Y:S02]  /*5030*/  MOV R188, 0xffffffff ;  /* 0xffffffff00bc7802 */ /* 0x000fe40000000f00 */
[----:B------:R-:W-:Y:S02]  /*5040*/  MOV R181, R231 ;  /* 0x000000e700b57202 */ /* 0x000fe40000000f00 */
[----:B------:R-:W-:Y:S02]  /*5050*/  MOV R8, 0x5070 ;  /* 0x0000507000087802 */ /* 0x000fe40000000f00 */
[----:B------:R-:W-:Y:S05]  /*5060*/  CALL.REL.NOINC `($__internal_146_$__cuda_sm70_shflsync_bfly_p) ;  /* 0x0000036000007944 */ /* 0x000fea0003c00000 */
[----:B0-----:R-:W-:Y:S01]  /*5070*/  HFMA2.MMA R186, -RZ, RZ, 0, 1.1920928955078125e-07 ;  /* 0x00000002ffba7435 */ /* 0x001fe200000001ff */
[----:B-1----:R-:W-:Y:S02]  /*5080*/  MOV R180, R181 ;  /* 0x000000b500b47202 */ /* 0x002fe40000000f00 */
[----:B------:R-:W-:Y:S02]  /*5090*/  MOV R181, R230 ;  /* 0x000000e600b57202 */ /* 0x000fe40000000f00 */
[----:B------:R-:W-:Y:S02]  /*50a0*/  MOV R183, 0x1f ;  /* 0x0000001f00b77802 */ /* 0x000fe40000000f00 */
[----:B------:R-:W-:-:S02]  /*50b0*/  MOV R188, 0xffffffff ;  /* 0xffffffff00bc7802 */ /* 0x000fc40000000f00 */
[----:B------:R-:W-:Y:S02]  /*50c0*/  MOV R8, 0x50e0 ;  /* 0x000050e000087802 */ /* 0x000fe40000000f00 */
[----:B------:R-:W-:Y:S05]  /*50d0*/  CALL.REL.NOINC `($__internal_146_$__cuda_sm70_shflsync_bfly_p) ;  /* 0x000002f000007944 */ /* 0x000fea0003c00000 */
[----:B------:R-:W-:Y:S01]  /*50e0*/  FADD.FTZ R231, R180, R231 ;  /* 0x000000e7b4e77221 */ /* 0x000fe20000010000 */
[----:B0-----:R-:W-:Y:S01]  /*50f0*/  HFMA2.MMA R186, -RZ, RZ, 0, 2.384185791015625e-07 ;  /* 0x00000004ffba7435 */ /* 0x001fe200000001ff */
[----:B-1----:R-:W-:Y:S01]  /*5100*/  FADD.FTZ R230, R230, R181 ;  /* 0x000000b5e6e67221 */ /* 0x002fe20000010000 */
[----:B------:R-:W-:Y:S01]  /*5110*/  MOV R188, 0xffffffff ;  /* 0xffffffff00bc7802 */ /* 0x000fe20000000f00 */
[----:B------:R-:W-:Y:S01]  /*5120*/  IMAD.MOV.U32 R183, RZ, RZ, 0x1f ;  /* 0x0000001fffb77424 */ /* 0x000fe200078e00ff */
[----:B------:R-:W-:Y:S02]  /*5130*/  MOV R181, R231 ;  /* 0x000000e700b57202 */ /* 0x000fe40000000f00 */
[----:B------:R-:W-:Y:S02]  /*5140*/  MOV R8, 0x5160 ;  /* 0x0000516000087802 */ /* 0x000fe40000000f00 */
[----:B------:R-:W-:Y:S05]  /*5150*/  CALL.REL.NOINC `($__internal_146_$__cuda_sm70_shflsync_bfly_p) ;  /* 0x0000027000007944 */ /* 0x000fea0003c00000 */
[----:B0-----:R-:W-:Y:S01]  /*5160*/  HFMA2.MMA R186, -RZ, RZ, 0, 2.384185791015625e-07 ;  /* 0x00000004ffba7435 */ /* 0x001fe200000001ff */
[----:B-1----:R-:W-:Y:S02]  /*5170*/  MOV R180, R181 ;  /* 0x000000b500b47202 */ /* 0x002fe40000000f00 */
[----:B------:R-:W-:-:S02]  /*5180*/  MOV R181, R230 ;  /* 0x000000e600b57202 */ /* 0x000fc40000000f00 */
[----:B------:R-:W-:Y:S02]  /*5190*/  MOV R183, 0x1f ;  /* 0x0000001f00b77802 */ /* 0x000fe40000000f00 */
[----:B------:R-:W-:Y:S02]  /*51a0*/  MOV R188, 0xffffffff ;  /* 0xffffffff00bc7802 */ /* 0x000fe40000000f00 */
[----:B------:R-:W-:Y:S02]  /*51b0*/  MOV R8, 0x51d0 ;  /* 0x000051d000087802 */ /* 0x000fe40000000f00 */
[----:B------:R-:W-:Y:S05]  /*51c0*/  CALL.REL.NOINC `($__internal_146_$__cuda_sm70_shflsync_bfly_p) ;  /* 0x0000020000007944 */ /* 0x000fea0003c00000 */
[----:B------:R-:W-:Y:S01]  /*51d0*/  FADD.FTZ R231, R180, R231 ;  /* 0x000000e7b4e77221 */ /* 0x000fe20000010000 */
[----:B0-----:R-:W-:Y:S01]  /*51e0*/  HFMA2.MMA R186, -RZ, RZ, 0, 4.76837158203125e-07 ;  /* 0x00000008ffba7435 */ /* 0x001fe200000001ff */
[----:B-1----:R-:W-:Y:S01]  /*51f0*/  FADD.FTZ R184, R230, R181 ;  /* 0x000000b5e6b87221 */ /* 0x002fe20000010000 */
[----:B------:R-:W-:Y:S02]  /*5200*/  MOV R183, 0x1f ;  /* 0x0000001f00b77802 */ /* 0x000fe40000000f00 */
[----:B------:R-:W-:Y:S02]  /*5210*/  MOV R188, 0xffffffff ;  /* 0xffffffff00bc7802 */ /* 0x000fe40000000f00 */
[----:B------:R-:W-:-:S02]  /*5220*/  MOV R181, R231 ;  /* 0x000000e700b57202 */ /* 0x000fc40000000f00 */
[----:B------:R-:W-:Y:S02]  /*5230*/  MOV R8, 0x5250 ;  /* 0x0000525000087802 */ /* 0x000fe40000000f00 */
[----:B------:R-:W-:Y:S05]  /*5240*/  CALL.REL.NOINC `($__internal_146_$__cuda_sm70_shflsync_bfly_p) ;  /* 0x0000018000007944 */ /* 0x000fea0003c00000 */
[----:B0-----:R-:W-:Y:S01]  /*5250*/  HFMA2.MMA R186, -RZ, RZ, 0, 4.76837158203125e-07 ;  /* 0x00000008ffba7435 */ /* 0x001fe200000001ff */
[----:B-1----:R-:W-:Y:S02]  /*5260*/  MOV R180, R181 ;  /* 0x000000b500b47202 */ /* 0x002fe40000000f00 */
[----:B------:R-:W-:Y:S02]  /*5270*/  MOV R181, R184 ;  /* 0x000000b800b57202 */ /* 0x000fe40000000f00 */
[----:B------:R-:W-:Y:S02]  /*5280*/  MOV R183, 0x1f ;  /* 0x0000001f00b77802 */ /* 0x000fe40000000f00 */
[----:B------:R-:W-:Y:S02]  /*5290*/  MOV R188, 0xffffffff ;  /* 0xffffffff00bc7802 */ /* 0x000fe40000000f00 */
[----:B------:R-:W-:Y:S02]  /*52a0*/  MOV R8, 0x52c0 ;  /* 0x000052c000087802 */ /* 0x000fe40000000f00 */
[----:B------:R-:W-:Y:S05]  /*52b0*/  CALL.REL.NOINC `($__internal_146_$__cuda_sm70_shflsync_bfly_p) ;  /* 0x0000011000007944 */ /* 0x000fea0003c00000 */
[----:B------:R-:W-:Y:S01]  /*52c0*/  FADD.FTZ R182, R180, R231 ;  /* 0x000000e7b4b67221 */ /* 0x000fe20000010000 */
[----:B0-----:R-:W-:Y:S01]  /*52d0*/  HFMA2.MMA R186, -RZ, RZ, 0, 9.5367431640625e-07 ;  /* 0x00000010ffba7435 */ /* 0x001fe200000001ff */
[----:B-1----:R-:W-:Y:S01]  /*52e0*/  FADD.FTZ R184, R184, R181 ;  /* 0x000000b5b8b87221 */ /* 0x002fe20000010000 */
[----:B------:R-:W-:-:S02]  /*52f0*/  MOV R183, 0x1f ;  /* 0x0000001f00b77802 */ /* 0x000fc40000000f00 */
[----:B------:R-:W-:Y:S02]  /*5300*/  MOV R188, 0xffffffff ;  /* 0xffffffff00bc7802 */ /* 0x000fe40000000f00 */
[----:B------:R-:W-:Y:S02]  /*5310*/  MOV R181, R182 ;  /* 0x000000b600b57202 */ /* 0x000fe40000000f00 */
[----:B------:R-:W-:Y:S02]  /*5320*/  MOV R8, 0x5340 ;  /* 0x0000534000087802 */ /* 0x000fe40000000f00 */
[----:B------:R-:W-:Y:S05]  /*5330*/  CALL.REL.NOINC `($__internal_146_$__cuda_sm70_shflsync_bfly_p) ;  /* 0x0000009000007944 */ /* 0x000fea0003c00000 */
[----:B0-----:R-:W-:Y:S01]  /*5340*/  HFMA2.MMA R186, -RZ, RZ, 0, 9.5367431640625e-07 ;  /* 0x00000010ffba7435 */ /* 0x001fe200000001ff */
[----:B-1----:R-:W-:Y:S02]  /*5350*/  MOV R185, R181 ;  /* 0x000000b500b97202 */ /* 0x002fe40000000f00 */
[----:B------:R-:W-:Y:S02]  /*5360*/  MOV R181, R184 ;  /* 0x000000b800b57202 */ /* 0x000fe40000000f00 */
[----:B------:R-:W-:Y:S02]  /*5370*/  MOV R183, 0x1f ;  /* 0x0000001f00b77802 */ /* 0x000fe40000000f00 */
[----:B------:R-:W-:-:S02]  /*5380*/  MOV R188, 0xffffffff ;  /* 0xffffffff00bc7802 */ /* 0x000fc40000000f00 */
[----:B------:R-:W-:Y:S02]  /*5390*/  MOV R8, 0x53b0 ;  /* 0x000053b000087802 */ /* 0x000fe40000000f00 */
[----:B------:R-:W-:Y:S05]  /*53a0*/  CALL.REL.NOINC `($__internal_146_$__cuda_sm70_shflsync_bfly_p) ;  /* 0x0000002000007944 */ /* 0x000fea0003c00000 */
[----:B-1----:R-:W-:Y:S01]  /*53b0*/  MOV R9, R181 ;  /* 0x000000b500097202 */ /* 0x002fe20000000f00 */
[----:B0-----:R-:W-:Y:S05]  /*53c0*/  BRA `(.L_x_7220) ;  /* 0xffffc4b000007947 */ /* 0x001fea000383ffff */
        .weak           $__internal_146_$__cuda_sm70_shflsync_bfly_p
        .type           $__internal_146_$__cuda_sm70_shflsync_bfly_p,@function
        .size           $__internal_146_$__cuda_sm70_shflsync_bfly_p,(.L_x_9876 - $__internal_146_$__cuda_sm70_shflsync_bfly_p)
$__internal_146_$__cuda_sm70_shflsync_bfly_p:
[----:B------:R-:W-:Y:S01]  /*53d0*/  HFMA2.MMA R9, -RZ, RZ, 0, 0 ;  /* 0x00000000ff097435 */ /* 0x000fe200000001ff */
[----:B------:R-:W-:Y:S04]  /*53e0*/  WARPSYNC R188 ;  /* 0x000000bc00007348 */ /* 0x000fe80003800000 */
[----:B------:R0:W1:Y:S01]  /*53f0*/  SHFL.BFLY PT, R181, R181, R186, R183 ;  /* 0x0c0000bab5b57389 */ /* 0x00006200000e00b7 */
[----:B------:R-:W-:Y:S05]  /*5400*/  RET.REL.NODEC R8 `(_ZN10layer_norm13ln_bwd_kernelINS_13Kernel_traitsIf6__halffS2_fjLj768ELj1ELj4ELj1ELj16ENS_18Kernel_traits_baseILj768EfS2_fS2_fjLj128EEEEELb0ELb1ELb1ELb0EEEvNS_9BwdParamsE) ;  /* 0xffffabf008007950 */ /* 0x000fea0003c3ffff */
.L_x_7221:
        /* <DEDUP_REMOVED lines=15> */
.L_x_9876:


//--------------------- .text._ZN10layer_norm13ln_bwd_kernelINS_13Kernel_traitsIf6__halffS2_fjLj768ELj1ELj4ELj1ELj16ENS_18Kernel_traits_baseILj768EfS2_fS2_fjLj128EEEEELb0ELb1ELb1ELb1EEEvNS_9BwdParamsE --------------------------
	.section	.text._ZN10layer_norm13ln_bwd_kernelINS_13Kernel_traitsIf6__halffS2_fjLj768ELj1ELj4ELj1ELj16ENS_18Kernel_traits_baseILj768EfS2_fS2_fjLj128EEEEELb0ELb1ELb1ELb1EEEvNS_9BwdParamsE,"ax",@progbits
	.sectioninfo	@"SHI_REGISTERS=254"
	.align	128
        .global         _ZN10layer_norm13ln_bwd_kernelINS_13Kernel_traitsIf6__halffS2_fjLj768ELj1ELj4ELj1ELj16ENS_18Kernel_traits_baseILj768EfS2_fS2_fjLj128EEEEELb0ELb1ELb1ELb1EEEvNS_9BwdParamsE
        .type           _ZN10layer_norm13ln_bwd_kernelINS_13Kernel_traitsIf6__halffS2_fjLj768ELj1ELj4ELj1ELj16ENS_18Kernel_traits_baseILj768EfS2_fS2_fjLj128EEEEELb0ELb1ELb1ELb1EEEvNS_9BwdParamsE,@function
        .size           _ZN10layer_norm13ln_bwd_kernelINS_13Kernel_traitsIf6__halffS2_fjLj768ELj1ELj4ELj1ELj16ENS_18Kernel_traits_baseILj768EfS2_fS2_fjLj128EEEEELb0ELb1ELb1ELb1EEEvNS_9BwdParamsE,(.L_x_9877 - _ZN10layer_norm13ln_bwd_kernelINS_13Kernel_traitsIf6__halffS2_fjLj768ELj1ELj4ELj1ELj16ENS_18Kernel_traits_baseILj768EfS2_fS2_fjLj128EEEEELb0ELb1ELb1ELb1EEEvNS_9BwdParamsE)
        .other          _ZN10layer_norm13ln_bwd_kernelINS_13Kernel_traitsIf6__halffS2_fjLj768ELj1ELj4ELj1ELj16ENS_18Kernel_traits_baseILj768EfS2_fS2_fjLj128EEEEELb0ELb1ELb1ELb1EEEvNS_9BwdParamsE,@"STO_CUDA_ENTRY STV_DEFAULT"
_ZN10layer_norm13ln_bwd_kernelINS_13Kernel_traitsIf6__halffS2_fjLj768ELj1ELj4ELj1ELj16ENS_18Kernel_traits_baseILj768EfS2_fS2_fjLj128EEEEELb0ELb1ELb1ELb1EEEvNS_9BwdParamsE:
.text._ZN10layer_norm13ln_bwd_kernelINS_13Kernel_traitsIf6__halffS2_fjLj768ELj1ELj4ELj1ELj16ENS_18Kernel_traits_baseILj768EfS2_fS2_fjLj128EEEEELb0ELb1ELb1ELb1EEEvNS_9BwdParamsE:
        /* <DEDUP_REMOVED lines=46> */
.L_x_7223:
        /* <DEDUP_REMOVED lines=55> */
.L_x_7278:
        /* <DEDUP_REMOVED lines=35> */
.L_x_7226:
        /* <DEDUP_REMOVED lines=41> */
[----:B0-----:R-:W-:Y:S01]  /*0b10*/  HADD2.F32 R213, -RZ, R200.H0_H0 ;  /* 0x200000c8ffd57230 */ /* 0x001fe20000004100 */
[C---:B------:R-:W-:Y:S01]  /*0b20*/  FADD.FTZ R227, -R221.reuse, R210 ;  /* 0x000000d2dde37221 */ /* 0x040fe20000010100 */
[----:B------:R-:W-:Y:S01]  /*0b30*/  HADD2.F32 R185, -RZ, R202.H0_H0 ;  /* 0x200000caffb97230 */ /* 0x000fe20000004100 */
[----:B------:R-:W-:Y:S01]  /*0b40*/  FADD.FTZ R17, -R221, R17 ;  /* 0x00000011dd117221 */ /* 0x000fe20000010100 */
[----:B------:R-:W-:-:S02]  /*0b50*/  HADD2.F32 R209, -RZ, R10.H0_H0 ;  /* 0x2000000affd17230 */ /* 0x000fc40000004100 */
[----:B------:R-:W-:Y:S01]  /*0b60*/  HADD2.F32 R204, -RZ, R10.H1_H1 ;  /* 0x3000000affcc7230 */ /* 0x000fe20000004100 */
[C---:B-----5:R-:W-:Y:S01]  /*0b70*/  FMUL.FTZ R10, R4.reuse, R231 ;  /* 0x000000e7040a7220 */ /* 0x060fe20000410000 */
[--C-:B------:R-:W-:Y:S02]  /*0b80*/  HADD2.F32 R215, -RZ, R21.reuse.H0_H0 ;  /* 0x20000015ffd77230 */ /* 0x100fe40000004100 */
[----:B------:R-:W-:Y:S01]  /*0b90*/  HADD2.F32 R214, -RZ, R21.H1_H1 ;  /* 0x30000015ffd67230 */ /* 0x000fe20000004100 */
[C---:B------:R-:W-:Y:S01]  /*0ba0*/  FMUL.FTZ R21, R4.reuse, R195 ;  /* 0x000000c304157220 */ /* 0x040fe20000410000 */
[----:B------:R-:W-:Y:S01]  /*0bb0*/  HADD2.F32 R210, -RZ, R200.H1_H1 ;  /* 0x300000c8ffd27230 */ /* 0x000fe20000004100 */
[C---:B------:R-:W-:Y:S01]  /*0bc0*/  FADD.FTZ R237, -R221.reuse, R13 ;  /* 0x0000000ddded7221 */ /* 0x040fe20000010100 */
[----:B------:R-:W-:Y:S01]  /*0bd0*/  HADD2.F32 R184, -RZ, R203.H1_H1 ;  /* 0x300000cbffb87230 */ /* 0x000fe20000004100 */
[----:B------:R-:W-:Y:S02]  /*0be0*/  FMUL.FTZ R13, R4, R19 ;  /* 0x00000013040d7220 */ /* 0x000fe40000410000 */
[----:B------:R-:W-:-:S02]  /*0bf0*/  FADD.FTZ R198, -R221, R198 ;  /* 0x000000c6ddc67221 */ /* 0x000fc40000010100 */
[----:B------:R-:W-:Y:S01]  /*0c00*/  FMUL.FTZ R195, R104, R213 ;  /* 0x000000d568c37220 */ /* 0x000fe20000410000 */
[----:B------:R-:W-:Y:S01]  /*0c10*/  HADD2.F32 R202, -RZ, R202.H1_H1 ;  /* 0x300000caffca7230 */ /* 0x000fe20000004100 */
[C---:B------:R-:W-:Y:S01]  /*0c20*/  FADD.FTZ R229, -R221.reuse, R211 ;  /* 0x000000d3dde57221 */ /* 0x040fe20000010100 */
[--C-:B------:R-:W-:Y:S01]  /*0c30*/  HADD2.F32 R211, -RZ, R11.reuse.H0_H0 ;  /* 0x2000000bffd37230 */ /* 0x100fe20000004100 */
        /* <DEDUP_REMOVED lines=14> */
[----:B------:R-:W-:Y:S01]  /*0d20*/  HADD2.F32 R187, -RZ, R201.H0_H0 ;  /* 0x200000c9ffbb7230 */ /* 0x000fe20000004100 */
        /* <DEDUP_REMOVED lines=12> */
[----:B------:R-:W-:Y:S01]  /*0df0*/  HADD2.F32 R200, -RZ, R201.H1_H1 ;  /* 0x300000c9ffc87230 */ /* 0x000fe20000004100 */
[----:B------:R-:W-:Y:S02]  /*0e00*/  FMUL.FTZ R7, R4, R225 ;  /* 0x000000e104077220 */ /* 0x000fe40000410000 */
[----:B------:R-:W-:Y:S01]  /*0e10*/  FFMA.FTZ R184, R6, R195, RZ ;  /* 0x000000c306b87223 */ /* 0x000fe200000100ff */
[----:B------:R-:W-:Y:S01]  /*0e20*/  HADD2.F32 R201, -RZ, R203.H0_H0 ;  /* 0x200000cbffc97230 */ /* 0x000fe20000004100 */
[----:B------:R-:W-:Y:S01]  /*0e30*/  FMUL.FTZ R190, R4, R197 ;  /* 0x000000c504be7220 */ /* 0x000fe20000410000 */
[--C-:B------:R-:W-:Y:S01]  /*0e40*/  HADD2.F32 R203, -RZ, R8.reuse.H0_H0 ;  /* 0x20000008ffcb7230 */ /* 0x100fe20000004100 */
[----:B------:R-:W-:Y:S01]  /*0e50*/  FADD.FTZ R137, R137, R202 ;  /* 0x000000ca89897221 */ /* 0x000fe20000010000 */
[----:B------:R-:W-:Y:S01]  /*0e60*/  HADD2.F32 R212, -RZ, R8.H1_H1 ;  /* 0x30000008ffd47230 */ /* 0x000fe20000004100 */
[----:B------:R-:W-:-:S02]  /*0e70*/  FFMA.FTZ R113, R11, R202, R113 ;  /* 0x000000ca0b717223 */ /* 0x000fc40000010071 */
[----:B------:R-:W-:Y:S02]  /*0e80*/  FMUL.FTZ R196, R101, R202 ;  /* 0x000000ca65c47220 */ /* 0x000fe40000410000 */
[----:B------:R-:W-:Y:S02]  /*0e90*/  FMUL.FTZ R197, R106, R187 ;  /* 0x000000bb6ac57220 */ /* 0x000fe40000410000 */
[----:B------:R-:W-:Y:S02]  /*0ea0*/  FADD.FTZ R202, R185, R192 ;  /* 0x000000c0b9ca7221 */ /* 0x000fe40000010000 */
[----:B------:R-:W-:Y:S02]  /*0eb0*/  FMUL.FTZ R8, R4, R227 ;  /* 0x000000e304087220 */ /* 0x000fe40000410000 */
[----:B------:R-:W-:Y:S01]  /*0ec0*/  FFMA.FTZ R184, R7, R192, R184 ;  /* 0x000000c007b87223 */ /* 0x000fe200000100b8 */
[--C-:B------:R-:W-:Y:S01]  /*0ed0*/  HADD2.F32 R205, -RZ, R9.reuse.H0_H0 ;  /* 0x20000009ffcd7230 */ /* 0x100fe20000004100 */
[----:B------:R-:W-:Y:S01]  /*0ee0*/  FMUL.FTZ R194, R107, R200 ;  /* 0x000000c86bc27220 */ /* 0x000fe20000410000 */
[----:B------:R-:W-:Y:S01]  /*0ef0*/  HADD2.F32 R186, -RZ, R9.H1_H1 ;  /* 0x30000009ffba7230 */ /* 0x000fe20000004100 */
        /* <DEDUP_REMOVED lines=44> */
[--C-:B------:R-:W-:Y:S01]  /*11c0*/  HADD2.F32 R219, -RZ, R20.reuse.H0_H0 ;  /* 0x20000014ffdb7230 */ /* 0x100fe20000004100 */
[----:B------:R-:W-:Y:S01]  /*11d0*/  FFMA.FTZ R184, R17, R202, R184 ;  /* 0x000000ca11b87223 */ /* 0x000fe200000100b8 */
[----:B------:R-:W-:Y:S01]  /*11e0*/  HADD2.F32 R218, -RZ, R20.H1_H1 ;  /* 0x30000014ffda7230 */ /* 0x000fe20000004100 */
        /* <DEDUP_REMOVED lines=21> */
[----:B------:R-:W-:Y:S02]  /*1340*/  FADD.FTZ R185, R185, R208 ;  /* 0x000000d0b9b97221 */ /* 0x000fe40000010000 */
[----:B------:R-:W-:Y:S02]  /*1350*/  FMUL.FTZ R23, R4, R247 ;  /* 0x000000f704177220 */ /* 0x000fe40000410000 */
[----:B------:R-:W-:Y:S01]  /*1360*/  FFMA.FTZ R186, R21, R208, R184 ;  /* 0x000000d015ba7223 */ /* 0x000fe200000100b8 */
[--C-:B------:R-:W-:Y:S01]  /*1370*/  HADD2.F32 R217, -RZ, R22.reuse.H0_H0 ;  /* 0x20000016ffd97230 */ /* 0x100fe20000004100 */
[----:B------:R-:W-:Y:S01]  /*1380*/  FFMA.FTZ R108, R6, R213, R108 ;  /* 0x000000d5066c7223 */ /* 0x000fe2000001006c */
[----:B------:R-:W-:Y:S01]  /*1390*/  HADD2.F32 R216, -RZ, R22.H1_H1 ;  /* 0x30000016ffd87230 */ /* 0x000fe20000004100 */
        /* <DEDUP_REMOVED lines=49> */
.L_x_7227:
[----:B------:R-:W-:Y:S05]  /*16b0*/  BSYNC B1 ;  /* 0x0000000000017941 */ /* 0x000fea0003800000 */
.L_x_7225:
[----:B------:R-:W-:Y:S05]  /*16c0*/  BRA.DIV ~URZ, `(.L_x_7228) ;  /* 0x000030d27f007947 */ /* 0x000fea000b800000 */
[----:B0-----:R0:W1:Y:S02]  /*16d0*/  SHFL.BFLY PT, R186, R221, 0x1, 0x1f ;  /* 0x0c201f00ddba7f89 */ /* 0x00106400000e0000 */
.L_x_7279:
        /* <DEDUP_REMOVED lines=18> */
.L_x_7280:
        /* <DEDUP_REMOVED lines=35> */
.L_x_7231:
[----:B------:R-:W-:Y:S05]  /*1a30*/  BSYNC B1 ;  /* 0x0000000000017941 */ /* 0x000fea0003800000 */
.L_x_7230:
        /* <DEDUP_REMOVED lines=10> */
.L_x_7233:
[----:B------:R-:W-:Y:S05]  /*1ae0*/  BSYNC B1 ;  /* 0x0000000000017941 */ /* 0x000fea0003800000 */
.L_x_7232:
        /* <DEDUP_REMOVED lines=20> */
.L_x_7235:
[----:B------:R-:W-:Y:S05]  /*1c30*/  BSYNC B1 ;  /* 0x0000000000017941 */ /* 0x000fea0003800000 */
.L_x_7234:
        /* <DEDUP_REMOVED lines=12> */
.L_x_7237:
[----:B------:R-:W-:Y:S05]  /*1d00*/  BSYNC B1 ;  /* 0x0000000000017941 */ /* 0x000fea0003800000 */
.L_x_7236:
[----:B------:R-:W-:Y:S01]  /*1d10*/  @P4 FMUL.FTZ R224, R80, R229 ;  /* 0x000000e550e04220 */ /* 0x000fe20000410000 */
[----:B------:R-:W-:Y:S01]  /*1d20*/  @!P5 ISETP.NE.U32.AND P3, PT, RZ, c[0x0][0x218], PT ;  /* 0x00008600ff00da0c */ /* 0x000fe20003f65070 */
[----:B------:R-:W-:Y:S01]  /*1d30*/  @P4 FMUL.FTZ R226, R226, c[0x0][0x1ec] ;  /* 0x00007b00e2e24a20 */ /* 0x000fe20000410000 */
[----:B------:R-:W-:Y:S01]  /*1d40*/  @!P5 ISETP.NE.U32.AND P6, PT, RZ, c[0x0][0x218], PT ;  /* 0x00008600ff00da0c */ /* 0x000fe20003fc5070 */
[----:B------:R-:W-:Y:S01]  /*1d50*/  @P4 FMUL.FTZ R227, R227, c[0x0][0x1ec] ;  /* 0x00007b00e3e34a20 */ /* 0x000fe20000410000 */
[----:B------:R-:W-:Y:S01]  /*1d60*/  SEL R187, R232, R31, P2 ;  /* 0x0000001fe8bb7207 */ /* 0x000fe20001000000 */
[----:B------:R-:W-:Y:S01]  /*1d70*/  BSSY B1, `(.L_x_7238) ;  /* 0x0000014000017945 */ /* 0x000fe20003800000 */
[----:B------:R-:W-:Y:S02]  /*1d80*/  @P4 F2FP.PACK_AB R224, RZ, R224 ;  /* 0x000000e0ffe0423e */ /* 0x000fe400000000ff */
        /* <DEDUP_REMOVED lines=18> */
.L_x_7239:
[----:B------:R-:W-:Y:S05]  /*1eb0*/  BSYNC B1 ;  /* 0x0000000000017941 */ /* 0x000fea0003800000 */
.L_x_7238:
        /* <DEDUP_REMOVED lines=10> */
.L_x_7241:
[----:B------:R-:W-:Y:S05]  /*1f60*/  BSYNC B1 ;  /* 0x0000000000017941 */ /* 0x000fea0003800000 */
.L_x_7240:
[----:B------:R-:W-:Y:S01]  /*1f70*/  @!P5 ISETP.NE.U32.AND P3, PT, RZ, c[0x0][0x218], PT ;  /* 0x00008600ff00da0c */ /* 0x000fe20003f65070 */
[----:B------:R-:W-:Y:S01]  /*1f80*/  BSSY B1, `(.L_x_7242) ;  /* 0x0000013000017945 */ /* 0x000fe20003800000 */
[----:B------:R-:W-:Y:S01]  /*1f90*/  @P4 F2FP.PACK_AB R228, RZ, R184 ;  /* 0x000000b8ffe4423e */ /* 0x000fe200000000ff */
[----:B------:R-:W-:Y:S01]  /*1fa0*/  @P4 FMUL.FTZ R224, R232, c[0x0][0x1ec] ;  /* 0x00007b00e8e04a20 */ /* 0x000fe20000410000 */
[----:B------:R-:W-:Y:S01]  /*1fb0*/  @!P5 ISETP.NE.AND.EX P3, PT, RZ, c[0x0][0x21c], PT, P3 ;  /* 0x00008700ff00da0c */ /* 0x000fe20003f65330 */
[C---:B------:R-:W-:Y:S01]  /*1fc0*/  @P4 FMUL.FTZ R225, R187.reuse, c[0x0][0x1ec] ;  /* 0x00007b00bbe14a20 */ /* 0x040fe20000410000 */
[----:B------:R-:W-:Y:S02]  /*1fd0*/  @P4 F2FP.PACK_AB R230, RZ, R185 ;  /* 0x000000b9ffe6423e */ /* 0x000fe400000000ff */
        /* <DEDUP_REMOVED lines=13> */
.L_x_7243:
[----:B------:R-:W-:Y:S05]  /*20b0*/  BSYNC B1 ;  /* 0x0000000000017941 */ /* 0x000fea0003800000 */
.L_x_7242:
        /* <DEDUP_REMOVED lines=12> */
.L_x_7245:
[----:B------:R-:W-:Y:S05]  /*2180*/  BSYNC B1 ;  /* 0x0000000000017941 */ /* 0x000fea0003800000 */
.L_x_7244:
[----:B------:R-:W-:Y:S01]  /*2190*/  SEL R187, R236, R183, P2 ;  /* 0x000000b7ecbb7207 */ /* 0x000fe20001000000 */
[----:B------:R-:W-:Y:S01]  /*21a0*/  @P4 FMUL.FTZ R231, R83, R224 ;  /* 0x000000e053e74220 */ /* 0x000fe20000410000 */
[----:B------:R-:W-:Y:S01]  /*21b0*/  @P4 PRMT R24, R24, 0x5410, R228 ;  /* 0x0000541018184816 */ /* 0x000fe200000000e4 */
[----:B------:R-:W-:Y:S01]  /*21c0*/  @P4 FMUL.FTZ R228, R76, R225 ;  /* 0x000000e14ce44220 */ /* 0x000fe20000410000 */
[----:B------:R-:W-:Y:S01]  /*21d0*/  @P4 PRMT R25, R230, 0x7610, R25 ;  /* 0x00007610e6194816 */ /* 0x000fe20000000019 */
[----:B------:R0:W-:Y:S01]  /*21e0*/  @P0 STG.E.128 [R206.64+0x10], R184 ;  /* 0x000010b8ce000986 */ /* 0x0001e2000c101d04 */
[----:B------:R-:W-:Y:S01]  /*21f0*/  @P4 FMUL.FTZ R230, R234, c[0x0][0x1ec] ;  /* 0x00007b00eae64a20 */ /* 0x000fe20000410000 */
[--C-:B-----5:R-:W-:Y:S01]  /*2200*/  @P4 HADD2.F32 R242, -RZ, R32.reuse.H0_H0 ;  /* 0x20000020fff24230 */ /* 0x120fe20000004100 */
[----:B------:R-:W-:Y:S01]  /*2210*/  @P4 F2FP.PACK_AB R232, RZ, R228 ;  /* 0x000000e4ffe8423e */ /* 0x000fe200000000ff */
[----:B------:R-:W-:Y:S01]  /*2220*/  @P4 FMUL.FTZ R228, R236, c[0x0][0x1ec] ;  /* 0x00007b00ece44a20 */ /* 0x000fe20000410000 */
[----:B------:R-:W-:-:S02]  /*2230*/  @P4 HADD2.F32 R239, -RZ, R32.H1_H1 ;  /* 0x30000020ffef4230 */ /* 0x000fc40000004100 */
[----:B------:R-:W-:Y:S01]  /*2240*/  @P4 PRMT R26, R232, 0x7610, R26 ;  /* 0x00007610e81a4816 */ /* 0x000fe2000000001a */
[----:B------:R-:W-:Y:S01]  /*2250*/  @P4 FMUL.FTZ R235, R79, R228 ;  /* 0x000000e44feb4220 */ /* 0x000fe20000410000 */
[--C-:B------:R-:W-:Y:S02]  /*2260*/  @P4 HADD2.F32 R237, -RZ, R33.reuse.H0_H0 ;  /* 0x20000021ffed4230 */ /* 0x100fe40000004100 */
[----:B------:R-:W-:Y:S02]  /*2270*/  @P4 HADD2.F32 R236, -RZ, R33.H1_H1 ;  /* 0x30000021ffec4230 */ /* 0x000fe40000004100 */
[----:B------:R-:W-:Y:S01]  /*2280*/  @P4 F2FP.PACK_AB R235, RZ, R235 ;  /* 0x000000ebffeb423e */ /* 0x000fe200000000ff */
[----:B------:R-:W-:Y:S01]  /*2290*/  @P4 HADD2.F32 R232, -RZ, R35.H1_H1 ;  /* 0x30000023ffe84230 */ /* 0x000fe20000004100 */
[----:B0-----:R-:W-:Y:S01]  /*22a0*/  @P4 F2FP.PACK_AB R207, RZ, R231 ;  /* 0x000000e7ffcf423e */ /* 0x001fe200000000ff */
[----:B------:R-:W-:Y:S01]  /*22b0*/  @P4 FMUL.FTZ R231, R233, c[0x0][0x1ec] ;  /* 0x00007b00e9e74a20 */ /* 0x000fe20000410000 */
[----:B------:R-:W-:Y:S01]  /*22c0*/  @P4 MOV R185, 0x10 ;  /* 0x0000001000b94802 */ /* 0x000fe20000000f00 */
[----:B------:R-:W-:Y:S01]  /*22d0*/  @P4 FMUL.FTZ R233, R77, R230 ;  /* 0x000000e64de94220 */ /* 0x000fe20000410000 */
[----:B------:R-:W-:Y:S01]  /*22e0*/  @P4 MOV R187, 0x10 ;  /* 0x0000001000bb4802 */ /* 0x000fe20000000f00 */
[----:B------:R-:W-:Y:S01]  /*22f0*/  @P4 FMUL.FTZ R234, R78, R231 ;  /* 0x000000e74eea4220 */ /* 0x000fe20000410000 */
[C---:B------:R-:W-:Y:S01]  /*2300*/  @P4 IADD3 R186, R222.reuse, 0x20, RZ ;  /* 0x00000020deba4810 */ /* 0x040fe20007ffe0ff */
[----:B------:R-:W-:Y:S01]  /*2310*/  @P4 IMAD.WIDE.U32 R184, R222, R185, c[0x0][0x248] ;  /* 0x00009200deb84625 */ /* 0x000fe200078e00b9 */
[----:B------:R-:W-:-:S02]  /*2320*/  @P4 F2FP.PACK_AB R233, RZ, R233 ;  /* 0x000000e9ffe9423e */ /* 0x000fc400000000ff */
[----:B------:R-:W-:Y:S01]  /*2330*/  @P4 F2FP.PACK_AB R234, RZ, R234 ;  /* 0x000000eaffea423e */ /* 0x000fe200000000ff */
[----:B------:R-:W-:Y:S01]  /*2340*/  @P4 IMAD.WIDE.U32 R186, R186, R187, c[0x0][0x170] ;  /* 0x00005c00baba4625 */ /* 0x000fe200078e00bb */
[----:B------:R-:W-:Y:S02]  /*2350*/  @P4 PRMT R25, R25, 0x5410, R207 ;  /* 0x0000541019194816 */ /* 0x000fe400000000cf */
[----:B------:R-:W-:Y:S01]  /*2360*/  @P4 PRMT R27, R234, 0x7610, R27 ;  /* 0x00007610ea1b4816 */ /* 0x000fe2000000001b */
[--C-:B------:R-:W-:Y:S01]  /*2370*/  @P4 HADD2.F32 R234, -RZ, R34.reuse.H1_H1 ;  /* 0x30000022ffea4230 */ /* 0x100fe20000004100 */
[----:B------:R-:W-:Y:S01]  /*2380*/  @P4 PRMT R26, R26, 0x5410, R233 ;  /* 0x000054101a1a4816 */ /* 0x000fe200000000e9 */
[----:B------:R-:W-:Y:S01]  /*2390*/  @P4 HADD2.F32 R233, -RZ, R35.H0_H0 ;  /* 0x20000023ffe94230 */ /* 0x000fe20000004100 */
[----:B------:R-:W-:Y:S01]  /*23a0*/  @P4 PRMT R27, R27, 0x5410, R235 ;  /* 0x000054101b1b4816 */ /* 0x000fe200000000eb */
[----:B------:R-:W-:-:S04]  /*23b0*/  @P4 HADD2.F32 R235, -RZ, R34.H0_H0 ;  /* 0x20000022ffeb4230 */ /* 0x000fc80000004100 */
[----:B------:R0:W-:Y:S04]  /*23c0*/  @P4 STG.E.128 [R184.64], R24 ;  /* 0x00000018b8004986 */ /* 0x0001e8000c101d04 */
        /* <DEDUP_REMOVED lines=15> */
.L_x_7247:
[----:B------:R-:W-:Y:S05]  /*24c0*/  BSYNC B1 ;  /* 0x0000000000017941 */ /* 0x000fea0003800000 */
.L_x_7246:
        /* <DEDUP_REMOVED lines=13> */
.L_x_7249:
[----:B------:R-:W-:Y:S05]  /*25a0*/  BSYNC B1 ;  /* 0x0000000000017941 */ /* 0x000fea0003800000 */
.L_x_7248:
        /* <DEDUP_REMOVED lines=16> */
.L_x_7251:
[----:B------:R-:W-:Y:S05]  /*26b0*/  BSYNC B1 ;  /* 0x0000000000017941 */ /* 0x000fea0003800000 */
.L_x_7250:
        /* <DEDUP_REMOVED lines=11> */
.L_x_7253:
[----:B------:R-:W-:Y:S05]  /*2770*/  BSYNC B1 ;  /* 0x0000000000017941 */ /* 0x000fea0003800000 */
.L_x_7252:
        /* <DEDUP_REMOVED lines=20> */
.L_x_7255:
[----:B------:R-:W-:Y:S05]  /*28c0*/  BSYNC B1 ;  /* 0x0000000000017941 */ /* 0x000fea0003800000 */
.L_x_7254:
        /* <DEDUP_REMOVED lines=13> */
.L_x_7257:
[----:B------:R-:W-:Y:S05]  /*29a0*/  BSYNC B1 ;  /* 0x0000000000017941 */ /* 0x000fea0003800000 */
.L_x_7256:
        /* <DEDUP_REMOVED lines=14> */
.L_x_7259:
[----:B------:R-:W-:Y:S05]  /*2a90*/  BSYNC B1 ;  /* 0x0000000000017941 */ /* 0x000fea0003800000 */
.L_x_7258:
        /* <DEDUP_REMOVED lines=11> */
.L_x_7261:
[----:B------:R-:W-:Y:S05]  /*2b50*/  BSYNC B1 ;  /* 0x0000000000017941 */ /* 0x000fea0003800000 */
.L_x_7260:
        /* <DEDUP_REMOVED lines=9> */
[----:B------:R-:W-:Y:S01]  /*2bf0*/  @P4 F2FP.PACK_AB R226, RZ, R226 ;  /* 0x000000e2ffe2423e */ /* 0x000fe200000000ff */
[----:B------:R-:W-:Y:S01]  /*2c00*/  @P4 FFMA.FTZ R158, R227, R237, R158 ;  /* 0x000000ede39e4223 */ /* 0x000fe2000001009e */
[----:B------:R-:W-:Y:S01]  /*2c10*/  @P4 IADD3 R241, R222, 0x20, RZ ;  /* 0x00000020def14810 */ /* 0x000fe20007ffe0ff */
[----:B------:R0:W-:Y:S01]  /*2c20*/  @P0 STG.E.128 [R206.64+0x10], R184 ;  /* 0x000010b8ce000986 */ /* 0x0001e2000c101d04 */
[----:B------:R-:W-:Y:S01]  /*2c30*/  @P4 PRMT R24, R226, 0x7610, R24 ;  /* 0x00007610e2184816 */ /* 0x000fe20000000018 */
[----:B------:R-:W-:Y:S01]  /*2c40*/  @P4 FMUL.FTZ R226, R240, c[0x0][0x1ec] ;  /* 0x00007b00f0e24a20 */ /* 0x000fe20000410000 */
[----:B------:R-:W-:Y:S01]  /*2c50*/  IADD3 R222, R222, 0x40, RZ ;  /* 0x00000040dede7810 */ /* 0x000fe20007ffe0ff */
[----:B------:R-:W-:Y:S01]  /*2c60*/  @P4 FMUL.FTZ R240, R74, R229 ;  /* 0x000000e54af04220 */ /* 0x000fe20000410000 */
[--C-:B-----5:R-:W-:Y:S01]  /*2c70*/  @P4 HADD2.F32 R237, -RZ, R32.reuse.H0_H0 ;  /* 0x20000020ffed4230 */ /* 0x120fe20000004100 */
[----:B------:R-:W-:Y:S01]  /*2c80*/  @P4 FMUL.FTZ R239, R73, R226 ;  /* 0x000000e249ef4220 */ /* 0x000fe20000410000 */
[--C-:B------:R-:W-:Y:S01]  /*2c90*/  @P4 HADD2.F32 R227, -RZ, R33.reuse.H1_H1 ;  /* 0x30000021ffe34230 */ /* 0x100fe20000004100 */
[----:B------:R-:W-:Y:S01]  /*2ca0*/  @P4 FFMA.FTZ R159, R224, R236, R159 ;  /* 0x000000ece09f4223 */ /* 0x000fe2000001009f */
[----:B------:R-:W-:Y:S01]  /*2cb0*/  @P4 F2FP.PACK_AB R240, RZ, R240 ;  /* 0x000000f0fff0423e */ /* 0x000fe200000000ff */
[----:B------:R-:W-:Y:S01]  /*2cc0*/  @P4 FFMA.FTZ R160, R225, R235, R160 ;  /* 0x000000ebe1a04223 */ /* 0x000fe200000100a0 */
[----:B------:R-:W-:Y:S01]  /*2cd0*/  @P4 F2FP.PACK_AB R239, RZ, R239 ;  /* 0x000000efffef423e */ /* 0x000fe200000000ff */
[----:B------:R-:W-:Y:S01]  /*2ce0*/  @P4 HADD2.F32 R236, -RZ, R32.H1_H1 ;  /* 0x30000020ffec4230 */ /* 0x000fe20000004100 */
[----:B------:R-:W-:Y:S01]  /*2cf0*/  @P4 PRMT R25, R240, 0x7610, R25 ;  /* 0x00007610f0194816 */ /* 0x000fe20000000019 */
[----:B------:R-:W-:Y:S01]  /*2d00*/  @P4 FMUL.FTZ R240, R242, c[0x0][0x1ec] ;  /* 0x00007b00f2f04a20 */ /* 0x000fe20000410000 */
[----:B------:R-:W-:Y:S01]  /*2d10*/  @P4 PRMT R24, R24, 0x5410, R239 ;  /* 0x0000541018184816 */ /* 0x000fe200000000ef */
[----:B------:R-:W-:Y:S01]  /*2d20*/  @P4 FMUL.FTZ R239, R245, c[0x0][0x1ec] ;  /* 0x00007b00f5ef4a20 */ /* 0x000fe20000410000 */
[----:B------:R-:W-:Y:S01]  /*2d30*/  @P4 MOV R242, 0x10 ;  /* 0x0000001000f24802 */ /* 0x000fe20000000f00 */
[----:B0-----:R-:W-:Y:S01]  /*2d40*/  @P4 FMUL.FTZ R207, R247, c[0x0][0x1ec] ;  /* 0x00007b00f7cf4a20 */ /* 0x001fe20000410000 */
[----:B------:R-:W-:Y:S01]  /*2d50*/  @P4 HADD2.F32 R235, -RZ, R33.H0_H0 ;  /* 0x20000021ffeb4230 */ /* 0x000fe20000004100 */
[----:B------:R-:W-:Y:S01]  /*2d60*/  @P4 FMUL.FTZ R184, R75, R238 ;  /* 0x000000ee4bb84220 */ /* 0x000fe20000410000 */
[--C-:B------:R-:W-:Y:S01]  /*2d70*/  @P4 HADD2.F32 R224, -RZ, R35.reuse.H0_H0 ;  /* 0x20000023ffe04230 */ /* 0x100fe20000004100 */
[----:B------:R-:W-:Y:S01]  /*2d80*/  @P4 FMUL.FTZ R185, R68, R207 ;  /* 0x000000cf44b94220 */ /* 0x000fe20000410000 */
[----:B------:R-:W-:Y:S01]  /*2d90*/  @P4 HADD2.F32 R225, -RZ, R35.H1_H1 ;  /* 0x30000023ffe14230 */ /* 0x000fe20000004100 */
[----:B------:R-:W-:Y:S01]  /*2da0*/  @P4 FMUL.FTZ R206, R244, c[0x0][0x1ec] ;  /* 0x00007b00f4ce4a20 */ /* 0x000fe20000410000 */
[----:B------:R-:W-:-:S02]  /*2db0*/  @P4 F2FP.PACK_AB R184, RZ, R184 ;  /* 0x000000b8ffb8423e */ /* 0x000fc400000000ff */
[----:B------:R-:W-:Y:S01]  /*2dc0*/  @P4 F2FP.PACK_AB R185, RZ, R185 ;  /* 0x000000b9ffb9423e */ /* 0x000fe200000000ff */
[----:B------:R-:W-:Y:S01]  /*2dd0*/  @P4 FMUL.FTZ R186, R69, R206 ;  /* 0x000000ce45ba4220 */ /* 0x000fe20000410000 */
[----:B------:R-:W-:Y:S01]  /*2de0*/  @P4 PRMT R25, R25, 0x5410, R184 ;  /* 0x0000541019194816 */ /* 0x000fe200000000b8 */
[----:B------:R-:W-:Y:S01]  /*2df0*/  @P4 FMUL.FTZ R184, R70, R239 ;  /* 0x000000ef46b84220 */ /* 0x000fe20000410000 */
[----:B------:R-:W-:Y:S01]  /*2e00*/  @P4 PRMT R26, R185, 0x7610, R26 ;  /* 0x00007610b91a4816 */ /* 0x000fe2000000001a */
[----:B------:R-:W-:Y:S01]  /*2e10*/  @P4 FMUL.FTZ R185, R71, R240 ;  /* 0x000000f047b94220 */ /* 0x000fe20000410000 */
[----:B------:R-:W-:-:S04]  /*2e20*/  @P4 F2FP.PACK_AB R186, RZ, R186 ;  /* 0x000000baffba423e */ /* 0x000fc800000000ff */
[----:B------:R-:W-:Y:S02]  /*2e30*/  @P4 PRMT R26, R26, 0x5410, R186 ;  /* 0x000054101a1a4816 */ /* 0x000fe400000000ba */
[----:B------:R-:W-:Y:S02]  /*2e40*/  @P4 F2FP.PACK_AB R186, RZ, R184 ;  /* 0x000000b8ffba423e */ /* 0x000fe400000000ff */
[----:B------:R-:W-:Y:S01]  /*2e50*/  @P4 F2FP.PACK_AB R187, RZ, R185 ;  /* 0x000000b9ffbb423e */ /* 0x000fe200000000ff */
[----:B------:R-:W-:Y:S01]  /*2e60*/  @P4 IMAD.WIDE.U32 R184, R241, R242, c[0x0][0x248] ;  /* 0x00009200f1b84625 */ /* 0x000fe200078e00f2 */
[----:B------:R-:W-:-:S04]  /*2e70*/  @P4 PRMT R27, R186, 0x7610, R27 ;  /* 0x00007610ba1b4816 */ /* 0x000fc8000000001b */
[----:B------:R-:W-:Y:S02]  /*2e80*/  @P4 PRMT R27, R27, 0x5410, R187 ;  /* 0x000054101b1b4816 */ /* 0x000fe400000000bb */
[----:B------:R-:W-:-:S03]  /*2e90*/  @P4 MOV R187, 0x10 ;  /* 0x0000001000bb4802 */ /* 0x000fc60000000f00 */
[----:B------:R0:W-:Y:S02]  /*2ea0*/  @P4 STG.E.128 [R184.64], R24 ;  /* 0x00000018b8004986 */ /* 0x0001e4000c101d04 */
[----:B------:R-:W-:Y:S01]  /*2eb0*/  @P4 IMAD.WIDE.U32 R186, R222, R187, c[0x0][0x170] ;  /* 0x00005c00deba4625 */ /* 0x000fe200078e00bb */
[--C-:B0-----:R-:W-:Y:S02]  /*2ec0*/  @P4 HADD2.F32 R184, -RZ, R34.reuse.H0_H0 ;  /* 0x20000022ffb84230 */ /* 0x101fe40000004100 */
[----:B------:R-:W-:Y:S02]  /*2ed0*/  @P4 HADD2.F32 R185, -RZ, R34.H1_H1 ;  /* 0x30000022ffb94230 */ /* 0x000fe40000004100 */
        /* <DEDUP_REMOVED lines=20> */
.L_x_7263:
[----:B0-----:R-:W-:Y:S05]  /*3020*/  BSYNC B1 ;  /* 0x0000000000017941 */ /* 0x001fea0003800000 */
.L_x_7262:
        /* <DEDUP_REMOVED lines=13> */
.L_x_7265:
[----:B------:R-:W-:Y:S05]  /*3100*/  BSYNC B1 ;  /* 0x0000000000017941 */ /* 0x000fea0003800000 */
.L_x_7264:
        /* <DEDUP_REMOVED lines=11> */
[----:B------:R-:W-:Y:S02]  /*31c0*/  @P4 F2FP.PACK_AB R223, RZ, R223 ;  /* 0x000000dfffdf423e */ /* 0x000fe400000000ff */
[----:B------:R-:W-:Y:S02]  /*31d0*/  @P4 F2FP.PACK_AB R228, RZ, R228 ;  /* 0x000000e4ffe4423e */ /* 0x000fe400000000ff */
        /* <DEDUP_REMOVED lines=11> */
.L_x_7267:
[----:B------:R-:W-:Y:S05]  /*3290*/  BSYNC B1 ;  /* 0x0000000000017941 */ /* 0x000fea0003800000 */
.L_x_7266:
        /* <DEDUP_REMOVED lines=10> */
.L_x_7269:
[----:B------:R-:W-:Y:S05]  /*3340*/  BSYNC B1 ;  /* 0x0000000000017941 */ /* 0x000fea0003800000 */
.L_x_7268:
        /* <DEDUP_REMOVED lines=20> */
.L_x_7271:
[----:B------:R-:W-:Y:S05]  /*3490*/  BSYNC B1 ;  /* 0x0000000000017941 */ /* 0x000fea0003800000 */
.L_x_7270:
[----:B------:R-:W-:Y:S01]  /*34a0*/  @!P5 ISETP.NE.U32.AND P1, PT, RZ, c[0x0][0x218], PT ;  /* 0x00008600ff00da0c */ /* 0x000fe20003f25070 */
[----:B------:R-:W-:Y:S01]  /*34b0*/  BSSY B1, `(.L_x_7272) ;  /* 0x0000012000017945 */ /* 0x000fe20003800000 */
[----:B------:R-:W-:Y:S01]  /*34c0*/  @P4 FFMA.FTZ R167, R227, R238, R167 ;  /* 0x000000eee3a74223 */ /* 0x000fe200000100a7 */
[----:B------:R-:W-:Y:S01]  /*34d0*/  @!P5 ISETP.NE.AND.EX P3, PT, RZ, c[0x0][0x21c], PT, P3 ;  /* 0x00008700ff00da0c */ /* 0x000fe20003f65330 */
[C---:B------:R-:W-:Y:S01]  /*34e0*/  @P4 FMUL.FTZ R227, R233.reuse, c[0x0][0x1ec] ;  /* 0x00007b00e9e34a20 */ /* 0x040fe20000410000 */
[----:B------:R-:W-:Y:S02]  /*34f0*/  @!P5 ISETP.NE.AND.EX P1, PT, RZ, c[0x0][0x21c], PT, P1 ;  /* 0x00008700ff00da0c */ /* 0x000fe40003f25310 */
[----:B------:R-:W-:Y:S02]  /*3500*/  @P4 F2FP.PACK_AB R230, RZ, R230 ;  /* 0x000000e6ffe6423e */ /* 0x000fe400000000ff */
[----:B------:R-:W-:Y:S02]  /*3510*/  @P4 F2FP.PACK_AB R229, RZ, R229 ;  /* 0x000000e5ffe5423e */ /* 0x000fe400000000ff */
        /* <DEDUP_REMOVED lines=11> */
.L_x_7273:
[----:B------:R-:W-:Y:S05]  /*35d0*/  BSYNC B1 ;  /* 0x0000000000017941 */ /* 0x000fea0003800000 */
.L_x_7272:
        /* <DEDUP_REMOVED lines=13> */
.L_x_7275:
[----:B------:R-:W-:Y:S05]  /*36b0*/  BSYNC B1 ;  /* 0x0000000000017941 */ /* 0x000fea0003800000 */
.L_x_7274:
[----:B------:R-:W-:Y:S01]  /*36c0*/  @P4 FFMA.FTZ R168, R184, R207, R168 ;  /* 0x000000cfb8a84223 */ /* 0x000fe200000100a8 */
[C---:B------:R-:W-:Y:S01]  /*36d0*/  SEL R182, R233.reuse, R182, P2 ;  /* 0x000000b6e9b67207 */ /* 0x040fe20001000000 */
[----:B------:R-:W-:Y:S01]  /*36e0*/  @P4 FMUL.FTZ R184, R60, R227 ;  /* 0x000000e33cb84220 */ /* 0x000fe20000410000 */
[----:B------:R-:W-:Y:S01]  /*36f0*/  @!P5 ISETP.NE.U32.AND P1, PT, RZ, c[0x0][0x218], PT ;  /* 0x00008600ff00da0c */ /* 0x000fe20003f25070 */
[----:B------:R-:W-:Y:S01]  /*3700*/  @P4 FMUL.FTZ R233, R233, c[0x0][0x1ec] ;  /* 0x00007b00e9e94a20 */ /* 0x000fe20000410000 */
[----:B------:R-:W-:Y:S01]  /*3710*/  @P4 PRMT R24, R223, 0x7610, R24 ;  /* 0x00007610df184816 */ /* 0x000fe20000000018 */
[----:B------:R-:W-:Y:S01]  /*3720*/  @P4 FFMA.FTZ R169, R185, R206, R169 ;  /* 0x000000ceb9a94223 */ /* 0x000fe200000100a9 */
[--C-:B-----5:R-:W-:Y:S01]  /*3730*/  @P4 HADD2.F32 R206, -RZ, R32.reuse.H1_H1 ;  /* 0x30000020ffce4230 */ /* 0x120fe20000004100 */
[----:B------:R-:W-:Y:S01]  /*3740*/  @P4 F2FP.PACK_AB R184, RZ, R184 ;  /* 0x000000b8ffb8423e */ /* 0x000fe200000000ff */
[----:B------:R-:W-:Y:S01]  /*3750*/  @P4 HADD2.F32 R185, -RZ, R32.H0_H0 ;  /* 0x20000020ffb94230 */ /* 0x000fe20000004100 */
[----:B------:R-:W-:Y:S01]  /*3760*/  @P4 FMUL.FTZ R207, R61, R232 ;  /* 0x000000e83dcf4220 */ /* 0x000fe20000410000 */
[----:B------:R-:W-:Y:S01]  /*3770*/  @P4 PRMT R25, R230, 0x7610, R25 ;  /* 0x00007610e6194816 */ /* 0x000fe20000000019 */
[----:B------:R-:W-:Y:S01]  /*3780*/  @P4 FMUL.FTZ R234, R62, R233 ;  /* 0x000000e93eea4220 */ /* 0x000fe20000410000 */
[----:B------:R-:W-:Y:S01]  /*3790*/  @P4 PRMT R26, R184, 0x7610, R26 ;  /* 0x00007610b81a4816 */ /* 0x000fe2000000001a */
[----:B------:R-:W-:Y:S01]  /*37a0*/  @P4 FFMA.FTZ R173, R206, R186, R173 ;  /* 0x000000bacead4223 */ /* 0x000fe200000100ad */
[--C-:B------:R-:W-:Y:S01]  /*37b0*/  @P4 HADD2.F32 R186, -RZ, R34.reuse.H0_H0 ;  /* 0x20000022ffba4230 */ /* 0x100fe20000004100 */
[----:B------:R-:W-:Y:S01]  /*37c0*/  @P4 FFMA.FTZ R172, R185, R187, R172 ;  /* 0x000000bbb9ac4223 */ /* 0x000fe200000100ac */
[--C-:B------:R-:W-:Y:S01]  /*37d0*/  @P4 HADD2.F32 R184, -RZ, R33.reuse.H0_H0 ;  /* 0x20000021ffb84230 */ /* 0x100fe20000004100 */
[----:B------:R-:W-:Y:S01]  /*37e0*/  @P4 F2FP.PACK_AB R207, RZ, R207 ;  /* 0x000000cfffcf423e */ /* 0x000fe200000000ff */
[----:B------:R-:W-:Y:S01]  /*37f0*/  @P4 HADD2.F32 R185, -RZ, R33.H1_H1 ;  /* 0x30000021ffb94230 */ /* 0x000fe20000004100 */
[----:B------:R-:W-:Y:S01]  /*3800*/  @P4 F2FP.PACK_AB R234, RZ, R234 ;  /* 0x000000eaffea423e */ /* 0x000fe200000000ff */
[----:B------:R-:W-:Y:S01]  /*3810*/  @P4 HADD2.F32 R187, -RZ, R34.H1_H1 ;  /* 0x30000022ffbb4230 */ /* 0x000fe20000004100 */
[----:B------:R-:W-:Y:S01]  /*3820*/  @!P5 ISETP.NE.AND.EX P1, PT, RZ, c[0x0][0x21c], PT, P1 ;  /* 0x00008700ff00da0c */ /* 0x000fe20003f25310 */
[----:B------:R-:W-:Y:S01]  /*3830*/  @P4 HADD2.F32 R206, -RZ, R35.H0_H0 ;  /* 0x20000023ffce4230 */ /* 0x000fe20000004100 */
[----:B------:R-:W-:Y:S01]  /*3840*/  BSSY B1, `(.L_x_7276) ;  /* 0x0000016000017945 */ /* 0x000fe20003800000 */
        /* <DEDUP_REMOVED lines=21> */
.L_x_7277:
[----:B------:R-:W-:Y:S05]  /*39a0*/  BSYNC B1 ;  /* 0x0000000000017941 */ /* 0x000fea0003800000 */
.L_x_7276:
[C---:B------:R-:W-:Y:S01]  /*39b0*/  @P4 FMUL.FTZ R206, R186.reuse, c[0x0][0x1ec] ;  /* 0x00007b00bace4a20 */ /* 0x040fe20000410000 */
[----:B------:R-:W-:Y:S02]  /*39c0*/  @P0 MOV R184, 0x20 ;  /* 0x0000002000b80802 */ /* 0x000fe40000000f00 */
[----:B------:R-:W-:Y:S01]  /*39d0*/  @P4 MOV R187, 0x10 ;  /* 0x0000001000bb4802 */ /* 0x000fe20000000f00 */
[----:B------:R-:W-:Y:S01]  /*39e0*/  @P4 FMUL.FTZ R4, R63, R206 ;  /* 0x000000ce3f044220 */ /* 0x000fe20000410000 */
[----:B------:R-:W-:Y:S01]  /*39f0*/  SEL R183, R186, R183, P2 ;  /* 0x000000b7bab77207 */ /* 0x000fe20001000000 */
[----:B------:R-:W-:-:S03]  /*3a00*/  @P0 IMAD.WIDE.U32 R184, R5, R184, c[0x0][0x258] ;  /* 0x0000960005b80625 */ /* 0x000fc600078e00b8 */
[----:B------:R-:W-:Y:S01]  /*3a10*/  @P4 F2FP.PACK_AB R186, RZ, R4 ;  /* 0x00000004ffba423e */ /* 0x000fe200000000ff */
[----:B------:R-:W-:Y:S01]  /*3a20*/  @P4 IMAD.WIDE.U32 R4, R222, R187, c[0x0][0x248] ;  /* 0x00009200de044625 */ /* 0x000fe200078e00bb */
[----:B------:R-:W-:Y:S01]  /*3a30*/  MOV R187, c[0x0][0x160] ;  /* 0x0000580000bb7a02 */ /* 0x000fe20000000f00 */
[----:B------:R0:W-:Y:S01]  /*3a40*/  @P0 STG.E.128 [R184.64], R28 ;  /* 0x0000001cb8000986 */ /* 0x0001e2000c101d04 */
[----:B------:R-:W-:Y:S01]  /*3a50*/  @P4 PRMT R27, R27, 0x5410, R186 ;  /* 0x000054101b1b4816 */ /* 0x000fe200000000ba */
[----:B------:R-:W-:Y:S01]  /*3a60*/  @P4 HADD2.F32 R186, -RZ, R35.H1_H1 ;  /* 0x30000023ffba4230 */ /* 0x000fe20000004100 */
[----:B------:R-:W-:Y:S01]  /*3a70*/  LEA R2, R187, R2, 0x2 ;  /* 0x00000002bb027211 */ /* 0x000fe200078e10ff */
[----:B------:R0:W-:Y:S03]  /*3a80*/  @P0 STG.E.128 [R184.64+0x10], R180 ;  /* 0x000010b4b8000986 */ /* 0x0001e6000c101d04 */
[----:B------:R-:W-:Y:S01]  /*3a90*/  ISETP.GE.AND P0, PT, R2, c[0x0][0x164], PT ;  /* 0x0000590002007a0c */ /* 0x000fe20003f06270 */
[----:B------:R0:W-:Y:S01]  /*3aa0*/  @P4 STG.E.128 [R4.64], R24 ;  /* 0x0000001804004986 */ /* 0x0001e2000c101d04 */
[----:B------:R-:W-:-:S11]  /*3ab0*/  @P4 FFMA.FTZ R179, R186, R206, R179 ;  /* 0x000000cebab34223 */ /* 0x000fd600000100b3 */
[----:B0-----:R-:W-:Y:S01]  /*3ac0*/  @P0 CALL.REL.NOINC `(.L_x_7224) ;  /* 0x0000001000000944 */ /* 0x001fe20003c00000 */
[----:B------:R-:W-:Y:S05]  /*3ad0*/  BRA `(.L_x_7278) ;  /* 0xffffcb7000007947 */ /* 0x000fea000383ffff */
.L_x_7224:
[----:B------:R-:W-:Y:S05]  /*3ae0*/  BSYNC B0 ;  /* 0x0000000000007941 */ /* 0x000fea0003800000 */
.L_x_7222:
        /* <DEDUP_REMOVED lines=203> */
.L_x_7228:
[----:B------:R-:W-:Y:S01]  /*47a0*/  HFMA2.MMA R226, -RZ, RZ, 0, 5.9604644775390625e-08 ;  /* 0x00000001ffe27435 */ /* 0x000fe200000001ff */
[----:B0-----:R-:W-:-:S02]  /*47b0*/  MOV R187, R221 ;  /* 0x000000dd00bb7202 */ /* 0x001fc40000000f00 */
[----:B------:R-:W-:Y:S02]  /*47c0*/  MOV R207, 0x1f ;  /* 0x0000001f00cf7802 */ /* 0x000fe40000000f00 */
[----:B------:R-:W-:Y:S02]  /*47d0*/  MOV R228, 0xffffffff ;  /* 0xffffffff00e47802 */ /* 0x000fe40000000f00 */
[----:B------:R-:W-:Y:S02]  /*47e0*/  MOV R184, 0x4800 ;  /* 0x0000480000b87802 */ /* 0x000fe40000000f00 */
[----:B-----5:R-:W-:Y:S05]  /*47f0*/  CALL.REL.NOINC `($__internal_147_$__cuda_sm70_shflsync_bfly_p) ;  /* 0x0000045000007944 */ /* 0x020fea0003c00000 */
[----:B-1----:R-:W-:Y:S01]  /*4800*/  MOV R186, R226 ;  /* 0x000000e200ba7202 */ /* 0x002fe20000000f00 */
[----:B0-----:R-:W-:Y:S05]  /*4810*/  BRA `(.L_x_7279) ;  /* 0xffffcec000007947 */ /* 0x001fea000383ffff */
.L_x_7229:
[----:B------:R-:W-:Y:S01]  /*4820*/  HFMA2.MMA R226, -RZ, RZ, 0, 5.9604644775390625e-08 ;  /* 0x00000001ffe27435 */ /* 0x000fe200000001ff */
[----:B------:R-:W-:Y:S02]  /*4830*/  MOV R187, R222 ;  /* 0x000000de00bb7202 */ /* 0x000fe40000000f00 */
[----:B------:R-:W-:Y:S02]  /*4840*/  MOV R207, 0x1f ;  /* 0x0000001f00cf7802 */ /* 0x000fe40000000f00 */
[----:B------:R-:W-:-:S02]  /*4850*/  MOV R228, 0xffffffff ;  /* 0xffffffff00e47802 */ /* 0x000fc40000000f00 */
[----:B------:R-:W-:Y:S02]  /*4860*/  MOV R184, 0x4880 ;  /* 0x0000488000b87802 */ /* 0x000fe40000000f00 */
[----:B01---5:R-:W-:Y:S05]  /*4870*/  CALL.REL.NOINC `($__internal_147_$__cuda_sm70_shflsync_bfly_p) ;  /* 0x000003d000007944 */ /* 0x023fea0003c00000 */
[----:B------:R-:W-:Y:S01]  /*4880*/  FADD.FTZ R221, R186, R221 ;  /* 0x000000ddbadd7221 */ /* 0x000fe20000010000 */
[----:B0-----:R-:W-:Y:S01]  /*4890*/  MOV R207, 0x1f ;  /* 0x0000001f00cf7802 */ /* 0x001fe20000000f00 */
[----:B-1----:R-:W-:Y:S01]  /*48a0*/  FADD.FTZ R225, R222, R226 ;  /* 0x000000e2dee17221 */ /* 0x002fe20000010000 */
[----:B------:R-:W-:Y:S01]  /*48b0*/  HFMA2.MMA R226, -RZ, RZ, 0, 1.1920928955078125e-07 ;  /* 0x00000002ffe27435 */ /* 0x000fe200000001ff */
[----:B------:R-:W-:Y:S02]  /*48c0*/  MOV R228, 0xffffffff ;  /* 0xffffffff00e47802 */ /* 0x000fe40000000f00 */
[----:B------:R-:W-:Y:S02]  /*48d0*/  MOV R187, R221 ;  /* 0x000000dd00bb7202 */ /* 0x000fe40000000f00 */
[----:B------:R-:W-:Y:S02]  /*48e0*/  MOV R184, 0x4900 ;  /* 0x0000490000b87802 */ /* 0x000fe40000000f00 */
[----:B------:R-:W-:Y:S05]  /*48f0*/  CALL.REL.NOINC `($__internal_147_$__cuda_sm70_shflsync_bfly_p) ;  /* 0x0000035000007944 */ /* 0x000fea0003c00000 */
[----:B-1----:R-:W-:Y:S01]  /*4900*/  MOV R186, R226 ;  /* 0x000000e200ba7202 */ /* 0x002fe20000000f00 */
[----:B------:R-:W-:Y:S01]  /*4910*/  HFMA2.MMA R226, -RZ, RZ, 0, 1.1920928955078125e-07 ;  /* 0x00000002ffe27435 */ /* 0x000fe200000001ff */
[----:B0-----:R-:W-:-:S02]  /*4920*/  MOV R187, R225 ;  /* 0x000000e100bb7202 */ /* 0x001fc40000000f00 */
[----:B------:R-:W-:Y:S02]  /*4930*/  MOV R207, 0x1f ;  /* 0x0000001f00cf7802 */ /* 0x000fe40000000f00 */
[----:B------:R-:W-:Y:S02]  /*4940*/  MOV R228, 0xffffffff ;  /* 0xffffffff00e47802 */ /* 0x000fe40000000f00 */
[----:B------:R-:W-:Y:S02]  /*4950*/  MOV R184, 0x4970 ;  /* 0x0000497000b87802 */ /* 0x000fe40000000f00 */
[----:B------:R-:W-:Y:S05]  /*4960*/  CALL.REL.NOINC `($__internal_147_$__cuda_sm70_shflsync_bfly_p) ;  /* 0x000002e000007944 */ /* 0x000fea0003c00000 */
[----:B------:R-:W-:Y:S01]  /*4970*/  FADD.FTZ R221, R186, R221 ;  /* 0x000000ddbadd7221 */ /* 0x000fe20000010000 */
[----:B0-----:R-:W-:Y:S01]  /*4980*/  MOV R207, 0x1f ;  /* 0x0000001f00cf7802 */ /* 0x001fe20000000f00 */
[----:B-1----:R-:W-:Y:S01]  /*4990*/  FADD.FTZ R225, R225, R226 ;  /* 0x000000e2e1e17221 */ /* 0x002fe20000010000 */
[----:B------:R-:W-:Y:S01]  /*49a0*/  HFMA2.MMA R226, -RZ, RZ, 0, 2.384185791015625e-07 ;  /* 0x00000004ffe27435 */ /* 0x000fe200000001ff */
[----:B------:R-:W-:Y:S02]  /*49b0*/  MOV R228, 0xffffffff ;  /* 0xffffffff00e47802 */ /* 0x000fe40000000f00 */
[----:B------:R-:W-:-:S02]  /*49c0*/  MOV R187, R221 ;  /* 0x000000dd00bb7202 */ /* 0x000fc40000000f00 */
[----:B------:R-:W-:Y:S02]  /*49d0*/  MOV R184, 0x49f0 ;  /* 0x000049f000b87802 */ /* 0x000fe40000000f00 */
[----:B------:R-:W-:Y:S05]  /*49e0*/  CALL.REL.NOINC `($__internal_147_$__cuda_sm70_shflsync_bfly_p) ;  /* 0x0000026000007944 */ /* 0x000fea0003c00000 */
[----:B-1----:R-:W-:Y:S01]  /*49f0*/  MOV R186, R226 ;  /* 0x000000e200ba7202 */ /* 0x002fe20000000f00 */
[----:B------:R-:W-:Y:S01]  /*4a00*/  HFMA2.MMA R226, -RZ, RZ, 0, 2.384185791015625e-07 ;  /* 0x00000004ffe27435 */ /* 0x000fe200000001ff */
[----:B0-----:R-:W-:Y:S02]  /*4a10*/  MOV R187, R225 ;  /* 0x000000e100bb7202 */ /* 0x001fe40000000f00 */
[----:B------:R-:W-:Y:S02]  /*4a20*/  MOV R207, 0x1f ;  /* 0x0000001f00cf7802 */ /* 0x000fe40000000f00 */
[----:B------:R-:W-:Y:S02]  /*4a30*/  MOV R228, 0xffffffff ;  /* 0xffffffff00e47802 */ /* 0x000fe40000000f00 */
[----:B------:R-:W-:Y:S02]  /*4a40*/  MOV R184, 0x4a60 ;  /* 0x00004a6000b87802 */ /* 0x000fe40000000f00 */
[----:B------:R-:W-:Y:S05]  /*4a50*/  CALL.REL.NOINC `($__internal_147_$__cuda_sm70_shflsync_bfly_p) ;  /* 0x000001f000007944 */ /* 0x000fea0003c00000 */
[----:B------:R-:W-:Y:S01]  /*4a60*/  FADD.FTZ R221, R186, R221 ;  /* 0x000000ddbadd7221 */ /* 0x000fe20000010000 */
[----:B0-----:R-:W-:Y:S01]  /*4a70*/  MOV R207, 0x1f ;  /* 0x0000001f00cf7802 */ /* 0x001fe20000000f00 */
[----:B-1----:R-:W-:Y:S01]  /*4a80*/  FADD.FTZ R225, R225, R226 ;  /* 0x000000e2e1e17221 */ /* 0x002fe20000010000 */
[----:B------:R-:W-:Y:S01]  /*4a90*/  HFMA2.MMA R226, -RZ, RZ, 0, 4.76837158203125e-07 ;  /* 0x00000008ffe27435 */ /* 0x000fe200000001ff */
[----:B------:R-:W-:-:S02]  /*4aa0*/  MOV R228, 0xffffffff ;  /* 0xffffffff00e47802 */ /* 0x000fc40000000f00 */
[----:B------:R-:W-:Y:S02]  /*4ab0*/  MOV R187, R221 ;  /* 0x000000dd00bb7202 */ /* 0x000fe40000000f00 */
[----:B------:R-:W-:Y:S02]  /*4ac0*/  MOV R184, 0x4ae0 ;  /* 0x00004ae000b87802 */ /* 0x000fe40000000f00 */
[----:B------:R-:W-:Y:S05]  /*4ad0*/  CALL.REL.NOINC `($__internal_147_$__cuda_sm70_shflsync_bfly_p) ;  /* 0x0000017000007944 */ /* 0x000fea0003c00000 */
[----:B-1----:R-:W-:Y:S01]  /*4ae0*/  MOV R186, R226 ;  /* 0x000000e200ba7202 */ /* 0x002fe20000000f00 */
[----:B------:R-:W-:Y:S01]  /*4af0*/  HFMA2.MMA R226, -RZ, RZ, 0, 4.76837158203125e-07 ;  /* 0x00000008ffe27435 */ /* 0x000fe200000001ff */
[----:B0-----:R-:W-:Y:S02]  /*4b00*/  MOV R187, R225 ;  /* 0x000000e100bb7202 */ /* 0x001fe40000000f00 */
[----:B------:R-:W-:Y:S02]  /*4b10*/  MOV R207, 0x1f ;  /* 0x0000001f00cf7802 */ /* 0x000fe40000000f00 */
[----:B------:R-:W-:Y:S02]  /*4b20*/  MOV R228, 0xffffffff ;  /* 0xffffffff00e47802 */ /* 0x000fe40000000f00 */
[----:B------:R-:W-:-:S02]  /*4b30*/  MOV R184, 0x4b50 ;  /* 0x00004b5000b87802 */ /* 0x000fc40000000f00 */
[----:B------:R-:W-:Y:S05]  /*4b40*/  CALL.REL.NOINC `($__internal_147_$__cuda_sm70_shflsync_bfly_p) ;  /* 0x0000010000007944 */ /* 0x000fea0003c00000 */
[----:B------:R-:W-:Y:S01]  /*4b50*/  FADD.FTZ R206, R186, R221 ;  /* 0x000000ddbace7221 */ /* 0x000fe20000010000 */
[----:B0-----:R-:W-:Y:S01]  /*4b60*/  MOV R207, 0x1f ;  /* 0x0000001f00cf7802 */ /* 0x001fe20000000f00 */
[----:B-1----:R-:W-:Y:S01]  /*4b70*/  FADD.FTZ R221, R225, R226 ;  /* 0x000000e2e1dd7221 */ /* 0x002fe20000010000 */
[----:B------:R-:W-:Y:S01]  /*4b80*/  HFMA2.MMA R226, -RZ, RZ, 0, 9.5367431640625e-07 ;  /* 0x00000010ffe27435 */ /* 0x000fe200000001ff */
[----:B------:R-:W-:-:S02]  /*4b90*/  MOV R228, 0xffffffff ;  /* 0xffffffff00e47802 */ /* 0x000fc40000000f00 */
[----:B------:R-:W-:Y:S02]  /*4ba0*/  MOV R187, R206 ;  /* 0x000000ce00bb7202 */ /* 0x000fe40000000f00 */
[----:B------:R-:W-:Y:S02]  /*4bb0*/  MOV R184, 0x4bd0 ;  /* 0x00004bd000b87802 */ /* 0x000fe40000000f00 */
[----:B------:R-:W-:Y:S05]  /*4bc0*/  CALL.REL.NOINC `($__internal_147_$__cuda_sm70_shflsync_bfly_p) ;  /* 0x0000008000007944 */ /* 0x000fea0003c00000 */
[----:B-1----:R-:W-:Y:S01]  /*4bd0*/  MOV R225, R226 ;  /* 0x000000e200e17202 */ /* 0x002fe20000000f00 */
[----:B------:R-:W-:Y:S01]  /*4be0*/  HFMA2.MMA R226, -RZ, RZ, 0, 9.5367431640625e-07 ;  /* 0x00000010ffe27435 */ /* 0x000fe200000001ff */
[----:B0-----:R-:W-:Y:S02]  /*4bf0*/  MOV R187, R221 ;  /* 0x000000dd00bb7202 */ /* 0x001fe40000000f00 */
[----:B------:R-:W-:Y:S02]  /*4c00*/  MOV R207, 0x1f ;  /* 0x0000001f00cf7802 */ /* 0x000fe40000000f00 */
[----:B------:R-:W-:Y:S02]  /*4c10*/  MOV R228, 0xffffffff ;  /* 0xffffffff00e47802 */ /* 0x000fe40000000f00 */
[----:B------:R-:W-:-:S02]  /*4c20*/  MOV R184, 0x4c40 ;  /* 0x00004c4000b87802 */ /* 0x000fc40000000f00 */
[----:B------:R-:W-:Y:S05]  /*4c30*/  CALL.REL.NOINC `($__internal_147_$__cuda_sm70_shflsync_bfly_p) ;  /* 0x0000001000007944 */ /* 0x000fea0003c00000 */
[----:B01----:R-:W-:Y:S05]  /*4c40*/  BRA `(.L_x_7280) ;  /* 0xffffcbb000007947 */ /* 0x003fea000383ffff */
        .weak           $__internal_147_$__cuda_sm70_shflsync_bfly_p
        .type           $__internal_147_$__cuda_sm70_shflsync_bfly_p,@function
        .size           $__internal_147_$__cuda_sm70_shflsync_bfly_p,(.L_x_9877 - $__internal_147_$__cuda_sm70_shflsync_bfly_p)
$__internal_147_$__cuda_sm70_shflsync_bfly_p:
[----:B------:R-:W-:Y:S01]  /*4c50*/  HFMA2.MMA R185, -RZ, RZ, 0, 0 ;  /* 0x00000000ffb97435 */ /* 0x000fe200000001ff */
[----:B------:R-:W-:Y:S04]  /*4c60*/  WARPSYNC R228 ;  /* 0x000000e400007348 */ /* 0x000fe80003800000 */
[----:B------:R0:W1:Y:S01]  /*4c70*/  SHFL.BFLY PT, R226, R187, R226, R207 ;  /* 0x0c0000e2bbe27389 */ /* 0x00006200000e00cf */
[----:B------:R-:W-:Y:S05]  /*4c80*/  RET.REL.NODEC R184 `(_ZN10layer_norm13ln_bwd_kernelINS_13Kernel_traitsIf6__halffS2_fjLj768ELj1ELj4ELj1ELj16ENS_18Kernel_traits_baseILj768EfS2_fS2_fjLj128EEEEELb0ELb1ELb1ELb1EEEvNS_9BwdParamsE) ;  /* 0xffffb370b8007950 */ /* 0x000fea0003c3ffff */
.L_x_7281:
        /* <DEDUP_REMOVED lines=15> */
.L_x_9877:


//--------------------- .text._ZN10layer_norm13ln_bwd_kernelINS_13Kernel_traitsIf6__halffS2_fjLj768ELj1ELj4ELj1ELj16ENS_18Kernel_traits_baseILj768EfS2_fS2_fjLj128EEEEELb1ELb0ELb0ELb0EEEvNS_9BwdParamsE --------------------------
	.section	.text._ZN10layer_norm13ln_bwd_kernelINS_13Kernel_traitsIf6__halffS2_fjLj768ELj1ELj4ELj1ELj16ENS_18Kernel_traits_baseILj768EfS2_fS2_fjLj128EEEEELb1ELb0ELb0ELb0EEEvNS_9BwdParamsE,"ax",@progbits
	.sectioninfo	@"SHI_REGISTERS=186"
	.align	128
        .global         _ZN10layer_norm13ln_bwd_kernelINS_13Kernel_traitsIf6__halffS2_fjLj768ELj1ELj4ELj1ELj16ENS_18Kernel_traits_baseILj768EfS2_fS2_fjLj128EEEEELb1ELb0ELb0ELb0EEEvNS_9BwdParamsE
        .type           _ZN10layer_norm13ln_bwd_kernelINS_13Kernel_traitsIf6__halffS2_fjLj768ELj1ELj4ELj1ELj16ENS_18Kernel_traits_baseILj768EfS2_fS2_fjLj128EEEEELb1ELb0ELb0ELb0EEEvNS_9BwdParamsE,@function
        .size           _ZN10layer_norm13ln_bwd_kernelINS_13Kernel_traitsIf6__halffS2_fjLj768ELj1ELj4ELj1ELj16ENS_18Kernel_traits_baseILj768EfS2_fS2_fjLj128EEEEELb1ELb0ELb0ELb0EEEvNS_9BwdParamsE,(.L_x_9878 - _ZN10layer_norm13ln_bwd_kernelINS_13Kernel_traitsIf6__halffS2_fjLj768ELj1ELj4ELj1ELj16ENS_18Kernel_traits_baseILj768EfS2_fS2_fjLj128EEEEELb1ELb0ELb0ELb0EEEvNS_9BwdParamsE)
        .other          _ZN10layer_norm13ln_bwd_kernelINS_13Kernel_traitsIf6__halffS2_fjLj768ELj1ELj4ELj1ELj16ENS_18Kernel_traits_baseILj768EfS2_fS2_fjLj128EEEEELb1ELb0ELb0ELb0EEEvNS_9BwdParamsE,@"STO_CUDA_ENTRY STV_DEFAULT"
_ZN10layer_norm13ln_bwd_kernelINS_13Kernel_traitsIf6__halffS2_fjLj768ELj1ELj4ELj1ELj16ENS_18Kernel_traits_baseILj768EfS2_fS2_fjLj128EEEEELb1ELb0ELb0ELb0EEEvNS_9BwdParamsE:
.text._ZN10layer_norm13ln_bwd_kernelINS_13Kernel_traitsIf6__halffS2_fjLj768ELj1ELj4ELj1ELj16ENS_18Kernel_traits_baseILj768EfS2_fS2_fjLj128EEEEELb1ELb0ELb0ELb0EEEvNS_9BwdParamsE:
        /* <DEDUP_REMOVED lines=58> */
.L_x_7298:
        /* <DEDUP_REMOVED lines=105> */
.L_x_7285:
[----:B-1----:R-:W-:Y:S05]  /*0a30*/  BSYNC B1 ;  /* 0x0000000000017941 */ /* 0x002fea0003800000 */
.L_x_7284:
        /* <DEDUP_REMOVED lines=83> */
.L_x_7287:
[----:B------:R-:W-:Y:S05]  /*0f70*/  BSYNC B1 ;  /* 0x0000000000017941 */ /* 0x000fea0003800000 */
.L_x_7286:
        /* <DEDUP_REMOVED lines=82> */
.L_x_7289:
[----:B------:R-:W-:Y:S05]  /*14a0*/  BSYNC B1 ;  /* 0x0000000000017941 */ /* 0x000fea0003800000 */
.L_x_7288:
[----:B-----5:R-:W-:Y:S01]  /*14b0*/  @P0 HADD2.F32 R127, -RZ, R169.H0_H0 ;  /* 0x200000a9ff7f0230 */ /* 0x020fe20000004100 */
[----:B------:R-:W-:Y:S05]  /*14c0*/  BRA.DIV ~URZ, `(.L_x_7290) ;  /* 0x00001f127f007947 */ /* 0x000fea000b800000 */
[----:B------:R0:W1:Y:S02]  /*14d0*/  SHFL.BFLY PT, R110, R177, 0x1, 0x1f ;  /* 0x0c201f00b16e7f89 */ /* 0x00006400000e0000 */
.L_x_7299:
        /* <DEDUP_REMOVED lines=18> */
.L_x_7300:
        /* <DEDUP_REMOVED lines=96> */
.L_x_7293:
[----:B------:R-:W-:Y:S05]  /*1c00*/  BSYNC B1 ;  /* 0x0000000000017941 */ /* 0x000fea0003800000 */
.L_x_7292:
        /* <DEDUP_REMOVED lines=91> */
.L_x_7295:
[----:B------:R-:W-:Y:S05]  /*21c0*/  BSYNC B1 ;  /* 0x0000000000017941 */ /* 0x000fea0003800000 */
.L_x_7294:
        /* <DEDUP_REMOVED lines=90> */
.L_x_7297:
[----:B------:R-:W-:Y:S05]  /*2770*/  BSYNC B1 ;  /* 0x0000000000017941 */ /* 0x000fea0003800000 */
.L_x_7296:
[----:B01----:R-:W-:-:S04]  /*2780*/  MOV R109, c[0x0][0x160] ;  /* 0x00005800006d7a02 */ /* 0x003fc80000000f00 */
[----:B------:R-:W-:-:S04]  /*2790*/  LEA R124, R109, R124, 0x2 ;  /* 0x0000007c6d7c7211 */ /* 0x000fc800078e10ff */
[----:B------:R-:W-:-:S13]  /*27a0*/  ISETP.GE.AND P0, PT, R124, c[0x0][0x164], PT ;  /* 0x000059007c007a0c */ /* 0x000fda0003f06270 */
[----:B------:R-:W-:Y:S01]  /*27b0*/  @P0 CALL.REL.NOINC `(.L_x_7283) ;  /* 0x0000001000000944 */ /* 0x000fe20003c00000 */
[----:B------:R-:W-:Y:S05]  /*27c0*/  BRA `(.L_x_7298) ;  /* 0xffffdbd000007947 */ /* 0x000fea000383ffff */
.L_x_7283:
[----:B0-----:R-:W-:Y:S05]  /*27d0*/  BSYNC B0 ;  /* 0x0000000000007941 */ /* 0x001fea0003800000 */
.L_x_7282:
        /* <DEDUP_REMOVED lines=192> */
.L_x_7290:
[----:B------:R-:W-:Y:S01]  /*33e0*/  HFMA2.MMA R112, -RZ, RZ, 0, 5.9604644775390625e-08 ;  /* 0x00000001ff707435 */ /* 0x000fe200000001ff */
[----:B------:R-:W-:Y:S02]  /*33f0*/  MOV R111, R177 ;  /* 0x000000b1006f7202 */ /* 0x000fe40000000f00 */
[----:B------:R-:W-:Y:S02]  /*3400*/  MOV R116, 0x1f ;  /* 0x0000001f00747802 */ /* 0x000fe40000000f00 */
[----:B------:R-:W-:-:S02]  /*3410*/  MOV R117, 0xffffffff ;  /* 0xffffffff00757802 */ /* 0x000fc40000000f00 */
[----:B------:R-:W-:Y:S02]  /*3420*/  MOV R108, 0x3440 ;  /* 0x00003440006c7802 */ /* 0x000fe40000000f00 */
[----:B------:R-:W-:Y:S05]  /*3430*/  CALL.REL.NOINC `($__internal_148_$__cuda_sm70_shflsync_bfly_p) ;  /* 0x0000046000007944 */ /* 0x000fea0003c00000 */
[----:B-1----:R-:W-:Y:S01]  /*3440*/  MOV R110, R112 ;  /* 0x00000070006e7202 */ /* 0x002fe20000000f00 */
[----:B0-----:R-:W-:Y:S05]  /*3450*/  BRA `(.L_x_7299) ;  /* 0xffffe08000007947 */ /* 0x001fea000383ffff */
.L_x_7291:
[----:B------:R-:W-:Y:S01]  /*3460*/  HFMA2.MMA R112, -RZ, RZ, 0, 5.9604644775390625e-08 ;  /* 0x00000001ff707435 */ /* 0x000fe200000001ff */
[----:B------:R-:W-:Y:S02]  /*3470*/  MOV R111, R179 ;  /* 0x000000b3006f7202 */ /* 0x000fe40000000f00 */
[----:B------:R-:W-:Y:S02]  /*3480*/  MOV R116, 0x1f ;  /* 0x0000001f00747802 */ /* 0x000fe40000000f00 */
[----:B------:R-:W-:Y:S02]  /*3490*/  MOV R117, 0xffffffff ;  /* 0xffffffff00757802 */ /* 0x000fe40000000f00 */
[----:B------:R-:W-:Y:S02]  /*34a0*/  MOV R108, 0x34c0 ;  /* 0x000034c0006c7802 */ /* 0x000fe40000000f00 */
[----:B01----:R-:W-:Y:S05]  /*34b0*/  CALL.REL.NOINC `($__internal_148_$__cuda_sm70_shflsync_bfly_p) ;  /* 0x000003e000007944 */ /* 0x003fea0003c00000 */
[----:B------:R-:W-:Y:S01]  /*34c0*/  FADD.FTZ R177, R110, R177 ;  /* 0x000000b16eb17221 */ /* 0x000fe20000010000 */
[----:B0-----:R-:W-:Y:S01]  /*34d0*/  MOV R116, 0x1f ;  /* 0x0000001f00747802 */ /* 0x001fe20000000f00 */
[----:B-1----:R-:W-:Y:S01]  /*34e0*/  FADD.FTZ R179, R179, R112 ;  /* 0x00000070b3b37221 */ /* 0x002fe20000010000 */
[----:B------:R-:W-:Y:S01]  /*34f0*/  HFMA2.MMA R112, -RZ, RZ, 0, 1.1920928955078125e-07 ;  /* 0x00000002ff707435 */ /* 0x000fe200000001ff */
[----:B------:R-:W-:-:S02]  /*3500*/  MOV R117, 0xffffffff ;  /* 0xffffffff00757802 */ /* 0x000fc40000000f00 */
[----:B------:R-:W-:Y:S02]  /*3510*/  MOV R111, R177 ;  /* 0x000000b1006f7202 */ /* 0x000fe40000000f00 */
[----:B------:R-:W-:Y:S02]  /*3520*/  MOV R108, 0x3540 ;  /* 0x00003540006c7802 */ /* 0x000fe40000000f00 */
[----:B------:R-:W-:Y:S05]  /*3530*/  CALL.REL.NOINC `($__internal_148_$__cuda_sm70_shflsync_bfly_p) ;  /* 0x0000036000007944 */ /* 0x000fea0003c00000 */
[----:B-1----:R-:W-:Y:S01]  /*3540*/  MOV R110, R112 ;  /* 0x00000070006e7202 */ /* 0x002fe20000000f00 */
[----:B------:R-:W-:Y:S01]  /*3550*/  HFMA2.MMA R112, -RZ, RZ, 0, 1.1920928955078125e-07 ;  /* 0x00000002ff707435 */ /* 0x000fe200000001ff */
[----:B0-----:R-:W-:Y:S02]  /*3560*/  MOV R111, R179 ;  /* 0x000000b3006f7202 */ /* 0x001fe40000000f00 */
[----:B------:R-:W-:Y:S02]  /*3570*/  MOV R116, 0x1f ;  /* 0x0000001f00747802 */ /* 0x000fe40000000f00 */
[----:B------:R-:W-:Y:S02]  /*3580*/  MOV R117, 0xffffffff ;  /* 0xffffffff00757802 */ /* 0x000fe40000000f00 */
[----:B------:R-:W-:-:S02]  /*3590*/  MOV R108, 0x35b0 ;  /* 0x000035b0006c7802 */ /* 0x000fc40000000f00 */
[----:B------:R-:W-:Y:S05]  /*35a0*/  CALL.REL.NOINC `($__internal_148_$__cuda_sm70_shflsync_bfly_p) ;  /* 0x000002f000007944 */ /* 0x000fea0003c00000 */
[----:B------:R-:W-:Y:S01]  /*35b0*/  FADD.FTZ R177, R110, R177 ;  /* 0x000000b16eb17221 */ /* 0x000fe20000010000 */
[----:B0-----:R-:W-:Y:S01]  /*35c0*/  MOV R116, 0x1f ;  /* 0x0000001f00747802 */ /* 0x001fe20000000f00 */
[----:B-1----:R-:W-:Y:S01]  /*35d0*/  FADD.FTZ R179, R179, R112 ;  /* 0x00000070b3b37221 */ /* 0x002fe20000010000 */
[----:B------:R-:W-:Y:S01]  /*35e0*/  HFMA2.MMA R112, -RZ, RZ, 0, 2.384185791015625e-07 ;  /* 0x00000004ff707435 */ /* 0x000fe200000001ff */
[----:B------:R-:W-:-:S02]  /*35f0*/  MOV R117, 0xffffffff ;  /* 0xffffffff00757802 */ /* 0x000fc40000000f00 */
[----:B------:R-:W-:Y:S02]  /*3600*/  MOV R111, R177 ;  /* 0x000000b1006f7202 */ /* 0x000fe40000000f00 */
[----:B------:R-:W-:Y:S02]  /*3610*/  MOV R108, 0x3630 ;  /* 0x00003630006c7802 */ /* 0x000fe40000000f00 */
[----:B------:R-:W-:Y:S05]  /*3620*/  CALL.REL.NOINC `($__internal_148_$__cuda_sm70_shflsync_bfly_p) ;  /* 0x0000027000007944 */ /* 0x000fea0003c00000 */
[----:B-1----:R-:W-:Y:S01]  /*3630*/  MOV R110, R112 ;  /* 0x00000070006e7202 */ /* 0x002fe20000000f00 */
[----:B------:R-:W-:Y:S01]  /*3640*/  HFMA2.MMA R112, -RZ, RZ, 0, 2.384185791015625e-07 ;  /* 0x00000004ff707435 */ /* 0x000fe200000001ff */
        /* <DEDUP_REMOVED lines=8> */
[----:B------:R-:W-:Y:S01]  /*36d0*/  HFMA2.MMA R112, -RZ, RZ, 0, 4.76837158203125e-07 ;  /* 0x00000008ff707435 */ /* 0x000fe200000001ff */
[----:B------:R-:W-:-:S02]  /*36e0*/  MOV R117, 0xffffffff ;  /* 0xffffffff00757802 */ /* 0x000fc40000000f00 */
[----:B------:R-:W-:Y:S02]  /*36f0*/  MOV R111, R113 ;  /* 0x00000071006f7202 */ /* 0x000fe40000000f00 */
[----:B------:R-:W-:Y:S02]  /*3700*/  MOV R108, 0x3720 ;  /* 0x00003720006c7802 */ /* 0x000fe40000000f00 */
[----:B------:R-:W-:Y:S05]  /*3710*/  CALL.REL.NOINC `($__internal_148_$__cuda_sm70_shflsync_bfly_p) ;  /* 0x0000018000007944 */ /* 0x000fea0003c00000 */
[----:B-1----:R-:W-:Y:S01]  /*3720*/  MOV R110, R112 ;  /* 0x00000070006e7202 */ /* 0x002fe20000000f00 */
[----:B------:R-:W-:Y:S01]  /*3730*/  HFMA2.MMA R112, -RZ, RZ, 0, 4.76837158203125e-07 ;  /* 0x00000008ff707435 */ /* 0x000fe200000001ff */
        /* <DEDUP_REMOVED lines=8> */
[----:B------:R-:W-:Y:S01]  /*37c0*/  HFMA2.MMA R112, -RZ, RZ, 0, 9.5367431640625e-07 ;  /* 0x00000010ff707435 */ /* 0x000fe200000001ff */
[----:B------:R-:W-:-:S02]  /*37d0*/  MOV R117, 0xffffffff ;  /* 0xffffffff00757802 */ /* 0x000fc40000000f00 */
[----:B------:R-:W-:Y:S02]  /*37e0*/  MOV R111, R113 ;  /* 0x00000071006f7202 */ /* 0x000fe40000000f00 */
[----:B------:R-:W-:Y:S02]  /*37f0*/  MOV R108, 0x3810 ;  /* 0x00003810006c7802 */ /* 0x000fe40000000f00 */
[----:B------:R-:W-:Y:S05]  /*3800*/  CALL.REL.NOINC `($__internal_148_$__cuda_sm70_shflsync_bfly_p) ;  /* 0x0000009000007944 */ /* 0x000fea0003c00000 */
[----:B-1----:R-:W-:Y:S01]  /*3810*/  MOV R114, R112 ;  /* 0x0000007000727202 */ /* 0x002fe20000000f00 */
[----:B------:R-:W-:Y:S01]  /*3820*/  HFMA2.MMA R112, -RZ, RZ, 0, 9.5367431640625e-07 ;  /* 0x00000010ff707435 */ /* 0x000fe200000001ff */
[----:B0-----:R-:W-:Y:S02]  /*3830*/  MOV R111, R115 ;  /* 0x00000073006f7202 */ /* 0x001fe40000000f00 */
[----:B------:R-:W-:Y:S02]  /*3840*/  MOV R116, 0x1f ;  /* 0x0000001f00747802 */ /* 0x000fe40000000f00 */
[----:B------:R-:W-:Y:S02]  /*3850*/  MOV R117, 0xffffffff ;  /* 0xffffffff00757802 */ /* 0x000fe40000000f00 */
[----:B------:R-:W-:-:S02]  /*3860*/  MOV R108, 0x3880 ;  /* 0x00003880006c7802 */ /* 0x000fc40000000f00 */
[----:B------:R-:W-:Y:S05]  /*3870*/  CALL.REL.NOINC `($__internal_148_$__cuda_sm70_shflsync_bfly_p) ;  /* 0x0000002000007944 */ /* 0x000fea0003c00000 */
[----:B-1----:R-:W-:Y:S01]  /*3880*/  MOV R108, R112 ;  /* 0x00000070006c7202 */ /* 0x002fe20000000f00 */
[----:B0-----:R-:W-:Y:S05]  /*3890*/  BRA `(.L_x_7300) ;  /* 0xffffdd6000007947 */ /* 0x001fea000383ffff */
        .weak           $__internal_148_$__cuda_sm70_shflsync_bfly_p
        .type           $__internal_148_$__cuda_sm70_shflsync_bfly_p,@function
        .size           $__internal_148_$__cuda_sm70_shflsync_bfly_p,(.L_x_9878 - $__internal_148_$__cuda_sm70_shflsync_bfly_p)
$__internal_148_$__cuda_sm70_shflsync_bfly_p:
[----:B------:R-:W-:Y:S01]  /*38a0*/  HFMA2.MMA R109, -RZ, RZ, 0, 0 ;  /* 0x00000000ff6d7435 */ /* 0x000fe200000001ff */
[----:B------:R-:W-:Y:S04]  /*38b0*/  WARPSYNC R117 ;  /* 0x0000007500007348 */ /* 0x000fe80003800000 */
[----:B------:R0:W1:Y:S01]  /*38c0*/  SHFL.BFLY PT, R112, R111, R112, R116 ;  /* 0x0c0000706f707389 */ /* 0x00006200000e0074 */
[----:B------:R-:W-:Y:S05]  /*38d0*/  RET.REL.NODEC R108 `(_ZN10layer_norm13ln_bwd_kernelINS_13Kernel_traitsIf6__halffS2_fjLj768ELj1ELj4ELj1ELj16ENS_18Kernel_traits_baseILj768EfS2_fS2_fjLj128EEEEELb1ELb0ELb0ELb0EEEvNS_9BwdParamsE) ;  /* 0xffffc7206c007950 */ /* 0x000fea0003c3ffff */
.L_x_7301:
        /* <DEDUP_REMOVED lines=10> */
.L_x_9878:


//--------------------- .text._ZN10layer_norm13ln_bwd_kernelINS_13Kernel_traitsIf6__halffS2_fjLj768ELj1ELj4ELj1ELj16ENS_18Kernel_traits_baseILj768EfS2_fS2_fjLj128EEEEELb1ELb0ELb0ELb1EEEvNS_9BwdParamsE --------------------------
	.section	.text._ZN10layer_norm13ln_bwd_kernelINS_13Kernel_traitsIf6__halffS2_fjLj768ELj1ELj4ELj1ELj16ENS_18Kernel_traits_baseILj768EfS2_fS2_fjLj128EEEEELb1ELb0ELb0ELb1EEEvNS_9BwdParamsE,"ax",@progbits
	.sectioninfo	@"SHI_REGISTERS=200"
	.align	128
        .global         _ZN10layer_norm13ln_bwd_kernelINS_13Kernel_traitsIf6__halffS2_fjLj768ELj1ELj4ELj1ELj16ENS_18Kernel_traits_baseILj768EfS2_fS2_fjLj128EEEEELb1ELb0ELb0ELb1EEEvNS_9BwdParamsE
        .type           _ZN10layer_norm13ln_bwd_kernelINS_13Kernel_traitsIf6__halffS2_fjLj768ELj1ELj4ELj1ELj16ENS_18Kernel_traits_baseILj768EfS2_fS2_fjLj128EEEEELb1ELb0ELb0ELb1EEEvNS_9BwdParamsE,@function
        .size           _ZN10layer_norm13ln_bwd_kernelINS_13Kernel_traitsIf6__halffS2_fjLj768ELj1ELj4ELj1ELj16ENS_18Kernel_traits_baseILj768EfS2_fS2_fjLj128EEEEELb1ELb0ELb0ELb1EEEvNS_9BwdParamsE,(.L_x_9879 - _ZN10layer_norm13ln_bwd_kernelINS_13Kernel_traitsIf6__halffS2_fjLj768ELj1ELj4ELj1ELj16ENS_18Kernel_traits_baseILj768EfS2_fS2_fjLj128EEEEELb1ELb0ELb0ELb1EEEvNS_9BwdParamsE)
        .other          _ZN10layer_norm13ln_bwd_kernelINS_13Kernel_traitsIf6__halffS2_fjLj768ELj1ELj4ELj1ELj16ENS_18Kernel_traits_baseILj768EfS2_fS2_fjLj128EEEEELb1ELb0ELb0ELb1EEEvNS_9BwdParamsE,@"STO_CUDA_ENTRY STV_DEFAULT"
_ZN10layer_norm13ln_bwd_kernelINS_13Kernel_traitsIf6__halffS2_fjLj768ELj1ELj4ELj1ELj16ENS_18Kernel_traits_baseILj768EfS2_fS2_fjLj128EEEEELb1ELb0ELb0ELb1EEEvNS_9BwdParamsE:
.text._ZN10layer_norm13ln_bwd_kernelINS_13Kernel_traitsIf6__halffS2_fjLj768ELj1ELj4ELj1ELj16ENS_18Kernel_traits_baseILj768EfS2_fS2_fjLj128EEEEELb1ELb0ELb0ELb1EEEvNS_9BwdParamsE:
        /* <DEDUP_REMOVED lines=34> */
.L_x_7303:
        /* <DEDUP_REMOVED lines=37> */
.L_x_7309:
[----:B------:R-:W-:Y:S01]  /*0470*/  IMAD R2, R149, c[0x0][0x168], RZ ;  /* 0x00005a0095027a24 */ /* 0x000fe200078e02ff */
[----:B------:R-:W-:-:S02]  /*0480*/  ISETP.NE.U32.AND P0, PT, RZ, c[0x0][0x1c0], PT ;  /* 0x00007000ff007a0c */ /* 0x000fc40003f05070 */
[----:B------:R-:W-:Y:S02]  /*0490*/  MOV R154, 0x4 ;  /* 0x00000004009a7802 */ /* 0x000fe40000000f00 */
[----:B------:R-:W-:Y:S02]  /*04a0*/  ISETP.NE.AND.EX P0, PT, RZ, c[0x0][0x1c4], PT, P0 ;  /* 0x00007100ff007a0c */ /* 0x000fe40003f05300 */
[----:B------:R-:W-:Y:S02]  /*04b0*/  SHF.R.S32.HI R3, RZ, 0x1f, R2 ;  /* 0x0000001fff037819 */ /* 0x000fe40000011402 */
[----:B------:R-:W-:Y:S02]  /*04c0*/  LOP3.LUT R61, R0, 0x1f, RZ, 0xc0, !PT ;  /* 0x0000001f003d7812 */ /* 0x000fe400078ec0ff */
[----:B------:R-:W-:Y:S01]  /*04d0*/  LEA.HI R152, R3, R2, RZ, 0x3 ;  /* 0x0000000203987211 */ /* 0x000fe200078f18ff */
[----:B------:R-:W-:Y:S01]  /*04e0*/  IMAD.WIDE R2, R149, R154, c[0x0][0x1a0] ;  /* 0x0000680095027625 */ /* 0x000fe200078e029a */
[----:B------:R-:W-:-:S02]  /*04f0*/  MOV R159, 0x20 ;  /* 0x00000020009f7802 */ /* 0x000fc40000000f00 */
[----:B------:R-:W-:Y:S02]  /*0500*/  LEA.HI.SX32 R152, R152, R61, 0x1d ;  /* 0x0000003d98987211 */ /* 0x000fe400078feaff */
[----:B------:R-:W-:Y:S01]  /*0510*/  MOV R89, 0x10 ;  /* 0x0000001000597802 */ /* 0x000fe20000000f00 */
[----:B------:R0:W2:Y:S01]  /*0520*/  LDG.E R163, [R2.64] ;  /* 0x0000000402a37981 */ /* 0x0000a2000c1e1900 */
[----:B------:R-:W-:Y:S01]  /*0530*/  SHF.R.S32.HI R60, RZ, 0x1f, R149 ;  /* 0x0000001fff3c7819 */ /* 0x000fe20000011495 */
[C---:B------:R-:W-:Y:S01]  /*0540*/  IMAD.WIDE.U32 R92, R152.reuse, R159, c[0x0][0x188] ;  /* 0x00006200985c7625 */ /* 0x040fe200078e009f */
[C---:B------:R-:W-:Y:S02]  /*0550*/  @P0 LEA R80, P1, R149.reuse, c[0x0][0x1c0], 0x1 ;  /* 0x0000700095500a11 */ /* 0x040fe400078208ff */
[C---:B------:R-:W-:Y:S01]  /*0560*/  IADD3 R151, R152.reuse, 0x20, RZ ;  /* 0x0000002098977810 */ /* 0x040fe20007ffe0ff */
[C---:B------:R-:W-:Y:S01]  /*0570*/  IMAD.WIDE.U32 R64, R152.reuse, R89, c[0x0][0x208] ;  /* 0x0000820098407625 */ /* 0x040fe200078e0059 */
[C---:B------:R-:W-:Y:S01]  /*0580*/  @P0 LEA.HI.X R81, R149.reuse, c[0x0][0x1c4], R60, 0x1, P1 ;  /* 0x0000710095510a11 */ /* 0x040fe200008f0c3c */
[----:B------:R1:W3:Y:S01]  /*0590*/  LDG.E.128 R68, [R92.64+0x10] ;  /* 0x000010045c447981 */ /* 0x0002e2000c1e1d00 */
[----:B------:R-:W-:Y:S01]  /*05a0*/  IADD3 R150, R152, 0x40, RZ ;  /* 0x0000004098967810 */ /* 0x000fe20007ffe0ff */
[----:B------:R-:W-:-:S02]  /*05b0*/  IMAD.WIDE R154, R149, R154, c[0x0][0x1a8] ;  /* 0x00006a00959a7625 */ /* 0x000fc400078e029a */
[----:B------:R1:W4:Y:S02]  /*05c0*/  LDG.E.128 R60, [R92.64] ;  /* 0x000000045c3c7981 */ /* 0x000324000c1e1d00 */
[CC--:B------:R-:W-:Y:S02]  /*05d0*/  IMAD.WIDE.U32 R96, R151.reuse, R159.reuse, c[0x0][0x188] ;  /* 0x0000620097607625 */ /* 0x0c0fe400078e009f */
[----:B------:R-:W3:Y:S02]  /*05e0*/  LDG.E.128 R64, [R64.64] ;  /* 0x0000000440407981 */ /* 0x000ee4000c1e1d00 */
[----:B------:R-:W-:Y:S02]  /*05f0*/  IMAD.WIDE.U32 R98, R150, R159, c[0x0][0x188] ;  /* 0x0000620096627625 */ /* 0x000fe400078e009f */
[----:B------:R0:W3:Y:S02]  /*0600*/  LDG.E.128 R72, [R96.64] ;  /* 0x0000000460487981 */ /* 0x0000e4000c1e1d00 */
[----:B------:R-:W-:-:S02]  /*0610*/  IMAD.WIDE.U32 R76, R151, R89, c[0x0][0x208] ;  /* 0x00008200974c7625 */ /* 0x000fc400078e0059 */
[----:B------:R0:W3:Y:S02]  /*0620*/  LDG.E R154, [R154.64] ;  /* 0x000000049a9a7981 */ /* 0x0000e4000c1e1900 */
[----:B------:R-:W-:Y:S02]  /*0630*/  IMAD.WIDE.U32 R88, R150, R89, c[0x0][0x208] ;  /* 0x0000820096587625 */ /* 0x000fe400078e0059 */
[----:B------:R0:W3:Y:S04]  /*0640*/  LDG.E.128 R84, [R98.64] ;  /* 0x0000000462547981 */ /* 0x0000e8000c1e1d00 */
[----:B------:R-:W3:Y:S04]  /*0650*/  LDG.E.128 R88, [R88.64] ;  /* 0x0000000458587981 */ /* 0x000ee8000c1e1d00 */
[----:B------:R0:W3:Y:S04]  /*0660*/  @P0 LDG.E.U16 R162, [R80.64] ;  /* 0x0000000450a20981 */ /* 0x0000e8000c1e1500 */
[----:B-1----:R1:W3:Y:S04]  /*0670*/  LDG.E.128 R92, [R98.64+0x10] ;  /* 0x00001004625c7981 */ /* 0x0022e8000c1e1d00 */
[----:B------:R-:W3:Y:S04]  /*0680*/  LDG.E.128 R76, [R76.64] ;  /* 0x000000044c4c7981 */ /* 0x000ee8000c1e1d00 */
[----:B0-----:R0:W3:Y:S01]  /*0690*/  LDG.E.128 R80, [R96.64+0x10] ;  /* 0x0000100460507981 */ /* 0x0010e2000c1e1d00 */
[----:B------:R-:W-:-:S05]  /*06a0*/  MOV R161, 0x8 ;  /* 0x0000000800a17802 */ /* 0x000fca0000000f00 */
[----:B-1----:R-:W-:-:S04]  /*06b0*/  IMAD.WIDE.U32 R98, R152, R161, c[0x0][0x190] ;  /* 0x0000640098627625 */ /* 0x002fc800078e00a1 */
[----:B0-----:R-:W-:Y:S02]  /*06c0*/  IMAD.WIDE.U32 R96, R151, R161, c[0x0][0x190] ;  /* 0x0000640097607625 */ /* 0x001fe400078e00a1 */
[----:B-----5:R-:W5:Y:S04]  /*06d0*/  LDG.E.64 R98, [R98.64] ;  /* 0x0000000462627981 */ /* 0x020f68000c1e1b00 */
        /* <DEDUP_REMOVED lines=13> */
[----:B------:R-:W-:Y:S01]  /*07b0*/  IMAD.WIDE.U32 R160, R150, R161, c[0x0][0x190] ;  /* 0x0000640096a07625 */ /* 0x000fe200078e00a1 */
[----:B------:R-:W-:-:S04]  /*07c0*/  MOV R153, 0x3f800000 ;  /* 0x3f80000000997802 */ /* 0x000fc80000000f00 */
[----:B0-----:R0:W5:Y:S01]  /*07d0*/  LDG.E.64 R2, [R160.64] ;  /* 0x00000004a0027981 */ /* 0x001162000c1e1b00 */
[----:B--2---:R-:W-:-:S05]  /*07e0*/  FSEL R192, R163, RZ, !P1 ;  /* 0x000000ffa3c07208 */ /* 0x004fca0004800000 */
[C---:B----4-:R-:W-:Y:S02]  /*07f0*/  FADD.FTZ R157, -R192.reuse, R61 ;  /* 0x0000003dc09d7221 */ /* 0x050fe40000010100 */
[C---:B------:R-:W-:Y:S01]  /*0800*/  FADD.FTZ R155, -R192.reuse, R60 ;  /* 0x0000003cc09b7221 */ /* 0x040fe20000010100 */
[--C-:B---3--:R-:W-:Y:S01]  /*0810*/  HADD2.F32 R61, -RZ, R64.reuse.H0_H0 ;  /* 0x20000040ff3d7230 */ /* 0x108fe20000004100 */
[C---:B------:R-:W-:Y:S01]  /*0820*/  FADD.FTZ R163, -R192.reuse, R62 ;  /* 0x0000003ec0a37221 */ /* 0x040fe20000010100 */
[----:B------:R-:W-:Y:S01]  /*0830*/  HADD2.F32 R156, -RZ, R64.H1_H1 ;  /* 0x30000040ff9c7230 */ /* 0x000fe20000004100 */
[----:B------:R-:W-:Y:S02]  /*0840*/  FADD.FTZ R171, -R192, R73 ;  /* 0x00000049c0ab7221 */ /* 0x000fe40000010100 */
[----:B------:R-:W-:Y:S02]  /*0850*/  FMUL.FTZ R73, R24, R61 ;  /* 0x0000003d18497220 */ /* 0x000fe40000410000 */
[----:B------:R-:W-:Y:S01]  /*0860*/  FMUL.FTZ R62, R154, R155 ;  /* 0x0000009b9a3e7220 */ /* 0x000fe20000410000 */
[--C-:B-1----:R-:W-:Y:S01]  /*0870*/  HADD2.F32 R158, -RZ, R65.reuse.H0_H0 ;  /* 0x20000041ff9e7230 */ /* 0x102fe20000004100 */
[----:B------:R-:W-:Y:S01]  /*0880*/  FADD.FTZ R165, -R192, R70 ;  /* 0x00000046c0a57221 */ /* 0x000fe20000010100 */
[----:B------:R-:W-:Y:S01]  /*0890*/  HADD2.F32 R159, -RZ, R65.H1_H1 ;  /* 0x30000041ff9f7230 */ /* 0x000fe20000004100 */
[----:B------:R-:W-:-:S02]  /*08a0*/  FADD.FTZ R123, R61, R123 ;  /* 0x0000007b3d7b7221 */ /* 0x000fc40000010000 */
[----:B------:R-:W-:Y:S02]  /*08b0*/  FFMA.FTZ R147, R62, R61, R147 ;  /* 0x0000003d3e937223 */ /* 0x000fe40000010093 */
[----:B------:R-:W-:Y:S02]  /*08c0*/  FADD.FTZ R187, -R192, R85 ;  /* 0x00000055c0bb7221 */ /* 0x000fe40000010100 */
[----:B------:R-:W-:Y:S02]  /*08d0*/  FMUL.FTZ R70, R25, R156 ;  /* 0x0000009c19467220 */ /* 0x000fe40000410000 */
[----:B------:R-:W-:Y:S02]  /*08e0*/  FADD.FTZ R61, RZ, R73 ;  /* 0x00000049ff3d7221 */ /* 0x000fe40000010000 */
[----:B------:R-:W-:Y:S02]  /*08f0*/  FMUL.FTZ R65, R154, R157 ;  /* 0x0000009d9a417220 */ /* 0x000fe40000410000 */
[----:B------:R-:W-:Y:S01]  /*0900*/  FFMA.FTZ R85, R62, R73, RZ ;  /* 0x000000493e557223 */ /* 0x000fe200000100ff */
[--C-:B------:R-:W-:Y:S01]  /*0910*/  HADD2.F32 R182, -RZ, R88.reuse.H0_H0 ;  /* 0x20000058ffb67230 */ /* 0x100fe20000004100 */
[----:B------:R-:W-:Y:S01]  /*0920*/  FADD.FTZ R175, -R192, R75 ;  /* 0x0000004bc0af7221 */ /* 0x000fe20000010100 */
[----:B------:R-:W-:Y:S01]  /*0930*/  HADD2.F32 R184, -RZ, R88.H1_H1 ;  /* 0x30000058ffb87230 */ /* 0x000fe20000004100 */
[----:B------:R-:W-:Y:S01]  /*0940*/  FMUL.FTZ R75, R26, R158 ;  /* 0x0000009e1a4b7220 */ /* 0x000fe20000410000 */
[----:B------:R-:W-:Y:S01]  /*0950*/  @P0 HADD2.F32 R153, -RZ, R162.H0_H0 ;  /* 0x200000a2ff990230 */ /* 0x000fe20000004100 */
[----:B------:R-:W-:Y:S01]  /*0960*/  FADD.FTZ R88, R61, R70 ;  /* 0x000000463d587221 */ /* 0x000fe20000010000 */
[--C-:B------:R-:W-:Y:S01]  /*0970*/  HADD2.F32 R162, -RZ, R67.reuse.H0_H0 ;  /* 0x20000043ffa27230 */ /* 0x100fe20000004100 */
[----:B------:R-:W-:Y:S01]  /*0980*/  FADD.FTZ R63, -R192, R63 ;  /* 0x0000003fc03f7221 */ /* 0x000fe20000010100 */
[----:B------:R-:W-:Y:S01]  /*0990*/  HADD2.F32 R166, -RZ, R67.H1_H1 ;  /* 0x30000043ffa67230 */ /* 0x000fe20000004100 */
[----:B------:R-:W-:-:S02]  /*09a0*/  FMUL.FTZ R64, R154, R163 ;  /* 0x000000a39a407220 */ /* 0x000fc40000410000 */
[----:B------:R-:W-:Y:S01]  /*09b0*/  FFMA.FTZ R61, R65, R70, R85 ;  /* 0x00000046413d7223 */ /* 0x000fe20000010055 */
[----:B0-----:R-:W-:Y:S01]  /*09c0*/  HADD2.F32 R160, -RZ, R66.H0_H0 ;  /* 0x20000042ffa07230 */ /* 0x001fe20000004100 */
[C---:B------:R-:W-:Y:S02]  /*09d0*/  FADD.FTZ R67, -R192.reuse, R68 ;  /* 0x00000044c0437221 */ /* 0x040fe40000010100 */
[----:B------:R-:W-:Y:S02]  /*09e0*/  FADD.FTZ R195, -R192, R93 ;  /* 0x0000005dc0c37221 */ /* 0x000fe40000010100 */
[----:B------:R-:W-:Y:S02]  /*09f0*/  FMUL.FTZ R68, R27, R159 ;  /* 0x0000009f1b447220 */ /* 0x000fe40000410000 */
[----:B------:R-:W-:Y:S02]  /*0a00*/  FADD.FTZ R93, R88, R75 ;  /* 0x0000004b585d7221 */ /* 0x000fe40000010000 */
[----:B------:R-:W-:-:S02]  /*0a10*/  FMUL.FTZ R63, R154, R63 ;  /* 0x0000003f9a3f7220 */ /* 0x000fc40000410000 */
[----:B------:R-:W-:Y:S01]  /*0a20*/  FFMA.FTZ R61, R64, R75, R61 ;  /* 0x0000004b403d7223 */ /* 0x000fe2000001003d */
[----:B------:R-:W-:Y:S01]  /*0a30*/  HADD2.F32 R161, -RZ, R66.H1_H1 ;  /* 0x30000042ffa17230 */ /* 0x000fe20000004100 */
[C---:B------:R-:W-:Y:S02]  /*0a40*/  FADD.FTZ R167, -R192.reuse, R71 ;  /* 0x00000047c0a77221 */ /* 0x040fe40000010100 */
[----:B------:R-:W-:Y:S02]  /*0a50*/  FADD.FTZ R193, -R192, R92 ;  /* 0x0000005cc0c17221 */ /* 0x000fe40000010100 */
[----:B------:R-:W-:Y:S02]  /*0a60*/  FMUL.FTZ R71, R20, R160 ;  /* 0x000000a014477220 */ /* 0x000fe40000410000 */
[----:B------:R-:W-:Y:S02]  /*0a70*/  FADD.FTZ R92, R93, R68 ;  /* 0x000000445d5c7221 */ /* 0x000fe40000010000 */
[----:B------:R-:W-:-:S02]  /*0a80*/  FADD.FTZ R69, -R192, R69 ;  /* 0x00000045c0457221 */ /* 0x000fc40000010100 */
[----:B------:R-:W-:Y:S02]  /*0a90*/  FMUL.FTZ R66, R154, R67 ;  /* 0x000000439a427220 */ /* 0x000fe40000410000 */
[----:B------:R-:W-:Y:S02]  /*0aa0*/  FFMA.FTZ R61, R63, R68, R61 ;  /* 0x000000443f3d7223 */ /* 0x000fe4000001003d */
[----:B------:R-:W-:Y:S02]  /*0ab0*/  FADD.FTZ R173, -R192, R74 ;  /* 0x0000004ac0ad7221 */ /* 0x000fe40000010100 */
[----:B------:R-:W-:Y:S02]  /*0ac0*/  FMUL.FTZ R74, R21, R161 ;  /* 0x000000a1154a7220 */ /* 0x000fe40000410000 */
[----:B------:R-:W-:Y:S02]  /*0ad0*/  FADD.FTZ R155, R92, R71 ;  /* 0x000000475c9b7221 */ /* 0x000fe40000010000 */
[----:B------:R-:W-:-:S02]  /*0ae0*/  FMUL.FTZ R69, R154, R69 ;  /* 0x000000459a457220 */ /* 0x000fc40000410000 */
[----:B------:R-:W-:Y:S01]  /*0af0*/  FFMA.FTZ R61, R66, R71, R61 ;  /* 0x00000047423d7223 */ /* 0x000fe2000001003d */
[--C-:B------:R-:W-:Y:S01]  /*0b00*/  HADD2.F32 R178, -RZ, R79.reuse.H0_H0 ;  /* 0x2000004fffb27230 */ /* 0x100fe20000004100 */
[----:B------:R-:W-:Y:S01]  /*0b10*/  FADD.FTZ R169, -R192, R72 ;  /* 0x00000048c0a97221 */ /* 0x000fe20000010100 */
[----:B------:R-:W-:Y:S01]  /*0b20*/  HADD2.F32 R180, -RZ, R79.H1_H1 ;  /* 0x3000004fffb47230 */ /* 0x000fe20000004100 */
[----:B------:R-:W-:Y:S02]  /*0b30*/  FMUL.FTZ R79, R22, R162 ;  /* 0x000000a2164f7220 */ /* 0x000fe40000410000 */
[----:B------:R-:W-:Y:S02]  /*0b40*/  FADD.FTZ R92, R155, R74 ;  /* 0x0000004a9b5c7221 */ /* 0x000fe40000010000 */
[----:B------:R-:W-:Y:S02]  /*0b50*/  FMUL.FTZ R72, R154, R165 ;  /* 0x000000a59a487220 */ /* 0x000fe40000410000 */
[----:B------:R-:W-:Y:S01]  /*0b60*/  FFMA.FTZ R61, R69, R74, R61 ;  /* 0x0000004a453d7223 */ /* 0x000fe2000001003d */
[----:B------:R-:W-:Y:S01]  /*0b70*/  HADD2.F32 R168, -RZ, R76.H0_H0 ;  /* 0x2000004cffa87230 */ /* 0x000fe20000004100 */
[----:B------:R-:W-:Y:S01]  /*0b80*/  FADD.FTZ R177, -R192, R80 ;  /* 0x00000050c0b17221 */ /* 0x000fe20000010100 */
[--C-:B------:R-:W-:Y:S01]  /*0b90*/  HADD2.F32 R170, -RZ, R77.reuse.H0_H0 ;  /* 0x2000004dffaa7230 */ /* 0x100fe20000004100 */
[----:B------:R-:W-:Y:S01]  /*0ba0*/  FMUL.FTZ R80, R23, R166 ;  /* 0x000000a617507220 */ /* 0x000fe20000410000 */
[----:B------:R-:W-:Y:S01]  /*0bb0*/  HADD2.F32 R172, -RZ, R77.H1_H1 ;  /* 0x3000004dffac7230 */ /* 0x000fe20000004100 */
[----:B------:R-:W-:-:S02]  /*0bc0*/  FADD.FTZ R157, R92, R79 ;  /* 0x0000004f5c9d7221 */ /* 0x000fc40000010000 */
[----:B------:R-:W-:Y:S02]  /*0bd0*/  FMUL.FTZ R77, R154, R167 ;  /* 0x000000a79a4d7220 */ /* 0x000fe40000410000 */
[----:B------:R-:W-:Y:S01]  /*0be0*/  FFMA.FTZ R61, R72, R79, R61 ;  /* 0x0000004f483d7223 */ /* 0x000fe2000001003d */
[----:B------:R-:W-:Y:S01]  /*0bf0*/  HADD2.F32 R76, -RZ, R76.H1_H1 ;  /* 0x3000004cff4c7230 */ /* 0x000fe20000004100 */
[----:B------:R-:W-:Y:S02]  /*0c00*/  FADD.FTZ R191, -R192, R87 ;  /* 0x00000057c0bf7221 */ /* 0x000fe40000010100 */
[----:B------:R-:W-:Y:S02]  /*0c10*/  FADD.FTZ R124, R156, R124 ;  /* 0x0000007c9c7c7221 */ /* 0x000fe40000010000 */
[----:B------:R-:W-:Y:S02]  /*0c20*/  FFMA.FTZ R148, R65, R156, R148 ;  /* 0x0000009c41947223 */ /* 0x000fe40000010094 */
[----:B------:R-:W-:-:S02]  /*0c30*/  FADD.FTZ R185, -R192, R84 ;  /* 0x00000054c0b97221 */ /* 0x000fc40000010100 */
[----:B------:R-:W-:Y:S02]  /*0c40*/  FADD.FTZ R121, R158, R121 ;  /* 0x000000799e797221 */ /* 0x000fe40000010000 */
[----:B------:R-:W-:Y:S02]  /*0c50*/  FFMA.FTZ R145, R64, R158, R145 ;  /* 0x0000009e40917223 */ /* 0x000fe40000010091 */
[----:B------:R-:W-:Y:S02]  /*0c60*/  FMUL.FTZ R87, R16, R168 ;  /* 0x000000a810577220 */ /* 0x000fe40000410000 */
[----:B------:R-:W-:Y:S02]  /*0c70*/  FADD.FTZ R156, R157, R80 ;  /* 0x000000509d9c7221 */ /* 0x000fe40000010000 */
[----:B------:R-:W-:Y:S02]  /*0c80*/  FMUL.FTZ R84, R154, R169 ;  /* 0x000000a99a547220 */ /* 0x000fe40000410000 */
[----:B------:R-:W-:-:S02]  /*0c90*/  FFMA.FTZ R158, R77, R80, R61 ;  /* 0x000000504d9e7223 */ /* 0x000fc4000001003d */
[C---:B------:R-:W-:Y:S02]  /*0ca0*/  FADD.FTZ R189, -R192.reuse, R86 ;  /* 0x00000056c0bd7221 */ /* 0x040fe40000010100 */
[----:B------:R-:W-:Y:S02]  /*0cb0*/  FADD.FTZ R179, -R192, R81 ;  /* 0x00000051c0b37221 */ /* 0x000fe40000010100 */
        /* <DEDUP_REMOVED lines=16> */
[----:B------:R-:W-:-:S02]  /*0dc0*/  FMUL.FTZ R78, R19, R172 ;  /* 0x000000ac134e7220 */ /* 0x000fc40000410000 */
[----:B------:R-:W-:Y:S02]  /*0dd0*/  FMUL.FTZ R67, R154, R175 ;  /* 0x000000af9a437220 */ /* 0x000fe40000410000 */
[----:B------:R-:W-:Y:S02]  /*0de0*/  FFMA.FTZ R158, R82, R89, R158 ;  /* 0x00000059529e7223 */ /* 0x000fe4000001009e */
[----:B------:R-:W-:Y:S02]  /*0df0*/  FADD.FTZ R183, -R192, R83 ;  /* 0x00000053c0b77221 */ /* 0x000fe40000010100 */
[----:B------:R-:W-:Y:S02]  /*0e00*/  FADD.FTZ R116, R76, R116 ;  /* 0x000000744c747221 */ /* 0x000fe40000010000 */
        /* <DEDUP_REMOVED lines=8> */
[----:B------:R-:W-:Y:S01]  /*0e90*/  FFMA.FTZ R61, R76, R83, R61 ;  /* 0x000000534c3d7223 */ /* 0x000fe2000001003d */
[--C-:B------:R-:W-:Y:S01]  /*0ea0*/  HADD2.F32 R190, -RZ, R90.reuse.H0_H0 ;  /* 0x2000005affbe7230 */ /* 0x100fe20000004100 */
[----:B------:R-:W-:Y:S01]  /*0eb0*/  FMUL.FTZ R93, R14, R178 ;  /* 0x000000b20e5d7220 */ /* 0x000fe20000410000 */
[----:B------:R-:W-:Y:S01]  /*0ec0*/  HADD2.F32 R164, -RZ, R90.H1_H1 ;  /* 0x3000005affa47230 */ /* 0x000fe20000004100 */
        /* <DEDUP_REMOVED lines=11> */
[----:B------:R-:W-:Y:S02]  /*0f80*/  FADD.FTZ R197, -R192, R94 ;  /* 0x0000005ec0c57221 */ /* 0x000fe40000010100 */
        /* <DEDUP_REMOVED lines=22> */
[----:B------:R-:W-:Y:S02]  /*10f0*/  FFMA.FTZ R141, R72, R162, R141 ;  /* 0x000000a2488d7223 */ /* 0x000fe4000001008d */
[----:B------:R-:W-:Y:S02]  /*1100*/  FMUL.FTZ R165, R4, R190 ;  /* 0x000000be04a57220 */ /* 0x000fe40000410000 */
[----:B------:R-:W-:Y:S01]  /*1110*/  FADD.FTZ R168, R61, R160 ;  /* 0x000000a03da87221 */ /* 0x000fe20000010000 */
[----:B------:R-:W-:Y:S01]  /*1120*/  HADD2.F32 R60, -RZ, R91.H0_H0 ;  /* 0x2000005bff3c7230 */ /* 0x000fe20000004100 */
[----:B------:R-:W-:Y:S02]  /*1130*/  FMUL.FTZ R162, R154, R193 ;  /* 0x000000c19aa27220 */ /* 0x000fe40000410000 */
[----:B------:R-:W-:Y:S02]  /*1140*/  FFMA.FTZ R61, R159, R160, R166 ;  /* 0x000000a09f3d7223 */ /* 0x000fe400000100a6 */
        /* <DEDUP_REMOVED lines=11> */
[----:B------:R-:W-:Y:S02]  /*1200*/  FADD.FTZ R95, -R192, R95 ;  /* 0x0000005fc05f7221 */ /* 0x000fe40000010100 */
        /* <DEDUP_REMOVED lines=30> */
[----:B------:R-:W-:Y:S01]  /*13f0*/  FFMA.FTZ R171, R95, R168, R61 ;  /* 0x000000a85fab7223 */ /* 0x000fe2000001003d */
[----:B------:R-:W-:Y:S05]  /*1400*/  BRA.DIV ~URZ, `(.L_x_7306) ;  /* 0x00001da27f007947 */ /* 0x000fea000b800000 */
[----:B------:R0:W1:Y:S02]  /*1410*/  SHFL.BFLY PT, R91, R174, 0x1, 0x1f ;  /* 0x0c201f00ae5b7f89 */ /* 0x00006400000e0000 */
.L_x_7310:
        /* <DEDUP_REMOVED lines=18> */
.L_x_7311:
        /* <DEDUP_REMOVED lines=13> */
[-CC-:B------:R-:W-:Y:S01]  /*1610*/  FFMA.FTZ R64, R64, R91.reuse, R174.reuse ;  /* 0x0000005b40407223 */ /* 0x180fe200000100ae */
[----:B------:R-:W-:Y:S01]  /*1620*/  LOP3.LUT P5, RZ, R99, 0xff, RZ, 0xc0, !PT ;  /* 0x000000ff63ff7812 */ /* 0x000fe200078ac0ff */
[-C--:B------:R-:W-:Y:S01]  /*1630*/  FFMA.FTZ R61, R65, R91.reuse, R174 ;  /* 0x0000005b413d7223 */ /* 0x080fe200000100ae */
[----:B------:R-:W-:Y:S01]  /*1640*/  LOP3.LUT P6, RZ, R98, 0xff00, RZ, 0xc0, !PT ;  /* 0x0000ff0062ff7812 */ /* 0x000fe200078cc0ff */
[----:B------:R-:W-:Y:S02]  /*1650*/  FADD.FTZ R65, R73, -R62 ;  /* 0x8000003e49417221 */ /* 0x000fe40000010000 */
[----:B------:R-:W-:Y:S01]  /*1660*/  FADD.FTZ R73, R75, -R64 ;  /* 0x800000404b497221 */ /* 0x000fe20000010000 */
[----:B------:R-:W-:Y:S01]  /*1670*/  MOV R64, R96 ;  /* 0x0000006000407202 */ /* 0x000fe20000000f00 */
[----:B------:R-:W-:-:S02]  /*1680*/  FFMA.FTZ R75, R69, R91, R174 ;  /* 0x0000005b454b7223 */ /* 0x000fc400000100ae */
[----:B------:R-:W-:Y:S02]  /*1690*/  FMUL.FTZ R73, R154, R73 ;  /* 0x000000499a497220 */ /* 0x000fe40000410000 */
[-CC-:B------:R-:W-:Y:S02]  /*16a0*/  FFMA.FTZ R63, R63, R91.reuse, R174.reuse ;  /* 0x0000005b3f3f7223 */ /* 0x180fe400000100ae */
[-CC-:B------:R-:W-:Y:S02]  /*16b0*/  FFMA.FTZ R66, R66, R91.reuse, R174.reuse ;  /* 0x0000005b42427223 */ /* 0x180fe400000100ae */
[----:B------:R-:W-:Y:S02]  /*16c0*/  @P0 FADD.FTZ R73, R30, R73 ;  /* 0x000000491e490221 */ /* 0x000fe40000010000 */
[----:B------:R-:W-:Y:S02]  /*16d0*/  FFMA.FTZ R72, R72, R91, R174 ;  /* 0x0000005b48487223 */ /* 0x000fe400000100ae */
[----:B------:R-:W-:-:S02]  /*16e0*/  FADD.FTZ R75, R74, -R75 ;  /* 0x8000004b4a4b7221 */ /* 0x000fc40000010000 */
[----:B------:R-:W-:Y:S02]  /*16f0*/  FADD.FTZ R63, R68, -R63 ;  /* 0x8000003f443f7221 */ /* 0x000fe40000010000 */
[----:B------:R-:W-:Y:S02]  /*1700*/  FADD.FTZ R69, R71, -R66 ;  /* 0x8000004247457221 */ /* 0x000fe40000010000 */
[----:B------:R-:W-:Y:S02]  /*1710*/  FMUL.FTZ R62, R73, R153 ;  /* 0x00000099493e7220 */ /* 0x000fe40000410000 */
[----:B------:R-:W-:Y:S02]  /*1720*/  FADD.FTZ R71, R79, -R72 ;  /* 0x800000484f477221 */ /* 0x000fe40000010000 */
[C---:B------:R-:W-:Y:S02]  /*1730*/  FMUL.FTZ R72, R154.reuse, R75 ;  /* 0x0000004b9a487220 */ /* 0x040fe40000410000 */
[----:B------:R-:W-:-:S02]  /*1740*/  FMUL.FTZ R68, R154, R63 ;  /* 0x0000003f9a447220 */ /* 0x000fc40000410000 */
[----:B------:R-:W-:Y:S02]  /*1750*/  FMUL.FTZ R69, R154, R69 ;  /* 0x000000459a457220 */ /* 0x000fe40000410000 */
[----:B------:R-:W-:Y:S02]  /*1760*/  FADD.FTZ R61, R70, -R61 ;  /* 0x8000003d463d7221 */ /* 0x000fe40000010000 */
[----:B------:R-:W-:Y:S02]  /*1770*/  FMUL.FTZ R62, R62, c[0x0][0x1e8] ;  /* 0x00007a003e3e7a20 */ /* 0x000fe40000410000 */
[----:B------:R-:W-:Y:S02]  /*1780*/  @P0 FADD.FTZ R72, R33, R72 ;  /* 0x0000004821480221 */ /* 0x000fe40000010000 */
[----:B------:R-:W-:Y:S01]  /*1790*/  FMUL.FTZ R65, R154, R65 ;  /* 0x000000419a417220 */ /* 0x000fe20000410000 */
[----:B------:R-:W-:Y:S01]  /*17a0*/  FSEL R62, R62, RZ, P3 ;  /* 0x000000ff3e3e7208 */ /* 0x000fe20001800000 */
[----:B------:R-:W-:Y:S01]  /*17b0*/  @P0 FADD.FTZ R68, R31, R68 ;  /* 0x000000441f440221 */ /* 0x000fe20000010000 */
[----:B------:R-:W-:Y:S01]  /*17c0*/  LOP3.LUT P3, RZ, R64, 0xff, RZ, 0xc0, !PT ;  /* 0x000000ff40ff7812 */ /* 0x000fe2000786c0ff */
[----:B------:R-:W-:-:S02]  /*17d0*/  @P0 FADD.FTZ R69, R32, R69 ;  /* 0x0000004520450221 */ /* 0x000fc40000010000 */
[----:B------:R-:W-:Y:S02]  /*17e0*/  FMUL.FTZ R70, R154, R61 ;  /* 0x0000003d9a467220 */ /* 0x000fe40000410000 */
[-C--:B------:R-:W-:Y:S02]  /*17f0*/  FMUL.FTZ R66, R72, R153.reuse ;  /* 0x0000009948427220 */ /* 0x080fe40000410000 */
[----:B------:R-:W-:Y:S02]  /*1800*/  @P0 FADD.FTZ R65, R28, R65 ;  /* 0x000000411c410221 */ /* 0x000fe40000010000 */
[-C--:B------:R-:W-:Y:S02]  /*1810*/  FMUL.FTZ R63, R68, R153.reuse ;  /* 0x00000099443f7220 */ /* 0x080fe40000410000 */
[----:B------:R-:W-:Y:S02]  /*1820*/  FMUL.FTZ R64, R69, R153 ;  /* 0x0000009945407220 */ /* 0x000fe40000410000 */
[----:B------:R-:W-:-:S02]  /*1830*/  @P0 FADD.FTZ R70, R29, R70 ;  /* 0x000000461d460221 */ /* 0x000fc40000010000 */
[----:B------:R-:W-:Y:S02]  /*1840*/  FMUL.FTZ R71, R154, R71 ;  /* 0x000000479a477220 */ /* 0x000fe40000410000 */
[-CC-:B------:R-:W-:Y:S02]  /*1850*/  FFMA.FTZ R77, R77, R91.reuse, R174.reuse ;  /* 0x0000005b4d4d7223 */ /* 0x180fe400000100ae */
[-CC-:B------:R-:W-:Y:S02]  /*1860*/  FFMA.FTZ R81, R81, R91.reuse, R174.reuse ;  /* 0x0000005b51517223 */ /* 0x180fe400000100ae */
[----:B------:R-:W-:Y:S02]  /*1870*/  FFMA.FTZ R82, R82, R91, R174 ;  /* 0x0000005b52527223 */ /* 0x000fe400000100ae */
[----:B------:R-:W-:Y:S02]  /*1880*/  FMUL.FTZ R66, R66, c[0x0][0x1e8] ;  /* 0x00007a0042427a20 */ /* 0x000fe40000410000 */
[----:B------:R-:W-:-:S02]  /*1890*/  FMUL.FTZ R60, R65, R153 ;  /* 0x00000099413c7220 */ /* 0x000fc40000410000 */
[----:B------:R-:W-:Y:S01]  /*18a0*/  FMUL.FTZ R63, R63, c[0x0][0x1e8] ;  /* 0x00007a003f3f7a20 */ /* 0x000fe20000410000 */
[----:B------:R-:W-:Y:S01]  /*18b0*/  FSEL R79, R66, RZ, P1 ;  /* 0x000000ff424f7208 */ /* 0x000fe20000800000 */
[----:B------:R-:W-:Y:S01]  /*18c0*/  FMUL.FTZ R64, R64, c[0x0][0x1e8] ;  /* 0x00007a0040407a20 */ /* 0x000fe20000410000 */
[----:B------:R-:W-:Y:S01]  /*18d0*/  LOP3.LUT P1, RZ, R96, 0xff000000, RZ, 0xc0, !PT ;  /* 0xff00000060ff7812 */ /* 0x000fe2000782c0ff */
[----:B------:R-:W-:Y:S01]  /*18e0*/  FFMA.FTZ R76, R76, R91, R174 ;  /* 0x0000005b4c4c7223 */ /* 0x000fe200000100ae */
[----:B------:R-:W-:Y:S01]  /*18f0*/  FSEL R63, R63, RZ, P4 ;  /* 0x000000ff3f3f7208 */ /* 0x000fe20002000000 */
[----:B------:R-:W-:Y:S01]  /*1900*/  FMUL.FTZ R61, R70, R153 ;  /* 0x00000099463d7220 */ /* 0x000fe20000410000 */
[----:B------:R-:W-:Y:S01]  /*1910*/  FSEL R64, R64, RZ, P5 ;  /* 0x000000ff40407208 */ /* 0x000fe20002800000 */
[----:B------:R-:W-:Y:S01]  /*1920*/  @P0 FADD.FTZ R71, R34, R71 ;  /* 0x0000004722470221 */ /* 0x000fe20000010000 */
[----:B------:R-:W-:Y:S01]  /*1930*/  LOP3.LUT P4, RZ, R96, 0xff00, RZ, 0xc0, !PT ;  /* 0x0000ff0060ff7812 */ /* 0x000fe2000788c0ff */
[----:B------:R-:W-:Y:S01]  /*1940*/  FADD.FTZ R77, R80, -R77 ;  /* 0x8000004d504d7221 */ /* 0x000fe20000010000 */
[----:B------:R-:W-:Y:S01]  /*1950*/  LOP3.LUT P5, RZ, R96, 0xff0000, RZ, 0xc0, !PT ;  /* 0x00ff000060ff7812 */ /* 0x000fe200078ac0ff */
[----:B------:R-:W-:-:S02]  /*1960*/  FADD.FTZ R81, R86, -R81 ;  /* 0x8000005156517221 */ /* 0x000fc40000010000 */
[----:B------:R-:W-:Y:S02]  /*1970*/  FADD.FTZ R89, R89, -R82 ;  /* 0x8000005259597221 */ /* 0x000fe40000010000 */
[----:B------:R-:W-:Y:S02]  /*1980*/  FMUL.FTZ R60, R60, c[0x0][0x1e8] ;  /* 0x00007a003c3c7a20 */ /* 0x000fe40000410000 */
[----:B------:R-:W-:Y:S02]  /*1990*/  FADD.FTZ R83, R83, -R76 ;  /* 0x8000004c53537221 */ /* 0x000fe40000010000 */
[----:B------:R-:W-:Y:S01]  /*19a0*/  FMUL.FTZ R61, R61, c[0x0][0x1e8] ;  /* 0x00007a003d3d7a20 */ /* 0x000fe20000410000 */
[----:B------:R-:W-:Y:S01]  /*19b0*/  FSEL R60, R60, RZ, P2 ;  /* 0x000000ff3c3c7208 */ /* 0x000fe20001000000 */
[----:B------:R-:W-:Y:S01]  /*19c0*/  FFMA.FTZ R84, R84, R91, R174 ;  /* 0x0000005b54547223 */ /* 0x000fe200000100ae */
[----:B------:R-:W-:Y:S01]  /*19d0*/  LOP3.LUT P2, RZ, R99, 0xff0000, RZ, 0xc0, !PT ;  /* 0x00ff000063ff7812 */ /* 0x000fe2000784c0ff */
[----:B------:R-:W-:Y:S01]  /*19e0*/  FMUL.FTZ R66, R71, R153 ;  /* 0x0000009947427220 */ /* 0x000fe20000410000 */
[----:B------:R-:W-:Y:S01]  /*19f0*/  FSEL R61, R61, RZ, P6 ;  /* 0x000000ff3d3d7208 */ /* 0x000fe20003000000 */
[C---:B------:R-:W-:Y:S01]  /*1a00*/  FMUL.FTZ R74, R154.reuse, R77 ;  /* 0x0000004d9a4a7220 */ /* 0x040fe20000410000 */
[----:B------:R-:W-:Y:S01]  /*1a10*/  LOP3.LUT P6, RZ, R99, 0xff000000, RZ, 0xc0, !PT ;  /* 0xff00000063ff7812 */ /* 0x000fe200078cc0ff */
[C---:B------:R-:W-:Y:S01]  /*1a20*/  FMUL.FTZ R96, R154.reuse, R81 ;  /* 0x000000519a607220 */ /* 0x040fe20000410000 */
[----:B------:R-:W-:Y:S01]  /*1a30*/  F2FP.PACK_AB R60, R61, R60 ;  /* 0x0000003c3d3c723e */ /* 0x000fe200000000ff */
[C---:B------:R-:W-:Y:S01]  /*1a40*/  FMUL.FTZ R77, R154.reuse, R89 ;  /* 0x000000599a4d7220 */ /* 0x040fe20000410000 */
[----:B------:R-:W-:Y:S01]  /*1a50*/  F2FP.PACK_AB R61, R63, R62 ;  /* 0x0000003e3f3d723e */ /* 0x000fe200000000ff */
[----:B------:R-:W-:Y:S01]  /*1a60*/  FMUL.FTZ R89, R154, R83 ;  /* 0x000000539a597220 */ /* 0x000fe20000410000 */
[----:B------:R-:W-:Y:S01]  /*1a70*/  F2FP.PACK_AB R62, R79, R64 ;  /* 0x000000404f3e723e */ /* 0x000fe200000000ff */
[----:B------:R-:W-:-:S02]  /*1a80*/  FADD.FTZ R87, R87, -R84 ;  /* 0x8000005457577221 */ /* 0x000fc40000010000 */
[----:B------:R-:W-:Y:S02]  /*1a90*/  FMUL.FTZ R66, R66, c[0x0][0x1e8] ;  /* 0x00007a0042427a20 */ /* 0x000fe40000410000 */
[-CC-:B------:R-:W-:Y:S02]  /*1aa0*/  FFMA.FTZ R67, R67, R91.reuse, R174.reuse ;  /* 0x0000005b43437223 */ /* 0x180fe400000100ae */
[-C--:B------:R-:W-:Y:S01]  /*1ab0*/  FFMA.FTZ R90, R90, R91.reuse, R174 ;  /* 0x0000005b5a5a7223 */ /* 0x080fe200000100ae */
[----:B------:R-:W-:Y:S01]  /*1ac0*/  FSEL R84, R66, RZ, P2 ;  /* 0x000000ff42547208 */ /* 0x000fe20001000000 */
[----:B------:R-:W-:Y:S01]  /*1ad0*/  @P0 FADD.FTZ R96, R37, R96 ;  /* 0x0000006025600221 */ /* 0x000fe20000010000 */
[----:B------:R-:W-:Y:S01]  /*1ae0*/  LOP3.LUT P2, RZ, R97, 0xff, RZ, 0xc0, !PT ;  /* 0x000000ff61ff7812 */ /* 0x000fe2000784c0ff */
[----:B------:R-:W-:Y:S02]  /*1af0*/  FFMA.FTZ R85, R85, R91, R174 ;  /* 0x0000005b55557223 */ /* 0x000fe400000100ae */
[----:B------:R-:W-:-:S02]  /*1b00*/  @P0 FADD.FTZ R89, R40, R89 ;  /* 0x0000005928590221 */ /* 0x000fc40000010000 */
[----:B------:R-:W-:Y:S02]  /*1b10*/  FMUL.FTZ R75, R154, R87 ;  /* 0x000000579a4b7220 */ /* 0x000fe40000410000 */
[----:B------:R-:W-:Y:S02]  /*1b20*/  FADD.FTZ R67, R78, -R67 ;  /* 0x800000434e437221 */ /* 0x000fe40000010000 */
[----:B------:R-:W-:Y:S02]  /*1b30*/  FADD.FTZ R93, R93, -R90 ;  /* 0x8000005a5d5d7221 */ /* 0x000fe40000010000 */
[-C--:B------:R-:W-:Y:S02]  /*1b40*/  FMUL.FTZ R66, R96, R153.reuse ;  /* 0x0000009960427220 */ /* 0x080fe40000410000 */
[----:B------:R-:W-:Y:S02]  /*1b50*/  FADD.FTZ R85, R88, -R85 ;  /* 0x8000005558557221 */ /* 0x000fe40000010000 */
[----:B------:R-:W-:-:S02]  /*1b60*/  FMUL.FTZ R63, R89, R153 ;  /* 0x00000099593f7220 */ /* 0x000fc40000410000 */
[----:B------:R-:W-:Y:S02]  /*1b70*/  @P0 FADD.FTZ R74, R35, R74 ;  /* 0x0000004a234a0221 */ /* 0x000fe40000010000 */
[----:B------:R-:W-:Y:S02]  /*1b80*/  @P0 FADD.FTZ R75, R36, R75 ;  /* 0x0000004b244b0221 */ /* 0x000fe40000010000 */
[C---:B------:R-:W-:Y:S02]  /*1b90*/  FMUL.FTZ R76, R154.reuse, R67 ;  /* 0x000000439a4c7220 */ /* 0x040fe40000410000 */
[----:B------:R-:W-:Y:S02]  /*1ba0*/  FMUL.FTZ R93, R154, R93 ;  /* 0x0000005d9a5d7220 */ /* 0x000fe40000410000 */
[----:B------:R-:W-:Y:S02]  /*1bb0*/  FMUL.FTZ R66, R66, c[0x0][0x1e8] ;  /* 0x00007a0042427a20 */ /* 0x000fe40000410000 */
[----:B------:R-:W-:-:S02]  /*1bc0*/  FFMA.FTZ R155, R155, R91, R174 ;  /* 0x0000005b9b9b7223 */ /* 0x000fc400000100ae */
[----:B------:R-:W-:Y:S01]  /*1bd0*/  FMUL.FTZ R90, R154, R85 ;  /* 0x000000559a5a7220 */ /* 0x000fe20000410000 */
[----:B------:R-:W-:Y:S01]  /*1be0*/  FSEL R87, R66, RZ, P4 ;  /* 0x000000ff42577208 */ /* 0x000fe20002000000 */
[--C-:B------:R-:W-:Y:S01]  /*1bf0*/  FFMA.FTZ R156, R156, R91, R174.reuse ;  /* 0x0000005b9c9c7223 */ /* 0x100fe200000100ae */
[----:B------:R-:W-:Y:S01]  /*1c00*/  LOP3.LUT P4, RZ, R97, 0xff000000, RZ, 0xc0, !PT ;  /* 0xff00000061ff7812 */ /* 0x000fe2000788c0ff */
[----:B------:R-:W-:Y:S02]  /*1c10*/  FMUL.FTZ R64, R63, c[0x0][0x1e8] ;  /* 0x00007a003f407a20 */ /* 0x000fe40000410000 */
[-C--:B------:R-:W-:Y:S02]  /*1c20*/  FMUL.FTZ R80, R74, R153.reuse ;  /* 0x000000994a507220 */ /* 0x080fe40000410000 */
[----:B------:R-:W-:Y:S01]  /*1c30*/  @P0 FADD.FTZ R77, R38, R77 ;  /* 0x0000004d264d0221 */ /* 0x000fe20000010000 */
[----:B------:R-:W-:Y:S01]  /*1c40*/  FSEL R88, R64, RZ, P2 ;  /* 0x000000ff40587208 */ /* 0x000fe20001000000 */
[----:B------:R-:W-:Y:S01]  /*1c50*/  FMUL.FTZ R81, R75, R153 ;  /* 0x000000994b517220 */ /* 0x000fe20000410000 */
[----:B------:R-:W-:Y:S01]  /*1c60*/  ISETP.NE.U32.AND P2, PT, RZ, c[0x0][0x258], PT ;  /* 0x00009600ff007a0c */ /* 0x000fe20003f45070 */
[----:B------:R-:W-:-:S02]  /*1c70*/  FFMA.FTZ R94, R94, R91, R174 ;  /* 0x0000005b5e5e7223 */ /* 0x000fc400000100ae */
[----:B------:R-:W-:Y:S01]  /*1c80*/  @P0 FADD.FTZ R76, R39, R76 ;  /* 0x0000004c274c0221 */ /* 0x000fe20000010000 */
[----:B------:R-:W-:Y:S01]  /*1c90*/  ISETP.NE.AND.EX P2, PT, RZ, c[0x0][0x25c], PT, P2 ;  /* 0x00009700ff007a0c */ /* 0x000fe20003f45320 */
[----:B------:R-:W-:Y:S02]  /*1ca0*/  @P0 FADD.FTZ R93, R42, R93 ;  /* 0x0000005d2a5d0221 */ /* 0x000fe40000010000 */
[----:B------:R-:W-:Y:S02]  /*1cb0*/  FADD.FTZ R155, R92, -R155 ;  /* 0x8000009b5c9b7221 */ /* 0x000fe40000010000 */
[----:B------:R-:W-:Y:S02]  /*1cc0*/  @P0 FADD.FTZ R90, R41, R90 ;  /* 0x0000005a295a0221 */ /* 0x000fe40000010000 */
[----:B------:R-:W-:Y:S02]  /*1cd0*/  FFMA.FTZ R157, R157, R91, R174 ;  /* 0x0000005b9d9d7223 */ /* 0x000fe400000100ae */
[----:B------:R-:W-:-:S02]  /*1ce0*/  FADD.FTZ R163, R163, -R156 ;  /* 0x8000009ca3a37221 */ /* 0x000fc40000010000 */
[----:B------:R-:W-:Y:S02]  /*1cf0*/  FMUL.FTZ R80, R80, c[0x0][0x1e8] ;  /* 0x00007a0050507a20 */ /* 0x000fe40000410000 */
[-C--:B------:R-:W-:Y:S01]  /*1d00*/  FMUL.FTZ R82, R77, R153.reuse ;  /* 0x000000994d527220 */ /* 0x080fe20000410000 */
[----:B------:R-:W-:Y:S01]  /*1d10*/  @P2 MOV R85, 0x20 ;  /* 0x0000002000552802 */ /* 0x000fe20000000f00 */
[----:B------:R-:W-:Y:S01]  /*1d20*/  FMUL.FTZ R81, R81, c[0x0][0x1e8] ;  /* 0x00007a0051517a20 */ /* 0x000fe20000410000 */
[----:B------:R-:W-:Y:S01]  /*1d30*/  FSEL R99, R80, RZ, P6 ;  /* 0x000000ff50637208 */ /* 0x000fe20003000000 */
[----:B------:R-:W-:Y:S01]  /*1d40*/  FADD.FTZ R161, R161, -R94 ;  /* 0x8000005ea1a17221 */ /* 0x000fe20000010000 */
[----:B------:R-:W-:Y:S01]  /*1d50*/  LOP3.LUT P6, RZ, R97, 0xff00, RZ, 0xc0, !PT ;  /* 0x0000ff0061ff7812 */ /* 0x000fe200078cc0ff */
[-C--:B------:R-:W-:Y:S01]  /*1d60*/  FMUL.FTZ R66, R76, R153.reuse ;  /* 0x000000994c427220 */ /* 0x080fe20000410000 */
[----:B------:R-:W-:Y:S01]  /*1d70*/  F2FP.PACK_AB R63, R99, R84 ;  /* 0x00000054633f723e */ /* 0x000fe200000000ff */
[----:B------:R-:W-:Y:S01]  /*1d80*/  FMUL.FTZ R64, R93, R153 ;  /* 0x000000995d407220 */ /* 0x000fe20000410000 */
[----:B------:R-:W-:Y:S01]  /*1d90*/  MOV R80, R2 ;  /* 0x0000000200507202 */ /* 0x000fe20000000f00 */
[----:B------:R-:W-:Y:S01]  /*1da0*/  FMUL.FTZ R92, R154, R155 ;  /* 0x0000009b9a5c7220 */ /* 0x000fe20000410000 */
[----:B------:R-:W-:Y:S01]  /*1db0*/  HFMA2.MMA R155, -RZ, RZ, 0, 9.5367431640625e-07 ;  /* 0x00000010ff9b7435 */ /* 0x000fe200000001ff */
[----:B------:R-:W-:-:S02]  /*1dc0*/  FMUL.FTZ R67, R90, R153 ;  /* 0x000000995a437220 */ /* 0x000fc40000410000 */
[----:B------:R-:W-:Y:S02]  /*1dd0*/  FADD.FTZ R157, R158, -R157 ;  /* 0x8000009d9e9d7221 */ /* 0x000fe40000010000 */
[----:B------:R-:W-:Y:S02]  /*1de0*/  FMUL.FTZ R163, R154, R163 ;  /* 0x000000a39aa37220 */ /* 0x000fe40000410000 */
[----:B------:R-:W-:Y:S01]  /*1df0*/  FMUL.FTZ R86, R82, c[0x0][0x1e8] ;  /* 0x00007a0052567a20 */ /* 0x000fe20000410000 */
[----:B------:R-:W-:Y:S01]  /*1e00*/  FSEL R82, R81, RZ, P3 ;  /* 0x000000ff51527208 */ /* 0x000fe20001800000 */
[----:B------:R-:W-:Y:S01]  /*1e10*/  FMUL.FTZ R161, R154, R161 ;  /* 0x000000a19aa17220 */ /* 0x000fe20000410000 */
[----:B------:R-:W-:Y:S01]  /*1e20*/  LOP3.LUT P3, RZ, R97, 0xff0000, RZ, 0xc0, !PT ;  /* 0x00ff000061ff7812 */ /* 0x000fe2000786c0ff */
[----:B------:R-:W-:Y:S01]  /*1e30*/  FMUL.FTZ R66, R66, c[0x0][0x1e8] ;  /* 0x00007a0042427a20 */ /* 0x000fe20000410000 */
[----:B------:R-:W-:Y:S01]  /*1e40*/  FSEL R86, R86, RZ, P5 ;  /* 0x000000ff56567208 */ /* 0x000fe20002800000 */
[----:B------:R-:W-:Y:S01]  /*1e50*/  FMUL.FTZ R64, R64, c[0x0][0x1e8] ;  /* 0x00007a0040407a20 */ /* 0x000fe20000410000 */
[----:B------:R-:W-:Y:S01]  /*1e60*/  LOP3.LUT P5, RZ, R80, 0xff, RZ, 0xc0, !PT ;  /* 0x000000ff50ff7812 */ /* 0x000fe200078ac0ff */
[----:B------:R-:W-:Y:S01]  /*1e70*/  FMUL.FTZ R67, R67, c[0x0][0x1e8] ;  /* 0x00007a0043437a20 */ /* 0x000fe20000410000 */
[----:B------:R-:W-:Y:S01]  /*1e80*/  FSEL R83, R66, RZ, P1 ;  /* 0x000000ff42537208 */ /* 0x000fe20000800000 */
[----:B------:R-:W-:Y:S01]  /*1e90*/  @P0 FADD.FTZ R92, R43, R92 ;  /* 0x0000005c2b5c0221 */ /* 0x000fe20000010000 */
[----:B------:R-:W-:Y:S01]  /*1ea0*/  FSEL R99, R64, RZ, P3 ;  /* 0x000000ff40637208 */ /* 0x000fe20001800000 */
[----:B------:R-:W-:Y:S01]  /*1eb0*/  FMUL.FTZ R94, R154, R157 ;  /* 0x0000009d9a5e7220 */ /* 0x000fe20000410000 */
[----:B------:R-:W-:Y:S01]  /*1ec0*/  ISETP.NE.U32.AND P1, PT, RZ, c[0x0][0x258], PT ;  /* 0x00009600ff007a0c */ /* 0x000fe20003f25070 */
[----:B------:R-:W-:Y:S01]  /*1ed0*/  @P0 FADD.FTZ R163, R46, R163 ;  /* 0x000000a32ea30221 */ /* 0x000fe20000010000 */
[----:B------:R-:W-:Y:S01]  /*1ee0*/  LOP3.LUT P3, RZ, R2, 0xff0000, RZ, 0xc0, !PT ;  /* 0x00ff000002ff7812 */ /* 0x000fe2000786c0ff */
[----:B------:R-:W-:Y:S01]  /*1ef0*/  @P0 FADD.FTZ R161, R44, R161 ;  /* 0x000000a12ca10221 */ /* 0x000fe20000010000 */
[----:B------:R-:W-:Y:S01]  /*1f00*/  ISETP.NE.AND.EX P1, PT, RZ, c[0x0][0x25c], PT, P1 ;  /* 0x00009700ff007a0c */ /* 0x000fe20003f25310 */
[-CC-:B------:R-:W-:Y:S01]  /*1f10*/  FFMA.FTZ R159, R159, R91.reuse, R174.reuse ;  /* 0x0000005b9f9f7223 */ /* 0x180fe200000100ae */
[----:B------:R-:W-:Y:S01]  /*1f20*/  @P2 MOV R80, 0x20 ;  /* 0x0000002000502802 */ /* 0x000fe20000000f00 */
[----:B------:R-:W-:-:S02]  /*1f30*/  FFMA.FTZ R162, R162, R91, R174 ;  /* 0x0000005ba2a27223 */ /* 0x000fc400000100ae */
[-CC-:B------:R-:W-:Y:S02]  /*1f40*/  FFMA.FTZ R167, R167, R91.reuse, R174.reuse ;  /* 0x0000005ba7a77223 */ /* 0x180fe400000100ae */
[-CC-:B------:R-:W-:Y:S02]  /*1f50*/  FFMA.FTZ R166, R166, R91.reuse, R174.reuse ;  /* 0x0000005ba6a67223 */ /* 0x180fe400000100ae */
[----:B------:R-:W-:Y:S01]  /*1f60*/  FFMA.FTZ R95, R95, R91, R174 ;  /* 0x0000005b5f5f7223 */ /* 0x000fe200000100ae */
[----:B------:R-:W-:Y:S01]  /*1f70*/  FSEL R91, R67, RZ, P6 ;  /* 0x000000ff435b7208 */ /* 0x000fe20003000000 */
[-C--:B------:R-:W-:Y:S01]  /*1f80*/  FMUL.FTZ R66, R92, R153.reuse ;  /* 0x000000995c427220 */ /* 0x080fe20000410000 */
[----:B------:R-:W-:Y:S01]  /*1f90*/  LOP3.LUT P6, RZ, R2, 0xff00, RZ, 0xc0, !PT ;  /* 0x0000ff0002ff7812 */ /* 0x000fe200078cc0ff */
[----:B------:R-:W-:Y:S02]  /*1fa0*/  @P0 FADD.FTZ R94, R45, R94 ;  /* 0x0000005e2d5e0221 */ /* 0x000fe40000010000 */
[----:B------:R-:W-:-:S02]  /*1fb0*/  FMUL.FTZ R64, R163, R153 ;  /* 0x00000099a3407220 */ /* 0x000fc40000410000 */
[-C--:B------:R-:W-:Y:S02]  /*1fc0*/  FMUL.FTZ R67, R161, R153.reuse ;  /* 0x00000099a1437220 */ /* 0x080fe40000410000 */
[----:B------:R-:W-:Y:S02]  /*1fd0*/  FMUL.FTZ R66, R66, c[0x0][0x1e8] ;  /* 0x00007a0042427a20 */ /* 0x000fe40000410000 */
[----:B------:R-:W-:Y:S02]  /*1fe0*/  FMUL.FTZ R78, R94, R153 ;  /* 0x000000995e4e7220 */ /* 0x000fe40000410000 */
[----:B------:R-:W-:Y:S01]  /*1ff0*/  FMUL.FTZ R64, R64, c[0x0][0x1e8] ;  /* 0x00007a0040407a20 */ /* 0x000fe20000410000 */
[----:B------:R-:W-:Y:S01]  /*2000*/  FSEL R158, R66, RZ, P4 ;  /* 0x000000ff429e7208 */ /* 0x000fe20002000000 */
[----:B------:R-:W-:Y:S01]  /*2010*/  FMUL.FTZ R67, R67, c[0x0][0x1e8] ;  /* 0x00007a0043437a20 */ /* 0x000fe20000410000 */
[----:B------:R-:W-:Y:S01]  /*2020*/  LOP3.LUT P4, RZ, R2, 0xff000000, RZ, 0xc0, !PT ;  /* 0xff00000002ff7812 */ /* 0x000fe2000788c0ff */
[----:B------:R-:W-:Y:S01]  /*2030*/  FADD.FTZ R165, R165, -R162 ;  /* 0x800000a2a5a57221 */ /* 0x000fe20000010000 */
[----:B------:R-:W-:Y:S01]  /*2040*/  FSEL R97, R64, RZ, P3 ;  /* 0x000000ff40617208 */ /* 0x000fe20001800000 */
[----:B------:R-:W-:Y:S01]  /*2050*/  FADD.FTZ R167, R164, -R167 ;  /* 0x800000a7a4a77221 */ /* 0x000fe20000010000 */
[----:B------:R-:W-:Y:S01]  /*2060*/  FSEL R2, R67, RZ, P5 ;  /* 0x000000ff43027208 */ /* 0x000fe20002800000 */
[----:B------:R-:W-:Y:S01]  /*2070*/  FADD.FTZ R159, R160, -R159 ;  /* 0x8000009fa09f7221 */ /* 0x000fe20000010000 */
[----:B------:R-:W-:Y:S01]  /*2080*/  SEL R64, R65, R52, P1 ;  /* 0x0000003441407207 */ /* 0x000fe20000800000 */
[----:B------:R-:W-:Y:S01]  /*2090*/  FADD.FTZ R169, R169, -R166 ;  /* 0x800000a6a9a97221 */ /* 0x000fe20000010000 */
[----:B------:R-:W-:Y:S01]  /*20a0*/  SEL R65, R70, R53, P1 ;  /* 0x0000003546417207 */ /* 0x000fe20000800000 */
[----:B------:R-:W-:Y:S01]  /*20b0*/  FADD.FTZ R95, R168, -R95 ;  /* 0x8000005fa85f7221 */ /* 0x000fe20000010000 */
[----:B------:R-:W-:Y:S01]  /*20c0*/  SEL R67, R68, R55, P1 ;  /* 0x0000003744437207 */ /* 0x000fe20000800000 */
[----:B------:R-:W-:Y:S01]  /*20d0*/  FMUL.FTZ R78, R78, c[0x0][0x1e8] ;  /* 0x00007a004e4e7a20 */ /* 0x000fe20000410000 */
[----:B------:R-:W-:Y:S01]  /*20e0*/  SEL R68, R69, R56, P1 ;  /* 0x0000003845447207 */ /* 0x000fe20000800000 */
[C---:B------:R-:W-:Y:S01]  /*20f0*/  FMUL.FTZ R165, R154.reuse, R165 ;  /* 0x000000a59aa57220 */ /* 0x040fe20000410000 */
[----:B------:R-:W-:Y:S01]  /*2100*/  SEL R70, R71, R58, P1 ;  /* 0x0000003a47467207 */ /* 0x000fe20000800000 */
[C---:B------:R-:W-:Y:S01]  /*2110*/  FMUL.FTZ R156, R154.reuse, R167 ;  /* 0x000000a79a9c7220 */ /* 0x040fe20000410000 */
[----:B------:R-:W-:Y:S01]  /*2120*/  SEL R66, R73, R54, P1 ;  /* 0x0000003649427207 */ /* 0x000fe20000800000 */
[----:B------:R-:W-:Y:S01]  /*2130*/  FMUL.FTZ R98, R154, R159 ;  /* 0x0000009f9a627220 */ /* 0x000fe20000410000 */
[----:B------:R-:W-:Y:S01]  /*2140*/  SEL R69, R72, R57, P1 ;  /* 0x0000003948457207 */ /* 0x000fe20000800000 */
[----:B------:R-:W-:Y:S01]  /*2150*/  FMUL.FTZ R169, R154, R169 ;  /* 0x000000a99aa97220 */ /* 0x000fe20000410000 */
[----:B------:R-:W-:Y:S01]  /*2160*/  SEL R71, R74, R59, P1 ;  /* 0x0000003b4a477207 */ /* 0x000fe20000800000 */
[----:B------:R-:W-:Y:S01]  /*2170*/  FMUL.FTZ R154, R154, R95 ;  /* 0x0000005f9a9a7220 */ /* 0x000fe20000410000 */
[----:B------:R-:W-:Y:S01]  /*2180*/  FSEL R95, R78, RZ, P6 ;  /* 0x000000ff4e5f7208 */ /* 0x000fe20003000000 */
[----:B------:R-:W-:Y:S01]  /*2190*/  @P2 IMAD.WIDE.U32 R84, R152, R85, c[0x0][0x258] ;  /* 0x0000960098542625 */ /* 0x000fe200078e0055 */
[----:B------:R-:W-:-:S02]  /*21a0*/  SEL R72, R75, R52, P1 ;  /* 0x000000344b487207 */ /* 0x000fc40000800000 */
[----:B------:R-:W-:Y:S01]  /*21b0*/  SEL R74, R77, R54, P1 ;  /* 0x000000364d4a7207 */ /* 0x000fe20000800000 */
[----:B------:R-:W-:Y:S01]  /*21c0*/  IMAD.WIDE.U32 R78, R152, R155, c[0x0][0x248] ;  /* 0x00009200984e7625 */ /* 0x000fe200078e009b */
[----:B------:R-:W-:Y:S01]  /*21d0*/  SEL R75, R76, R55, P1 ;  /* 0x000000374c4b7207 */ /* 0x000fe20000800000 */
[----:B------:R1:W-:Y:S01]  /*21e0*/  @P2 STG.E.128 [R84.64], R64 ;  /* 0x0000004054002986 */ /* 0x0003e2000c101d04 */
[-C--:B------:R-:W-:Y:S01]  /*21f0*/  SEL R76, R89, R56.reuse, P1 ;  /* 0x00000038594c7207 */ /* 0x080fe20000800000 */
[----:B------:R-:W-:Y:S01]  /*2200*/  @P0 FADD.FTZ R165, R48, R165 ;  /* 0x000000a530a50221 */ /* 0x000fe20000010000 */
[-C--:B------:R-:W-:Y:S01]  /*2210*/  SEL R77, R90, R57.reuse, P1 ;  /* 0x000000395a4d7207 */ /* 0x080fe20000800000 */
[----:B------:R-:W-:Y:S01]  /*2220*/  @P0 FADD.FTZ R156, R49, R156 ;  /* 0x0000009c319c0221 */ /* 0x000fe20000010000 */
[----:B------:R-:W-:Y:S01]  /*2230*/  @P2 STG.E.128 [R84.64+0x10], R68 ;  /* 0x0000104454002986 */ /* 0x000fe2000c101d04 */
[----:B------:R-:W-:Y:S01]  /*2240*/  @P0 FADD.FTZ R98, R47, R98 ;  /* 0x000000622f620221 */ /* 0x000fe20000010000 */
[----:B------:R-:W-:Y:S01]  /*2250*/  SEL R56, R165, R56, P1 ;  /* 0x00000038a5387207 */ /* 0x000fe20000800000 */
[----:B------:R-:W-:Y:S01]  /*2260*/  @P0 FADD.FTZ R169, R50, R169 ;  /* 0x000000a932a90221 */ /* 0x000fe20000010000 */
[----:B------:R2:W-:Y:S01]  /*2270*/  STG.E.128 [R78.64], R60 ;  /* 0x0000003c4e007986 */ /* 0x0005e2000c101d04 */
[----:B------:R-:W-:Y:S01]  /*2280*/  @P0 FADD.FTZ R154, R51, R154 ;  /* 0x0000009a339a0221 */ /* 0x000fe20000010000 */
[----:B------:R-:W-:Y:S01]  /*2290*/  SEL R57, R156, R57, P1 ;  /* 0x000000399c397207 */ /* 0x000fe20000800000 */
[----:B------:R-:W-:Y:S01]  /*22a0*/  FMUL.FTZ R165, R165, R153 ;  /* 0x00000099a5a57220 */ /* 0x000fe20000410000 */
[----:B------:R-:W-:Y:S01]  /*22b0*/  SEL R55, R98, R55, P1 ;  /* 0x0000003762377207 */ /* 0x000fe20000800000 */
[-C--:B------:R-:W-:Y:S01]  /*22c0*/  FMUL.FTZ R156, R156, R153.reuse ;  /* 0x000000999c9c7220 */ /* 0x080fe20000410000 */
[C---:B------:R-:W-:Y:S01]  /*22d0*/  LOP3.LUT P5, RZ, R3.reuse, 0xff, RZ, 0xc0, !PT ;  /* 0x000000ff03ff7812 */ /* 0x040fe200078ac0ff */
[----:B------:R-:W-:Y:S01]  /*22e0*/  FMUL.FTZ R98, R98, R153 ;  /* 0x0000009962627220 */ /* 0x000fe20000410000 */
[----:B------:R-:W-:Y:S01]  /*22f0*/  LOP3.LUT P6, RZ, R3, 0xff00, RZ, 0xc0, !PT ;  /* 0x0000ff0003ff7812 */ /* 0x000fe200078cc0ff */
[----:B------:R-:W-:Y:S01]  /*2300*/  FMUL.FTZ R165, R165, c[0x0][0x1e8] ;  /* 0x00007a00a5a57a20 */ /* 0x000fe20000410000 */
[C---:B------:R-:W-:Y:S01]  /*2310*/  LOP3.LUT P3, RZ, R3.reuse, 0xff0000, RZ, 0xc0, !PT ;  /* 0x00ff000003ff7812 */ /* 0x040fe2000786c0ff */
[----:B------:R-:W-:Y:S01]  /*2320*/  FMUL.FTZ R156, R156, c[0x0][0x1e8] ;  /* 0x00007a009c9c7a20 */ /* 0x000fe20000410000 */
[----:B------:R-:W-:Y:S01]  /*2330*/  LOP3.LUT P0, RZ, R3, 0xff000000, RZ, 0xc0, !PT ;  /* 0xff00000003ff7812 */ /* 0x000fe2000780c0ff */
[----:B------:R-:W-:Y:S01]  /*2340*/  FMUL.FTZ R98, R98, c[0x0][0x1e8] ;  /* 0x00007a0062627a20 */ /* 0x000fe20000410000 */
[----:B-1----:R-:W-:Y:S01]  /*2350*/  FSEL R66, R165, RZ, P5 ;  /* 0x000000ffa5427208 */ /* 0x002fe20002800000 */
[----:B------:R-:W-:Y:S01]  /*2360*/  @P2 IMAD.WIDE.U32 R80, R151, R80, c[0x0][0x258] ;  /* 0x0000960097502625 */ /* 0x000fe200078e0050 */
[----:B------:R-:W-:-:S02]  /*2370*/  FSEL R3, R156, RZ, P6 ;  /* 0x000000ff9c037208 */ /* 0x000fc40003000000 */
[-C--:B--2---:R-:W-:Y:S02]  /*2380*/  SEL R78, R93, R58.reuse, P1 ;  /* 0x0000003a5d4e7207 */ /* 0x084fe40000800000 */
[C---:B------:R-:W-:Y:S01]  /*2390*/  SEL R58, R169.reuse, R58, P1 ;  /* 0x0000003aa93a7207 */ /* 0x040fe20000800000 */
[-C--:B------:R-:W-:Y:S01]  /*23a0*/  FMUL.FTZ R169, R169, R153.reuse ;  /* 0x00000099a9a97220 */ /* 0x080fe20000410000 */
[----:B------:R-:W-:Y:S01]  /*23b0*/  @P2 MOV R69, 0x20 ;  /* 0x0000002000452802 */ /* 0x000fe20000000f00 */
[----:B------:R-:W-:Y:S01]  /*23c0*/  FMUL.FTZ R153, R154, R153 ;  /* 0x000000999a997220 */ /* 0x000fe20000410000 */
[----:B------:R-:W-:Y:S01]  /*23d0*/  FSEL R98, R98, RZ, P4 ;  /* 0x000000ff62627208 */ /* 0x000fe20002000000 */
[----:B------:R-:W-:Y:S01]  /*23e0*/  FMUL.FTZ R169, R169, c[0x0][0x1e8] ;  /* 0x00007a00a9a97a20 */ /* 0x000fe20000410000 */
[----:B------:R-:W-:Y:S01]  /*23f0*/  SEL R73, R96, R53, P1 ;  /* 0x0000003560497207 */ /* 0x000fe20000800000 */
[----:B------:R-:W-:Y:S01]  /*2400*/  FMUL.FTZ R153, R153, c[0x0][0x1e8] ;  /* 0x00007a0099997a20 */ /* 0x000fe20000410000 */
[----:B------:R-:W-:Y:S01]  /*2410*/  SEL R79, R92, R59, P1 ;  /* 0x0000003b5c4f7207 */ /* 0x000fe20000800000 */
[----:B------:R-:W-:Y:S01]  /*2420*/  @P2 IMAD.WIDE.U32 R68, R150, R69, c[0x0][0x258] ;  /* 0x0000960096442625 */ /* 0x000fe200078e0045 */
[----:B------:R-:W-:Y:S01]  /*2430*/  FSEL R67, R169, RZ, P3 ;  /* 0x000000ffa9437208 */ /* 0x000fe20001800000 */
[----:B------:R1:W-:Y:S01]  /*2440*/  @P2 STG.E.128 [R80.64], R72 ;  /* 0x0000004850002986 */ /* 0x0003e2000c101d04 */
[----:B------:R-:W-:-:S02]  /*2450*/  FSEL R70, R153, RZ, P0 ;  /* 0x000000ff99467208 */ /* 0x000fc40000000000 */
[----:B------:R-:W-:Y:S01]  /*2460*/  F2FP.PACK_AB R64, R95, R2 ;  /* 0x000000025f40723e */ /* 0x000fe200000000ff */
[----:B------:R1:W-:Y:S01]  /*2470*/  @P2 STG.E.128 [R80.64+0x10], R76 ;  /* 0x0000104c50002986 */ /* 0x0003e2000c101d04 */
[----:B------:R-:W-:Y:S01]  /*2480*/  F2FP.PACK_AB R66, R3, R66 ;  /* 0x000000420342723e */ /* 0x000fe200000000ff */
[-C--:B------:R-:W-:Y:S01]  /*2490*/  IMAD.WIDE.U32 R2, R151, R155.reuse, c[0x0][0x248] ;  /* 0x0000920097027625 */ /* 0x080fe200078e009b */
[----:B------:R-:W-:Y:S02]  /*24a0*/  F2FP.PACK_AB R60, R87, R82 ;  /* 0x00000052573c723e */ /* 0x000fe400000000ff */
[----:B------:R-:W-:Y:S01]  /*24b0*/  F2FP.PACK_AB R61, R83, R86 ;  /* 0x00000056533d723e */ /* 0x000fe200000000ff */
[----:B------:R-:W-:Y:S01]  /*24c0*/  IMAD.WIDE.U32 R150, R150, R155, c[0x0][0x248] ;  /* 0x0000920096967625 */ /* 0x000fe200078e009b */
[----:B------:R-:W-:Y:S02]  /*24d0*/  F2FP.PACK_AB R62, R91, R88 ;  /* 0x000000585b3e723e */ /* 0x000fe400000000ff */
[----:B------:R-:W-:-:S02]  /*24e0*/  F2FP.PACK_AB R63, R158, R99 ;  /* 0x000000639e3f723e */ /* 0x000fc400000000ff */
[----:B------:R-:W-:Y:S02]  /*24f0*/  SEL R52, R161, R52, P1 ;  /* 0x00000034a1347207 */ /* 0x000fe40000800000 */
[----:B------:R-:W-:Y:S01]  /*2500*/  SEL R53, R94, R53, P1 ;  /* 0x000000355e357207 */ /* 0x000fe20000800000 */
[----:B------:R1:W-:Y:S01]  /*2510*/  STG.E.128 [R2.64], R60 ;  /* 0x0000003c02007986 */ /* 0x0003e2000c101d04 */
[----:B------:R-:W-:Y:S02]  /*2520*/  SEL R54, R163, R54, P1 ;  /* 0x00000036a3367207 */ /* 0x000fe40000800000 */
[----:B------:R-:W-:Y:S02]  /*2530*/  SEL R59, R154, R59, P1 ;  /* 0x0000003b9a3b7207 */ /* 0x000fe40000800000 */
[----:B------:R-:W-:Y:S01]  /*2540*/  F2FP.PACK_AB R65, R98, R97 ;  /* 0x000000616241723e */ /* 0x000fe200000000ff */
[----:B------:R1:W-:Y:S01]  /*2550*/  @P2 STG.E.128 [R68.64], R52 ;  /* 0x0000003444002986 */ /* 0x0003e2000c101d04 */
[----:B------:R-:W-:-:S02]  /*2560*/  F2FP.PACK_AB R67, R70, R67 ;  /* 0x000000434643723e */ /* 0x000fc400000000ff */
[----:B------:R-:W-:Y:S01]  /*2570*/  MOV R70, c[0x0][0x160] ;  /* 0x0000580000467a02 */ /* 0x000fe20000000f00 */
[----:B------:R1:W-:Y:S03]  /*2580*/  @P2 STG.E.128 [R68.64+0x10], R56 ;  /* 0x0000103844002986 */ /* 0x0003e6000c101d04 */
[----:B------:R-:W-:Y:S01]  /*2590*/  LEA R149, R70, R149, 0x2 ;  /* 0x0000009546957211 */ /* 0x000fe200078e10ff */
[----:B------:R1:W-:Y:S03]  /*25a0*/  STG.E.128 [R150.64], R64 ;  /* 0x0000004096007986 */ /* 0x0003e6000c101d04 */
[----:B------:R-:W-:-:S13]  /*25b0*/  ISETP.GE.AND P0, PT, R149, c[0x0][0x164], PT ;  /* 0x0000590095007a0c */ /* 0x000fda0003f06270 */
[----:B01----:R-:W-:Y:S01]  /*25c0*/  @P0 CALL.REL.NOINC `(.L_x_7308) ;  /* 0x0000001000000944 */ /* 0x003fe20003c00000 */
[----:B------:R-:W-:Y:S05]  /*25d0*/  BRA `(.L_x_7309) ;  /* 0xffffde9000007947 */ /* 0x000fea000383ffff */
.L_x_7308:
[----:B------:R-:W-:Y:S05]  /*25e0*/  BSYNC B1 ;  /* 0x0000000000017941 */ /* 0x000fea0003800000 */
.L_x_7305:
        /* <DEDUP_REMOVED lines=48> */
.L_x_7304:
[----:B------:R-:W-:Y:S05]  /*28f0*/  BSYNC B0 ;  /* 0x0000000000007941 */ /* 0x000fea0003800000 */
.L_x_7302:
        /* <DEDUP_REMOVED lines=139> */
.L_x_7306:
[----:B------:R-:W-:Y:S01]  /*31b0*/  HFMA2.MMA R175, -RZ, RZ, 0, 5.9604644775390625e-08 ;  /* 0x00000001ffaf7435 */ /* 0x000fe200000001ff */
[----:B------:R-:W-:-:S02]  /*31c0*/  MOV R170, R174 ;  /* 0x000000ae00aa7202 */ /* 0x000fc40000000f00 */
[----:B------:R-:W-:Y:S02]  /*31d0*/  MOV R172, 0x1f ;  /* 0x0000001f00ac7802 */ /* 0x000fe40000000f00 */
[----:B------:R-:W-:Y:S02]  /*31e0*/  MOV R177, 0xffffffff ;  /* 0xffffffff00b17802 */ /* 0x000fe40000000f00 */
[----:B------:R-:W-:Y:S02]  /*31f0*/  MOV R60, 0x3210 ;  /* 0x00003210003c7802 */ /* 0x000fe40000000f00 */
[----:B-----5:R-:W-:Y:S05]  /*3200*/  CALL.REL.NOINC `($__internal_149_$__cuda_sm70_shflsync_bfly_p) ;  /* 0x0000046000007944 */ /* 0x020fea0003c00000 */
[----:B-1----:R-:W-:Y:S01]  /*3210*/  MOV R91, R170 ;  /* 0x000000aa005b7202 */ /* 0x002fe20000000f00 */
[----:B0-----:R-:W-:Y:S05]  /*3220*/  BRA `(.L_x_7310) ;  /* 0xffffe1f000007947 */ /* 0x001fea000383ffff */
.L_x_7307:
[----:B------:R-:W-:Y:S01]  /*3230*/  HFMA2.MMA R175, -RZ, RZ, 0, 5.9604644775390625e-08 ;  /* 0x00000001ffaf7435 */ /* 0x000fe200000001ff */
[----:B------:R-:W-:Y:S02]  /*3240*/  MOV R170, R171 ;  /* 0x000000ab00aa7202 */ /* 0x000fe40000000f00 */
[----:B------:R-:W-:Y:S02]  /*3250*/  MOV R172, 0x1f ;  /* 0x0000001f00ac7802 */ /* 0x000fe40000000f00 */
[----:B------:R-:W-:-:S02]  /*3260*/  MOV R177, 0xffffffff ;  /* 0xffffffff00b17802 */ /* 0x000fc40000000f00 */
[----:B------:R-:W-:Y:S02]  /*3270*/  MOV R60, 0x3290 ;  /* 0x00003290003c7802 */ /* 0x000fe40000000f00 */
[----:B01---5:R-:W-:Y:S05]  /*3280*/  CALL.REL.NOINC `($__internal_149_$__cuda_sm70_shflsync_bfly_p) ;  /* 0x000003e000007944 */ /* 0x023fea0003c00000 */
[----:B------:R-:W-:Y:S01]  /*3290*/  FADD.FTZ R174, R174, R91 ;  /* 0x0000005baeae7221 */ /* 0x000fe20000010000 */
[----:B0-----:R-:W-:Y:S01]  /*32a0*/  HFMA2.MMA R175, -RZ, RZ, 0, 1.1920928955078125e-07 ;  /* 0x00000002ffaf7435 */ /* 0x001fe200000001ff */
[----:B-1----:R-:W-:Y:S01]  /*32b0*/  FADD.FTZ R171, R171, R170 ;  /* 0x000000aaabab7221 */ /* 0x002fe20000010000 */
[----:B------:R-:W-:Y:S02]  /*32c0*/  MOV R172, 0x1f ;  /* 0x0000001f00ac7802 */ /* 0x000fe40000000f00 */
[----:B------:R-:W-:Y:S02]  /*32d0*/  MOV R177, 0xffffffff ;  /* 0xffffffff00b17802 */ /* 0x000fe40000000f00 */
[----:B------:R-:W-:Y:S02]  /*32e0*/  MOV R170, R174 ;  /* 0x000000ae00aa7202 */ /* 0x000fe40000000f00 */
[----:B------:R-:W-:Y:S02]  /*32f0*/  MOV R60, 0x3310 ;  /* 0x00003310003c7802 */ /* 0x000fe40000000f00 */
[----:B------:R-:W-:Y:S05]  /*3300*/  CALL.REL.NOINC `($__internal_149_$__cuda_sm70_shflsync_bfly_p) ;  /* 0x0000036000007944 */ /* 0x000fea0003c00000 */
[----:B0-----:R-:W-:Y:S01]  /*3310*/  HFMA2.MMA R175, -RZ, RZ, 0, 1.1920928955078125e-07 ;  /* 0x00000002ffaf7435 */ /* 0x001fe200000001ff */
[----:B-1----:R-:W-:-:S02]  /*3320*/  MOV R91, R170 ;  /* 0x000000aa005b7202 */ /* 0x002fc40000000f00 */
[----:B------:R-:W-:Y:S02]  /*3330*/  MOV R170, R171 ;  /* 0x000000ab00aa7202 */ /* 0x000fe40000000f00 */
[----:B------:R-:W-:Y:S02]  /*3340*/  MOV R172, 0x1f ;  /* 0x0000001f00ac7802 */ /* 0x000fe40000000f00 */
[----:B------:R-:W-:Y:S02]  /*3350*/  MOV R177, 0xffffffff ;  /* 0xffffffff00b17802 */ /* 0x000fe40000000f00 */
[----:B------:R-:W-:Y:S02]  /*3360*/  MOV R60, 0x3380 ;  /* 0x00003380003c7802 */ /* 0x000fe40000000f00 */
[----:B------:R-:W-:Y:S05]  /*3370*/  CALL.REL.NOINC `($__internal_149_$__cuda_sm70_shflsync_bfly_p) ;  /* 0x000002f000007944 */ /* 0x000fea0003c00000 */
[----:B------:R-:W-:Y:S01]  /*3380*/  FADD.FTZ R174, R91, R174 ;  /* 0x000000ae5bae7221 */ /* 0x000fe20000010000 */
[----:B0-----:R-:W-:Y:S01]  /*3390*/  HFMA2.MMA R175, -RZ, RZ, 0, 2.384185791015625e-07 ;  /* 0x00000004ffaf7435 */ /* 0x001fe200000001ff */
[----:B-1----:R-:W-:Y:S01]  /*33a0*/  FADD.FTZ R171, R171, R170 ;  /* 0x000000aaabab7221 */ /* 0x002fe20000010000 */
[----:B------:R-:W-:Y:S02]  /*33b0*/  MOV R172, 0x1f ;  /* 0x0000001f00ac7802 */ /* 0x000fe40000000f00 */
[----:B------:R-:W-:-:S02]  /*33c0*/  MOV R177, 0xffffffff ;  /* 0xffffffff00b17802 */ /* 0x000fc40000000f00 */
[----:B------:R-:W-:Y:S02]  /*33d0*/  MOV R170, R174 ;  /* 0x000000ae00aa7202 */ /* 0x000fe40000000f00 */
[----:B------:R-:W-:Y:S02]  /*33e0*/  MOV R60, 0x3400 ;  /* 0x00003400003c7802 */ /* 0x000fe40000000f00 */
[----:B------:R-:W-:Y:S05]  /*33f0*/  CALL.REL.NOINC `($__internal_149_$__cuda_sm70_shflsync_bfly_p) ;  /* 0x0000027000007944 */ /* 0x000fea0003c00000 */
[----:B0-----:R-:W-:Y:S01]  /*3400*/  HFMA2.MMA R175, -RZ, RZ, 0, 2.384185791015625e-07 ;  /* 0x00000004ffaf7435 */ /* 0x001fe200000001ff */
[----:B-1----:R-:W-:Y:S02]  /*3410*/  MOV R91, R170 ;  /* 0x000000aa005b7202 */ /* 0x002fe40000000f00 */
[----:B------:R-:W-:Y:S02]  /*3420*/  MOV R170, R171 ;  /* 0x000000ab00aa7202 */ /* 0x000fe40000000f00 */
[----:B------:R-:W-:Y:S02]  /*3430*/  MOV R172, 0x1f ;  /* 0x0000001f00ac7802 */ /* 0x000fe40000000f00 */
[----:B------:R-:W-:Y:S02]  /*3440*/  MOV R177, 0xffffffff ;  /* 0xffffffff00b17802 */ /* 0x000fe40000000f00 */
[----:B------:R-:W-:-:S02]  /*3450*/  MOV R60, 0x3470 ;  /* 0x00003470003c7802 */ /* 0x000fc40000000f00 */
[----:B------:R-:W-:Y:S05]  /*3460*/  CALL.REL.NOINC `($__internal_149_$__cuda_sm70_shflsync_bfly_p) ;  /* 0x0000020000007944 */ /* 0x000fea0003c00000 */
[----:B------:R-:W-:Y:S01]  /*3470*/  FADD.FTZ R174, R91, R174 ;  /* 0x000000ae5bae7221 */ /* 0x000fe20000010000 */
[----:B0-----:R-:W-:Y:S01]  /*3480*/  HFMA2.MMA R175, -RZ, RZ, 0, 4.76837158203125e-07 ;  /* 0x00000008ffaf7435 */ /* 0x001fe200000001ff */
[----:B-1----:R-:W-:Y:S01]  /*3490*/  FADD.FTZ R173, R171, R170 ;  /* 0x000000aaabad7221 */ /* 0x002fe20000010000 */
[----:B------:R-:W-:-:S02]  /*34a0*/  MOV R172, 0x1f ;  /* 0x0000001f00ac7802 */ /* 0x000fc40000000f00 */
[----:B------:R-:W-:Y:S02]  /*34b0*/  MOV R177, 0xffffffff ;  /* 0xffffffff00b17802 */ /* 0x000fe40000000f00 */
[----:B------:R-:W-:Y:S02]  /*34c0*/  MOV R170, R174 ;  /* 0x000000ae00aa7202 */ /* 0x000fe40000000f00 */
[----:B------:R-:W-:Y:S02]  /*34d0*/  MOV R60, 0x34f0 ;  /* 0x000034f0003c7802 */ /* 0x000fe40000000f00 */
[----:B------:R-:W-:Y:S05]  /*34e0*/  CALL.REL.NOINC `($__internal_149_$__cuda_sm70_shflsync_bfly_p) ;  /* 0x0000018000007944 */ /* 0x000fea0003c00000 */
[----:B0-----:R-:W-:Y:S01]  /*34f0*/  HFMA2.MMA R175, -RZ, RZ, 0, 4.76837158203125e-07 ;  /* 0x00000008ffaf7435 */ /* 0x001fe200000001ff */
[----:B-1----:R-:W-:Y:S02]  /*3500*/  MOV R91, R170 ;  /* 0x000000aa005b7202 */ /* 0x002fe40000000f00 */
[----:B------:R-:W-:Y:S02]  /*3510*/  MOV R170, R173 ;  /* 0x000000ad00aa7202 */ /* 0x000fe40000000f00 */
[----:B------:R-:W-:Y:S02]  /*3520*/  MOV R172, 0x1f ;  /* 0x0000001f00ac7802 */ /* 0x000fe40000000f00 */
[----:B------:R-:W-:-:S02]  /*3530*/  MOV R177, 0xffffffff ;  /* 0xffffffff00b17802 */ /* 0x000fc40000000f00 */
[----:B------:R-:W-:Y:S02]  /*3540*/  MOV R60, 0x3560 ;  /* 0x00003560003c7802 */ /* 0x000fe40000000f00 */
[----:B------:R-:W-:Y:S05]  /*3550*/  CALL.REL.NOINC `($__internal_149_$__cuda_sm70_shflsync_bfly_p) ;  /* 0x0000011000007944 */ /* 0x000fea0003c00000 */
[----:B------:R-:W-:Y:S01]  /*3560*/  FADD.FTZ R171, R91, R174 ;  /* 0x000000ae5bab7221 */ /* 0x000fe20000010000 */
[----:B0-----:R-:W-:Y:S01]  /*3570*/  HFMA2.MMA R175, -RZ, RZ, 0, 9.5367431640625e-07 ;  /* 0x00000010ffaf7435 */ /* 0x001fe200000001ff */
[----:B-1----:R-:W-:Y:S01]  /*3580*/  FADD.FTZ R173, R173, R170 ;  /* 0x000000aaadad7221 */ /* 0x002fe20000010000 */
[----:B------:R-:W-:Y:S02]  /*3590*/  MOV R172, 0x1f ;  /* 0x0000001f00ac7802 */ /* 0x000fe40000000f00 */
[----:B------:R-:W-:Y:S02]  /*35a0*/  MOV R177, 0xffffffff ;  /* 0xffffffff00b17802 */ /* 0x000fe40000000f00 */
[----:B------:R-:W-:Y:S02]  /*35b0*/  MOV R170, R171 ;  /* 0x000000ab00aa7202 */ /* 0x000fe40000000f00 */
[----:B------:R-:W-:Y:S02]  /*35c0*/  MOV R60, 0x35e0 ;  /* 0x000035e0003c7802 */ /* 0x000fe40000000f00 */
[----:B------:R-:W-:Y:S05]  /*35d0*/  CALL.REL.NOINC `($__internal_149_$__cuda_sm70_shflsync_bfly_p) ;  /* 0x0000009000007944 */ /* 0x000fea0003c00000 */
[----:B0-----:R-:W-:Y:S01]  /*35e0*/  HFMA2.MMA R175, -RZ, RZ, 0, 9.5367431640625e-07 ;  /* 0x00000010ffaf7435 */ /* 0x001fe200000001ff */
[----:B-1----:R-:W-:-:S02]  /*35f0*/  MOV R174, R170 ;  /* 0x000000aa00ae7202 */ /* 0x002fc40000000f00 */
[----:B------:R-:W-:Y:S02]  /*3600*/  MOV R170, R173 ;  /* 0x000000ad00aa7202 */ /* 0x000fe40000000f00 */
[----:B------:R-:W-:Y:S02]  /*3610*/  MOV R172, 0x1f ;  /* 0x0000001f00ac7802 */ /* 0x000fe40000000f00 */
[----:B------:R-:W-:Y:S02]  /*3620*/  MOV R177, 0xffffffff ;  /* 0xffffffff00b17802 */ /* 0x000fe40000000f00 */
[----:B------:R-:W-:Y:S02]  /*3630*/  MOV R60, 0x3650 ;  /* 0x00003650003c7802 */ /* 0x000fe40000000f00 */
[----:B------:R-:W-:Y:S05]  /*3640*/  CALL.REL.NOINC `($__internal_149_$__cuda_sm70_shflsync_bfly_p) ;  /* 0x0000002000007944 */ /* 0x000fea0003c00000 */
[----:B-1----:R-:W-:Y:S01]  /*3650*/  MOV R60, R170 ;  /* 0x000000aa003c7202 */ /* 0x002fe20000000f00 */
[----:B0-----:R-:W-:Y:S05]  /*3660*/  BRA `(.L_x_7311) ;  /* 0xffffded000007947 */ /* 0x001fea000383ffff */
        .weak           $__internal_149_$__cuda_sm70_shflsync_bfly_p
        .type           $__internal_149_$__cuda_sm70_shflsync_bfly_p,@function
        .size           $__internal_149_$__cuda_sm70_shflsync_bfly_p,(.L_x_9879 - $__internal_149_$__cuda_sm70_shflsync_bfly_p)
$__internal_149_$__cuda_sm70_shflsync_bfly_p:
[----:B------:R-:W-:Y:S01]  /*3670*/  HFMA2.MMA R61, -RZ, RZ, 0, 0 ;  /* 0x00000000ff3d7435 */ /* 0x000fe200000001ff */
[----:B------:R-:W-:Y:S04]  /*3680*/  WARPSYNC R177 ;  /* 0x000000b100007348 */ /* 0x000fe80003800000 */
[----:B------:R0:W1:Y:S01]  /*3690*/  SHFL.BFLY PT, R170, R170, R175, R172 ;  /* 0x0c0000afaaaa7389 */ /* 0x00006200000e00ac */
[----:B------:R-:W-:Y:S05]  /*36a0*/  RET.REL.NODEC R60 `(_ZN10layer_norm13ln_bwd_kernelINS_13Kernel_traitsIf6__halffS2_fjLj768ELj1ELj4ELj1ELj16ENS_18Kernel_traits_baseILj768EfS2_fS2_fjLj128EEEEELb1ELb0ELb0ELb1EEEvNS_9BwdParamsE) ;  /* 0xffffc9503c007950 */ /* 0x000fea0003c3ffff */
.L_x_7312:
        /* <DEDUP_REMOVED lines=13> */
.L_x_9879:


//--------------------- .text._ZN10layer_norm22ln_bwd_finalize_kernelINS_22Kernel_traits_finalizeILj768Ef6__halffS2_fjLb0ELj1024ELj4ENS_18Kernel_traits_baseILj768EfS2_fS2_fjLj1024EEEEELb0ELb0EEEvNS_9BwdParamsE --------------------------
	.section	.text._ZN10layer_norm22ln_bwd_finalize_kernelINS_22Kernel_traits_finalizeILj768Ef6__halffS2_fjLb0ELj1024ELj4ENS_18Kernel_traits_baseILj768EfS2_fS2_fjLj1024EEEEELb0ELb0EEEvNS_9BwdParamsE,"ax",@progbits
	.sectioninfo	@"SHI_REGISTERS=30"
	.align	128
        .global         _ZN10layer_norm22ln_bwd_finalize_kernelINS_22Kernel_traits_finalizeILj768Ef6__halffS2_fjLb0ELj1024ELj4ENS_18Kernel_traits_baseILj768EfS2_fS2_fjLj1024EEEEELb0ELb0EEEvNS_9BwdParamsE
        .type           _ZN10layer_norm22ln_bwd_finalize_kernelINS_22Kernel_traits_finalizeILj768Ef6__halffS2_fjLb0ELj1024ELj4ENS_18Kernel_traits_baseILj768EfS2_fS2_fjLj1024EEEEELb0ELb0EEEvNS_9BwdParamsE,@function
        .size           _ZN10layer_norm22ln_bwd_finalize_kernelINS_22Kernel_traits_finalizeILj768Ef6__halffS2_fjLb0ELj1024ELj4ENS_18Kernel_traits_baseILj768EfS2_fS2_fjLj1024EEEEELb0ELb0EEEvNS_9BwdParamsE,(.L_x_9880 - _ZN10layer_norm22ln_bwd_finalize_kernelINS_22Kernel_traits_finalizeILj768Ef6__halffS2_fjLb0ELj1024ELj4ENS_18Kernel_traits_baseILj768EfS2_fS2_fjLj1024EEEEELb0ELb0EEEvNS_9BwdParamsE)
        .other          _ZN10layer_norm22ln_bwd_finalize_kernelINS_22Kernel_traits_finalizeILj768Ef6__halffS2_fjLb0ELj1024ELj4ENS_18Kernel_traits_baseILj768EfS2_fS2_fjLj1024EEEEELb0ELb0EEEvNS_9BwdParamsE,@"STO_CUDA_ENTRY STV_DEFAULT"
_ZN10layer_norm22ln_bwd_finalize_kernelINS_22Kernel_traits_finalizeILj768Ef6__halffS2_fjLb0ELj1024ELj4ENS_18Kernel_traits_baseILj768EfS2_fS2_fjLj1024EEEEELb0ELb0EEEvNS_9BwdParamsE:
.text._ZN10layer_norm22ln_bwd_finalize_kernelINS_22Kernel_traits_finalizeILj768Ef6__halffS2_fjLb0ELj1024ELj4ENS_18Kernel_traits_baseILj768EfS2_fS2_fjLj1024EEEEELb0ELb0EEEvNS_9BwdParamsE:
        /* <DEDUP_REMOVED lines=19> */
.L_x_7326:
        /* <DEDUP_REMOVED lines=28> */
.L_x_7317:
        /* <DEDUP_REMOVED lines=35> */
.L_x_7316:
[----:B------:R-:W-:Y:S05]  /*0520*/  BSYNC B1 ;  /* 0x0000000000017941 */ /* 0x000fea0003800000 */
.L_x_7315:
        /* <DEDUP_REMOVED lines=23> */
.L_x_7319:
[----:B------:R-:W-:Y:S05]  /*06a0*/  BSYNC B1 ;  /* 0x0000000000017941 */ /* 0x000fea0003800000 */
.L_x_7318:
        /* <DEDUP_REMOVED lines=11> */
.L_x_7320:
[----:B------:R-:W-:Y:S05]  /*0760*/  BSYNC B1 ;  /* 0x0000000000017941 */ /* 0x000fea0003800000 */
.L_x_7314:
[----:B------:R-:W-:Y:S05]  /*0770*/  BSYNC B0 ;  /* 0x0000000000007941 */ /* 0x000fea0003800000 */
.L_x_7313:
        /* <DEDUP_REMOVED lines=11> */
.L_x_7327:
        /* <DEDUP_REMOVED lines=18> */
.L_x_7328:
[----:B---3--:R-:W-:Y:S02]  /*0950*/  FADD.FTZ R4, R4, R9 ;  /* 0x0000000904047221 */ /* 0x008fe40000010000 */
[----:B-12---:R-:W-:-:S03]  /*0960*/  FADD.FTZ R6, R5, R6 ;  /* 0x0000000605067221 */ /* 0x006fc60000010000 */
[----:B------:R1:W-:Y:S04]  /*0970*/  @!P1 STS [R17.X4+0x2000], R4 ;  /* 0x0020000411009388 */ /* 0x0003e80000004800 */
[----:B------:R1:W-:Y:S02]  /*0980*/  @!P1 STS [R17.X4+0x2080], R6 ;  /* 0x0020800611009388 */ /* 0x0003e40000004800 */
.L_x_7321:
        /* <DEDUP_REMOVED lines=15> */
.L_x_7325:
[----:B------:R-:W-:Y:S05]  /*0a80*/  BSYNC B0 ;  /* 0x0000000000007941 */ /* 0x000fea0003800000 */
.L_x_7324:
[C---:B------:R-:W-:Y:S02]  /*0a90*/  ISETP.GT.U32.AND P1, PT, R18.reuse, -0x301, PT ;  /* 0xfffffcff1200780c */ /* 0x040fe40003f24070 */
[----:B------:R-:W-:Y:S02]  /*0aa0*/  IADD3 R18, R18, 0x300, RZ ;  /* 0x0000030012127810 */ /* 0x000fe40007ffe0ff */
[----:B------:R-:W-:-:S09]  /*0ab0*/  IADD3 R19, R19, 0x180, RZ ;  /* 0x0000018013137810 */ /* 0x000fd20007ffe0ff */
[----:B01----:R-:W-:Y:S05]  /*0ac0*/  @P1 BRA `(.L_x_7326) ;  /* 0xfffff66000001947 */ /* 0x003fea000383ffff */
[----:B------:R-:W-:Y:S05]  /*0ad0*/  EXIT ;  /* 0x000000000000794d */ /* 0x000fea0003800000 */
.L_x_7322:
[----:B--2---:R-:W-:Y:S01]  /*0ae0*/  IMAD.MOV.U32 R9, RZ, RZ, R5 ;  /* 0x000000ffff097224 */ /* 0x004fe200078e0005 */
[----:B------:R-:W-:Y:S01]  /*0af0*/  MOV R8, 0x1 ;  /* 0x0000000100087802 */ /* 0x000fe20000000f00 */
[----:B------:R-:W-:Y:S01]  /*0b00*/  IMAD.MOV.U32 R7, RZ, RZ, 0x1f ;  /* 0x0000001fff077424 */ /* 0x000fe200078e00ff */
[----:B------:R-:W-:Y:S02]  /*0b10*/  MOV R10, 0xffffffff ;  /* 0xffffffff000a7802 */ /* 0x000fe40000000f00 */
[----:B------:R-:W-:Y:S02]  /*0b20*/  MOV R2, 0xb40 ;  /* 0x00000b4000027802 */ /* 0x000fe40000000f00 */
[----:B01----:R-:W-:Y:S05]  /*0b30*/  CALL.REL.NOINC `($__internal_150_$__cuda_sm70_shflsync_bfly_p) ;  /* 0x000003b000007944 */ /* 0x003fea0003c00000 */
[----:B-1----:R-:W-:Y:S01]  /*0b40*/  IMAD.MOV.U32 R2, RZ, RZ, R7 ;  /* 0x000000ffff027224 */ /* 0x002fe200078e0007 */
[----:B0-----:R-:W-:Y:S05]  /*0b50*/  BRA `(.L_x_7327) ;  /* 0xfffffcd000007947 */ /* 0x001fea000383ffff */
.L_x_7323:
[----:B------:R-:W-:Y:S01]  /*0b60*/  HFMA2.MMA R8, -RZ, RZ, 0, 1.1920928955078125e-07 ;  /* 0x00000002ff087435 */ /* 0x000fe200000001ff */
[----:B------:R-:W-:Y:S01]  /*0b70*/  MOV R7, 0x1f ;  /* 0x0000001f00077802 */ /* 0x000fe20000000f00 */
[----:B------:R-:W-:Y:S01]  /*0b80*/  IMAD.MOV.U32 R10, RZ, RZ, -0x1 ;  /* 0xffffffffff0a7424 */ /* 0x000fe200078e00ff */
[----:B------:R-:W-:-:S03]  /*0b90*/  MOV R2, 0xbb0 ;  /* 0x00000bb000027802 */ /* 0x000fc60000000f00 */
[----:B012---:R-:W-:Y:S05]  /*0ba0*/  CALL.REL.NOINC `($__internal_150_$__cuda_sm70_shflsync_bfly_p) ;  /* 0x0000034000007944 */ /* 0x007fea0003c00000 */
[----:B0-----:R-:W-:Y:S01]  /*0bb0*/  HFMA2.MMA R8, -RZ, RZ, 0, 2.384185791015625e-07 ;  /* 0x00000004ff087435 */ /* 0x001fe200000001ff */
[----:B-1----:R-:W-:Y:S01]  /*0bc0*/  FADD.FTZ R9, R9, R7 ;  /* 0x0000000709097221 */ /* 0x002fe20000010000 */
[----:B------:R-:W-:Y:S01]  /*0bd0*/  MOV R7, 0x1f ;  /* 0x0000001f00077802 */ /* 0x000fe20000000f00 */
[----:B------:R-:W-:Y:S01]  /*0be0*/  IMAD.MOV.U32 R10, RZ, RZ, -0x1 ;  /* 0xffffffffff0a7424 */ /* 0x000fe200078e00ff */
[----:B------:R-:W-:-:S02]  /*0bf0*/  MOV R2, 0xc10 ;  /* 0x00000c1000027802 */ /* 0x000fc40000000f00 */
[----:B------:R-:W-:Y:S05]  /*0c00*/  CALL.REL.NOINC `($__internal_150_$__cuda_sm70_shflsync_bfly_p) ;  /* 0x000002e000007944 */ /* 0x000fea0003c00000 */
[----:B0-----:R-:W-:Y:S01]  /*0c10*/  HFMA2.MMA R8, -RZ, RZ, 0, 4.76837158203125e-07 ;  /* 0x00000008ff087435 */ /* 0x001fe200000001ff */
[----:B-1----:R-:W-:Y:S01]  /*0c20*/  FADD.FTZ R9, R9, R7 ;  /* 0x0000000709097221 */ /* 0x002fe20000010000 */
[----:B------:R-:W-:Y:S01]  /*0c30*/  MOV R7, 0x1f ;  /* 0x0000001f00077802 */ /* 0x000fe20000000f00 */
[----:B------:R-:W-:Y:S01]  /*0c40*/  IMAD.MOV.U32 R10, RZ, RZ, -0x1 ;  /* 0xffffffffff0a7424 */ /* 0x000fe200078e00ff */
[----:B------:R-:W-:-:S02]  /*0c50*/  MOV R2, 0xc70 ;  /* 0x00000c7000027802 */ /* 0x000fc40000000f00 */
[----:B------:R-:W-:Y:S05]  /*0c60*/  CALL.REL.NOINC `($__internal_150_$__cuda_sm70_shflsync_bfly_p) ;  /* 0x0000028000007944 */ /* 0x000fea0003c00000 */
[----:B-1----:R-:W-:Y:S01]  /*0c70*/  FADD.FTZ R6, R9, R7 ;  /* 0x0000000709067221 */ /* 0x002fe20000010000 */
[----:B0-----:R-:W-:Y:S01]  /*0c80*/  HFMA2.MMA R8, -RZ, RZ, 0, 9.5367431640625e-07 ;  /* 0x00000010ff087435 */ /* 0x001fe200000001ff */
[----:B------:R-:W-:Y:S01]  /*0c90*/  MOV R7, 0x1f ;  /* 0x0000001f00077802 */ /* 0x000fe20000000f00 */
[----:B------:R-:W-:Y:S01]  /*0ca0*/  IMAD.MOV.U32 R10, RZ, RZ, -0x1 ;  /* 0xffffffffff0a7424 */ /* 0x000fe200078e00ff */
[----:B------:R-:W-:-:S02]  /*0cb0*/  MOV R2, 0xce0 ;  /* 0x00000ce000027802 */ /* 0x000fc40000000f00 */
[----:B------:R-:W-:Y:S02]  /*0cc0*/  MOV R9, R6 ;  /* 0x0000000600097202 */ /* 0x000fe40000000f00 */
[----:B------:R-:W-:Y:S05]  /*0cd0*/  CALL.REL.NOINC `($__internal_150_$__cuda_sm70_shflsync_bfly_p) ;  /* 0x0000021000007944 */ /* 0x000fea0003c00000 */
[----:B0-----:R-:W-:Y:S01]  /*0ce0*/  HFMA2.MMA R8, -RZ, RZ, 0, 5.9604644775390625e-08 ;  /* 0x00000001ff087435 */ /* 0x001fe200000001ff */
[----:B-1----:R-:W-:Y:S01]  /*0cf0*/  MOV R5, R7 ;  /* 0x0000000700057202 */ /* 0x002fe20000000f00 */
[----:B------:R-:W-:Y:S01]  /*0d00*/  IMAD.MOV.U32 R9, RZ, RZ, R4 ;  /* 0x000000ffff097224 */ /* 0x000fe200078e0004 */
[----:B------:R-:W-:Y:S01]  /*0d10*/  MOV R7, 0x1f ;  /* 0x0000001f00077802 */ /* 0x000fe20000000f00 */
[----:B------:R-:W-:Y:S01]  /*0d20*/  IMAD.MOV.U32 R10, RZ, RZ, -0x1 ;  /* 0xffffffffff0a7424 */ /* 0x000fe200078e00ff */
[----:B------:R-:W-:Y:S02]  /*0d30*/  MOV R2, 0xd50 ;  /* 0x00000d5000027802 */ /* 0x000fe40000000f00 */
[----:B------:R-:W-:Y:S05]  /*0d40*/  CALL.REL.NOINC `($__internal_150_$__cuda_sm70_shflsync_bfly_p) ;  /* 0x000001a000007944 */ /* 0x000fea0003c00000 */
[----:B0-----:R-:W-:Y:S01]  /*0d50*/  HFMA2.MMA R8, -RZ, RZ, 0, 1.1920928955078125e-07 ;  /* 0x00000002ff087435 */ /* 0x001fe200000001ff */
[----:B-1----:R-:W-:Y:S01]  /*0d60*/  FADD.FTZ R9, R4, R7 ;  /* 0x0000000704097221 */ /* 0x002fe20000010000 */
[----:B------:R-:W-:Y:S01]  /*0d70*/  MOV R7, 0x1f ;  /* 0x0000001f00077802 */ /* 0x000fe20000000f00 */
[----:B------:R-:W-:Y:S01]  /*0d80*/  IMAD.MOV.U32 R10, RZ, RZ, -0x1 ;  /* 0xffffffffff0a7424 */ /* 0x000fe200078e00ff */
[----:B------:R-:W-:Y:S02]  /*0d90*/  MOV R2, 0xdb0 ;  /* 0x00000db000027802 */ /* 0x000fe40000000f00 */
[----:B------:R-:W-:Y:S05]  /*0da0*/  CALL.REL.NOINC `($__internal_150_$__cuda_sm70_shflsync_bfly_p) ;  /* 0x0000014000007944 */ /* 0x000fea0003c00000 */
        /* <DEDUP_REMOVED lines=12> */
[----:B0-----:R-:W-:Y:S01]  /*0e70*/  HFMA2.MMA R8, -RZ, RZ, 0, 9.5367431640625e-07 ;  /* 0x00000010ff087435 */ /* 0x001fe200000001ff */
[----:B-1----:R-:W-:Y:S01]  /*0e80*/  FADD.FTZ R9, R9, R7 ;  /* 0x0000000709097221 */ /* 0x002fe20000010000 */
[----:B------:R-:W-:Y:S01]  /*0e90*/  MOV R7, 0x1f ;  /* 0x0000001f00077802 */ /* 0x000fe20000000f00 */
[----:B------:R-:W-:Y:S01]  /*0ea0*/  IMAD.MOV.U32 R10, RZ, RZ, -0x1 ;  /* 0xffffffffff0a7424 */ /* 0x000fe200078e00ff */
[----:B------:R-:W-:-:S02]  /*0eb0*/  MOV R2, 0xed0 ;  /* 0x00000ed000027802 */ /* 0x000fc40000000f00 */
[----:B------:R-:W-:Y:S05]  /*0ec0*/  CALL.REL.NOINC `($__internal_150_$__cuda_sm70_shflsync_bfly_p) ;  /* 0x0000002000007944 */ /* 0x000fea0003c00000 */
[----:B-1----:R-:W-:Y:S01]  /*0ed0*/  MOV R4, R7 ;  /* 0x0000000700047202 */ /* 0x002fe20000000f00 */
[----:B0-----:R-:W-:Y:S05]  /*0ee0*/  BRA `(.L_x_7328) ;  /* 0xfffffa6000007947 */ /* 0x001fea000383ffff */
        .weak           $__internal_150_$__cuda_sm70_shflsync_bfly_p
        .type           $__internal_150_$__cuda_sm70_shflsync_bfly_p,@function
        .size           $__internal_150_$__cuda_sm70_shflsync_bfly_p,(.L_x_9880 - $__internal_150_$__cuda_sm70_shflsync_bfly_p)
$__internal_150_$__cuda_sm70_shflsync_bfly_p:
[----:B------:R-:W-:Y:S01]  /*0ef0*/  HFMA2.MMA R3, -RZ, RZ, 0, 0 ;  /* 0x00000000ff037435 */ /* 0x000fe200000001ff */
[----:B------:R-:W-:Y:S04]  /*0f00*/  WARPSYNC R10 ;  /* 0x0000000a00007348 */ /* 0x000fe80003800000 */
[----:B------:R0:W1:Y:S01]  /*0f10*/  SHFL.BFLY PT, R7, R9, R8, R7 ;  /* 0x0c00000809077389 */ /* 0x00006200000e0007 */
[----:B------:R-:W-:Y:S05]  /*0f20*/  RET.REL.NODEC R2 `(_ZN10layer_norm22ln_bwd_finalize_kernelINS_22Kernel_traits_finalizeILj768Ef6__halffS2_fjLb0ELj1024ELj4ENS_18Kernel_traits_baseILj768EfS2_fS2_fjLj1024EEEEELb0ELb0EEEvNS_9BwdParamsE) ;  /* 0xfffff0d002007950 */ /* 0x000fea0003c3ffff */
.L_x_7329:
        /* <DEDUP_REMOVED lines=13> */
.L_x_9880:


//--------------------- .text._ZN10layer_norm13ln_bwd_kernelINS_13Kernel_traitsIf6__halffS2_fjLj768ELj1ELj4ELj1ELj16ENS_18Kernel_traits_baseILj768EfS2_fS2_fjLj128EEEEELb1ELb0ELb1ELb0EEEvNS_9BwdParamsE --------------------------
	.section	.text._ZN10layer_norm13ln_bwd_kernelINS_13Kernel_traitsIf6__halffS2_fjLj768ELj1ELj4ELj1ELj16ENS_18Kernel_traits_baseILj768EfS2_fS2_fjLj128EEEEELb1ELb0ELb1ELb0EEEvNS_9BwdParamsE,"ax",@progbits
	.sectioninfo	@"SHI_REGISTERS=193"
	.align	128
        .global         _ZN10layer_norm13ln_bwd_kernelINS_13Kernel_traitsIf6__halffS2_fjLj768ELj1ELj4ELj1ELj16ENS_18Kernel_traits_baseILj768EfS2_fS2_fjLj128EEEEELb1ELb0ELb1ELb0EEEvNS_9BwdParamsE
        .type           _ZN10layer_norm13ln_bwd_kernelINS_13Kernel_traitsIf6__halffS2_fjLj768ELj1ELj4ELj1ELj16ENS_18Kernel_traits_baseILj768EfS2_fS2_fjLj128EEEEELb1ELb0ELb1ELb0EEEvNS_9BwdParamsE,@function
        .size           _ZN10layer_norm13ln_bwd_kernelINS_13Kernel_traitsIf6__halffS2_fjLj768ELj1ELj4ELj1ELj16ENS_18Kernel_traits_baseILj768EfS2_fS2_fjLj128EEEEELb1ELb0ELb1ELb0EEEvNS_9BwdParamsE,(.L_x_9881 - _ZN10layer_norm13ln_bwd_kernelINS_13Kernel_traitsIf6__halffS2_fjLj768ELj1ELj4ELj1ELj16ENS_18Kernel_traits_baseILj768EfS2_fS2_fjLj128EEEEELb1ELb0ELb1ELb0EEEvNS_9BwdParamsE)
        .other          _ZN10layer_norm13ln_bwd_kernelINS_13Kernel_traitsIf6__halffS2_fjLj768ELj1ELj4ELj1ELj16ENS_18Kernel_traits_baseILj768EfS2_fS2_fjLj128EEEEELb1ELb0ELb1ELb0EEEvNS_9BwdParamsE,@"STO_CUDA_ENTRY STV_DEFAULT"
_ZN10layer_norm13ln_bwd_kernelINS_13Kernel_traitsIf6__halffS2_fjLj768ELj1ELj4ELj1ELj16ENS_18Kernel_traits_baseILj768EfS2_fS2_fjLj128EEEEELb1ELb0ELb1ELb0EEEvNS_9BwdParamsE:
.text._ZN10layer_norm13ln_bwd_kernelINS_13Kernel_traitsIf6__halffS2_fjLj768ELj1ELj4ELj1ELj16ENS_18Kernel_traits_baseILj768EfS2_fS2_fjLj128EEEEELb1ELb0ELb1ELb0EEEvNS_9BwdParamsE:
        /* <DEDUP_REMOVED lines=58> */
.L_x_7399:
        /* <DEDUP_REMOVED lines=36> */
.L_x_7335:
[----:B------:R-:W-:Y:S05]  /*05e0*/  BSYNC B2 ;  /* 0x0000000000027941 */ /* 0x000fea0003800000 */
.L_x_7334:
        /* <DEDUP_REMOVED lines=12> */
.L_x_7337:
[----:B------:R-:W-:Y:S05]  /*06b0*/  BSYNC B2 ;  /* 0x0000000000027941 */ /* 0x000fea0003800000 */
.L_x_7336:
        /* <DEDUP_REMOVED lines=13> */
.L_x_7333:
        /* <DEDUP_REMOVED lines=101> */
.L_x_7340:
[----:B------:R-:W-:Y:S05]  /*0de0*/  BSYNC B2 ;  /* 0x0000000000027941 */ /* 0x000fea0003800000 */
.L_x_7339:
        /* <DEDUP_REMOVED lines=83> */
.L_x_7342:
[----:B------:R-:W-:Y:S05]  /*1320*/  BSYNC B2 ;  /* 0x0000000000027941 */ /* 0x000fea0003800000 */
.L_x_7341:
        /* <DEDUP_REMOVED lines=79> */
.L_x_7338:
[----:B------:R-:W-:Y:S05]  /*1820*/  BSYNC B1 ;  /* 0x0000000000017941 */ /* 0x000fea0003800000 */
.L_x_7332:
[----:B------:R-:W-:Y:S05]  /*1830*/  BRA.DIV ~URZ, `(.L_x_7343) ;  /* 0x00002dd27f007947 */ /* 0x000fea000b800000 */
[----:B------:R3:W4:Y:S02]  /*1840*/  SHFL.BFLY PT, R114, R187, 0x1, 0x1f ;  /* 0x0c201f00bb727f89 */ /* 0x00072400000e0000 */
.L_x_7400:
        /* <DEDUP_REMOVED lines=18> */
.L_x_7401:
        /* <DEDUP_REMOVED lines=27> */
.L_x_7348:
[----:B------:R-:W-:Y:S05]  /*1b20*/  BSYNC B2 ;  /* 0x0000000000027941 */ /* 0x000fea0003800000 */
.L_x_7347:
        /* <DEDUP_REMOVED lines=15> */
.L_x_7350:
[----:B------:R-:W-:Y:S05]  /*1c20*/  BSYNC B2 ;  /* 0x0000000000027941 */ /* 0x000fea0003800000 */
.L_x_7349:
        /* <DEDUP_REMOVED lines=15> */
.L_x_7352:
[----:B------:R-:W-:Y:S05]  /*1d20*/  BSYNC B2 ;  /* 0x0000000000027941 */ /* 0x000fea0003800000 */
.L_x_7351:
        /* <DEDUP_REMOVED lines=15> */
.L_x_7354:
[----:B------:R-:W-:Y:S05]  /*1e20*/  BSYNC B2 ;  /* 0x0000000000027941 */ /* 0x000fea0003800000 */
.L_x_7353:
        /* <DEDUP_REMOVED lines=15> */
.L_x_7356:
[----:B------:R-:W-:Y:S05]  /*1f20*/  BSYNC B2 ;  /* 0x0000000000027941 */ /* 0x000fea0003800000 */
.L_x_7355:
        /* <DEDUP_REMOVED lines=15> */
.L_x_7358:
[----:B------:R-:W-:Y:S05]  /*2020*/  BSYNC B2 ;  /* 0x0000000000027941 */ /* 0x000fea0003800000 */
.L_x_7357:
        /* <DEDUP_REMOVED lines=15> */
.L_x_7360:
[----:B------:R-:W-:Y:S05]  /*2120*/  BSYNC B2 ;  /* 0x0000000000027941 */ /* 0x000fea0003800000 */
.L_x_7359:
        /* <DEDUP_REMOVED lines=22> */
.L_x_7362:
[----:B------:R-:W-:Y:S05]  /*2290*/  BSYNC B2 ;  /* 0x0000000000027941 */ /* 0x000fea0003800000 */
.L_x_7361:
        /* <DEDUP_REMOVED lines=15> */
[----:B------:R-:W-:Y:S02]  /*2390*/  @P6 F2FP.PACK_AB R183, RZ, R183 ;  /* 0x000000b7ffb7623e */ /* 0x000fe400000000ff */
[----:B------:R-:W-:Y:S02]  /*23a0*/  @P6 PRMT R108, R108, 0x5410, R117 ;  /* 0x000054106c6c6816 */ /* 0x000fe40000000075 */
[----:B------:R-:W-:Y:S02]  /*23b0*/  @P0 MOV R117, 0x20 ;  /* 0x0000002000750802 */ /* 0x000fe40000000f00 */
[----:B------:R-:W-:Y:S02]  /*23c0*/  @P6 MOV R119, 0x10 ;  /* 0x0000001000776802 */ /* 0x000fe40000000f00 */
[----:B------:R-:W-:Y:S01]  /*23d0*/  @P6 PRMT R109, R120, 0x7610, R109 ;  /* 0x00007610786d6816 */ /* 0x000fe2000000006d */
[----:B------:R-:W-:Y:S01]  /*23e0*/  @P0 IMAD.WIDE.U32 R116, R132, R117, c[0x0][0x258] ;  /* 0x0000960084740625 */ /* 0x000fe200078e0075 */
[----:B------:R-:W-:-:S02]  /*23f0*/  @P6 F2FP.PACK_AB R129, RZ, R129 ;  /* 0x00000081ff81623e */ /* 0x000fc400000000ff */
[----:B------:R-:W-:Y:S01]  /*2400*/  @P6 PRMT R110, R128, 0x7610, R110 ;  /* 0x00007610806e6816 */ /* 0x000fe2000000006e */
[----:B------:R-:W-:Y:S01]  /*2410*/  @P6 IMAD.WIDE.U32 R118, R112, R119, c[0x0][0x248] ;  /* 0x0000920070766625 */ /* 0x000fe200078e0077 */
[----:B------:R-:W-:Y:S01]  /*2420*/  @P6 F2FP.PACK_AB R115, RZ, R115 ;  /* 0x00000073ff73623e */ /* 0x000fe200000000ff */
        /* <DEDUP_REMOVED lines=9> */
.L_x_7346:
[----:B------:R-:W-:Y:S05]  /*24c0*/  BSYNC B1 ;  /* 0x0000000000017941 */ /* 0x000fea0003800000 */
.L_x_7345:
        /* <DEDUP_REMOVED lines=13> */
.L_x_7366:
[----:B------:R-:W-:Y:S05]  /*25a0*/  BSYNC B2 ;  /* 0x0000000000027941 */ /* 0x000fea0003800000 */
.L_x_7365:
        /* <DEDUP_REMOVED lines=15> */
.L_x_7368:
[----:B------:R-:W-:Y:S05]  /*26a0*/  BSYNC B2 ;  /* 0x0000000000027941 */ /* 0x000fea0003800000 */
.L_x_7367:
        /* <DEDUP_REMOVED lines=15> */
.L_x_7370:
[----:B------:R-:W-:Y:S05]  /*27a0*/  BSYNC B2 ;  /* 0x0000000000027941 */ /* 0x000fea0003800000 */
.L_x_7369:
        /* <DEDUP_REMOVED lines=15> */
.L_x_7372:
[----:B------:R-:W-:Y:S05]  /*28a0*/  BSYNC B2 ;  /* 0x0000000000027941 */ /* 0x000fea0003800000 */
.L_x_7371:
        /* <DEDUP_REMOVED lines=15> */
.L_x_7374:
[----:B------:R-:W-:Y:S05]  /*29a0*/  BSYNC B2 ;  /* 0x0000000000027941 */ /* 0x000fea0003800000 */
.L_x_7373:
        /* <DEDUP_REMOVED lines=15> */
.L_x_7376:
[----:B------:R-:W-:Y:S05]  /*2aa0*/  BSYNC B2 ;  /* 0x0000000000027941 */ /* 0x000fea0003800000 */
.L_x_7375:
        /* <DEDUP_REMOVED lines=15> */
.L_x_7378:
[----:B------:R-:W-:Y:S05]  /*2ba0*/  BSYNC B2 ;  /* 0x0000000000027941 */ /* 0x000fea0003800000 */
.L_x_7377:
        /* <DEDUP_REMOVED lines=22> */
.L_x_7380:
[----:B------:R-:W-:Y:S05]  /*2d10*/  BSYNC B2 ;  /* 0x0000000000027941 */ /* 0x000fea0003800000 */
.L_x_7379:
[----:B------:R-:W-:Y:S02]  /*2d20*/  ISETP.NE.U32.AND P0, PT, RZ, c[0x0][0x258], PT ;  /* 0x00009600ff007a0c */ /* 0x000fe40003f05070 */
[----:B------:R-:W-:Y:S01]  /*2d30*/  SEL R100, R115, R100, P1 ;  /* 0x0000006473647207 */ /* 0x000fe20000800000 */
[----:B------:R-:W-:Y:S01]  /*2d40*/  @P6 FMUL.FTZ R115, R184, c[0x0][0x1ec] ;  /* 0x00007b00b8736a20 */ /* 0x000fe20000410000 */
[----:B------:R-:W-:Y:S02]  /*2d50*/  ISETP.NE.AND.EX P0, PT, RZ, c[0x0][0x25c], PT, P0 ;  /* 0x00009700ff007a0c */ /* 0x000fe40003f05300 */
[----:B------:R-:W-:Y:S01]  /*2d60*/  SEL R101, R118, R101, P1 ;  /* 0x0000006576657207 */ /* 0x000fe20000800000 */
[----:B------:R-:W-:Y:S01]  /*2d70*/  @P6 FMUL.FTZ R115, R115, c[0x0][0x1e8] ;  /* 0x00007a0073736a20 */ /* 0x000fe20000410000 */
[----:B------:R-:W-:Y:S01]  /*2d80*/  SEL R102, R119, R102, P1 ;  /* 0x0000006677667207 */ /* 0x000fe20000800000 */
[----:B------:R-:W-:Y:S01]  /*2d90*/  @P6 IMAD.MOV.U32 R119, RZ, RZ, 0x10 ;  /* 0x00000010ff776424 */ /* 0x000fe200078e00ff */
[----:B------:R-:W-:-:S02]  /*2da0*/  SEL R103, R122, R103, P1 ;  /* 0x000000677a677207 */ /* 0x000fc40000800000 */
[----:B------:R-:W-:Y:S01]  /*2db0*/  SEL R104, R123, R104, P1 ;  /* 0x000000687b687207 */ /* 0x000fe20000800000 */
[----:B------:R-:W-:Y:S01]  /*2dc0*/  @P6 IMAD.WIDE.U32 R118, R112, R119, c[0x0][0x248] ;  /* 0x0000920070766625 */ /* 0x000fe200078e0077 */
        /* <DEDUP_REMOVED lines=9> */
[----:B------:R-:W-:Y:S02]  /*2e60*/  @P6 PRMT R109, R120, 0x7610, R109 ;  /* 0x00007610786d6816 */ /* 0x000fe4000000006d */
[----:B------:R-:W-:Y:S01]  /*2e70*/  @P6 F2FP.PACK_AB R129, RZ, R129 ;  /* 0x00000081ff81623e */ /* 0x000fe200000000ff */
[----:B------:R-:W-:Y:S01]  /*2e80*/  @P0 IMAD.WIDE.U32 R116, R132, R117, c[0x0][0x258] ;  /* 0x0000960084740625 */ /* 0x000fe200078e0075 */
[----:B------:R-:W-:-:S02]  /*2e90*/  @P6 PRMT R110, R128, 0x7610, R110 ;  /* 0x00007610806e6816 */ /* 0x000fc4000000006e */
[----:B------:R-:W-:Y:S02]  /*2ea0*/  @P6 F2FP.PACK_AB R115, RZ, R115 ;  /* 0x00000073ff73623e */ /* 0x000fe400000000ff */
[----:B------:R-:W-:Y:S01]  /*2eb0*/  @P6 PRMT R111, R183, 0x7610, R111 ;  /* 0x00007610b76f6816 */ /* 0x000fe2000000006f */
[----:B------:R0:W-:Y:S01]  /*2ec0*/  @P0 STG.E.128 [R116.64], R100 ;  /* 0x0000006474000986 */ /* 0x0001e2000c101d04 */
[----:B------:R-:W-:Y:S02]  /*2ed0*/  @P6 PRMT R109, R109, 0x5410, R121 ;  /* 0x000054106d6d6816 */ /* 0x000fe40000000079 */
[----:B------:R-:W-:Y:S01]  /*2ee0*/  @P6 PRMT R110, R110, 0x5410, R129 ;  /* 0x000054106e6e6816 */ /* 0x000fe20000000081 */
[----:B------:R0:W-:Y:S01]  /*2ef0*/  @P0 STG.E.128 [R116.64+0x10], R104 ;  /* 0x0000106874000986 */ /* 0x0001e2000c101d04 */
[----:B------:R-:W-:Y:S02]  /*2f00*/  @P6 PRMT R111, R111, 0x5410, R115 ;  /* 0x000054106f6f6816 */ /* 0x000fe40000000073 */
[----:B------:R-:W-:-:S02]  /*2f10*/  IADD3 R112, R112, 0x20, RZ ;  /* 0x0000002070707810 */ /* 0x000fc40007ffe0ff */
[----:B------:R-:W-:Y:S01]  /*2f20*/  IADD3 R132, R132, 0x20, RZ ;  /* 0x0000002084847810 */ /* 0x000fe20007ffe0ff */
[----:B------:R0:W-:Y:S04]  /*2f30*/  @P6 STG.E.128 [R118.64], R108 ;  /* 0x0000006c76006986 */ /* 0x0001e8000c101d04 */
.L_x_7364:
[----:B------:R-:W-:Y:S05]  /*2f40*/  BSYNC B1 ;  /* 0x0000000000017941 */ /* 0x000fea0003800000 */
.L_x_7363:
        /* <DEDUP_REMOVED lines=13> */
.L_x_7384:
[----:B------:R-:W-:Y:S05]  /*3020*/  BSYNC B2 ;  /* 0x0000000000027941 */ /* 0x000fea0003800000 */
.L_x_7383:
        /* <DEDUP_REMOVED lines=15> */
.L_x_7386:
[----:B------:R-:W-:Y:S05]  /*3120*/  BSYNC B2 ;  /* 0x0000000000027941 */ /* 0x000fea0003800000 */
.L_x_7385:
        /* <DEDUP_REMOVED lines=32> */
.L_x_7388:
[----:B------:R-:W-:Y:S05]  /*3330*/  BSYNC B2 ;  /* 0x0000000000027941 */ /* 0x000fea0003800000 */
.L_x_7387:
        /* <DEDUP_REMOVED lines=8> */
.L_x_7390:
[----:B------:R-:W-:Y:S05]  /*33c0*/  BSYNC B2 ;  /* 0x0000000000027941 */ /* 0x000fea0003800000 */
.L_x_7389:
        /* <DEDUP_REMOVED lines=8> */
.L_x_7392:
[----:B------:R-:W-:Y:S05]  /*3450*/  BSYNC B2 ;  /* 0x0000000000027941 */ /* 0x000fea0003800000 */
.L_x_7391:
        /* <DEDUP_REMOVED lines=8> */
.L_x_7394:
[----:B------:R-:W-:Y:S05]  /*34e0*/  BSYNC B2 ;  /* 0x0000000000027941 */ /* 0x000fea0003800000 */
.L_x_7393:
        /* <DEDUP_REMOVED lines=8> */
.L_x_7396:
[----:B------:R-:W-:Y:S05]  /*3570*/  BSYNC B2 ;  /* 0x0000000000027941 */ /* 0x000fea0003800000 */
.L_x_7395:
        /* <DEDUP_REMOVED lines=8> */
.L_x_7398:
[----:B------:R-:W-:Y:S05]  /*3600*/  BSYNC B2 ;  /* 0x0000000000027941 */ /* 0x000fea0003800000 */
.L_x_7397:
        /* <DEDUP_REMOVED lines=16> */
[----:B------:R-:W-:Y:S02]  /*3710*/  @P6 F2FP.PACK_AB R113, RZ, R113 ;  /* 0x00000071ff71623e */ /* 0x000fe400000000ff */
[----:B------:R-:W-:Y:S02]  /*3720*/  @P6 FSEL R120, R120, RZ, P1 ;  /* 0x000000ff78786208 */ /* 0x000fe40000800000 */
[----:B------:R-:W-:Y:S01]  /*3730*/  SEL R100, R115, R100, P0 ;  /* 0x0000006473647207 */ /* 0x000fe20000000000 */
[----:B------:R-:W-:Y:S01]  /*3740*/  @P6 FMUL.FTZ R115, R129, c[0x0][0x1ec] ;  /* 0x00007b0081736a20 */ /* 0x000fe20000410000 */
[----:B------:R-:W-:Y:S02]  /*3750*/  ISETP.NE.U32.AND P1, PT, RZ, c[0x0][0x258], PT ;  /* 0x00009600ff007a0c */ /* 0x000fe40003f25070 */
[----:B------:R-:W-:Y:S01]  /*3760*/  @P6 LOP3.LUT P5, RZ, R3, 0xff00, RZ, 0xc0, !PT ;  /* 0x0000ff0003ff6812 */ /* 0x000fe200078ac0ff */
[----:B------:R-:W-:Y:S01]  /*3770*/  @P6 FMUL.FTZ R115, R115, c[0x0][0x1e8] ;  /* 0x00007a0073736a20 */ /* 0x000fe20000410000 */
[----:B------:R-:W-:-:S02]  /*3780*/  @P6 F2FP.PACK_AB R114, RZ, R114 ;  /* 0x00000072ff72623e */ /* 0x000fc400000000ff */
        /* <DEDUP_REMOVED lines=10> */
[----:B------:R-:W-:Y:S02]  /*3830*/  @P6 F2FP.PACK_AB R120, RZ, R120 ;  /* 0x00000078ff78623e */ /* 0x000fe400000000ff */
[----:B------:R-:W-:Y:S02]  /*3840*/  @P6 FSEL R117, R114, RZ, P5 ;  /* 0x000000ff72756208 */ /* 0x000fe40002800000 */
[----:B------:R-:W-:Y:S02]  /*3850*/  @P6 F2FP.PACK_AB R116, RZ, R113 ;  /* 0x00000071ff74623e */ /* 0x000fe400000000ff */
[----:B------:R-:W-:Y:S02]  /*3860*/  SEL R102, R119, R102, P0 ;  /* 0x0000006677667207 */ /* 0x000fe40000000000 */
[----:B------:R-:W-:-:S02]  /*3870*/  @P1 MOV R115, 0x20 ;  /* 0x0000002000731802 */ /* 0x000fc40000000f00 */
[----:B------:R-:W-:Y:S02]  /*3880*/  @P6 MOV R119, 0x10 ;  /* 0x0000001000776802 */ /* 0x000fe40000000f00 */
[----:B------:R-:W-:Y:S01]  /*3890*/  @P6 F2FP.PACK_AB R123, RZ, R123 ;  /* 0x0000007bff7b623e */ /* 0x000fe200000000ff */
[----:B------:R-:W-:Y:S01]  /*38a0*/  @P1 IMAD.WIDE.U32 R114, R132, R115, c[0x0][0x258] ;  /* 0x0000960084721625 */ /* 0x000fe200078e0073 */
[----:B------:R-:W-:Y:S02]  /*38b0*/  @P6 PRMT R110, R120, 0x7610, R110 ;  /* 0x00007610786e6816 */ /* 0x000fe4000000006e */
[----:B------:R-:W-:Y:S01]  /*38c0*/  @P6 F2FP.PACK_AB R117, RZ, R117 ;  /* 0x00000075ff75623e */ /* 0x000fe200000000ff */
[----:B------:R-:W-:Y:S01]  /*38d0*/  @P6 IMAD.WIDE.U32 R112, R112, R119, c[0x0][0x248] ;  /* 0x0000920070706625 */ /* 0x000fe200078e0077 */
[----:B------:R-:W-:Y:S02]  /*38e0*/  @P6 PRMT R111, R116, 0x7610, R111 ;  /* 0x00007610746f6816 */ /* 0x000fe4000000006f */
        /* <DEDUP_REMOVED lines=9> */
[----:B------:R0:W-:Y:S04]  /*3980*/  @P1 STG.E.128 [R114.64+0x10], R104 ;  /* 0x0000106872001986 */ /* 0x0001e8000c101d04 */
[----:B------:R0:W-:Y:S02]  /*3990*/  @P6 STG.E.128 [R112.64], R108 ;  /* 0x0000006c70006986 */ /* 0x0001e4000c101d04 */
.L_x_7382:
[----:B------:R-:W-:Y:S05]  /*39a0*/  BSYNC B1 ;  /* 0x0000000000017941 */ /* 0x000fea0003800000 */
.L_x_7381:
[----:B0-----:R-:W-:-:S05]  /*39b0*/  MOV R113, c[0x0][0x160] ;  /* 0x0000580000717a02 */ /* 0x001fca0000000f00 */
[----:B------:R-:W-:-:S05]  /*39c0*/  IMAD R130, R113, 0x4, R130 ;  /* 0x0000000471827824 */ /* 0x000fca00078e0282 */
[----:B------:R-:W-:-:S13]  /*39d0*/  ISETP.GE.AND P0, PT, R130, c[0x0][0x164], PT ;  /* 0x0000590082007a0c */ /* 0x000fda0003f06270 */
[----:B-1---5:R-:W-:Y:S01]  /*39e0*/  @P0 CALL.REL.NOINC `(.L_x_7331) ;  /* 0x0000001000000944 */ /* 0x022fe20003c00000 */
[----:B------:R-:W-:Y:S05]  /*39f0*/  BRA `(.L_x_7399) ;  /* 0xffffc9a000007947 */ /* 0x000fea000383ffff */
.L_x_7331:
[----:B0-----:R-:W-:Y:S05]  /*3a00*/  BSYNC B0 ;  /* 0x0000000000007941 */ /* 0x001fea0003800000 */
.L_x_7330:
        /* <DEDUP_REMOVED lines=91> */
[----:B------:R-:W-:Y:S01]  /*3fc0*/  @P4 MOV R6, R32 ;  /* 0x0000002000064202 */ /* 0x000fe20000000f00 */
[----:B------:R-:W-:Y:S01]  /*3fd0*/  @P5 IMAD.X R51, RZ, RZ, R51, P6 ;  /* 0x000000ffff335224 */ /* 0x000fe200030e0633 */
[----:B------:R-:W-:-:S04]  /*3fe0*/  @P5 IADD3 R30, P6, R30, 0x200, RZ ;  /* 0x000002001e1e5810 */ /* 0x000fc80007fde0ff */
[----:B------:R-:W-:Y:S01]  /*3ff0*/  @P5 IADD3.X R49, RZ, R49, RZ, P6, !PT ;  /* 0x00000031ff315210 */ /* 0x000fe200037fe4ff */
[----:B------:R-:W0:Y:S01]  /*4000*/  LDS R24, [R0.X4] ;  /* 0x0000000000187984 */ /* 0x000e220000004800 */
[----:B------:R-:W-:Y:S01]  /*4010*/  @P4 IADD3 R32, P6, R32, 0x200, RZ ;  /* 0x0000020020204810 */ /* 0x000fe20007fde0ff */
[----:B------:R-:W-:Y:S01]  /*4020*/  @P4 IMAD.MOV.U32 R8, RZ, RZ, R30 ;  /* 0x000000ffff084224 */ /* 0x000fe200078e001e */
[-C--:B------:R-:W-:Y:S01]  /*4030*/  @P4 MOV R7, R51.reuse ;  /* 0x0000003300074202 */ /* 0x080fe20000000f00 */
[----:B------:R-:W1:Y:S01]  /*4040*/  LDS R27, [R0.X4+0xc00] ;  /* 0x000c0000001b7984 */ /* 0x000e620000004800 */
[----:B------:R-:W-:Y:S02]  /*4050*/  @P4 IADD3.X R51, RZ, R51, RZ, P6, !PT ;  /* 0x00000033ff334210 */ /* 0x000fe400037fe4ff */
        /* <DEDUP_REMOVED lines=37> */
[----:B------:R-:W-:Y:S01]  /*42b0*/  @P3 MOV R11, R51 ;  /* 0x00000033000b3202 */ /* 0x000fe20000000f00 */
[----:B------:R-:W-:Y:S01]  /*42c0*/  @P3 IMAD.X R51, RZ, RZ, R51, P6 ;  /* 0x000000ffff333224 */ /* 0x000fe200030e0633 */
[----:B------:R-:W0:Y:S01]  /*42d0*/  LDS R27, [R0.X4+0x2200] ;  /* 0x00220000001b7984 */ /* 0x000e220000004800 */
[----:B-1----:R-:W-:Y:S01]  /*42e0*/  FADD.FTZ R22, R13, R12 ;  /* 0x0000000c0d167221 */ /* 0x002fe20000010000 */
[----:B------:R-:W-:Y:S02]  /*42f0*/  @P3 MOV R12, R30 ;  /* 0x0000001e000c3202 */ /* 0x000fe40000000f00 */
[----:B------:R-:W1:Y:S01]  /*4300*/  LDS R29, [R0.X4+0x2e00] ;  /* 0x002e0000001d7984 */ /* 0x000e620000004800 */
[----:B--2---:R-:W-:Y:S01]  /*4310*/  FADD.FTZ R39, R24, R39 ;  /* 0x0000002718277221 */ /* 0x004fe20000010000 */
[----:B------:R-:W-:Y:S01]  /*4320*/  @P3 IADD3 R30, P6, R30, 0x200, RZ ;  /* 0x000002001e1e3810 */ /* 0x000fe20007fde0ff */
[----:B---3--:R-:W-:Y:S01]  /*4330*/  FADD.FTZ R16, RZ, R16 ;  /* 0x00000010ff107221 */ /* 0x008fe20000010000 */
[----:B------:R-:W-:-:S02]  /*4340*/  @P3 MOV R13, R49 ;  /* 0x00000031000d3202 */ /* 0x000fc40000000f00 */
[----:B------:R2:W-:Y:S01]  /*4350*/  @P5 STG.E [R2.64], R39 ;  /* 0x0000002702005986 */ /* 0x0005e2000c101904 */
[----:B------:R-:W-:Y:S01]  /*4360*/  @P3 IADD3.X R49, RZ, R49, RZ, P6, !PT ;  /* 0x00000031ff313210 */ /* 0x000fe200037fe4ff */
[----:B----4-:R-:W-:Y:S02]  /*4370*/  FADD.FTZ R41, R20, R41 ;  /* 0x0000002914297221 */ /* 0x010fe40000010000 */
[----:B------:R3:W-:Y:S01]  /*4380*/  @P5 STG.E [R4.64], R15 ;  /* 0x0000000f04005986 */ /* 0x0007e2000c101904 */
[----:B------:R-:W-:-:S03]  /*4390*/  FADD.FTZ R16, R16, R31 ;  /* 0x0000001f10107221 */ /* 0x000fc60000010000 */
[----:B------:R4:W-:Y:S01]  /*43a0*/  @P4 STG.E [R6.64], R41 ;  /* 0x0000002906004986 */ /* 0x0009e2000c101904 */
        /* <DEDUP_REMOVED lines=8> */
[----:B------:R-:W-:Y:S01]  /*4430*/  FADD.FTZ R16, R16, R37 ;  /* 0x0000002510107221 */ /* 0x000fe20000010000 */
[----:B------:R-:W-:Y:S01]  /*4440*/  @P2 MOV R5, R49 ;  /* 0x0000003100052202 */ /* 0x000fe20000000f00 */
[----:B------:R-:W-:Y:S01]  /*4450*/  @P3 STG.E [R10.64], R43 ;  /* 0x0000002b0a003986 */ /* 0x000fe2000c101904 */
[----:B------:R-:W-:Y:S01]  /*4460*/  @P2 IADD3.X R51, RZ, R51, RZ, P5, !PT ;  /* 0x00000033ff332210 */ /* 0x000fe20002ffe4ff */
[----:B------:R-:W-:Y:S01]  /*4470*/  FADD.FTZ R45, R14, R45 ;  /* 0x0000002d0e2d7221 */ /* 0x000fe20000010000 */
[----:B------:R-:W-:Y:S01]  /*4480*/  @P2 IADD3.X R49, RZ, R49, RZ, P6, !PT ;  /* 0x00000031ff312210 */ /* 0x000fe200037fe4ff */
[----:B------:R-:W-:Y:S01]  /*4490*/  @P3 STG.E [R12.64], R19 ;  /* 0x000000130c003986 */ /* 0x000fe2000c101904 */
[----:B----4-:R-:W-:Y:S01]  /*44a0*/  @P1 IMAD.MOV.U32 R6, RZ, RZ, R32 ;  /* 0x000000ffff061224 */ /* 0x010fe200078e0020 */
[----:B------:R-:W-:Y:S01]  /*44b0*/  @P1 IADD3 R32, P3, R32, 0x200, RZ ;  /* 0x0000020020201810 */ /* 0x000fe20007f7e0ff */
[----:B------:R-:W-:Y:S01]  /*44c0*/  FADD.FTZ R47, R16, R47 ;  /* 0x0000002f102f7221 */ /* 0x000fe20000010000 */
[----:B------:R-:W-:Y:S01]  /*44d0*/  @P1 MOV R7, R51 ;  /* 0x0000003300071202 */ /* 0x000fe20000000f00 */
[----:B------:R3:W-:Y:S01]  /*44e0*/  @P2 STG.E [R2.64], R45 ;  /* 0x0000002d02002986 */ /* 0x0007e2000c101904 */
[----:B--2---:R-:W-:Y:S01]  /*44f0*/  @P1 MOV R8, R30 ;  /* 0x0000001e00081202 */ /* 0x004fe20000000f00 */
[----:B------:R-:W-:Y:S01]  /*4500*/  @P1 IMAD.X R51, RZ, RZ, R51, P3 ;  /* 0x000000ffff331224 */ /* 0x000fe200018e0633 */
[----:B------:R-:W-:Y:S01]  /*4510*/  @P1 MOV R9, R49 ;  /* 0x0000003100091202 */ /* 0x000fe20000000f00 */
[----:B------:R2:W-:Y:S01]  /*4520*/  @P2 STG.E [R4.64], R21 ;  /* 0x0000001504002986 */ /* 0x0005e2000c101904 */
[----:B------:R-:W-:Y:S01]  /*4530*/  @P1 IADD3 R30, P4, R30, 0x200, RZ ;  /* 0x000002001e1e1810 */ /* 0x000fe20007f9e0ff */
[----:B0-----:R-:W-:-:S02]  /*4540*/  FADD.FTZ R18, R18, R27 ;  /* 0x0000001b12127221 */ /* 0x001fc40000010000 */
[----:B------:R0:W-:Y:S01]  /*4550*/  @P1 STG.E [R6.64], R47 ;  /* 0x0000002f06001986 */ /* 0x0001e2000c101904 */
[----:B------:R-:W-:Y:S01]  /*4560*/  @P1 IADD3.X R49, RZ, R49, RZ, P4, !PT ;  /* 0x00000031ff311210 */ /* 0x000fe200027fe4ff */
[----:B-1----:R-:W-:Y:S02]  /*4570*/  FADD.FTZ R29, R18, R29 ;  /* 0x0000001d121d7221 */ /* 0x002fe40000010000 */
[----:B------:R0:W-:Y:S01]  /*4580*/  @P1 STG.E [R8.64], R23 ;  /* 0x0000001708001986 */ /* 0x0001e2000c101904 */
[----:B---3--:R-:W-:Y:S02]  /*4590*/  MOV R2, R32 ;  /* 0x0000002000027202 */ /* 0x008fe40000000f00 */
[----:B------:R-:W-:Y:S01]  /*45a0*/  MOV R3, R51 ;  /* 0x0000003300037202 */ /* 0x000fe20000000f00 */
[----:B--2---:R-:W-:Y:S01]  /*45b0*/  IMAD.MOV.U32 R4, RZ, RZ, R30 ;  /* 0x000000ffff047224 */ /* 0x004fe200078e001e */
[----:B------:R-:W-:Y:S01]  /*45c0*/  MOV R5, R49 ;  /* 0x0000003100057202 */ /* 0x000fe20000000f00 */
[----:B------:R-:W-:Y:S06]  /*45d0*/  @!P0 EXIT ;  /* 0x000000000000894d */ /* 0x000fec0003800000 */
[----:B------:R-:W-:Y:S04]  /*45e0*/  STG.E [R2.64], R29 ;  /* 0x0000001d02007986 */ /* 0x000fe8000c101904 */
[----:B------:R-:W-:Y:S01]  /*45f0*/  STG.E [R4.64], R25 ;  /* 0x0000001904007986 */ /* 0x000fe2000c101904 */
[----:B------:R-:W-:Y:S05]  /*4600*/  EXIT ;  /* 0x000000000000794d */ /* 0x000fea0003800000 */
.L_x_7343:
[----:B------:R-:W-:Y:S01]  /*4610*/  HFMA2.MMA R120, -RZ, RZ, 0, 5.9604644775390625e-08 ;  /* 0x00000001ff787435 */ /* 0x000fe200000001ff */
[----:B------:R-:W-:Y:S01]  /*4620*/  MOV R115, R187 ;  /* 0x000000bb00737202 */ /* 0x000fe20000000f00 */
[----:B------:R-:W-:Y:S01]  /*4630*/  IMAD.MOV.U32 R117, RZ, RZ, 0x1f ;  /* 0x0000001fff757424 */ /* 0x000fe200078e00ff */
[----:B------:R-:W-:-:S02]  /*4640*/  MOV R122, 0xffffffff ;  /* 0xffffffff007a7802 */ /* 0x000fc40000000f00 */
[----:B--2---:R-:W-:Y:S02]  /*4650*/  MOV R112, 0x4670 ;  /* 0x0000467000707802 */ /* 0x004fe40000000f00 */
[----:B01---5:R-:W-:Y:S05]  /*4660*/  CALL.REL.NOINC `($__internal_151_$__cuda_sm70_shflsync_bfly_p) ;  /* 0x0000046000007944 */ /* 0x023fea0003c00000 */
[----:B-1----:R-:W-:Y:S01]  /*4670*/  MOV R114, R115 ;  /* 0x0000007300727202 */ /* 0x002fe20000000f00 */
[----:B0-----:R-:W-:Y:S05]  /*4680*/  BRA `(.L_x_7400) ;  /* 0xffffd1c000007947 */ /* 0x001fea000383ffff */
.L_x_7344:
[----:B------:R-:W-:Y:S01]  /*4690*/  HFMA2.MMA R117, -RZ, RZ, 0, 1.847743988037109375e-06 ;  /* 0x0000001fff757435 */ /* 0x000fe200000001ff */
[----:B------:R-:W-:Y:S01]  /*46a0*/  MOV R115, R188 ;  /* 0x000000bc00737202 */ /* 0x000fe20000000f00 */
[----:B------:R-:W-:Y:S01]  /*46b0*/  IMAD.MOV.U32 R120, RZ, RZ, 0x1 ;  /* 0x00000001ff787424 */ /* 0x000fe200078e00ff */
[----:B------:R-:W-:Y:S02]  /*46c0*/  MOV R122, 0xffffffff ;  /* 0xffffffff007a7802 */ /* 0x000fe40000000f00 */
[----:B--2---:R-:W-:Y:S02]  /*46d0*/  MOV R112, 0x46f0 ;  /* 0x000046f000707802 */ /* 0x004fe40000000f00 */
[----:B01-345:R-:W-:Y:S05]  /*46e0*/  CALL.REL.NOINC `($__internal_151_$__cuda_sm70_shflsync_bfly_p) ;  /* 0x000003e000007944 */ /* 0x03bfea0003c00000 */
[----:B------:R-:W-:Y:S01]  /*46f0*/  FADD.FTZ R187, R114, R187 ;  /* 0x000000bb72bb7221 */ /* 0x000fe20000010000 */
[----:B0-----:R-:W-:Y:S01]  /*4700*/  HFMA2.MMA R120, -RZ, RZ, 0, 1.1920928955078125e-07 ;  /* 0x00000002ff787435 */ /* 0x001fe200000001ff */
[----:B-1----:R-:W-:Y:S01]  /*4710*/  FADD.FTZ R188, R188, R115 ;  /* 0x00000073bcbc7221 */ /* 0x002fe20000010000 */
[----:B------:R-:W-:Y:S01]  /*4720*/  MOV R122, 0xffffffff ;  /* 0xffffffff007a7802 */ /* 0x000fe20000000f00 */
[----:B------:R-:W-:Y:S01]  /*4730*/  IMAD.MOV.U32 R117, RZ, RZ, 0x1f ;  /* 0x0000001fff757424 */ /* 0x000fe200078e00ff */
[----:B------:R-:W-:-:S02]  /*4740*/  MOV R115, R187 ;  /* 0x000000bb00737202 */ /* 0x000fc40000000f00 */
[----:B------:R-:W-:Y:S02]  /*4750*/  MOV R112, 0x4770 ;  /* 0x0000477000707802 */ /* 0x000fe40000000f00 */
[----:B------:R-:W-:Y:S05]  /*4760*/  CALL.REL.NOINC `($__internal_151_$__cuda_sm70_shflsync_bfly_p) ;  /* 0x0000036000007944 */ /* 0x000fea0003c00000 */
[----:B0-----:R-:W-:Y:S01]  /*4770*/  HFMA2.MMA R120, -RZ, RZ, 0, 1.1920928955078125e-07 ;  /* 0x00000002ff787435 */ /* 0x001fe200000001ff */
[----:B-1----:R-:W-:Y:S01]  /*4780*/  MOV R114, R115 ;  /* 0x0000007300727202 */ /* 0x002fe20000000f00 */
[----:B------:R-:W-:Y:S01]  /*4790*/  IMAD.MOV.U32 R115, RZ, RZ, R188 ;  /* 0x000000ffff737224 */ /* 0x000fe200078e00bc */
[----:B------:R-:W-:Y:S02]  /*47a0*/  MOV R117, 0x1f ;  /* 0x0000001f00757802 */ /* 0x000fe40000000f00 */
[----:B------:R-:W-:Y:S02]  /*47b0*/  MOV R122, 0xffffffff ;  /* 0xffffffff007a7802 */ /* 0x000fe40000000f00 */
[----:B------:R-:W-:Y:S02]  /*47c0*/  MOV R112, 0x47e0 ;  /* 0x000047e000707802 */ /* 0x000fe40000000f00 */
[----:B------:R-:W-:Y:S05]  /*47d0*/  CALL.REL.NOINC `($__internal_151_$__cuda_sm70_shflsync_bfly_p) ;  /* 0x000002f000007944 */ /* 0x000fea0003c00000 */
[----:B------:R-:W-:Y:S01]  /*47e0*/  FADD.FTZ R187, R114, R187 ;  /* 0x000000bb72bb7221 */ /* 0x000fe20000010000 */
[----:B0-----:R-:W-:Y:S01]  /*47f0*/  HFMA2.MMA R117, -RZ, RZ, 0, 1.847743988037109375e-06 ;  /* 0x0000001fff757435 */ /* 0x001fe200000001ff */
[----:B-1----:R-:W-:Y:S01]  /*4800*/  FADD.FTZ R188, R188, R115 ;  /* 0x00000073bcbc7221 */ /* 0x002fe20000010000 */
[----:B------:R-:W-:Y:S01]  /*4810*/  MOV R122, 0xffffffff ;  /* 0xffffffff007a7802 */ /* 0x000fe20000000f00 */
[----:B------:R-:W-:Y:S01]  /*4820*/  IMAD.MOV.U32 R120, RZ, RZ, 0x4 ;  /* 0x00000004ff787424 */ /* 0x000fe200078e00ff */
[----:B------:R-:W-:-:S02]  /*4830*/  MOV R115, R187 ;  /* 0x000000bb00737202 */ /* 0x000fc40000000f00 */
[----:B------:R-:W-:Y:S02]  /*4840*/  MOV R112, 0x4860 ;  /* 0x0000486000707802 */ /* 0x000fe40000000f00 */
[----:B------:R-:W-:Y:S05]  /*4850*/  CALL.REL.NOINC `($__internal_151_$__cuda_sm70_shflsync_bfly_p) ;  /* 0x0000027000007944 */ /* 0x000fea0003c00000 */
[----:B0-----:R-:W-:Y:S01]  /*4860*/  HFMA2.MMA R120, -RZ, RZ, 0, 2.384185791015625e-07 ;  /* 0x00000004ff787435 */ /* 0x001fe200000001ff */
[----:B-1----:R-:W-:Y:S01]  /*4870*/  IMAD.MOV.U32 R114, RZ, RZ, R115 ;  /* 0x000000ffff727224 */ /* 0x002fe200078e0073 */
[----:B------:R-:W-:Y:S01]  /*4880*/  MOV R115, R188 ;  /* 0x000000bc00737202 */ /* 0x000fe20000000f00 */
[----:B------:R-:W-:Y:S01]  /*4890*/  IMAD.MOV.U32 R122, RZ, RZ, -0x1 ;  /* 0xffffffffff7a7424 */ /* 0x000fe200078e00ff */
[----:B------:R-:W-:Y:S02]  /*48a0*/  MOV R117, 0x1f ;  /* 0x0000001f00757802 */ /* 0x000fe40000000f00 */
[----:B------:R-:W-:Y:S02]  /*48b0*/  MOV R112, 0x48d0 ;  /* 0x000048d000707802 */ /* 0x000fe40000000f00 */
[----:B------:R-:W-:Y:S05]  /*48c0*/  CALL.REL.NOINC `($__internal_151_$__cuda_sm70_shflsync_bfly_p) ;  /* 0x0000020000007944 */ /* 0x000fea0003c00000 */
[----:B------:R-:W-:Y:S01]  /*48d0*/  FADD.FTZ R187, R114, R187 ;  /* 0x000000bb72bb7221 */ /* 0x000fe20000010000 */
[----:B0-----:R-:W-:Y:S01]  /*48e0*/  HFMA2.MMA R120, -RZ, RZ, 0, 4.76837158203125e-07 ;  /* 0x00000008ff787435 */ /* 0x001fe200000001ff */
[----:B-1----:R-:W-:Y:S01]  /*48f0*/  FADD.FTZ R118, R188, R115 ;  /* 0x00000073bc767221 */ /* 0x002fe20000010000 */
[----:B------:R-:W-:Y:S01]  /*4900*/  MOV R117, 0x1f ;  /* 0x0000001f00757802 */ /* 0x000fe20000000f00 */
[----:B------:R-:W-:Y:S01]  /*4910*/  IMAD.MOV.U32 R115, RZ, RZ, R187 ;  /* 0x000000ffff737224 */ /* 0x000fe200078e00bb */
[----:B------:R-:W-:-:S02]  /*4920*/  MOV R122, 0xffffffff ;  /* 0xffffffff007a7802 */ /* 0x000fc40000000f00 */
[----:B------:R-:W-:Y:S02]  /*4930*/  MOV R112, 0x4950 ;  /* 0x0000495000707802 */ /* 0x000fe40000000f00 */
[----:B------:R-:W-:Y:S05]  /*4940*/  CALL.REL.NOINC `($__internal_151_$__cuda_sm70_shflsync_bfly_p) ;  /* 0x0000018000007944 */ /* 0x000fea0003c00000 */
[----:B0-----:R-:W-:Y:S01]  /*4950*/  HFMA2.MMA R120, -RZ, RZ, 0, 4.76837158203125e-07 ;  /* 0x00000008ff787435 */ /* 0x001fe200000001ff */
[----:B-1----:R-:W-:Y:S01]  /*4960*/  MOV R114, R115 ;  /* 0x0000007300727202 */ /* 0x002fe20000000f00 */
[----:B------:R-:W-:Y:S01]  /*4970*/  IMAD.MOV.U32 R117, RZ, RZ, 0x1f ;  /* 0x0000001fff757424 */ /* 0x000fe200078e00ff */
[----:B------:R-:W-:Y:S02]  /*4980*/  MOV R115, R118 ;  /* 0x0000007600737202 */ /* 0x000fe40000000f00 */
[----:B------:R-:W-:Y:S02]  /*4990*/  MOV R122, 0xffffffff ;  /* 0xffffffff007a7802 */ /* 0x000fe40000000f00 */
[----:B------:R-:W-:Y:S02]  /*49a0*/  MOV R112, 0x49c0 ;  /* 0x000049c000707802 */ /* 0x000fe40000000f00 */
[----:B------:R-:W-:Y:S05]  /*49b0*/  CALL.REL.NOINC `($__internal_151_$__cuda_sm70_shflsync_bfly_p) ;  /* 0x0000011000007944 */ /* 0x000fea0003c00000 */
[----:B------:R-:W-:Y:S01]  /*49c0*/  FADD.FTZ R116, R114, R187 ;  /* 0x000000bb72747221 */ /* 0x000fe20000010000 */
[----:B0-----:R-:W-:Y:S01]  /*49d0*/  HFMA2.MMA R120, -RZ, RZ, 0, 9.5367431640625e-07 ;  /* 0x00000010ff787435 */ /* 0x001fe200000001ff */
[----:B-1----:R-:W-:Y:S01]  /*49e0*/  FADD.FTZ R118, R118, R115 ;  /* 0x0000007376767221 */ /* 0x002fe20000010000 */
[----:B------:R-:W-:Y:S01]  /*49f0*/  MOV R117, 0x1f ;  /* 0x0000001f00757802 */ /* 0x000fe20000000f00 */
[----:B------:R-:W-:Y:S01]  /*4a00*/  IMAD.MOV.U32 R122, RZ, RZ, -0x1 ;  /* 0xffffffffff7a7424 */ /* 0x000fe200078e00ff */
[----:B------:R-:W-:-:S02]  /*4a10*/  MOV R115, R116 ;  /* 0x0000007400737202 */ /* 0x000fc40000000f00 */
[----:B------:R-:W-:Y:S02]  /*4a20*/  MOV R112, 0x4a40 ;  /* 0x00004a4000707802 */ /* 0x000fe40000000f00 */
[----:B------:R-:W-:Y:S05]  /*4a30*/  CALL.REL.NOINC `($__internal_151_$__cuda_sm70_shflsync_bfly_p) ;  /* 0x0000009000007944 */ /* 0x000fea0003c00000 */
[----:B0-----:R-:W-:Y:S01]  /*4a40*/  HFMA2.MMA R117, -RZ, RZ, 0, 1.847743988037109375e-06 ;  /* 0x0000001fff757435 */ /* 0x001fe200000001ff */
[----:B-1----:R-:W-:Y:S01]  /*4a50*/  MOV R119, R115 ;  /* 0x0000007300777202 */ /* 0x002fe20000000f00 */
[----:B------:R-:W-:Y:S01]  /*4a60*/  IMAD.MOV.U32 R120, RZ, RZ, 0x10 ;  /* 0x00000010ff787424 */ /* 0x000fe200078e00ff */
[----:B------:R-:W-:Y:S02]  /*4a70*/  MOV R115, R118 ;  /* 0x0000007600737202 */ /* 0x000fe40000000f00 */
[----:B------:R-:W-:Y:S02]  /*4a80*/  MOV R122, 0xffffffff ;  /* 0xffffffff007a7802 */ /* 0x000fe40000000f00 */
[----:B------:R-:W-:Y:S02]  /*4a90*/  MOV R112, 0x4ab0 ;  /* 0x00004ab000707802 */ /* 0x000fe40000000f00 */
[----:B------:R-:W-:Y:S05]  /*4aa0*/  CALL.REL.NOINC `($__internal_151_$__cuda_sm70_shflsync_bfly_p) ;  /* 0x0000002000007944 */ /* 0x000fea0003c00000 */
[----:B-1----:R-:W-:Y:S01]  /*4ab0*/  MOV R113, R115 ;  /* 0x0000007300717202 */ /* 0x002fe20000000f00 */
[----:B0-----:R-:W-:Y:S05]  /*4ac0*/  BRA `(.L_x_7401) ;  /* 0xffffcea000007947 */ /* 0x001fea000383ffff */
        .weak           $__internal_151_$__cuda_sm70_shflsync_bfly_p
        .type           $__internal_151_$__cuda_sm70_shflsync_bfly_p,@function
        .size           $__internal_151_$__cuda_sm70_shflsync_bfly_p,(.L_x_9881 - $__internal_151_$__cuda_sm70_shflsync_bfly_p)
$__internal_151_$__cuda_sm70_shflsync_bfly_p:
[----:B------:R-:W-:Y:S01]  /*4ad0*/  HFMA2.MMA R113, -RZ, RZ, 0, 0 ;  /* 0x00000000ff717435 */ /* 0x000fe200000001ff */
[----:B------:R-:W-:Y:S04]  /*4ae0*/  WARPSYNC R122 ;  /* 0x0000007a00007348 */ /* 0x000fe80003800000 */
[----:B------:R0:W1:Y:S01]  /*4af0*/  SHFL.BFLY PT, R115, R115, R120, R117 ;  /* 0x0c00007873737389 */ /* 0x00006200000e0075 */
[----:B------:R-:W-:Y:S05]  /*4b00*/  RET.REL.NODEC R112 `(_ZN10layer_norm13ln_bwd_kernelINS_13Kernel_traitsIf6__halffS2_fjLj768ELj1ELj4ELj1ELj16ENS_18Kernel_traits_baseILj768EfS2_fS2_fjLj128EEEEELb1ELb0ELb1ELb0EEEvNS_9BwdParamsE) ;  /* 0xffffb4f070007950 */ /* 0x000fea0003c3ffff */
.L_x_7402:
        /* <DEDUP_REMOVED lines=15> */
.L_x_9881:


//--------------------- .text._ZN10layer_norm22ln_bwd_finalize_kernelINS_22Kernel_traits_finalizeILj768Ef6__halffS2_fjLb0ELj1024ELj4ENS_18Kernel_traits_baseILj768EfS2_fS2_fjLj1024EEEEELb0ELb1EEEvNS_9BwdParamsE --------------------------
	.section	.text._ZN10layer_norm22ln_bwd_finalize_kernelINS_22Kernel_traits_finalizeILj768Ef6__halffS2_fjLb0ELj1024ELj4ENS_18Kernel_traits_baseILj768EfS2_fS2_fjLj1024EEEEELb0ELb1EEEvNS_9BwdParamsE,"ax",@progbits
	.sectioninfo	@"SHI_REGISTERS=32"
	.align	128
        .global         _ZN10layer_norm22ln_bwd_finalize_kernelINS_22Kernel_traits_finalizeILj768Ef6__halffS2_fjLb0ELj1024ELj4ENS_18Kernel_traits_baseILj768EfS2_fS2_fjLj1024EEEEELb0ELb1EEEvNS_9BwdParamsE
        .type           _ZN10layer_norm22ln_bwd_finalize_kernelINS_22Kernel_traits_finalizeILj768Ef6__halffS2_fjLb0ELj1024ELj4ENS_18Kernel_traits_baseILj768EfS2_fS2_fjLj1024EEEEELb0ELb1EEEvNS_9BwdParamsE,@function
        .size           _ZN10layer_norm22ln_bwd_finalize_kernelINS_22Kernel_traits_finalizeILj768Ef6__halffS2_fjLb0ELj1024ELj4ENS_18Kernel_traits_baseILj768EfS2_fS2_fjLj1024EEEEELb0ELb1EEEvNS_9BwdParamsE,(.L_x_9882 - _ZN10layer_norm22ln_bwd_finalize_kernelINS_22Kernel_traits_finalizeILj768Ef6__halffS2_fjLb0ELj1024ELj4ENS_18Kernel_traits_baseILj768EfS2_fS2_fjLj1024EEEEELb0ELb1EEEvNS_9BwdParamsE)
        .other          _ZN10layer_norm22ln_bwd_finalize_kernelINS_22Kernel_traits_finalizeILj768Ef6__halffS2_fjLb0ELj1024ELj4ENS_18Kernel_traits_baseILj768EfS2_fS2_fjLj1024EEEEELb0ELb1EEEvNS_9BwdParamsE,@"STO_CUDA_ENTRY STV_DEFAULT"
_ZN10layer_norm22ln_bwd_finalize_kernelINS_22Kernel_traits_finalizeILj768Ef6__halffS2_fjLb0ELj1024ELj4ENS_18Kernel_traits_baseILj768EfS2_fS2_fjLj1024EEEEELb0ELb1EEEvNS_9BwdParamsE:
.text._ZN10layer_norm22ln_bwd_finalize_kernelINS_22Kernel_traits_finalizeILj768Ef6__halffS2_fjLb0ELj1024ELj4ENS_18Kernel_traits_baseILj768EfS2_fS2_fjLj1024EEEEELb0ELb1EEEvNS_9BwdParamsE:
        /* <DEDUP_REMOVED lines=19> */
.L_x_7413:
        /* <DEDUP_REMOVED lines=27> */
.L_x_7407:
        /* <DEDUP_REMOVED lines=35> */
.L_x_7406:
[----:B------:R-:W-:Y:S05]  /*0510*/  BSYNC B1 ;  /* 0x0000000000017941 */ /* 0x000fea0003800000 */
.L_x_7405:
        /* <DEDUP_REMOVED lines=23> */
.L_x_7409:
[----:B------:R-:W-:Y:S05]  /*0690*/  BSYNC B1 ;  /* 0x0000000000017941 */ /* 0x000fea0003800000 */
.L_x_7408:
        /* <DEDUP_REMOVED lines=10> */
.L_x_7404:
[----:B------:R-:W-:Y:S05]  /*0740*/  BSYNC B0 ;  /* 0x0000000000007941 */ /* 0x000fea0003800000 */
.L_x_7403:
        /* <DEDUP_REMOVED lines=11> */
.L_x_7414:
        /* <DEDUP_REMOVED lines=18> */
.L_x_7415:
[----:B------:R-:W-:Y:S01]  /*0920*/  @!P1 SHF.R.U32.HI R2, RZ, 0x3, R0 ;  /* 0x00000003ff029819 */ /* 0x000fe20000011600 */
[----:B---3--:R-:W-:Y:S02]  /*0930*/  FADD.FTZ R5, R5, R10 ;  /* 0x0000000a05057221 */ /* 0x008fe40000010000 */
[----:B--2---:R-:W-:Y:S01]  /*0940*/  FADD.FTZ R7, R7, R4 ;  /* 0x0000000407077221 */ /* 0x004fe20000010000 */
[----:B------:R-:W-:-:S05]  /*0950*/  @!P1 LOP3.LUT R2, R2, 0x1ffffffc, RZ, 0xc0, !PT ;  /* 0x1ffffffc02029812 */ /* 0x000fca00078ec0ff */
[----:B------:R2:W-:Y:S04]  /*0960*/  @!P1 STS [R2+0x2000], R5 ;  /* 0x0020000502009388 */ /* 0x0005e80000000800 */
[----:B------:R2:W-:Y:S02]  /*0970*/  @!P1 STS [R2+0x2080], R7 ;  /* 0x0020800702009388 */ /* 0x0005e40000000800 */
.L_x_7410:
        /* <DEDUP_REMOVED lines=14> */
.L_x_7411:
[----:B------:R-:W-:Y:S01]  /*0a60*/  HFMA2.MMA R9, -RZ, RZ, 0, 5.9604644775390625e-08 ;  /* 0x00000001ff097435 */ /* 0x000fe200000001ff */
[----:B--2---:R-:W-:Y:S01]  /*0a70*/  IMAD.MOV.U32 R10, RZ, RZ, R4 ;  /* 0x000000ffff0a7224 */ /* 0x004fe200078e0004 */
[----:B------:R-:W-:Y:S01]  /*0a80*/  MOV R11, 0xffffffff ;  /* 0xffffffff000b7802 */ /* 0x000fe20000000f00 */
[----:B------:R-:W-:Y:S01]  /*0a90*/  IMAD.MOV.U32 R6, RZ, RZ, 0x1f ;  /* 0x0000001fff067424 */ /* 0x000fe200078e00ff */
[----:B------:R-:W-:-:S02]  /*0aa0*/  MOV R2, 0xac0 ;  /* 0x00000ac000027802 */ /* 0x000fc40000000f00 */
[----:B01----:R-:W-:Y:S05]  /*0ab0*/  CALL.REL.NOINC `($__internal_152_$__cuda_sm70_shflsync_bfly_p) ;  /* 0x000003c000007944 */ /* 0x003fea0003c00000 */
[----:B-1----:R-:W-:Y:S01]  /*0ac0*/  MOV R3, R6 ;  /* 0x0000000600037202 */ /* 0x002fe20000000f00 */
[----:B0-----:R-:W-:Y:S05]  /*0ad0*/  BRA `(.L_x_7414) ;  /* 0xfffffd2000007947 */ /* 0x001fea000383ffff */
.L_x_7412:
[----:B------:R-:W-:Y:S01]  /*0ae0*/  HFMA2.MMA R9, -RZ, RZ, 0, 1.1920928955078125e-07 ;  /* 0x00000002ff097435 */ /* 0x000fe200000001ff */
[----:B------:R-:W-:Y:S01]  /*0af0*/  IMAD.MOV.U32 R10, RZ, RZ, R13 ;  /* 0x000000ffff0a7224 */ /* 0x000fe200078e000d */
[----:B------:R-:W-:Y:S01]  /*0b00*/  MOV R6, 0x1f ;  /* 0x0000001f00067802 */ /* 0x000fe20000000f00 */
[----:B------:R-:W-:Y:S01]  /*0b10*/  IMAD.MOV.U32 R11, RZ, RZ, -0x1 ;  /* 0xffffffffff0b7424 */ /* 0x000fe200078e00ff */
[----:B------:R-:W-:-:S02]  /*0b20*/  MOV R2, 0xb40 ;  /* 0x00000b4000027802 */ /* 0x000fc40000000f00 */
[----:B012---:R-:W-:Y:S05]  /*0b30*/  CALL.REL.NOINC `($__internal_152_$__cuda_sm70_shflsync_bfly_p) ;  /* 0x0000034000007944 */ /* 0x007fea0003c00000 */
[----:B0-----:R-:W-:Y:S01]  /*0b40*/  HFMA2.MMA R9, -RZ, RZ, 0, 2.384185791015625e-07 ;  /* 0x00000004ff097435 */ /* 0x001fe200000001ff */
[----:B-1----:R-:W-:Y:S01]  /*0b50*/  FADD.FTZ R10, R13, R6 ;  /* 0x000000060d0a7221 */ /* 0x002fe20000010000 */
[----:B------:R-:W-:Y:S01]  /*0b60*/  MOV R6, 0x1f ;  /* 0x0000001f00067802 */ /* 0x000fe20000000f00 */
[----:B------:R-:W-:Y:S01]  /*0b70*/  IMAD.MOV.U32 R11, RZ, RZ, -0x1 ;  /* 0xffffffffff0b7424 */ /* 0x000fe200078e00ff */
[----:B------:R-:W-:-:S02]  /*0b80*/  MOV R2, 0xba0 ;  /* 0x00000ba000027802 */ /* 0x000fc40000000f00 */
[----:B------:R-:W-:Y:S05]  /*0b90*/  CALL.REL.NOINC `($__internal_152_$__cuda_sm70_shflsync_bfly_p) ;  /* 0x000002e000007944 */ /* 0x000fea0003c00000 */
[----:B0-----:R-:W-:Y:S01]  /*0ba0*/  HFMA2.MMA R9, -RZ, RZ, 0, 4.76837158203125e-07 ;  /* 0x00000008ff097435 */ /* 0x001fe200000001ff */
[----:B-1----:R-:W-:Y:S01]  /*0bb0*/  FADD.FTZ R10, R10, R6 ;  /* 0x000000060a0a7221 */ /* 0x002fe20000010000 */
[----:B------:R-:W-:Y:S01]  /*0bc0*/  MOV R6, 0x1f ;  /* 0x0000001f00067802 */ /* 0x000fe20000000f00 */
[----:B------:R-:W-:Y:S01]  /*0bd0*/  IMAD.MOV.U32 R11, RZ, RZ, -0x1 ;  /* 0xffffffffff0b7424 */ /* 0x000fe200078e00ff */
[----:B------:R-:W-:-:S02]  /*0be0*/  MOV R2, 0xc00 ;  /* 0x00000c0000027802 */ /* 0x000fc40000000f00 */
[----:B------:R-:W-:Y:S05]  /*0bf0*/  CALL.REL.NOINC `($__internal_152_$__cuda_sm70_shflsync_bfly_p) ;  /* 0x0000028000007944 */ /* 0x000fea0003c00000 */
[----:B-1----:R-:W-:Y:S01]  /*0c00*/  FADD.FTZ R4, R10, R6 ;  /* 0x000000060a047221 */ /* 0x002fe20000010000 */
[----:B0-----:R-:W-:Y:S01]  /*0c10*/  HFMA2.MMA R9, -RZ, RZ, 0, 9.5367431640625e-07 ;  /* 0x00000010ff097435 */ /* 0x001fe200000001ff */
[----:B------:R-:W-:Y:S01]  /*0c20*/  MOV R6, 0x1f ;  /* 0x0000001f00067802 */ /* 0x000fe20000000f00 */
[----:B------:R-:W-:Y:S01]  /*0c30*/  IMAD.MOV.U32 R11, RZ, RZ, -0x1 ;  /* 0xffffffffff0b7424 */ /* 0x000fe200078e00ff */
[----:B------:R-:W-:-:S02]  /*0c40*/  MOV R2, 0xc70 ;  /* 0x00000c7000027802 */ /* 0x000fc40000000f00 */
[----:B------:R-:W-:Y:S02]  /*0c50*/  MOV R10, R4 ;  /* 0x00000004000a7202 */ /* 0x000fe40000000f00 */
[----:B------:R-:W-:Y:S05]  /*0c60*/  CALL.REL.NOINC `($__internal_152_$__cuda_sm70_shflsync_bfly_p) ;  /* 0x0000021000007944 */ /* 0x000fea0003c00000 */
[----:B0-----:R-:W-:Y:S01]  /*0c70*/  HFMA2.MMA R9, -RZ, RZ, 0, 5.9604644775390625e-08 ;  /* 0x00000001ff097435 */ /* 0x001fe200000001ff */
[----:B-1----:R-:W-:Y:S01]  /*0c80*/  MOV R7, R6 ;  /* 0x0000000600077202 */ /* 0x002fe20000000f00 */
[----:B------:R-:W-:Y:S01]  /*0c90*/  IMAD.MOV.U32 R10, RZ, RZ, R5 ;  /* 0x000000ffff0a7224 */ /* 0x000fe200078e0005 */
[----:B------:R-:W-:Y:S01]  /*0ca0*/  MOV R6, 0x1f ;  /* 0x0000001f00067802 */ /* 0x000fe20000000f00 */
[----:B------:R-:W-:Y:S01]  /*0cb0*/  IMAD.MOV.U32 R11, RZ, RZ, -0x1 ;  /* 0xffffffffff0b7424 */ /* 0x000fe200078e00ff */
[----:B------:R-:W-:Y:S02]  /*0cc0*/  MOV R2, 0xce0 ;  /* 0x00000ce000027802 */ /* 0x000fe40000000f00 */
[----:B------:R-:W-:Y:S05]  /*0cd0*/  CALL.REL.NOINC `($__internal_152_$__cuda_sm70_shflsync_bfly_p) ;  /* 0x000001a000007944 */ /* 0x000fea0003c00000 */
[----:B0-----:R-:W-:Y:S01]  /*0ce0*/  HFMA2.MMA R9, -RZ, RZ, 0, 1.1920928955078125e-07 ;  /* 0x00000002ff097435 */ /* 0x001fe200000001ff */
[----:B-1----:R-:W-:Y:S01]  /*0cf0*/  FADD.FTZ R10, R5, R6 ;  /* 0x00000006050a7221 */ /* 0x002fe20000010000 */
[----:B------:R-:W-:Y:S01]  /*0d00*/  MOV R6, 0x1f ;  /* 0x0000001f00067802 */ /* 0x000fe20000000f00 */
[----:B------:R-:W-:Y:S01]  /*0d10*/  IMAD.MOV.U32 R11, RZ, RZ, -0x1 ;  /* 0xffffffffff0b7424 */ /* 0x000fe200078e00ff */
[----:B------:R-:W-:Y:S02]  /*0d20*/  MOV R2, 0xd40 ;  /* 0x00000d4000027802 */ /* 0x000fe40000000f00 */
[----:B------:R-:W-:Y:S05]  /*0d30*/  CALL.REL.NOINC `($__internal_152_$__cuda_sm70_shflsync_bfly_p) ;  /* 0x0000014000007944 */ /* 0x000fea0003c00000 */
        /* <DEDUP_REMOVED lines=12> */
[----:B0-----:R-:W-:Y:S01]  /*0e00*/  HFMA2.MMA R9, -RZ, RZ, 0, 9.5367431640625e-07 ;  /* 0x00000010ff097435 */ /* 0x001fe200000001ff */
[----:B-1----:R-:W-:Y:S01]  /*0e10*/  FADD.FTZ R10, R10, R6 ;  /* 0x000000060a0a7221 */ /* 0x002fe20000010000 */
[----:B------:R-:W-:Y:S01]  /*0e20*/  MOV R6, 0x1f ;  /* 0x0000001f00067802 */ /* 0x000fe20000000f00 */
[----:B------:R-:W-:Y:S01]  /*0e30*/  IMAD.MOV.U32 R11, RZ, RZ, -0x1 ;  /* 0xffffffffff0b7424 */ /* 0x000fe200078e00ff */
[----:B------:R-:W-:-:S02]  /*0e40*/  MOV R2, 0xe60 ;  /* 0x00000e6000027802 */ /* 0x000fc40000000f00 */
[----:B------:R-:W-:Y:S05]  /*0e50*/  CALL.REL.NOINC `($__internal_152_$__cuda_sm70_shflsync_bfly_p) ;  /* 0x0000002000007944 */ /* 0x000fea0003c00000 */
[----:B-1----:R-:W-:Y:S01]  /*0e60*/  MOV R5, R6 ;  /* 0x0000000600057202 */ /* 0x002fe20000000f00 */
[----:B0-----:R-:W-:Y:S05]  /*0e70*/  BRA `(.L_x_7415) ;  /* 0xfffffaa000007947 */ /* 0x001fea000383ffff */
        .weak           $__internal_152_$__cuda_sm70_shflsync_bfly_p
        .type           $__internal_152_$__cuda_sm70_shflsync_bfly_p,@function
        .size           $__internal_152_$__cuda_sm70_shflsync_bfly_p,(.L_x_9882 - $__internal_152_$__cuda_sm70_shflsync_bfly_p)
$__internal_152_$__cuda_sm70_shflsync_bfly_p:
[----:B------:R-:W-:Y:S01]  /*0e80*/  HFMA2.MMA R3, -RZ, RZ, 0, 0 ;  /* 0x00000000ff037435 */ /* 0x000fe200000001ff */
[----:B------:R-:W-:Y:S04]  /*0e90*/  WARPSYNC R11 ;  /* 0x0000000b00007348 */ /* 0x000fe80003800000 */
[----:B------:R0:W1:Y:S01]  /*0ea0*/  SHFL.BFLY PT, R6, R10, R9, R6 ;  /* 0x0c0000090a067389 */ /* 0x00006200000e0006 */
[----:B------:R-:W-:Y:S05]  /*0eb0*/  RET.REL.NODEC R2 `(_ZN10layer_norm22ln_bwd_finalize_kernelINS_22Kernel_traits_finalizeILj768Ef6__halffS2_fjLb0ELj1024ELj4ENS_18Kernel_traits_baseILj768EfS2_fS2_fjLj1024EEEEELb0ELb1EEEvNS_9BwdParamsE) ;  /* 0xfffff14002007950 */ /* 0x000fea0003c3ffff */
.L_x_7416:
        /* <DEDUP_REMOVED lines=12> */
.L_x_9882:


//--------------------- .text._ZN10layer_norm13ln_bwd_kernelINS_13Kernel_traitsIf6__halffS2_fjLj768ELj1ELj4ELj1ELj16ENS_18Kernel_traits_baseILj768EfS2_fS2_fjLj128EEEEELb1ELb0ELb1ELb1EEEvNS_9BwdParamsE --------------------------
	.section	.text._ZN10layer_norm13ln_bwd_kernelINS_13Kernel_traitsIf6__halffS2_fjLj768ELj1ELj4ELj1ELj16ENS_18Kernel_traits_baseILj768EfS2_fS2_fjLj128EEEEELb1ELb0ELb1ELb1EEEvNS_9BwdParamsE,"ax",@progbits
	.sectioninfo	@"SHI_REGISTERS=204"
	.align	128
        .global         _ZN10layer_norm13ln_bwd_kernelINS_13Kernel_traitsIf6__halffS2_fjLj768ELj1ELj4ELj1ELj16ENS_18Kernel_traits_baseILj768EfS2_fS2_fjLj128EEEEELb1ELb0ELb1ELb1EEEvNS_9BwdParamsE
        .type           _ZN10layer_norm13ln_bwd_kernelINS_13Kernel_traitsIf6__halffS2_fjLj768ELj1ELj4ELj1ELj16ENS_18Kernel_traits_baseILj768EfS2_fS2_fjLj128EEEEELb1ELb0ELb1ELb1EEEvNS_9BwdParamsE,@function
        .size           _ZN10layer_norm13ln_bwd_kernelINS_13Kernel_traitsIf6__halffS2_fjLj768ELj1ELj4ELj1ELj16ENS_18Kernel_traits_baseILj768EfS2_fS2_fjLj128EEEEELb1ELb0ELb1ELb1EEEvNS_9BwdParamsE,(.L_x_9883 - _ZN10layer_norm13ln_bwd_kernelINS_13Kernel_traitsIf6__halffS2_fjLj768ELj1ELj4ELj1ELj16ENS_18Kernel_traits_baseILj768EfS2_fS2_fjLj128EEEEELb1ELb0ELb1ELb1EEEvNS_9BwdParamsE)
        .other          _ZN10layer_norm13ln_bwd_kernelINS_13Kernel_traitsIf6__halffS2_fjLj768ELj1ELj4ELj1ELj16ENS_18Kernel_traits_baseILj768EfS2_fS2_fjLj128EEEEELb1ELb0ELb1ELb1EEEvNS_9BwdParamsE,@"STO_CUDA_ENTRY STV_DEFAULT"
_ZN10layer_norm13ln_bwd_kernelINS_13Kernel_traitsIf6__halffS2_fjLj768ELj1ELj4ELj1ELj16ENS_18Kernel_traits_baseILj768EfS2_fS2_fjLj128EEEEELb1ELb0ELb1ELb1EEEvNS_9BwdParamsE:
.text._ZN10layer_norm13ln_bwd_kernelINS_13Kernel_traitsIf6__halffS2_fjLj768ELj1ELj4ELj1ELj16ENS_18Kernel_traits_baseILj768EfS2_fS2_fjLj128EEEEELb1ELb0ELb1ELb1EEEvNS_9BwdParamsE:
        /* <DEDUP_REMOVED lines=34> */
.L_x_7418:
        /* <DEDUP_REMOVED lines=35> */
.L_x_7473:
        /* <DEDUP_REMOVED lines=49> */
.L_x_7421:
        /* <DEDUP_REMOVED lines=46> */
[----:B------:R-:W-:Y:S01]  /*0a40*/  ISETP.NE.AND P1, PT, R123, RZ, PT ;  /* 0x000000ff7b00720c */ /* 0x000fe20003f25270 */
[----:B------:R-:W-:-:S05]  /*0a50*/  IMAD.WIDE.U32 R164, R164, R165, c[0x0][0x190] ;  /* 0x00006400a4a47625 */ /* 0x000fca00078e00a5 */
[----:B0-----:R0:W5:Y:S01]  /*0a60*/  LDG.E.64 R2, [R164.64] ;  /* 0x00000004a4027981 */ /* 0x001162000c1e1b00 */
[----:B--2---:R-:W-:-:S05]  /*0a70*/  FSEL R184, R176, RZ, !P1 ;  /* 0x000000ffb0b87208 */ /* 0x004fca0004800000 */
[C---:B---3--:R-:W-:Y:S01]  /*0a80*/  FADD.FTZ R127, -R184.reuse, R140 ;  /* 0x0000008cb87f7221 */ /* 0x048fe20000010100 */
[--C-:B----4-:R-:W-:Y:S02]  /*0a90*/  HADD2.F32 R167, -RZ, R132.reuse.H0_H0 ;  /* 0x20000084ffa77230 */ /* 0x110fe40000004100 */
[----:B------:R-:W-:Y:S01]  /*0aa0*/  HADD2.F32 R166, -RZ, R132.H1_H1 ;  /* 0x30000084ffa67230 */ /* 0x000fe20000004100 */
[C---:B------:R-:W-:Y:S02]  /*0ab0*/  FADD.FTZ R181, -R184.reuse, R150 ;  /* 0x00000096b8b57221 */ /* 0x040fe40000010100 */
[C---:B------:R-:W-:Y:S02]  /*0ac0*/  FADD.FTZ R151, -R184.reuse, R151 ;  /* 0x00000097b8977221 */ /* 0x040fe40000010100 */
[----:B------:R-:W-:Y:S02]  /*0ad0*/  FADD.FTZ R159, -R184, R159 ;  /* 0x0000009fb89f7221 */ /* 0x000fe40000010100 */
[----:B------:R-:W-:Y:S01]  /*0ae0*/  FMUL.FTZ R150, R48, R167 ;  /* 0x000000a730967220 */ /* 0x000fe20000410000 */
[--C-:B------:R-:W-:Y:S01]  /*0af0*/  HADD2.F32 R175, -RZ, R135.reuse.H0_H0 ;  /* 0x20000087ffaf7230 */ /* 0x100fe20000004100 */
[----:B------:R-:W-:Y:S01]  /*0b00*/  FADD.FTZ R141, -R184, R141 ;  /* 0x0000008db88d7221 */ /* 0x000fe20000010100 */
[----:B------:R-:W-:Y:S01]  /*0b10*/  HADD2.F32 R172, -RZ, R135.H1_H1 ;  /* 0x30000087ffac7230 */ /* 0x000fe20000004100 */
[----:B------:R-:W-:Y:S01]  /*0b20*/  FMUL.FTZ R127, R124, R127 ;  /* 0x0000007f7c7f7220 */ /* 0x000fe20000410000 */
[--C-:B------:R-:W-:Y:S01]  /*0b30*/  HADD2.F32 R183, -RZ, R153.reuse.H0_H0 ;  /* 0x20000099ffb77230 */ /* 0x100fe20000004100 */
[----:B------:R-:W-:Y:S01]  /*0b40*/  FADD.FTZ R201, -R184, R138 ;  /* 0x0000008ab8c97221 */ /* 0x000fe20000010100 */
[----:B------:R-:W-:Y:S01]  /*0b50*/  HADD2.F32 R176, -RZ, R153.H1_H1 ;  /* 0x30000099ffb07230 */ /* 0x000fe20000004100 */
[----:B------:R-:W-:Y:S01]  /*0b60*/  FMUL.FTZ R138, R124, R151 ;  /* 0x000000977c8a7220 */ /* 0x000fe20000410000 */
[----:B------:R-:W-:Y:S01]  /*0b70*/  HADD2.F32 R173, -RZ, R133.H0_H0 ;  /* 0x20000085ffad7230 */ /* 0x000fe20000004100 */
[----:B------:R-:W-:-:S02]  /*0b80*/  FADD.FTZ R135, -R184, R146 ;  /* 0x00000092b8877221 */ /* 0x000fc40000010100 */
[----:B------:R-:W-:Y:S02]  /*0b90*/  FMUL.FTZ R146, R124, R159 ;  /* 0x0000009f7c927220 */ /* 0x000fe40000410000 */
[C---:B------:R-:W-:Y:S02]  /*0ba0*/  FADD.FTZ R153, -R184.reuse, R160 ;  /* 0x000000a0b8997221 */ /* 0x040fe40000010100 */
[C---:B------:R-:W-:Y:S01]  /*0bb0*/  FADD.FTZ R161, -R184.reuse, R161 ;  /* 0x000000a1b8a17221 */ /* 0x040fe20000010100 */
[--C-:B------:R-:W-:Y:S01]  /*0bc0*/  HADD2.F32 R191, -RZ, R128.reuse.H0_H0 ;  /* 0x20000080ffbf7230 */ /* 0x100fe20000004100 */
[----:B------:R-:W-:Y:S01]  /*0bd0*/  FMUL.FTZ R151, R49, R166 ;  /* 0x000000a631977220 */ /* 0x000fe20000410000 */
[----:B------:R-:W-:Y:S01]  /*0be0*/  HADD2.F32 R182, -RZ, R128.H1_H1 ;  /* 0x30000080ffb67230 */ /* 0x000fe20000004100 */
[----:B------:R-:W-:Y:S02]  /*0bf0*/  FADD.FTZ R160, RZ, R150 ;  /* 0x00000096ffa07221 */ /* 0x000fe40000010000 */
[----:B------:R-:W-:-:S02]  /*0c00*/  FADD.FTZ R169, -R184, R142 ;  /* 0x0000008eb8a97221 */ /* 0x000fc40000010100 */
[C---:B------:R-:W-:Y:S02]  /*0c10*/  FMUL.FTZ R128, R124.reuse, R141 ;  /* 0x0000008d7c807220 */ /* 0x040fe40000410000 */
[----:B------:R-:W-:Y:S01]  /*0c20*/  FFMA.FTZ R159, R127, R150, RZ ;  /* 0x000000967f9f7223 */ /* 0x000fe200000100ff */
[----:B------:R-:W-:Y:S01]  /*0c30*/  HADD2.F32 R168, -RZ, R133.H1_H1 ;  /* 0x30000085ffa87230 */ /* 0x000fe20000004100 */
[----:B------:R-:W-:Y:S01]  /*0c40*/  FMUL.FTZ R140, R124, R161 ;  /* 0x000000a17c8c7220 */ /* 0x000fe20000410000 */
[--C-:B------:R-:W-:Y:S01]  /*0c50*/  HADD2.F32 R179, -RZ, R152.reuse.H0_H0 ;  /* 0x20000098ffb37230 */ /* 0x100fe20000004100 */
[----:B------:R-:W-:Y:S01]  /*0c60*/  FADD.FTZ R161, R160, R151 ;  /* 0x00000097a0a17221 */ /* 0x000fe20000010000 */
[----:B------:R-:W-:Y:S01]  /*0c70*/  HADD2.F32 R174, -RZ, R152.H1_H1 ;  /* 0x30000098ffae7230 */ /* 0x000fe20000004100 */
[----:B------:R-:W-:Y:S01]  /*0c80*/  FMUL.FTZ R152, R50, R173 ;  /* 0x000000ad32987220 */ /* 0x000fe20000410000 */
[--C-:B------:R-:W-:Y:S01]  /*0c90*/  HADD2.F32 R195, -RZ, R129.reuse.H0_H0 ;  /* 0x20000081ffc37230 */ /* 0x100fe20000004100 */
[----:B------:R-:W-:Y:S01]  /*0ca0*/  FADD.FTZ R143, -R184, R143 ;  /* 0x0000008fb88f7221 */ /* 0x000fe20000010100 */
[----:B------:R-:W-:Y:S01]  /*0cb0*/  HADD2.F32 R170, -RZ, R129.H1_H1 ;  /* 0x30000081ffaa7230 */ /* 0x000fe20000004100 */
[----:B------:R-:W-:Y:S01]  /*0cc0*/  FMUL.FTZ R129, R124, R169 ;  /* 0x000000a97c817220 */ /* 0x000fe20000410000 */
[--C-:B------:R-:W-:Y:S01]  /*0cd0*/  HADD2.F32 R187, -RZ, R155.reuse.H0_H0 ;  /* 0x2000009bffbb7230 */ /* 0x100fe20000004100 */
[----:B------:R-:W-:Y:S01]  /*0ce0*/  FFMA.FTZ R160, R128, R151, R159 ;  /* 0x0000009780a07223 */ /* 0x000fe2000001009f */
[----:B------:R-:W-:Y:S01]  /*0cf0*/  HADD2.F32 R180, -RZ, R155.H1_H1 ;  /* 0x3000009bffb47230 */ /* 0x000fe20000004100 */
[C---:B-1----:R-:W-:Y:S01]  /*0d00*/  FADD.FTZ R117, -R184.reuse, R139 ;  /* 0x0000008bb8757221 */ /* 0x042fe20000010100 */
[----:B0-----:R-:W-:Y:S01]  /*0d10*/  HADD2.F32 R165, -RZ, R134.H0_H0 ;  /* 0x20000086ffa57230 */ /* 0x001fe20000004100 */
[C---:B------:R-:W-:Y:S01]  /*0d20*/  FADD.FTZ R155, -R184.reuse, R162 ;  /* 0x000000a2b89b7221 */ /* 0x040fe20000010100 */
[--C-:B------:R-:W-:Y:S01]  /*0d30*/  HADD2.F32 R171, -RZ, R130.reuse.H0_H0 ;  /* 0x20000082ffab7230 */ /* 0x100fe20000004100 */
[----:B------:R-:W-:Y:S01]  /*0d40*/  FADD.FTZ R163, -R184, R163 ;  /* 0x000000a3b8a37221 */ /* 0x000fe20000010100 */
[----:B------:R-:W-:Y:S01]  /*0d50*/  HADD2.F32 R116, -RZ, R130.H1_H1 ;  /* 0x30000082ff747230 */ /* 0x000fe20000004100 */
[----:B------:R-:W-:-:S02]  /*0d60*/  FMUL.FTZ R139, R124, R153 ;  /* 0x000000997c8b7220 */ /* 0x000fc40000410000 */
[----:B------:R-:W-:Y:S02]  /*0d70*/  FMUL.FTZ R153, R51, R168 ;  /* 0x000000a833997220 */ /* 0x000fe40000410000 */
[----:B------:R-:W-:Y:S02]  /*0d80*/  FADD.FTZ R162, R161, R152 ;  /* 0x00000098a1a27221 */ /* 0x000fe40000010000 */
[----:B------:R-:W-:Y:S02]  /*0d90*/  FADD.FTZ R133, -R184, R144 ;  /* 0x00000090b8857221 */ /* 0x000fe40000010100 */
[C---:B------:R-:W-:Y:S02]  /*0da0*/  FMUL.FTZ R130, R124.reuse, R143 ;  /* 0x0000008f7c827220 */ /* 0x040fe40000410000 */
[----:B------:R-:W-:Y:S01]  /*0db0*/  FFMA.FTZ R161, R129, R152, R160 ;  /* 0x0000009881a17223 */ /* 0x000fe200000100a0 */
        /* <DEDUP_REMOVED lines=18> */
[----:B------:R-:W-:Y:S02]  /*0ee0*/  FADD.FTZ R80, R80, R165 ;  /* 0x000000a550507221 */ /* 0x000fe40000010000 */
[----:B------:R-:W-:Y:S02]  /*0ef0*/  FFMA.FTZ R56, R131, R165, R56 ;  /* 0x000000a583387223 */ /* 0x000fe40000010038 */
[----:B------:R-:W-:Y:S02]  /*0f00*/  FMUL.FTZ R156, R46, R175 ;  /* 0x000000af2e9c7220 */ /* 0x000fe40000410000 */
[----:B------:R-:W-:-:S02]  /*0f10*/  FADD.FTZ R165, R162, R155 ;  /* 0x0000009ba2a57221 */ /* 0x000fc40000010000 */
[----:B------:R-:W-:Y:S02]  /*0f20*/  FADD.FTZ R147, -R184, R147 ;  /* 0x00000093b8937221 */ /* 0x000fe40000010100 */
[----:B------:R-:W-:Y:S02]  /*0f30*/  FMUL.FTZ R133, R124, R135 ;  /* 0x000000877c857220 */ /* 0x000fe40000410000 */
[----:B------:R-:W-:Y:S02]  /*0f40*/  FFMA.FTZ R163, R132, R155, R163 ;  /* 0x0000009b84a37223 */ /* 0x000fe400000100a3 */
[----:B------:R-:W-:Y:S02]  /*0f50*/  FMUL.FTZ R144, R124, R157 ;  /* 0x0000009d7c907220 */ /* 0x000fe40000410000 */
[----:B------:R-:W-:Y:S02]  /*0f60*/  FADD.FTZ R81, R81, R164 ;  /* 0x000000a451517221 */ /* 0x000fe40000010000 */
[----:B------:R-:W-:-:S02]  /*0f70*/  FFMA.FTZ R57, R132, R164, R57 ;  /* 0x000000a484397223 */ /* 0x000fc40000010039 */
        /* <DEDUP_REMOVED lines=18> */
[----:B------:R-:W-:Y:S02]  /*10a0*/  FFMA.FTZ R52, R127, R167, R52 ;  /* 0x000000a77f347223 */ /* 0x000fe40000010034 */
[----:B------:R-:W-:Y:S02]  /*10b0*/  FADD.FTZ R76, R76, R167 ;  /* 0x000000a74c4c7221 */ /* 0x000fe40000010000 */
[----:B------:R-:W-:Y:S02]  /*10c0*/  FADD.FTZ R199, -R184, R137 ;  /* 0x00000089b8c77221 */ /* 0x000fe40000010100 */
[----:B------:R-:W-:Y:S02]  /*10d0*/  FMUL.FTZ R160, R42, R183 ;  /* 0x000000b72aa07220 */ /* 0x000fe40000410000 */
[----:B------:R-:W-:Y:S02]  /*10e0*/  FADD.FTZ R167, R166, R159 ;  /* 0x0000009fa6a77221 */ /* 0x000fe40000010000 */
[----:B------:R-:W-:-:S02]  /*10f0*/  FMUL.FTZ R137, R124, R181 ;  /* 0x000000b57c897220 */ /* 0x000fc40000410000 */
[----:B------:R-:W-:Y:S02]  /*1100*/  FFMA.FTZ R165, R136, R159, R165 ;  /* 0x0000009f88a57223 */ /* 0x000fe400000100a5 */
[----:B------:R-:W-:Y:S02]  /*1110*/  FMUL.FTZ R161, R43, R176 ;  /* 0x000000b02ba17220 */ /* 0x000fe40000410000 */
[----:B------:R-:W-:Y:S02]  /*1120*/  FADD.FTZ R166, R167, R160 ;  /* 0x000000a0a7a67221 */ /* 0x000fe40000010000 */
[----:B------:R-:W-:Y:S02]  /*1130*/  FFMA.FTZ R167, R137, R160, R165 ;  /* 0x000000a089a77223 */ /* 0x000fe400000100a5 */
        /* <DEDUP_REMOVED lines=84> */
.L_x_7422:
[----:B------:R-:W-:Y:S05]  /*1680*/  BSYNC B1 ;  /* 0x0000000000017941 */ /* 0x000fea0003800000 */
.L_x_7420:
        /* <DEDUP_REMOVED lines=8> */
.L_x_7474:
        /* <DEDUP_REMOVED lines=18> */
.L_x_7475:
        /* <DEDUP_REMOVED lines=25> */
.L_x_7426:
[----:B------:R-:W-:Y:S05]  /*19c0*/  BSYNC B1 ;  /* 0x0000000000017941 */ /* 0x000fea0003800000 */
.L_x_7425:
        /* <DEDUP_REMOVED lines=8> */
.L_x_7428:
[----:B------:R-:W-:Y:S05]  /*1a50*/  BSYNC B1 ;  /* 0x0000000000017941 */ /* 0x000fea0003800000 */
.L_x_7427:
        /* <DEDUP_REMOVED lines=14> */
.L_x_7430:
[----:B------:R-:W-:Y:S05]  /*1b40*/  BSYNC B1 ;  /* 0x0000000000017941 */ /* 0x000fea0003800000 */
.L_x_7429:
        /* <DEDUP_REMOVED lines=23> */
.L_x_7432:
[----:B------:R-:W-:Y:S05]  /*1cc0*/  BSYNC B1 ;  /* 0x0000000000017941 */ /* 0x000fea0003800000 */
.L_x_7431:
        /* <DEDUP_REMOVED lines=8> */
.L_x_7434:
[----:B------:R-:W-:Y:S05]  /*1d50*/  BSYNC B1 ;  /* 0x0000000000017941 */ /* 0x000fea0003800000 */
.L_x_7433:
        /* <DEDUP_REMOVED lines=14> */
.L_x_7436:
[----:B------:R-:W-:Y:S05]  /*1e40*/  BSYNC B1 ;  /* 0x0000000000017941 */ /* 0x000fea0003800000 */
.L_x_7435:
        /* <DEDUP_REMOVED lines=31> */
.L_x_7438:
[----:B------:R-:W-:Y:S05]  /*2040*/  BSYNC B1 ;  /* 0x0000000000017941 */ /* 0x000fea0003800000 */
.L_x_7437:
        /* <DEDUP_REMOVED lines=8> */
.L_x_7440:
[----:B------:R-:W-:Y:S05]  /*20d0*/  BSYNC B1 ;  /* 0x0000000000017941 */ /* 0x000fea0003800000 */
.L_x_7439:
        /* <DEDUP_REMOVED lines=11> */
[----:B------:R-:W-:Y:S01]  /*2190*/  @P1 F2FP.PACK_AB R117, RZ, R117 ;  /* 0x00000075ff75123e */ /* 0x000fe200000000ff */
[----:B------:R-:W-:Y:S01]  /*21a0*/  @P1 FMUL.FTZ R181, R181, c[0x0][0x1e8] ;  /* 0x00007a00b5b51a20 */ /* 0x000fe20000410000 */
[----:B------:R-:W-:Y:S01]  /*21b0*/  @P1 F2FP.PACK_AB R180, RZ, R180 ;  /* 0x000000b4ffb4123e */ /* 0x000fe200000000ff */
[----:B------:R-:W-:Y:S01]  /*21c0*/  @P1 FMUL.FTZ R190, R190, c[0x0][0x1e8] ;  /* 0x00007a00bebe1a20 */ /* 0x000fe20000410000 */
[----:B------:R-:W-:-:S02]  /*21d0*/  @P1 F2FP.PACK_AB R186, RZ, R186 ;  /* 0x000000baffba123e */ /* 0x000fc400000000ff */
        /* <DEDUP_REMOVED lines=15> */
[----:B------:R-:W-:Y:S02]  /*22d0*/  @P1 F2FP.PACK_AB R183, RZ, R183 ;  /* 0x000000b7ffb7123e */ /* 0x000fe400000000ff */
[----:B------:R-:W-:Y:S02]  /*22e0*/  @P1 F2FP.PACK_AB R187, RZ, R187 ;  /* 0x000000bbffbb123e */ /* 0x000fe400000000ff */
[----:B------:R-:W-:Y:S02]  /*22f0*/  @!P0 ISETP.NE.AND.EX P6, PT, RZ, c[0x0][0x21c], PT, P6 ;  /* 0x00008700ff008a0c */ /* 0x000fe40003fc5360 */
[----:B------:R-:W-:Y:S02]  /*2300*/  @P1 PRMT R110, R186, 0x7610, R110 ;  /* 0x00007610ba6e1816 */ /* 0x000fe4000000006e */
[----:B------:R-:W-:-:S02]  /*2310*/  @!P0 FSEL R185, R16, RZ, P5 ;  /* 0x000000ff10b98208 */ /* 0x000fc40002800000 */
[----:B------:R-:W-:Y:S02]  /*2320*/  @!P0 ISETP.NE.U32.AND P5, PT, RZ, c[0x0][0x218], PT ;  /* 0x00008600ff008a0c */ /* 0x000fe40003fa5070 */
[----:B------:R-:W-:Y:S02]  /*2330*/  @P1 PRMT R109, R109, 0x5410, R183 ;  /* 0x000054106d6d1816 */ /* 0x000fe400000000b7 */
[----:B------:R-:W-:Y:S02]  /*2340*/  @P1 F2FP.PACK_AB R181, RZ, R181 ;  /* 0x000000b5ffb5123e */ /* 0x000fe400000000ff */
        /* <DEDUP_REMOVED lines=9> */
.L_x_7442:
[----:B------:R-:W-:Y:S05]  /*23e0*/  BSYNC B1 ;  /* 0x0000000000017941 */ /* 0x000fea0003800000 */
.L_x_7441:
        /* <DEDUP_REMOVED lines=8> */
.L_x_7444:
[----:B------:R-:W-:Y:S05]  /*2470*/  BSYNC B1 ;  /* 0x0000000000017941 */ /* 0x000fea0003800000 */
.L_x_7443:
        /* <DEDUP_REMOVED lines=19> */
.L_x_7446:
[----:B------:R-:W-:Y:S05]  /*25b0*/  BSYNC B1 ;  /* 0x0000000000017941 */ /* 0x000fea0003800000 */
.L_x_7445:
        /* <DEDUP_REMOVED lines=10> */
.L_x_7448:
[----:B------:R-:W-:Y:S05]  /*2660*/  BSYNC B1 ;  /* 0x0000000000017941 */ /* 0x000fea0003800000 */
.L_x_7447:
        /* <DEDUP_REMOVED lines=31> */
.L_x_7450:
[----:B------:R-:W-:Y:S05]  /*2860*/  BSYNC B1 ;  /* 0x0000000000017941 */ /* 0x000fea0003800000 */
.L_x_7449:
        /* <DEDUP_REMOVED lines=15> */
.L_x_7452:
[----:B------:R-:W-:Y:S05]  /*2960*/  BSYNC B1 ;  /* 0x0000000000017941 */ /* 0x000fea0003800000 */
.L_x_7451:
        /* <DEDUP_REMOVED lines=15> */
.L_x_7454:
[----:B------:R-:W-:Y:S05]  /*2a60*/  BSYNC B1 ;  /* 0x0000000000017941 */ /* 0x000fea0003800000 */
.L_x_7453:
[----:B------:R-:W-:Y:S01]  /*2a70*/  @P1 FMUL.FTZ R115, R115, c[0x0][0x1e8] ;  /* 0x00007a0073731a20 */ /* 0x000fe20000410000 */
[----:B------:R-:W-:Y:S01]  /*2a80*/  @P1 F2FP.PACK_AB R177, RZ, R177 ;  /* 0x000000b1ffb1123e */ /* 0x000fe200000000ff */
[----:B------:R-:W-:Y:S01]  /*2a90*/  BSSY B1, `(.L_x_7455) ;  /* 0x0000016000017945 */ /* 0x000fe20003800000 */
[----:B------:R-:W-:Y:S02]  /*2aa0*/  @P1 F2FP.PACK_AB R126, RZ, R126 ;  /* 0x0000007eff7e123e */ /* 0x000fe400000000ff */
[----:B------:R-:W-:Y:S02]  /*2ab0*/  @P1 FSEL R115, R115, RZ, P6 ;  /* 0x000000ff73731208 */ /* 0x000fe40003000000 */
[----:B------:R-:W-:Y:S02]  /*2ac0*/  @!P0 ISETP.NE.U32.AND P6, PT, RZ, c[0x0][0x218], PT ;  /* 0x00008600ff008a0c */ /* 0x000fe40003fc5070 */
[----:B------:R-:W-:Y:S02]  /*2ad0*/  @P1 F2FP.PACK_AB R112, RZ, R112 ;  /* 0x00000070ff70123e */ /* 0x000fe400000000ff */
[----:B------:R-:W-:-:S02]  /*2ae0*/  @P1 PRMT R109, R177, 0x7610, R109 ;  /* 0x00007610b16d1816 */ /* 0x000fc4000000006d */
[----:B------:R-:W-:Y:S02]  /*2af0*/  @P1 PRMT R108, R185, 0x7610, R108 ;  /* 0x00007610b96c1816 */ /* 0x000fe4000000006c */
[----:B------:R-:W-:Y:S02]  /*2b00*/  @P1 F2FP.PACK_AB R176, RZ, R176 ;  /* 0x000000b0ffb0123e */ /* 0x000fe400000000ff */
        /* <DEDUP_REMOVED lines=14> */
.L_x_7456:
[----:B------:R-:W-:Y:S05]  /*2bf0*/  BSYNC B1 ;  /* 0x0000000000017941 */ /* 0x000fea0003800000 */
.L_x_7455:
        /* <DEDUP_REMOVED lines=33> */
.L_x_7458:
[----:B------:R-:W-:Y:S05]  /*2e10*/  BSYNC B1 ;  /* 0x0000000000017941 */ /* 0x000fea0003800000 */
.L_x_7457:
        /* <DEDUP_REMOVED lines=14> */
.L_x_7460:
[----:B------:R-:W-:Y:S05]  /*2f00*/  BSYNC B1 ;  /* 0x0000000000017941 */ /* 0x000fea0003800000 */
.L_x_7459:
        /* <DEDUP_REMOVED lines=10> */
.L_x_7462:
[----:B------:R-:W-:Y:S05]  /*2fb0*/  BSYNC B1 ;  /* 0x0000000000017941 */ /* 0x000fea0003800000 */
.L_x_7461:
        /* <DEDUP_REMOVED lines=30> */
.L_x_7464:
[----:B------:R-:W-:Y:S05]  /*31a0*/  BSYNC B1 ;  /* 0x0000000000017941 */ /* 0x000fea0003800000 */
.L_x_7463:
        /* <DEDUP_REMOVED lines=8> */
.L_x_7466:
[----:B------:R-:W-:Y:S05]  /*3230*/  BSYNC B1 ;  /* 0x0000000000017941 */ /* 0x000fea0003800000 */
.L_x_7465:
        /* <DEDUP_REMOVED lines=8> */
.L_x_7468:
[----:B------:R-:W-:Y:S05]  /*32c0*/  BSYNC B1 ;  /* 0x0000000000017941 */ /* 0x000fea0003800000 */
.L_x_7467:
        /* <DEDUP_REMOVED lines=17> */
.L_x_7470:
[----:B------:R-:W-:Y:S05]  /*33e0*/  BSYNC B1 ;  /* 0x0000000000017941 */ /* 0x000fea0003800000 */
.L_x_7469:
        /* <DEDUP_REMOVED lines=39> */
.L_x_7472:
[----:B------:R-:W-:Y:S05]  /*3660*/  BSYNC B1 ;  /* 0x0000000000017941 */ /* 0x000fea0003800000 */
.L_x_7471:
        /* <DEDUP_REMOVED lines=20> */
.L_x_7419:
[----:B------:R-:W-:Y:S05]  /*37b0*/  BSYNC B0 ;  /* 0x0000000000007941 */ /* 0x000fea0003800000 */
.L_x_7417:
        /* <DEDUP_REMOVED lines=139> */
.L_x_7423:
[----:B------:R-:W-:Y:S01]  /*4070*/  HFMA2.MMA R180, -RZ, RZ, 0, 5.9604644775390625e-08 ;  /* 0x00000001ffb47435 */ /* 0x000fe200000001ff */
[----:B------:R-:W-:-:S02]  /*4080*/  MOV R117, R175 ;  /* 0x000000af00757202 */ /* 0x000fc40000000f00 */
[----:B------:R-:W-:Y:S02]  /*4090*/  MOV R181, 0x1f ;  /* 0x0000001f00b57802 */ /* 0x000fe40000000f00 */
[----:B------:R-:W-:Y:S02]  /*40a0*/  MOV R182, 0xffffffff ;  /* 0xffffffff00b67802 */ /* 0x000fe40000000f00 */
[----:B------:R-:W-:Y:S02]  /*40b0*/  MOV R114, 0x40d0 ;  /* 0x000040d000727802 */ /* 0x000fe40000000f00 */
[----:B------:R-:W-:Y:S05]  /*40c0*/  CALL.REL.NOINC `($__internal_153_$__cuda_sm70_shflsync_bfly_p) ;  /* 0x0000045000007944 */ /* 0x000fea0003c00000 */
[----:B-1----:R-:W-:Y:S01]  /*40d0*/  MOV R116, R180 ;  /* 0x000000b400747202 */ /* 0x002fe20000000f00 */
[----:B0-----:R-:W-:Y:S05]  /*40e0*/  BRA `(.L_x_7474) ;  /* 0xffffd62000007947 */ /* 0x001fea000383ffff */
.L_x_7424:
[----:B------:R-:W-:Y:S01]  /*40f0*/  HFMA2.MMA R180, -RZ, RZ, 0, 5.9604644775390625e-08 ;  /* 0x00000001ffb47435 */ /* 0x000fe200000001ff */
[----:B------:R-:W-:Y:S02]  /*4100*/  MOV R117, R178 ;  /* 0x000000b200757202 */ /* 0x000fe40000000f00 */
[----:B------:R-:W-:Y:S02]  /*4110*/  MOV R181, 0x1f ;  /* 0x0000001f00b57802 */ /* 0x000fe40000000f00 */
[----:B------:R-:W-:-:S02]  /*4120*/  MOV R182, 0xffffffff ;  /* 0xffffffff00b67802 */ /* 0x000fc40000000f00 */
[----:B------:R-:W-:Y:S02]  /*4130*/  MOV R114, 0x4150 ;  /* 0x0000415000727802 */ /* 0x000fe40000000f00 */
[----:B01----:R-:W-:Y:S05]  /*4140*/  CALL.REL.NOINC `($__internal_153_$__cuda_sm70_shflsync_bfly_p) ;  /* 0x000003d000007944 */ /* 0x003fea0003c00000 */
[----:B------:R-:W-:Y:S01]  /*4150*/  FADD.FTZ R175, R116, R175 ;  /* 0x000000af74af7221 */ /* 0x000fe20000010000 */
[----:B0-----:R-:W-:Y:S01]  /*4160*/  MOV R181, 0x1f ;  /* 0x0000001f00b57802 */ /* 0x001fe20000000f00 */
[----:B-1----:R-:W-:Y:S01]  /*4170*/  FADD.FTZ R177, R178, R180 ;  /* 0x000000b4b2b17221 */ /* 0x002fe20000010000 */
[----:B------:R-:W-:Y:S01]  /*4180*/  HFMA2.MMA R180, -RZ, RZ, 0, 1.1920928955078125e-07 ;  /* 0x00000002ffb47435 */ /* 0x000fe200000001ff */
[----:B------:R-:W-:Y:S02]  /*4190*/  MOV R182, 0xffffffff ;  /* 0xffffffff00b67802 */ /* 0x000fe40000000f00 */
[----:B------:R-:W-:Y:S02]  /*41a0*/  MOV R117, R175 ;  /* 0x000000af00757202 */ /* 0x000fe40000000f00 */
[----:B------:R-:W-:Y:S02]  /*41b0*/  MOV R114, 0x41d0 ;  /* 0x000041d000727802 */ /* 0x000fe40000000f00 */
[----:B------:R-:W-:Y:S05]  /*41c0*/  CALL.REL.NOINC `($__internal_153_$__cuda_sm70_shflsync_bfly_p) ;  /* 0x0000035000007944 */ /* 0x000fea0003c00000 */
[----:B-1----:R-:W-:Y:S01]  /*41d0*/  MOV R116, R180 ;  /* 0x000000b400747202 */ /* 0x002fe20000000f00 */
[----:B------:R-:W-:Y:S01]  /*41e0*/  HFMA2.MMA R180, -RZ, RZ, 0, 1.1920928955078125e-07 ;  /* 0x00000002ffb47435 */ /* 0x000fe200000001ff */
[----:B0-----:R-:W-:-:S02]  /*41f0*/  MOV R117, R177 ;  /* 0x000000b100757202 */ /* 0x001fc40000000f00 */
[----:B------:R-:W-:Y:S02]  /*4200*/  MOV R181, 0x1f ;  /* 0x0000001f00b57802 */ /* 0x000fe40000000f00 */
[----:B------:R-:W-:Y:S02]  /*4210*/  MOV R182, 0xffffffff ;  /* 0xffffffff00b67802 */ /* 0x000fe40000000f00 */
[----:B------:R-:W-:Y:S02]  /*4220*/  MOV R114, 0x4240 ;  /* 0x0000424000727802 */ /* 0x000fe40000000f00 */
[----:B------:R-:W-:Y:S05]  /*4230*/  CALL.REL.NOINC `($__internal_153_$__cuda_sm70_shflsync_bfly_p) ;  /* 0x000002e000007944 */ /* 0x000fea0003c00000 */
[----:B------:R-:W-:Y:S01]  /*4240*/  FADD.FTZ R175, R116, R175 ;  /* 0x000000af74af7221 */ /* 0x000fe20000010000 */
[----:B0-----:R-:W-:Y:S01]  /*4250*/  MOV R181, 0x1f ;  /* 0x0000001f00b57802 */ /* 0x001fe20000000f00 */
[----:B-1----:R-:W-:Y:S01]  /*4260*/  FADD.FTZ R177, R177, R180 ;  /* 0x000000b4b1b17221 */ /* 0x002fe20000010000 */
[----:B------:R-:W-:Y:S01]  /*4270*/  HFMA2.MMA R180, -RZ, RZ, 0, 2.384185791015625e-07 ;  /* 0x00000004ffb47435 */ /* 0x000fe200000001ff */
[----:B------:R-:W-:Y:S02]  /*4280*/  MOV R182, 0xffffffff ;  /* 0xffffffff00b67802 */ /* 0x000fe40000000f00 */
[----:B------:R-:W-:-:S02]  /*4290*/  MOV R117, R175 ;  /* 0x000000af00757202 */ /* 0x000fc40000000f00 */
[----:B------:R-:W-:Y:S02]  /*42a0*/  MOV R114, 0x42c0 ;  /* 0x000042c000727802 */ /* 0x000fe40000000f00 */
[----:B------:R-:W-:Y:S05]  /*42b0*/  CALL.REL.NOINC `($__internal_153_$__cuda_sm70_shflsync_bfly_p) ;  /* 0x0000026000007944 */ /* 0x000fea0003c00000 */
[----:B-1----:R-:W-:Y:S01]  /*42c0*/  MOV R116, R180 ;  /* 0x000000b400747202 */ /* 0x002fe20000000f00 */
[----:B------:R-:W-:Y:S01]  /*42d0*/  HFMA2.MMA R180, -RZ, RZ, 0, 2.384185791015625e-07 ;  /* 0x00000004ffb47435 */ /* 0x000fe200000001ff */
[----:B0-----:R-:W-:Y:S02]  /*42e0*/  MOV R117, R177 ;  /* 0x000000b100757202 */ /* 0x001fe40000000f00 */
[----:B------:R-:W-:Y:S02]  /*42f0*/  MOV R181, 0x1f ;  /* 0x0000001f00b57802 */ /* 0x000fe40000000f00 */
[----:B------:R-:W-:Y:S02]  /*4300*/  MOV R182, 0xffffffff ;  /* 0xffffffff00b67802 */ /* 0x000fe40000000f00 */
[----:B------:R-:W-:Y:S02]  /*4310*/  MOV R114, 0x4330 ;  /* 0x0000433000727802 */ /* 0x000fe40000000f00 */
[----:B------:R-:W-:Y:S05]  /*4320*/  CALL.REL.NOINC `($__internal_153_$__cuda_sm70_shflsync_bfly_p) ;  /* 0x000001f000007944 */ /* 0x000fea0003c00000 */
[----:B------:R-:W-:Y:S01]  /*4330*/  FADD.FTZ R175, R116, R175 ;  /* 0x000000af74af7221 */ /* 0x000fe20000010000 */
[----:B0-----:R-:W-:Y:S01]  /*4340*/  MOV R181, 0x1f ;  /* 0x0000001f00b57802 */ /* 0x001fe20000000f00 */
[----:B-1----:R-:W-:Y:S01]  /*4350*/  FADD.FTZ R177, R177, R180 ;  /* 0x000000b4b1b17221 */ /* 0x002fe20000010000 */
[----:B------:R-:W-:Y:S01]  /*4360*/  HFMA2.MMA R180, -RZ, RZ, 0, 4.76837158203125e-07 ;  /* 0x00000008ffb47435 */ /* 0x000fe200000001ff */
[----:B------:R-:W-:-:S02]  /*4370*/  MOV R182, 0xffffffff ;  /* 0xffffffff00b67802 */ /* 0x000fc40000000f00 */
[----:B------:R-:W-:Y:S02]  /*4380*/  MOV R117, R175 ;  /* 0x000000af00757202 */ /* 0x000fe40000000f00 */
[----:B------:R-:W-:Y:S02]  /*4390*/  MOV R114, 0x43b0 ;  /* 0x000043b000727802 */ /* 0x000fe40000000f00 */
[----:B------:R-:W-:Y:S05]  /*43a0*/  CALL.REL.NOINC `($__internal_153_$__cuda_sm70_shflsync_bfly_p) ;  /* 0x0000017000007944 */ /* 0x000fea0003c00000 */
[----:B-1----:R-:W-:Y:S01]  /*43b0*/  MOV R116, R180 ;  /* 0x000000b400747202 */ /* 0x002fe20000000f00 */
[----:B------:R-:W-:Y:S01]  /*43c0*/  HFMA2.MMA R180, -RZ, RZ, 0, 4.76837158203125e-07 ;  /* 0x00000008ffb47435 */ /* 0x000fe200000001ff */
[----:B0-----:R-:W-:Y:S02]  /*43d0*/  MOV R117, R177 ;  /* 0x000000b100757202 */ /* 0x001fe40000000f00 */
[----:B------:R-:W-:Y:S02]  /*43e0*/  MOV R181, 0x1f ;  /* 0x0000001f00b57802 */ /* 0x000fe40000000f00 */
[----:B------:R-:W-:Y:S02]  /*43f0*/  MOV R182, 0xffffffff ;  /* 0xffffffff00b67802 */ /* 0x000fe40000000f00 */
[----:B------:R-:W-:-:S02]  /*4400*/  MOV R114, 0x4420 ;  /* 0x0000442000727802 */ /* 0x000fc40000000f00 */
[----:B------:R-:W-:Y:S05]  /*4410*/  CALL.REL.NOINC `($__internal_153_$__cuda_sm70_shflsync_bfly_p) ;  /* 0x0000010000007944 */ /* 0x000fea0003c00000 */
[----:B------:R-:W-:Y:S01]  /*4420*/  FADD.FTZ R176, R116, R175 ;  /* 0x000000af74b07221 */ /* 0x000fe20000010000 */
[----:B0-----:R-:W-:Y:S01]  /*4430*/  MOV R181, 0x1f ;  /* 0x0000001f00b57802 */ /* 0x001fe20000000f00 */
[----:B-1----:R-:W-:Y:S01]  /*4440*/  FADD.FTZ R177, R177, R180 ;  /* 0x000000b4b1b17221 */ /* 0x002fe20000010000 */
[----:B------:R-:W-:Y:S01]  /*4450*/  HFMA2.MMA R180, -RZ, RZ, 0, 9.5367431640625e-07 ;  /* 0x00000010ffb47435 */ /* 0x000fe200000001ff */
[----:B------:R-:W-:-:S02]  /*4460*/  MOV R182, 0xffffffff ;  /* 0xffffffff00b67802 */ /* 0x000fc40000000f00 */
[----:B------:R-:W-:Y:S02]  /*4470*/  MOV R117, R176 ;  /* 0x000000b000757202 */ /* 0x000fe40000000f00 */
[----:B------:R-:W-:Y:S02]  /*4480*/  MOV R114, 0x44a0 ;  /* 0x000044a000727802 */ /* 0x000fe40000000f00 */
[----:B------:R-:W-:Y:S05]  /*4490*/  CALL.REL.NOINC `($__internal_153_$__cuda_sm70_shflsync_bfly_p) ;  /* 0x0000008000007944 */ /* 0x000fea0003c00000 */
[----:B-1----:R-:W-:Y:S01]  /*44a0*/  MOV R179, R180 ;  /* 0x000000b400b37202 */ /* 0x002fe20000000f00 */
[----:B------:R-:W-:Y:S01]  /*44b0*/  HFMA2.MMA R180, -RZ, RZ, 0, 9.5367431640625e-07 ;  /* 0x00000010ffb47435 */ /* 0x000fe200000001ff */
[----:B0-----:R-:W-:Y:S02]  /*44c0*/  MOV R117, R177 ;  /* 0x000000b100757202 */ /* 0x001fe40000000f00 */
[----:B------:R-:W-:Y:S02]  /*44d0*/  MOV R181, 0x1f ;  /* 0x0000001f00b57802 */ /* 0x000fe40000000f00 */
[----:B------:R-:W-:Y:S02]  /*44e0*/  MOV R182, 0xffffffff ;  /* 0xffffffff00b67802 */ /* 0x000fe40000000f00 */
[----:B------:R-:W-:-:S02]  /*44f0*/  MOV R114, 0x4510 ;  /* 0x0000451000727802 */ /* 0x000fc40000000f00 */
[----:B------:R-:W-:Y:S05]  /*4500*/  CALL.REL.NOINC `($__internal_153_$__cuda_sm70_shflsync_bfly_p) ;  /* 0x0000001000007944 */ /* 0x000fea0003c00000 */
[----:B01----:R-:W-:Y:S05]  /*4510*/  BRA `(.L_x_7475) ;  /* 0xffffd31000007947 */ /* 0x003fea000383ffff */
        .weak           $__internal_153_$__cuda_sm70_shflsync_bfly_p
        .type           $__internal_153_$__cuda_sm70_shflsync_bfly_p,@function
        .size           $__internal_153_$__cuda_sm70_shflsync_bfly_p,(.L_x_9883 - $__internal_153_$__cuda_sm70_shflsync_bfly_p)
$__internal_153_$__cuda_sm70_shflsync_bfly_p:
[----:B------:R-:W-:Y:S01]  /*4520*/  HFMA2.MMA R115, -RZ, RZ, 0, 0 ;  /* 0x00000000ff737435 */ /* 0x000fe200000001ff */
[----:B------:R-:W-:Y:S04]  /*4530*/  WARPSYNC R182 ;  /* 0x000000b600007348 */ /* 0x000fe80003800000 */
[----:B------:R0:W1:Y:S01]  /*4540*/  SHFL.BFLY PT, R180, R117, R180, R181 ;  /* 0x0c0000b475b47389 */ /* 0x00006200000e00b5 */
[----:B------:R-:W-:Y:S05]  /*4550*/  RET.REL.NODEC R114 `(_ZN10layer_norm13ln_bwd_kernelINS_13Kernel_traitsIf6__halffS2_fjLj768ELj1ELj4ELj1ELj16ENS_18Kernel_traits_baseILj768EfS2_fS2_fjLj128EEEEELb1ELb0ELb1ELb1EEEvNS_9BwdParamsE) ;  /* 0xffffbaa072007950 */ /* 0x000fea0003c3ffff */
.L_x_7476:
        /* <DEDUP_REMOVED lines=10> */
.L_x_9883:


//--------------------- .text._ZN10layer_norm13ln_bwd_kernelINS_13Kernel_traitsIf6__halffS2_fjLj768ELj1ELj4ELj1ELj16ENS_18Kernel_traits_baseILj768EfS2_fS2_fjLj128EEEEELb1ELb1ELb0ELb0EEEvNS_9BwdParamsE --------------------------
	.section	.text._ZN10layer_norm13ln_bwd_kernelINS_13Kernel_traitsIf6__halffS2_fjLj768ELj1ELj4ELj1ELj16ENS_18Kernel_traits_baseILj768EfS2_fS2_fjLj128EEEEELb1ELb1ELb0ELb0EEEvNS_9BwdParamsE,"ax",@progbits
	.sectioninfo	@"SHI_REGISTERS=243"
	.align	128
        .global         _ZN10layer_norm13ln_bwd_kernelINS_13Kernel_traitsIf6__halffS2_fjLj768ELj1ELj4ELj1ELj16ENS_18Kernel_traits_baseILj768EfS2_fS2_fjLj128EEEEELb1ELb1ELb0ELb0EEEvNS_9BwdParamsE
        .type           _ZN10layer_norm13ln_bwd_kernelINS_13Kernel_traitsIf6__halffS2_fjLj768ELj1ELj4ELj1ELj16ENS_18Kernel_traits_baseILj768EfS2_fS2_fjLj128EEEEELb1ELb1ELb0ELb0EEEvNS_9BwdParamsE,@function
        .size           _ZN10layer_norm13ln_bwd_kernelINS_13Kernel_traitsIf6__halffS2_fjLj768ELj1ELj4ELj1ELj16ENS_18Kernel_traits_baseILj768EfS2_fS2_fjLj128EEEEELb1ELb1ELb0ELb0EEEvNS_9BwdParamsE,(.L_x_9884 - _ZN10layer_norm13ln_bwd_kernelINS_13Kernel_traitsIf6__halffS2_fjLj768ELj1ELj4ELj1ELj16ENS_18Kernel_traits_baseILj768EfS2_fS2_fjLj128EEEEELb1ELb1ELb0ELb0EEEvNS_9BwdParamsE)
        .other          _ZN10layer_norm13ln_bwd_kernelINS_13Kernel_traitsIf6__halffS2_fjLj768ELj1ELj4ELj1ELj16ENS_18Kernel_traits_baseILj768EfS2_fS2_fjLj128EEEEELb1ELb1ELb0ELb0EEEvNS_9BwdParamsE,@"STO_CUDA_ENTRY STV_DEFAULT"
_ZN10layer_norm13ln_bwd_kernelINS_13Kernel_traitsIf6__halffS2_fjLj768ELj1ELj4ELj1ELj16ENS_18Kernel_traits_baseILj768EfS2_fS2_fjLj128EEEEELb1ELb1ELb0ELb0EEEvNS_9BwdParamsE:
.text._ZN10layer_norm13ln_bwd_kernelINS_13Kernel_traitsIf6__halffS2_fjLj768ELj1ELj4ELj1ELj16ENS_18Kernel_traits_baseILj768EfS2_fS2_fjLj128EEEEELb1ELb1ELb0ELb0EEEvNS_9BwdParamsE:
        /* <DEDUP_REMOVED lines=79> */
.L_x_7493:
        /* <DEDUP_REMOVED lines=76> */
[----:B------:R-:W-:Y:S02]  /*09b0*/  FADD.FTZ R199, -R226, R186 ;  /* 0x000000bae2c77221 */ /* 0x000fe40000010100 */
        /* <DEDUP_REMOVED lines=28> */
.L_x_7480:
[----:B-1----:R-:W-:Y:S05]  /*0b80*/  BSYNC B1 ;  /* 0x0000000000017941 */ /* 0x002fea0003800000 */
.L_x_7479:
        /* <DEDUP_REMOVED lines=83> */
.L_x_7482:
[----:B------:R-:W-:Y:S05]  /*10c0*/  BSYNC B1 ;  /* 0x0000000000017941 */ /* 0x000fea0003800000 */
.L_x_7481:
        /* <DEDUP_REMOVED lines=82> */
.L_x_7484:
[----:B------:R-:W-:Y:S05]  /*15f0*/  BSYNC B1 ;  /* 0x0000000000017941 */ /* 0x000fea0003800000 */
.L_x_7483:
[----:B-----5:R-:W-:Y:S01]  /*1600*/  @P0 HADD2.F32 R4, -RZ, R219.H0_H0 ;  /* 0x200000dbff040230 */ /* 0x020fe20000004100 */
[----:B------:R-:W-:Y:S05]  /*1610*/  BRA.DIV ~URZ, `(.L_x_7485) ;  /* 0x00002d027f007947 */ /* 0x000fea000b800000 */
[----:B------:R0:W1:Y:S02]  /*1620*/  SHFL.BFLY PT, R178, R227, 0x1, 0x1f ;  /* 0x0c201f00e3b27f89 */ /* 0x00006400000e0000 */
.L_x_7504:
        /* <DEDUP_REMOVED lines=18> */
.L_x_7505:
        /* <DEDUP_REMOVED lines=13> */
[----:B------:R-:W-:Y:S01]  /*1820*/  ISETP.NE.U32.AND P1, PT, RZ, c[0x0][0x258], PT ;  /* 0x00009600ff007a0c */ /* 0x000fe20003f25070 */
[-CC-:B------:R-:W-:Y:S01]  /*1830*/  FFMA.FTZ R227, R195, R226.reuse, R233.reuse ;  /* 0x000000e2c3e37223 */ /* 0x180fe200000100e9 */
[----:B------:R-:W-:Y:S01]  /*1840*/  LOP3.LUT P6, RZ, R225, 0xff, RZ, 0xc0, !PT ;  /* 0x000000ffe1ff7812 */ /* 0x000fe200078cc0ff */
[-CC-:B------:R-:W-:Y:S01]  /*1850*/  FFMA.FTZ R181, R189, R226.reuse, R233.reuse ;  /* 0x000000e2bdb57223 */ /* 0x180fe200000100e9 */
[----:B------:R-:W-:Y:S01]  /*1860*/  ISETP.NE.AND.EX P1, PT, RZ, c[0x0][0x25c], PT, P1 ;  /* 0x00009700ff007a0c */ /* 0x000fe20003f25310 */
[----:B------:R-:W-:-:S02]  /*1870*/  FFMA.FTZ R183, R217, R226, R233 ;  /* 0x000000e2d9b77223 */ /* 0x000fc400000100e9 */
[-CC-:B------:R-:W-:Y:S02]  /*1880*/  FFMA.FTZ R187, R191, R226.reuse, R233.reuse ;  /* 0x000000e2bfbb7223 */ /* 0x180fe400000100e9 */
[-CC-:B0-----:R-:W-:Y:S02]  /*1890*/  FFMA.FTZ R180, R190, R226.reuse, R233.reuse ;  /* 0x000000e2beb47223 */ /* 0x181fe400000100e9 */
[-CC-:B------:R-:W-:Y:S02]  /*18a0*/  FFMA.FTZ R182, R196, R226.reuse, R233.reuse ;  /* 0x000000e2c4b67223 */ /* 0x180fe400000100e9 */
        /* <DEDUP_REMOVED lines=11> */
[C---:B------:R-:W-:Y:S02]  /*1960*/  FMUL.FTZ R183, R6.reuse, R181 ;  /* 0x000000b506b77220 */ /* 0x040fe40000410000 */
[C---:B------:R-:W-:Y:S02]  /*1970*/  FMUL.FTZ R182, R6.reuse, R185 ;  /* 0x000000b906b67220 */ /* 0x040fe40000410000 */
[C---:B------:R-:W-:Y:S02]  /*1980*/  FMUL.FTZ R181, R6.reuse, R187 ;  /* 0x000000bb06b57220 */ /* 0x040fe40000410000 */
[C---:B------:R-:W-:Y:S01]  /*1990*/  FMUL.FTZ R180, R6.reuse, R219 ;  /* 0x000000db06b47220 */ /* 0x040fe20000410000 */
[----:B------:R-:W-:Y:S01]  /*19a0*/  MOV R219, RZ ;  /* 0x000000ff00db7202 */ /* 0x000fe20000000f00 */
[----:B------:R-:W-:-:S02]  /*19b0*/  FMUL.FTZ R232, R6, R229 ;  /* 0x000000e506e87220 */ /* 0x000fc40000410000 */
        /* <DEDUP_REMOVED lines=15> */
[----:B------:R-:W-:Y:S01]  /*1ab0*/  LOP3.LUT P0, RZ, R225, 0xff00, RZ, 0xc0, !PT ;  /* 0x0000ff00e1ff7812 */ /* 0x000fe2000780c0ff */
[-C--:B------:R-:W-:Y:S01]  /*1ac0*/  FMUL.FTZ R227, R227, R4.reuse ;  /* 0x00000004e3e37220 */ /* 0x080fe20000410000 */
[C---:B------:R-:W-:Y:S01]  /*1ad0*/  SEL R97, R232.reuse, R97, P1 ;  /* 0x00000061e8617207 */ /* 0x040fe20000800000 */
[----:B------:R-:W-:Y:S01]  /*1ae0*/  FMUL.FTZ R232, R232, R4 ;  /* 0x00000004e8e87220 */ /* 0x000fe20000410000 */
[----:B------:R-:W-:Y:S01]  /*1af0*/  SEL R98, R185, R98, P1 ;  /* 0x00000062b9627207 */ /* 0x000fe20000800000 */
[----:B------:R-:W-:Y:S01]  /*1b00*/  FMUL.FTZ R227, R227, c[0x0][0x1e8] ;  /* 0x00007a00e3e37a20 */ /* 0x000fe20000410000 */
[----:B------:R-:W-:Y:S01]  /*1b10*/  SEL R99, R230, R99, P1 ;  /* 0x00000063e6637207 */ /* 0x000fe20000800000 */
[----:B------:R-:W-:Y:S01]  /*1b20*/  FMUL.FTZ R181, R181, R4 ;  /* 0x00000004b5b57220 */ /* 0x000fe20000410000 */
[----:B------:R-:W-:Y:S01]  /*1b30*/  LOP3.LUT P1, RZ, R224, 0xff0000, RZ, 0xc0, !PT ;  /* 0x00ff0000e0ff7812 */ /* 0x000fe2000782c0ff */
[----:B------:R-:W-:-:S02]  /*1b40*/  FMUL.FTZ R229, R44, R227 ;  /* 0x000000e32ce57220 */ /* 0x000fc40000410000 */
[----:B------:R-:W-:Y:S02]  /*1b50*/  FMUL.FTZ R234, R232, c[0x0][0x1e8] ;  /* 0x00007a00e8ea7a20 */ /* 0x000fe40000410000 */
[----:B------:R-:W-:Y:S01]  /*1b60*/  FMUL.FTZ R181, R181, c[0x0][0x1e8] ;  /* 0x00007a00b5b57a20 */ /* 0x000fe20000410000 */
[----:B------:R-:W-:Y:S01]  /*1b70*/  FSEL R229, R229, RZ, P6 ;  /* 0x000000ffe5e57208 */ /* 0x000fe20003000000 */
[----:B------:R-:W-:Y:S02]  /*1b80*/  FMUL.FTZ R232, R45, R234 ;  /* 0x000000ea2de87220 */ /* 0x000fe40000410000 */
[----:B------:R-:W-:Y:S02]  /*1b90*/  FMUL.FTZ R231, R42, R181 ;  /* 0x000000b52ae77220 */ /* 0x000fe40000410000 */
[-C--:B------:R-:W-:Y:S01]  /*1ba0*/  FMUL.FTZ R233, R180, R4.reuse ;  /* 0x00000004b4e97220 */ /* 0x080fe20000410000 */
[----:B------:R-:W-:Y:S01]  /*1bb0*/  FSEL R232, R232, RZ, P0 ;  /* 0x000000ffe8e87208 */ /* 0x000fe20000000000 */
[----:B------:R-:W-:Y:S01]  /*1bc0*/  FMUL.FTZ R183, R183, R4 ;  /* 0x00000004b7b77220 */ /* 0x000fe20000410000 */
[----:B------:R-:W-:Y:S01]  /*1bd0*/  FSEL R231, R231, RZ, P1 ;  /* 0x000000ffe7e77208 */ /* 0x000fe20000800000 */
[----:B------:R-:W-:-:S02]  /*1be0*/  FMUL.FTZ R235, R233, c[0x0][0x1e8] ;  /* 0x00007a00e9eb7a20 */ /* 0x000fc40000410000 */
[----:B------:R-:W-:Y:S02]  /*1bf0*/  FMUL.FTZ R233, R183, c[0x0][0x1e8] ;  /* 0x00007a00b7e97a20 */ /* 0x000fe40000410000 */
[-C--:B------:R-:W-:Y:S02]  /*1c00*/  FMUL.FTZ R182, R182, R4.reuse ;  /* 0x00000004b6b67220 */ /* 0x080fe40000410000 */
[----:B------:R-:W-:Y:S02]  /*1c10*/  FMUL.FTZ R183, R43, R235 ;  /* 0x000000eb2bb77220 */ /* 0x000fe40000410000 */
[-C--:B------:R-:W-:Y:S02]  /*1c20*/  FMUL.FTZ R185, R185, R4.reuse ;  /* 0x00000004b9b97220 */ /* 0x080fe40000410000 */
[----:B------:R-:W-:-:S04]  /*1c30*/  FMUL.FTZ R230, R230, R4 ;  /* 0x00000004e6e67220 */ /* 0x000fc80000410000 */
[----:B------:R-:W-:Y:S01]  /*1c40*/  FMUL.FTZ R238, R230, c[0x0][0x1e8] ;  /* 0x00007a00e6ee7a20 */ /* 0x000fe20000410000 */
[----:B--2---:R-:W-:-:S05]  /*1c50*/  @P6 HADD2.F32 R187, -RZ, R178.H0_H0 ;  /* 0x200000b2ffbb6230 */ /* 0x004fca0000004100 */
[----:B------:R-:W-:Y:S01]  /*1c60*/  @P6 FMUL.FTZ R219, R227, R187 ;  /* 0x000000bbe3db6220 */ /* 0x000fe20000410000 */
[----:B------:R-:W-:Y:S01]  /*1c70*/  ISETP.NE.U32.AND P6, PT, RZ, c[0x0][0x258], PT ;  /* 0x00009600ff007a0c */ /* 0x000fe20003fc5070 */
[----:B------:R-:W-:Y:S01]  /*1c80*/  @P0 HADD2.F32 R227, -RZ, R178.H1_H1 ;  /* 0x300000b2ffe30230 */ /* 0x000fe20000004100 */
[----:B------:R-:W-:Y:S01]  /*1c90*/  MOV R187, RZ ;  /* 0x000000ff00bb7202 */ /* 0x000fe20000000f00 */
[----:B------:R-:W-:Y:S01]  /*1ca0*/  @P1 HADD2.F32 R178, -RZ, R177.H0_H0 ;  /* 0x200000b1ffb21230 */ /* 0x000fe20000004100 */
[----:B------:R-:W-:Y:S01]  /*1cb0*/  ISETP.NE.AND.EX P6, PT, RZ, c[0x0][0x25c], PT, P6 ;  /* 0x00009700ff007a0c */ /* 0x000fe20003fc5360 */
[----:B------:R-:W-:Y:S02]  /*1cc0*/  FADD.FTZ R128, R128, R219 ;  /* 0x000000db80807221 */ /* 0x000fe40000010000 */
[----:B------:R-:W-:Y:S01]  /*1cd0*/  @P0 FMUL.FTZ R228, R234, R227 ;  /* 0x000000e3eae40220 */ /* 0x000fe20000410000 */
[----:B------:R-:W-:Y:S01]  /*1ce0*/  LOP3.LUT P0, RZ, R224, 0xff000000, RZ, 0xc0, !PT ;  /* 0xff000000e0ff7812 */ /* 0x000fe2000780c0ff */
[----:B------:R-:W-:Y:S01]  /*1cf0*/  @P1 FMUL.FTZ R187, R181, R178 ;  /* 0x000000b2b5bb1220 */ /* 0x000fe20000410000 */
[----:B------:R-:W-:Y:S01]  /*1d00*/  MOV R178, R224 ;  /* 0x000000e000b27202 */ /* 0x000fe20000000f00 */
[----:B------:R-:W-:Y:S01]  /*1d10*/  FADD.FTZ R129, R129, R228 ;  /* 0x000000e481817221 */ /* 0x000fe20000010000 */
[----:B------:R-:W-:Y:S01]  /*1d20*/  MOV R227, RZ ;  /* 0x000000ff00e37202 */ /* 0x000fe20000000f00 */
[----:B------:R-:W-:Y:S01]  /*1d30*/  FADD.FTZ R126, R126, R187 ;  /* 0x000000bb7e7e7221 */ /* 0x000fe20000010000 */
[----:B------:R-:W-:Y:S01]  /*1d40*/  LOP3.LUT P1, RZ, R178, 0xff, RZ, 0xc0, !PT ;  /* 0x000000ffb2ff7812 */ /* 0x000fe2000782c0ff */
[----:B------:R-:W-:Y:S01]  /*1d50*/  HFMA2.MMA R178, -RZ, RZ, 0, 0 ;  /* 0x00000000ffb27435 */ /* 0x000fe200000001ff */
[----:B------:R-:W-:-:S02]  /*1d60*/  FSEL R236, R183, RZ, P0 ;  /* 0x000000ffb7ec7208 */ /* 0x000fc40000000000 */
[----:B------:R-:W-:-:S05]  /*1d70*/  @P6 MOV R234, 0x20 ;  /* 0x0000002000ea6802 */ /* 0x000fca0000000f00 */
[----:B------:R-:W-:Y:S01]  /*1d80*/  @P6 IMAD.WIDE.U32 R180, R5, R234, c[0x0][0x258] ;  /* 0x0000960005b46625 */ /* 0x000fe200078e00ea */
[----:B------:R-:W-:-:S03]  /*1d90*/  @P0 HADD2.F32 R234, -RZ, R177.H1_H1 ;  /* 0x300000b1ffea0230 */ /* 0x000fc60000004100 */
[----:B------:R-:W-:Y:S01]  /*1da0*/  @P1 HADD2.F32 R177, -RZ, R176.H0_H0 ;  /* 0x200000b0ffb11230 */ /* 0x000fe20000004100 */
[----:B------:R-:W-:Y:S01]  /*1db0*/  @P6 STG.E.128 [R180.64], R164 ;  /* 0x000000a4b4006986 */ /* 0x000fe2000c101d04 */
[----:B------:R-:W-:Y:S01]  /*1dc0*/  @P0 FMUL.FTZ R178, R235, R234 ;  /* 0x000000eaebb20220 */ /* 0x000fe20000410000 */
[----:B------:R-:W-:Y:S01]  /*1dd0*/  LOP3.LUT P0, RZ, R224, 0xff00, RZ, 0xc0, !PT ;  /* 0x0000ff00e0ff7812 */ /* 0x000fe2000780c0ff */
[----:B------:R-:W-:Y:S01]  /*1de0*/  FMUL.FTZ R234, R182, c[0x0][0x1e8] ;  /* 0x00007a00b6ea7a20 */ /* 0x000fe20000410000 */
[----:B------:R0:W-:Y:S01]  /*1df0*/  @P6 STG.E.128 [R180.64+0x10], R96 ;  /* 0x00001060b4006986 */ /* 0x0001e2000c101d04 */
[----:B------:R-:W-:Y:S01]  /*1e00*/  @P1 FMUL.FTZ R227, R233, R177 ;  /* 0x000000b1e9e31220 */ /* 0x000fe20000410000 */
[----:B------:R-:W-:Y:S01]  /*1e10*/  LOP3.LUT P6, RZ, R225, 0xff000000, RZ, 0xc0, !PT ;  /* 0xff000000e1ff7812 */ /* 0x000fe200078cc0ff */
[----:B------:R-:W-:Y:S01]  /*1e20*/  FMUL.FTZ R177, R40, R233 ;  /* 0x000000e928b17220 */ /* 0x000fe20000410000 */
[----:B------:R-:W-:Y:S01]  /*1e30*/  F2FP.PACK_AB R182, R232, R229 ;  /* 0x000000e5e8b6723e */ /* 0x000fe200000000ff */
[----:B------:R-:W-:-:S02]  /*1e40*/  FMUL.FTZ R233, R185, c[0x0][0x1e8] ;  /* 0x00007a00b9e97a20 */ /* 0x000fc40000410000 */
[----:B------:R-:W-:Y:S01]  /*1e50*/  IMAD.WIDE.U32 R184, R5, R184, c[0x0][0x248] ;  /* 0x0000920005b87625 */ /* 0x000fe200078e00b8 */
[----:B------:R-:W-:Y:S02]  /*1e60*/  FSEL R183, R177, RZ, P1 ;  /* 0x000000ffb1b77208 */ /* 0x000fe40000800000 */
[----:B------:R-:W-:Y:S01]  /*1e70*/  LOP3.LUT P1, RZ, R225, 0xff0000, RZ, 0xc0, !PT ;  /* 0x00ff0000e1ff7812 */ /* 0x000fe2000782c0ff */
[----:B------:R-:W-:Y:S01]  /*1e80*/  FMUL.FTZ R177, R41, R234 ;  /* 0x000000ea29b17220 */ /* 0x000fe20000410000 */
[----:B------:R-:W-:Y:S01]  /*1e90*/  IADD3 R5, R5, 0x20, RZ ;  /* 0x0000002005057810 */ /* 0x000fe20007ffe0ff */
[----:B------:R-:W-:Y:S02]  /*1ea0*/  FADD.FTZ R127, R127, R178 ;  /* 0x000000b27f7f7221 */ /* 0x000fe40000010000 */
[----:B------:R-:W-:Y:S01]  /*1eb0*/  FADD.FTZ R124, R124, R227 ;  /* 0x000000e37c7c7221 */ /* 0x000fe20000010000 */
[----:B------:R-:W-:Y:S01]  /*1ec0*/  FSEL R230, R177, RZ, P0 ;  /* 0x000000ffb1e67208 */ /* 0x000fe20000000000 */
[----:B0-----:R-:W-:-:S02]  /*1ed0*/  FMUL.FTZ R180, R46, R233 ;  /* 0x000000e92eb47220 */ /* 0x001fc40000410000 */
[----:B------:R-:W-:-:S03]  /*1ee0*/  FMUL.FTZ R181, R47, R238 ;  /* 0x000000ee2fb57220 */ /* 0x000fc60000410000 */
[----:B------:R-:W-:Y:S01]  /*1ef0*/  FSEL R177, R180, RZ, P1 ;  /* 0x000000ffb4b17208 */ /* 0x000fe20000800000 */
[--C-:B------:R-:W-:Y:S01]  /*1f00*/  @P1 HADD2.F32 R229, -RZ, R179.reuse.H0_H0 ;  /* 0x200000b3ffe51230 */ /* 0x100fe20000004100 */
[----:B------:R-:W-:Y:S02]  /*1f10*/  FSEL R240, R181, RZ, P6 ;  /* 0x000000ffb5f07208 */ /* 0x000fe40003000000 */
[----:B------:R-:W-:Y:S01]  /*1f20*/  F2FP.PACK_AB R180, R230, R183 ;  /* 0x000000b7e6b4723e */ /* 0x000fe200000000ff */
[----:B------:R-:W-:Y:S01]  /*1f30*/  HFMA2.MMA R230, -RZ, RZ, 0, 0 ;  /* 0x00000000ffe67435 */ /* 0x000fe200000001ff */
[----:B------:R-:W-:Y:S01]  /*1f40*/  F2FP.PACK_AB R181, R236, R231 ;  /* 0x000000e7ecb5723e */ /* 0x000fe200000000ff */
[----:B------:R-:W-:Y:S01]  /*1f50*/  @P6 HADD2.F32 R231, -RZ, R179.H1_H1 ;  /* 0x300000b3ffe76230 */ /* 0x000fe20000004100 */
[----:B------:R-:W-:Y:S01]  /*1f60*/  F2FP.PACK_AB R183, R240, R177 ;  /* 0x000000b1f0b7723e */ /* 0x000fe200000000ff */
[----:B------:R-:W-:Y:S01]  /*1f70*/  @P0 HADD2.F32 R177, -RZ, R176.H1_H1 ;  /* 0x300000b0ffb10230 */ /* 0x000fe20000004100 */
[----:B------:R-:W-:Y:S01]  /*1f80*/  HFMA2.MMA R176, -RZ, RZ, 0, 0 ;  /* 0x00000000ffb07435 */ /* 0x000fe200000001ff */
[----:B------:R-:W-:Y:S01]  /*1f90*/  MOV R179, RZ ;  /* 0x000000ff00b37202 */ /* 0x000fe20000000f00 */
[----:B------:R-:W-:Y:S01]  /*1fa0*/  @P1 FMUL.FTZ R179, R233, R229 ;  /* 0x000000e5e9b31220 */ /* 0x000fe20000410000 */
[----:B------:R0:W-:Y:S01]  /*1fb0*/  STG.E.128 [R184.64], R180 ;  /* 0x000000b4b8007986 */ /* 0x0001e2000c101d04 */
[----:B------:R-:W-:-:S02]  /*1fc0*/  @P6 FMUL.FTZ R230, R238, R231 ;  /* 0x000000e7eee66220 */ /* 0x000fc40000410000 */
[----:B------:R-:W-:Y:S02]  /*1fd0*/  @P0 FMUL.FTZ R176, R234, R177 ;  /* 0x000000b1eab00220 */ /* 0x000fe40000410000 */
[----:B------:R-:W-:Y:S02]  /*1fe0*/  FADD.FTZ R130, R130, R179 ;  /* 0x000000b382827221 */ /* 0x000fe40000010000 */
[----:B------:R-:W-:Y:S02]  /*1ff0*/  FADD.FTZ R125, R125, R176 ;  /* 0x000000b07d7d7221 */ /* 0x000fe40000010000 */
[----:B------:R-:W-:Y:S02]  /*2000*/  FADD.FTZ R131, R131, R230 ;  /* 0x000000e683837221 */ /* 0x000fe40000010000 */
.L_x_7488:
[----:B------:R-:W-:Y:S05]  /*2010*/  BSYNC B1 ;  /* 0x0000000000017941 */ /* 0x000fea0003800000 */
.L_x_7487:
[----:B------:R-:W-:Y:S01]  /*2020*/  BSSY B1, `(.L_x_7489) ;  /* 0x0000088000017945 */ /* 0x000fe20003800000 */
[----:B------:R-:W-:Y:S05]  /*2030*/  @!P3 BRA `(.L_x_7490) ;  /* 0x000008600000b947 */ /* 0x000fea0003800000 */
[----:B0-----:R-:W-:-:S05]  /*2040*/  MOV R184, 0x10 ;  /* 0x0000001000b87802 */ /* 0x001fca0000000f00 */
[----:B------:R-:W-:-:S06]  /*2050*/  IMAD.WIDE.U32 R176, R5, R184, c[0x0][0x170] ;  /* 0x00005c0005b07625 */ /* 0x000fcc00078e00b8 */
[----:B------:R-:W2:Y:S01]  /*2060*/  LDG.E.128 R176, [R176.64] ;  /* 0x00000004b0b07981 */ /* 0x000ea2000c1e1d00 */
[----:B------:R-:W-:Y:S02]  /*2070*/  ISETP.NE.U32.AND P0, PT, RZ, c[0x0][0x218], PT ;  /* 0x00008600ff007a0c */ /* 0x000fe40003f05070 */
        /* <DEDUP_REMOVED lines=20> */
[----:B------:R-:W-:Y:S01]  /*21c0*/  FADD.FTZ R233, R21, -R228 ;  /* 0x800000e415e97221 */ /* 0x000fe20000010000 */
[----:B------:R-:W-:Y:S01]  /*21d0*/  MOV R228, RZ ;  /* 0x000000ff00e47202 */ /* 0x000fe20000000f00 */
[C---:B------:R-:W-:Y:S02]  /*21e0*/  FMUL.FTZ R227, R6.reuse, R227 ;  /* 0x000000e306e37220 */ /* 0x040fe40000410000 */
[C---:B------:R-:W-:Y:S02]  /*21f0*/  FMUL.FTZ R183, R6.reuse, R181 ;  /* 0x000000b506b77220 */ /* 0x040fe40000410000 */
[C---:B------:R-:W-:Y:S02]  /*2200*/  FMUL.FTZ R182, R6.reuse, R185 ;  /* 0x000000b906b67220 */ /* 0x040fe40000410000 */
[C---:B------:R-:W-:Y:S02]  /*2210*/  FMUL.FTZ R181, R6.reuse, R187 ;  /* 0x000000bb06b57220 */ /* 0x040fe40000410000 */
[C---:B------:R-:W-:Y:S01]  /*2220*/  FMUL.FTZ R180, R6.reuse, R219 ;  /* 0x000000db06b47220 */ /* 0x040fe20000410000 */
[----:B------:R-:W-:Y:S01]  /*2230*/  HFMA2.MMA R219, -RZ, RZ, 0, 0 ;  /* 0x00000000ffdb7435 */ /* 0x000fe200000001ff */
        /* <DEDUP_REMOVED lines=45> */
[----:B------:R-:W-:Y:S01]  /*2510*/  HFMA2.MMA R187, -RZ, RZ, 0, 0 ;  /* 0x00000000ffbb7435 */ /* 0x000fe200000001ff */
[----:B------:R-:W-:Y:S01]  /*2520*/  @P0 HADD2.F32 R227, -RZ, R178.H1_H1 ;  /* 0x300000b2ffe30230 */ /* 0x000fe20000004100 */
[----:B------:R-:W-:Y:S01]  /*2530*/  FADD.FTZ R136, R136, R219 ;  /* 0x000000db88887221 */ /* 0x000fe20000010000 */
[----:B------:R-:W-:Y:S01]  /*2540*/  @P1 HADD2.F32 R178, -RZ, R177.H0_H0 ;  /* 0x200000b1ffb21230 */ /* 0x000fe20000004100 */
[----:B------:R-:W-:Y:S02]  /*2550*/  ISETP.NE.AND.EX P6, PT, RZ, c[0x0][0x25c], PT, P6 ;  /* 0x00009700ff007a0c */ /* 0x000fe40003fc5360 */
        /* <DEDUP_REMOVED lines=52> */
.L_x_7490:
[----:B------:R-:W-:Y:S05]  /*28a0*/  BSYNC B1 ;  /* 0x0000000000017941 */ /* 0x000fea0003800000 */
.L_x_7489:
[----:B------:R-:W-:Y:S01]  /*28b0*/  BSSY B1, `(.L_x_7491) ;  /* 0x0000087000017945 */ /* 0x000fe20003800000 */
[----:B------:R-:W-:Y:S05]  /*28c0*/  @!P4 BRA `(.L_x_7492) ;  /* 0x000008500000c947 */ /* 0x000fea0003800000 */
[----:B------:R-:W-:-:S05]  /*28d0*/  MOV R176, 0x10 ;  /* 0x0000001000b07802 */ /* 0x000fca0000000f00 */
[----:B------:R-:W-:-:S06]  /*28e0*/  IMAD.WIDE.U32 R176, R5, R176, c[0x0][0x170] ;  /* 0x00005c0005b07625 */ /* 0x000fcc00078e00b0 */
[----:B------:R-:W2:Y:S01]  /*28f0*/  LDG.E.128 R176, [R176.64] ;  /* 0x00000004b0b07981 */ /* 0x000ea2000c1e1d00 */
[----:B0-----:R-:W-:Y:S01]  /*2900*/  FSEL R183, R186, RZ, !P5 ;  /* 0x000000ffbab77208 */ /* 0x001fe20006800000 */
[----:B------:R-:W-:Y:S01]  /*2910*/  HFMA2.MMA R185, -RZ, RZ, 0, 0 ;  /* 0x00000000ffb97435 */ /* 0x000fe200000001ff */
[----:B------:R-:W-:Y:S02]  /*2920*/  ISETP.NE.U32.AND P1, PT, RZ, c[0x0][0x218], PT ;  /* 0x00008600ff007a0c */ /* 0x000fe40003f25070 */
[----:B------:R-:W-:Y:S01]  /*2930*/  MOV R180, R220 ;  /* 0x000000dc00b47202 */ /* 0x000fe20000000f00 */
        /* <DEDUP_REMOVED lines=8> */
[-CC-:B------:R-:W-:Y:S01]  /*29c0*/  FFMA.FTZ R184, R206, R226.reuse, R183.reuse ;  /* 0x000000e2ceb87223 */ /* 0x180fe200000100b7 */
[----:B------:R-:W-:Y:S01]  /*29d0*/  ISETP.NE.AND.EX P0, PT, RZ, c[0x0][0x25c], PT, P0 ;  /* 0x00009700ff007a0c */ /* 0x000fe20003f05300 */
[-CC-:B------:R-:W-:Y:S01]  /*29e0*/  FFMA.FTZ R227, R209, R226.reuse, R183.reuse ;  /* 0x000000e2d1e37223 */ /* 0x180fe200000100b7 */
[----:B------:R-:W-:Y:S01]  /*29f0*/  ISETP.NE.AND.EX P5, PT, RZ, c[0x0][0x25c], PT, P5 ;  /* 0x00009700ff007a0c */ /* 0x000fe20003fa5350 */
[----:B------:R-:W-:-:S02]  /*2a00*/  FFMA.FTZ R186, R212, R226, R183 ;  /* 0x000000e2d4ba7223 */ /* 0x000fc400000100b7 */
[-CC-:B------:R-:W-:Y:S02]  /*2a10*/  FFMA.FTZ R231, R213, R226.reuse, R183.reuse ;  /* 0x000000e2d5e77223 */ /* 0x180fe400000100b7 */
[----:B------:R-:W-:Y:S02]  /*2a20*/  FFMA.FTZ R226, R216, R226, R183 ;  /* 0x000000e2d8e27223 */ /* 0x000fe400000100b7 */
[----:B------:R-:W-:Y:S02]  /*2a30*/  FMUL.FTZ R181, R6, R181 ;  /* 0x000000b506b57220 */ /* 0x000fe40000410000 */
[----:B------:R-:W-:Y:S02]  /*2a40*/  FADD.FTZ R183, R205, -R182 ;  /* 0x800000b6cdb77221 */ /* 0x000fe40000010000 */
[----:B------:R-:W-:Y:S02]  /*2a50*/  FADD.FTZ R187, R208, -R187 ;  /* 0x800000bbd0bb7221 */ /* 0x000fe40000010000 */
[----:B------:R-:W-:-:S02]  /*2a60*/  FADD.FTZ R219, R207, -R184 ;  /* 0x800000b8cfdb7221 */ /* 0x000fc40000010000 */
[----:B------:R-:W-:Y:S02]  /*2a70*/  FADD.FTZ R227, R210, -R227 ;  /* 0x800000e3d2e37221 */ /* 0x000fe40000010000 */
[----:B------:R-:W-:Y:S02]  /*2a80*/  FADD.FTZ R229, R211, -R186 ;  /* 0x800000bad3e57221 */ /* 0x000fe40000010000 */
[----:B------:R-:W-:Y:S02]  /*2a90*/  FADD.FTZ R231, R214, -R231 ;  /* 0x800000e7d6e77221 */ /* 0x000fe40000010000 */
[----:B------:R-:W-:Y:S02]  /*2aa0*/  @P1 FADD.FTZ R181, R28, R181 ;  /* 0x000000b51cb51221 */ /* 0x000fe40000010000 */
[----:B------:R-:W-:Y:S02]  /*2ab0*/  FADD.FTZ R233, R215, -R226 ;  /* 0x800000e2d7e97221 */ /* 0x000fe40000010000 */
[C---:B------:R-:W-:Y:S01]  /*2ac0*/  FMUL.FTZ R184, R6.reuse, R183 ;  /* 0x000000b706b87220 */ /* 0x040fe20000410000 */
[----:B------:R-:W-:Y:S01]  /*2ad0*/  SEL R164, R181, R164, P5 ;  /* 0x000000a4b5a47207 */ /* 0x000fe20002800000 */
[----:B------:R-:W-:-:S02]  /*2ae0*/  FMUL.FTZ R187, R6, R187 ;  /* 0x000000bb06bb7220 */ /* 0x000fc40000410000 */
[C---:B------:R-:W-:Y:S02]  /*2af0*/  FMUL.FTZ R186, R6.reuse, R219 ;  /* 0x000000db06ba7220 */ /* 0x040fe40000410000 */
[C---:B------:R-:W-:Y:S02]  /*2b00*/  FMUL.FTZ R227, R6.reuse, R227 ;  /* 0x000000e306e37220 */ /* 0x040fe40000410000 */
[C---:B------:R-:W-:Y:S02]  /*2b10*/  FMUL.FTZ R226, R6.reuse, R229 ;  /* 0x000000e506e27220 */ /* 0x040fe40000410000 */
[C---:B------:R-:W-:Y:S02]  /*2b20*/  FMUL.FTZ R231, R6.reuse, R231 ;  /* 0x000000e706e77220 */ /* 0x040fe40000410000 */
[----:B------:R-:W-:Y:S02]  /*2b30*/  FMUL.FTZ R180, R181, R4 ;  /* 0x00000004b5b47220 */ /* 0x000fe40000410000 */
[----:B------:R-:W-:-:S02]  /*2b40*/  FMUL.FTZ R6, R6, R233 ;  /* 0x000000e906067220 */ /* 0x000fc40000410000 */
[----:B------:R-:W-:Y:S02]  /*2b50*/  FMUL.FTZ R183, R180, c[0x0][0x1e8] ;  /* 0x00007a00b4b77a20 */ /* 0x000fe40000410000 */
        /* <DEDUP_REMOVED lines=19> */
[----:B------:R-:W-:Y:S01]  /*2c90*/  @P0 LEA R180, P1, R5, c[0x0][0x258], 0x5 ;  /* 0x0000960005b40a11 */ /* 0x000fe200078228ff */
[----:B------:R-:W-:-:S02]  /*2ca0*/  FMUL.FTZ R231, R231, R4 ;  /* 0x00000004e7e77220 */ /* 0x000fc40000410000 */
[----:B------:R-:W-:Y:S01]  /*2cb0*/  FMUL.FTZ R219, R6, R4 ;  /* 0x0000000406db7220 */ /* 0x000fe20000410000 */
[----:B------:R-:W-:Y:S01]  /*2cc0*/  @P0 LEA.HI.X R181, R5, c[0x0][0x25c], RZ, 0x5, P1 ;  /* 0x0000970005b50a11 */ /* 0x000fe200008f2cff */
[----:B------:R-:W-:Y:S01]  /*2cd0*/  FMUL.FTZ R186, R186, c[0x0][0x1e8] ;  /* 0x00007a00baba7a20 */ /* 0x000fe20000410000 */
[----:B------:R-:W-:Y:S01]  /*2ce0*/  LOP3.LUT P1, RZ, R220, 0xff000000, RZ, 0xc0, !PT ;  /* 0xff000000dcff7812 */ /* 0x000fe2000782c0ff */
[----:B------:R-:W-:Y:S01]  /*2cf0*/  FMUL.FTZ R235, R227, c[0x0][0x1e8] ;  /* 0x00007a00e3eb7a20 */ /* 0x000fe20000410000 */
[----:B------:R-:W-:Y:S01]  /*2d00*/  MOV R6, RZ ;  /* 0x000000ff00067202 */ /* 0x000fe20000000f00 */
[----:B------:R-:W-:Y:S01]  /*2d10*/  @P0 STG.E.128 [R180.64], R164 ;  /* 0x000000a4b4000986 */ /* 0x000fe2000c101d04 */
[----:B------:R-:W-:Y:S02]  /*2d20*/  FMUL.FTZ R228, R226, c[0x0][0x1e8] ;  /* 0x00007a00e2e47a20 */ /* 0x000fe40000410000 */
[----:B------:R-:W-:Y:S01]  /*2d30*/  FMUL.FTZ R231, R231, c[0x0][0x1e8] ;  /* 0x00007a00e7e77a20 */ /* 0x000fe20000410000 */
[----:B------:R0:W-:Y:S01]  /*2d40*/  @P0 STG.E.128 [R180.64+0x10], R96 ;  /* 0x00001060b4000986 */ /* 0x0001e2000c101d04 */
[----:B------:R-:W-:Y:S01]  /*2d50*/  FMUL.FTZ R230, R219, c[0x0][0x1e8] ;  /* 0x00007a00dbe67a20 */ /* 0x000fe20000410000 */
[----:B------:R-:W-:Y:S01]  /*2d60*/  LOP3.LUT P0, RZ, R221, 0xff, RZ, 0xc0, !PT ;  /* 0x000000ffddff7812 */ /* 0x000fe2000780c0ff */
[----:B0-----:R-:W-:-:S02]  /*2d70*/  FMUL.FTZ R180, R67, R186 ;  /* 0x000000ba43b47220 */ /* 0x001fc40000410000 */
[----:B------:R-:W-:-:S03]  /*2d80*/  FMUL.FTZ R181, R70, R231 ;  /* 0x000000e746b57220 */ /* 0x000fc60000410000 */
[----:B------:R-:W-:Y:S01]  /*2d90*/  FSEL R233, R180, RZ, P1 ;  /* 0x000000ffb4e97208 */ /* 0x000fe20000800000 */
[----:B------:R-:W-:Y:S01]  /*2da0*/  FMUL.FTZ R180, R69, R228 ;  /* 0x000000e445b47220 */ /* 0x000fe20000410000 */
[--C-:B--2---:R-:W-:Y:S02]  /*2db0*/  @P6 HADD2.F32 R182, -RZ, R176.reuse.H0_H0 ;  /* 0x200000b0ffb66230 */ /* 0x104fe40000004100 */
[----:B------:R-:W-:-:S03]  /*2dc0*/  @P5 HADD2.F32 R176, -RZ, R176.H1_H1 ;  /* 0x300000b0ffb05230 */ /* 0x000fc60000004100 */
[----:B------:R-:W-:Y:S02]  /*2dd0*/  @P6 FMUL.FTZ R185, R183, R182 ;  /* 0x000000b6b7b96220 */ /* 0x000fe40000410000 */
[----:B------:R-:W-:Y:S02]  /*2de0*/  FMUL.FTZ R182, R64, R183 ;  /* 0x000000b740b67220 */ /* 0x000fe40000410000 */
[----:B------:R-:W-:Y:S01]  /*2df0*/  FMUL.FTZ R183, R187, R4 ;  /* 0x00000004bbb77220 */ /* 0x000fe20000410000 */
[----:B------:R-:W-:Y:S01]  /*2e00*/  HFMA2.MMA R187, -RZ, RZ, 0, 0 ;  /* 0x00000000ffbb7435 */ /* 0x000fe200000001ff */
[----:B------:R-:W-:Y:S01]  /*2e10*/  FMUL.FTZ R4, R184, c[0x0][0x1e8] ;  /* 0x00007a00b8047a20 */ /* 0x000fe20000410000 */
[----:B------:R-:W-:Y:S01]  /*2e20*/  FSEL R182, R182, RZ, P6 ;  /* 0x000000ffb6b67208 */ /* 0x000fe20003000000 */
[----:B------:R-:W-:Y:S01]  /*2e30*/  FMUL.FTZ R229, R183, c[0x0][0x1e8] ;  /* 0x00007a00b7e57a20 */ /* 0x000fe20000410000 */
[----:B------:R-:W-:Y:S01]  /*2e40*/  LOP3.LUT P6, RZ, R220, 0xff0000, RZ, 0xc0, !PT ;  /* 0x00ff0000dcff7812 */ /* 0x000fe200078cc0ff */
[----:B------:R-:W-:Y:S01]  /*2e50*/  @P5 FMUL.FTZ R6, R4, R176 ;  /* 0x000000b004065220 */ /* 0x000fe20000410000 */
[----:B------:R-:W-:Y:S01]  /*2e60*/  @P1 HADD2.F32 R183, -RZ, R177.H1_H1 ;  /* 0x300000b1ffb71230 */ /* 0x000fe20000004100 */
[----:B------:R-:W-:Y:S01]  /*2e70*/  FMUL.FTZ R4, R65, R4 ;  /* 0x0000000441047220 */ /* 0x000fe20000410000 */
[----:B------:R-:W-:Y:S01]  /*2e80*/  MOV R176, RZ ;  /* 0x000000ff00b07202 */ /* 0x000fe20000000f00 */
[----:B------:R-:W-:-:S02]  /*2e90*/  FADD.FTZ R140, R140, R185 ;  /* 0x000000b98c8c7221 */ /* 0x000fc40000010000 */
[----:B------:R-:W-:Y:S01]  /*2ea0*/  @P1 FMUL.FTZ R176, R186, R183 ;  /* 0x000000b7bab01220 */ /* 0x000fe20000410000 */
[----:B------:R-:W-:Y:S01]  /*2eb0*/  LOP3.LUT P1, RZ, R221, 0xff0000, RZ, 0xc0, !PT ;  /* 0x00ff0000ddff7812 */ /* 0x000fe2000782c0ff */
[----:B------:R-:W-:Y:S02]  /*2ec0*/  FMUL.FTZ R183, R71, R230 ;  /* 0x000000e647b77220 */ /* 0x000fe40000410000 */
[----:B------:R-:W-:Y:S01]  /*2ed0*/  FADD.FTZ R141, R141, R6 ;  /* 0x000000068d8d7221 */ /* 0x000fe20000010000 */
[----:B------:R-:W-:Y:S01]  /*2ee0*/  FSEL R219, R181, RZ, P1 ;  /* 0x000000ffb5db7208 */ /* 0x000fe20000800000 */
[----:B------:R-:W-:Y:S01]  /*2ef0*/  @P6 HADD2.F32 R184, -RZ, R177.H0_H0 ;  /* 0x200000b1ffb86230 */ /* 0x000fe20000004100 */
[----:B------:R-:W-:Y:S02]  /*2f00*/  FMUL.FTZ R177, R66, R229 ;  /* 0x000000e542b17220 */ /* 0x000fe40000410000 */
[----:B------:R-:W-:Y:S02]  /*2f10*/  FADD.FTZ R143, R143, R176 ;  /* 0x000000b08f8f7221 */ /* 0x000fe40000010000 */
[----:B------:R-:W-:Y:S01]  /*2f20*/  @P6 FMUL.FTZ R187, R229, R184 ;  /* 0x000000b8e5bb6220 */ /* 0x000fe20000410000 */
[----:B------:R-:W-:-:S02]  /*2f30*/  FSEL R229, R4, RZ, P5 ;  /* 0x000000ff04e57208 */ /* 0x000fc40002800000 */
[----:B------:R-:W-:Y:S01]  /*2f40*/  LEA R4, P5, R5, c[0x0][0x248], 0x4 ;  /* 0x0000920005047a11 */ /* 0x000fe200078a20ff */
[----:B------:R-:W-:Y:S01]  /*2f50*/  FADD.FTZ R142, R142, R187 ;  /* 0x000000bb8e8e7221 */ /* 0x000fe20000010000 */
[----:B------:R-:W-:Y:S01]  /*2f60*/  FSEL R184, R177, RZ, P6 ;  /* 0x000000ffb1b87208 */ /* 0x000fe20003000000 */
[----:B------:R-:W-:Y:S01]  /*2f70*/  FMUL.FTZ R177, R68, R235 ;  /* 0x000000eb44b17220 */ /* 0x000fe20000410000 */
[----:B------:R-:W-:Y:S02]  /*2f80*/  LEA.HI.X R5, R5, c[0x0][0x24c], RZ, 0x4, P5 ;  /* 0x0000930005057a11 */ /* 0x000fe400028f24ff */
[C---:B------:R-:W-:Y:S02]  /*2f90*/  LOP3.LUT P6, RZ, R221.reuse, 0xff00, RZ, 0xc0, !PT ;  /* 0x0000ff00ddff7812 */ /* 0x040fe400078cc0ff */
[----:B------:R-:W-:Y:S02]  /*2fa0*/  LOP3.LUT P5, RZ, R221, 0xff000000, RZ, 0xc0, !PT ;  /* 0xff000000ddff7812 */ /* 0x000fe400078ac0ff */
[----:B------:R-:W-:-:S02]  /*2fb0*/  FSEL R177, R177, RZ, P0 ;  /* 0x000000ffb1b17208 */ /* 0x000fc40000000000 */
[----:B------:R-:W-:Y:S02]  /*2fc0*/  FSEL R186, R180, RZ, P6 ;  /* 0x000000ffb4ba7208 */ /* 0x000fe40003000000 */
[----:B------:R-:W-:Y:S02]  /*2fd0*/  FSEL R226, R183, RZ, P5 ;  /* 0x000000ffb7e27208 */ /* 0x000fe40002800000 */
[----:B------:R-:W-:Y:S02]  /*2fe0*/  F2FP.PACK_AB R180, R229, R182 ;  /* 0x000000b6e5b4723e */ /* 0x000fe400000000ff */
[----:B------:R-:W-:Y:S01]  /*2ff0*/  F2FP.PACK_AB R181, R233, R184 ;  /* 0x000000b8e9b5723e */ /* 0x000fe200000000ff */
[--C-:B------:R-:W-:Y:S01]  /*3000*/  @P0 HADD2.F32 R184, -RZ, R178.reuse.H0_H0 ;  /* 0x200000b2ffb80230 */ /* 0x100fe20000004100 */
[----:B------:R-:W-:Y:S01]  /*3010*/  F2FP.PACK_AB R182, R186, R177 ;  /* 0x000000b1bab6723e */ /* 0x000fe200000000ff */
[----:B------:R-:W-:Y:S01]  /*3020*/  HFMA2.MMA R177, -RZ, RZ, 0, 0 ;  /* 0x00000000ffb17435 */ /* 0x000fe200000001ff */
[----:B------:R-:W-:Y:S01]  /*3030*/  F2FP.PACK_AB R183, R226, R219 ;  /* 0x000000dbe2b7723e */ /* 0x000fe200000000ff */
[----:B------:R-:W-:Y:S01]  /*3040*/  @P6 HADD2.F32 R186, -RZ, R178.H1_H1 ;  /* 0x300000b2ffba6230 */ /* 0x000fe20000004100 */
[----:B------:R-:W-:Y:S01]  /*3050*/  MOV R226, RZ ;  /* 0x000000ff00e27202 */ /* 0x000fe20000000f00 */
[----:B------:R-:W-:-:S02]  /*3060*/  @P1 HADD2.F32 R219, -RZ, R179.H0_H0 ;  /* 0x200000b3ffdb1230 */ /* 0x000fc40000004100 */
[----:B------:R0:W-:Y:S01]  /*3070*/  STG.E.128 [R4.64], R180 ;  /* 0x000000b404007986 */ /* 0x0001e2000c101d04 */
[----:B------:R-:W-:Y:S01]  /*3080*/  @P5 HADD2.F32 R227, -RZ, R179.H1_H1 ;  /* 0x300000b3ffe35230 */ /* 0x000fe20000004100 */
[----:B------:R-:W-:Y:S01]  /*3090*/  CS2R R178, SRZ ;  /* 0x0000000000b27805 */ /* 0x000fe2000001ff00 */
[----:B------:R-:W-:Y:S02]  /*30a0*/  @P0 FMUL.FTZ R177, R235, R184 ;  /* 0x000000b8ebb10220 */ /* 0x000fe40000410000 */
[----:B------:R-:W-:Y:S02]  /*30b0*/  @P6 FMUL.FTZ R178, R228, R186 ;  /* 0x000000bae4b26220 */ /* 0x000fe40000410000 */
[----:B------:R-:W-:Y:S02]  /*30c0*/  @P1 FMUL.FTZ R179, R231, R219 ;  /* 0x000000dbe7b31220 */ /* 0x000fe40000410000 */
[----:B------:R-:W-:Y:S02]  /*30d0*/  @P5 FMUL.FTZ R226, R230, R227 ;  /* 0x000000e3e6e25220 */ /* 0x000fe40000410000 */
[----:B------:R-:W-:-:S02]  /*30e0*/  FADD.FTZ R144, R144, R177 ;  /* 0x000000b190907221 */ /* 0x000fc40000010000 */
[----:B------:R-:W-:Y:S02]  /*30f0*/  FADD.FTZ R145, R145, R178 ;  /* 0x000000b291917221 */ /* 0x000fe40000010000 */
[----:B------:R-:W-:Y:S02]  /*3100*/  FADD.FTZ R146, R146, R179 ;  /* 0x000000b392927221 */ /* 0x000fe40000010000 */
[----:B------:R-:W-:Y:S02]  /*3110*/  FADD.FTZ R147, R147, R226 ;  /* 0x000000e293937221 */ /* 0x000fe40000010000 */
.L_x_7492:
[----:B------:R-:W-:Y:S05]  /*3120*/  BSYNC B1 ;  /* 0x0000000000017941 */ /* 0x000fea0003800000 */
.L_x_7491:
[----:B0-----:R-:W-:-:S04]  /*3130*/  MOV R5, c[0x0][0x160] ;  /* 0x0000580000057a02 */ /* 0x001fc80000000f00 */
[----:B------:R-:W-:-:S04]  /*3140*/  LEA R0, R5, R0, 0x2 ;  /* 0x0000000005007211 */ /* 0x000fc800078e10ff */
[----:B------:R-:W-:-:S13]  /*3150*/  ISETP.GE.AND P0, PT, R0, c[0x0][0x164], PT ;  /* 0x0000590000007a0c */ /* 0x000fda0003f06270 */
[----:B------:R-:W-:Y:S01]  /*3160*/  @P0 CALL.REL.NOINC `(.L_x_7478) ;  /* 0x0000001000000944 */ /* 0x000fe20003c00000 */
[----:B------:R-:W-:Y:S05]  /*3170*/  BRA `(.L_x_7493) ;  /* 0xffffd37000007947 */ /* 0x000fea000383ffff */
.L_x_7478:
[----:B-1----:R-:W-:Y:S05]  /*3180*/  BSYNC B0 ;  /* 0x0000000000007941 */ /* 0x002fea0003800000 */
.L_x_7477:
        /* <DEDUP_REMOVED lines=202> */
.L_x_7495:
[----:B--2---:R-:W-:Y:S05]  /*3e30*/  BSYNC B0 ;  /* 0x0000000000007941 */ /* 0x004fea0003800000 */
.L_x_7494:
        /* <DEDUP_REMOVED lines=16> */
.L_x_7497:
[----:B------:R-:W-:Y:S05]  /*3f40*/  BSYNC B0 ;  /* 0x0000000000007941 */ /* 0x000fea0003800000 */
.L_x_7496:
        /* <DEDUP_REMOVED lines=16> */
.L_x_7499:
[----:B------:R-:W-:Y:S05]  /*4050*/  BSYNC B0 ;  /* 0x0000000000007941 */ /* 0x000fea0003800000 */
.L_x_7498:
        /* <DEDUP_REMOVED lines=16> */
.L_x_7501:
[----:B------:R-:W-:Y:S05]  /*4160*/  BSYNC B0 ;  /* 0x0000000000007941 */ /* 0x000fea0003800000 */
.L_x_7500:
        /* <DEDUP_REMOVED lines=16> */
.L_x_7503:
[----:B------:R-:W-:Y:S05]  /*4270*/  BSYNC B0 ;  /* 0x0000000000007941 */ /* 0x000fea0003800000 */
.L_x_7502:
        /* <DEDUP_REMOVED lines=10> */
.L_x_7485:
[----:B------:R-:W-:Y:S01]  /*4320*/  HFMA2.MMA R184, -RZ, RZ, 0, 5.9604644775390625e-08 ;  /* 0x00000001ffb87435 */ /* 0x000fe200000001ff */
[----:B------:R-:W-:Y:S02]  /*4330*/  MOV R179, R227 ;  /* 0x000000e300b37202 */ /* 0x000fe40000000f00 */
[----:B------:R-:W-:Y:S02]  /*4340*/  MOV R181, 0x1f ;  /* 0x0000001f00b57802 */ /* 0x000fe40000000f00 */
[----:B------:R-:W-:-:S02]  /*4350*/  MOV R186, 0xffffffff ;  /* 0xffffffff00ba7802 */ /* 0x000fc40000000f00 */
[----:B------:R-:W-:Y:S02]  /*4360*/  MOV R176, 0x4380 ;  /* 0x0000438000b07802 */ /* 0x000fe40000000f00 */
[----:B------:R-:W-:Y:S05]  /*4370*/  CALL.REL.NOINC `($__internal_154_$__cuda_sm70_shflsync_bfly_p) ;  /* 0x0000046000007944 */ /* 0x000fea0003c00000 */
[----:B-1----:R-:W-:Y:S01]  /*4380*/  MOV R178, R179 ;  /* 0x000000b300b27202 */ /* 0x002fe20000000f00 */
[----:B0-----:R-:W-:Y:S05]  /*4390*/  BRA `(.L_x_7504) ;  /* 0xffffd29000007947 */ /* 0x001fea000383ffff */
.L_x_7486:
[----:B------:R-:W-:Y:S01]  /*43a0*/  HFMA2.MMA R184, -RZ, RZ, 0, 5.9604644775390625e-08 ;  /* 0x00000001ffb87435 */ /* 0x000fe200000001ff */
[----:B------:R-:W-:Y:S02]  /*43b0*/  MOV R179, R228 ;  /* 0x000000e400b37202 */ /* 0x000fe40000000f00 */
[----:B------:R-:W-:Y:S02]  /*43c0*/  MOV R181, 0x1f ;  /* 0x0000001f00b57802 */ /* 0x000fe40000000f00 */
[----:B------:R-:W-:Y:S02]  /*43d0*/  MOV R186, 0xffffffff ;  /* 0xffffffff00ba7802 */ /* 0x000fe40000000f00 */
[----:B------:R-:W-:Y:S02]  /*43e0*/  MOV R176, 0x4400 ;  /* 0x0000440000b07802 */ /* 0x000fe40000000f00 */
[----:B01----:R-:W-:Y:S05]  /*43f0*/  CALL.REL.NOINC `($__internal_154_$__cuda_sm70_shflsync_bfly_p) ;  /* 0x000003e000007944 */ /* 0x003fea0003c00000 */
[----:B------:R-:W-:Y:S01]  /*4400*/  FADD.FTZ R227, R178, R227 ;  /* 0x000000e3b2e37221 */ /* 0x000fe20000010000 */
[----:B0-----:R-:W-:Y:S01]  /*4410*/  HFMA2.MMA R184, -RZ, RZ, 0, 1.1920928955078125e-07 ;  /* 0x00000002ffb87435 */ /* 0x001fe200000001ff */
[----:B-1----:R-:W-:Y:S01]  /*4420*/  FADD.FTZ R228, R228, R179 ;  /* 0x000000b3e4e47221 */ /* 0x002fe20000010000 */
[----:B------:R-:W-:-:S02]  /*4430*/  MOV R181, 0x1f ;  /* 0x0000001f00b57802 */ /* 0x000fc40000000f00 */
[----:B------:R-:W-:Y:S02]  /*4440*/  MOV R186, 0xffffffff ;  /* 0xffffffff00ba7802 */ /* 0x000fe40000000f00 */
[----:B------:R-:W-:Y:S02]  /*4450*/  MOV R179, R227 ;  /* 0x000000e300b37202 */ /* 0x000fe40000000f00 */
[----:B------:R-:W-:Y:S02]  /*4460*/  MOV R176, 0x4480 ;  /* 0x0000448000b07802 */ /* 0x000fe40000000f00 */
[----:B------:R-:W-:Y:S05]  /*4470*/  CALL.REL.NOINC `($__internal_154_$__cuda_sm70_shflsync_bfly_p) ;  /* 0x0000036000007944 */ /* 0x000fea0003c00000 */
[----:B0-----:R-:W-:Y:S01]  /*4480*/  HFMA2.MMA R184, -RZ, RZ, 0, 1.1920928955078125e-07 ;  /* 0x00000002ffb87435 */ /* 0x001fe200000001ff */
[----:B-1----:R-:W-:Y:S02]  /*4490*/  MOV R178, R179 ;  /* 0x000000b300b27202 */ /* 0x002fe40000000f00 */
[----:B------:R-:W-:Y:S02]  /*44a0*/  MOV R179, R228 ;  /* 0x000000e400b37202 */ /* 0x000fe40000000f00 */
[----:B------:R-:W-:Y:S02]  /*44b0*/  MOV R181, 0x1f ;  /* 0x0000001f00b57802 */ /* 0x000fe40000000f00 */
[----:B------:R-:W-:-:S02]  /*44c0*/  MOV R186, 0xffffffff ;  /* 0xffffffff00ba7802 */ /* 0x000fc40000000f00 */
[----:B------:R-:W-:Y:S02]  /*44d0*/  MOV R176, 0x44f0 ;  /* 0x000044f000b07802 */ /* 0x000fe40000000f00 */
[----:B------:R-:W-:Y:S05]  /*44e0*/  CALL.REL.NOINC `($__internal_154_$__cuda_sm70_shflsync_bfly_p) ;  /* 0x000002f000007944 */ /* 0x000fea0003c00000 */
[----:B------:R-:W-:Y:S01]  /*44f0*/  FADD.FTZ R227, R178, R227 ;  /* 0x000000e3b2e37221 */ /* 0x000fe20000010000 */
[----:B0-----:R-:W-:Y:S01]  /*4500*/  HFMA2.MMA R184, -RZ, RZ, 0, 2.384185791015625e-07 ;  /* 0x00000004ffb87435 */ /* 0x001fe200000001ff */
[----:B-1----:R-:W-:Y:S01]  /*4510*/  FADD.FTZ R228, R228, R179 ;  /* 0x000000b3e4e47221 */ /* 0x002fe20000010000 */
[----:B------:R-:W-:Y:S02]  /*4520*/  MOV R181, 0x1f ;  /* 0x0000001f00b57802 */ /* 0x000fe40000000f00 */
[----:B------:R-:W-:Y:S02]  /*4530*/  MOV R186, 0xffffffff ;  /* 0xffffffff00ba7802 */ /* 0x000fe40000000f00 */
[----:B------:R-:W-:Y:S02]  /*4540*/  MOV R179, R227 ;  /* 0x000000e300b37202 */ /* 0x000fe40000000f00 */
[----:B------:R-:W-:Y:S02]  /*4550*/  MOV R176, 0x4570 ;  /* 0x0000457000b07802 */ /* 0x000fe40000000f00 */
[----:B------:R-:W-:Y:S05]  /*4560*/  CALL.REL.NOINC `($__internal_154_$__cuda_sm70_shflsync_bfly_p) ;  /* 0x0000027000007944 */ /* 0x000fea0003c00000 */
[----:B0-----:R-:W-:Y:S01]  /*4570*/  HFMA2.MMA R184, -RZ, RZ, 0, 2.384185791015625e-07 ;  /* 0x00000004ffb87435 */ /* 0x001fe200000001ff */
[----:B-1----:R-:W-:-:S02]  /*4580*/  MOV R178, R179 ;  /* 0x000000b300b27202 */ /* 0x002fc40000000f00 */
[----:B------:R-:W-:Y:S02]  /*4590*/  MOV R179, R228 ;  /* 0x000000e400b37202 */ /* 0x000fe40000000f00 */
[----:B------:R-:W-:Y:S02]  /*45a0*/  MOV R181, 0x1f ;  /* 0x0000001f00b57802 */ /* 0x000fe40000000f00 */
[----:B------:R-:W-:Y:S02]  /*45b0*/  MOV R186, 0xffffffff ;  /* 0xffffffff00ba7802 */ /* 0x000fe40000000f00 */
[----:B------:R-:W-:Y:S02]  /*45c0*/  MOV R176, 0x45e0 ;  /* 0x000045e000b07802 */ /* 0x000fe40000000f00 */
[----:B------:R-:W-:Y:S05]  /*45d0*/  CALL.REL.NOINC `($__internal_154_$__cuda_sm70_shflsync_bfly_p) ;  /* 0x0000020000007944 */ /* 0x000fea0003c00000 */
[----:B------:R-:W-:Y:S01]  /*45e0*/  FADD.FTZ R227, R178, R227 ;  /* 0x000000e3b2e37221 */ /* 0x000fe20000010000 */
[----:B0-----:R-:W-:Y:S01]  /*45f0*/  HFMA2.MMA R184, -RZ, RZ, 0, 4.76837158203125e-07 ;  /* 0x00000008ffb87435 */ /* 0x001fe200000001ff */
[----:B-1----:R-:W-:Y:S01]  /*4600*/  FADD.FTZ R182, R228, R179 ;  /* 0x000000b3e4b67221 */ /* 0x002fe20000010000 */
[----:B------:R-:W-:Y:S02]  /*4610*/  MOV R181, 0x1f ;  /* 0x0000001f00b57802 */ /* 0x000fe40000000f00 */
[----:B------:R-:W-:-:S02]  /*4620*/  MOV R186, 0xffffffff ;  /* 0xffffffff00ba7802 */ /* 0x000fc40000000f00 */
[----:B------:R-:W-:Y:S02]  /*4630*/  MOV R179, R227 ;  /* 0x000000e300b37202 */ /* 0x000fe40000000f00 */
[----:B------:R-:W-:Y:S02]  /*4640*/  MOV R176, 0x4660 ;  /* 0x0000466000b07802 */ /* 0x000fe40000000f00 */
[----:B------:R-:W-:Y:S05]  /*4650*/  CALL.REL.NOINC `($__internal_154_$__cuda_sm70_shflsync_bfly_p) ;  /* 0x0000018000007944 */ /* 0x000fea0003c00000 */
[----:B0-----:R-:W-:Y:S01]  /*4660*/  HFMA2.MMA R184, -RZ, RZ, 0, 4.76837158203125e-07 ;  /* 0x00000008ffb87435 */ /* 0x001fe200000001ff */
[----:B-1----:R-:W-:Y:S02]  /*4670*/  MOV R178, R179 ;  /* 0x000000b300b27202 */ /* 0x002fe40000000f00 */
[----:B------:R-:W-:Y:S02]  /*4680*/  MOV R179, R182 ;  /* 0x000000b600b37202 */ /* 0x000fe40000000f00 */
[----:B------:R-:W-:Y:S02]  /*4690*/  MOV R181, 0x1f ;  /* 0x0000001f00b57802 */ /* 0x000fe40000000f00 */
[----:B------:R-:W-:Y:S02]  /*46a0*/  MOV R186, 0xffffffff ;  /* 0xffffffff00ba7802 */ /* 0x000fe40000000f00 */
[----:B------:R-:W-:-:S02]  /*46b0*/  MOV R176, 0x46d0 ;  /* 0x000046d000b07802 */ /* 0x000fc40000000f00 */
[----:B------:R-:W-:Y:S05]  /*46c0*/  CALL.REL.NOINC `($__internal_154_$__cuda_sm70_shflsync_bfly_p) ;  /* 0x0000011000007944 */ /* 0x000fea0003c00000 */
[----:B------:R-:W-:Y:S01]  /*46d0*/  FADD.FTZ R180, R178, R227 ;  /* 0x000000e3b2b47221 */ /* 0x000fe20000010000 */
[----:B0-----:R-:W-:Y:S01]  /*46e0*/  HFMA2.MMA R184, -RZ, RZ, 0, 9.5367431640625e-07 ;  /* 0x00000010ffb87435 */ /* 0x001fe200000001ff */
[----:B-1----:R-:W-:Y:S01]  /*46f0*/  FADD.FTZ R182, R182, R179 ;  /* 0x000000b3b6b67221 */ /* 0x002fe20000010000 */
[----:B------:R-:W-:-:S02]  /*4700*/  MOV R181, 0x1f ;  /* 0x0000001f00b57802 */ /* 0x000fc40000000f00 */
[----:B------:R-:W-:Y:S02]  /*4710*/  MOV R186, 0xffffffff ;  /* 0xffffffff00ba7802 */ /* 0x000fe40000000f00 */
[----:B------:R-:W-:Y:S02]  /*4720*/  MOV R179, R180 ;  /* 0x000000b400b37202 */ /* 0x000fe40000000f00 */
[----:B------:R-:W-:Y:S02]  /*4730*/  MOV R176, 0x4750 ;  /* 0x0000475000b07802 */ /* 0x000fe40000000f00 */
[----:B------:R-:W-:Y:S05]  /*4740*/  CALL.REL.NOINC `($__internal_154_$__cuda_sm70_shflsync_bfly_p) ;  /* 0x0000009000007944 */ /* 0x000fea0003c00000 */
[----:B0-----:R-:W-:Y:S01]  /*4750*/  HFMA2.MMA R184, -RZ, RZ, 0, 9.5367431640625e-07 ;  /* 0x00000010ffb87435 */ /* 0x001fe200000001ff */
[----:B-1----:R-:W-:Y:S02]  /*4760*/  MOV R183, R179 ;  /* 0x000000b300b77202 */ /* 0x002fe40000000f00 */
[----:B------:R-:W-:Y:S02]  /*4770*/  MOV R179, R182 ;  /* 0x000000b600b37202 */ /* 0x000fe40000000f00 */
[----:B------:R-:W-:Y:S02]  /*4780*/  MOV R181, 0x1f ;  /* 0x0000001f00b57802 */ /* 0x000fe40000000f00 */
[----:B------:R-:W-:-:S02]  /*4790*/  MOV R186, 0xffffffff ;  /* 0xffffffff00ba7802 */ /* 0x000fc40000000f00 */
[----:B------:R-:W-:Y:S02]  /*47a0*/  MOV R176, 0x47c0 ;  /* 0x000047c000b07802 */ /* 0x000fe40000000f00 */
[----:B------:R-:W-:Y:S05]  /*47b0*/  CALL.REL.NOINC `($__internal_154_$__cuda_sm70_shflsync_bfly_p) ;  /* 0x0000002000007944 */ /* 0x000fea0003c00000 */
[----:B-1----:R-:W-:Y:S01]  /*47c0*/  MOV R177, R179 ;  /* 0x000000b300b17202 */ /* 0x002fe20000000f00 */
[----:B0-----:R-:W-:Y:S05]  /*47d0*/  BRA `(.L_x_7505) ;  /* 0xffffcf7000007947 */ /* 0x001fea000383ffff */
        .weak           $__internal_154_$__cuda_sm70_shflsync_bfly_p
        .type           $__internal_154_$__cuda_sm70_shflsync_bfly_p,@function
        .size           $__internal_154_$__cuda_sm70_shflsync_bfly_p,(.L_x_9884 - $__internal_154_$__cuda_sm70_shflsync_bfly_p)
$__internal_154_$__cuda_sm70_shflsync_bfly_p:
[----:B------:R-:W-:Y:S01]  /*47e0*/  HFMA2.MMA R177, -RZ, RZ, 0, 0 ;  /* 0x00000000ffb17435 */ /* 0x000fe200000001ff */
[----:B------:R-:W-:Y:S04]  /*47f0*/  WARPSYNC R186 ;  /* 0x000000ba00007348 */ /* 0x000fe80003800000 */
[----:B------:R0:W1:Y:S01]  /*4800*/  SHFL.BFLY PT, R179, R179, R184, R181 ;  /* 0x0c0000b8b3b37389 */ /* 0x00006200000e00b5 */
[----:B------:R-:W-:Y:S05]  /*4810*/  RET.REL.NODEC R176 `(_ZN10layer_norm13ln_bwd_kernelINS_13Kernel_traitsIf6__halffS2_fjLj768ELj1ELj4ELj1ELj16ENS_18Kernel_traits_baseILj768EfS2_fS2_fjLj128EEEEELb1ELb1ELb0ELb0EEEvNS_9BwdParamsE) ;  /* 0xffffb7e0b0007950 */ /* 0x000fea0003c3ffff */
.L_x_7506:
        /* <DEDUP_REMOVED lines=14> */
.L_x_9884:


//--------------------- .text._ZN10layer_norm13ln_bwd_kernelINS_13Kernel_traitsIf6__halffS2_fjLj768ELj1ELj4ELj1ELj16ENS_18Kernel_traits_baseILj768EfS2_fS2_fjLj128EEEEELb1ELb1ELb0ELb1EEEvNS_9BwdParamsE --------------------------
	.section	.text._ZN10layer_norm13ln_bwd_kernelINS_13Kernel_traitsIf6__halffS2_fjLj768ELj1ELj4ELj1ELj16ENS_18Kernel_traits_baseILj768EfS2_fS2_fjLj128EEEEELb1ELb1ELb0ELb1EEEvNS_9BwdParamsE,"ax",@progbits
	.sectioninfo	@"SHI_REGISTERS=250"
	.align	128
        .global         _ZN10layer_norm13ln_bwd_kernelINS_13Kernel_traitsIf6__halffS2_fjLj768ELj1ELj4ELj1ELj16ENS_18Kernel_traits_baseILj768EfS2_fS2_fjLj128EEEEELb1ELb1ELb0ELb1EEEvNS_9BwdParamsE
        .type           _ZN10layer_norm13ln_bwd_kernelINS_13Kernel_traitsIf6__halffS2_fjLj768ELj1ELj4ELj1ELj16ENS_18Kernel_traits_baseILj768EfS2_fS2_fjLj128EEEEELb1ELb1ELb0ELb1EEEvNS_9BwdParamsE,@function
        .size           _ZN10layer_norm13ln_bwd_kernelINS_13Kernel_traitsIf6__halffS2_fjLj768ELj1ELj4ELj1ELj16ENS_18Kernel_traits_baseILj768EfS2_fS2_fjLj128EEEEELb1ELb1ELb0ELb1EEEvNS_9BwdParamsE,(.L_x_9885 - _ZN10layer_norm13ln_bwd_kernelINS_13Kernel_traitsIf6__halffS2_fjLj768ELj1ELj4ELj1ELj16ENS_18Kernel_traits_baseILj768EfS2_fS2_fjLj128EEEEELb1ELb1ELb0ELb1EEEvNS_9BwdParamsE)
        .other          _ZN10layer_norm13ln_bwd_kernelINS_13Kernel_traitsIf6__halffS2_fjLj768ELj1ELj4ELj1ELj16ENS_18Kernel_traits_baseILj768EfS2_fS2_fjLj128EEEEELb1ELb1ELb0ELb1EEEvNS_9BwdParamsE,@"STO_CUDA_ENTRY STV_DEFAULT"
_ZN10layer_norm13ln_bwd_kernelINS_13Kernel_traitsIf6__halffS2_fjLj768ELj1ELj4ELj1ELj16ENS_18Kernel_traits_baseILj768EfS2_fS2_fjLj128EEEEELb1ELb1ELb0ELb1EEEvNS_9BwdParamsE:
.text._ZN10layer_norm13ln_bwd_kernelINS_13Kernel_traitsIf6__halffS2_fjLj768ELj1ELj4ELj1ELj16ENS_18Kernel_traits_baseILj768EfS2_fS2_fjLj128EEEEELb1ELb1ELb0ELb1EEEvNS_9BwdParamsE:
        /* <DEDUP_REMOVED lines=46> */
.L_x_7508:
        /* <DEDUP_REMOVED lines=57> */
.L_x_7514:
[----:B------:R-:W-:Y:S01]  /*0670*/  IMAD R116, R201, c[0x0][0x168], RZ ;  /* 0x00005a00c9747a24 */ /* 0x000fe200078e02ff */
[----:B------:R-:W-:-:S02]  /*0680*/  ISETP.NE.U32.AND P0, PT, RZ, c[0x0][0x1c0], PT ;  /* 0x00007000ff007a0c */ /* 0x000fc40003f05070 */
[----:B------:R-:W-:Y:S02]  /*0690*/  LOP3.LUT R204, R0, 0x1f, RZ, 0xc0, !PT ;  /* 0x0000001f00cc7812 */ /* 0x000fe400078ec0ff */
[----:B------:R-:W-:Y:S02]  /*06a0*/  ISETP.NE.AND.EX P0, PT, RZ, c[0x0][0x1c4], PT, P0 ;  /* 0x00007100ff007a0c */ /* 0x000fe40003f05300 */
[----:B------:R-:W-:Y:S02]  /*06b0*/  SHF.R.S32.HI R117, RZ, 0x1f, R116 ;  /* 0x0000001fff757819 */ /* 0x000fe40000011474 */
[----:B------:R-:W-:Y:S02]  /*06c0*/  MOV R166, 0x4 ;  /* 0x0000000400a67802 */ /* 0x000fe40000000f00 */
[----:B------:R-:W-:Y:S02]  /*06d0*/  LEA.HI R117, R117, R116, RZ, 0x3 ;  /* 0x0000007475757211 */ /* 0x000fe400078f18ff */
[----:B------:R-:W-:Y:S01]  /*06e0*/  MOV R145, 0x10 ;  /* 0x0000001000917802 */ /* 0x000fe20000000f00 */
[----:B------:R-:W-:Y:S01]  /*06f0*/  IMAD.WIDE R128, R201, R166, c[0x0][0x1a0] ;  /* 0x00006800c9807625 */ /* 0x000fe200078e02a6 */
[----:B------:R-:W-:-:S02]  /*0700*/  LEA.HI.SX32 R204, R117, R204, 0x1d ;  /* 0x000000cc75cc7211 */ /* 0x000fc400078feaff */
[----:B------:R-:W-:Y:S02]  /*0710*/  MOV R186, 0x20 ;  /* 0x0000002000ba7802 */ /* 0x000fe40000000f00 */
[C---:B------:R-:W-:Y:S01]  /*0720*/  IADD3 R207, R204.reuse, 0x20, RZ ;  /* 0x00000020cccf7810 */ /* 0x040fe20007ffe0ff */
[CC--:B------:R-:W-:Y:S01]  /*0730*/  IMAD.WIDE.U32 R120, R204.reuse, R145.reuse, c[0x0][0x208] ;  /* 0x00008200cc787625 */ /* 0x0c0fe200078e0091 */
[----:B------:R-:W-:Y:S01]  /*0740*/  SHF.R.S32.HI R116, RZ, 0x1f, R201 ;  /* 0x0000001fff747819 */ /* 0x000fe200000114c9 */
[----:B------:R0:W2:Y:S01]  /*0750*/  LDG.E R209, [R128.64] ;  /* 0x0000000480d17981 */ /* 0x0000a2000c1e1900 */
[C---:B------:R-:W-:Y:S01]  /*0760*/  @P0 LEA R136, P1, R201.reuse, c[0x0][0x1c0], 0x1 ;  /* 0x00007000c9880a11 */ /* 0x040fe200078208ff */
[C---:B------:R-:W-:Y:S01]  /*0770*/  IMAD.WIDE.U32 R148, R204.reuse, R186, c[0x0][0x188] ;  /* 0x00006200cc947625 */ /* 0x040fe200078e00ba */
[C---:B------:R-:W-:Y:S01]  /*0780*/  IADD3 R144, R204.reuse, 0x40, RZ ;  /* 0x00000040cc907810 */ /* 0x040fe20007ffe0ff */
[----:B------:R-:W3:Y:S01]  /*0790*/  LDG.E.128 R120, [R120.64] ;  /* 0x0000000478787981 */ /* 0x000ee2000c1e1d00 */
[----:B------:R-:W-:Y:S01]  /*07a0*/  @P0 LEA.HI.X R137, R201, c[0x0][0x1c4], R116, 0x1, P1 ;  /* 0x00007100c9890a11 */ /* 0x000fe200008f0c74 */
[----:B------:R-:W-:Y:S01]  /*07b0*/  IMAD.WIDE.U32 R132, R207, R145, c[0x0][0x208] ;  /* 0x00008200cf847625 */ /* 0x000fe200078e0091 */
[----:B------:R-:W-:Y:S01]  /*07c0*/  IADD3 R205, R204, 0x40, RZ ;  /* 0x00000040cccd7810 */ /* 0x000fe20007ffe0ff */
[----:B------:R1:W4:Y:S02]  /*07d0*/  LDG.E.128 R116, [R148.64] ;  /* 0x0000000494747981 */ /* 0x000324000c1e1d00 */
[----:B------:R-:W-:-:S02]  /*07e0*/  IMAD.WIDE.U32 R184, R186, R207, c[0x0][0x188] ;  /* 0x00006200bab87625 */ /* 0x000fc400078e00cf */
[----:B------:R0:W4:Y:S02]  /*07f0*/  @P0 LDG.E.U16 R208, [R136.64] ;  /* 0x0000000488d00981 */ /* 0x000124000c1e1500 */
[----:B------:R-:W-:Y:S02]  /*0800*/  IMAD.WIDE R166, R201, R166, c[0x0][0x1a8] ;  /* 0x00006a00c9a67625 */ /* 0x000fe400078e02a6 */
[----:B------:R-:W4:Y:S02]  /*0810*/  LDG.E.128 R132, [R132.64] ;  /* 0x0000000484847981 */ /* 0x000f24000c1e1d00 */
[----:B------:R-:W-:Y:S02]  /*0820*/  IMAD.WIDE.U32 R144, R144, R145, c[0x0][0x208] ;  /* 0x0000820090907625 */ /* 0x000fe400078e0091 */
[----:B------:R1:W4:Y:S02]  /*0830*/  LDG.E R206, [R166.64] ;  /* 0x00000004a6ce7981 */ /* 0x000324000c1e1900 */
[----:B------:R-:W-:-:S02]  /*0840*/  IMAD.WIDE.U32 R174, R205, R186, c[0x0][0x188] ;  /* 0x00006200cdae7625 */ /* 0x000fc400078e00ba */
[----:B0-----:R0:W4:Y:S04]  /*0850*/  LDG.E.128 R136, [R184.64+0x10] ;  /* 0x00001004b8887981 */ /* 0x001128000c1e1d00 */
[----:B------:R0:W4:Y:S04]  /*0860*/  LDG.E.128 R128, [R184.64] ;  /* 0x00000004b8807981 */ /* 0x000128000c1e1d00 */
[----:B------:R0:W4:Y:S04]  /*0870*/  LDG.E.128 R140, [R174.64] ;  /* 0x00000004ae8c7981 */ /* 0x000128000c1e1d00 */
[----:B------:R-:W4:Y:S04]  /*0880*/  LDG.E.128 R144, [R144.64] ;  /* 0x0000000490907981 */ /* 0x000f28000c1e1d00 */
[----:B------:R1:W4:Y:S04]  /*0890*/  LDG.E.128 R124, [R148.64+0x10] ;  /* 0x00001004947c7981 */ /* 0x000328000c1e1d00 */
[----:B-1----:R1:W4:Y:S01]  /*08a0*/  LDG.E.128 R148, [R174.64+0x10] ;  /* 0x00001004ae947981 */ /* 0x002322000c1e1d00 */
[----:B------:R-:W-:-:S05]  /*08b0*/  MOV R210, 0x8 ;  /* 0x0000000800d27802 */ /* 0x000fca0000000f00 */
[----:B0-----:R-:W-:-:S04]  /*08c0*/  IMAD.WIDE.U32 R184, R204, R210, c[0x0][0x190] ;  /* 0x00006400ccb87625 */ /* 0x001fc800078e00d2 */
[----:B-1----:R-:W-:Y:S02]  /*08d0*/  IMAD.WIDE.U32 R174, R210, R207, c[0x0][0x190] ;  /* 0x00006400d2ae7625 */ /* 0x002fe400078e00cf */
[----:B-----5:R-:W5:Y:S02]  /*08e0*/  LDG.E.64 R184, [R184.64] ;  /* 0x00000004b8b87981 */ /* 0x020f64000c1e1b00 */
[----:B------:R-:W-:Y:S02]  /*08f0*/  IMAD.WIDE.U32 R166, R205, R210, c[0x0][0x190] ;  /* 0x00006400cda67625 */ /* 0x000fe400078e00d2 */
[----:B------:R-:W5:Y:S04]  /*0900*/  LDG.E.64 R174, [R174.64] ;  /* 0x00000004aeae7981 */ /* 0x000f68000c1e1b00 */
[----:B------:R-:W5:Y:S01]  /*0910*/  LDG.E.64 R166, [R166.64] ;  /* 0x00000004a6a67981 */ /* 0x000f62000c1e1b00 */
[----:B------:R-:W-:-:S04]  /*0920*/  ISETP.NE.U32.AND P1, PT, RZ, c[0x0][0x218], PT ;  /* 0x00008600ff007a0c */ /* 0x000fc80003f25070 */
[----:B------:R-:W-:Y:S02]  /*0930*/  ISETP.NE.AND.EX P1, PT, RZ, c[0x0][0x21c], PT, P1 ;  /* 0x00008700ff007a0c */ /* 0x000fe40003f25310 */
[----:B------:R-:W-:-:S11]  /*0940*/  ISETP.NE.AND P2, PT, R202, RZ, PT ;  /* 0x000000ffca00720c */ /* 0x000fd60003f45270 */
[----:B------:R-:W-:-:S05]  /*0950*/  @P1 IMAD.WIDE.U32 R192, R204, R186, c[0x0][0x218] ;  /* 0x00008600ccc01625 */ /* 0x000fca00078e00ba */
[----:B------:R0:W5:Y:S04]  /*0960*/  @P1 LDG.E.128 R84, [R192.64] ;  /* 0x00000004c0541981 */ /* 0x000168000c1e1d00 */
[----:B------:R0:W5:Y:S01]  /*0970*/  @P1 LDG.E.128 R88, [R192.64+0x10] ;  /* 0x00001004c0581981 */ /* 0x000162000c1e1d00 */
[----:B------:R-:W-:-:S04]  /*0980*/  @P1 IMAD.WIDE.U32 R190, R186, R207, c[0x0][0x218] ;  /* 0x00008600babe1625 */ /* 0x000fc800078e00cf */
[----:B------:R-:W-:Y:S01]  /*0990*/  @P1 IMAD.WIDE.U32 R186, R205, R186, c[0x0][0x218] ;  /* 0x00008600cdba1625 */ /* 0x000fe200078e00ba */
[----:B------:R1:W5:Y:S01]  /*09a0*/  @P1 LDG.E.128 R92, [R190.64] ;  /* 0x00000004be5c1981 */ /* 0x000362000c1e1d00 */
[----:B0-----:R-:W-:-:S03]  /*09b0*/  MOV R192, 0x3f800000 ;  /* 0x3f80000000c07802 */ /* 0x001fc60000000f00 */
[----:B------:R1:W5:Y:S04]  /*09c0*/  @P1 LDG.E.128 R96, [R190.64+0x10] ;  /* 0x00001004be601981 */ /* 0x000368000c1e1d00 */
[----:B------:R0:W5:Y:S04]  /*09d0*/  @P1 LDG.E.128 R100, [R186.64] ;  /* 0x00000004ba641981 */ /* 0x000168000c1e1d00 */
[----:B------:R0:W5:Y:S01]  /*09e0*/  @P1 LDG.E.128 R104, [R186.64+0x10] ;  /* 0x00001004ba681981 */ /* 0x000162000c1e1d00 */
[----:B--2---:R-:W-:Y:S01]  /*09f0*/  FSEL R214, R209, RZ, !P2 ;  /* 0x000000ffd1d67208 */ /* 0x004fe20005000000 */
[----:B---3--:R-:W-:-:S04]  /*0a00*/  HADD2.F32 R235, -RZ, R120.H0_H0 ;  /* 0x20000078ffeb7230 */ /* 0x008fc80000004100 */
[C---:B----4-:R-:W-:Y:S02]  /*0a10*/  FADD.FTZ R233, -R214.reuse, R116 ;  /* 0x00000074d6e97221 */ /* 0x050fe40000010100 */
[----:B------:R-:W-:Y:S01]  /*0a20*/  FADD.FTZ R237, -R214, R117 ;  /* 0x00000075d6ed7221 */ /* 0x000fe20000010100 */
[----:B------:R-:W-:Y:S02]  /*0a30*/  @P0 HADD2.F32 R192, -RZ, R208.H0_H0 ;  /* 0x200000d0ffc00230 */ /* 0x000fe40000004100 */
[----:B------:R-:W-:Y:S02]  /*0a40*/  HADD2.F32 R208, -RZ, R120.H1_H1 ;  /* 0x30000078ffd07230 */ /* 0x000fe40000004100 */
[--C-:B------:R-:W-:Y:S02]  /*0a50*/  HADD2.F32 R225, -RZ, R133.reuse.H0_H0 ;  /* 0x20000085ffe17230 */ /* 0x100fe40000004100 */
[----:B------:R-:W-:Y:S01]  /*0a60*/  HADD2.F32 R224, -RZ, R133.H1_H1 ;  /* 0x30000085ffe07230 */ /* 0x000fe20000004100 */
[----:B------:R-:W-:Y:S01]  /*0a70*/  FMUL.FTZ R133, R80, R235 ;  /* 0x000000eb50857220 */ /* 0x000fe20000410000 */
[----:B------:R-:W-:Y:S01]  /*0a80*/  HADD2.F32 R241, -RZ, R121.H0_H0 ;  /* 0x20000079fff17230 */ /* 0x000fe20000004100 */
[----:B------:R-:W-:-:S02]  /*0a90*/  FADD.FTZ R239, -R214, R118 ;  /* 0x00000076d6ef7221 */ /* 0x000fc40000010100 */
[----:B------:R-:W-:Y:S02]  /*0aa0*/  FADD.FTZ R231, -R214, R136 ;  /* 0x00000088d6e77221 */ /* 0x000fe40000010100 */
[----:B------:R-:W-:Y:S01]  /*0ab0*/  FMUL.FTZ R136, R206, R233 ;  /* 0x000000e9ce887220 */ /* 0x000fe20000410000 */
[--C-:B------:R-:W-:Y:S01]  /*0ac0*/  HADD2.F32 R210, -RZ, R134.reuse.H0_H0 ;  /* 0x20000086ffd27230 */ /* 0x100fe20000004100 */
[C---:B------:R-:W-:Y:S01]  /*0ad0*/  FADD.FTZ R243, -R214.reuse, R119 ;  /* 0x00000077d6f37221 */ /* 0x040fe20000010100 */
[----:B------:R-:W-:Y:S01]  /*0ae0*/  HADD2.F32 R212, -RZ, R134.H1_H1 ;  /* 0x30000086ffd47230 */ /* 0x000fe20000004100 */
[C---:B------:R-:W-:Y:S02]  /*0af0*/  FADD.FTZ R229, -R214.reuse, R131 ;  /* 0x00000083d6e57221 */ /* 0x040fe40000010100 */
[----:B------:R-:W-:Y:S02]  /*0b00*/  FADD.FTZ R193, -R214, R143 ;  /* 0x0000008fd6c17221 */ /* 0x000fe40000010100 */
[----:B------:R-:W-:Y:S01]  /*0b10*/  FMUL.FTZ R134, R206, R237 ;  /* 0x000000edce867220 */ /* 0x000fe20000410000 */
[--C-:B------:R-:W-:Y:S01]  /*0b20*/  HADD2.F32 R119, -RZ, R146.reuse.H0_H0 ;  /* 0x20000092ff777230 */ /* 0x100fe20000004100 */
[----:B------:R-:W-:Y:S01]  /*0b30*/  FMUL.FTZ R131, R81, R208 ;  /* 0x000000d051837220 */ /* 0x000fe20000410000 */
[----:B------:R-:W-:Y:S01]  /*0b40*/  HADD2.F32 R118, -RZ, R146.H1_H1 ;  /* 0x30000092ff767230 */ /* 0x000fe20000004100 */
[----:B------:R-:W-:-:S02]  /*0b50*/  FADD.FTZ R146, RZ, R133 ;  /* 0x00000085ff927221 */ /* 0x000fc40000010000 */
[----:B------:R-:W-:Y:S01]  /*0b60*/  FFMA.FTZ R143, R136, R133, RZ ;  /* 0x00000085888f7223 */ /* 0x000fe200000100ff */
[----:B-1----:R-:W-:Y:S01]  /*0b70*/  HADD2.F32 R190, -RZ, R121.H1_H1 ;  /* 0x30000079ffbe7230 */ /* 0x002fe20000004100 */
[----:B------:R-:W-:Y:S01]  /*0b80*/  FADD.FTZ R221, -R214, R129 ;  /* 0x00000081d6dd7221 */ /* 0x000fe20000010100 */
[--C-:B------:R-:W-:Y:S01]  /*0b90*/  HADD2.F32 R223, -RZ, R132.reuse.H0_H0 ;  /* 0x20000084ffdf7230 */ /* 0x100fe20000004100 */
[----:B------:R-:W-:Y:S01]  /*0ba0*/  FMUL.FTZ R129, R82, R241 ;  /* 0x000000f152817220 */ /* 0x000fe20000410000 */
[----:B0-----:R-:W-:Y:S01]  /*0bb0*/  HADD2.F32 R186, -RZ, R132.H1_H1 ;  /* 0x30000084ffba7230 */ /* 0x001fe20000004100 */
[----:B------:R-:W-:Y:S02]  /*0bc0*/  FMUL.FTZ R132, R206, R239 ;  /* 0x000000efce847220 */ /* 0x000fe40000410000 */
[----:B------:R-:W-:Y:S02]  /*0bd0*/  FADD.FTZ R146, R146, R131 ;  /* 0x0000008392927221 */ /* 0x000fe40000010000 */
[----:B------:R-:W-:Y:S01]  /*0be0*/  FFMA.FTZ R143, R134, R131, R143 ;  /* 0x00000083868f7223 */ /* 0x000fe2000001008f */
[----:B------:R-:W-:Y:S01]  /*0bf0*/  HADD2.F32 R121, -RZ, R122.H0_H0 ;  /* 0x2000007aff797230 */ /* 0x000fe20000004100 */
[C---:B------:R-:W-:Y:S01]  /*0c00*/  FADD.FTZ R125, -R214.reuse, R125 ;  /* 0x0000007dd67d7221 */ /* 0x040fe20000010100 */
        /* <DEDUP_REMOVED lines=9> */
[----:B------:R-:W-:Y:S01]  /*0ca0*/  HADD2.F32 R122, -RZ, R122.H1_H1 ;  /* 0x3000007aff7a7230 */ /* 0x000fe20000004100 */
[----:B------:R-:W-:-:S02]  /*0cb0*/  FADD.FTZ R245, -R214, R126 ;  /* 0x0000007ed6f57221 */ /* 0x000fc40000010100 */
[----:B------:R-:W-:Y:S02]  /*0cc0*/  FADD.FTZ R219, -R214, R128 ;  /* 0x00000080d6db7221 */ /* 0x000fe40000010100 */
[C---:B------:R-:W-:Y:S02]  /*0cd0*/  FMUL.FTZ R126, R206.reuse, R125 ;  /* 0x0000007dce7e7220 */ /* 0x040fe40000410000 */
[----:B------:R-:W-:Y:S02]  /*0ce0*/  FMUL.FTZ R128, R206, R123 ;  /* 0x0000007bce807220 */ /* 0x000fe40000410000 */
[----:B------:R-:W-:Y:S02]  /*0cf0*/  FMUL.FTZ R125, R76, R121 ;  /* 0x000000794c7d7220 */ /* 0x000fe40000410000 */
[----:B------:R-:W-:Y:S02]  /*0d00*/  FADD.FTZ R146, R146, R127 ;  /* 0x0000007f92927221 */ /* 0x000fe40000010000 */
[----:B------:R-:W-:-:S02]  /*0d10*/  FFMA.FTZ R143, R130, R127, R143 ;  /* 0x0000007f828f7223 */ /* 0x000fc4000001008f */
[----:B------:R-:W-:Y:S02]  /*0d20*/  FADD.FTZ R209, -R214, R139 ;  /* 0x0000008bd6d17221 */ /* 0x000fe40000010100 */
[----:B------:R-:W-:Y:S02]  /*0d30*/  FMUL.FTZ R123, R77, R122 ;  /* 0x0000007a4d7b7220 */ /* 0x000fe40000410000 */
[----:B------:R-:W-:Y:S02]  /*0d40*/  FADD.FTZ R146, R146, R125 ;  /* 0x0000007d92927221 */ /* 0x000fe40000010000 */
[----:B------:R-:W-:Y:S02]  /*0d50*/  FFMA.FTZ R143, R128, R125, R143 ;  /* 0x0000007d808f7223 */ /* 0x000fe4000001008f */
        /* <DEDUP_REMOVED lines=8> */
[----:B------:R-:W-:-:S02]  /*0de0*/  FFMA.FTZ R189, R128, R121, R189 ;  /* 0x0000007980bd7223 */ /* 0x000fc400000100bd */
[----:B------:R-:W-:Y:S02]  /*0df0*/  FADD.FTZ R182, R122, R182 ;  /* 0x000000b67ab67221 */ /* 0x000fe40000010000 */
[----:B------:R-:W-:Y:S02]  /*0e00*/  FFMA.FTZ R183, R126, R122, R183 ;  /* 0x0000007a7eb77223 */ /* 0x000fe400000100b7 */
[C---:B------:R-:W-:Y:S01]  /*0e10*/  FMUL.FTZ R121, R206.reuse, R247 ;  /* 0x000000f7ce797220 */ /* 0x040fe20000410000 */
[----:B------:R-:W-:Y:S01]  /*0e20*/  HADD2.F32 R215, -RZ, R135.H0_H0 ;  /* 0x20000087ffd77230 */ /* 0x000fe20000004100 */
[----:B------:R-:W-:Y:S02]  /*0e30*/  FMUL.FTZ R124, R206, R245 ;  /* 0x000000f5ce7c7220 */ /* 0x000fe40000410000 */
[----:B------:R-:W-:Y:S02]  /*0e40*/  FMUL.FTZ R122, R78, R211 ;  /* 0x000000d34e7a7220 */ /* 0x000fe40000410000 */
[----:B------:R-:W-:-:S02]  /*0e50*/  FADD.FTZ R145, R146, R123 ;  /* 0x0000007b92917221 */ /* 0x000fc40000010000 */
[----:B------:R-:W-:Y:S01]  /*0e60*/  FFMA.FTZ R143, R126, R123, R143 ;  /* 0x0000007b7e8f7223 */ /* 0x000fe2000001008f */
[----:B------:R-:W-:Y:S01]  /*0e70*/  HADD2.F32 R135, -RZ, R135.H1_H1 ;  /* 0x30000087ff877230 */ /* 0x000fe20000004100 */
[----:B------:R-:W-:Y:S01]  /*0e80*/  FADD.FTZ R178, R120, R178 ;  /* 0x000000b278b27221 */ /* 0x000fe20000010000 */
[--C-:B------:R-:W-:Y:S01]  /*0e90*/  HADD2.F32 R117, -RZ, R147.reuse.H0_H0 ;  /* 0x20000093ff757230 */ /* 0x100fe20000004100 */
[-C--:B------:R-:W-:Y:S01]  /*0ea0*/  FFMA.FTZ R179, R121, R120.reuse, R179 ;  /* 0x0000007879b37223 */ /* 0x080fe200000100b3 */
[----:B------:R-:W-:Y:S01]  /*0eb0*/  HADD2.F32 R116, -RZ, R147.H1_H1 ;  /* 0x30000093ff747230 */ /* 0x000fe20000004100 */
[----:B------:R-:W-:Y:S02]  /*0ec0*/  FMUL.FTZ R216, R206, R209 ;  /* 0x000000d1ced87220 */ /* 0x000fe40000410000 */
[----:B------:R-:W-:Y:S02]  /*0ed0*/  FADD.FTZ R213, -R214, R137 ;  /* 0x00000089d6d57221 */ /* 0x000fe40000010100 */
[----:B------:R-:W-:-:S02]  /*0ee0*/  FMUL.FTZ R120, R79, R120 ;  /* 0x000000784f787220 */ /* 0x000fc40000410000 */
[----:B------:R-:W-:Y:S02]  /*0ef0*/  FADD.FTZ R145, R145, R122 ;  /* 0x0000007a91917221 */ /* 0x000fe40000010000 */
[----:B------:R-:W-:Y:S02]  /*0f00*/  FFMA.FTZ R143, R124, R122, R143 ;  /* 0x0000007a7c8f7223 */ /* 0x000fe4000001008f */
[C---:B------:R-:W-:Y:S02]  /*0f10*/  FADD.FTZ R141, -R214.reuse, R141 ;  /* 0x0000008dd68d7221 */ /* 0x040fe40000010100 */
[C---:B------:R-:W-:Y:S02]  /*0f20*/  FADD.FTZ R147, -R214.reuse, R148 ;  /* 0x00000094d6937221 */ /* 0x040fe40000010100 */
[C---:B------:R-:W-:Y:S02]  /*0f30*/  FADD.FTZ R149, -R214.reuse, R149 ;  /* 0x00000095d6957221 */ /* 0x040fe40000010100 */
[----:B------:R-:W-:-:S02]  /*0f40*/  FADD.FTZ R137, -R214, R150 ;  /* 0x00000096d6897221 */ /* 0x000fc40000010100 */
[----:B------:R-:W-:Y:S02]  /*0f50*/  FADD.FTZ R187, -R214, R151 ;  /* 0x00000097d6bb7221 */ /* 0x000fe40000010100 */
[C---:B------:R-:W-:Y:S02]  /*0f60*/  FMUL.FTZ R214, R206.reuse, R217 ;  /* 0x000000d9ced67220 */ /* 0x040fe40000410000 */
[----:B------:R-:W-:Y:S02]  /*0f70*/  FMUL.FTZ R219, R206, R219 ;  /* 0x000000dbcedb7220 */ /* 0x000fe40000410000 */
[----:B------:R-:W-:Y:S02]  /*0f80*/  FADD.FTZ R170, R135, R170 ;  /* 0x000000aa87aa7221 */ /* 0x000fe40000010000 */
        /* <DEDUP_REMOVED lines=47> */
[-C--:B------:R-:W-:Y:S02]  /*1280*/  FFMA.FTZ R32, R139, R138.reuse, R32 ;  /* 0x0000008a8b207223 */ /* 0x080fe40000010020 */
        /* <DEDUP_REMOVED lines=58> */
.L_x_7515:
        /* <DEDUP_REMOVED lines=18> */
.L_x_7516:
[----:B------:R-:W-:-:S10]  /*1750*/  HFMA2.MMA R209, -RZ, RZ, 0, 9.5367431640625e-07 ;  /* 0x00000010ffd17435 */ /* 0x000fd400000001ff */
[----:B------:R-:W-:-:S06]  /*1760*/  IMAD.WIDE.U32 R116, R204, R209, c[0x0][0x170] ;  /* 0x00005c00cc747625 */ /* 0x000fcc00078e00d1 */
[----:B------:R-:W3:Y:S01]  /*1770*/  LDG.E.128 R116, [R116.64] ;  /* 0x0000000474747981 */ /* 0x000ee2000c1e1d00 */
[----:B--2---:R-:W-:Y:S01]  /*1780*/  FADD.FTZ R208, R208, R135 ;  /* 0x00000087d0d07221 */ /* 0x004fe20000010000 */
[----:B------:R-:W-:Y:S01]  /*1790*/  ISETP.NE.U32.AND P1, PT, RZ, c[0x0][0x218], PT ;  /* 0x00008600ff007a0c */ /* 0x000fe20003f25070 */
[----:B-1----:R-:W-:Y:S01]  /*17a0*/  FADD.FTZ R193, R226, R137 ;  /* 0x00000089e2c17221 */ /* 0x002fe20000010000 */
[----:B0----5:R-:W-:Y:S01]  /*17b0*/  MOV R135, R184 ;  /* 0x000000b800877202 */ /* 0x021fe20000000f00 */
[----:B------:R-:W-:Y:S01]  /*17c0*/  FMUL.FTZ R208, R208, c[0x0][0x1e0] ;  /* 0x00007800d0d07a20 */ /* 0x000fe20000410000 */
[----:B------:R-:W-:Y:S01]  /*17d0*/  ISETP.NE.AND.EX P1, PT, RZ, c[0x0][0x21c], PT, P1 ;  /* 0x00008700ff007a0c */ /* 0x000fe20003f25310 */
[----:B------:R-:W-:Y:S01]  /*17e0*/  FMUL.FTZ R193, R193, c[0x0][0x1e0] ;  /* 0x00007800c1c17a20 */ /* 0x000fe20000410000 */
[----:B------:R-:W-:Y:S01]  /*17f0*/  LOP3.LUT P5, RZ, R135, 0xff, RZ, 0xc0, !PT ;  /* 0x000000ff87ff7812 */ /* 0x000fe200078ac0ff */
[----:B------:R-:W-:Y:S01]  /*1800*/  CS2R R190, SRZ ;  /* 0x0000000000be7805 */ /* 0x000fe2000001ff00 */
[----:B------:R-:W-:-:S02]  /*1810*/  FSEL R208, R208, RZ, !P2 ;  /* 0x000000ffd0d07208 */ /* 0x000fc40005000000 */
[C---:B------:R-:W-:Y:S02]  /*1820*/  LOP3.LUT P4, RZ, R184.reuse, 0xff00, RZ, 0xc0, !PT ;  /* 0x0000ff00b8ff7812 */ /* 0x040fe4000788c0ff */
[----:B------:R-:W-:Y:S01]  /*1830*/  LOP3.LUT P0, RZ, R184, 0xff0000, RZ, 0xc0, !PT ;  /* 0x00ff0000b8ff7812 */ /* 0x000fe2000780c0ff */
[-CC-:B------:R-:W-:Y:S01]  /*1840*/  FFMA.FTZ R136, R136, R193.reuse, R208.reuse ;  /* 0x000000c188887223 */ /* 0x180fe200000100d0 */
[----:B------:R-:W-:Y:S01]  /*1850*/  LOP3.LUT P2, RZ, R184, 0xff000000, RZ, 0xc0, !PT ;  /* 0xff000000b8ff7812 */ /* 0x000fe2000784c0ff */
[----:B------:R-:W-:Y:S01]  /*1860*/  FFMA.FTZ R134, R134, R193, R208 ;  /* 0x000000c186867223 */ /* 0x000fe200000100d0 */
[----:B------:R-:W-:Y:S01]  /*1870*/  LOP3.LUT P6, RZ, R185, 0xff, RZ, 0xc0, !PT ;  /* 0x000000ffb9ff7812 */ /* 0x000fe200078cc0ff */
[----:B------:R-:W-:Y:S01]  /*1880*/  FADD.FTZ R133, R133, -R136 ;  /* 0x8000008885857221 */ /* 0x000fe20000010000 */
[----:B------:R-:W-:Y:S01]  /*1890*/  LOP3.LUT P3, RZ, R185, 0xff00, RZ, 0xc0, !PT ;  /* 0x0000ff00b9ff7812 */ /* 0x000fe2000786c0ff */
[----:B------:R-:W-:Y:S02]  /*18a0*/  FADD.FTZ R135, R131, -R134 ;  /* 0x8000008683877221 */ /* 0x000fe40000010000 */
[----:B------:R-:W-:-:S02]  /*18b0*/  FMUL.FTZ R131, R206, R133 ;  /* 0x00000085ce837220 */ /* 0x000fc40000410000 */
[----:B------:R-:W-:Y:S02]  /*18c0*/  FMUL.FTZ R134, R206, R135 ;  /* 0x00000087ce867220 */ /* 0x000fe40000410000 */
[----:B------:R-:W-:Y:S02]  /*18d0*/  @P1 FADD.FTZ R131, R84, R131 ;  /* 0x0000008354831221 */ /* 0x000fe40000010000 */
[----:B------:R-:W-:Y:S02]  /*18e0*/  FFMA.FTZ R132, R132, R193, R208 ;  /* 0x000000c184847223 */ /* 0x000fe400000100d0 */
[----:B------:R-:W-:Y:S02]  /*18f0*/  FMUL.FTZ R133, R131, R192 ;  /* 0x000000c083857220 */ /* 0x000fe40000410000 */
[----:B------:R-:W-:Y:S02]  /*1900*/  @P1 FADD.FTZ R134, R85, R134 ;  /* 0x0000008655861221 */ /* 0x000fe40000010000 */
[----:B------:R-:W-:-:S02]  /*1910*/  FMUL.FTZ R133, R133, c[0x0][0x1e8] ;  /* 0x00007a0085857a20 */ /* 0x000fc40000410000 */
[-C--:B------:R-:W-:Y:S02]  /*1920*/  FFMA.FTZ R130, R130, R193.reuse, R208 ;  /* 0x000000c182827223 */ /* 0x080fe400000100d0 */
[----:B------:R-:W-:Y:S02]  /*1930*/  FADD.FTZ R129, R129, -R132 ;  /* 0x8000008481817221 */ /* 0x000fe40000010000 */
[----:B------:R-:W-:Y:S02]  /*1940*/  FMUL.FTZ R136, R134, R192 ;  /* 0x000000c086887220 */ /* 0x000fe40000410000 */
[----:B------:R-:W-:Y:S02]  /*1950*/  FFMA.FTZ R137, R124, R193, R208 ;  /* 0x000000c17c897223 */ /* 0x000fe400000100d0 */
[----:B------:R-:W-:Y:S02]  /*1960*/  FMUL.FTZ R136, R136, c[0x0][0x1e8] ;  /* 0x00007a0088887a20 */ /* 0x000fe40000410000 */
[----:B------:R-:W-:-:S02]  /*1970*/  FADD.FTZ R137, R122, -R137 ;  /* 0x800000897a897221 */ /* 0x000fc40000010000 */
[-CC-:B------:R-:W-:Y:S02]  /*1980*/  FFMA.FTZ R128, R128, R193.reuse, R208.reuse ;  /* 0x000000c180807223 */ /* 0x180fe400000100d0 */
[----:B------:R-:W-:Y:S02]  /*1990*/  FFMA.FTZ R126, R126, R193, R208 ;  /* 0x000000c17e7e7223 */ /* 0x000fe400000100d0 */
[----:B------:R-:W-:Y:S01]  /*19a0*/  FADD.FTZ R125, R125, -R128 ;  /* 0x800000807d7d7221 */ /* 0x000fe20000010000 */
[--C-:B---3--:R-:W-:Y:S02]  /*19b0*/  @P5 HADD2.F32 R135, -RZ, R116.reuse.H0_H0 ;  /* 0x20000074ff875230 */ /* 0x108fe40000004100 */
[----:B------:R-:W-:-:S03]  /*19c0*/  @P4 HADD2.F32 R116, -RZ, R116.H1_H1 ;  /* 0x30000074ff744230 */ /* 0x000fc60000004100 */
[----:B------:R-:W-:Y:S02]  /*19d0*/  @P5 FMUL.FTZ R191, R133, R135 ;  /* 0x0000008785bf5220 */ /* 0x000fe40000410000 */
[----:B------:R-:W-:Y:S02]  /*19e0*/  FADD.FTZ R135, R127, -R130 ;  /* 0x800000827f877221 */ /* 0x000fe40000010000 */
[----:B------:R-:W-:Y:S02]  /*19f0*/  FMUL.FTZ R127, R206, R129 ;  /* 0x00000081ce7f7220 */ /* 0x000fe40000410000 */
[----:B------:R-:W-:Y:S02]  /*1a00*/  @P4 FMUL.FTZ R190, R136, R116 ;  /* 0x0000007488be4220 */ /* 0x000fe40000410000 */
[----:B------:R-:W-:Y:S02]  /*1a10*/  @P1 FADD.FTZ R127, R86, R127 ;  /* 0x0000007f567f1221 */ /* 0x000fe40000010000 */
[----:B------:R-:W-:-:S02]  /*1a20*/  FMUL.FTZ R116, R56, R133 ;  /* 0x0000008538747220 */ /* 0x000fc40000410000 */
[----:B------:R-:W-:Y:S02]  /*1a30*/  FMUL.FTZ R122, R127, R192 ;  /* 0x000000c07f7a7220 */ /* 0x000fe40000410000 */
[----:B------:R-:W-:Y:S01]  /*1a40*/  FMUL.FTZ R133, R57, R136 ;  /* 0x0000008839857220 */ /* 0x000fe20000410000 */
[----:B------:R-:W-:Y:S01]  /*1a50*/  FSEL R136, R116, RZ, P5 ;  /* 0x000000ff74887208 */ /* 0x000fe20002800000 */
[----:B------:R-:W-:Y:S01]  /*1a60*/  FMUL.FTZ R124, R122, c[0x0][0x1e8] ;  /* 0x00007a007a7c7a20 */ /* 0x000fe20000410000 */
[--C-:B------:R-:W-:Y:S01]  /*1a70*/  @P2 HADD2.F32 R122, -RZ, R117.reuse.H1_H1 ;  /* 0x30000075ff7a2230 */ /* 0x100fe20000004100 */
[----:B------:R-:W-:Y:S01]  /*1a80*/  FMUL.FTZ R116, R206, R135 ;  /* 0x00000087ce747220 */ /* 0x000fe20000410000 */
[----:B------:R-:W-:Y:S01]  /*1a90*/  FSEL R133, R133, RZ, P4 ;  /* 0x000000ff85857208 */ /* 0x000fe20002000000 */
[----:B------:R-:W-:Y:S01]  /*1aa0*/  FFMA.FTZ R135, R121, R193, R208 ;  /* 0x000000c179877223 */ /* 0x000fe200000100d0 */
[----:B------:R-:W-:Y:S01]  /*1ab0*/  @P0 HADD2.F32 R121, -RZ, R117.H0_H0 ;  /* 0x20000075ff790230 */ /* 0x000fe20000004100 */
[----:B------:R-:W-:Y:S01]  /*1ac0*/  FMUL.FTZ R117, R58, R124 ;  /* 0x0000007c3a757220 */ /* 0x000fe20000410000 */
[----:B------:R-:W-:Y:S01]  /*1ad0*/  LOP3.LUT P5, RZ, R185, 0xff0000, RZ, 0xc0, !PT ;  /* 0x00ff0000b9ff7812 */ /* 0x000fe200078ac0ff */
[----:B------:R-:W-:Y:S01]  /*1ae0*/  FADD.FTZ R129, R123, -R126 ;  /* 0x8000007e7b817221 */ /* 0x000fe20000010000 */
[----:B------:R-:W-:Y:S01]  /*1af0*/  LOP3.LUT P4, RZ, R185, 0xff000000, RZ, 0xc0, !PT ;  /* 0xff000000b9ff7812 */ /* 0x000fe2000788c0ff */
[----:B------:R-:W-:Y:S01]  /*1b00*/  FADD.FTZ R135, R120, -R135 ;  /* 0x8000008778877221 */ /* 0x000fe20000010000 */
[----:B------:R-:W-:Y:S01]  /*1b10*/  CS2R R184, SRZ ;  /* 0x0000000000b87805 */ /* 0x000fe2000001ff00 */
[----:B------:R-:W-:Y:S01]  /*1b20*/  FSEL R128, R117, RZ, P0 ;  /* 0x000000ff75807208 */ /* 0x000fe20000000000 */
[----:B------:R-:W-:Y:S01]  /*1b30*/  @P0 FMUL.FTZ R185, R124, R121 ;  /* 0x000000797cb90220 */ /* 0x000fe20000410000 */
[----:B------:R-:W-:Y:S01]  /*1b40*/  F2FP.PACK_AB R120, R133, R136 ;  /* 0x000000888578723e */ /* 0x000fe200000000ff */
[----:B------:R-:W-:Y:S01]  /*1b50*/  FMUL.FTZ R117, R206, R125 ;  /* 0x0000007dce757220 */ /* 0x000fe20000410000 */
[----:B------:R-:W-:Y:S01]  /*1b60*/  ISETP.NE.U32.AND P0, PT, RZ, c[0x0][0x258], PT ;  /* 0x00009600ff007a0c */ /* 0x000fe20003f05070 */
[----:B------:R-:W-:-:S02]  /*1b70*/  @P1 FADD.FTZ R116, R87, R116 ;  /* 0x0000007457741221 */ /* 0x000fc40000010000 */
[C---:B------:R-:W-:Y:S01]  /*1b80*/  FMUL.FTZ R124, R206.reuse, R129 ;  /* 0x00000081ce7c7220 */ /* 0x040fe20000410000 */
[----:B------:R-:W-:Y:S01]  /*1b90*/  ISETP.NE.AND.EX P0, PT, RZ, c[0x0][0x25c], PT, P0 ;  /* 0x00009700ff007a0c */ /* 0x000fe20003f05300 */
[C---:B------:R-:W-:Y:S02]  /*1ba0*/  FMUL.FTZ R133, R206.reuse, R137 ;  /* 0x00000089ce857220 */ /* 0x040fe40000410000 */
[----:B------:R-:W-:Y:S02]  /*1bb0*/  FMUL.FTZ R132, R206, R135 ;  /* 0x00000087ce847220 */ /* 0x000fe40000410000 */
[----:B------:R-:W-:Y:S02]  /*1bc0*/  @P1 FADD.FTZ R117, R88, R117 ;  /* 0x0000007558751221 */ /* 0x000fe40000010000 */
[----:B------:R-:W-:Y:S02]  /*1bd0*/  FMUL.FTZ R123, R116, R192 ;  /* 0x000000c0747b7220 */ /* 0x000fe40000410000 */
[----:B------:R-:W-:-:S02]  /*1be0*/  @P1 FADD.FTZ R124, R89, R124 ;  /* 0x0000007c597c1221 */ /* 0x000fc40000010000 */
[----:B------:R-:W-:Y:S02]  /*1bf0*/  @P1 FADD.FTZ R133, R90, R133 ;  /* 0x000000855a851221 */ /* 0x000fe40000010000 */
[----:B------:R-:W-:Y:S01]  /*1c00*/  @P1 FADD.FTZ R132, R91, R132 ;  /* 0x000000845b841221 */ /* 0x000fe20000010000 */
[----:B------:R-:W-:Y:S01]  /*1c10*/  @P0 MOV R137, 0x20 ;  /* 0x0000002000890802 */ /* 0x000fe20000000f00 */
[-C--:B------:R-:W-:Y:S02]  /*1c20*/  FMUL.FTZ R231, R117, R192.reuse ;  /* 0x000000c075e77220 */ /* 0x080fe40000410000 */
[----:B------:R-:W-:Y:S02]  /*1c30*/  FMUL.FTZ R123, R123, c[0x0][0x1e8] ;  /* 0x00007a007b7b7a20 */ /* 0x000fe40000410000 */
[-C--:B------:R-:W-:Y:S02]  /*1c40*/  FMUL.FTZ R226, R124, R192.reuse ;  /* 0x000000c07ce27220 */ /* 0x080fe40000410000 */
[----:B------:R-:W-:-:S02]  /*1c50*/  FMUL.FTZ R229, R133, R192 ;  /* 0x000000c085e57220 */ /* 0x000fc40000410000 */
[----:B------:R-:W-:Y:S02]  /*1c60*/  FMUL.FTZ R228, R132, R192 ;  /* 0x000000c084e47220 */ /* 0x000fe40000410000 */
[----:B------:R-:W-:Y:S02]  /*1c70*/  FMUL.FTZ R231, R231, c[0x0][0x1e8] ;  /* 0x00007a00e7e77a20 */ /* 0x000fe40000410000 */
[----:B------:R-:W-:Y:S02]  /*1c80*/  FMUL.FTZ R121, R59, R123 ;  /* 0x0000007b3b797220 */ /* 0x000fe40000410000 */
[----:B------:R-:W-:Y:S02]  /*1c90*/  FMUL.FTZ R226, R226, c[0x0][0x1e8] ;  /* 0x00007a00e2e27a20 */ /* 0x000fe40000410000 */
[----:B------:R-:W-:Y:S01]  /*1ca0*/  FMUL.FTZ R229, R229, c[0x0][0x1e8] ;  /* 0x00007a00e5e57a20 */ /* 0x000fe20000410000 */
[----:B------:R-:W-:Y:S01]  /*1cb0*/  FSEL R121, R121, RZ, P2 ;  /* 0x000000ff79797208 */ /* 0x000fe20001000000 */
[----:B------:R-:W-:-:S02]  /*1cc0*/  FMUL.FTZ R228, R228, c[0x0][0x1e8] ;  /* 0x00007a00e4e47a20 */ /* 0x000fc40000410000 */
[----:B------:R-:W-:Y:S01]  /*1cd0*/  @P2 FMUL.FTZ R184, R123, R122 ;  /* 0x0000007a7bb82220 */ /* 0x000fe20000410000 */
[----:B------:R-:W-:Y:S01]  /*1ce0*/  ISETP.NE.U32.AND P2, PT, RZ, c[0x0][0x258], PT ;  /* 0x00009600ff007a0c */ /* 0x000fe20003f45070 */
[----:B------:R-:W-:Y:S01]  /*1cf0*/  FMUL.FTZ R122, R52, R231 ;  /* 0x000000e7347a7220 */ /* 0x000fe20000410000 */
[----:B------:R-:W-:Y:S01]  /*1d00*/  F2FP.PACK_AB R121, R121, R128 ;  /* 0x000000807979723e */ /* 0x000fe200000000ff */
[----:B------:R-:W-:Y:S01]  /*1d10*/  FMUL.FTZ R123, R53, R226 ;  /* 0x000000e2357b7220 */ /* 0x000fe20000410000 */
[----:B------:R-:W-:Y:S01]  /*1d20*/  ISETP.NE.AND.EX P2, PT, RZ, c[0x0][0x25c], PT, P2 ;  /* 0x00009700ff007a0c */ /* 0x000fe20003f45320 */
[----:B------:R-:W-:Y:S01]  /*1d30*/  FMUL.FTZ R125, R54, R229 ;  /* 0x000000e5367d7220 */ /* 0x000fe20000410000 */
[----:B------:R-:W-:Y:S01]  /*1d40*/  FSEL R129, R122, RZ, P6 ;  /* 0x000000ff7a817208 */ /* 0x000fe20003000000 */
[----:B------:R-:W-:Y:S01]  /*1d50*/  FMUL.FTZ R126, R55, R228 ;  /* 0x000000e4377e7220 */ /* 0x000fe20000410000 */
[----:B------:R-:W-:Y:S01]  /*1d60*/  FSEL R122, R123, RZ, P3 ;  /* 0x000000ff7b7a7208 */ /* 0x000fe20001800000 */
[----:B------:R-:W-:Y:S01]  /*1d70*/  @P0 IMAD.WIDE.U32 R136, R204, R137, c[0x0][0x258] ;  /* 0x00009600cc880625 */ /* 0x000fe200078e0089 */
[----:B------:R-:W-:-:S02]  /*1d80*/  FSEL R123, R125, RZ, P5 ;  /* 0x000000ff7d7b7208 */ /* 0x000fc40002800000 */
[----:B------:R-:W-:Y:S02]  /*1d90*/  FSEL R126, R126, RZ, P4 ;  /* 0x000000ff7e7e7208 */ /* 0x000fe40002000000 */
[----:B------:R-:W-:Y:S02]  /*1da0*/  F2FP.PACK_AB R122, R122, R129 ;  /* 0x000000817a7a723e */ /* 0x000fe400000000ff */
[----:B------:R-:W-:Y:S02]  /*1db0*/  F2FP.PACK_AB R123, R126, R123 ;  /* 0x0000007b7e7b723e */ /* 0x000fe400000000ff */
[----:B------:R-:W-:Y:S02]  /*1dc0*/  SEL R129, R124, R113, P2 ;  /* 0x000000717c817207 */ /* 0x000fe40001000000 */
[----:B------:R-:W-:Y:S02]  /*1dd0*/  SEL R126, R127, R110, P2 ;  /* 0x0000006e7f7e7207 */ /* 0x000fe40001000000 */
[----:B------:R-:W-:-:S02]  /*1de0*/  @P0 SEL R124, R131, R108, P2 ;  /* 0x0000006c837c0207 */ /* 0x000fc40001000000 */
[----:B------:R-:W-:Y:S02]  /*1df0*/  SEL R125, R134, R109, P2 ;  /* 0x0000006d867d7207 */ /* 0x000fe40001000000 */
[----:B------:R-:W-:Y:S02]  /*1e00*/  SEL R127, R116, R111, P2 ;  /* 0x0000006f747f7207 */ /* 0x000fe40001000000 */
[----:B------:R-:W-:Y:S01]  /*1e10*/  SEL R128, R117, R112, P2 ;  /* 0x0000007075807207 */ /* 0x000fe20001000000 */
[----:B------:R-:W-:Y:S01]  /*1e20*/  IMAD.WIDE.U32 R116, R204, R209, c[0x0][0x248] ;  /* 0x00009200cc747625 */ /* 0x000fe200078e00d1 */
[----:B------:R-:W-:Y:S01]  /*1e30*/  SEL R130, R133, R114, P2 ;  /* 0x0000007285827207 */ /* 0x000fe20001000000 */
[----:B------:R-:W-:Y:S01]  /*1e40*/  @P0 STG.E.128 [R136.64], R124 ;  /* 0x0000007c88000986 */ /* 0x000fe2000c101d04 */
[----:B------:R-:W-:Y:S01]  /*1e50*/  SEL R131, R132, R115, P2 ;  /* 0x0000007384837207 */ /* 0x000fe20001000000 */
[----:B------:R-:W-:-:S04]  /*1e60*/  IMAD.WIDE.U32 R132, R207, R209, c[0x0][0x170] ;  /* 0x00005c00cf847625 */ /* 0x000fc800078e00d1 */
[----:B------:R0:W-:Y:S04]  /*1e70*/  @P0 STG.E.128 [R136.64+0x10], R128 ;  /* 0x0000108088000986 */ /* 0x0001e8000c101d04 */
[----:B------:R1:W-:Y:S04]  /*1e80*/  STG.E.128 [R116.64], R120 ;  /* 0x0000007874007986 */ /* 0x0003e8000c101d04 */
[----:B------:R-:W2:Y:S01]  /*1e90*/  LDG.E.128 R132, [R132.64] ;  /* 0x0000000484847981 */ /* 0x000ea2000c1e1d00 */
[----:B------:R-:W-:Y:S01]  /*1ea0*/  HFMA2.MMA R227, -RZ, RZ, 0, 0 ;  /* 0x00000000ffe37435 */ /* 0x000fe200000001ff */
[----:B------:R-:W-:Y:S01]  /*1eb0*/  @P6 HADD2.F32 R230, -RZ, R118.H0_H0 ;  /* 0x20000076ffe66230 */ /* 0x000fe20000004100 */
[-CC-:B------:R-:W-:Y:S01]  /*1ec0*/  FFMA.FTZ R219, R219, R193.reuse, R208.reuse ;  /* 0x000000c1dbdb7223 */ /* 0x180fe200000100d0 */
[----:B------:R-:W-:Y:S01]  /*1ed0*/  MOV R232, R174 ;  /* 0x000000ae00e87202 */ /* 0x000fe20000000f00 */
[----:B------:R-:W-:-:S02]  /*1ee0*/  FFMA.FTZ R218, R218, R193, R208 ;  /* 0x000000c1dada7223 */ /* 0x000fc400000100d0 */
[----:B------:R-:W-:Y:S02]  /*1ef0*/  FADD.FTZ R219, R222, -R219 ;  /* 0x800000dbdedb7221 */ /* 0x000fe40000010000 */
[----:B------:R-:W-:Y:S01]  /*1f00*/  @P6 FMUL.FTZ R227, R231, R230 ;  /* 0x000000e6e7e36220 */ /* 0x000fe20000410000 */
[----:B------:R-:W-:Y:S01]  /*1f10*/  LOP3.LUT P6, RZ, R232, 0xff, RZ, 0xc0, !PT ;  /* 0x000000ffe8ff7812 */ /* 0x000fe200078cc0ff */
[-CC-:B------:R-:W-:Y:S01]  /*1f20*/  FFMA.FTZ R220, R220, R193.reuse, R208.reuse ;  /* 0x000000c1dcdc7223 */ /* 0x180fe200000100d0 */
[----:B0-----:R-:W-:Y:S01]  /*1f30*/  @P0 MOV R136, 0x20 ;  /* 0x0000002000880802 */ /* 0x001fe20000000f00 */
[----:B------:R-:W-:Y:S01]  /*1f40*/  FFMA.FTZ R221, R221, R193, R208 ;  /* 0x000000c1dddd7223 */ /* 0x000fe200000100d0 */
[--C-:B-1----:R-:W-:Y:S01]  /*1f50*/  @P5 HADD2.F32 R116, -RZ, R119.reuse.H0_H0 ;  /* 0x20000077ff745230 */ /* 0x102fe20000004100 */
[----:B------:R-:W-:Y:S01]  /*1f60*/  FMUL.FTZ R117, R206, R219 ;  /* 0x000000dbce757220 */ /* 0x000fe20000410000 */
[----:B------:R-:W-:Y:S01]  /*1f70*/  @P3 HADD2.F32 R121, -RZ, R118.H1_H1 ;  /* 0x30000076ff793230 */ /* 0x000fe20000004100 */
[----:B------:R-:W-:Y:S01]  /*1f80*/  FADD.FTZ R223, R223, -R218 ;  /* 0x800000dadfdf7221 */ /* 0x000fe20000010000 */
[----:B------:R-:W-:Y:S01]  /*1f90*/  @P4 HADD2.F32 R119, -RZ, R119.H1_H1 ;  /* 0x30000077ff774230 */ /* 0x000fe20000004100 */
[----:B------:R-:W-:Y:S01]  /*1fa0*/  @P1 FADD.FTZ R117, R92, R117 ;  /* 0x000000755c751221 */ /* 0x000fe20000010000 */
[----:B------:R-:W-:Y:S01]  /*1fb0*/  CS2R R218, SRZ ;  /* 0x0000000000da7805 */ /* 0x000fe2000001ff00 */
[----:B------:R-:W-:-:S02]  /*1fc0*/  FADD.FTZ R225, R225, -R220 ;  /* 0x800000dce1e17221 */ /* 0x000fc40000010000 */
[----:B------:R-:W-:Y:S02]  /*1fd0*/  FMUL.FTZ R118, R117, R192 ;  /* 0x000000c075767220 */ /* 0x000fe40000410000 */
[----:B------:R-:W-:Y:S02]  /*1fe0*/  FADD.FTZ R123, R224, -R221 ;  /* 0x800000dde07b7221 */ /* 0x000fe40000010000 */
[----:B------:R-:W-:Y:S01]  /*1ff0*/  CS2R R220, SRZ ;  /* 0x0000000000dc7805 */ /* 0x000fe2000001ff00 */
[----:B------:R-:W-:Y:S02]  /*2000*/  FMUL.FTZ R125, R118, c[0x0][0x1e8] ;  /* 0x00007a00767d7a20 */ /* 0x000fe40000410000 */
[----:B------:R-:W-:Y:S01]  /*2010*/  @P3 FMUL.FTZ R220, R226, R121 ;  /* 0x00000079e2dc3220 */ /* 0x000fe20000410000 */
[----:B------:R-:W-:Y:S01]  /*2020*/  LOP3.LUT P3, RZ, R174, 0xff0000, RZ, 0xc0, !PT ;  /* 0x00ff0000aeff7812 */ /* 0x000fe2000786c0ff */
[----:B------:R-:W-:Y:S01]  /*2030*/  @P4 FMUL.FTZ R218, R228, R119 ;  /* 0x00000077e4da4220 */ /* 0x000fe20000410000 */
[----:B------:R-:W-:Y:S01]  /*2040*/  LOP3.LUT P4, RZ, R174, 0xff000000, RZ, 0xc0, !PT ;  /* 0xff000000aeff7812 */ /* 0x000fe2000788c0ff */
[----:B------:R-:W-:-:S02]  /*2050*/  FMUL.FTZ R119, R206, R225 ;  /* 0x000000e1ce777220 */ /* 0x000fc40000410000 */
[----:B------:R-:W-:Y:S02]  /*2060*/  FMUL.FTZ R118, R206, R223 ;  /* 0x000000dfce767220 */ /* 0x000fe40000410000 */
[----:B------:R-:W-:Y:S01]  /*2070*/  @P5 FMUL.FTZ R221, R229, R116 ;  /* 0x00000074e5dd5220 */ /* 0x000fe20000410000 */
[----:B------:R-:W-:Y:S01]  /*2080*/  LOP3.LUT P5, RZ, R174, 0xff00, RZ, 0xc0, !PT ;  /* 0x0000ff00aeff7812 */ /* 0x000fe200078ac0ff */
[----:B------:R-:W-:Y:S01]  /*2090*/  @P1 FADD.FTZ R119, R94, R119 ;  /* 0x000000775e771221 */ /* 0x000fe20000010000 */
[----:B------:R-:W-:Y:S01]  /*20a0*/  HFMA2.MMA R174, -RZ, RZ, 0, 0 ;  /* 0x00000000ffae7435 */ /* 0x000fe200000001ff */
[----:B------:R-:W-:Y:S01]  /*20b0*/  @P1 FADD.FTZ R118, R93, R118 ;  /* 0x000000765d761221 */ /* 0x000fe20000010000 */
[----:B------:R-:W-:Y:S01]  /*20c0*/  CS2R R222, SRZ ;  /* 0x0000000000de7805 */ /* 0x000fe2000001ff00 */
[-C--:B------:R-:W-:Y:S02]  /*20d0*/  FMUL.FTZ R121, R119, R192.reuse ;  /* 0x000000c077797220 */ /* 0x080fe40000410000 */
[----:B------:R-:W-:-:S02]  /*20e0*/  FMUL.FTZ R116, R118, R192 ;  /* 0x000000c076747220 */ /* 0x000fc40000410000 */
[----:B------:R-:W-:Y:S02]  /*20f0*/  FMUL.FTZ R124, R121, c[0x0][0x1e8] ;  /* 0x00007a00797c7a20 */ /* 0x000fe40000410000 */
        /* <DEDUP_REMOVED lines=13> */
[----:B------:R-:W-:Y:S02]  /*21d0*/  @P1 FADD.FTZ R128, R99, R128 ;  /* 0x0000008063801221 */ /* 0x000fe40000010000 */
[----:B------:R-:W-:-:S04]  /*21e0*/  @P0 IMAD.WIDE.U32 R136, R207, R136, c[0x0][0x258] ;  /* 0x00009600cf880625 */ /* 0x000fc800078e0088 */
[----:B------:R-:W-:-:S04]  /*21f0*/  FMUL.FTZ R210, R128, R192 ;  /* 0x000000c080d27220 */ /* 0x000fc80000410000 */
[----:B------:R-:W-:-:S04]  /*2200*/  FMUL.FTZ R210, R210, c[0x0][0x1e8] ;  /* 0x00007a00d2d27a20 */ /* 0x000fc80000410000 */
[----:B------:R-:W-:Y:S01]  /*2210*/  FMUL.FTZ R129, R47, R210 ;  /* 0x000000d22f817220 */ /* 0x000fe20000410000 */
[--C-:B--2---:R-:W-:Y:S02]  /*2220*/  @P6 HADD2.F32 R120, -RZ, R132.reuse.H0_H0 ;  /* 0x20000084ff786230 */ /* 0x104fe40000004100 */
[--C-:B------:R-:W-:Y:S02]  /*2230*/  @P3 HADD2.F32 R121, -RZ, R133.reuse.H0_H0 ;  /* 0x20000085ff793230 */ /* 0x100fe40000004100 */
[----:B------:R-:W-:Y:S01]  /*2240*/  @P4 HADD2.F32 R133, -RZ, R133.H1_H1 ;  /* 0x30000085ff854230 */ /* 0x000fe20000004100 */
[----:B------:R-:W-:Y:S01]  /*2250*/  @P6 FMUL.FTZ R219, R125, R120 ;  /* 0x000000787ddb6220 */ /* 0x000fe20000410000 */
[----:B------:R-:W-:Y:S01]  /*2260*/  @P5 HADD2.F32 R132, -RZ, R132.H1_H1 ;  /* 0x30000084ff845230 */ /* 0x000fe20000004100 */
[----:B------:R-:W-:Y:S02]  /*2270*/  FMUL.FTZ R120, R206, R123 ;  /* 0x0000007bce787220 */ /* 0x000fe40000410000 */
[----:B------:R-:W-:-:S02]  /*2280*/  FMUL.FTZ R123, R116, c[0x0][0x1e8] ;  /* 0x00007a00747b7a20 */ /* 0x000fc40000410000 */
[----:B------:R-:W-:Y:S02]  /*2290*/  @P1 FADD.FTZ R120, R95, R120 ;  /* 0x000000785f781221 */ /* 0x000fe40000010000 */
[----:B------:R-:W-:Y:S02]  /*22a0*/  FMUL.FTZ R116, R48, R125 ;  /* 0x0000007d30747220 */ /* 0x000fe40000410000 */
[----:B------:R-:W-:Y:S02]  /*22b0*/  FMUL.FTZ R122, R120, R192 ;  /* 0x000000c0787a7220 */ /* 0x000fe40000410000 */
[----:B------:R-:W-:Y:S02]  /*22c0*/  @P3 FMUL.FTZ R223, R124, R121 ;  /* 0x000000797cdf3220 */ /* 0x000fe40000410000 */
[----:B------:R-:W-:Y:S02]  /*22d0*/  FMUL.FTZ R126, R122, c[0x0][0x1e8] ;  /* 0x00007a007a7e7a20 */ /* 0x000fe40000410000 */
[----:B------:R-:W-:Y:S01]  /*22e0*/  FMUL.FTZ R122, R50, R124 ;  /* 0x0000007c327a7220 */ /* 0x000fe20000410000 */
[----:B------:R-:W-:Y:S01]  /*22f0*/  FSEL R124, R116, RZ, P6 ;  /* 0x000000ff747c7208 */ /* 0x000fe20003000000 */
[----:B------:R-:W-:Y:S01]  /*2300*/  FMUL.FTZ R121, R49, R123 ;  /* 0x0000007b31797220 */ /* 0x000fe20000410000 */
[----:B------:R-:W-:Y:S01]  /*2310*/  LOP3.LUT P6, RZ, R175, 0xff, RZ, 0xc0, !PT ;  /* 0x000000ffafff7812 */ /* 0x000fe200078cc0ff */
[----:B------:R-:W-:Y:S01]  /*2320*/  @P4 FMUL.FTZ R222, R126, R133 ;  /* 0x000000857ede4220 */ /* 0x000fe20000410000 */
[----:B------:R-:W-:Y:S01]  /*2330*/  FSEL R125, R122, RZ, P3 ;  /* 0x000000ff7a7d7208 */ /* 0x000fe20001800000 */
[----:B------:R-:W-:Y:S01]  /*2340*/  FMUL.FTZ R116, R51, R126 ;  /* 0x0000007e33747220 */ /* 0x000fe20000410000 */
[----:B------:R-:W-:Y:S01]  /*2350*/  FSEL R121, R121, RZ, P5 ;  /* 0x000000ff79797208 */ /* 0x000fe20002800000 */
[----:B------:R-:W-:-:S02]  /*2360*/  FMUL.FTZ R126, R206, R213 ;  /* 0x000000d5ce7e7220 */ /* 0x000fc40000410000 */
[----:B------:R-:W-:Y:S01]  /*2370*/  @P5 FMUL.FTZ R174, R123, R132 ;  /* 0x000000847bae5220 */ /* 0x000fe20000410000 */
[----:B------:R-:W-:Y:S01]  /*2380*/  LEA R132, P3, R207, c[0x0][0x248], 0x4 ;  /* 0x00009200cf847a11 */ /* 0x000fe200078620ff */
[----:B------:R-:W-:Y:S01]  /*2390*/  @P1 FADD.FTZ R126, R97, R126 ;  /* 0x0000007e617e1221 */ /* 0x000fe20000010000 */
[----:B------:R-:W-:Y:S02]  /*23a0*/  FSEL R116, R116, RZ, P4 ;  /* 0x000000ff74747208 */ /* 0x000fe40002000000 */
[----:B------:R-:W-:Y:S01]  /*23b0*/  LEA.HI.X R133, R207, c[0x0][0x24c], RZ, 0x4, P3 ;  /* 0x00009300cf857a11 */ /* 0x000fe200018f24ff */
[-C--:B------:R-:W-:Y:S01]  /*23c0*/  FMUL.FTZ R212, R126, R192.reuse ;  /* 0x000000c07ed47220 */ /* 0x080fe20000410000 */
[C---:B------:R-:W-:Y:S02]  /*23d0*/  LOP3.LUT P5, RZ, R175.reuse, 0xff00, RZ, 0xc0, !PT ;  /* 0x0000ff00afff7812 */ /* 0x040fe400078ac0ff */
[C---:B------:R-:W-:Y:S01]  /*23e0*/  LOP3.LUT P4, RZ, R175.reuse, 0xff0000, RZ, 0xc0, !PT ;  /* 0x00ff0000afff7812 */ /* 0x040fe2000788c0ff */
[----:B------:R-:W-:Y:S01]  /*23f0*/  FMUL.FTZ R212, R212, c[0x0][0x1e8] ;  /* 0x00007a00d4d47a20 */ /* 0x000fe20000410000 */
[----:B------:R-:W-:Y:S01]  /*2400*/  LOP3.LUT P3, RZ, R175, 0xff000000, RZ, 0xc0, !PT ;  /* 0xff000000afff7812 */ /* 0x000fe2000786c0ff */
[----:B------:R-:W-:Y:S01]  /*2410*/  FMUL.FTZ R175, R215, R192 ;  /* 0x000000c0d7af7220 */ /* 0x000fe20000410000 */
[----:B------:R-:W-:Y:S01]  /*2420*/  F2FP.PACK_AB R124, R121, R124 ;  /* 0x0000007c797c723e */ /* 0x000fe200000000ff */
[----:B------:R-:W-:Y:S01]  /*2430*/  FMUL.FTZ R121, R211, R192 ;  /* 0x000000c0d3797220 */ /* 0x000fe20000410000 */
[----:B------:R-:W-:Y:S01]  /*2440*/  F2FP.PACK_AB R125, R116, R125 ;  /* 0x0000007d747d723e */ /* 0x000fe200000000ff */
[----:B------:R-:W-:Y:S01]  /*2450*/  FMUL.FTZ R175, R175, c[0x0][0x1e8] ;  /* 0x00007a00afaf7a20 */ /* 0x000fe20000410000 */
[----:B------:R-:W-:Y:S01]  /*2460*/  SEL R116, R117, R108, P2 ;  /* 0x0000006c75747207 */ /* 0x000fe20001000000 */
[----:B------:R-:W-:Y:S01]  /*2470*/  FMUL.FTZ R213, R121, c[0x0][0x1e8] ;  /* 0x00007a0079d57a20 */ /* 0x000fe20000410000 */
[----:B------:R-:W-:Y:S01]  /*2480*/  SEL R121, R126, R113, P2 ;  /* 0x000000717e797207 */ /* 0x000fe20001000000 */
[----:B------:R-:W-:Y:S01]  /*2490*/  FMUL.FTZ R123, R45, R212 ;  /* 0x000000d42d7b7220 */ /* 0x000fe20000410000 */
[----:B------:R-:W-:Y:S01]  /*24a0*/  SEL R117, R118, R109, P2 ;  /* 0x0000006d76757207 */ /* 0x000fe20001000000 */
[----:B------:R-:W-:Y:S01]  /*24b0*/  FMUL.FTZ R122, R44, R213 ;  /* 0x000000d52c7a7220 */ /* 0x000fe20000410000 */
[----:B------:R-:W-:Y:S01]  /*24c0*/  FSEL R130, R129, RZ, P3 ;  /* 0x000000ff81827208 */ /* 0x000fe20001800000 */
[----:B------:R-:W-:Y:S01]  /*24d0*/  FMUL.FTZ R127, R46, R175 ;  /* 0x000000af2e7f7220 */ /* 0x000fe20000410000 */
[----:B------:R-:W-:-:S02]  /*24e0*/  FSEL R126, R123, RZ, P5 ;  /* 0x000000ff7b7e7208 */ /* 0x000fc40002800000 */
[----:B------:R-:W-:Y:S02]  /*24f0*/  FSEL R131, R122, RZ, P6 ;  /* 0x000000ff7a837208 */ /* 0x000fe40003000000 */
[----:B------:R-:W-:Y:S02]  /*2500*/  FSEL R127, R127, RZ, P4 ;  /* 0x000000ff7f7f7208 */ /* 0x000fe40002000000 */
[----:B------:R-:W-:Y:S02]  /*2510*/  SEL R118, R119, R110, P2 ;  /* 0x0000006e77767207 */ /* 0x000fe40001000000 */
[----:B------:R-:W-:Y:S02]  /*2520*/  SEL R119, R120, R111, P2 ;  /* 0x0000006f78777207 */ /* 0x000fe40001000000 */
[----:B------:R-:W-:Y:S02]  /*2530*/  SEL R120, R211, R112, P2 ;  /* 0x00000070d3787207 */ /* 0x000fe40001000000 */
[----:B------:R-:W-:Y:S01]  /*2540*/  SEL R122, R215, R114, P2 ;  /* 0x00000072d77a7207 */ /* 0x000fe20001000000 */
[----:B------:R0:W-:Y:S01]  /*2550*/  @P0 STG.E.128 [R136.64], R116 ;  /* 0x0000007488000986 */ /* 0x0001e2000c101d04 */
[----:B------:R-:W-:Y:S01]  /*2560*/  SEL R123, R128, R115, P2 ;  /* 0x00000073807b7207 */ /* 0x000fe20001000000 */
[----:B------:R-:W-:Y:S01]  /*2570*/  IMAD.WIDE.U32 R128, R205, R209, c[0x0][0x170] ;  /* 0x00005c00cd807625 */ /* 0x000fe200078e00d1 */
[----:B------:R-:W-:-:S02]  /*2580*/  F2FP.PACK_AB R126, R126, R131 ;  /* 0x000000837e7e723e */ /* 0x000fc400000000ff */
[----:B------:R-:W-:Y:S01]  /*2590*/  F2FP.PACK_AB R127, R130, R127 ;  /* 0x0000007f827f723e */ /* 0x000fe200000000ff */
[----:B------:R1:W-:Y:S04]  /*25a0*/  @P0 STG.E.128 [R136.64+0x10], R120 ;  /* 0x0000107888000986 */ /* 0x0003e8000c101d04 */
[----:B------:R2:W-:Y:S04]  /*25b0*/  STG.E.128 [R132.64], R124 ;  /* 0x0000007c84007986 */ /* 0x0005e8000c101d04 */
[----:B------:R-:W3:Y:S01]  /*25c0*/  LDG.E.128 R128, [R128.64] ;  /* 0x0000000480807981 */ /* 0x000ee2000c1e1d00 */
[-CC-:B------:R-:W-:Y:S01]  /*25d0*/  FFMA.FTZ R139, R139, R193.reuse, R208.reuse ;  /* 0x000000c18b8b7223 */ /* 0x180fe200000100d0 */
[----:B------:R-:W-:Y:S01]  /*25e0*/  HFMA2.MMA R207, -RZ, RZ, 0, 0 ;  /* 0x00000000ffcf7435 */ /* 0x000fe200000001ff */
[--C-:B------:R-:W-:Y:S01]  /*25f0*/  @P6 HADD2.F32 R209, -RZ, R134.reuse.H0_H0 ;  /* 0x20000086ffd16230 */ /* 0x100fe20000004100 */
[-CC-:B------:R-:W-:Y:S01]  /*2600*/  FFMA.FTZ R146, R146, R193.reuse, R208.reuse ;  /* 0x000000c192927223 */ /* 0x180fe200000100d0 */
[----:B------:R-:W-:Y:S01]  /*2610*/  MOV R211, R166 ;  /* 0x000000a600d37202 */ /* 0x000fe20000000f00 */
[----:B------:R-:W-:Y:S01]  /*2620*/  FADD.FTZ R139, R138, -R139 ;  /* 0x8000008b8a8b7221 */ /* 0x000fe20000010000 */
[--C-:B0-----:R-:W-:Y:S01]  /*2630*/  @P4 HADD2.F32 R116, -RZ, R135.reuse.H0_H0 ;  /* 0x20000087ff744230 */ /* 0x101fe20000004100 */
[-CC-:B------:R-:W-:Y:S01]  /*2640*/  FFMA.FTZ R141, R141, R193.reuse, R208.reuse ;  /* 0x000000c18d8d7223 */ /* 0x180fe200000100d0 */
[----:B------:R-:W-:Y:S01]  /*2650*/  @P5 HADD2.F32 R117, -RZ, R134.H1_H1 ;  /* 0x30000086ff755230 */ /* 0x000fe20000004100 */
[-CC-:B------:R-:W-:Y:S01]  /*2660*/  FFMA.FTZ R143, R143, R193.reuse, R208.reuse ;  /* 0x000000c18f8f7223 */ /* 0x180fe200000100d0 */
[----:B------:R-:W-:Y:S01]  /*2670*/  CS2R R118, SRZ ;  /* 0x0000000000767805 */ /* 0x000fe2000001ff00 */
[-CC-:B------:R-:W-:Y:S01]  /*2680*/  FFMA.FTZ R145, R145, R193.reuse, R208.reuse ;  /* 0x000000c191917223 */ /* 0x180fe200000100d0 */
[----:B------:R-:W-:Y:S01]  /*2690*/  @P3 HADD2.F32 R135, -RZ, R135.H1_H1 ;  /* 0x30000087ff873230 */ /* 0x000fe20000004100 */
[-CC-:B------:R-:W-:Y:S01]  /*26a0*/  FFMA.FTZ R149, R149, R193.reuse, R208.reuse ;  /* 0x000000c195957223 */ /* 0x180fe200000100d0 */
[----:B------:R-:W-:Y:S01]  /*26b0*/  @P0 IADD3 R204, R204, 0x40, RZ ;  /* 0x00000040cccc0810 */ /* 0x000fe20007ffe0ff */
[--C-:B------:R-:W-:Y:S01]  /*26c0*/  FFMA.FTZ R150, R150, R193, R208.reuse ;  /* 0x000000c196967223 */ /* 0x100fe200000100d0 */
[----:B-1----:R-:W-:Y:S01]  /*26d0*/  @P0 MOV R121, 0x20 ;  /* 0x0000002000790802 */ /* 0x002fe20000000f00 */
[----:B------:R-:W-:Y:S01]  /*26e0*/  FMUL.FTZ R139, R206, R139 ;  /* 0x0000008bce8b7220 */ /* 0x000fe20000410000 */
[----:B------:R-:W-:Y:S01]  /*26f0*/  CS2R R122, SRZ ;  /* 0x00000000007a7805 */ /* 0x000fe2000001ff00 */
[----:B------:R-:W-:Y:S01]  /*2700*/  FFMA.FTZ R187, R187, R193, R208 ;  /* 0x000000c1bbbb7223 */ /* 0x000fe200000100d0 */
[----:B------:R-:W-:Y:S01]  /*2710*/  MOV R134, c[0x0][0x160] ;  /* 0x0000580000867a02 */ /* 0x000fe20000000f00 */
[----:B------:R-:W-:-:S02]  /*2720*/  FADD.FTZ R147, R147, -R146 ;  /* 0x8000009293937221 */ /* 0x000fc40000010000 */
[----:B------:R-:W-:Y:S01]  /*2730*/  @P6 FMUL.FTZ R207, R213, R209 ;  /* 0x000000d1d5cf6220 */ /* 0x000fe20000410000 */
[----:B------:R-:W-:Y:S01]  /*2740*/  LOP3.LUT P6, RZ, R211, 0xff, RZ, 0xc0, !PT ;  /* 0x000000ffd3ff7812 */ /* 0x000fe200078cc0ff */
[----:B------:R-:W-:Y:S01]  /*2750*/  FADD.FTZ R141, R140, -R141 ;  /* 0x8000008d8c8d7221 */ /* 0x000fe20000010000 */
[----:B------:R-:W-:Y:S01]  /*2760*/  LEA R201, R134, R201, 0x2 ;  /* 0x000000c986c97211 */ /* 0x000fe200078e10ff */
[----:B------:R-:W-:Y:S02]  /*2770*/  FADD.FTZ R143, R142, -R143 ;  /* 0x8000008f8e8f7221 */ /* 0x000fe40000010000 */
[----:B------:R-:W-:Y:S02]  /*2780*/  FADD.FTZ R145, R144, -R145 ;  /* 0x8000009190917221 */ /* 0x000fe40000010000 */
[----:B------:R-:W-:Y:S02]  /*2790*/  FADD.FTZ R149, R148, -R149 ;  /* 0x8000009594957221 */ /* 0x000fe40000010000 */
[----:B------:R-:W-:-:S02]  /*27a0*/  FADD.FTZ R151, R151, -R150 ;  /* 0x8000009697977221 */ /* 0x000fc40000010000 */
[----:B------:R-:W-:Y:S02]  /*27b0*/  @P1 FADD.FTZ R139, R100, R139 ;  /* 0x0000008b648b1221 */ /* 0x000fe40000010000 */
[----:B------:R-:W-:Y:S02]  /*27c0*/  FADD.FTZ R187, R186, -R187 ;  /* 0x800000bbbabb7221 */ /* 0x000fe40000010000 */
[C---:B------:R-:W-:Y:S01]  /*27d0*/  FMUL.FTZ R147, R206.reuse, R147 ;  /* 0x00000093ce937220 */ /* 0x040fe20000410000 */
[----:B------:R-:W-:Y:S01]  /*27e0*/  SEL R108, R139, R108, P2 ;  /* 0x0000006c8b6c7207 */ /* 0x000fe20001000000 */
[C---:B--2---:R-:W-:Y:S02]  /*27f0*/  FMUL.FTZ R126, R206.reuse, R141 ;  /* 0x0000008dce7e7220 */ /* 0x044fe40000410000 */
        /* <DEDUP_REMOVED lines=19> */
[----:B------:R-:W-:Y:S01]  /*2930*/  FMUL.FTZ R139, R139, c[0x0][0x1e8] ;  /* 0x00007a008b8b7a20 */ /* 0x000fe20000410000 */
[----:B------:R-:W-:Y:S01]  /*2940*/  LOP3.LUT P1, RZ, R167, 0xff, RZ, 0xc0, !PT ;  /* 0x000000ffa7ff7812 */ /* 0x000fe2000782c0ff */
[-C--:B------:R-:W-:Y:S01]  /*2950*/  FMUL.FTZ R147, R147, R192.reuse ;  /* 0x000000c093937220 */ /* 0x080fe20000410000 */
[----:B------:R-:W-:Y:S01]  /*2960*/  SEL R115, R206, R115, P2 ;  /* 0x00000073ce737207 */ /* 0x000fe20001000000 */
[-C--:B------:R-:W-:Y:S01]  /*2970*/  FMUL.FTZ R126, R126, R192.reuse ;  /* 0x000000c07e7e7220 */ /* 0x080fe20000410000 */
[----:B------:R-:W-:Y:S01]  /*2980*/  LOP3.LUT P2, RZ, R166, 0xff000000, RZ, 0xc0, !PT ;  /* 0xff000000a6ff7812 */ /* 0x000fe2000784c0ff */
[----:B------:R-:W-:-:S02]  /*2990*/  FMUL.FTZ R143, R143, R192 ;  /* 0x000000c08f8f7220 */ /* 0x000fc40000410000 */
[-C--:B------:R-:W-:Y:S02]  /*29a0*/  FMUL.FTZ R132, R132, R192.reuse ;  /* 0x000000c084847220 */ /* 0x080fe40000410000 */
[-C--:B------:R-:W-:Y:S02]  /*29b0*/  FMUL.FTZ R136, R136, R192.reuse ;  /* 0x000000c088887220 */ /* 0x080fe40000410000 */
[-C--:B------:R-:W-:Y:S02]  /*29c0*/  FMUL.FTZ R151, R151, R192.reuse ;  /* 0x000000c097977220 */ /* 0x080fe40000410000 */
[----:B------:R-:W-:Y:S02]  /*29d0*/  FMUL.FTZ R192, R206, R192 ;  /* 0x000000c0cec07220 */ /* 0x000fe40000410000 */
[----:B------:R-:W-:Y:S02]  /*29e0*/  @P4 FMUL.FTZ R119, R175, R116 ;  /* 0x00000074af774220 */ /* 0x000fe40000410000 */
[----:B------:R-:W-:-:S02]  /*29f0*/  FMUL.FTZ R124, R40, R139 ;  /* 0x0000008b287c7220 */ /* 0x000fc40000410000 */
[----:B------:R-:W-:Y:S02]  /*2a00*/  FMUL.FTZ R147, R147, c[0x0][0x1e8] ;  /* 0x00007a0093937a20 */ /* 0x000fe40000410000 */
[----:B------:R-:W-:Y:S01]  /*2a10*/  @P5 FMUL.FTZ R118, R212, R117 ;  /* 0x00000075d4765220 */ /* 0x000fe20000410000 */
[----:B------:R-:W-:Y:S01]  /*2a20*/  FSEL R127, R124, RZ, P6 ;  /* 0x000000ff7c7f7208 */ /* 0x000fe20003000000 */
[----:B------:R-:W-:Y:S01]  /*2a30*/  FMUL.FTZ R151, R151, c[0x0][0x1e8] ;  /* 0x00007a0097977a20 */ /* 0x000fe20000410000 */
[----:B------:R-:W-:Y:S01]  /*2a40*/  LOP3.LUT P5, RZ, R167, 0xff0000, RZ, 0xc0, !PT ;  /* 0x00ff0000a7ff7812 */ /* 0x000fe200078ac0ff */
[----:B------:R-:W-:-:S04]  /*2a50*/  @P0 IMAD.WIDE.U32 R116, R204, R121, c[0x0][0x258] ;  /* 0x00009600cc740625 */ /* 0x000fc800078e0079 */
[----:B------:R-:W-:Y:S01]  /*2a60*/  @P3 FMUL.FTZ R122, R210, R135 ;  /* 0x00000087d27a3220 */ /* 0x000fe20000410000 */
[----:B------:R-:W-:Y:S01]  /*2a70*/  @P0 STG.E.128 [R116.64], R108 ;  /* 0x0000006c74000986 */ /* 0x000fe2000c101d04 */
[----:B------:R-:W-:Y:S01]  /*2a80*/  FMUL.FTZ R192, R192, c[0x0][0x1e8] ;  /* 0x00007a00c0c07a20 */ /* 0x000fe20000410000 */
[----:B------:R-:W-:Y:S01]  /*2a90*/  LOP3.LUT P3, RZ, R166, 0xff0000, RZ, 0xc0, !PT ;  /* 0x00ff0000a6ff7812 */ /* 0x000fe2000786c0ff */
[----:B------:R-:W-:Y:S01]  /*2aa0*/  FADD.FTZ R10, R119, R10 ;  /* 0x0000000a770a7221 */ /* 0x000fe20000010000 */
[----:B------:R0:W-:Y:S01]  /*2ab0*/  @P0 STG.E.128 [R116.64+0x10], R112 ;  /* 0x0000107074000986 */ /* 0x0001e2000c101d04 */
[----:B------:R-:W-:Y:S01]  /*2ac0*/  FMUL.FTZ R136, R136, c[0x0][0x1e8] ;  /* 0x00007a0088887a20 */ /* 0x000fe20000410000 */
[----:B------:R-:W-:Y:S01]  /*2ad0*/  LOP3.LUT P0, RZ, R166, 0xff00, RZ, 0xc0, !PT ;  /* 0x0000ff00a6ff7812 */ /* 0x000fe2000780c0ff */
[----:B------:R-:W-:Y:S02]  /*2ae0*/  FMUL.FTZ R126, R126, c[0x0][0x1e8] ;  /* 0x00007a007e7e7a20 */ /* 0x000fe40000410000 */
[----:B------:R-:W-:-:S02]  /*2af0*/  FMUL.FTZ R143, R143, c[0x0][0x1e8] ;  /* 0x00007a008f8f7a20 */ /* 0x000fc40000410000 */
[----:B------:R-:W-:Y:S02]  /*2b00*/  FMUL.FTZ R138, R132, c[0x0][0x1e8] ;  /* 0x00007a00848a7a20 */ /* 0x000fe40000410000 */
[----:B------:R-:W-:Y:S02]  /*2b10*/  FMUL.FTZ R119, R36, R147 ;  /* 0x0000009324777220 */ /* 0x000fe40000410000 */
[----:B------:R-:W-:Y:S02]  /*2b20*/  FMUL.FTZ R124, R38, R151 ;  /* 0x00000097267c7220 */ /* 0x000fe40000410000 */
[----:B------:R-:W-:Y:S01]  /*2b30*/  FADD.FTZ R11, R122, R11 ;  /* 0x0000000b7a0b7221 */ /* 0x000fe20000010000 */
[----:B------:R-:W-:Y:S01]  /*2b40*/  FSEL R132, R119, RZ, P1 ;  /* 0x000000ff77847208 */ /* 0x000fe20000800000 */
[----:B------:R-:W-:Y:S01]  /*2b50*/  FMUL.FTZ R125, R39, R192 ;  /* 0x000000c0277d7220 */ /* 0x000fe20000410000 */
[----:B------:R-:W-:Y:S01]  /*2b60*/  FSEL R119, R124, RZ, P5 ;  /* 0x000000ff7c777208 */ /* 0x000fe20002800000 */
[----:B------:R-:W-:-:S02]  /*2b70*/  FADD.FTZ R13, R118, R13 ;  /* 0x0000000d760d7221 */ /* 0x000fc40000010000 */
[----:B------:R-:W-:Y:S02]  /*2b80*/  FMUL.FTZ R122, R37, R136 ;  /* 0x00000088257a7220 */ /* 0x000fe40000410000 */
[----:B0-----:R-:W-:Y:S02]  /*2b90*/  FMUL.FTZ R116, R41, R126 ;  /* 0x0000007e29747220 */ /* 0x001fe40000410000 */
[----:B------:R-:W-:Y:S02]  /*2ba0*/  FMUL.FTZ R117, R42, R143 ;  /* 0x0000008f2a757220 */ /* 0x000fe40000410000 */
[----:B------:R-:W-:Y:S01]  /*2bb0*/  FMUL.FTZ R118, R43, R138 ;  /* 0x0000008a2b767220 */ /* 0x000fe20000410000 */
[----:B------:R-:W-:Y:S01]  /*2bc0*/  FSEL R116, R116, RZ, P0 ;  /* 0x000000ff74747208 */ /* 0x000fe20000000000 */
[----:B------:R-:W-:Y:S01]  /*2bd0*/  FADD.FTZ R24, R191, R24 ;  /* 0x00000018bf187221 */ /* 0x000fe20000010000 */
[----:B------:R-:W-:Y:S01]  /*2be0*/  FSEL R117, R117, RZ, P3 ;  /* 0x000000ff75757208 */ /* 0x000fe20001800000 */
[----:B------:R-:W-:Y:S01]  /*2bf0*/  FADD.FTZ R25, R190, R25 ;  /* 0x00000019be197221 */ /* 0x000fe20000010000 */
[----:B------:R-:W-:Y:S01]  /*2c00*/  F2FP.PACK_AB R116, R116, R127 ;  /* 0x0000007f7474723e */ /* 0x000fe200000000ff */
        /* <DEDUP_REMOVED lines=11> */
[--C-:B---3--:R-:W-:Y:S02]  /*2cc0*/  @P6 HADD2.F32 R120, -RZ, R128.reuse.H0_H0 ;  /* 0x20000080ff786230 */ /* 0x108fe40000004100 */
[----:B------:R-:W-:Y:S02]  /*2cd0*/  @P0 HADD2.F32 R128, -RZ, R128.H1_H1 ;  /* 0x30000080ff800230 */ /* 0x000fe40000004100 */
[----:B------:R-:W-:Y:S01]  /*2ce0*/  @P5 HADD2.F32 R133, -RZ, R131.H0_H0 ;  /* 0x20000083ff855230 */ /* 0x000fe20000004100 */
[----:B------:R-:W-:Y:S01]  /*2cf0*/  @P6 FMUL.FTZ R123, R139, R120 ;  /* 0x000000788b7b6220 */ /* 0x000fe20000410000 */
[----:B------:R-:W-:-:S02]  /*2d00*/  LEA R120, P4, R205, c[0x0][0x248], 0x4 ;  /* 0x00009200cd787a11 */ /* 0x000fc400078820ff */
[----:B------:R-:W-:Y:S01]  /*2d10*/  LOP3.LUT P6, RZ, R167, 0xff000000, RZ, 0xc0, !PT ;  /* 0xff000000a7ff7812 */ /* 0x000fe200078cc0ff */
[----:B------:R-:W-:Y:S01]  /*2d20*/  FADD.FTZ R8, R123, R8 ;  /* 0x000000087b087221 */ /* 0x000fe20000010000 */
[----:B------:R-:W-:Y:S02]  /*2d30*/  LEA.HI.X R121, R205, c[0x0][0x24c], RZ, 0x4, P4 ;  /* 0x00009300cd797a11 */ /* 0x000fe400020f24ff */
[----:B------:R-:W-:Y:S02]  /*2d40*/  LOP3.LUT P4, RZ, R167, 0xff00, RZ, 0xc0, !PT ;  /* 0x0000ff00a7ff7812 */ /* 0x000fe4000788c0ff */
[----:B------:R-:W-:Y:S02]  /*2d50*/  FSEL R124, R125, RZ, P6 ;  /* 0x000000ff7d7c7208 */ /* 0x000fe40003000000 */
[----:B------:R-:W-:Y:S02]  /*2d60*/  FSEL R125, R122, RZ, P4 ;  /* 0x000000ff7a7d7208 */ /* 0x000fe40002000000 */
[----:B------:R-:W-:-:S02]  /*2d70*/  FSEL R122, R118, RZ, P2 ;  /* 0x000000ff767a7208 */ /* 0x000fc40001000000 */
[----:B------:R-:W-:Y:S01]  /*2d80*/  F2FP.PACK_AB R119, R124, R119 ;  /* 0x000000777c77723e */ /* 0x000fe200000000ff */
[--C-:B------:R-:W-:Y:S01]  /*2d90*/  @P3 HADD2.F32 R124, -RZ, R129.reuse.H0_H0 ;  /* 0x20000081ff7c3230 */ /* 0x100fe20000004100 */
[----:B------:R-:W-:Y:S01]  /*2da0*/  F2FP.PACK_AB R118, R125, R132 ;  /* 0x000000847d76723e */ /* 0x000fe200000000ff */
[--C-:B------:R-:W-:Y:S01]  /*2db0*/  @P1 HADD2.F32 R132, -RZ, R130.reuse.H0_H0 ;  /* 0x20000082ff841230 */ /* 0x100fe20000004100 */
[----:B------:R-:W-:Y:S01]  /*2dc0*/  F2FP.PACK_AB R117, R122, R117 ;  /* 0x000000757a75723e */ /* 0x000fe200000000ff */
[----:B------:R-:W-:Y:S01]  /*2dd0*/  HFMA2.MMA R122, -RZ, RZ, 0, 0 ;  /* 0x00000000ff7a7435 */ /* 0x000fe200000001ff */
[----:B------:R-:W-:Y:S01]  /*2de0*/  MOV R125, RZ ;  /* 0x000000ff007d7202 */ /* 0x000fe20000000f00 */
[----:B------:R-:W-:Y:S01]  /*2df0*/  @P3 FMUL.FTZ R125, R143, R124 ;  /* 0x0000007c8f7d3220 */ /* 0x000fe20000410000 */
[----:B------:R-:W-:Y:S01]  /*2e00*/  HFMA2.MMA R124, -RZ, RZ, 0, 0 ;  /* 0x00000000ff7c7435 */ /* 0x000fe200000001ff */
[----:B------:R0:W-:Y:S01]  /*2e10*/  STG.E.128 [R120.64], R116 ;  /* 0x0000007478007986 */ /* 0x0001e2000c101d04 */
[----:B------:R-:W-:Y:S01]  /*2e20*/  @P2 HADD2.F32 R129, -RZ, R129.H1_H1 ;  /* 0x30000081ff812230 */ /* 0x000fe20000004100 */
[----:B------:R-:W-:Y:S01]  /*2e30*/  @P0 FMUL.FTZ R122, R126, R128 ;  /* 0x000000807e7a0220 */ /* 0x000fe20000410000 */
[----:B------:R-:W-:Y:S01]  /*2e40*/  ISETP.GE.AND P0, PT, R201, c[0x0][0x164], PT ;  /* 0x00005900c9007a0c */ /* 0x000fe20003f06270 */
[----:B------:R-:W-:Y:S01]  /*2e50*/  HFMA2.MMA R128, -RZ, RZ, 0, 0 ;  /* 0x00000000ff807435 */ /* 0x000fe200000001ff */
[----:B------:R-:W-:Y:S01]  /*2e60*/  @P4 HADD2.F32 R130, -RZ, R130.H1_H1 ;  /* 0x30000082ff824230 */ /* 0x000fe20000004100 */
[----:B------:R-:W-:Y:S01]  /*2e70*/  CS2R R126, SRZ ;  /* 0x00000000007e7805 */ /* 0x000fe2000001ff00 */
[----:B------:R-:W-:Y:S01]  /*2e80*/  @P6 HADD2.F32 R134, -RZ, R131.H1_H1 ;  /* 0x30000083ff866230 */ /* 0x000fe20000004100 */
        /* <DEDUP_REMOVED lines=15> */
.L_x_7513:
[----:B------:R-:W-:Y:S05]  /*2f80*/  BSYNC B1 ;  /* 0x0000000000017941 */ /* 0x000fea0003800000 */
.L_x_7510:
        /* <DEDUP_REMOVED lines=52> */
.L_x_7509:
[----:B------:R-:W-:Y:S05]  /*32d0*/  BSYNC B0 ;  /* 0x0000000000007941 */ /* 0x000fea0003800000 */
.L_x_7507:
        /* <DEDUP_REMOVED lines=203> */
.L_x_7511:
[----:B------:R-:W-:Y:S01]  /*3f90*/  HFMA2.MMA R226, -RZ, RZ, 0, 5.9604644775390625e-08 ;  /* 0x00000001ffe27435 */ /* 0x000fe200000001ff */
[----:B------:R-:W-:-:S02]  /*3fa0*/  MOV R119, R135 ;  /* 0x0000008700777202 */ /* 0x000fc40000000f00 */
[----:B------:R-:W-:Y:S02]  /*3fb0*/  MOV R190, 0x1f ;  /* 0x0000001f00be7802 */ /* 0x000fe40000000f00 */
[----:B------:R-:W-:Y:S02]  /*3fc0*/  MOV R191, 0xffffffff ;  /* 0xffffffff00bf7802 */ /* 0x000fe40000000f00 */
[----:B------:R-:W-:Y:S02]  /*3fd0*/  MOV R116, 0x3ff0 ;  /* 0x00003ff000747802 */ /* 0x000fe40000000f00 */
[----:B-----5:R-:W-:Y:S05]  /*3fe0*/  CALL.REL.NOINC `($__internal_155_$__cuda_sm70_shflsync_bfly_p) ;  /* 0x0000045000007944 */ /* 0x020fea0003c00000 */
[----:B-1----:R-:W-:Y:S01]  /*3ff0*/  MOV R118, R226 ;  /* 0x000000e200767202 */ /* 0x002fe20000000f00 */
[----:B0-----:R-:W-:Y:S05]  /*4000*/  BRA `(.L_x_7515) ;  /* 0xffffd62000007947 */ /* 0x001fea000383ffff */
.L_x_7512:
[----:B------:R-:W-:Y:S01]  /*4010*/  HFMA2.MMA R226, -RZ, RZ, 0, 5.9604644775390625e-08 ;  /* 0x00000001ffe27435 */ /* 0x000fe200000001ff */
[----:B------:R-:W-:Y:S02]  /*4020*/  MOV R119, R137 ;  /* 0x0000008900777202 */ /* 0x000fe40000000f00 */
[----:B------:R-:W-:Y:S02]  /*4030*/  MOV R190, 0x1f ;  /* 0x0000001f00be7802 */ /* 0x000fe40000000f00 */
[----:B------:R-:W-:-:S02]  /*4040*/  MOV R191, 0xffffffff ;  /* 0xffffffff00bf7802 */ /* 0x000fc40000000f00 */
[----:B------:R-:W-:Y:S02]  /*4050*/  MOV R116, 0x4070 ;  /* 0x0000407000747802 */ /* 0x000fe40000000f00 */
[----:B01---5:R-:W-:Y:S05]  /*4060*/  CALL.REL.NOINC `($__internal_155_$__cuda_sm70_shflsync_bfly_p) ;  /* 0x000003d000007944 */ /* 0x023fea0003c00000 */
[----:B------:R-:W-:Y:S01]  /*4070*/  FADD.FTZ R135, R135, R118 ;  /* 0x0000007687877221 */ /* 0x000fe20000010000 */
[----:B0-----:R-:W-:Y:S01]  /*4080*/  MOV R190, 0x1f ;  /* 0x0000001f00be7802 */ /* 0x001fe20000000f00 */
[----:B-1----:R-:W-:Y:S01]  /*4090*/  FADD.FTZ R137, R137, R226 ;  /* 0x000000e289897221 */ /* 0x002fe20000010000 */
[----:B------:R-:W-:Y:S01]  /*40a0*/  HFMA2.MMA R226, -RZ, RZ, 0, 1.1920928955078125e-07 ;  /* 0x00000002ffe27435 */ /* 0x000fe200000001ff */
[----:B------:R-:W-:Y:S02]  /*40b0*/  MOV R191, 0xffffffff ;  /* 0xffffffff00bf7802 */ /* 0x000fe40000000f00 */
[----:B------:R-:W-:Y:S02]  /*40c0*/  MOV R119, R135 ;  /* 0x0000008700777202 */ /* 0x000fe40000000f00 */
[----:B------:R-:W-:Y:S02]  /*40d0*/  MOV R116, 0x40f0 ;  /* 0x000040f000747802 */ /* 0x000fe40000000f00 */
[----:B------:R-:W-:Y:S05]  /*40e0*/  CALL.REL.NOINC `($__internal_155_$__cuda_sm70_shflsync_bfly_p) ;  /* 0x0000035000007944 */ /* 0x000fea0003c00000 */
[----:B-1----:R-:W-:Y:S01]  /*40f0*/  MOV R118, R226 ;  /* 0x000000e200767202 */ /* 0x002fe20000000f00 */
[----:B------:R-:W-:Y:S01]  /*4100*/  HFMA2.MMA R226, -RZ, RZ, 0, 1.1920928955078125e-07 ;  /* 0x00000002ffe27435 */ /* 0x000fe200000001ff */
[----:B0-----:R-:W-:-:S02]  /*4110*/  MOV R119, R137 ;  /* 0x0000008900777202 */ /* 0x001fc40000000f00 */
[----:B------:R-:W-:Y:S02]  /*4120*/  MOV R190, 0x1f ;  /* 0x0000001f00be7802 */ /* 0x000fe40000000f00 */
[----:B------:R-:W-:Y:S02]  /*4130*/  MOV R191, 0xffffffff ;  /* 0xffffffff00bf7802 */ /* 0x000fe40000000f00 */
[----:B------:R-:W-:Y:S02]  /*4140*/  MOV R116, 0x4160 ;  /* 0x0000416000747802 */ /* 0x000fe40000000f00 */
[----:B------:R-:W-:Y:S05]  /*4150*/  CALL.REL.NOINC `($__internal_155_$__cuda_sm70_shflsync_bfly_p) ;  /* 0x000002e000007944 */ /* 0x000fea0003c00000 */
[----:B------:R-:W-:Y:S01]  /*4160*/  FADD.FTZ R135, R118, R135 ;  /* 0x0000008776877221 */ /* 0x000fe20000010000 */
[----:B0-----:R-:W-:Y:S01]  /*4170*/  MOV R190, 0x1f ;  /* 0x0000001f00be7802 */ /* 0x001fe20000000f00 */
[----:B-1----:R-:W-:Y:S01]  /*4180*/  FADD.FTZ R137, R137, R226 ;  /* 0x000000e289897221 */ /* 0x002fe20000010000 */
[----:B------:R-:W-:Y:S01]  /*4190*/  HFMA2.MMA R226, -RZ, RZ, 0, 2.384185791015625e-07 ;  /* 0x00000004ffe27435 */ /* 0x000fe200000001ff */
[----:B------:R-:W-:Y:S02]  /*41a0*/  MOV R191, 0xffffffff ;  /* 0xffffffff00bf7802 */ /* 0x000fe40000000f00 */
[----:B------:R-:W-:-:S02]  /*41b0*/  MOV R119, R135 ;  /* 0x0000008700777202 */ /* 0x000fc40000000f00 */
[----:B------:R-:W-:Y:S02]  /*41c0*/  MOV R116, 0x41e0 ;  /* 0x000041e000747802 */ /* 0x000fe40000000f00 */
[----:B------:R-:W-:Y:S05]  /*41d0*/  CALL.REL.NOINC `($__internal_155_$__cuda_sm70_shflsync_bfly_p) ;  /* 0x0000026000007944 */ /* 0x000fea0003c00000 */
[----:B-1----:R-:W-:Y:S01]  /*41e0*/  MOV R118, R226 ;  /* 0x000000e200767202 */ /* 0x002fe20000000f00 */
[----:B------:R-:W-:Y:S01]  /*41f0*/  HFMA2.MMA R226, -RZ, RZ, 0, 2.384185791015625e-07 ;  /* 0x00000004ffe27435 */ /* 0x000fe200000001ff */
[----:B0-----:R-:W-:Y:S02]  /*4200*/  MOV R119, R137 ;  /* 0x0000008900777202 */ /* 0x001fe40000000f00 */
[----:B------:R-:W-:Y:S02]  /*4210*/  MOV R190, 0x1f ;  /* 0x0000001f00be7802 */ /* 0x000fe40000000f00 */
[----:B------:R-:W-:Y:S02]  /*4220*/  MOV R191, 0xffffffff ;  /* 0xffffffff00bf7802 */ /* 0x000fe40000000f00 */
[----:B------:R-:W-:Y:S02]  /*4230*/  MOV R116, 0x4250 ;  /* 0x0000425000747802 */ /* 0x000fe40000000f00 */
[----:B------:R-:W-:Y:S05]  /*4240*/  CALL.REL.NOINC `($__internal_155_$__cuda_sm70_shflsync_bfly_p) ;  /* 0x000001f000007944 */ /* 0x000fea0003c00000 */
[----:B------:R-:W-:Y:S01]  /*4250*/  FADD.FTZ R135, R118, R135 ;  /* 0x0000008776877221 */ /* 0x000fe20000010000 */
[----:B0-----:R-:W-:Y:S01]  /*4260*/  MOV R190, 0x1f ;  /* 0x0000001f00be7802 */ /* 0x001fe20000000f00 */
[----:B-1----:R-:W-:Y:S01]  /*4270*/  FADD.FTZ R137, R137, R226 ;  /* 0x000000e289897221 */ /* 0x002fe20000010000 */
[----:B------:R-:W-:Y:S01]  /*4280*/  HFMA2.MMA R226, -RZ, RZ, 0, 4.76837158203125e-07 ;  /* 0x00000008ffe27435 */ /* 0x000fe200000001ff */
[----:B------:R-:W-:-:S02]  /*4290*/  MOV R191, 0xffffffff ;  /* 0xffffffff00bf7802 */ /* 0x000fc40000000f00 */
[----:B------:R-:W-:Y:S02]  /*42a0*/  MOV R119, R135 ;  /* 0x0000008700777202 */ /* 0x000fe40000000f00 */
[----:B------:R-:W-:Y:S02]  /*42b0*/  MOV R116, 0x42d0 ;  /* 0x000042d000747802 */ /* 0x000fe40000000f00 */
[----:B------:R-:W-:Y:S05]  /*42c0*/  CALL.REL.NOINC `($__internal_155_$__cuda_sm70_shflsync_bfly_p) ;  /* 0x0000017000007944 */ /* 0x000fea0003c00000 */
[----:B-1----:R-:W-:Y:S01]  /*42d0*/  MOV R118, R226 ;  /* 0x000000e200767202 */ /* 0x002fe20000000f00 */
[----:B------:R-:W-:Y:S01]  /*42e0*/  HFMA2.MMA R226, -RZ, RZ, 0, 4.76837158203125e-07 ;  /* 0x00000008ffe27435 */ /* 0x000fe200000001ff */
[----:B0-----:R-:W-:Y:S02]  /*42f0*/  MOV R119, R137 ;  /* 0x0000008900777202 */ /* 0x001fe40000000f00 */
[----:B------:R-:W-:Y:S02]  /*4300*/  MOV R190, 0x1f ;  /* 0x0000001f00be7802 */ /* 0x000fe40000000f00 */
[----:B------:R-:W-:Y:S02]  /*4310*/  MOV R191, 0xffffffff ;  /* 0xffffffff00bf7802 */ /* 0x000fe40000000f00 */
[----:B------:R-:W-:-:S02]  /*4320*/  MOV R116, 0x4340 ;  /* 0x0000434000747802 */ /* 0x000fc40000000f00 */
[----:B------:R-:W-:Y:S05]  /*4330*/  CALL.REL.NOINC `($__internal_155_$__cuda_sm70_shflsync_bfly_p) ;  /* 0x0000010000007944 */ /* 0x000fea0003c00000 */
[----:B------:R-:W-:Y:S01]  /*4340*/  FADD.FTZ R135, R118, R135 ;  /* 0x0000008776877221 */ /* 0x000fe20000010000 */
[----:B0-----:R-:W-:Y:S01]  /*4350*/  MOV R190, 0x1f ;  /* 0x0000001f00be7802 */ /* 0x001fe20000000f00 */
[----:B-1----:R-:W-:Y:S01]  /*4360*/  FADD.FTZ R137, R137, R226 ;  /* 0x000000e289897221 */ /* 0x002fe20000010000 */
[----:B------:R-:W-:Y:S01]  /*4370*/  HFMA2.MMA R226, -RZ, RZ, 0, 9.5367431640625e-07 ;  /* 0x00000010ffe27435 */ /* 0x000fe200000001ff */
[----:B------:R-:W-:-:S02]  /*4380*/  MOV R191, 0xffffffff ;  /* 0xffffffff00bf7802 */ /* 0x000fc40000000f00 */
[----:B------:R-:W-:Y:S02]  /*4390*/  MOV R119, R135 ;  /* 0x0000008700777202 */ /* 0x000fe40000000f00 */
[----:B------:R-:W-:Y:S02]  /*43a0*/  MOV R116, 0x43c0 ;  /* 0x000043c000747802 */ /* 0x000fe40000000f00 */
[----:B------:R-:W-:Y:S05]  /*43b0*/  CALL.REL.NOINC `($__internal_155_$__cuda_sm70_shflsync_bfly_p) ;  /* 0x0000008000007944 */ /* 0x000fea0003c00000 */
[----:B-1----:R-:W-:Y:S01]  /*43c0*/  MOV R208, R226 ;  /* 0x000000e200d07202 */ /* 0x002fe20000000f00 */
[----:B------:R-:W-:Y:S01]  /*43d0*/  HFMA2.MMA R226, -RZ, RZ, 0, 9.5367431640625e-07 ;  /* 0x00000010ffe27435 */ /* 0x000fe200000001ff */
[----:B0-----:R-:W-:Y:S02]  /*43e0*/  MOV R119, R137 ;  /* 0x0000008900777202 */ /* 0x001fe40000000f00 */
[----:B------:R-:W-:Y:S02]  /*43f0*/  MOV R190, 0x1f ;  /* 0x0000001f00be7802 */ /* 0x000fe40000000f00 */
[----:B------:R-:W-:Y:S02]  /*4400*/  MOV R191, 0xffffffff ;  /* 0xffffffff00bf7802 */ /* 0x000fe40000000f00 */
[----:B------:R-:W-:-:S02]  /*4410*/  MOV R116, 0x4430 ;  /* 0x0000443000747802 */ /* 0x000fc40000000f00 */
[----:B------:R-:W-:Y:S05]  /*4420*/  CALL.REL.NOINC `($__internal_155_$__cuda_sm70_shflsync_bfly_p) ;  /* 0x0000001000007944 */ /* 0x000fea0003c00000 */
[----:B01----:R-:W-:Y:S05]  /*4430*/  BRA `(.L_x_7516) ;  /* 0xffffd31000007947 */ /* 0x003fea000383ffff */
        .weak           $__internal_155_$__cuda_sm70_shflsync_bfly_p
        .type           $__internal_155_$__cuda_sm70_shflsync_bfly_p,@function
        .size           $__internal_155_$__cuda_sm70_shflsync_bfly_p,(.L_x_9885 - $__internal_155_$__cuda_sm70_shflsync_bfly_p)
$__internal_155_$__cuda_sm70_shflsync_bfly_p:
[----:B------:R-:W-:Y:S01]  /*4440*/  HFMA2.MMA R117, -RZ, RZ, 0, 0 ;  /* 0x00000000ff757435 */ /* 0x000fe200000001ff */
[----:B------:R-:W-:Y:S04]  /*4450*/  WARPSYNC R191 ;  /* 0x000000bf00007348 */ /* 0x000fe80003800000 */
[----:B------:R0:W1:Y:S01]  /*4460*/  SHFL.BFLY PT, R226, R119, R226, R190 ;  /* 0x0c0000e277e27389 */ /* 0x00006200000e00be */
[----:B------:R-:W-:Y:S05]  /*4470*/  RET.REL.NODEC R116 `(_ZN10layer_norm13ln_bwd_kernelINS_13Kernel_traitsIf6__halffS2_fjLj768ELj1ELj4ELj1ELj16ENS_18Kernel_traits_baseILj768EfS2_fS2_fjLj128EEEEELb1ELb1ELb0ELb1EEEvNS_9BwdParamsE) ;  /* 0xffffbb8074007950 */ /* 0x000fea0003c3ffff */
.L_x_7517:
        /* <DEDUP_REMOVED lines=16> */
.L_x_9885:


//--------------------- .text._ZN10layer_norm22ln_bwd_finalize_kernelINS_22Kernel_traits_finalizeILj768Ef6__halffS2_fjLb1ELj1024ELj4ENS_18Kernel_traits_baseILj768EfS2_fS2_fjLj1024EEEEELb1ELb0EEEvNS_9BwdParamsE --------------------------
	.section	.text._ZN10layer_norm22ln_bwd_finalize_kernelINS_22Kernel_traits_finalizeILj768Ef6__halffS2_fjLb1ELj1024ELj4ENS_18Kernel_traits_baseILj768EfS2_fS2_fjLj1024EEEEELb1ELb0EEEvNS_9BwdParamsE,"ax",@progbits
	.sectioninfo	@"SHI_REGISTERS=32"
	.align	128
        .global         _ZN10layer_norm22ln_bwd_finalize_kernelINS_22Kernel_traits_finalizeILj768Ef6__halffS2_fjLb1ELj1024ELj4ENS_18Kernel_traits_baseILj768EfS2_fS2_fjLj1024EEEEELb1ELb0EEEvNS_9BwdParamsE
        .type           _ZN10layer_norm22ln_bwd_finalize_kernelINS_22Kernel_traits_finalizeILj768Ef6__halffS2_fjLb1ELj1024ELj4ENS_18Kernel_traits_baseILj768EfS2_fS2_fjLj1024EEEEELb1ELb0EEEvNS_9BwdParamsE,@function
        .size           _ZN10layer_norm22ln_bwd_finalize_kernelINS_22Kernel_traits_finalizeILj768Ef6__halffS2_fjLb1ELj1024ELj4ENS_18Kernel_traits_baseILj768EfS2_fS2_fjLj1024EEEEELb1ELb0EEEvNS_9BwdParamsE,(.L_x_9886 - _ZN10layer_norm22ln_bwd_finalize_kernelINS_22Kernel_traits_finalizeILj768Ef6__halffS2_fjLb1ELj1024ELj4ENS_18Kernel_traits_baseILj768EfS2_fS2_fjLj1024EEEEELb1ELb0EEEvNS_9BwdParamsE)
        .other          _ZN10layer_norm22ln_bwd_finalize_kernelINS_22Kernel_traits_finalizeILj768Ef6__halffS2_fjLb1ELj1024ELj4ENS_18Kernel_traits_baseILj768EfS2_fS2_fjLj1024EEEEELb1ELb0EEEvNS_9BwdParamsE,@"STO_CUDA_ENTRY STV_DEFAULT"
_ZN10layer_norm22ln_bwd_finalize_kernelINS_22Kernel_traits_finalizeILj768Ef6__halffS2_fjLb1ELj1024ELj4ENS_18Kernel_traits_baseILj768EfS2_fS2_fjLj1024EEEEELb1ELb0EEEvNS_9BwdParamsE:
.text._ZN10layer_norm22ln_bwd_finalize_kernelINS_22Kernel_traits_finalizeILj768Ef6__halffS2_fjLb1ELj1024ELj4ENS_18Kernel_traits_baseILj768EfS2_fS2_fjLj1024EEEEELb1ELb0EEEvNS_9BwdParamsE:
        /* <DEDUP_REMOVED lines=19> */
.L_x_7531:
        /* <DEDUP_REMOVED lines=33> */
.L_x_7522:
        /* <DEDUP_REMOVED lines=47> */
.L_x_7521:
[----:B------:R-:W-:Y:S05]  /*0630*/  BSYNC B1 ;  /* 0x0000000000017941 */ /* 0x000fea0003800000 */
.L_x_7520:
        /* <DEDUP_REMOVED lines=29> */
.L_x_7524:
[----:B------:R-:W-:Y:S05]  /*0810*/  BSYNC B1 ;  /* 0x0000000000017941 */ /* 0x000fea0003800000 */
.L_x_7523:
        /* <DEDUP_REMOVED lines=14> */
.L_x_7525:
[----:B------:R-:W-:Y:S05]  /*0900*/  BSYNC B1 ;  /* 0x0000000000017941 */ /* 0x000fea0003800000 */
.L_x_7519:
[----:B------:R-:W-:Y:S05]  /*0910*/  BSYNC B0 ;  /* 0x0000000000007941 */ /* 0x000fea0003800000 */
.L_x_7518:
        /* <DEDUP_REMOVED lines=12> */
.L_x_7532:
        /* <DEDUP_REMOVED lines=27> */
.L_x_7533:
        /* <DEDUP_REMOVED lines=9> */
.L_x_7526:
        /* <DEDUP_REMOVED lines=18> */
.L_x_7530:
[----:B------:R-:W-:Y:S05]  /*0d40*/  BSYNC B0 ;  /* 0x0000000000007941 */ /* 0x000fea0003800000 */
.L_x_7529:
[C---:B------:R-:W-:Y:S02]  /*0d50*/  ISETP.GT.U32.AND P1, PT, R4.reuse, -0x301, PT ;  /* 0xfffffcff0400780c */ /* 0x040fe40003f24070 */
[----:B------:R-:W-:-:S02]  /*0d60*/  IADD3 R4, R4, 0x300, RZ ;  /* 0x0000030004047810 */ /* 0x000fc40007ffe0ff */
[----:B------:R-:W-:-:S09]  /*0d70*/  IADD3 R5, R5, 0x180, RZ ;  /* 0x0000018005057810 */ /* 0x000fd20007ffe0ff */
[----:B01----:R-:W-:Y:S05]  /*0d80*/  @P1 BRA `(.L_x_7531) ;  /* 0xfffff3a000001947 */ /* 0x003fea000383ffff */
[----:B------:R-:W-:Y:S05]  /*0d90*/  EXIT ;  /* 0x000000000000794d */ /* 0x000fea0003800000 */
.L_x_7527:
[----:B------:R-:W-:Y:S01]  /*0da0*/  HFMA2.MMA R17, -RZ, RZ, 0, 5.9604644775390625e-08 ;  /* 0x00000001ff117435 */ /* 0x000fe200000001ff */
[----:B---3--:R-:W-:Y:S01]  /*0db0*/  MOV R18, R10 ;  /* 0x0000000a00127202 */ /* 0x008fe20000000f00 */
[----:B------:R-:W-:Y:S01]  /*0dc0*/  IMAD.MOV.U32 R14, RZ, RZ, 0x1f ;  /* 0x0000001fff0e7424 */ /* 0x000fe200078e00ff */
[----:B------:R-:W-:Y:S02]  /*0dd0*/  MOV R19, 0xffffffff ;  /* 0xffffffff00137802 */ /* 0x000fe40000000f00 */
[----:B------:R-:W-:Y:S02]  /*0de0*/  MOV R8, 0xe00 ;  /* 0x00000e0000087802 */ /* 0x000fe40000000f00 */
[----:B012---:R-:W-:Y:S05]  /*0df0*/  CALL.REL.NOINC `($__internal_156_$__cuda_sm70_shflsync_bfly_p) ;  /* 0x0000059000007944 */ /* 0x007fea0003c00000 */
[----:B01----:R-:W-:Y:S05]  /*0e00*/  BRA `(.L_x_7532) ;  /* 0xfffffbd000007947 */ /* 0x003fea000383ffff */
.L_x_7528:
[----:B------:R-:W-:Y:S01]  /*0e10*/  HFMA2.MMA R17, -RZ, RZ, 0, 1.1920928955078125e-07 ;  /* 0x00000002ff117435 */ /* 0x000fe200000001ff */
[----:B------:R-:W-:Y:S01]  /*0e20*/  IMAD.MOV.U32 R14, RZ, RZ, 0x1f ;  /* 0x0000001fff0e7424 */ /* 0x000fe200078e00ff */
[----:B------:R-:W-:Y:S02]  /*0e30*/  MOV R19, 0xffffffff ;  /* 0xffffffff00137802 */ /* 0x000fe40000000f00 */
[----:B------:R-:W-:Y:S02]  /*0e40*/  MOV R8, 0xe60 ;  /* 0x00000e6000087802 */ /* 0x000fe40000000f00 */
[----:B0123--:R-:W-:Y:S05]  /*0e50*/  CALL.REL.NOINC `($__internal_156_$__cuda_sm70_shflsync_bfly_p) ;  /* 0x0000053000007944 */ /* 0x00ffea0003c00000 */
[----:B0-----:R-:W-:Y:S01]  /*0e60*/  HFMA2.MMA R17, -RZ, RZ, 0, 2.384185791015625e-07 ;  /* 0x00000004ff117435 */ /* 0x001fe200000001ff */
[----:B-1----:R-:W-:Y:S01]  /*0e70*/  FADD.FTZ R18, R18, R14 ;  /* 0x0000000e12127221 */ /* 0x002fe20000010000 */
[----:B------:R-:W-:Y:S01]  /*0e80*/  MOV R19, 0xffffffff ;  /* 0xffffffff00137802 */ /* 0x000fe20000000f00 */
[----:B------:R-:W-:Y:S01]  /*0e90*/  IMAD.MOV.U32 R14, RZ, RZ, 0x1f ;  /* 0x0000001fff0e7424 */ /* 0x000fe200078e00ff */
[----:B------:R-:W-:-:S02]  /*0ea0*/  MOV R8, 0xec0 ;  /* 0x00000ec000087802 */ /* 0x000fc40000000f00 */
[----:B------:R-:W-:Y:S05]  /*0eb0*/  CALL.REL.NOINC `($__internal_156_$__cuda_sm70_shflsync_bfly_p) ;  /* 0x000004d000007944 */ /* 0x000fea0003c00000 */
[----:B0-----:R-:W-:Y:S01]  /*0ec0*/  HFMA2.MMA R17, -RZ, RZ, 0, 4.76837158203125e-07 ;  /* 0x00000008ff117435 */ /* 0x001fe200000001ff */
[----:B-1----:R-:W-:Y:S01]  /*0ed0*/  FADD.FTZ R18, R18, R14 ;  /* 0x0000000e12127221 */ /* 0x002fe20000010000 */
[----:B------:R-:W-:Y:S01]  /*0ee0*/  MOV R19, 0xffffffff ;  /* 0xffffffff00137802 */ /* 0x000fe20000000f00 */
[----:B------:R-:W-:Y:S01]  /*0ef0*/  IMAD.MOV.U32 R14, RZ, RZ, 0x1f ;  /* 0x0000001fff0e7424 */ /* 0x000fe200078e00ff */
[----:B------:R-:W-:-:S02]  /*0f00*/  MOV R8, 0xf20 ;  /* 0x00000f2000087802 */ /* 0x000fc40000000f00 */
[----:B------:R-:W-:Y:S05]  /*0f10*/  CALL.REL.NOINC `($__internal_156_$__cuda_sm70_shflsync_bfly_p) ;  /* 0x0000047000007944 */ /* 0x000fea0003c00000 */
[----:B-1----:R-:W-:Y:S01]  /*0f20*/  FADD.FTZ R10, R18, R14 ;  /* 0x0000000e120a7221 */ /* 0x002fe20000010000 */
[----:B0-----:R-:W-:Y:S01]  /*0f30*/  HFMA2.MMA R17, -RZ, RZ, 0, 9.5367431640625e-07 ;  /* 0x00000010ff117435 */ /* 0x001fe200000001ff */
[----:B------:R-:W-:Y:S01]  /*0f40*/  IMAD.MOV.U32 R14, RZ, RZ, 0x1f ;  /* 0x0000001fff0e7424 */ /* 0x000fe200078e00ff */
[----:B------:R-:W-:-:S02]  /*0f50*/  MOV R19, 0xffffffff ;  /* 0xffffffff00137802 */ /* 0x000fc40000000f00 */
[----:B------:R-:W-:Y:S02]  /*0f60*/  MOV R18, R10 ;  /* 0x0000000a00127202 */ /* 0x000fe40000000f00 */
[----:B------:R-:W-:Y:S02]  /*0f70*/  MOV R8, 0xf90 ;  /* 0x00000f9000087802 */ /* 0x000fe40000000f00 */
[----:B------:R-:W-:Y:S05]  /*0f80*/  CALL.REL.NOINC `($__internal_156_$__cuda_sm70_shflsync_bfly_p) ;  /* 0x0000040000007944 */ /* 0x000fea0003c00000 */
[----:B0-----:R-:W-:Y:S01]  /*0f90*/  HFMA2.MMA R17, -RZ, RZ, 0, 5.9604644775390625e-08 ;  /* 0x00000001ff117435 */ /* 0x001fe200000001ff */
[----:B-1----:R-:W-:Y:S01]  /*0fa0*/  IMAD.MOV.U32 R13, RZ, RZ, R14 ;  /* 0x000000ffff0d7224 */ /* 0x002fe200078e000e */
[----:B------:R-:W-:Y:S01]  /*0fb0*/  MOV R18, R15 ;  /* 0x0000000f00127202 */ /* 0x000fe20000000f00 */
[----:B------:R-:W-:Y:S01]  /*0fc0*/  IMAD.MOV.U32 R14, RZ, RZ, 0x1f ;  /* 0x0000001fff0e7424 */ /* 0x000fe200078e00ff */
[----:B------:R-:W-:Y:S02]  /*0fd0*/  MOV R19, 0xffffffff ;  /* 0xffffffff00137802 */ /* 0x000fe40000000f00 */
[----:B------:R-:W-:Y:S02]  /*0fe0*/  MOV R8, 0x1000 ;  /* 0x0000100000087802 */ /* 0x000fe40000000f00 */
[----:B------:R-:W-:Y:S05]  /*0ff0*/  CALL.REL.NOINC `($__internal_156_$__cuda_sm70_shflsync_bfly_p) ;  /* 0x0000039000007944 */ /* 0x000fea0003c00000 */
[----:B0-----:R-:W-:Y:S01]  /*1000*/  HFMA2.MMA R17, -RZ, RZ, 0, 1.1920928955078125e-07 ;  /* 0x00000002ff117435 */ /* 0x001fe200000001ff */
[----:B-1----:R-:W-:Y:S01]  /*1010*/  FADD.FTZ R18, R15, R14 ;  /* 0x0000000e0f127221 */ /* 0x002fe20000010000 */
[----:B------:R-:W-:Y:S01]  /*1020*/  MOV R19, 0xffffffff ;  /* 0xffffffff00137802 */ /* 0x000fe20000000f00 */
[----:B------:R-:W-:Y:S01]  /*1030*/  IMAD.MOV.U32 R14, RZ, RZ, 0x1f ;  /* 0x0000001fff0e7424 */ /* 0x000fe200078e00ff */
[----:B------:R-:W-:-:S02]  /*1040*/  MOV R8, 0x1060 ;  /* 0x0000106000087802 */ /* 0x000fc40000000f00 */
[----:B------:R-:W-:Y:S05]  /*1050*/  CALL.REL.NOINC `($__internal_156_$__cuda_sm70_shflsync_bfly_p) ;  /* 0x0000033000007944 */ /* 0x000fea0003c00000 */
        /* <DEDUP_REMOVED lines=14> */
[----:B------:R-:W-:Y:S01]  /*1140*/  MOV R14, 0x1f ;  /* 0x0000001f000e7802 */ /* 0x000fe20000000f00 */
[----:B------:R-:W-:Y:S01]  /*1150*/  IMAD.MOV.U32 R19, RZ, RZ, -0x1 ;  /* 0xffffffffff137424 */ /* 0x000fe200078e00ff */
[----:B------:R-:W-:-:S02]  /*1160*/  MOV R8, 0x1190 ;  /* 0x0000119000087802 */ /* 0x000fc40000000f00 */
[----:B------:R-:W-:Y:S02]  /*1170*/  MOV R18, R12 ;  /* 0x0000000c00127202 */ /* 0x000fe40000000f00 */
[----:B------:R-:W-:Y:S05]  /*1180*/  CALL.REL.NOINC `($__internal_156_$__cuda_sm70_shflsync_bfly_p) ;  /* 0x0000020000007944 */ /* 0x000fea0003c00000 */
[----:B-1----:R-:W-:Y:S01]  /*1190*/  MOV R15, R14 ;  /* 0x0000000e000f7202 */ /* 0x002fe20000000f00 */
[----:B------:R-:W-:Y:S01]  /*11a0*/  HFMA2.MMA R14, -RZ, RZ, 0, 1.847743988037109375e-06 ;  /* 0x0000001fff0e7435 */ /* 0x000fe200000001ff */
[----:B0-----:R-:W-:Y:S01]  /*11b0*/  MOV R18, R11 ;  /* 0x0000000b00127202 */ /* 0x001fe20000000f00 */
        /* <DEDUP_REMOVED lines=13> */
[----:B------:R-:W-:Y:S01]  /*1290*/  IMAD.MOV.U32 R19, RZ, RZ, -0x1 ;  /* 0xffffffffff137424 */ /* 0x000fe200078e00ff */
[----:B------:R-:W-:-:S02]  /*12a0*/  MOV R8, 0x12c0 ;  /* 0x000012c000087802 */ /* 0x000fc40000000f00 */
[----:B------:R-:W-:Y:S05]  /*12b0*/  CALL.REL.NOINC `($__internal_156_$__cuda_sm70_shflsync_bfly_p) ;  /* 0x000000d000007944 */ /* 0x000fea0003c00000 */
[----:B0-----:R-:W-:Y:S01]  /*12c0*/  HFMA2.MMA R17, -RZ, RZ, 0, 4.76837158203125e-07 ;  /* 0x00000008ff117435 */ /* 0x001fe200000001ff */
[----:B-1----:R-:W-:Y:S01]  /*12d0*/  FADD.FTZ R18, R18, R14 ;  /* 0x0000000e12127221 */ /* 0x002fe20000010000 */
[----:B------:R-:W-:-:S02]  /*12e0*/  MOV R14, 0x1f ;  /* 0x0000001f000e7802 */ /* 0x000fc40000000f00 */
[----:B------:R-:W-:Y:S02]  /*12f0*/  MOV R19, 0xffffffff ;  /* 0xffffffff00137802 */ /* 0x000fe40000000f00 */
[----:B------:R-:W-:Y:S02]  /*1300*/  MOV R8, 0x1320 ;  /* 0x0000132000087802 */ /* 0x000fe40000000f00 */
[----:B------:R-:W-:Y:S05]  /*1310*/  CALL.REL.NOINC `($__internal_156_$__cuda_sm70_shflsync_bfly_p) ;  /* 0x0000007000007944 */ /* 0x000fea0003c00000 */
[----:B01----:R-:W-:Y:S01]  /*1320*/  FADD.FTZ R18, R18, R14 ;  /* 0x0000000e12127221 */ /* 0x003fe20000010000 */
[----:B------:R-:W-:Y:S01]  /*1330*/  HFMA2.MMA R14, -RZ, RZ, 0, 1.847743988037109375e-06 ;  /* 0x0000001fff0e7435 */ /* 0x000fe200000001ff */
[----:B------:R-:W-:Y:S01]  /*1340*/  IMAD.MOV.U32 R17, RZ, RZ, 0x10 ;  /* 0x00000010ff117424 */ /* 0x000fe200078e00ff */
[----:B------:R-:W-:Y:S02]  /*1350*/  MOV R19, 0xffffffff ;  /* 0xffffffff00137802 */ /* 0x000fe40000000f00 */
[----:B------:R-:W-:Y:S02]  /*1360*/  MOV R8, 0x1380 ;  /* 0x0000138000087802 */ /* 0x000fe40000000f00 */
[----:B------:R-:W-:Y:S05]  /*1370*/  CALL.REL.NOINC `($__internal_156_$__cuda_sm70_shflsync_bfly_p) ;  /* 0x0000001000007944 */ /* 0x000fea0003c00000 */
[----:B01----:R-:W-:Y:S05]  /*1380*/  BRA `(.L_x_7533) ;  /* 0xfffff80000007947 */ /* 0x003fea000383ffff */
        .weak           $__internal_156_$__cuda_sm70_shflsync_bfly_p
        .type           $__internal_156_$__cuda_sm70_shflsync_bfly_p,@function
        .size           $__internal_156_$__cuda_sm70_shflsync_bfly_p,(.L_x_9886 - $__internal_156_$__cuda_sm70_shflsync_bfly_p)
$__internal_156_$__cuda_sm70_shflsync_bfly_p:
[----:B------:R-:W-:Y:S01]  /*1390*/  HFMA2.MMA R9, -RZ, RZ, 0, 0 ;  /* 0x00000000ff097435 */ /* 0x000fe200000001ff */
[----:B------:R-:W-:Y:S04]  /*13a0*/  WARPSYNC R19 ;  /* 0x0000001300007348 */ /* 0x000fe80003800000 */
[----:B------:R0:W1:Y:S01]  /*13b0*/  SHFL.BFLY PT, R14, R18, R17, R14 ;  /* 0x0c000011120e7389 */ /* 0x00006200000e000e */
[----:B------:R-:W-:Y:S05]  /*13c0*/  RET.REL.NODEC R8 `(_ZN10layer_norm22ln_bwd_finalize_kernelINS_22Kernel_traits_finalizeILj768Ef6__halffS2_fjLb1ELj1024ELj4ENS_18Kernel_traits_baseILj768EfS2_fS2_fjLj1024EEEEELb1ELb0EEEvNS_9BwdParamsE) ;  /* 0xffffec3008007950 */ /* 0x000fea0003c3ffff */
.L_x_7534:
        /* <DEDUP_REMOVED lines=11> */
.L_x_9886:


//--------------------- .text._ZN10layer_norm13ln_bwd_kernelINS_13Kernel_traitsIf6__halffS2_fjLj768ELj1ELj4ELj1ELj16ENS_18Kernel_traits_baseILj768EfS2_fS2_fjLj128EEEEELb1ELb1ELb1ELb0EEEvNS_9BwdParamsE --------------------------
	.section	.text._ZN10layer_norm13ln_bwd_kernelINS_13Kernel_traitsIf6__halffS2_fjLj768ELj1ELj4ELj1ELj16ENS_18Kernel_traits_baseILj768EfS2_fS2_fjLj128EEEEELb1ELb1ELb1ELb0EEEvNS_9BwdParamsE,"ax",@progbits
	.sectioninfo	@"SHI_REGISTERS=242"
	.align	128
        .global         _ZN10layer_norm13ln_bwd_kernelINS_13Kernel_traitsIf6__halffS2_fjLj768ELj1ELj4ELj1ELj16ENS_18Kernel_traits_baseILj768EfS2_fS2_fjLj128EEEEELb1ELb1ELb1ELb0EEEvNS_9BwdParamsE
        .type           _ZN10layer_norm13ln_bwd_kernelINS_13Kernel_traitsIf6__halffS2_fjLj768ELj1ELj4ELj1ELj16ENS_18Kernel_traits_baseILj768EfS2_fS2_fjLj128EEEEELb1ELb1ELb1ELb0EEEvNS_9BwdParamsE,@function
        .size           _ZN10layer_norm13ln_bwd_kernelINS_13Kernel_traitsIf6__halffS2_fjLj768ELj1ELj4ELj1ELj16ENS_18Kernel_traits_baseILj768EfS2_fS2_fjLj128EEEEELb1ELb1ELb1ELb0EEEvNS_9BwdParamsE,(.L_x_9887 - _ZN10layer_norm13ln_bwd_kernelINS_13Kernel_traitsIf6__halffS2_fjLj768ELj1ELj4ELj1ELj16ENS_18Kernel_traits_baseILj768EfS2_fS2_fjLj128EEEEELb1ELb1ELb1ELb0EEEvNS_9BwdParamsE)
        .other          _ZN10layer_norm13ln_bwd_kernelINS_13Kernel_traitsIf6__halffS2_fjLj768ELj1ELj4ELj1ELj16ENS_18Kernel_traits_baseILj768EfS2_fS2_fjLj128EEEEELb1ELb1ELb1ELb0EEEvNS_9BwdParamsE,@"STO_CUDA_ENTRY STV_DEFAULT"
_ZN10layer_norm13ln_bwd_kernelINS_13Kernel_traitsIf6__halffS2_fjLj768ELj1ELj4ELj1ELj16ENS_18Kernel_traits_baseILj768EfS2_fS2_fjLj128EEEEELb1ELb1ELb1ELb0EEEvNS_9BwdParamsE:
.text._ZN10layer_norm13ln_bwd_kernelINS_13Kernel_traitsIf6__halffS2_fjLj768ELj1ELj4ELj1ELj16ENS_18Kernel_traits_baseILj768EfS2_fS2_fjLj128EEEEELb1ELb1ELb1ELb0EEEvNS_9BwdParamsE:
        /* <DEDUP_REMOVED lines=79> */
[----:B------:R-:W-:-:S06]  /*04f0*/  IMAD.MOV.U32 R6, RZ, RZ, R0 ;  /* 0x000000ffff067224 */ /* 0x000fcc00078e0000 */
.L_x_7658:
        /* <DEDUP_REMOVED lines=23> */
[----:B------:R-:W-:Y:S02]  /*0670*/  @P0 LEA.HI R11, R11, R2, RZ, 0x3 ;  /* 0x000000020b0b0211 */ /* 0x000fe400078f18ff */
[----:B------:R-:W-:Y:S02]  /*0680*/  MOV R2, R9 ;  /* 0x0000000900027202 */ /* 0x000fe40000000f00 */
        /* <DEDUP_REMOVED lines=11> */
.L_x_7540:
[----:B------:R-:W-:Y:S05]  /*0740*/  BSYNC B2 ;  /* 0x0000000000027941 */ /* 0x000fea0003800000 */
.L_x_7539:
        /* <DEDUP_REMOVED lines=12> */
.L_x_7542:
[----:B------:R-:W-:Y:S05]  /*0810*/  BSYNC B2 ;  /* 0x0000000000027941 */ /* 0x000fea0003800000 */
.L_x_7541:
[----:B--2---:R-:W-:Y:S01]  /*0820*/  CS2R R10, SRZ ;  /* 0x00000000000a7805 */ /* 0x004fe2000001ff00 */
[----:B------:R-:W-:Y:S05]  /*0830*/  @!P4 BRA `(.L_x_7543) ;  /* 0x000011200000c947 */ /* 0x000fea0003800000 */
[----:B------:R-:W-:Y:S02]  /*0840*/  ISETP.NE.U32.AND P0, PT, RZ, c[0x0][0x218], PT ;  /* 0x00008600ff007a0c */ /* 0x000fe40003f05070 */
[----:B------:R-:W-:Y:S02]  /*0850*/  MOV R203, 0x8 ;  /* 0x0000000800cb7802 */ /* 0x000fe40000000f00 */
[----:B------:R-:W-:-:S03]  /*0860*/  ISETP.NE.AND.EX P0, PT, RZ, c[0x0][0x21c], PT, P0 ;  /* 0x00008700ff007a0c */ /* 0x000fc60003f05300 */
[----:B------:R-:W-:-:S06]  /*0870*/  IMAD.WIDE.U32 R202, R0, R203, c[0x0][0x190] ;  /* 0x0000640000ca7625 */ /* 0x000fcc00078e00cb */
[----:B------:R-:W5:Y:S04]  /*0880*/  LDG.E.64 R202, [R202.64] ;  /* 0x00000004caca7981 */ /* 0x000f68000c1e1b00 */
[----:B------:R-:W-:-:S05]  /*0890*/  @P0 IMAD.WIDE.U32 R2, R2, R3, c[0x0][0x218] ;  /* 0x0000860002020625 */ /* 0x000fca00078e0003 */
[----:B------:R2:W5:Y:S04]  /*08a0*/  @P0 LDG.E.128 R24, [R2.64] ;  /* 0x0000000402180981 */ /* 0x000568000c1e1d00 */
[----:B------:R2:W5:Y:S01]  /*08b0*/  @P0 LDG.E.128 R20, [R2.64+0x10] ;  /* 0x0000100402140981 */ /* 0x000562000c1e1d00 */
[----:B------:R-:W-:Y:S01]  /*08c0*/  HFMA2.MMA R11, -RZ, RZ, 0, 0 ;  /* 0x00000000ff0b7435 */ /* 0x000fe200000001ff */
[----:B------:R-:W-:Y:S05]  /*08d0*/  BRA `(.L_x_7543) ;  /* 0x0000108000007947 */ /* 0x000fea0003800000 */
.L_x_7538:
        /* <DEDUP_REMOVED lines=15> */
[----:B------:R-:W-:Y:S02]  /*09d0*/  @P0 LEA.HI.SX32 R2, R183, R12, 0x1d ;  /* 0x0000000cb7020211 */ /* 0x000fe400078feaff */
[----:B0-----:R-:W-:Y:S02]  /*09e0*/  ISETP.NE.AND P0, PT, R7, RZ, PT ;  /* 0x000000ff0700720c */ /* 0x001fe40003f05270 */
[----:B------:R-:W-:Y:S02]  /*09f0*/  MOV R12, R9 ;  /* 0x00000009000c7202 */ /* 0x000fe40000000f00 */
        /* <DEDUP_REMOVED lines=21> */
[----:B---3--:R-:W-:Y:S01]  /*0b50*/  FADD.FTZ R180, -R0, R180 ;  /* 0x000000b400b47221 */ /* 0x008fe20000010100 */
[----:B------:R-:W-:Y:S01]  /*0b60*/  HADD2.F32 R190, -RZ, R16.H1_H1 ;  /* 0x30000010ffbe7230 */ /* 0x000fe20000004100 */
[C---:B------:R-:W-:Y:S02]  /*0b70*/  FMUL.FTZ R16, R5.reuse, R194 ;  /* 0x000000c205107220 */ /* 0x040fe40000410000 */
[C---:B------:R-:W-:Y:S02]  /*0b80*/  FMUL.FTZ R13, R5.reuse, R186 ;  /* 0x000000ba050d7220 */ /* 0x040fe40000410000 */
[----:B------:R-:W-:Y:S01]  /*0b90*/  FMUL.FTZ R194, R28, R187 ;  /* 0x000000bb1cc27220 */ /* 0x000fe20000410000 */
[--C-:B------:R-:W-:Y:S01]  /*0ba0*/  HADD2.F32 R189, -RZ, R17.reuse.H0_H0 ;  /* 0x20000011ffbd7230 */ /* 0x100fe20000004100 */
[C---:B------:R-:W-:Y:S01]  /*0bb0*/  FADD.FTZ R192, -R0.reuse, R14 ;  /* 0x0000000e00c07221 */ /* 0x040fe20000010100 */
[----:B------:R-:W-:Y:S01]  /*0bc0*/  HADD2.F32 R198, -RZ, R17.H1_H1 ;  /* 0x30000011ffc67230 */ /* 0x000fe20000004100 */
[C---:B------:R-:W-:Y:S01]  /*0bd0*/  FADD.FTZ R196, -R0.reuse, R183 ;  /* 0x000000b700c47221 */ /* 0x040fe20000010100 */
[--C-:B------:R-:W-:Y:S01]  /*0be0*/  HADD2.F32 R191, -RZ, R18.reuse.H0_H0 ;  /* 0x20000012ffbf7230 */ /* 0x100fe20000004100 */
[----:B------:R-:W-:Y:S01]  /*0bf0*/  FMUL.FTZ R17, R5, R180 ;  /* 0x000000b405117220 */ /* 0x000fe20000410000 */
[----:B0-----:R-:W-:Y:S01]  /*0c00*/  HADD2.F32 R184, -RZ, R18.H1_H1 ;  /* 0x30000012ffb87230 */ /* 0x001fe20000004100 */
        /* <DEDUP_REMOVED lines=13> */
[----:B------:R-:W-:Y:S02]  /*0ce0*/  FADD.FTZ R182, -R0, R182 ;  /* 0x000000b600b67221 */ /* 0x000fe40000010100 */
[----:B------:R-:W-:Y:S02]  /*0cf0*/  FFMA.FTZ R79, R16, R198, R79 ;  /* 0x000000c6104f7223 */ /* 0x000fe4000001004f */
[----:B------:R-:W-:Y:S02]  /*0d00*/  FADD.FTZ R107, R107, R198 ;  /* 0x000000c66b6b7221 */ /* 0x000fe40000010000 */
[----:B------:R-:W-:Y:S02]  /*0d10*/  FMUL.FTZ R198, R32, R191 ;  /* 0x000000bf20c67220 */ /* 0x000fe40000410000 */
[----:B------:R-:W-:Y:S02]  /*0d20*/  FADD.FTZ R183, R180, R195 ;  /* 0x000000c3b4b77221 */ /* 0x000fe40000010000 */
[----:B------:R-:W-:Y:S01]  /*0d30*/  FFMA.FTZ R181, R16, R195, R181 ;  /* 0x000000c310b57223 */ /* 0x000fe200000100b5 */
[----:B------:R-:W-:-:S02]  /*0d40*/  HADD2.F32 R11, -RZ, R19.H0_H0 ;  /* 0x20000013ff0b7230 */ /* 0x000fc40000004100 */
[----:B------:R-:W-:Y:S01]  /*0d50*/  HADD2.F32 R10, -RZ, R19.H1_H1 ;  /* 0x30000013ff0a7230 */ /* 0x000fe20000004100 */
        /* <DEDUP_REMOVED lines=28> */
.L_x_7545:
[----:B------:R-:W-:Y:S05]  /*0f20*/  BSYNC B2 ;  /* 0x0000000000027941 */ /* 0x000fea0003800000 */
.L_x_7544:
[----:B------:R-:W-:Y:S01]  /*0f30*/  BSSY B2, `(.L_x_7546) ;  /* 0x0000053000027945 */ /* 0x000fe20003800000 */
[----:B------:R-:W-:Y:S05]  /*0f40*/  @!P3 BRA `(.L_x_7547) ;  /* 0x000005100000b947 */ /* 0x000fea0003800000 */
[----:B------:R-:W-:Y:S01]  /*0f50*/  MOV R184, 0x10 ;  /* 0x0000001000b87802 */ /* 0x000fe20000000f00 */
        /* <DEDUP_REMOVED lines=18> */
[--C-:B----4-:R-:W-:Y:S01]  /*1080*/  HADD2.F32 R215, -RZ, R184.reuse.H0_H0 ;  /* 0x200000b8ffd77230 */ /* 0x110fe20000004100 */
[C---:B------:R-:W-:Y:S01]  /*1090*/  FADD.FTZ R182, -R0.reuse, R182 ;  /* 0x000000b600b67221 */ /* 0x040fe20000010100 */
[----:B------:R-:W-:Y:S01]  /*10a0*/  HADD2.F32 R184, -RZ, R184.H1_H1 ;  /* 0x300000b8ffb87230 */ /* 0x000fe20000004100 */
[----:B------:R-:W-:Y:S02]  /*10b0*/  FADD.FTZ R214, -R0, R181 ;  /* 0x000000b500d67221 */ /* 0x000fe40000010100 */
[-C--:B------:R-:W-:Y:S02]  /*10c0*/  FFMA.FTZ R84, R208, R215.reuse, R84 ;  /* 0x000000d7d0547223 */ /* 0x080fe40000010054 */
[----:B------:R-:W-:Y:S02]  /*10d0*/  FADD.FTZ R112, R112, R215 ;  /* 0x000000d770707221 */ /* 0x000fe40000010000 */
[----:B------:R-:W-:-:S02]  /*10e0*/  FMUL.FTZ R215, R44, R215 ;  /* 0x000000d72cd77220 */ /* 0x000fc40000410000 */
[C---:B------:R-:W-:Y:S01]  /*10f0*/  FADD.FTZ R216, -R0.reuse, R183 ;  /* 0x000000b700d87221 */ /* 0x040fe20000010100 */
[----:B------:R-:W-:Y:S01]  /*1100*/  HADD2.F32 R183, -RZ, R185.H0_H0 ;  /* 0x200000b9ffb77230 */ /* 0x000fe20000004100 */
[----:B---3--:R-:W-:Y:S02]  /*1110*/  FADD.FTZ R218, -R0, R191 ;  /* 0x000000bf00da7221 */ /* 0x008fe40000010100 */
[C---:B------:R-:W-:Y:S02]  /*1120*/  FMUL.FTZ R209, R5.reuse, R182 ;  /* 0x000000b605d17220 */ /* 0x040fe40000410000 */
[----:B------:R-:W-:Y:S02]  /*1130*/  FMUL.FTZ R210, R5, R214 ;  /* 0x000000d605d27220 */ /* 0x000fe40000410000 */
[----:B------:R-:W-:Y:S02]  /*1140*/  FMUL.FTZ R217, R45, R184 ;  /* 0x000000b82dd97220 */ /* 0x000fe40000410000 */
[----:B------:R-:W-:-:S02]  /*1150*/  FADD.FTZ R10, R10, R215 ;  /* 0x000000d70a0a7221 */ /* 0x000fc40000010000 */
[----:B------:R-:W-:Y:S02]  /*1160*/  FFMA.FTZ R11, R208, R215, R11 ;  /* 0x000000d7d00b7223 */ /* 0x000fe4000001000b */
[C---:B------:R-:W-:Y:S01]  /*1170*/  FMUL.FTZ R212, R5.reuse, R216 ;  /* 0x000000d805d47220 */ /* 0x040fe20000410000 */
[----:B------:R-:W-:Y:S01]  /*1180*/  HADD2.F32 R220, -RZ, R185.H1_H1 ;  /* 0x300000b9ffdc7230 */ /* 0x000fe20000004100 */
[----:B------:R-:W-:Y:S02]  /*1190*/  FMUL.FTZ R216, R5, R218 ;  /* 0x000000da05d87220 */ /* 0x000fe40000410000 */
[-C--:B------:R-:W-:Y:S02]  /*11a0*/  FFMA.FTZ R86, R209, R183.reuse, R86 ;  /* 0x000000b7d1567223 */ /* 0x080fe40000010056 */
[----:B------:R-:W-:Y:S02]  /*11b0*/  FADD.FTZ R114, R114, R183 ;  /* 0x000000b772727221 */ /* 0x000fe40000010000 */
[----:B------:R-:W-:-:S02]  /*11c0*/  FMUL.FTZ R218, R46, R183 ;  /* 0x000000b72eda7220 */ /* 0x000fc40000410000 */
[----:B------:R-:W-:Y:S02]  /*11d0*/  FADD.FTZ R183, R10, R217 ;  /* 0x000000d90ab77221 */ /* 0x000fe40000010000 */
[----:B------:R-:W-:Y:S01]  /*11e0*/  FFMA.FTZ R11, R210, R217, R11 ;  /* 0x000000d9d20b7223 */ /* 0x000fe2000001000b */
[--C-:B------:R-:W-:Y:S01]  /*11f0*/  HADD2.F32 R185, -RZ, R186.reuse.H0_H0 ;  /* 0x200000baffb97230 */ /* 0x100fe20000004100 */
[----:B------:R-:W-:Y:S01]  /*1200*/  FADD.FTZ R188, -R0, R188 ;  /* 0x000000bc00bc7221 */ /* 0x000fe20000010100 */
[----:B------:R-:W-:Y:S01]  /*1210*/  HADD2.F32 R222, -RZ, R186.H1_H1 ;  /* 0x300000baffde7230 */ /* 0x000fe20000004100 */
        /* <DEDUP_REMOVED lines=11> */
[----:B------:R-:W-:Y:S01]  /*12d0*/  HADD2.F32 R181, -RZ, R187.H0_H0 ;  /* 0x200000bbffb57230 */ /* 0x000fe20000004100 */
[C---:B------:R-:W-:Y:S02]  /*12e0*/  FMUL.FTZ R214, R5.reuse, R186 ;  /* 0x000000ba05d67220 */ /* 0x040fe40000410000 */
[----:B------:R-:W-:Y:S02]  /*12f0*/  FMUL.FTZ R213, R5, R190 ;  /* 0x000000be05d57220 */ /* 0x000fe40000410000 */
[----:B------:R-:W-:Y:S02]  /*1300*/  FMUL.FTZ R221, R49, R222 ;  /* 0x000000de31dd7220 */ /* 0x000fe40000410000 */
[----:B------:R-:W-:-:S02]  /*1310*/  FADD.FTZ R10, R183, R220 ;  /* 0x000000dcb70a7221 */ /* 0x000fc40000010000 */
[----:B------:R-:W-:Y:S01]  /*1320*/  FFMA.FTZ R11, R211, R220, R11 ;  /* 0x000000dcd30b7223 */ /* 0x000fe2000001000b */
[----:B------:R-:W-:Y:S01]  /*1330*/  HADD2.F32 R180, -RZ, R187.H1_H1 ;  /* 0x300000bbffb47230 */ /* 0x000fe20000004100 */
        /* <DEDUP_REMOVED lines=18> */
.L_x_7547:
[----:B------:R-:W-:Y:S05]  /*1460*/  BSYNC B2 ;  /* 0x0000000000027941 */ /* 0x000fea0003800000 */
.L_x_7546:
        /* <DEDUP_REMOVED lines=9> */
[----:B------:R-:W-:-:S12]  /*1500*/  HFMA2.MMA R201, -RZ, RZ, 0, 4.76837158203125e-07 ;  /* 0x00000008ffc97435 */ /* 0x000fd800000001ff */
[----:B------:R-:W-:-:S04]  /*1510*/  @P0 IMAD.WIDE.U32 R226, R12, R3, c[0x0][0x218] ;  /* 0x000086000ce20625 */ /* 0x000fc800078e0003 */
[----:B------:R-:W-:Y:S01]  /*1520*/  IMAD.WIDE.U32 R2, R2, R201, c[0x0][0x190] ;  /* 0x0000640002027625 */ /* 0x000fe200078e00c9 */
[----:B------:R1:W5:Y:S04]  /*1530*/  @P0 LDG.E.128 R24, [R226.64] ;  /* 0x00000004e2180981 */ /* 0x000368000c1e1d00 */
[----:B------:R1:W5:Y:S04]  /*1540*/  @P0 LDG.E.128 R20, [R226.64+0x10] ;  /* 0x00001004e2140981 */ /* 0x000368000c1e1d00 */
[----:B------:R0:W5:Y:S01]  /*1550*/  LDG.E.64 R202, [R2.64] ;  /* 0x0000000402ca7981 */ /* 0x000162000c1e1b00 */
[----:B--2---:R-:W-:-:S04]  /*1560*/  FADD.FTZ R180, -R0, R180 ;  /* 0x000000b400b47221 */ /* 0x004fc80000010100 */
[----:B0-----:R-:W-:Y:S01]  /*1570*/  FMUL.FTZ R224, R5, R180 ;  /* 0x000000b405e07220 */ /* 0x001fe20000410000 */
[--C-:B----4-:R-:W-:Y:S01]  /*1580*/  HADD2.F32 R231, -RZ, R184.reuse.H0_H0 ;  /* 0x200000b8ffe77230 */ /* 0x110fe20000004100 */
[----:B------:R-:W-:Y:S01]  /*1590*/  FADD.FTZ R12, -R0, R181 ;  /* 0x000000b5000c7221 */ /* 0x000fe20000010100 */
[----:B------:R-:W-:-:S03]  /*15a0*/  HADD2.F32 R184, -RZ, R184.H1_H1 ;  /* 0x300000b8ffb87230 */ /* 0x000fc60000004100 */
[-C--:B------:R-:W-:Y:S02]  /*15b0*/  FFMA.FTZ R164, R224, R231.reuse, R164 ;  /* 0x000000e7e0a47223 */ /* 0x080fe400000100a4 */
[----:B------:R-:W-:Y:S02]  /*15c0*/  FADD.FTZ R92, R92, R231 ;  /* 0x000000e75c5c7221 */ /* 0x000fe40000010000 */
[----:B------:R-:W-:Y:S01]  /*15d0*/  FMUL.FTZ R231, R68, R231 ;  /* 0x000000e744e77220 */ /* 0x000fe20000410000 */
[----:B------:R-:W-:Y:S01]  /*15e0*/  HADD2.F32 R181, -RZ, R185.H0_H0 ;  /* 0x200000b9ffb57230 */ /* 0x000fe20000004100 */
[----:B------:R-:W-:Y:S02]  /*15f0*/  FADD.FTZ R182, -R0, R182 ;  /* 0x000000b600b67221 */ /* 0x000fe40000010100 */
[----:B-1----:R-:W-:Y:S02]  /*1600*/  FMUL.FTZ R226, R5, R12 ;  /* 0x0000000c05e27220 */ /* 0x002fe40000410000 */
        /* <DEDUP_REMOVED lines=8> */
[----:B------:R-:W-:Y:S01]  /*1690*/  FFMA.FTZ R11, R226, R233, R11 ;  /* 0x000000e9e20b7223 */ /* 0x000fe2000001000b */
[----:B------:R-:W-:Y:S01]  /*16a0*/  HADD2.F32 R183, -RZ, R186.H0_H0 ;  /* 0x200000baffb77230 */ /* 0x000fe20000004100 */
[C---:B---3--:R-:W-:Y:S02]  /*16b0*/  FADD.FTZ R188, -R0.reuse, R188 ;  /* 0x000000bc00bc7221 */ /* 0x048fe40000010100 */
[C---:B------:R-:W-:Y:S02]  /*16c0*/  FADD.FTZ R230, -R0.reuse, R189 ;  /* 0x000000bd00e67221 */ /* 0x040fe40000010100 */
[C---:B------:R-:W-:Y:S02]  /*16d0*/  FADD.FTZ R190, -R0.reuse, R190 ;  /* 0x000000be00be7221 */ /* 0x040fe40000010100 */
[----:B------:R-:W-:Y:S02]  /*16e0*/  FADD.FTZ R238, -R0, R191 ;  /* 0x000000bf00ee7221 */ /* 0x000fe40000010100 */
[----:B------:R-:W-:-:S02]  /*16f0*/  FMUL.FTZ R228, R5, R228 ;  /* 0x000000e405e47220 */ /* 0x000fc40000410000 */
[----:B------:R-:W-:Y:S02]  /*1700*/  FMUL.FTZ R235, R71, R234 ;  /* 0x000000ea47eb7220 */ /* 0x000fe40000410000 */
[----:B------:R-:W-:Y:S02]  /*1710*/  FADD.FTZ R0, R3, R232 ;  /* 0x000000e803007221 */ /* 0x000fe40000010000 */
[----:B------:R-:W-:Y:S01]  /*1720*/  FFMA.FTZ R11, R225, R232, R11 ;  /* 0x000000e8e10b7223 */ /* 0x000fe2000001000b */
[----:B------:R-:W-:Y:S01]  /*1730*/  HADD2.F32 R186, -RZ, R186.H1_H1 ;  /* 0x300000baffba7230 */ /* 0x000fe20000004100 */
        /* <DEDUP_REMOVED lines=34> */
.L_x_7543:
[----:B------:R-:W-:Y:S05]  /*1960*/  BSYNC B1 ;  /* 0x0000000000017941 */ /* 0x000fea0003800000 */
.L_x_7537:
[----:B------:R-:W-:Y:S05]  /*1970*/  BRA.DIV ~URZ, `(.L_x_7548) ;  /* 0x000043c27f007947 */ /* 0x000fea000b800000 */
[----:B------:R3:W4:Y:S02]  /*1980*/  SHFL.BFLY PT, R181, R10, 0x1, 0x1f ;  /* 0x0c201f000ab57f89 */ /* 0x00072400000e0000 */
.L_x_7669:
        /* <DEDUP_REMOVED lines=18> */
.L_x_7670:
[----:B------:R-:W-:Y:S01]  /*1ab0*/  ISETP.GE.AND P6, PT, R4, 0x1, PT ;  /* 0x000000010400780c */ /* 0x000fe20003fc6270 */
[----:B-1----:R-:W-:Y:S01]  /*1ac0*/  FADD.FTZ R181, R0, R11 ;  /* 0x0000000b00b57221 */ /* 0x002fe20000010000 */
[----:B------:R-:W-:Y:S01]  /*1ad0*/  BSSY B1, `(.L_x_7550) ;  /* 0x0000107000017945 */ /* 0x000fe20003800000 */
[----:B------:R-:W-:Y:S02]  /*1ae0*/  IMAD.MOV.U32 R0, RZ, RZ, RZ ;  /* 0x000000ffff007224 */ /* 0x000fe400078e00ff */
        /* <DEDUP_REMOVED lines=17> */
.L_x_7553:
[----:B------:R-:W-:Y:S05]  /*1c00*/  BSYNC B2 ;  /* 0x0000000000027941 */ /* 0x000fea0003800000 */
.L_x_7552:
        /* <DEDUP_REMOVED lines=11> */
.L_x_7555:
[----:B------:R-:W-:Y:S05]  /*1cc0*/  BSYNC B2 ;  /* 0x0000000000027941 */ /* 0x000fea0003800000 */
.L_x_7554:
        /* <DEDUP_REMOVED lines=36> */
.L_x_7557:
[----:B------:R-:W-:Y:S05]  /*1f10*/  BSYNC B2 ;  /* 0x0000000000027941 */ /* 0x000fea0003800000 */
.L_x_7556:
        /* <DEDUP_REMOVED lines=10> */
.L_x_7559:
[----:B------:R-:W-:Y:S05]  /*1fc0*/  BSYNC B2 ;  /* 0x0000000000027941 */ /* 0x000fea0003800000 */
.L_x_7558:
[----:B------:R-:W-:Y:S01]  /*1fd0*/  BSSY B2, `(.L_x_7560) ;  /* 0x000000d000027945 */ /* 0x000fe20003800000 */
[----:B------:R-:W-:Y:S05]  /*1fe0*/  @!P6 BRA `(.L_x_7561) ;  /* 0x000000b00000e947 */ /* 0x000fea0003800000 */
[----:B------:R-:W-:Y:S01]  /*1ff0*/  LOP3.LUT P1, RZ, R206, 0xff00, RZ, 0xc0, !PT ;  /* 0x0000ff00ceff7812 */ /* 0x000fe2000782c0ff */
[----:B------:R-:W-:-:S04]  /*2000*/  FMUL.FTZ R182, R180, c[0x0][0x1ec] ;  /* 0x00007b00b4b67a20 */ /* 0x000fc80000410000 */
[----:B------:R-:W-:Y:S01]  /*2010*/  FMUL.FTZ R187, R182, c[0x0][0x1e8] ;  /* 0x00007a00b6bb7a20 */ /* 0x000fe20000410000 */
[----:B------:R-:W-:-:S03]  /*2020*/  MOV R182, RZ ;  /* 0x000000ff00b67202 */ /* 0x000fc60000000f00 */
[----:B------:R-:W-:-:S04]  /*2030*/  FMUL.FTZ R186, R41, R187 ;  /* 0x000000bb29ba7220 */ /* 0x000fc80000410000 */
[----:B------:R-:W-:Y:S01]  /*2040*/  @P1 HADD2.F32 R184, -RZ, R172.H1_H1 ;  /* 0x300000acffb81230 */ /* 0x000fe20000004100 */
[----:B------:R-:W-:-:S04]  /*2050*/  FSEL R186, R186, RZ, P1 ;  /* 0x000000ffbaba7208 */ /* 0x000fc80000800000 */
[----:B------:R-:W-:Y:S01]  /*2060*/  @P1 FMUL.FTZ R182, R187, R184 ;  /* 0x000000b8bbb61220 */ /* 0x000fe20000410000 */
[----:B------:R-:W-:-:S03]  /*2070*/  F2FP.PACK_AB R186, RZ, R186 ;  /* 0x000000baffba723e */ /* 0x000fc600000000ff */
[----:B------:R-:W-:Y:S01]  /*2080*/  FADD.FTZ R121, R121, R182 ;  /* 0x000000b679797221 */ /* 0x000fe20000010000 */
[----:B------:R-:W-:Y:S02]  /*2090*/  PRMT R176, R176, 0x5410, R186 ;  /* 0x00005410b0b07816 */ /* 0x000fe400000000ba */
.L_x_7561:
[----:B------:R-:W-:Y:S05]  /*20a0*/  BSYNC B2 ;  /* 0x0000000000027941 */ /* 0x000fea0003800000 */
.L_x_7560:
        /* <DEDUP_REMOVED lines=10> */
.L_x_7563:
[----:B------:R-:W-:Y:S05]  /*2150*/  BSYNC B2 ;  /* 0x0000000000027941 */ /* 0x000fea0003800000 */
.L_x_7562:
[----:B------:R-:W-:Y:S01]  /*2160*/  BSSY B2, `(.L_x_7564) ;  /* 0x000000d000027945 */ /* 0x000fe20003800000 */
        /* <DEDUP_REMOVED lines=12> */
.L_x_7565:
[----:B------:R-:W-:Y:S05]  /*2230*/  BSYNC B2 ;  /* 0x0000000000027941 */ /* 0x000fea0003800000 */
.L_x_7564:
        /* <DEDUP_REMOVED lines=10> */
.L_x_7567:
[----:B------:R-:W-:Y:S05]  /*22e0*/  BSYNC B2 ;  /* 0x0000000000027941 */ /* 0x000fea0003800000 */
.L_x_7566:
        /* <DEDUP_REMOVED lines=13> */
.L_x_7569:
[----:B------:R-:W-:Y:S05]  /*23c0*/  BSYNC B2 ;  /* 0x0000000000027941 */ /* 0x000fea0003800000 */
.L_x_7568:
        /* <DEDUP_REMOVED lines=10> */
.L_x_7571:
[----:B------:R-:W-:Y:S05]  /*2470*/  BSYNC B2 ;  /* 0x0000000000027941 */ /* 0x000fea0003800000 */
.L_x_7570:
[----:B------:R-:W-:Y:S01]  /*2480*/  BSSY B2, `(.L_x_7572) ;  /* 0x000000d000027945 */ /* 0x000fe20003800000 */
[----:B------:R-:W-:Y:S05]  /*2490*/  @!P6 BRA `(.L_x_7573) ;  /* 0x000000b00000e947 */ /* 0x000fea0003800000 */
[----:B------:R-:W-:Y:S01]  /*24a0*/  LOP3.LUT P1, RZ, R207, 0xff, RZ, 0xc0, !PT ;  /* 0x000000ffcfff7812 */ /* 0x000fe2000782c0ff */
[----:B------:R-:W-:Y:S02]  /*24b0*/  FMUL.FTZ R182, R11, c[0x0][0x1ec] ;  /* 0x00007b000bb67a20 */ /* 0x000fe40000410000 */
[----:B------:R-:W-:Y:S02]  /*24c0*/  IMAD.MOV.U32 R187, RZ, RZ, RZ ;  /* 0x000000ffffbb7224 */ /* 0x000fe400078e00ff */
        /* <DEDUP_REMOVED lines=8> */
.L_x_7573:
[----:B------:R-:W-:Y:S05]  /*2550*/  BSYNC B2 ;  /* 0x0000000000027941 */ /* 0x000fea0003800000 */
.L_x_7572:
        /* <DEDUP_REMOVED lines=10> */
.L_x_7575:
[----:B------:R-:W-:Y:S05]  /*2600*/  BSYNC B2 ;  /* 0x0000000000027941 */ /* 0x000fea0003800000 */
.L_x_7574:
[----:B------:R-:W-:Y:S01]  /*2610*/  BSSY B2, `(.L_x_7576) ;  /* 0x000000d000027945 */ /* 0x000fe20003800000 */
[----:B------:R-:W-:Y:S05]  /*2620*/  @!P6 BRA `(.L_x_7577) ;  /* 0x000000b00000e947 */ /* 0x000fea0003800000 */
[----:B------:R-:W-:Y:S01]  /*2630*/  LOP3.LUT P1, RZ, R207, 0xff00, RZ, 0xc0, !PT ;  /* 0x0000ff00cfff7812 */ /* 0x000fe2000782c0ff */
[----:B------:R-:W-:-:S04]  /*2640*/  FMUL.FTZ R182, R10, c[0x0][0x1ec] ;  /* 0x00007b000ab67a20 */ /* 0x000fc80000410000 */
[----:B------:R-:W-:Y:S01]  /*2650*/  FMUL.FTZ R187, R182, c[0x0][0x1e8] ;  /* 0x00007a00b6bb7a20 */ /* 0x000fe20000410000 */
[----:B------:R-:W-:-:S03]  /*2660*/  HFMA2.MMA R182, -RZ, RZ, 0, 0 ;  /* 0x00000000ffb67435 */ /* 0x000fc600000001ff */
[----:B------:R-:W-:-:S04]  /*2670*/  FMUL.FTZ R186, R37, R187 ;  /* 0x000000bb25ba7220 */ /* 0x000fc80000410000 */
[----:B------:R-:W-:Y:S01]  /*2680*/  @P1 HADD2.F32 R184, -RZ, R174.H1_H1 ;  /* 0x300000aeffb81230 */ /* 0x000fe20000004100 */
[----:B------:R-:W-:-:S04]  /*2690*/  FSEL R186, R186, RZ, P1 ;  /* 0x000000ffbaba7208 */ /* 0x000fc80000800000 */
[----:B------:R-:W-:Y:S01]  /*26a0*/  @P1 FMUL.FTZ R182, R187, R184 ;  /* 0x000000b8bbb61220 */ /* 0x000fe20000410000 */
[----:B------:R-:W-:-:S03]  /*26b0*/  F2FP.PACK_AB R186, RZ, R186 ;  /* 0x000000baffba723e */ /* 0x000fc600000000ff */
[----:B------:R-:W-:Y:S01]  /*26c0*/  FADD.FTZ R125, R125, R182 ;  /* 0x000000b67d7d7221 */ /* 0x000fe20000010000 */
[----:B------:R-:W-:Y:S02]  /*26d0*/  PRMT R178, R178, 0x5410, R186 ;  /* 0x00005410b2b27816 */ /* 0x000fe400000000ba */
.L_x_7577:
[----:B------:R-:W-:Y:S05]  /*26e0*/  BSYNC B2 ;  /* 0x0000000000027941 */ /* 0x000fea0003800000 */
.L_x_7576:
        /* <DEDUP_REMOVED lines=10> */
.L_x_7579:
[----:B------:R-:W-:Y:S05]  /*2790*/  BSYNC B2 ;  /* 0x0000000000027941 */ /* 0x000fea0003800000 */
.L_x_7578:
[----:B------:R-:W-:Y:S01]  /*27a0*/  BSSY B2, `(.L_x_7580) ;  /* 0x000000d000027945 */ /* 0x000fe20003800000 */
[----:B------:R-:W-:Y:S05]  /*27b0*/  @!P6 BRA `(.L_x_7581) ;  /* 0x000000b00000e947 */ /* 0x000fea0003800000 */
[----:B------:R-:W-:Y:S01]  /*27c0*/  LOP3.LUT P1, RZ, R207, 0xff0000, RZ, 0xc0, !PT ;  /* 0x00ff0000cfff7812 */ /* 0x000fe2000782c0ff */
        /* <DEDUP_REMOVED lines=10> */
.L_x_7581:
[----:B------:R-:W-:Y:S05]  /*2870*/  BSYNC B2 ;  /* 0x0000000000027941 */ /* 0x000fea0003800000 */
.L_x_7580:
        /* <DEDUP_REMOVED lines=10> */
.L_x_7583:
[----:B------:R-:W-:Y:S05]  /*2920*/  BSYNC B2 ;  /* 0x0000000000027941 */ /* 0x000fea0003800000 */
.L_x_7582:
        /* <DEDUP_REMOVED lines=29> */
.L_x_7585:
[----:B------:R-:W-:Y:S05]  /*2b00*/  BSYNC B2 ;  /* 0x0000000000027941 */ /* 0x000fea0003800000 */
.L_x_7584:
[----:B------:R2:W-:Y:S01]  /*2b10*/  @P6 STG.E.128 [R2.64], R176 ;  /* 0x000000b002006986 */ /* 0x0005e2000c101d04 */
[----:B------:R-:W-:Y:S02]  /*2b20*/  IADD3 R9, R9, 0x20, RZ ;  /* 0x0000002009097810 */ /* 0x000fe40007ffe0ff */
[----:B------:R-:W-:Y:S02]  /*2b30*/  IADD3 R0, R0, 0x20, RZ ;  /* 0x0000002000007810 */ /* 0x000fe40007ffe0ff */
.L_x_7551:
[----:B------:R-:W-:Y:S05]  /*2b40*/  BSYNC B1 ;  /* 0x0000000000017941 */ /* 0x000fea0003800000 */
.L_x_7550:
        /* <DEDUP_REMOVED lines=9> */
.L_x_7589:
[----:B------:R-:W-:Y:S05]  /*2be0*/  BSYNC B2 ;  /* 0x0000000000027941 */ /* 0x000fea0003800000 */
.L_x_7588:
        /* <DEDUP_REMOVED lines=11> */
.L_x_7591:
[----:B------:R-:W-:Y:S05]  /*2ca0*/  BSYNC B2 ;  /* 0x0000000000027941 */ /* 0x000fea0003800000 */
.L_x_7590:
        /* <DEDUP_REMOVED lines=36> */
.L_x_7593:
[----:B------:R-:W-:Y:S05]  /*2ef0*/  BSYNC B2 ;  /* 0x0000000000027941 */ /* 0x000fea0003800000 */
.L_x_7592:
        /* <DEDUP_REMOVED lines=10> */
.L_x_7595:
[----:B------:R-:W-:Y:S05]  /*2fa0*/  BSYNC B2 ;  /* 0x0000000000027941 */ /* 0x000fea0003800000 */
.L_x_7594:
        /* <DEDUP_REMOVED lines=13> */
.L_x_7597:
[----:B------:R-:W-:Y:S05]  /*3080*/  BSYNC B2 ;  /* 0x0000000000027941 */ /* 0x000fea0003800000 */
.L_x_7596:
        /* <DEDUP_REMOVED lines=10> */
.L_x_7599:
[----:B------:R-:W-:Y:S05]  /*3130*/  BSYNC B2 ;  /* 0x0000000000027941 */ /* 0x000fea0003800000 */
.L_x_7598:
        /* <DEDUP_REMOVED lines=13> */
.L_x_7601:
[----:B------:R-:W-:Y:S05]  /*3210*/  BSYNC B2 ;  /* 0x0000000000027941 */ /* 0x000fea0003800000 */
.L_x_7600:
        /* <DEDUP_REMOVED lines=10> */
.L_x_7603:
[----:B------:R-:W-:Y:S05]  /*32c0*/  BSYNC B2 ;  /* 0x0000000000027941 */ /* 0x000fea0003800000 */
.L_x_7602:
        /* <DEDUP_REMOVED lines=13> */
.L_x_7605:
[----:B------:R-:W-:Y:S05]  /*33a0*/  BSYNC B2 ;  /* 0x0000000000027941 */ /* 0x000fea0003800000 */
.L_x_7604:
        /* <DEDUP_REMOVED lines=10> */
.L_x_7607:
[----:B------:R-:W-:Y:S05]  /*3450*/  BSYNC B2 ;  /* 0x0000000000027941 */ /* 0x000fea0003800000 */
.L_x_7606:
        /* <DEDUP_REMOVED lines=13> */
.L_x_7609:
[----:B------:R-:W-:Y:S05]  /*3530*/  BSYNC B2 ;  /* 0x0000000000027941 */ /* 0x000fea0003800000 */
.L_x_7608:
        /* <DEDUP_REMOVED lines=10> */
.L_x_7611:
[----:B------:R-:W-:Y:S05]  /*35e0*/  BSYNC B2 ;  /* 0x0000000000027941 */ /* 0x000fea0003800000 */
.L_x_7610:
        /* <DEDUP_REMOVED lines=13> */
.L_x_7613:
[----:B------:R-:W-:Y:S05]  /*36c0*/  BSYNC B2 ;  /* 0x0000000000027941 */ /* 0x000fea0003800000 */
.L_x_7612:
        /* <DEDUP_REMOVED lines=10> */
.L_x_7615:
[----:B------:R-:W-:Y:S05]  /*3770*/  BSYNC B2 ;  /* 0x0000000000027941 */ /* 0x000fea0003800000 */
.L_x_7614:
        /* <DEDUP_REMOVED lines=13> */
.L_x_7617:
[----:B------:R-:W-:Y:S05]  /*3850*/  BSYNC B2 ;  /* 0x0000000000027941 */ /* 0x000fea0003800000 */
.L_x_7616:
        /* <DEDUP_REMOVED lines=10> */
.L_x_7619:
[----:B------:R-:W-:Y:S05]  /*3900*/  BSYNC B2 ;  /* 0x0000000000027941 */ /* 0x000fea0003800000 */
.L_x_7618:
        /* <DEDUP_REMOVED lines=29> */
.L_x_7621:
[----:B------:R-:W-:Y:S05]  /*3ae0*/  BSYNC B2 ;  /* 0x0000000000027941 */ /* 0x000fea0003800000 */
.L_x_7620:
[----:B------:R2:W-:Y:S01]  /*3af0*/  @P6 STG.E.128 [R2.64], R176 ;  /* 0x000000b002006986 */ /* 0x0005e2000c101d04 */
[----:B------:R-:W-:Y:S02]  /*3b00*/  IADD3 R0, R0, 0x20, RZ ;  /* 0x0000002000007810 */ /* 0x000fe40007ffe0ff */
[----:B------:R-:W-:Y:S02]  /*3b10*/  IADD3 R9, R9, 0x20, RZ ;  /* 0x0000002009097810 */ /* 0x000fe40007ffe0ff */
.L_x_7587:
[----:B------:R-:W-:Y:S05]  /*3b20*/  BSYNC B1 ;  /* 0x0000000000017941 */ /* 0x000fea0003800000 */
.L_x_7586:
        /* <DEDUP_REMOVED lines=9> */
.L_x_7625:
[----:B------:R-:W-:Y:S05]  /*3bc0*/  BSYNC B2 ;  /* 0x0000000000027941 */ /* 0x000fea0003800000 */
.L_x_7624:
        /* <DEDUP_REMOVED lines=11> */
.L_x_7627:
[----:B------:R-:W-:Y:S05]  /*3c80*/  BSYNC B2 ;  /* 0x0000000000027941 */ /* 0x000fea0003800000 */
.L_x_7626:
        /* <DEDUP_REMOVED lines=36> */
.L_x_7629:
[----:B------:R-:W-:Y:S05]  /*3ed0*/  BSYNC B2 ;  /* 0x0000000000027941 */ /* 0x000fea0003800000 */
.L_x_7628:
        /* <DEDUP_REMOVED lines=10> */
.L_x_7631:
[----:B------:R-:W-:Y:S05]  /*3f80*/  BSYNC B2 ;  /* 0x0000000000027941 */ /* 0x000fea0003800000 */
.L_x_7630:
        /* <DEDUP_REMOVED lines=13> */
.L_x_7633:
[----:B------:R-:W-:Y:S05]  /*4060*/  BSYNC B2 ;  /* 0x0000000000027941 */ /* 0x000fea0003800000 */
.L_x_7632:
        /* <DEDUP_REMOVED lines=10> */
.L_x_7635:
[----:B------:R-:W-:Y:S05]  /*4110*/  BSYNC B2 ;  /* 0x0000000000027941 */ /* 0x000fea0003800000 */
.L_x_7634:
        /* <DEDUP_REMOVED lines=13> */
.L_x_7637:
[----:B------:R-:W-:Y:S05]  /*41f0*/  BSYNC B2 ;  /* 0x0000000000027941 */ /* 0x000fea0003800000 */
.L_x_7636:
        /* <DEDUP_REMOVED lines=10> */
.L_x_7639:
[----:B------:R-:W-:Y:S05]  /*42a0*/  BSYNC B2 ;  /* 0x0000000000027941 */ /* 0x000fea0003800000 */
.L_x_7638:
        /* <DEDUP_REMOVED lines=13> */
.L_x_7641:
[----:B------:R-:W-:Y:S05]  /*4380*/  BSYNC B2 ;  /* 0x0000000000027941 */ /* 0x000fea0003800000 */
.L_x_7640:
        /* <DEDUP_REMOVED lines=10> */
.L_x_7643:
[----:B------:R-:W-:Y:S05]  /*4430*/  BSYNC B2 ;  /* 0x0000000000027941 */ /* 0x000fea0003800000 */
.L_x_7642:
        /* <DEDUP_REMOVED lines=13> */
.L_x_7645:
[----:B------:R-:W-:Y:S05]  /*4510*/  BSYNC B2 ;  /* 0x0000000000027941 */ /* 0x000fea0003800000 */
.L_x_7644:
        /* <DEDUP_REMOVED lines=10> */
.L_x_7647:
[----:B------:R-:W-:Y:S05]  /*45c0*/  BSYNC B2 ;  /* 0x0000000000027941 */ /* 0x000fea0003800000 */
.L_x_7646:
        /* <DEDUP_REMOVED lines=13> */
.L_x_7649:
[----:B------:R-:W-:Y:S05]  /*46a0*/  BSYNC B2 ;  /* 0x0000000000027941 */ /* 0x000fea0003800000 */
.L_x_7648:
        /* <DEDUP_REMOVED lines=10> */
.L_x_7651:
[----:B------:R-:W-:Y:S05]  /*4750*/  BSYNC B2 ;  /* 0x0000000000027941 */ /* 0x000fea0003800000 */
.L_x_7650:
        /* <DEDUP_REMOVED lines=13> */
.L_x_7653:
[----:B------:R-:W-:Y:S05]  /*4830*/  BSYNC B2 ;  /* 0x0000000000027941 */ /* 0x000fea0003800000 */
.L_x_7652:
        /* <DEDUP_REMOVED lines=10> */
.L_x_7655:
[----:B------:R-:W-:Y:S05]  /*48e0*/  BSYNC B2 ;  /* 0x0000000000027941 */ /* 0x000fea0003800000 */
.L_x_7654:
[----:B------:R-:W-:Y:S01]  /*48f0*/  ISETP.NE.U32.AND P1, PT, RZ, c[0x0][0x258], PT ;  /* 0x00009600ff007a0c */ /* 0x000fe20003f25070 */
[----:B------:R-:W-:Y:S01]  /*4900*/  BSSY B2, `(.L_x_7656) ;  /* 0x000001c000027945 */ /* 0x000fe20003800000 */
[----:B------:R-:W-:Y:S02]  /*4910*/  @P0 MOV R4, 0x20 ;  /* 0x0000002000040802 */ /* 0x000fe40000000f00 */
[----:B------:R-:W-:-:S03]  /*4920*/  ISETP.NE.AND.EX P1, PT, RZ, c[0x0][0x25c], PT, P1 ;  /* 0x00009700ff007a0c */ /* 0x000fc60003f25310 */
[----:B------:R-:W-:Y:S01]  /*4930*/  @P0 IMAD.WIDE.U32 R4, R9, R4, c[0x0][0x258] ;  /* 0x0000960009040625 */ /* 0x000fe200078e0004 */
[----:B------:R-:W-:Y:S02]  /*4940*/  SEL R100, R3, R100, P1 ;  /* 0x0000006403647207 */ /* 0x000fe40000800000 */
[----:B------:R-:W-:Y:S02]  /*4950*/  SEL R101, R12, R101, P1 ;  /* 0x000000650c657207 */ /* 0x000fe40000800000 */
[----:B------:R-:W-:Y:S02]  /*4960*/  SEL R102, R185, R102, P1 ;  /* 0x00000066b9667207 */ /* 0x000fe40000800000 */
[----:B------:R-:W-:Y:S02]  /*4970*/  SEL R103, R180, R103, P1 ;  /* 0x00000067b4677207 */ /* 0x000fe40000800000 */
[----:B------:R-:W-:Y:S02]  /*4980*/  SEL R160, R11, R160, P1 ;  /* 0x000000a00ba07207 */ /* 0x000fe40000800000 */
[----:B------:R-:W-:Y:S01]  /*4990*/  SEL R161, R2, R161, P1 ;  /* 0x000000a102a17207 */ /* 0x000fe20000800000 */
[----:B------:R1:W-:Y:S01]  /*49a0*/  @P0 STG.E.128 [R4.64], R100 ;  /* 0x0000006404000986 */ /* 0x0003e2000c101d04 */
[----:B------:R-:W-:-:S02]  /*49b0*/  SEL R162, R183, R162, P1 ;  /* 0x000000a2b7a27207 */ /* 0x000fc40000800000 */
[----:B------:R-:W-:Y:S02]  /*49c0*/  SEL R163, R10, R163, P1 ;  /* 0x000000a30aa37207 */ /* 0x000fe40000800000 */
[----:B------:R-:W-:-:S03]  /*49d0*/  @P6 MOV R3, 0x10 ;  /* 0x0000001000036802 */ /* 0x000fc60000000f00 */
[----:B------:R1:W-:Y:S02]  /*49e0*/  @P0 STG.E.128 [R4.64+0x10], R160 ;  /* 0x000010a004000986 */ /* 0x0003e4000c101d04 */
[----:B------:R-:W-:Y:S01]  /*49f0*/  @P6 IMAD.WIDE.U32 R2, R0, R3, c[0x0][0x248] ;  /* 0x0000920000026625 */ /* 0x000fe200078e0003 */
[----:B------:R-:W-:Y:S05]  /*4a00*/  @!P6 BRA `(.L_x_7657) ;  /* 0x000000b00000e947 */ /* 0x000fea0003800000 */
[----:B------:R-:W-:Y:S01]  /*4a10*/  LOP3.LUT P0, RZ, R203, 0xff000000, RZ, 0xc0, !PT ;  /* 0xff000000cbff7812 */ /* 0x000fe2000780c0ff */
[----:B------:R-:W-:Y:S02]  /*4a20*/  FMUL.FTZ R10, R10, c[0x0][0x1ec] ;  /* 0x00007b000a0a7a20 */ /* 0x000fe40000410000 */
[----:B------:R-:W-:Y:S02]  /*4a30*/  IMAD.MOV.U32 R0, RZ, RZ, RZ ;  /* 0x000000ffff007224 */ /* 0x000fe400078e00ff */
[----:B------:R-:W-:-:S04]  /*4a40*/  FMUL.FTZ R10, R10, c[0x0][0x1e8] ;  /* 0x00007a000a0a7a20 */ /* 0x000fc80000410000 */
[----:B-1----:R-:W-:-:S04]  /*4a50*/  FMUL.FTZ R4, R63, R10 ;  /* 0x0000000a3f047220 */ /* 0x002fc80000410000 */
[----:B------:R-:W-:Y:S01]  /*4a60*/  @P0 HADD2.F32 R5, -RZ, R175.H1_H1 ;  /* 0x300000afff050230 */ /* 0x000fe20000004100 */
[----:B------:R-:W-:-:S04]  /*4a70*/  FSEL R4, R4, RZ, P0 ;  /* 0x000000ff04047208 */ /* 0x000fc80000000000 */
[----:B------:R-:W-:Y:S01]  /*4a80*/  @P0 FMUL.FTZ R0, R5, R10 ;  /* 0x0000000a05000220 */ /* 0x000fe20000410000 */
[----:B------:R-:W-:-:S03]  /*4a90*/  F2FP.PACK_AB R4, RZ, R4 ;  /* 0x00000004ff04723e */ /* 0x000fc600000000ff */
[----:B------:R-:W-:Y:S01]  /*4aa0*/  FADD.FTZ R143, R143, R0 ;  /* 0x000000008f8f7221 */ /* 0x000fe20000010000 */
[----:B------:R-:W-:Y:S02]  /*4ab0*/  PRMT R179, R179, 0x5410, R4 ;  /* 0x00005410b3b37816 */ /* 0x000fe40000000004 */
.L_x_7657:
[----:B------:R-:W-:Y:S05]  /*4ac0*/  BSYNC B2 ;  /* 0x0000000000027941 */ /* 0x000fea0003800000 */
.L_x_7656:
[----:B------:R2:W-:Y:S02]  /*4ad0*/  @P6 STG.E.128 [R2.64], R176 ;  /* 0x000000b002006986 */ /* 0x0005e4000c101d04 */
.L_x_7623:
[----:B------:R-:W-:Y:S05]  /*4ae0*/  BSYNC B1 ;  /* 0x0000000000017941 */ /* 0x000fea0003800000 */
.L_x_7622:
[----:B--2---:R-:W-:-:S04]  /*4af0*/  MOV R3, c[0x0][0x160] ;  /* 0x0000580000037a02 */ /* 0x004fc80000000f00 */
[----:B------:R-:W-:-:S04]  /*4b00*/  LEA R6, R3, R6, 0x2 ;  /* 0x0000000603067211 */ /* 0x000fc800078e10ff */
[----:B------:R-:W-:-:S13]  /*4b10*/  ISETP.GE.AND P0, PT, R6, c[0x0][0x164], PT ;  /* 0x0000590006007a0c */ /* 0x000fda0003f06270 */
[----:B01---5:R-:W-:Y:S01]  /*4b20*/  @P0 CALL.REL.NOINC `(.L_x_7536) ;  /* 0x0000001000000944 */ /* 0x023fe20003c00000 */
[----:B------:R-:W-:Y:S05]  /*4b30*/  BRA `(.L_x_7658) ;  /* 0xffffb9c000007947 */ /* 0x000fea000383ffff */
.L_x_7536:
[----:B-1----:R-:W-:Y:S05]  /*4b40*/  BSYNC B0 ;  /* 0x0000000000007941 */ /* 0x002fea0003800000 */
.L_x_7535:
        /* <DEDUP_REMOVED lines=203> */
.L_x_7660:
[----:B--2---:R-:W-:Y:S05]  /*5800*/  BSYNC B0 ;  /* 0x0000000000007941 */ /* 0x004fea0003800000 */
.L_x_7659:
[----:B------:R-:W-:Y:S01]  /*5810*/  BSSY B0, `(.L_x_7661) ;  /* 0x0000011000007945 */ /* 0x000fe20003800000 */
[----:B------:R-:W-:Y:S01]  /*5820*/  FADD.FTZ R55, R18, R55 ;  /* 0x0000003712377221 */ /* 0x000fe20000010000 */
[----:B------:R-:W-:Y:S05]  /*5830*/  @!P0 BRA `(.L_x_7662) ;  /* 0x000000e000008947 */ /* 0x000fea0003800000 */
        /* <DEDUP_REMOVED lines=8> */
[----:B------:R-:W-:-:S03]  /*58c0*/  IADD3 R10, P5, R10, 0x200, RZ ;  /* 0x000002000a0a7810 */ /* 0x000fc60007fbe0ff */
[----:B------:R2:W-:Y:S01]  /*58d0*/  STG.E [R6.64], R55 ;  /* 0x0000003706007986 */ /* 0x0005e2000c101904 */
[----:B------:R-:W-:Y:S01]  /*58e0*/  IADD3.X R37, RZ, R37, RZ, P5, !PT ;  /* 0x00000025ff257210 */ /* 0x000fe20002ffe4ff */
[----:B------:R-:W-:Y:S01]  /*58f0*/  IMAD.X R29, RZ, RZ, R29, P6 ;  /* 0x000000ffff1d7224 */ /* 0x000fe200030e061d */
[----:B-1----:R-:W-:-:S04]  /*5900*/  IADD3 R2, P0, R2, 0x200, RZ ;  /* 0x0000020002027810 */ /* 0x002fc80007f1e0ff */
[----:B------:R-:W-:-:S04]  /*5910*/  IADD3.X R39, RZ, R39, RZ, P0, !PT ;  /* 0x00000027ff277210 */ /* 0x000fc800007fe4ff */
.L_x_7662:
[----:B------:R-:W-:Y:S05]  /*5920*/  BSYNC B0 ;  /* 0x0000000000007941 */ /* 0x000fea0003800000 */
.L_x_7661:
        /* <DEDUP_REMOVED lines=12> */
[----:B------:R2:W-:Y:S02]  /*59f0*/  STG.E [R6.64], R57 ;  /* 0x0000003906007986 */ /* 0x0005e4000c101904 */
[----:B------:R-:W-:Y:S01]  /*5a00*/  IMAD.X R37, RZ, RZ, R37, P1 ;  /* 0x000000ffff257224 */ /* 0x000fe200008e0625 */
[----:B------:R-:W-:Y:S02]  /*5a10*/  IADD3.X R29, RZ, R29, RZ, P5, !PT ;  /* 0x0000001dff1d7210 */ /* 0x000fe40002ffe4ff */
[----:B-1----:R-:W-:-:S04]  /*5a20*/  IADD3 R2, P0, R2, 0x200, RZ ;  /* 0x0000020002027810 */ /* 0x002fc80007f1e0ff */
[----:B------:R-:W-:-:S04]  /*5a30*/  IADD3.X R39, RZ, R39, RZ, P0, !PT ;  /* 0x00000027ff277210 */ /* 0x000fc800007fe4ff */
.L_x_7664:
[----:B------:R-:W-:Y:S05]  /*5a40*/  BSYNC B0 ;  /* 0x0000000000007941 */ /* 0x000fea0003800000 */
.L_x_7663:
        /* <DEDUP_REMOVED lines=15> */
[----:B-1----:R-:W-:-:S05]  /*5b40*/  IADD3 R2, P0, R2, 0x200, RZ ;  /* 0x0000020002027810 */ /* 0x002fca0007f1e0ff */
[----:B------:R-:W-:-:S03]  /*5b50*/  IMAD.X R39, RZ, RZ, R39, P0 ;  /* 0x000000ffff277224 */ /* 0x000fc600000e0627 */
.L_x_7666:
[----:B------:R-:W-:Y:S05]  /*5b60*/  BSYNC B0 ;  /* 0x0000000000007941 */ /* 0x000fea0003800000 */
.L_x_7665:
        /* <DEDUP_REMOVED lines=17> */
.L_x_7668:
[----:B------:R-:W-:Y:S05]  /*5c80*/  BSYNC B0 ;  /* 0x0000000000007941 */ /* 0x000fea0003800000 */
.L_x_7667:
[----:B------:R-:W-:Y:S01]  /*5c90*/  FADD.FTZ R63, R22, R63 ;  /* 0x0000003f163f7221 */ /* 0x000fe20000010000 */
[----:B------:R-:W-:Y:S01]  /*5ca0*/  MOV R3, R39 ;  /* 0x0000002700037202 */ /* 0x000fe20000000f00 */
[----:B------:R-:W-:Y:S06]  /*5cb0*/  @!P4 EXIT ;  /* 0x000000000000c94d */ /* 0x000fec0003800000 */
[----:B------:R0:W-:Y:S01]  /*5cc0*/  STG.E [R2.64], R35 ;  /* 0x0000002302007986 */ /* 0x0001e2000c101904 */
[----:B-12---:R-:W-:Y:S01]  /*5cd0*/  IMAD.MOV.U32 R4, RZ, RZ, R8 ;  /* 0x000000ffff047224 */ /* 0x006fe200078e0008 */
[----:B------:R-:W-:Y:S02]  /*5ce0*/  MOV R5, R29 ;  /* 0x0000001d00057202 */ /* 0x000fe40000000f00 */
[----:B0-----:R-:W-:Y:S02]  /*5cf0*/  MOV R2, R10 ;  /* 0x0000000a00027202 */ /* 0x001fe40000000f00 */
[----:B------:R-:W-:-:S05]  /*5d00*/  MOV R3, R37 ;  /* 0x0000002500037202 */ /* 0x000fca0000000f00 */
[----:B------:R-:W-:Y:S04]  /*5d10*/  STG.E [R2.64], R13 ;  /* 0x0000000d02007986 */ /* 0x000fe8000c101904 */
[----:B------:R-:W-:Y:S01]  /*5d20*/  STG.E [R4.64], R63 ;  /* 0x0000003f04007986 */ /* 0x000fe2000c101904 */
[----:B------:R-:W-:Y:S05]  /*5d30*/  EXIT ;  /* 0x000000000000794d */ /* 0x000fea0003800000 */
.L_x_7548:
[----:B-1----:R-:W-:Y:S01]  /*5d40*/  HFMA2.MMA R185, -RZ, RZ, 0, 5.9604644775390625e-08 ;  /* 0x00000001ffb97435 */ /* 0x002fe200000001ff */
[----:B------:R-:W-:Y:S02]  /*5d50*/  MOV R180, R10 ;  /* 0x0000000a00b47202 */ /* 0x000fe40000000f00 */
[----:B------:R-:W-:Y:S02]  /*5d60*/  MOV R182, 0x1f ;  /* 0x0000001f00b67802 */ /* 0x000fe40000000f00 */
[----:B------:R-:W-:-:S02]  /*5d70*/  MOV R187, 0xffffffff ;  /* 0xffffffff00bb7802 */ /* 0x000fc40000000f00 */
[----:B--2---:R-:W-:Y:S02]  /*5d80*/  MOV R2, 0x5da0 ;  /* 0x00005da000027802 */ /* 0x004fe40000000f00 */
[----:B0----5:R-:W-:Y:S05]  /*5d90*/  CALL.REL.NOINC `($__internal_157_$__cuda_sm70_shflsync_bfly_p) ;  /* 0x0000046000007944 */ /* 0x021fea0003c00000 */
[----:B-1----:R-:W-:Y:S01]  /*5da0*/  MOV R181, R180 ;  /* 0x000000b400b57202 */ /* 0x002fe20000000f00 */
[----:B0-----:R-:W-:Y:S05]  /*5db0*/  BRA `(.L_x_7669) ;  /* 0xffffbbd000007947 */ /* 0x001fea000383ffff */
.L_x_7549:
[----:B-1----:R-:W-:Y:S01]  /*5dc0*/  HFMA2.MMA R185, -RZ, RZ, 0, 5.9604644775390625e-08 ;  /* 0x00000001ffb97435 */ /* 0x002fe200000001ff */
[----:B------:R-:W-:Y:S01]  /*5dd0*/  IMAD.MOV.U32 R180, RZ, RZ, R11 ;  /* 0x000000ffffb47224 */ /* 0x000fe200078e000b */
[----:B------:R-:W-:Y:S02]  /*5de0*/  MOV R182, 0x1f ;  /* 0x0000001f00b67802 */ /* 0x000fe40000000f00 */
[----:B------:R-:W-:Y:S02]  /*5df0*/  MOV R187, 0xffffffff ;  /* 0xffffffff00bb7802 */ /* 0x000fe40000000f00 */
[----:B--2---:R-:W-:Y:S02]  /*5e00*/  MOV R2, 0x5e20 ;  /* 0x00005e2000027802 */ /* 0x004fe40000000f00 */
[----:B0--345:R-:W-:Y:S05]  /*5e10*/  CALL.REL.NOINC `($__internal_157_$__cuda_sm70_shflsync_bfly_p) ;  /* 0x000003e000007944 */ /* 0x039fea0003c00000 */
[----:B------:R-:W-:Y:S01]  /*5e20*/  FADD.FTZ R181, R181, R10 ;  /* 0x0000000ab5b57221 */ /* 0x000fe20000010000 */
[----:B0-----:R-:W-:Y:S01]  /*5e30*/  HFMA2.MMA R185, -RZ, RZ, 0, 1.1920928955078125e-07 ;  /* 0x00000002ffb97435 */ /* 0x001fe200000001ff */
[----:B-1----:R-:W-:Y:S01]  /*5e40*/  FADD.FTZ R11, R11, R180 ;  /* 0x000000b40b0b7221 */ /* 0x002fe20000010000 */
[----:B------:R-:W-:Y:S01]  /*5e50*/  MOV R182, 0x1f ;  /* 0x0000001f00b67802 */ /* 0x000fe20000000f00 */
[----:B------:R-:W-:Y:S01]  /*5e60*/  IMAD.MOV.U32 R180, RZ, RZ, R181 ;  /* 0x000000ffffb47224 */ /* 0x000fe200078e00b5 */
[----:B------:R-:W-:-:S02]  /*5e70*/  MOV R187, 0xffffffff ;  /* 0xffffffff00bb7802 */ /* 0x000fc40000000f00 */
[----:B------:R-:W-:Y:S02]  /*5e80*/  MOV R2, 0x5ea0 ;  /* 0x00005ea000027802 */ /* 0x000fe40000000f00 */
[----:B------:R-:W-:Y:S05]  /*5e90*/  CALL.REL.NOINC `($__internal_157_$__cuda_sm70_shflsync_bfly_p) ;  /* 0x0000036000007944 */ /* 0x000fea0003c00000 */
[----:B0-----:R-:W-:Y:S01]  /*5ea0*/  HFMA2.MMA R185, -RZ, RZ, 0, 1.1920928955078125e-07 ;  /* 0x00000002ffb97435 */ /* 0x001fe200000001ff */
[----:B-1----:R-:W-:Y:S02]  /*5eb0*/  MOV R0, R180 ;  /* 0x000000b400007202 */ /* 0x002fe40000000f00 */
[----:B------:R-:W-:Y:S02]  /*5ec0*/  MOV R180, R11 ;  /* 0x0000000b00b47202 */ /* 0x000fe40000000f00 */
[----:B------:R-:W-:Y:S02]  /*5ed0*/  MOV R182, 0x1f ;  /* 0x0000001f00b67802 */ /* 0x000fe40000000f00 */
[----:B------:R-:W-:Y:S02]  /*5ee0*/  MOV R187, 0xffffffff ;  /* 0xffffffff00bb7802 */ /* 0x000fe40000000f00 */
[----:B------:R-:W-:Y:S02]  /*5ef0*/  MOV R2, 0x5f10 ;  /* 0x00005f1000027802 */ /* 0x000fe40000000f00 */
[----:B------:R-:W-:Y:S05]  /*5f00*/  CALL.REL.NOINC `($__internal_157_$__cuda_sm70_shflsync_bfly_p) ;  /* 0x000002f000007944 */ /* 0x000fea0003c00000 */
[----:B------:R-:W-:Y:S01]  /*5f10*/  FADD.FTZ R181, R0, R181 ;  /* 0x000000b500b57221 */ /* 0x000fe20000010000 */
[----:B0-----:R-:W-:Y:S01]  /*5f20*/  HFMA2.MMA R185, -RZ, RZ, 0, 2.384185791015625e-07 ;  /* 0x00000004ffb97435 */ /* 0x001fe200000001ff */
[----:B-1----:R-:W-:Y:S01]  /*5f30*/  FADD.FTZ R11, R11, R180 ;  /* 0x000000b40b0b7221 */ /* 0x002fe20000010000 */
[----:B------:R-:W-:Y:S01]  /*5f40*/  MOV R187, 0xffffffff ;  /* 0xffffffff00bb7802 */ /* 0x000fe20000000f00 */
[----:B------:R-:W-:Y:S01]  /*5f50*/  IMAD.MOV.U32 R182, RZ, RZ, 0x1f ;  /* 0x0000001fffb67424 */ /* 0x000fe200078e00ff */
[----:B------:R-:W-:-:S02]  /*5f60*/  MOV R180, R181 ;  /* 0x000000b500b47202 */ /* 0x000fc40000000f00 */
[----:B------:R-:W-:Y:S02]  /*5f70*/  MOV R2, 0x5f90 ;  /* 0x00005f9000027802 */ /* 0x000fe40000000f00 */
[----:B------:R-:W-:Y:S05]  /*5f80*/  CALL.REL.NOINC `($__internal_157_$__cuda_sm70_shflsync_bfly_p) ;  /* 0x0000027000007944 */ /* 0x000fea0003c00000 */
[----:B0-----:R-:W-:Y:S01]  /*5f90*/  HFMA2.MMA R185, -RZ, RZ, 0, 2.384185791015625e-07 ;  /* 0x00000004ffb97435 */ /* 0x001fe200000001ff */
[----:B-1----:R-:W-:Y:S01]  /*5fa0*/  MOV R0, R180 ;  /* 0x000000b400007202 */ /* 0x002fe20000000f00 */
[----:B------:R-:W-:Y:S01]  /*5fb0*/  IMAD.MOV.U32 R187, RZ, RZ, -0x1 ;  /* 0xffffffffffbb7424 */ /* 0x000fe200078e00ff */
[----:B------:R-:W-:Y:S02]  /*5fc0*/  MOV R180, R11 ;  /* 0x0000000b00b47202 */ /* 0x000fe40000000f00 */
[----:B------:R-:W-:Y:S02]  /*5fd0*/  MOV R182, 0x1f ;  /* 0x0000001f00b67802 */ /* 0x000fe40000000f00 */
[----:B------:R-:W-:Y:S02]  /*5fe0*/  MOV R2, 0x6000 ;  /* 0x0000600000027802 */ /* 0x000fe40000000f00 */
[----:B------:R-:W-:Y:S05]  /*5ff0*/  CALL.REL.NOINC `($__internal_157_$__cuda_sm70_shflsync_bfly_p) ;  /* 0x0000020000007944 */ /* 0x000fea0003c00000 */
[----:B------:R-:W-:Y:S01]  /*6000*/  FADD.FTZ R181, R0, R181 ;  /* 0x000000b500b57221 */ /* 0x000fe20000010000 */
[----:B0-----:R-:W-:Y:S01]  /*6010*/  HFMA2.MMA R185, -RZ, RZ, 0, 4.76837158203125e-07 ;  /* 0x00000008ffb97435 */ /* 0x001fe200000001ff */
[----:B-1----:R-:W-:Y:S01]  /*6020*/  FADD.FTZ R11, R11, R180 ;  /* 0x000000b40b0b7221 */ /* 0x002fe20000010000 */
[----:B------:R-:W-:-:S02]  /*6030*/  MOV R182, 0x1f ;  /* 0x0000001f00b67802 */ /* 0x000fc40000000f00 */
[----:B------:R-:W-:Y:S02]  /*6040*/  MOV R187, 0xffffffff ;  /* 0xffffffff00bb7802 */ /* 0x000fe40000000f00 */
[----:B------:R-:W-:Y:S02]  /*6050*/  MOV R180, R181 ;  /* 0x000000b500b47202 */ /* 0x000fe40000000f00 */
[----:B------:R-:W-:Y:S02]  /*6060*/  MOV R2, 0x6080 ;  /* 0x0000608000027802 */ /* 0x000fe40000000f00 */
[----:B------:R-:W-:Y:S05]  /*6070*/  CALL.REL.NOINC `($__internal_157_$__cuda_sm70_shflsync_bfly_p) ;  /* 0x0000018000007944 */ /* 0x000fea0003c00000 */
[----:B0-----:R-:W-:Y:S01]  /*6080*/  HFMA2.MMA R182, -RZ, RZ, 0, 1.847743988037109375e-06 ;  /* 0x0000001fffb67435 */ /* 0x001fe200000001ff */
[----:B-1----:R-:W-:Y:S01]  /*6090*/  MOV R0, R180 ;  /* 0x000000b400007202 */ /* 0x002fe20000000f00 */
[----:B------:R-:W-:Y:S01]  /*60a0*/  IMAD.MOV.U32 R185, RZ, RZ, 0x8 ;  /* 0x00000008ffb97424 */ /* 0x000fe200078e00ff */
[----:B------:R-:W-:Y:S02]  /*60b0*/  MOV R180, R11 ;  /* 0x0000000b00b47202 */ /* 0x000fe40000000f00 */
[----:B------:R-:W-:Y:S02]  /*60c0*/  MOV R187, 0xffffffff ;  /* 0xffffffff00bb7802 */ /* 0x000fe40000000f00 */
[----:B------:R-:W-:-:S02]  /*60d0*/  MOV R2, 0x60f0 ;  /* 0x000060f000027802 */ /* 0x000fc40000000f00 */
[----:B------:R-:W-:Y:S05]  /*60e0*/  CALL.REL.NOINC `($__internal_157_$__cuda_sm70_shflsync_bfly_p) ;  /* 0x0000011000007944 */ /* 0x000fea0003c00000 */
[----:B------:R-:W-:Y:S01]  /*60f0*/  FADD.FTZ R12, R0, R181 ;  /* 0x000000b5000c7221 */ /* 0x000fe20000010000 */
[----:B0-----:R-:W-:Y:S01]  /*6100*/  HFMA2.MMA R185, -RZ, RZ, 0, 9.5367431640625e-07 ;  /* 0x00000010ffb97435 */ /* 0x001fe200000001ff */
[----:B-1----:R-:W-:Y:S01]  /*6110*/  FADD.FTZ R11, R11, R180 ;  /* 0x000000b40b0b7221 */ /* 0x002fe20000010000 */
[----:B------:R-:W-:-:S02]  /*6120*/  MOV R182, 0x1f ;  /* 0x0000001f00b67802 */ /* 0x000fc40000000f00 */
[----:B------:R-:W-:Y:S02]  /*6130*/  MOV R187, 0xffffffff ;  /* 0xffffffff00bb7802 */ /* 0x000fe40000000f00 */
[----:B------:R-:W-:Y:S02]  /*6140*/  MOV R180, R12 ;  /* 0x0000000c00b47202 */ /* 0x000fe40000000f00 */
[----:B------:R-:W-:Y:S02]  /*6150*/  MOV R2, 0x6170 ;  /* 0x0000617000027802 */ /* 0x000fe40000000f00 */
[----:B------:R-:W-:Y:S05]  /*6160*/  CALL.REL.NOINC `($__internal_157_$__cuda_sm70_shflsync_bfly_p) ;  /* 0x0000009000007944 */ /* 0x000fea0003c00000 */
[----:B0-----:R-:W-:Y:S01]  /*6170*/  HFMA2.MMA R185, -RZ, RZ, 0, 9.5367431640625e-07 ;  /* 0x00000010ffb97435 */ /* 0x001fe200000001ff */
[----:B-1----:R-:W-:Y:S01]  /*6180*/  IMAD.MOV.U32 R183, RZ, RZ, R180 ;  /* 0x000000ffffb77224 */ /* 0x002fe200078e00b4 */
[----:B------:R-:W-:Y:S02]  /*6190*/  MOV R180, R11 ;  /* 0x0000000b00b47202 */ /* 0x000fe40000000f00 */
[----:B------:R-:W-:Y:S02]  /*61a0*/  MOV R182, 0x1f ;  /* 0x0000001f00b67802 */ /* 0x000fe40000000f00 */
[----:B------:R-:W-:-:S02]  /*61b0*/  MOV R187, 0xffffffff ;  /* 0xffffffff00bb7802 */ /* 0x000fc40000000f00 */
[----:B------:R-:W-:Y:S02]  /*61c0*/  MOV R2, 0x61e0 ;  /* 0x000061e000027802 */ /* 0x000fe40000000f00 */
[----:B------:R-:W-:Y:S05]  /*61d0*/  CALL.REL.NOINC `($__internal_157_$__cuda_sm70_shflsync_bfly_p) ;  /* 0x0000002000007944 */ /* 0x000fea0003c00000 */
[----:B-1----:R-:W-:Y:S01]  /*61e0*/  MOV R0, R180 ;  /* 0x000000b400007202 */ /* 0x002fe20000000f00 */
[----:B0-----:R-:W-:Y:S05]  /*61f0*/  BRA `(.L_x_7670) ;  /* 0xffffb8b000007947 */ /* 0x001fea000383ffff */
        .weak           $__internal_157_$__cuda_sm70_shflsync_bfly_p
        .type           $__internal_157_$__cuda_sm70_shflsync_bfly_p,@function
        .size           $__internal_157_$__cuda_sm70_shflsync_bfly_p,(.L_x_9887 - $__internal_157_$__cuda_sm70_shflsync_bfly_p)
$__internal_157_$__cuda_sm70_shflsync_bfly_p:
[----:B------:R-:W-:Y:S01]  /*6200*/  HFMA2.MMA R3, -RZ, RZ, 0, 0 ;  /* 0x00000000ff037435 */ /* 0x000fe200000001ff */
[----:B------:R-:W-:Y:S04]  /*6210*/  WARPSYNC R187 ;  /* 0x000000bb00007348 */ /* 0x000fe80003800000 */
[----:B------:R0:W1:Y:S01]  /*6220*/  SHFL.BFLY PT, R180, R180, R185, R182 ;  /* 0x0c0000b9b4b47389 */ /* 0x00006200000e00b6 */
[----:B------:R-:W-:Y:S05]  /*6230*/  RET.REL.NODEC R2 `(_ZN10layer_norm13ln_bwd_kernelINS_13Kernel_traitsIf6__halffS2_fjLj768ELj1ELj4ELj1ELj16ENS_18Kernel_traits_baseILj768EfS2_fS2_fjLj128EEEEELb1ELb1ELb1ELb0EEEvNS_9BwdParamsE) ;  /* 0xffff9dc002007950 */ /* 0x000fea0003c3ffff */
.L_x_7671:
        /* <DEDUP_REMOVED lines=12> */
.L_x_9887:


//--------------------- .text._ZN10layer_norm22ln_bwd_finalize_kernelINS_22Kernel_traits_finalizeILj768Ef6__halffS2_fjLb1ELj1024ELj4ENS_18Kernel_traits_baseILj768EfS2_fS2_fjLj1024EEEEELb1ELb1EEEvNS_9BwdParamsE --------------------------
	.section	.text._ZN10layer_norm22ln_bwd_finalize_kernelINS_22Kernel_traits_finalizeILj768Ef6__halffS2_fjLb1ELj1024ELj4ENS_18Kernel_traits_baseILj768EfS2_fS2_fjLj1024EEEEELb1ELb1EEEvNS_9BwdParamsE,"ax",@progbits
	.sectioninfo	@"SHI_REGISTERS=32"
	.align	128
        .global         _ZN10layer_norm22ln_bwd_finalize_kernelINS_22Kernel_traits_finalizeILj768Ef6__halffS2_fjLb1ELj1024ELj4ENS_18Kernel_traits_baseILj768EfS2_fS2_fjLj1024EEEEELb1ELb1EEEvNS_9BwdParamsE
        .type           _ZN10layer_norm22ln_bwd_finalize_kernelINS_22Kernel_traits_finalizeILj768Ef6__halffS2_fjLb1ELj1024ELj4ENS_18Kernel_traits_baseILj768EfS2_fS2_fjLj1024EEEEELb1ELb1EEEvNS_9BwdParamsE,@function
        .size           _ZN10layer_norm22ln_bwd_finalize_kernelINS_22Kernel_traits_finalizeILj768Ef6__halffS2_fjLb1ELj1024ELj4ENS_18Kernel_traits_baseILj768EfS2_fS2_fjLj1024EEEEELb1ELb1EEEvNS_9BwdParamsE,(.L_x_9888 - _ZN10layer_norm22ln_bwd_finalize_kernelINS_22Kernel_traits_finalizeILj768Ef6__halffS2_fjLb1ELj1024ELj4ENS_18Kernel_traits_baseILj768EfS2_fS2_fjLj1024EEEEELb1ELb1EEEvNS_9BwdParamsE)
        .other          _ZN10layer_norm22ln_bwd_finalize_kernelINS_22Kernel_traits_finalizeILj768Ef6__halffS2_fjLb1ELj1024ELj4ENS_18Kernel_traits_baseILj768EfS2_fS2_fjLj1024EEEEELb1ELb1EEEvNS_9BwdParamsE,@"STO_CUDA_ENTRY STV_DEFAULT"
_ZN10layer_norm22ln_bwd_finalize_kernelINS_22Kernel_traits_finalizeILj768Ef6__halffS2_fjLb1ELj1024ELj4ENS_18Kernel_traits_baseILj768EfS2_fS2_fjLj1024EEEEELb1ELb1EEEvNS_9BwdParamsE:
.text._ZN10layer_norm22ln_bwd_finalize_kernelINS_22Kernel_traits_finalizeILj768Ef6__halffS2_fjLb1ELj1024ELj4ENS_18Kernel_traits_baseILj768EfS2_fS2_fjLj1024EEEEELb1ELb1EEEvNS_9BwdParamsE:
        /* <DEDUP_REMOVED lines=19> */
.L_x_7684:
        /* <DEDUP_REMOVED lines=32> */
.L_x_7676:
        /* <DEDUP_REMOVED lines=47> */
.L_x_7675:
[----:B------:R-:W-:Y:S05]  /*0620*/  BSYNC B1 ;  /* 0x0000000000017941 */ /* 0x000fea0003800000 */
.L_x_7674:
        /* <DEDUP_REMOVED lines=29> */
.L_x_7678:
[----:B------:R-:W-:Y:S05]  /*0800*/  BSYNC B1 ;  /* 0x0000000000017941 */ /* 0x000fea0003800000 */
.L_x_7677:
        /* <DEDUP_REMOVED lines=13> */
.L_x_7673:
[----:B------:R-:W-:Y:S05]  /*08e0*/  BSYNC B0 ;  /* 0x0000000000007941 */ /* 0x000fea0003800000 */
.L_x_7672:
        /* <DEDUP_REMOVED lines=12> */
.L_x_7685:
        /* <DEDUP_REMOVED lines=27> */
.L_x_7686:
        /* <DEDUP_REMOVED lines=9> */
.L_x_7679:
        /* <DEDUP_REMOVED lines=16> */
.L_x_7683:
[----:B------:R-:W-:Y:S05]  /*0cf0*/  BSYNC B0 ;  /* 0x0000000000007941 */ /* 0x000fea0003800000 */
.L_x_7682:
[C---:B------:R-:W-:Y:S02]  /*0d00*/  ISETP.GT.U32.AND P1, PT, R4.reuse, -0x301, PT ;  /* 0xfffffcff0400780c */ /* 0x040fe40003f24070 */
[----:B------:R-:W-:-:S02]  /*0d10*/  IADD3 R4, R4, 0x300, RZ ;  /* 0x0000030004047810 */ /* 0x000fc40007ffe0ff */
[----:B------:R-:W-:-:S09]  /*0d20*/  IADD3 R5, R5, 0x180, RZ ;  /* 0x0000018005057810 */ /* 0x000fd20007ffe0ff */
[----:B012---:R-:W-:Y:S05]  /*0d30*/  @P1 BRA `(.L_x_7684) ;  /* 0xfffff3f000001947 */ /* 0x007fea000383ffff */
[----:B------:R-:W-:Y:S05]  /*0d40*/  EXIT ;  /* 0x000000000000794d */ /* 0x000fea0003800000 */
.L_x_7680:
[----:B------:R-:W-:Y:S01]  /*0d50*/  HFMA2.MMA R14, -RZ, RZ, 0, 1.847743988037109375e-06 ;  /* 0x0000001fff0e7435 */ /* 0x000fe200000001ff */
[----:B---3--:R-:W-:Y:S01]  /*0d60*/  IMAD.MOV.U32 R18, RZ, RZ, R10 ;  /* 0x000000ffff127224 */ /* 0x008fe200078e000a */
[----:B------:R-:W-:Y:S01]  /*0d70*/  MOV R17, 0x1 ;  /* 0x0000000100117802 */ /* 0x000fe20000000f00 */
[----:B------:R-:W-:Y:S01]  /*0d80*/  IMAD.MOV.U32 R19, RZ, RZ, -0x1 ;  /* 0xffffffffff137424 */ /* 0x000fe200078e00ff */
[----:B------:R-:W-:Y:S02]  /*0d90*/  MOV R8, 0xdb0 ;  /* 0x00000db000087802 */ /* 0x000fe40000000f00 */
[----:B012---:R-:W-:Y:S05]  /*0da0*/  CALL.REL.NOINC `($__internal_158_$__cuda_sm70_shflsync_bfly_p) ;  /* 0x0000059000007944 */ /* 0x007fea0003c00000 */
[----:B01----:R-:W-:Y:S05]  /*0db0*/  BRA `(.L_x_7685) ;  /* 0xfffffbf000007947 */ /* 0x003fea000383ffff */
.L_x_7681:
[----:B------:R-:W-:Y:S01]  /*0dc0*/  HFMA2.MMA R14, -RZ, RZ, 0, 1.847743988037109375e-06 ;  /* 0x0000001fff0e7435 */ /* 0x000fe200000001ff */
[----:B------:R-:W-:Y:S01]  /*0dd0*/  MOV R17, 0x2 ;  /* 0x0000000200117802 */ /* 0x000fe20000000f00 */
[----:B------:R-:W-:Y:S01]  /*0de0*/  IMAD.MOV.U32 R19, RZ, RZ, -0x1 ;  /* 0xffffffffff137424 */ /* 0x000fe200078e00ff */
[----:B------:R-:W-:-:S03]  /*0df0*/  MOV R8, 0xe10 ;  /* 0x00000e1000087802 */ /* 0x000fc60000000f00 */
[----:B0123--:R-:W-:Y:S05]  /*0e00*/  CALL.REL.NOINC `($__internal_158_$__cuda_sm70_shflsync_bfly_p) ;  /* 0x0000053000007944 */ /* 0x00ffea0003c00000 */
[----:B01----:R-:W-:Y:S01]  /*0e10*/  FADD.FTZ R18, R18, R14 ;  /* 0x0000000e12127221 */ /* 0x003fe20000010000 */
[----:B------:R-:W-:Y:S01]  /*0e20*/  HFMA2.MMA R14, -RZ, RZ, 0, 1.847743988037109375e-06 ;  /* 0x0000001fff0e7435 */ /* 0x000fe200000001ff */
[----:B------:R-:W-:Y:S01]  /*0e30*/  MOV R17, 0x4 ;  /* 0x0000000400117802 */ /* 0x000fe20000000f00 */
[----:B------:R-:W-:Y:S01]  /*0e40*/  IMAD.MOV.U32 R19, RZ, RZ, -0x1 ;  /* 0xffffffffff137424 */ /* 0x000fe200078e00ff */
[----:B------:R-:W-:-:S03]  /*0e50*/  MOV R8, 0xe70 ;  /* 0x00000e7000087802 */ /* 0x000fc60000000f00 */
[----:B------:R-:W-:Y:S05]  /*0e60*/  CALL.REL.NOINC `($__internal_158_$__cuda_sm70_shflsync_bfly_p) ;  /* 0x000004d000007944 */ /* 0x000fea0003c00000 */
[----:B01----:R-:W-:Y:S01]  /*0e70*/  FADD.FTZ R18, R18, R14 ;  /* 0x0000000e12127221 */ /* 0x003fe20000010000 */
[----:B------:R-:W-:Y:S01]  /*0e80*/  HFMA2.MMA R14, -RZ, RZ, 0, 1.847743988037109375e-06 ;  /* 0x0000001fff0e7435 */ /* 0x000fe200000001ff */
[----:B------:R-:W-:-:S02]  /*0e90*/  MOV R17, 0x8 ;  /* 0x0000000800117802 */ /* 0x000fc40000000f00 */
[----:B------:R-:W-:Y:S02]  /*0ea0*/  MOV R19, 0xffffffff ;  /* 0xffffffff00137802 */ /* 0x000fe40000000f00 */
[----:B------:R-:W-:Y:S02]  /*0eb0*/  MOV R8, 0xed0 ;  /* 0x00000ed000087802 */ /* 0x000fe40000000f00 */
[----:B------:R-:W-:Y:S05]  /*0ec0*/  CALL.REL.NOINC `($__internal_158_$__cuda_sm70_shflsync_bfly_p) ;  /* 0x0000047000007944 */ /* 0x000fea0003c00000 */
[----:B-1----:R-:W-:Y:S01]  /*0ed0*/  FADD.FTZ R10, R18, R14 ;  /* 0x0000000e120a7221 */ /* 0x002fe20000010000 */
[----:B------:R-:W-:Y:S01]  /*0ee0*/  HFMA2.MMA R14, -RZ, RZ, 0, 1.847743988037109375e-06 ;  /* 0x0000001fff0e7435 */ /* 0x000fe200000001ff */
[----:B0-----:R-:W-:Y:S01]  /*0ef0*/  IMAD.MOV.U32 R17, RZ, RZ, 0x10 ;  /* 0x00000010ff117424 */ /* 0x001fe200078e00ff */
[----:B------:R-:W-:Y:S02]  /*0f00*/  MOV R19, 0xffffffff ;  /* 0xffffffff00137802 */ /* 0x000fe40000000f00 */
[----:B------:R-:W-:Y:S02]  /*0f10*/  MOV R18, R10 ;  /* 0x0000000a00127202 */ /* 0x000fe40000000f00 */
[----:B------:R-:W-:Y:S02]  /*0f20*/  MOV R8, 0xf40 ;  /* 0x00000f4000087802 */ /* 0x000fe40000000f00 */
[----:B------:R-:W-:Y:S05]  /*0f30*/  CALL.REL.NOINC `($__internal_158_$__cuda_sm70_shflsync_bfly_p) ;  /* 0x0000040000007944 */ /* 0x000fea0003c00000 */
[----:B0-----:R-:W-:Y:S01]  /*0f40*/  HFMA2.MMA R17, -RZ, RZ, 0, 5.9604644775390625e-08 ;  /* 0x00000001ff117435 */ /* 0x001fe200000001ff */
[----:B-1----:R-:W-:Y:S01]  /*0f50*/  IMAD.MOV.U32 R13, RZ, RZ, R14 ;  /* 0x000000ffff0d7224 */ /* 0x002fe200078e000e */
[----:B------:R-:W-:Y:S01]  /*0f60*/  MOV R18, R15 ;  /* 0x0000000f00127202 */ /* 0x000fe20000000f00 */
[----:B------:R-:W-:Y:S01]  /*0f70*/  IMAD.MOV.U32 R19, RZ, RZ, -0x1 ;  /* 0xffffffffff137424 */ /* 0x000fe200078e00ff */
[----:B------:R-:W-:-:S02]  /*0f80*/  MOV R14, 0x1f ;  /* 0x0000001f000e7802 */ /* 0x000fc40000000f00 */
[----:B------:R-:W-:Y:S02]  /*0f90*/  MOV R8, 0xfb0 ;  /* 0x00000fb000087802 */ /* 0x000fe40000000f00 */
[----:B------:R-:W-:Y:S05]  /*0fa0*/  CALL.REL.NOINC `($__internal_158_$__cuda_sm70_shflsync_bfly_p) ;  /* 0x0000039000007944 */ /* 0x000fea0003c00000 */
[----:B0-----:R-:W-:Y:S01]  /*0fb0*/  HFMA2.MMA R17, -RZ, RZ, 0, 1.1920928955078125e-07 ;  /* 0x00000002ff117435 */ /* 0x001fe200000001ff */
[----:B-1----:R-:W-:Y:S01]  /*0fc0*/  FADD.FTZ R18, R15, R14 ;  /* 0x0000000e0f127221 */ /* 0x002fe20000010000 */
[----:B------:R-:W-:Y:S02]  /*0fd0*/  MOV R14, 0x1f ;  /* 0x0000001f000e7802 */ /* 0x000fe40000000f00 */
[----:B------:R-:W-:Y:S02]  /*0fe0*/  MOV R19, 0xffffffff ;  /* 0xffffffff00137802 */ /* 0x000fe40000000f00 */
[----:B------:R-:W-:Y:S02]  /*0ff0*/  MOV R8, 0x1010 ;  /* 0x0000101000087802 */ /* 0x000fe40000000f00 */
[----:B------:R-:W-:Y:S05]  /*1000*/  CALL.REL.NOINC `($__internal_158_$__cuda_sm70_shflsync_bfly_p) ;  /* 0x0000033000007944 */ /* 0x000fea0003c00000 */
[----:B01----:R-:W-:Y:S01]  /*1010*/  FADD.FTZ R18, R18, R14 ;  /* 0x0000000e12127221 */ /* 0x003fe20000010000 */
[----:B------:R-:W-:Y:S01]  /*1020*/  HFMA2.MMA R14, -RZ, RZ, 0, 1.847743988037109375e-06 ;  /* 0x0000001fff0e7435 */ /* 0x000fe200000001ff */
[----:B------:R-:W-:Y:S01]  /*1030*/  IMAD.MOV.U32 R17, RZ, RZ, 0x4 ;  /* 0x00000004ff117424 */ /* 0x000fe200078e00ff */
[----:B------:R-:W-:Y:S02]  /*1040*/  MOV R19, 0xffffffff ;  /* 0xffffffff00137802 */ /* 0x000fe40000000f00 */
[----:B------:R-:W-:-:S02]  /*1050*/  MOV R8, 0x1070 ;  /* 0x0000107000087802 */ /* 0x000fc40000000f00 */
[----:B------:R-:W-:Y:S05]  /*1060*/  CALL.REL.NOINC `($__internal_158_$__cuda_sm70_shflsync_bfly_p) ;  /* 0x000002d000007944 */ /* 0x000fea0003c00000 */
[----:B0-----:R-:W-:Y:S01]  /*1070*/  HFMA2.MMA R17, -RZ, RZ, 0, 4.76837158203125e-07 ;  /* 0x00000008ff117435 */ /* 0x001fe200000001ff */
[----:B-1----:R-:W-:Y:S01]  /*1080*/  FADD.FTZ R18, R18, R14 ;  /* 0x0000000e12127221 */ /* 0x002fe20000010000 */
[----:B------:R-:W-:Y:S01]  /*1090*/  MOV R19, 0xffffffff ;  /* 0xffffffff00137802 */ /* 0x000fe20000000f00 */
[----:B------:R-:W-:Y:S01]  /*10a0*/  IMAD.MOV.U32 R14, RZ, RZ, 0x1f ;  /* 0x0000001fff0e7424 */ /* 0x000fe200078e00ff */
[----:B------:R-:W-:-:S02]  /*10b0*/  MOV R8, 0x10d0 ;  /* 0x000010d000087802 */ /* 0x000fc40000000f00 */
[----:B------:R-:W-:Y:S05]  /*10c0*/  CALL.REL.NOINC `($__internal_158_$__cuda_sm70_shflsync_bfly_p) ;  /* 0x0000027000007944 */ /* 0x000fea0003c00000 */
[----:B-1----:R-:W-:Y:S01]  /*10d0*/  FADD.FTZ R12, R18, R14 ;  /* 0x0000000e120c7221 */ /* 0x002fe20000010000 */
[----:B0-----:R-:W-:Y:S01]  /*10e0*/  HFMA2.MMA R17, -RZ, RZ, 0, 9.5367431640625e-07 ;  /* 0x00000010ff117435 */ /* 0x001fe200000001ff */
[----:B------:R-:W-:Y:S01]  /*10f0*/  MOV R14, 0x1f ;  /* 0x0000001f000e7802 */ /* 0x000fe20000000f00 */
[----:B------:R-:W-:Y:S01]  /*1100*/  IMAD.MOV.U32 R19, RZ, RZ, -0x1 ;  /* 0xffffffffff137424 */ /* 0x000fe200078e00ff */
[----:B------:R-:W-:-:S02]  /*1110*/  MOV R8, 0x1140 ;  /* 0x0000114000087802 */ /* 0x000fc40000000f00 */
[----:B------:R-:W-:Y:S02]  /*1120*/  MOV R18, R12 ;  /* 0x0000000c00127202 */ /* 0x000fe40000000f00 */
[----:B------:R-:W-:Y:S05]  /*1130*/  CALL.REL.NOINC `($__internal_158_$__cuda_sm70_shflsync_bfly_p) ;  /* 0x0000020000007944 */ /* 0x000fea0003c00000 */
[----:B-1----:R-:W-:Y:S01]  /*1140*/  MOV R15, R14 ;  /* 0x0000000e000f7202 */ /* 0x002fe20000000f00 */
[----:B------:R-:W-:Y:S01]  /*1150*/  HFMA2.MMA R14, -RZ, RZ, 0, 1.847743988037109375e-06 ;  /* 0x0000001fff0e7435 */ /* 0x000fe200000001ff */
[----:B0-----:R-:W-:Y:S01]  /*1160*/  MOV R18, R11 ;  /* 0x0000000b00127202 */ /* 0x001fe20000000f00 */
[----:B------:R-:W-:Y:S01]  /*1170*/  IMAD.MOV.U32 R17, RZ, RZ, 0x1 ;  /* 0x00000001ff117424 */ /* 0x000fe200078e00ff */
[----:B------:R-:W-:Y:S02]  /*1180*/  MOV R19, 0xffffffff ;  /* 0xffffffff00137802 */ /* 0x000fe40000000f00 */
[----:B------:R-:W-:Y:S02]  /*1190*/  MOV R8, 0x11b0 ;  /* 0x000011b000087802 */ /* 0x000fe40000000f00 */
[----:B------:R-:W-:Y:S05]  /*11a0*/  CALL.REL.NOINC `($__internal_158_$__cuda_sm70_shflsync_bfly_p) ;  /* 0x0000019000007944 */ /* 0x000fea0003c00000 */
[----:B0-----:R-:W-:Y:S01]  /*11b0*/  HFMA2.MMA R17, -RZ, RZ, 0, 1.1920928955078125e-07 ;  /* 0x00000002ff117435 */ /* 0x001fe200000001ff */
[----:B-1----:R-:W-:Y:S01]  /*11c0*/  FADD.FTZ R18, R11, R14 ;  /* 0x0000000e0b127221 */ /* 0x002fe20000010000 */
[----:B------:R-:W-:Y:S01]  /*11d0*/  MOV R19, 0xffffffff ;  /* 0xffffffff00137802 */ /* 0x000fe20000000f00 */
[----:B------:R-:W-:Y:S01]  /*11e0*/  IMAD.MOV.U32 R14, RZ, RZ, 0x1f ;  /* 0x0000001fff0e7424 */ /* 0x000fe200078e00ff */
[----:B------:R-:W-:-:S02]  /*11f0*/  MOV R8, 0x1210 ;  /* 0x0000121000087802 */ /* 0x000fc40000000f00 */
[----:B------:R-:W-:Y:S05]  /*1200*/  CALL.REL.NOINC `($__internal_158_$__cuda_sm70_shflsync_bfly_p) ;  /* 0x0000013000007944 */ /* 0x000fea0003c00000 */
[----:B0-----:R-:W-:Y:S01]  /*1210*/  HFMA2.MMA R17, -RZ, RZ, 0, 2.384185791015625e-07 ;  /* 0x00000004ff117435 */ /* 0x001fe200000001ff */
[----:B-1----:R-:W-:Y:S01]  /*1220*/  FADD.FTZ R18, R18, R14 ;  /* 0x0000000e12127221 */ /* 0x002fe20000010000 */
[----:B------:R-:W-:Y:S01]  /*1230*/  MOV R14, 0x1f ;  /* 0x0000001f000e7802 */ /* 0x000fe20000000f00 */
[----:B------:R-:W-:Y:S01]  /*1240*/  IMAD.MOV.U32 R19, RZ, RZ, -0x1 ;  /* 0xffffffffff137424 */ /* 0x000fe200078e00ff */
[----:B------:R-:W-:-:S02]  /*1250*/  MOV R8, 0x1270 ;  /* 0x0000127000087802 */ /* 0x000fc40000000f00 */
[----:B------:R-:W-:Y:S05]  /*1260*/  CALL.REL.NOINC `($__internal_158_$__cuda_sm70_shflsync_bfly_p) ;  /* 0x000000d000007944 */ /* 0x000fea0003c00000 */
[----:B0-----:R-:W-:Y:S01]  /*1270*/  HFMA2.MMA R17, -RZ, RZ, 0, 4.76837158203125e-07 ;  /* 0x00000008ff117435 */ /* 0x001fe200000001ff */
[----:B-1----:R-:W-:Y:S01]  /*1280*/  FADD.FTZ R18, R18, R14 ;  /* 0x0000000e12127221 */ /* 0x002fe20000010000 */
[----:B------:R-:W-:-:S02]  /*1290*/  MOV R14, 0x1f ;  /* 0x0000001f000e7802 */ /* 0x000fc40000000f00 */
[----:B------:R-:W-:Y:S02]  /*12a0*/  MOV R19, 0xffffffff ;  /* 0xffffffff00137802 */ /* 0x000fe40000000f00 */
[----:B------:R-:W-:Y:S02]  /*12b0*/  MOV R8, 0x12d0 ;  /* 0x000012d000087802 */ /* 0x000fe40000000f00 */
[----:B------:R-:W-:Y:S05]  /*12c0*/  CALL.REL.NOINC `($__internal_158_$__cuda_sm70_shflsync_bfly_p) ;  /* 0x0000007000007944 */ /* 0x000fea0003c00000 */
[----:B01----:R-:W-:Y:S01]  /*12d0*/  FADD.FTZ R18, R18, R14 ;  /* 0x0000000e12127221 */ /* 0x003fe20000010000 */
[----:B------:R-:W-:Y:S01]  /*12e0*/  HFMA2.MMA R14, -RZ, RZ, 0, 1.847743988037109375e-06 ;  /* 0x0000001fff0e7435 */ /* 0x000fe200000001ff */
[----:B------:R-:W-:Y:S01]  /*12f0*/  IMAD.MOV.U32 R17, RZ, RZ, 0x10 ;  /* 0x00000010ff117424 */ /* 0x000fe200078e00ff */
[----:B------:R-:W-:Y:S02]  /*1300*/  MOV R19, 0xffffffff ;  /* 0xffffffff00137802 */ /* 0x000fe40000000f00 */
[----:B------:R-:W-:Y:S02]  /*1310*/  MOV R8, 0x1330 ;  /* 0x0000133000087802 */ /* 0x000fe40000000f00 */
[----:B------:R-:W-:Y:S05]  /*1320*/  CALL.REL.NOINC `($__internal_158_$__cuda_sm70_shflsync_bfly_p) ;  /* 0x0000001000007944 */ /* 0x000fea0003c00000 */
[----:B01----:R-:W-:Y:S05]  /*1330*/  BRA `(.L_x_7686) ;  /* 0xfffff82000007947 */ /* 0x003fea000383ffff */
        .weak           $__internal_158_$__cuda_sm70_shflsync_bfly_p
        .type           $__internal_158_$__cuda_sm70_shflsync_bfly_p,@function
        .size           $__internal_158_$__cuda_sm70_shflsync_bfly_p,(.L_x_9888 - $__internal_158_$__cuda_sm70_shflsync_bfly_p)
$__internal_158_$__cuda_sm70_shflsync_bfly_p:
[----:B------:R-:W-:Y:S01]  /*1340*/  HFMA2.MMA R9, -RZ, RZ, 0, 0 ;  /* 0x00000000ff097435 */ /* 0x000fe200000001ff */
[----:B------:R-:W-:Y:S04]  /*1350*/  WARPSYNC R19 ;  /* 0x0000001300007348 */ /* 0x000fe80003800000 */
[----:B------:R0:W1:Y:S01]  /*1360*/  SHFL.BFLY PT, R14, R18, R17, R14 ;  /* 0x0c000011120e7389 */ /* 0x00006200000e000e */
[----:B------:R-:W-:Y:S05]  /*1370*/  RET.REL.NODEC R8 `(_ZN10layer_norm22ln_bwd_finalize_kernelINS_22Kernel_traits_finalizeILj768Ef6__halffS2_fjLb1ELj1024ELj4ENS_18Kernel_traits_baseILj768EfS2_fS2_fjLj1024EEEEELb1ELb1EEEvNS_9BwdParamsE) ;  /* 0xffffec8008007950 */ /* 0x000fea0003c3ffff */
.L_x_7687:
        /* <DEDUP_REMOVED lines=16> */
.L_x_9888:


//--------------------- .text._ZN10layer_norm13ln_bwd_kernelINS_13Kernel_traitsIf6__halffS2_fjLj768ELj1ELj4ELj1ELj16ENS_18Kernel_traits_baseILj768EfS2_fS2_fjLj128EEEEELb1ELb1ELb1ELb1EEEvNS_9BwdParamsE --------------------------
	.section	.text._ZN10layer_norm13ln_bwd_kernelINS_13Kernel_traitsIf6__halffS2_fjLj768ELj1ELj4ELj1ELj16ENS_18Kernel_traits_baseILj768EfS2_fS2_fjLj128EEEEELb1ELb1ELb1ELb1EEEvNS_9BwdParamsE,"ax",@progbits
	.sectioninfo	@"SHI_REGISTERS=254"
	.align	128
        .global         _ZN10layer_norm13ln_bwd_kernelINS_13Kernel_traitsIf6__halffS2_fjLj768ELj1ELj4ELj1ELj16ENS_18Kernel_traits_baseILj768EfS2_fS2_fjLj128EEEEELb1ELb1ELb1ELb1EEEvNS_9BwdParamsE
        .type           _ZN10layer_norm13ln_bwd_kernelINS_13Kernel_traitsIf6__halffS2_fjLj768ELj1ELj4ELj1ELj16ENS_18Kernel_traits_baseILj768EfS2_fS2_fjLj128EEEEELb1ELb1ELb1ELb1EEEvNS_9BwdParamsE,@function
        .size           _ZN10layer_norm13ln_bwd_kernelINS_13Kernel_traitsIf6__halffS2_fjLj768ELj1ELj4ELj1ELj16ENS_18Kernel_traits_baseILj768EfS2_fS2_fjLj128EEEEELb1ELb1ELb1ELb1EEEvNS_9BwdParamsE,(.L_x_9889 - _ZN10layer_norm13ln_bwd_kernelINS_13Kernel_traitsIf6__halffS2_fjLj768ELj1ELj4ELj1ELj16ENS_18Kernel_traits_baseILj768EfS2_fS2_fjLj128EEEEELb1ELb1ELb1ELb1EEEvNS_9BwdParamsE)
        .other          _ZN10layer_norm13ln_bwd_kernelINS_13Kernel_traitsIf6__halffS2_fjLj768ELj1ELj4ELj1ELj16ENS_18Kernel_traits_baseILj768EfS2_fS2_fjLj128EEEEELb1ELb1ELb1ELb1EEEvNS_9BwdParamsE,@"STO_CUDA_ENTRY STV_DEFAULT"
_ZN10layer_norm13ln_bwd_kernelINS_13Kernel_traitsIf6__halffS2_fjLj768ELj1ELj4ELj1ELj16ENS_18Kernel_traits_baseILj768EfS2_fS2_fjLj128EEEEELb1ELb1ELb1ELb1EEEvNS_9BwdParamsE:
.text._ZN10layer_norm13ln_bwd_kernelINS_13Kernel_traitsIf6__halffS2_fjLj768ELj1ELj4ELj1ELj16ENS_18Kernel_traits_baseILj768EfS2_fS2_fjLj128EEEEELb1ELb1ELb1ELb1EEEvNS_9BwdParamsE:
        /* <DEDUP_REMOVED lines=46> */
.L_x_7689:
        /* <DEDUP_REMOVED lines=55> */
.L_x_7796:
        /* <DEDUP_REMOVED lines=49> */
.L_x_7692:
        /* <DEDUP_REMOVED lines=53> */
[C---:B------:R-:W-:Y:S01]  /*0cb0*/  FADD.FTZ R185, -R233.reuse, R13 ;  /* 0x0000000de9b97221 */ /* 0x040fe20000010100 */
[--C-:B------:R-:W-:Y:S01]  /*0cc0*/  HADD2.F32 R13, -RZ, R17.reuse.H0_H0 ;  /* 0x20000011ff0d7230 */ /* 0x100fe20000004100 */
[C---:B------:R-:W-:Y:S02]  /*0cd0*/  FADD.FTZ R237, -R233.reuse, R22 ;  /* 0x00000016e9ed7221 */ /* 0x040fe40000010100 */
[C---:B------:R-:W-:Y:S01]  /*0ce0*/  FADD.FTZ R239, -R233.reuse, R23 ;  /* 0x00000017e9ef7221 */ /* 0x040fe20000010100 */
[----:B------:R-:W-:Y:S01]  /*0cf0*/  HADD2.F32 R12, -RZ, R17.H1_H1 ;  /* 0x30000011ff0c7230 */ /* 0x000fe20000004100 */
[C---:B------:R-:W-:Y:S01]  /*0d00*/  FADD.FTZ R225, -R233.reuse, R14 ;  /* 0x0000000ee9e17221 */ /* 0x040fe20000010100 */
[--C-:B------:R-:W-:Y:S01]  /*0d10*/  HADD2.F32 R9, -RZ, R19.reuse.H0_H0 ;  /* 0x20000013ff097230 */ /* 0x100fe20000004100 */
[C---:B------:R-:W-:Y:S01]  /*0d20*/  FADD.FTZ R235, -R233.reuse, R21 ;  /* 0x00000015e9eb7221 */ /* 0x040fe20000010100 */
[----:B0-----:R-:W-:Y:S01]  /*0d30*/  HADD2.F32 R10, -RZ, R19.H1_H1 ;  /* 0x30000013ff0a7230 */ /* 0x001fe20000004100 */
[C---:B------:R-:W-:Y:S01]  /*0d40*/  FADD.FTZ R197, -R233.reuse, R197 ;  /* 0x000000c5e9c57221 */ /* 0x040fe20000010100 */
[--C-:B------:R-:W-:Y:S01]  /*0d50*/  HADD2.F32 R21, -RZ, R201.reuse.H0_H0 ;  /* 0x200000c9ff157230 */ /* 0x100fe20000004100 */
[C---:B------:R-:W-:Y:S01]  /*0d60*/  FMUL.FTZ R224, R2.reuse, R221 ;  /* 0x000000dd02e07220 */ /* 0x040fe20000410000 */
[----:B------:R-:W-:Y:S01]  /*0d70*/  HADD2.F32 R22, -RZ, R201.H1_H1 ;  /* 0x300000c9ff167230 */ /* 0x000fe20000004100 */
[C---:B------:R-:W-:Y:S01]  /*0d80*/  FADD.FTZ R223, -R233.reuse, R20 ;  /* 0x00000014e9df7221 */ /* 0x040fe20000010100 */
[--C-:B------:R-:W-:Y:S01]  /*0d90*/  HADD2.F32 R17, -RZ, R203.reuse.H0_H0 ;  /* 0x200000cbff117230 */ /* 0x100fe20000004100 */
[C---:B------:R-:W-:Y:S01]  /*0da0*/  FADD.FTZ R201, -R233.reuse, R204 ;  /* 0x000000cce9c97221 */ /* 0x040fe20000010100 */
[----:B------:R-:W-:Y:S01]  /*0db0*/  HADD2.F32 R14, -RZ, R203.H1_H1 ;  /* 0x300000cbff0e7230 */ /* 0x000fe20000004100 */
[----:B------:R-:W-:Y:S01]  /*0dc0*/  FADD.FTZ R203, -R233, R206 ;  /* 0x000000cee9cb7221 */ /* 0x000fe20000010100 */
[----:B------:R-:W-:Y:S01]  /*0dd0*/  HADD2.F32 R16, -RZ, R16.H1_H1 ;  /* 0x30000010ff107230 */ /* 0x000fe20000004100 */
[----:B------:R-:W-:-:S02]  /*0de0*/  FMUL.FTZ R221, R2, R237 ;  /* 0x000000ed02dd7220 */ /* 0x000fc40000410000 */
[C---:B------:R-:W-:Y:S02]  /*0df0*/  FMUL.FTZ R220, R2.reuse, R239 ;  /* 0x000000ef02dc7220 */ /* 0x040fe40000410000 */
[C---:B------:R-:W-:Y:S02]  /*0e00*/  FADD.FTZ R241, -R233.reuse, R196 ;  /* 0x000000c4e9f17221 */ /* 0x040fe40000010100 */
[----:B------:R-:W-:Y:S02]  /*0e10*/  FMUL.FTZ R227, R2, R227 ;  /* 0x000000e302e37220 */ /* 0x000fe40000410000 */
[----:B------:R-:W-:Y:S01]  /*0e20*/  FMUL.FTZ R204, R92, R15 ;  /* 0x0000000f5ccc7220 */ /* 0x000fe20000410000 */
[----:B------:R-:W-:Y:S01]  /*0e30*/  HADD2.F32 R11, -RZ, R18.H0_H0 ;  /* 0x20000012ff0b7230 */ /* 0x000fe20000004100 */
[C---:B------:R-:W-:Y:S01]  /*0e40*/  FADD.FTZ R196, -R233.reuse, R218 ;  /* 0x000000dae9c47221 */ /* 0x040fe20000010100 */
[--C-:B------:R-:W-:Y:S01]  /*0e50*/  HADD2.F32 R229, -RZ, R213.reuse.H0_H0 ;  /* 0x200000d5ffe57230 */ /* 0x100fe20000004100 */
[----:B------:R-:W-:Y:S01]  /*0e60*/  FADD.FTZ R243, -R233, R198 ;  /* 0x000000c6e9f37221 */ /* 0x000fe20000010100 */
[----:B------:R-:W-:Y:S01]  /*0e70*/  HADD2.F32 R228, -RZ, R213.H1_H1 ;  /* 0x300000d5ffe47230 */ /* 0x000fe20000004100 */
        /* <DEDUP_REMOVED lines=23> */
[----:B------:R-:W-:Y:S01]  /*0ff0*/  FFMA.FTZ R9, R226, R203, R9 ;  /* 0x000000cbe2097223 */ /* 0x000fe20000010009 */
[--C-:B-1----:R-:W-:Y:S02]  /*1000*/  HADD2.F32 R189, -RZ, R215.reuse.H0_H0 ;  /* 0x200000d7ffbd7230 */ /* 0x102fe40000004100 */
[----:B------:R-:W-:Y:S01]  /*1010*/  HADD2.F32 R188, -RZ, R215.H1_H1 ;  /* 0x300000d7ffbc7230 */ /* 0x000fe20000004100 */
[----:B------:R-:W-:Y:S02]  /*1020*/  FMUL.FTZ R215, R2, R201 ;  /* 0x000000c902d77220 */ /* 0x000fe40000410000 */
[----:B------:R-:W-:-:S02]  /*1030*/  FMUL.FTZ R201, R95, R12 ;  /* 0x0000000c5fc97220 */ /* 0x000fc40000410000 */
[----:B------:R-:W-:Y:S02]  /*1040*/  FADD.FTZ R10, R11, R202 ;  /* 0x000000ca0b0a7221 */ /* 0x000fe40000010000 */
[----:B------:R-:W-:Y:S01]  /*1050*/  FFMA.FTZ R9, R225, R202, R9 ;  /* 0x000000cae1097223 */ /* 0x000fe20000010009 */
[----:B------:R-:W-:Y:S01]  /*1060*/  HADD2.F32 R18, -RZ, R18.H1_H1 ;  /* 0x30000012ff127230 */ /* 0x000fe20000004100 */
        /* <DEDUP_REMOVED lines=12> */
[--C-:B------:R-:W-:Y:S01]  /*1130*/  HADD2.F32 R191, -RZ, R214.reuse.H0_H0 ;  /* 0x200000d6ffbf7230 */ /* 0x100fe20000004100 */
[----:B------:R-:W-:Y:S01]  /*1140*/  FADD.FTZ R10, R11, R198 ;  /* 0x000000c60b0a7221 */ /* 0x000fe20000010000 */
[----:B------:R-:W-:Y:S01]  /*1150*/  HADD2.F32 R190, -RZ, R214.H1_H1 ;  /* 0x300000d6ffbe7230 */ /* 0x000fe20000004100 */
        /* <DEDUP_REMOVED lines=43> */
[--C-:B------:R-:W-:Y:S01]  /*1410*/  HADD2.F32 R231, -RZ, R212.reuse.H0_H0 ;  /* 0x200000d4ffe77230 */ /* 0x100fe20000004100 */
[----:B------:R-:W-:Y:S01]  /*1420*/  FADD.FTZ R132, R132, R19 ;  /* 0x0000001384847221 */ /* 0x000fe20000010000 */
[----:B------:R-:W-:Y:S01]  /*1430*/  HADD2.F32 R230, -RZ, R212.H1_H1 ;  /* 0x300000d4ffe67230 */ /* 0x000fe20000004100 */
        /* <DEDUP_REMOVED lines=68> */
.L_x_7693:
[----:B------:R-:W-:Y:S05]  /*1880*/  BSYNC B1 ;  /* 0x0000000000017941 */ /* 0x000fea0003800000 */
.L_x_7691:
        /* <DEDUP_REMOVED lines=8> */
.L_x_7797:
        /* <DEDUP_REMOVED lines=18> */
.L_x_7798:
        /* <DEDUP_REMOVED lines=31> */
.L_x_7697:
[----:B------:R-:W-:Y:S05]  /*1c20*/  BSYNC B1 ;  /* 0x0000000000017941 */ /* 0x000fea0003800000 */
.L_x_7696:
        /* <DEDUP_REMOVED lines=10> */
[----:B-----5:R-:W-:Y:S01]  /*1cd0*/  @P6 HADD2.F32 R188, -RZ, R168.H0_H0 ;  /* 0x200000a8ffbc6230 */ /* 0x020fe20000004100 */
[----:B------:R-:W-:-:S04]  /*1ce0*/  FSEL R189, R189, RZ, P6 ;  /* 0x000000ffbdbd7208 */ /* 0x000fc80003000000 */
[----:B------:R-:W-:Y:S01]  /*1cf0*/  @P6 FMUL.FTZ R9, R191, R188 ;  /* 0x000000bcbf096220 */ /* 0x000fe20000410000 */
[----:B------:R-:W-:-:S03]  /*1d00*/  F2FP.PACK_AB R189, RZ, R189 ;  /* 0x000000bdffbd723e */ /* 0x000fc600000000ff */
[----:B------:R-:W-:Y:S01]  /*1d10*/  FADD.FTZ R144, R144, R9 ;  /* 0x0000000990907221 */ /* 0x000fe20000010000 */
[----:B------:R-:W-:Y:S02]  /*1d20*/  PRMT R176, R189, 0x7610, R176 ;  /* 0x00007610bdb07816 */ /* 0x000fe400000000b0 */
.L_x_7699:
[----:B------:R-:W-:Y:S05]  /*1d30*/  BSYNC B1 ;  /* 0x0000000000017941 */ /* 0x000fea0003800000 */
.L_x_7698:
        /* <DEDUP_REMOVED lines=11> */
.L_x_7701:
[----:B------:R-:W-:Y:S05]  /*1df0*/  BSYNC B1 ;  /* 0x0000000000017941 */ /* 0x000fea0003800000 */
.L_x_7700:
        /* <DEDUP_REMOVED lines=20> */
.L_x_7703:
[----:B------:R-:W-:Y:S05]  /*1f40*/  BSYNC B1 ;  /* 0x0000000000017941 */ /* 0x000fea0003800000 */
.L_x_7702:
        /* <DEDUP_REMOVED lines=12> */
.L_x_7705:
[----:B------:R-:W-:Y:S05]  /*2010*/  BSYNC B1 ;  /* 0x0000000000017941 */ /* 0x000fea0003800000 */
.L_x_7704:
[----:B------:R-:W-:Y:S01]  /*2020*/  BSSY B1, `(.L_x_7706) ;  /* 0x000000d000017945 */ /* 0x000fe20003800000 */
[----:B------:R-:W-:Y:S05]  /*2030*/  @!P5 BRA `(.L_x_7707) ;  /* 0x000000b00000d947 */ /* 0x000fea0003800000 */
[----:B------:R-:W-:Y:S01]  /*2040*/  LOP3.LUT P2, RZ, R194, 0xff0000, RZ, 0xc0, !PT ;  /* 0x00ff0000c2ff7812 */ /* 0x000fe2000784c0ff */
[----:B------:R-:W-:Y:S01]  /*2050*/  FMUL.FTZ R190, R7, c[0x0][0x1ec] ;  /* 0x00007b0007be7a20 */ /* 0x000fe20000410000 */
[----:B------:R-:W-:-:S03]  /*2060*/  MOV R191, RZ ;  /* 0x000000ff00bf7202 */ /* 0x000fc60000000f00 */
[----:B------:R-:W-:-:S04]  /*2070*/  FMUL.FTZ R235, R190, c[0x0][0x1e8] ;  /* 0x00007a00beeb7a20 */ /* 0x000fc80000410000 */
[----:B------:R-:W-:-:S04]  /*2080*/  FMUL.FTZ R233, R70, R235 ;  /* 0x000000eb46e97220 */ /* 0x000fc80000410000 */
[----:B-----5:R-:W-:Y:S01]  /*2090*/  @P2 HADD2.F32 R190, -RZ, R169.H0_H0 ;  /* 0x200000a9ffbe2230 */ /* 0x020fe20000004100 */
[----:B------:R-:W-:-:S04]  /*20a0*/  FSEL R233, R233, RZ, P2 ;  /* 0x000000ffe9e97208 */ /* 0x000fc80001000000 */
[----:B------:R-:W-:Y:S01]  /*20b0*/  @P2 FMUL.FTZ R191, R235, R190 ;  /* 0x000000beebbf2220 */ /* 0x000fe20000410000 */
[----:B------:R-:W-:-:S03]  /*20c0*/  F2FP.PACK_AB R233, RZ, R233 ;  /* 0x000000e9ffe9723e */ /* 0x000fc600000000ff */
[----:B------:R-:W-:Y:S01]  /*20d0*/  FADD.FTZ R146, R146, R191 ;  /* 0x000000bf92927221 */ /* 0x000fe20000010000 */
[----:B------:R-:W-:Y:S02]  /*20e0*/  PRMT R177, R233, 0x7610, R177 ;  /* 0x00007610e9b17816 */ /* 0x000fe400000000b1 */
.L_x_7707:
[----:B------:R-:W-:Y:S05]  /*20f0*/  BSYNC B1 ;  /* 0x0000000000017941 */ /* 0x000fea0003800000 */
.L_x_7706:
        /* <DEDUP_REMOVED lines=12> */
.L_x_7709:
[----:B------:R-:W-:Y:S05]  /*21c0*/  BSYNC B1 ;  /* 0x0000000000017941 */ /* 0x000fea0003800000 */
.L_x_7708:
[----:B------:R-:W-:Y:S01]  /*21d0*/  BSSY B1, `(.L_x_7710) ;  /* 0x000000d000017945 */ /* 0x000fe20003800000 */
        /* <DEDUP_REMOVED lines=12> */
.L_x_7711:
[----:B------:R-:W-:Y:S05]  /*22a0*/  BSYNC B1 ;  /* 0x0000000000017941 */ /* 0x000fea0003800000 */
.L_x_7710:
        /* <DEDUP_REMOVED lines=25> */
.L_x_7713:
[----:B------:R-:W-:Y:S05]  /*2440*/  BSYNC B1 ;  /* 0x0000000000017941 */ /* 0x000fea0003800000 */
.L_x_7712:
        /* <DEDUP_REMOVED lines=13> */
.L_x_7715:
[----:B------:R-:W-:Y:S05]  /*2520*/  BSYNC B1 ;  /* 0x0000000000017941 */ /* 0x000fea0003800000 */
.L_x_7714:
        /* <DEDUP_REMOVED lines=10> */
.L_x_7717:
[----:B------:R-:W-:Y:S05]  /*25d0*/  BSYNC B1 ;  /* 0x0000000000017941 */ /* 0x000fea0003800000 */
.L_x_7716:
[----:B------:R-:W-:Y:S01]  /*25e0*/  BSSY B1, `(.L_x_7718) ;  /* 0x000000d000017945 */ /* 0x000fe20003800000 */
[----:B------:R-:W-:Y:S05]  /*25f0*/  @!P5 BRA `(.L_x_7719) ;  /* 0x000000b00000d947 */ /* 0x000fea0003800000 */
[----:B------:R-:W-:Y:S01]  /*2600*/  LOP3.LUT P2, RZ, R195, 0xff00, RZ, 0xc0, !PT ;  /* 0x0000ff00c3ff7812 */ /* 0x000fe2000784c0ff */
[----:B------:R-:W-:-:S04]  /*2610*/  FMUL.FTZ R188, R236, c[0x0][0x1ec] ;  /* 0x00007b00ecbc7a20 */ /* 0x000fc80000410000 */
[----:B------:R-:W-:Y:S01]  /*2620*/  FMUL.FTZ R233, R188, c[0x0][0x1e8] ;  /* 0x00007a00bce97a20 */ /* 0x000fe20000410000 */
[----:B------:R-:W-:-:S03]  /*2630*/  HFMA2.MMA R188, -RZ, RZ, 0, 0 ;  /* 0x00000000ffbc7435 */ /* 0x000fc600000001ff */
[----:B------:R-:W-:-:S04]  /*2640*/  FMUL.FTZ R191, R65, R233 ;  /* 0x000000e941bf7220 */ /* 0x000fc80000410000 */
[----:B-----5:R-:W-:Y:S01]  /*2650*/  @P2 HADD2.F32 R190, -RZ, R170.H1_H1 ;  /* 0x300000aaffbe2230 */ /* 0x020fe20000004100 */
[----:B------:R-:W-:-:S04]  /*2660*/  FSEL R191, R191, RZ, P2 ;  /* 0x000000ffbfbf7208 */ /* 0x000fc80001000000 */
[----:B------:R-:W-:Y:S01]  /*2670*/  @P2 FMUL.FTZ R188, R233, R190 ;  /* 0x000000bee9bc2220 */ /* 0x000fe20000410000 */
[----:B------:R-:W-:-:S03]  /*2680*/  F2FP.PACK_AB R191, RZ, R191 ;  /* 0x000000bfffbf723e */ /* 0x000fc600000000ff */
[----:B------:R-:W-:Y:S01]  /*2690*/  FADD.FTZ R149, R149, R188 ;  /* 0x000000bc95957221 */ /* 0x000fe20000010000 */
[----:B------:R-:W-:Y:S02]  /*26a0*/  PRMT R178, R178, 0x5410, R191 ;  /* 0x00005410b2b27816 */ /* 0x000fe400000000bf */
.L_x_7719:
[----:B------:R-:W-:Y:S05]  /*26b0*/  BSYNC B1 ;  /* 0x0000000000017941 */ /* 0x000fea0003800000 */
.L_x_7718:
        /* <DEDUP_REMOVED lines=10> */
.L_x_7721:
[----:B------:R-:W-:Y:S05]  /*2760*/  BSYNC B1 ;  /* 0x0000000000017941 */ /* 0x000fea0003800000 */
.L_x_7720:
        /* <DEDUP_REMOVED lines=13> */
.L_x_7723:
[----:B------:R-:W-:Y:S05]  /*2840*/  BSYNC B1 ;  /* 0x0000000000017941 */ /* 0x000fea0003800000 */
.L_x_7722:
        /* <DEDUP_REMOVED lines=10> */
.L_x_7725:
[----:B------:R-:W-:Y:S05]  /*28f0*/  BSYNC B1 ;  /* 0x0000000000017941 */ /* 0x000fea0003800000 */
.L_x_7724:
        /* <DEDUP_REMOVED lines=13> */
.L_x_7727:
[----:B------:R-:W-:Y:S05]  /*29d0*/  BSYNC B1 ;  /* 0x0000000000017941 */ /* 0x000fea0003800000 */
.L_x_7726:
        /* <DEDUP_REMOVED lines=20> */
.L_x_7729:
[----:B------:R-:W-:Y:S05]  /*2b20*/  BSYNC B1 ;  /* 0x0000000000017941 */ /* 0x000fea0003800000 */
.L_x_7728:
        /* <DEDUP_REMOVED lines=10> */
.L_x_7731:
[----:B------:R-:W-:Y:S05]  /*2bd0*/  BSYNC B1 ;  /* 0x0000000000017941 */ /* 0x000fea0003800000 */
.L_x_7730:
[----:B------:R-:W-:Y:S01]  /*2be0*/  BSSY B1, `(.L_x_7732) ;  /* 0x000000d000017945 */ /* 0x000fe20003800000 */
        /* <DEDUP_REMOVED lines=12> */
.L_x_7733:
[----:B------:R-:W-:Y:S05]  /*2cb0*/  BSYNC B1 ;  /* 0x0000000000017941 */ /* 0x000fea0003800000 */
.L_x_7732:
        /* <DEDUP_REMOVED lines=10> */
.L_x_7735:
[----:B------:R-:W-:Y:S05]  /*2d60*/  BSYNC B1 ;  /* 0x0000000000017941 */ /* 0x000fea0003800000 */
.L_x_7734:
        /* <DEDUP_REMOVED lines=19> */
.L_x_7737:
[----:B------:R-:W-:Y:S05]  /*2ea0*/  BSYNC B1 ;  /* 0x0000000000017941 */ /* 0x000fea0003800000 */
.L_x_7736:
        /* <DEDUP_REMOVED lines=12> */
.L_x_7739:
[----:B------:R-:W-:Y:S05]  /*2f70*/  BSYNC B1 ;  /* 0x0000000000017941 */ /* 0x000fea0003800000 */
.L_x_7738:
        /* <DEDUP_REMOVED lines=13> */
.L_x_7741:
[----:B------:R-:W-:Y:S05]  /*3050*/  BSYNC B1 ;  /* 0x0000000000017941 */ /* 0x000fea0003800000 */
.L_x_7740:
        /* <DEDUP_REMOVED lines=12> */
.L_x_7743:
[----:B------:R-:W-:Y:S05]  /*3120*/  BSYNC B1 ;  /* 0x0000000000017941 */ /* 0x000fea0003800000 */
.L_x_7742:
        /* <DEDUP_REMOVED lines=13> */
.L_x_7745:
[----:B------:R-:W-:Y:S05]  /*3200*/  BSYNC B1 ;  /* 0x0000000000017941 */ /* 0x000fea0003800000 */
.L_x_7744:
        /* <DEDUP_REMOVED lines=25> */
.L_x_7747:
[----:B------:R-:W-:Y:S05]  /*33a0*/  BSYNC B1 ;  /* 0x0000000000017941 */ /* 0x000fea0003800000 */
.L_x_7746:
        /* <DEDUP_REMOVED lines=13> */
.L_x_7749:
[----:B------:R-:W-:Y:S05]  /*3480*/  BSYNC B1 ;  /* 0x0000000000017941 */ /* 0x000fea0003800000 */
.L_x_7748:
        /* <DEDUP_REMOVED lines=10> */
.L_x_7751:
[----:B------:R-:W-:Y:S05]  /*3530*/  BSYNC B1 ;  /* 0x0000000000017941 */ /* 0x000fea0003800000 */
.L_x_7750:
        /* <DEDUP_REMOVED lines=13> */
.L_x_7753:
[----:B------:R-:W-:Y:S05]  /*3610*/  BSYNC B1 ;  /* 0x0000000000017941 */ /* 0x000fea0003800000 */
.L_x_7752:
        /* <DEDUP_REMOVED lines=10> */
.L_x_7755:
[----:B------:R-:W-:Y:S05]  /*36c0*/  BSYNC B1 ;  /* 0x0000000000017941 */ /* 0x000fea0003800000 */
.L_x_7754:
        /* <DEDUP_REMOVED lines=13> */
.L_x_7757:
[----:B------:R-:W-:Y:S05]  /*37a0*/  BSYNC B1 ;  /* 0x0000000000017941 */ /* 0x000fea0003800000 */
.L_x_7756:
        /* <DEDUP_REMOVED lines=10> */
.L_x_7759:
[----:B------:R-:W-:Y:S05]  /*3850*/  BSYNC B1 ;  /* 0x0000000000017941 */ /* 0x000fea0003800000 */
.L_x_7758:
        /* <DEDUP_REMOVED lines=13> */
.L_x_7761:
[----:B------:R-:W-:Y:S05]  /*3930*/  BSYNC B1 ;  /* 0x0000000000017941 */ /* 0x000fea0003800000 */
.L_x_7760:
        /* <DEDUP_REMOVED lines=21> */
.L_x_7763:
[----:B------:R-:W-:Y:S05]  /*3a90*/  BSYNC B1 ;  /* 0x0000000000017941 */ /* 0x000fea0003800000 */
.L_x_7762:
        /* <DEDUP_REMOVED lines=10> */
.L_x_7765:
[----:B------:R-:W-:Y:S05]  /*3b40*/  BSYNC B1 ;  /* 0x0000000000017941 */ /* 0x000fea0003800000 */
.L_x_7764:
[----:B------:R-:W-:Y:S01]  /*3b50*/  BSSY B1, `(.L_x_7766) ;  /* 0x000000d000017945 */ /* 0x000fe20003800000 */
[----:B------:R-:W-:Y:S05]  /*3b60*/  @!P5 BRA `(.L_x_7767) ;  /* 0x000000b00000d947 */ /* 0x000fea0003800000 */
[----:B------:R-:W-:Y:S01]  /*3b70*/  LOP3.LUT P3, RZ, R228, 0xff, RZ, 0xc0, !PT ;  /* 0x000000ffe4ff7812 */ /* 0x000fe2000786c0ff */
[----:B0-----:R-:W-:Y:S01]  /*3b80*/  FMUL.FTZ R6, R193, c[0x0][0x1ec] ;  /* 0x00007b00c1067a20 */ /* 0x001fe20000410000 */
        /* <DEDUP_REMOVED lines=9> */
.L_x_7767:
[----:B------:R-:W-:Y:S05]  /*3c20*/  BSYNC B1 ;  /* 0x0000000000017941 */ /* 0x000fea0003800000 */
.L_x_7766:
        /* <DEDUP_REMOVED lines=10> */
.L_x_7769:
[----:B------:R-:W-:Y:S05]  /*3cd0*/  BSYNC B1 ;  /* 0x0000000000017941 */ /* 0x000fea0003800000 */
.L_x_7768:
        /* <DEDUP_REMOVED lines=23> */
.L_x_7771:
[----:B------:R-:W-:Y:S05]  /*3e50*/  BSYNC B1 ;  /* 0x0000000000017941 */ /* 0x000fea0003800000 */
.L_x_7770:
        /* <DEDUP_REMOVED lines=19> */
.L_x_7773:
[----:B------:R-:W-:Y:S05]  /*3f90*/  BSYNC B1 ;  /* 0x0000000000017941 */ /* 0x000fea0003800000 */
.L_x_7772:
        /* <DEDUP_REMOVED lines=13> */
.L_x_7775:
[----:B------:R-:W-:Y:S05]  /*4070*/  BSYNC B1 ;  /* 0x0000000000017941 */ /* 0x000fea0003800000 */
.L_x_7774:
        /* <DEDUP_REMOVED lines=10> */
.L_x_7777:
[----:B------:R-:W-:Y:S05]  /*4120*/  BSYNC B1 ;  /* 0x0000000000017941 */ /* 0x000fea0003800000 */
.L_x_7776:
        /* <DEDUP_REMOVED lines=13> */
.L_x_7779:
[----:B------:R-:W-:Y:S05]  /*4200*/  BSYNC B1 ;  /* 0x0000000000017941 */ /* 0x000fea0003800000 */
.L_x_7778:
        /* <DEDUP_REMOVED lines=10> */
.L_x_7781:
[----:B------:R-:W-:Y:S05]  /*42b0*/  BSYNC B1 ;  /* 0x0000000000017941 */ /* 0x000fea0003800000 */
.L_x_7780:
        /* <DEDUP_REMOVED lines=13> */
.L_x_7783:
[----:B------:R-:W-:Y:S05]  /*4390*/  BSYNC B1 ;  /* 0x0000000000017941 */ /* 0x000fea0003800000 */
.L_x_7782:
        /* <DEDUP_REMOVED lines=10> */
.L_x_7785:
[----:B------:R-:W-:Y:S05]  /*4440*/  BSYNC B1 ;  /* 0x0000000000017941 */ /* 0x000fea0003800000 */
.L_x_7784:
        /* <DEDUP_REMOVED lines=13> */
.L_x_7787:
[----:B------:R-:W-:Y:S05]  /*4520*/  BSYNC B1 ;  /* 0x0000000000017941 */ /* 0x000fea0003800000 */
.L_x_7786:
        /* <DEDUP_REMOVED lines=10> */
.L_x_7789:
[----:B------:R-:W-:Y:S05]  /*45d0*/  BSYNC B1 ;  /* 0x0000000000017941 */ /* 0x000fea0003800000 */
.L_x_7788:
        /* <DEDUP_REMOVED lines=13> */
.L_x_7791:
[----:B------:R-:W-:Y:S05]  /*46b0*/  BSYNC B1 ;  /* 0x0000000000017941 */ /* 0x000fea0003800000 */
.L_x_7790:
        /* <DEDUP_REMOVED lines=10> */
.L_x_7793:
[----:B------:R-:W-:Y:S05]  /*4760*/  BSYNC B1 ;  /* 0x0000000000017941 */ /* 0x000fea0003800000 */
.L_x_7792:
        /* <DEDUP_REMOVED lines=19> */
.L_x_7795:
[----:B------:R-:W-:Y:S05]  /*48a0*/  BSYNC B1 ;  /* 0x0000000000017941 */ /* 0x000fea0003800000 */
.L_x_7794:
        /* <DEDUP_REMOVED lines=12> */
.L_x_7690:
[----:B------:R-:W-:Y:S05]  /*4970*/  BSYNC B0 ;  /* 0x0000000000007941 */ /* 0x000fea0003800000 */
.L_x_7688:
        /* <DEDUP_REMOVED lines=203> */
.L_x_7694:
[----:B------:R-:W-:Y:S01]  /*5630*/  HFMA2.MMA R235, -RZ, RZ, 0, 5.9604644775390625e-08 ;  /* 0x00000001ffeb7435 */ /* 0x000fe200000001ff */
[----:B------:R-:W-:-:S02]  /*5640*/  MOV R190, R230 ;  /* 0x000000e600be7202 */ /* 0x000fc40000000f00 */
[----:B------:R-:W-:Y:S02]  /*5650*/  MOV R229, 0x1f ;  /* 0x0000001f00e57802 */ /* 0x000fe40000000f00 */
[----:B------:R-:W-:Y:S02]  /*5660*/  MOV R236, 0xffffffff ;  /* 0xffffffff00ec7802 */ /* 0x000fe40000000f00 */
[----:B------:R-:W-:Y:S02]  /*5670*/  MOV R188, 0x5690 ;  /* 0x0000569000bc7802 */ /* 0x000fe40000000f00 */
[----:B------:R-:W-:Y:S05]  /*5680*/  CALL.REL.NOINC `($__internal_159_$__cuda_sm70_shflsync_bfly_p) ;  /* 0x0000045000007944 */ /* 0x000fea0003c00000 */
[----:B-1----:R-:W-:Y:S01]  /*5690*/  MOV R191, R235 ;  /* 0x000000eb00bf7202 */ /* 0x002fe20000000f00 */
[----:B0-----:R-:W-:Y:S05]  /*56a0*/  BRA `(.L_x_7797) ;  /* 0xffffc26000007947 */ /* 0x001fea000383ffff */
.L_x_7695:
[----:B------:R-:W-:Y:S01]  /*56b0*/  HFMA2.MMA R235, -RZ, RZ, 0, 5.9604644775390625e-08 ;  /* 0x00000001ffeb7435 */ /* 0x000fe200000001ff */
[----:B------:R-:W-:Y:S02]  /*56c0*/  MOV R190, R9 ;  /* 0x0000000900be7202 */ /* 0x000fe40000000f00 */
[----:B------:R-:W-:Y:S02]  /*56d0*/  MOV R229, 0x1f ;  /* 0x0000001f00e57802 */ /* 0x000fe40000000f00 */
[----:B------:R-:W-:-:S02]  /*56e0*/  MOV R236, 0xffffffff ;  /* 0xffffffff00ec7802 */ /* 0x000fc40000000f00 */
[----:B------:R-:W-:Y:S02]  /*56f0*/  MOV R188, 0x5710 ;  /* 0x0000571000bc7802 */ /* 0x000fe40000000f00 */
[----:B01----:R-:W-:Y:S05]  /*5700*/  CALL.REL.NOINC `($__internal_159_$__cuda_sm70_shflsync_bfly_p) ;  /* 0x000003d000007944 */ /* 0x003fea0003c00000 */
[----:B------:R-:W-:Y:S01]  /*5710*/  FADD.FTZ R230, R191, R230 ;  /* 0x000000e6bfe67221 */ /* 0x000fe20000010000 */
[----:B0-----:R-:W-:Y:S01]  /*5720*/  MOV R229, 0x1f ;  /* 0x0000001f00e57802 */ /* 0x001fe20000000f00 */
[----:B-1----:R-:W-:Y:S01]  /*5730*/  FADD.FTZ R232, R9, R235 ;  /* 0x000000eb09e87221 */ /* 0x002fe20000010000 */
[----:B------:R-:W-:Y:S01]  /*5740*/  HFMA2.MMA R235, -RZ, RZ, 0, 1.1920928955078125e-07 ;  /* 0x00000002ffeb7435 */ /* 0x000fe200000001ff */
[----:B------:R-:W-:Y:S02]  /*5750*/  MOV R236, 0xffffffff ;  /* 0xffffffff00ec7802 */ /* 0x000fe40000000f00 */
[----:B------:R-:W-:Y:S02]  /*5760*/  MOV R190, R230 ;  /* 0x000000e600be7202 */ /* 0x000fe40000000f00 */
[----:B------:R-:W-:Y:S02]  /*5770*/  MOV R188, 0x5790 ;  /* 0x0000579000bc7802 */ /* 0x000fe40000000f00 */
[----:B------:R-:W-:Y:S05]  /*5780*/  CALL.REL.NOINC `($__internal_159_$__cuda_sm70_shflsync_bfly_p) ;  /* 0x0000035000007944 */ /* 0x000fea0003c00000 */
[----:B-1----:R-:W-:Y:S01]  /*5790*/  MOV R9, R235 ;  /* 0x000000eb00097202 */ /* 0x002fe20000000f00 */
[----:B------:R-:W-:Y:S01]  /*57a0*/  HFMA2.MMA R235, -RZ, RZ, 0, 1.1920928955078125e-07 ;  /* 0x00000002ffeb7435 */ /* 0x000fe200000001ff */
[----:B0-----:R-:W-:-:S02]  /*57b0*/  MOV R190, R232 ;  /* 0x000000e800be7202 */ /* 0x001fc40000000f00 */
[----:B------:R-:W-:Y:S02]  /*57c0*/  MOV R229, 0x1f ;  /* 0x0000001f00e57802 */ /* 0x000fe40000000f00 */
[----:B------:R-:W-:Y:S02]  /*57d0*/  MOV R236, 0xffffffff ;  /* 0xffffffff00ec7802 */ /* 0x000fe40000000f00 */
[----:B------:R-:W-:Y:S02]  /*57e0*/  MOV R188, 0x5800 ;  /* 0x0000580000bc7802 */ /* 0x000fe40000000f00 */
[----:B------:R-:W-:Y:S05]  /*57f0*/  CALL.REL.NOINC `($__internal_159_$__cuda_sm70_shflsync_bfly_p) ;  /* 0x000002e000007944 */ /* 0x000fea0003c00000 */
[----:B------:R-:W-:Y:S01]  /*5800*/  FADD.FTZ R230, R9, R230 ;  /* 0x000000e609e67221 */ /* 0x000fe20000010000 */
[----:B0-----:R-:W-:Y:S01]  /*5810*/  MOV R229, 0x1f ;  /* 0x0000001f00e57802 */ /* 0x001fe20000000f00 */
[----:B-1----:R-:W-:Y:S01]  /*5820*/  FADD.FTZ R232, R232, R235 ;  /* 0x000000ebe8e87221 */ /* 0x002fe20000010000 */
[----:B------:R-:W-:Y:S01]  /*5830*/  HFMA2.MMA R235, -RZ, RZ, 0, 2.384185791015625e-07 ;  /* 0x00000004ffeb7435 */ /* 0x000fe200000001ff */
[----:B------:R-:W-:Y:S02]  /*5840*/  MOV R236, 0xffffffff ;  /* 0xffffffff00ec7802 */ /* 0x000fe40000000f00 */
[----:B------:R-:W-:-:S02]  /*5850*/  MOV R190, R230 ;  /* 0x000000e600be7202 */ /* 0x000fc40000000f00 */
[----:B------:R-:W-:Y:S02]  /*5860*/  MOV R188, 0x5880 ;  /* 0x0000588000bc7802 */ /* 0x000fe40000000f00 */
[----:B------:R-:W-:Y:S05]  /*5870*/  CALL.REL.NOINC `($__internal_159_$__cuda_sm70_shflsync_bfly_p) ;  /* 0x0000026000007944 */ /* 0x000fea0003c00000 */
[----:B-1----:R-:W-:Y:S01]  /*5880*/  MOV R9, R235 ;  /* 0x000000eb00097202 */ /* 0x002fe20000000f00 */
[----:B------:R-:W-:Y:S01]  /*5890*/  HFMA2.MMA R235, -RZ, RZ, 0, 2.384185791015625e-07 ;  /* 0x00000004ffeb7435 */ /* 0x000fe200000001ff */
[----:B0-----:R-:W-:Y:S02]  /*58a0*/  MOV R190, R232 ;  /* 0x000000e800be7202 */ /* 0x001fe40000000f00 */
[----:B------:R-:W-:Y:S02]  /*58b0*/  MOV R229, 0x1f ;  /* 0x0000001f00e57802 */ /* 0x000fe40000000f00 */
[----:B------:R-:W-:Y:S02]  /*58c0*/  MOV R236, 0xffffffff ;  /* 0xffffffff00ec7802 */ /* 0x000fe40000000f00 */
[----:B------:R-:W-:Y:S02]  /*58d0*/  MOV R188, 0x58f0 ;  /* 0x000058f000bc7802 */ /* 0x000fe40000000f00 */
[----:B------:R-:W-:Y:S05]  /*58e0*/  CALL.REL.NOINC `($__internal_159_$__cuda_sm70_shflsync_bfly_p) ;  /* 0x000001f000007944 */ /* 0x000fea0003c00000 */
[----:B------:R-:W-:Y:S01]  /*58f0*/  FADD.FTZ R230, R9, R230 ;  /* 0x000000e609e67221 */ /* 0x000fe20000010000 */
[----:B0-----:R-:W-:Y:S01]  /*5900*/  MOV R229, 0x1f ;  /* 0x0000001f00e57802 */ /* 0x001fe20000000f00 */
[----:B-1----:R-:W-:Y:S01]  /*5910*/  FADD.FTZ R232, R232, R235 ;  /* 0x000000ebe8e87221 */ /* 0x002fe20000010000 */
[----:B------:R-:W-:Y:S01]  /*5920*/  HFMA2.MMA R235, -RZ, RZ, 0, 4.76837158203125e-07 ;  /* 0x00000008ffeb7435 */ /* 0x000fe200000001ff */
[----:B------:R-:W-:-:S02]  /*5930*/  MOV R236, 0xffffffff ;  /* 0xffffffff00ec7802 */ /* 0x000fc40000000f00 */
[----:B------:R-:W-:Y:S02]  /*5940*/  MOV R190, R230 ;  /* 0x000000e600be7202 */ /* 0x000fe40000000f00 */
[----:B------:R-:W-:Y:S02]  /*5950*/  MOV R188, 0x5970 ;  /* 0x0000597000bc7802 */ /* 0x000fe40000000f00 */
[----:B------:R-:W-:Y:S05]  /*5960*/  CALL.REL.NOINC `($__internal_159_$__cuda_sm70_shflsync_bfly_p) ;  /* 0x0000017000007944 */ /* 0x000fea0003c00000 */
[----:B-1----:R-:W-:Y:S01]  /*5970*/  MOV R9, R235 ;  /* 0x000000eb00097202 */ /* 0x002fe20000000f00 */
[----:B------:R-:W-:Y:S01]  /*5980*/  HFMA2.MMA R235, -RZ, RZ, 0, 4.76837158203125e-07 ;  /* 0x00000008ffeb7435 */ /* 0x000fe200000001ff */
[----:B0-----:R-:W-:Y:S02]  /*5990*/  MOV R190, R232 ;  /* 0x000000e800be7202 */ /* 0x001fe40000000f00 */
[----:B------:R-:W-:Y:S02]  /*59a0*/  MOV R229, 0x1f ;  /* 0x0000001f00e57802 */ /* 0x000fe40000000f00 */
[----:B------:R-:W-:Y:S02]  /*59b0*/  MOV R236, 0xffffffff ;  /* 0xffffffff00ec7802 */ /* 0x000fe40000000f00 */
[----:B------:R-:W-:-:S02]  /*59c0*/  MOV R188, 0x59e0 ;  /* 0x000059e000bc7802 */ /* 0x000fc40000000f00 */
[----:B------:R-:W-:Y:S05]  /*59d0*/  CALL.REL.NOINC `($__internal_159_$__cuda_sm70_shflsync_bfly_p) ;  /* 0x0000010000007944 */ /* 0x000fea0003c00000 */
[----:B------:R-:W-:Y:S01]  /*59e0*/  FADD.FTZ R9, R9, R230 ;  /* 0x000000e609097221 */ /* 0x000fe20000010000 */
[----:B0-----:R-:W-:Y:S01]  /*59f0*/  MOV R229, 0x1f ;  /* 0x0000001f00e57802 */ /* 0x001fe20000000f00 */
[----:B-1----:R-:W-:Y:S01]  /*5a00*/  FADD.FTZ R232, R232, R235 ;  /* 0x000000ebe8e87221 */ /* 0x002fe20000010000 */
[----:B------:R-:W-:Y:S01]  /*5a10*/  HFMA2.MMA R235, -RZ, RZ, 0, 9.5367431640625e-07 ;  /* 0x00000010ffeb7435 */ /* 0x000fe200000001ff */
[----:B------:R-:W-:-:S02]  /*5a20*/  MOV R236, 0xffffffff ;  /* 0xffffffff00ec7802 */ /* 0x000fc40000000f00 */
[----:B------:R-:W-:Y:S02]  /*5a30*/  MOV R190, R9 ;  /* 0x0000000900be7202 */ /* 0x000fe40000000f00 */
[----:B------:R-:W-:Y:S02]  /*5a40*/  MOV R188, 0x5a60 ;  /* 0x00005a6000bc7802 */ /* 0x000fe40000000f00 */
[----:B------:R-:W-:Y:S05]  /*5a50*/  CALL.REL.NOINC `($__internal_159_$__cuda_sm70_shflsync_bfly_p) ;  /* 0x0000008000007944 */ /* 0x000fea0003c00000 */
[----:B-1----:R-:W-:Y:S01]  /*5a60*/  MOV R234, R235 ;  /* 0x000000eb00ea7202 */ /* 0x002fe20000000f00 */
[----:B------:R-:W-:Y:S01]  /*5a70*/  HFMA2.MMA R235, -RZ, RZ, 0, 9.5367431640625e-07 ;  /* 0x00000010ffeb7435 */ /* 0x000fe200000001ff */
[----:B0-----:R-:W-:Y:S02]  /*5a80*/  MOV R190, R232 ;  /* 0x000000e800be7202 */ /* 0x001fe40000000f00 */
[----:B------:R-:W-:Y:S02]  /*5a90*/  MOV R229, 0x1f ;  /* 0x0000001f00e57802 */ /* 0x000fe40000000f00 */
[----:B------:R-:W-:Y:S02]  /*5aa0*/  MOV R236, 0xffffffff ;  /* 0xffffffff00ec7802 */ /* 0x000fe40000000f00 */
[----:B------:R-:W-:-:S02]  /*5ab0*/  MOV R188, 0x5ad0 ;  /* 0x00005ad000bc7802 */ /* 0x000fc40000000f00 */
[----:B------:R-:W-:Y:S05]  /*5ac0*/  CALL.REL.NOINC `($__internal_159_$__cuda_sm70_shflsync_bfly_p) ;  /* 0x0000001000007944 */ /* 0x000fea0003c00000 */
[----:B01----:R-:W-:Y:S05]  /*5ad0*/  BRA `(.L_x_7798) ;  /* 0xffffbf5000007947 */ /* 0x003fea000383ffff */
        .weak           $__internal_159_$__cuda_sm70_shflsync_bfly_p
        .type           $__internal_159_$__cuda_sm70_shflsync_bfly_p,@function
        .size           $__internal_159_$__cuda_sm70_shflsync_bfly_p,(.L_x_9889 - $__internal_159_$__cuda_sm70_shflsync_bfly_p)
$__internal_159_$__cuda_sm70_shflsync_bfly_p:
[----:B------:R-:W-:Y:S01]  /*5ae0*/  HFMA2.MMA R189, -RZ, RZ, 0, 0 ;  /* 0x00000000ffbd7435 */ /* 0x000fe200000001ff */
[----:B------:R-:W-:Y:S04]  /*5af0*/  WARPSYNC R236 ;  /* 0x000000ec00007348 */ /* 0x000fe80003800000 */
[----:B------:R0:W1:Y:S01]  /*5b00*/  SHFL.BFLY PT, R235, R190, R235, R229 ;  /* 0x0c0000ebbeeb7389 */ /* 0x00006200000e00e5 */
[----:B------:R-:W-:Y:S05]  /*5b10*/  RET.REL.NODEC R188 `(_ZN10layer_norm13ln_bwd_kernelINS_13Kernel_traitsIf6__halffS2_fjLj768ELj1ELj4ELj1ELj16ENS_18Kernel_traits_baseILj768EfS2_fS2_fjLj128EEEEELb1ELb1ELb1ELb1EEEvNS_9BwdParamsE) ;  /* 0xffffa4e0bc007950 */ /* 0x000fea0003c3ffff */
.L_x_7799:
        /* <DEDUP_REMOVED lines=14> */
.L_x_9889:


//--------------------- .text._ZN10layer_norm13ln_bwd_kernelINS_13Kernel_traitsI6__halfffffjLj768ELj1ELj4ELj1ELj16ENS_18Kernel_traits_baseILj768ES2_ffffjLj128EEEEELb0ELb0ELb0ELb0EEEvNS_9BwdParamsE --------------------------
	.section	.text._ZN10layer_norm13ln_bwd_kernelINS_13Kernel_traitsI6__halfffffjLj768ELj1ELj4ELj1ELj16ENS_18Kernel_traits_baseILj768ES2_ffffjLj128EEEEELb0ELb0ELb0ELb0EEEvNS_9BwdParamsE,"ax",@progbits
	.sectioninfo	@"SHI_REGISTERS=168"
	.align	128
        .global         _ZN10layer_norm13ln_bwd_kernelINS_13Kernel_traitsI6__halfffffjLj768ELj1ELj4ELj1ELj16ENS_18Kernel_traits_baseILj768ES2_ffffjLj128EEEEELb0ELb0ELb0ELb0EEEvNS_9BwdParamsE
        .type           _ZN10layer_norm13ln_bwd_kernelINS_13Kernel_traitsI6__halfffffjLj768ELj1ELj4ELj1ELj16ENS_18Kernel_traits_baseILj768ES2_ffffjLj128EEEEELb0ELb0ELb0ELb0EEEvNS_9BwdParamsE,@function
        .size           _ZN10layer_norm13ln_bwd_kernelINS_13Kernel_traitsI6__halfffffjLj768ELj1ELj4ELj1ELj16ENS_18Kernel_traits_baseILj768ES2_ffffjLj128EEEEELb0ELb0ELb0ELb0EEEvNS_9BwdParamsE,(.L_x_9890 - _ZN10layer_norm13ln_bwd_kernelINS_13Kernel_traitsI6__halfffffjLj768ELj1ELj4ELj1ELj16ENS_18Kernel_traits_baseILj768ES2_ffffjLj128EEEEELb0ELb0ELb0ELb0EEEvNS_9BwdParamsE)
        .other          _ZN10layer_norm13ln_bwd_kernelINS_13Kernel_traitsI6__halfffffjLj768ELj1ELj4ELj1ELj16ENS_18Kernel_traits_baseILj768ES2_ffffjLj128EEEEELb0ELb0ELb0ELb0EEEvNS_9BwdParamsE,@"STO_CUDA_ENTRY STV_DEFAULT"
_ZN10layer_norm13ln_bwd_kernelINS_13Kernel_traitsI6__halfffffjLj768ELj1ELj4ELj1ELj16ENS_18Kernel_traits_baseILj768ES2_ffffjLj128EEEEELb0ELb0ELb0ELb0EEEvNS_9BwdParamsE:
.text._ZN10layer_norm13ln_bwd_kernelINS_13Kernel_traitsI6__halfffffjLj768ELj1ELj4ELj1ELj16ENS_18Kernel_traits_baseILj768ES2_ffffjLj128EEEEELb0ELb0ELb0ELb0EEEvNS_9BwdParamsE:
[----:B------:R-:W-:Y:S02]  /*0000*/  MOV R1, c[0x0][0x28] ;  /* 0x00000a0000017a02 */ /* 0x000fe40000000f00 */
[----:B------:R-:W0:Y:S01]  /*0010*/  S2R R4, SR_TID.X ;  /* 0x0000000000047919 */ /* 0x000e220000002100 */
[----:B------:R-:W-:Y:S01]  /*0020*/  MOV R0, c[0x0][0x168] ;  /* 0x00005a0000007a02 */ /* 0x000fe20000000f00 */
[----:B------:R-:W-:Y:S01]  /*0030*/  ULDC.64 UR4, c[0x0][0x118] ;  /* 0x0000460000047ab9 */ /* 0x000fe20000000a00 */
[----:B------:R-:W-:Y:S02]  /*0040*/  IADD3 R1, R1, -0x8, RZ ;  /* 0xfffffff801017810 */ /* 0x000fe40007ffe0ff */
[----:B------:R-:W-:-:S04]  /*0050*/  SHF.R.S32.HI R0, RZ, 0x1f, R0 ;  /* 0x0000001fff007819 */ /* 0x000fc80000011400 */
[----:B------:R-:W-:Y:S02]  /*0060*/  LEA.HI R0, R0, c[0x0][0x168], RZ, 0x2 ;  /* 0x00005a0000007a11 */ /* 0x000fe400078f10ff */
[C---:B0-----:R-:W-:Y:S02]  /*0070*/  LOP3.LUT R5, R4.reuse, 0x1f, RZ, 0xc, !PT ;  /* 0x0000001f04057812 */ /* 0x041fe400078e0cff */
[----:B------:R-:W-:Y:S02]  /*0080*/  LOP3.LUT R16, R4, 0x1f, RZ, 0xc0, !PT ;  /* 0x0000001f04107812 */ /* 0x000fe400078ec0ff */
[----:B------:R-:W-:-:S04]  /*0090*/  LEA.HI.SX32 R5, R0, R5, 0x1e ;  /* 0x0000000500057211 */ /* 0x000fc800078ff2ff */
[C---:B------:R-:W-:Y:S02]  /*00a0*/  LOP3.LUT P1, RZ, R5.reuse, 0xffffffe0, RZ, 0xc0, !PT ;  /* 0xffffffe005ff7812 */ /* 0x040fe4000782c0ff */
[C---:B------:R-:W-:Y:S02]  /*00b0*/  ISETP.GE.U32.AND P2, PT, R5.reuse, 0x40, PT ;  /* 0x000000400500780c */ /* 0x040fe40003f46070 */
[C---:B------:R-:W-:Y:S02]  /*00c0*/  ISETP.GE.U32.AND P3, PT, R5.reuse, 0x60, PT ;  /* 0x000000600500780c */ /* 0x040fe40003f66070 */
[C---:B------:R-:W-:Y:S02]  /*00d0*/  ISETP.GE.U32.AND P4, PT, R5.reuse, 0x80, PT ;  /* 0x000000800500780c */ /* 0x040fe40003f86070 */
[C---:B------:R-:W-:Y:S01]  /*00e0*/  ISETP.GE.U32.AND P5, PT, R5.reuse, 0xa0, PT ;  /* 0x000000a00500780c */ /* 0x040fe20003fa6070 */
[----:B------:R-:W0:Y:S01]  /*00f0*/  S2R R25, SR_CTAID.X ;  /* 0x0000000000197919 */ /* 0x000e220000002500 */
[----:B------:R-:W-:-:S03]  /*0100*/  ISETP.GE.U32.AND P0, PT, R5, 0xc0, PT ;  /* 0x000000c00500780c */ /* 0x000fc60003f06070 */
[----:B------:R-:W-:Y:S02]  /*0110*/  @P1 MOV R3, 0x8 ;  /* 0x0000000800031802 */ /* 0x000fe40000000f00 */
[----:B------:R-:W-:Y:S02]  /*0120*/  @P2 MOV R21, 0x8 ;  /* 0x0000000800152802 */ /* 0x000fe40000000f00 */
[----:B------:R-:W-:Y:S01]  /*0130*/  @P3 MOV R23, 0x8 ;  /* 0x0000000800173802 */ /* 0x000fe20000000f00 */
[C---:B------:R-:W-:Y:S01]  /*0140*/  @P1 IMAD.WIDE.U32 R2, R16.reuse, R3, c[0x0][0x1b0] ;  /* 0x00006c0010021625 */ /* 0x040fe200078e0003 */
[----:B------:R-:W-:Y:S02]  /*0150*/  @P1 LOP3.LUT R16, R16, 0x20, RZ, 0xfc, !PT ;  /* 0x0000002010101812 */ /* 0x000fe400078efcff */
[----:B------:R-:W-:Y:S02]  /*0160*/  @P4 MOV R31, 0x8 ;  /* 0x00000008001f4802 */ /* 0x000fe40000000f00 */
[----:B------:R1:W5:Y:S01]  /*0170*/  @P1 LDG.E.64 R6, [R2.64] ;  /* 0x0000000402061981 */ /* 0x000362000c1e1b00 */
[C---:B------:R-:W-:Y:S01]  /*0180*/  @P2 IMAD.WIDE.U32 R20, R16.reuse, R21, c[0x0][0x1b0] ;  /* 0x00006c0010142625 */ /* 0x040fe200078e0015 */
[----:B------:R-:W-:-:S02]  /*0190*/  @P2 IADD3 R16, R16, 0x20, RZ ;  /* 0x0000002010102810 */ /* 0x000fc40007ffe0ff */
[----:B------:R-:W-:Y:S02]  /*01a0*/  @P5 MOV R33, 0x8 ;  /* 0x0000000800215802 */ /* 0x000fe40000000f00 */
[----:B------:R1:W5:Y:S01]  /*01b0*/  @P2 LDG.E.64 R8, [R20.64] ;  /* 0x0000000414082981 */ /* 0x000362000c1e1b00 */
[C---:B------:R-:W-:Y:S01]  /*01c0*/  @P3 IMAD.WIDE.U32 R22, R16.reuse, R23, c[0x0][0x1b0] ;  /* 0x00006c0010163625 */ /* 0x040fe200078e0017 */
[----:B------:R-:W-:Y:S02]  /*01d0*/  @P3 IADD3 R16, R16, 0x20, RZ ;  /* 0x0000002010103810 */ /* 0x000fe40007ffe0ff */
[----:B------:R-:W-:Y:S02]  /*01e0*/  @P0 MOV R17, 0x8 ;  /* 0x0000000800110802 */ /* 0x000fe40000000f00 */
[----:B------:R1:W5:Y:S01]  /*01f0*/  @P3 LDG.E.64 R10, [R22.64] ;  /* 0x00000004160a3981 */ /* 0x000362000c1e1b00 */
[C---:B------:R-:W-:Y:S01]  /*0200*/  @P4 IMAD.WIDE.U32 R30, R16.reuse, R31, c[0x0][0x1b0] ;  /* 0x00006c00101e4625 */ /* 0x040fe200078e001f */
[----:B------:R-:W-:-:S02]  /*0210*/  @P4 IADD3 R16, R16, 0x20, RZ ;  /* 0x0000002010104810 */ /* 0x000fc40007ffe0ff */
[----:B------:R-:W-:Y:S01]  /*0220*/  SHF.R.U32.HI R0, RZ, 0x5, R4 ;  /* 0x00000005ff007819 */ /* 0x000fe20000011604 */
[----:B------:R-:W-:Y:S01]  /*0230*/  BSSY B0, `(.L_x_7800) ;  /* 0x000027e000007945 */ /* 0x000fe20003800000 */
[----:B------:R2:W5:Y:S01]  /*0240*/  @P4 LDG.E.64 R12, [R30.64] ;  /* 0x000000041e0c4981 */ /* 0x000562000c1e1b00 */
[C---:B------:R-:W-:Y:S01]  /*0250*/  @P5 IMAD.WIDE.U32 R32, R16.reuse, R33, c[0x0][0x1b0] ;  /* 0x00006c0010205625 */ /* 0x040fe200078e0021 */
[----:B------:R-:W-:Y:S02]  /*0260*/  @P5 IADD3 R16, R16, 0x20, RZ ;  /* 0x0000002010105810 */ /* 0x000fe40007ffe0ff */
[----:B0-----:R-:W-:Y:S01]  /*0270*/  LEA R0, R25, R0, 0x2 ;  /* 0x0000000019007211 */ /* 0x001fe200078e10ff */
[----:B------:R-:W-:Y:S01]  /*0280*/  CS2R R26, SRZ ;  /* 0x00000000001a7805 */ /* 0x000fe2000001ff00 */
[----:B------:R0:W5:Y:S01]  /*0290*/  @P5 LDG.E.64 R14, [R32.64] ;  /* 0x00000004200e5981 */ /* 0x000162000c1e1b00 */
[----:B------:R-:W-:-:S05]  /*02a0*/  @P0 IMAD.WIDE.U32 R16, R16, R17, c[0x0][0x1b0] ;  /* 0x00006c0010100625 */ /* 0x000fca00078e0011 */
[----:B------:R1:W5:Y:S01]  /*02b0*/  @P0 LDG.E.64 R18, [R16.64] ;  /* 0x0000000410120981 */ /* 0x000362000c1e1b00 */
[----:B------:R-:W-:Y:S01]  /*02c0*/  ISETP.GE.AND P0, PT, R0, c[0x0][0x164], PT ;  /* 0x0000590000007a0c */ /* 0x000fe20003f06270 */
[----:B------:R-:W-:Y:S01]  /*02d0*/  CS2R R24, SRZ ;  /* 0x0000000000187805 */ /* 0x000fe2000001ff00 */
[----:B------:R-:W-:Y:S01]  /*02e0*/  CS2R R28, SRZ ;  /* 0x00000000001c7805 */ /* 0x000fe2000001ff00 */
[----:B--2---:R-:W-:Y:S01]  /*02f0*/  CS2R R30, SRZ ;  /* 0x00000000001e7805 */ /* 0x004fe2000001ff00 */
        /* <DEDUP_REMOVED lines=21> */
[----:B-1---5:R-:W-:Y:S01]  /*0450*/  MOV R2, R6 ;  /* 0x0000000600027202 */ /* 0x022fe20000000f00 */
[----:B------:R-:W-:Y:S01]  /*0460*/  HFMA2.MMA R25, -RZ, RZ, 0, 0 ;  /* 0x00000000ff197435 */ /* 0x000fe200000001ff */
[----:B------:R-:W-:-:S02]  /*0470*/  SHF.R.U64 R3, R6, 0x10, R7 ;  /* 0x0000001006037819 */ /* 0x000fc40000001207 */
[----:B------:R-:W-:Y:S01]  /*0480*/  MOV R165, R7 ;  /* 0x0000000700a57202 */ /* 0x000fe20000000f00 */
[----:B------:R-:W-:Y:S01]  /*0490*/  HADD2.F32 R4, -RZ, R2.H0_H0 ;  /* 0x20000002ff047230 */ /* 0x000fe20000004100 */
[----:B------:R-:W-:Y:S01]  /*04a0*/  SHF.R.U32.HI R164, RZ, 0x10, R7 ;  /* 0x00000010ffa47819 */ /* 0x000fe20000011607 */
[----:B------:R-:W-:Y:S01]  /*04b0*/  HADD2.F32 R2, -RZ, R3.H0_H0 ;  /* 0x20000003ff027230 */ /* 0x000fe20000004100 */
[----:B------:R-:W-:Y:S01]  /*04c0*/  MOV R163, R8 ;  /* 0x0000000800a37202 */ /* 0x000fe20000000f00 */
[----:B------:R-:W-:Y:S01]  /*04d0*/  HADD2.F32 R165, -RZ, R165.H0_H0 ;  /* 0x200000a5ffa57230 */ /* 0x000fe20000004100 */
[----:B------:R0:W-:Y:S01]  /*04e0*/  STL [R1+0x4], R4 ;  /* 0x0000040401007387 */ /* 0x0001e20000100800 */
[--C-:B------:R-:W-:Y:S01]  /*04f0*/  SHF.R.U64 R162, R8, 0x10, R9.reuse ;  /* 0x0000001008a27819 */ /* 0x100fe20000001209 */
[----:B------:R-:W-:Y:S01]  /*0500*/  HADD2.F32 R164, -RZ, R164.H0_H0 ;  /* 0x200000a4ffa47230 */ /* 0x000fe20000004100 */
[----:B------:R-:W-:Y:S01]  /*0510*/  MOV R161, R9 ;  /* 0x0000000900a17202 */ /* 0x000fe20000000f00 */
[----:B------:R0:W-:Y:S01]  /*0520*/  STL [R1], R2 ;  /* 0x0000000201007387 */ /* 0x0001e20000100800 */
[----:B------:R-:W-:Y:S01]  /*0530*/  SHF.R.U32.HI R160, RZ, 0x10, R9 ;  /* 0x00000010ffa07819 */ /* 0x000fe20000011609 */
[----:B------:R-:W-:Y:S01]  /*0540*/  HADD2.F32 R163, -RZ, R163.H0_H0 ;  /* 0x200000a3ffa37230 */ /* 0x000fe20000004100 */
[----:B------:R-:W-:Y:S01]  /*0550*/  MOV R159, R10 ;  /* 0x0000000a009f7202 */ /* 0x000fe20000000f00 */
[----:B------:R-:W-:Y:S01]  /*0560*/  HADD2.F32 R162, -RZ, R162.H0_H0 ;  /* 0x200000a2ffa27230 */ /* 0x000fe20000004100 */
[--C-:B------:R-:W-:Y:S01]  /*0570*/  SHF.R.U64 R158, R10, 0x10, R11.reuse ;  /* 0x000000100a9e7819 */ /* 0x100fe2000000120b */
[----:B------:R-:W-:Y:S01]  /*0580*/  HADD2.F32 R161, -RZ, R161.H0_H0 ;  /* 0x200000a1ffa17230 */ /* 0x000fe20000004100 */
[----:B------:R-:W-:Y:S01]  /*0590*/  MOV R157, R11 ;  /* 0x0000000b009d7202 */ /* 0x000fe20000000f00 */
[----:B------:R-:W-:Y:S01]  /*05a0*/  HADD2.F32 R160, -RZ, R160.H0_H0 ;  /* 0x200000a0ffa07230 */ /* 0x000fe20000004100 */
        /* <DEDUP_REMOVED lines=25> */
[----:B------:R-:W-:-:S02]  /*0740*/  HADD2.F32 R147, -RZ, R147.H0_H0 ;  /* 0x20000093ff937230 */ /* 0x000fc40000004100 */
[----:B------:R-:W-:Y:S02]  /*0750*/  HADD2.F32 R146, -RZ, R146.H0_H0 ;  /* 0x20000092ff927230 */ /* 0x000fe40000004100 */
[----:B------:R-:W-:Y:S02]  /*0760*/  HADD2.F32 R145, -RZ, R145.H0_H0 ;  /* 0x20000091ff917230 */ /* 0x000fe40000004100 */
[----:B0-----:R-:W-:Y:S02]  /*0770*/  HADD2.F32 R144, -RZ, R144.H0_H0 ;  /* 0x20000090ff907230 */ /* 0x001fe40000004100 */
.L_x_7828:
[----:B------:R-:W-:Y:S02]  /*0780*/  ISETP.NE.U32.AND P0, PT, RZ, c[0x0][0x1c0], PT ;  /* 0x00007000ff007a0c */ /* 0x000fe40003f05070 */
[----:B------:R-:W-:Y:S02]  /*0790*/  SHF.R.S32.HI R97, RZ, 0x1f, R0 ;  /* 0x0000001fff617819 */ /* 0x000fe40000011400 */
[----:B------:R-:W-:Y:S02]  /*07a0*/  ISETP.NE.AND.EX P0, PT, RZ, c[0x0][0x1c4], PT, P0 ;  /* 0x00007100ff007a0c */ /* 0x000fe40003f05300 */
[----:B------:R-:W-:-:S02]  /*07b0*/  MOV R6, 0x3f800000 ;  /* 0x3f80000000067802 */ /* 0x000fc40000000f00 */
[----:B------:R-:W-:-:S09]  /*07c0*/  MOV R101, 0x4 ;  /* 0x0000000400657802 */ /* 0x000fd20000000f00 */
[----:B------:R-:W-:-:S04]  /*07d0*/  @P0 LEA R96, P6, R0, c[0x0][0x1c0], 0x2 ;  /* 0x0000700000600a11 */ /* 0x000fc800078c10ff */
[C---:B------:R-:W-:Y:S01]  /*07e0*/  @P0 LEA.HI.X R97, R0.reuse, c[0x0][0x1c4], R97, 0x2, P6 ;  /* 0x0000710000610a11 */ /* 0x040fe200030f1461 */
[----:B------:R-:W-:-:S04]  /*07f0*/  IMAD.WIDE R98, R0, R101, c[0x0][0x1a0] ;  /* 0x0000680000627625 */ /* 0x000fc800078e0265 */
[----:B------:R0:W5:Y:S04]  /*0800*/  @P0 LDG.E R6, [R96.64] ;  /* 0x0000000460060981 */ /* 0x000168000c1e1900 */
[----:B------:R1:W5:Y:S01]  /*0810*/  LDG.E R130, [R98.64] ;  /* 0x0000000462827981 */ /* 0x000362000c1e1900 */
[----:B0-----:R-:W-:-:S05]  /*0820*/  IMAD.WIDE R96, R0, R101, c[0x0][0x1a8] ;  /* 0x00006a0000607625 */ /* 0x001fca00078e0265 */
[----:B------:R1:W5:Y:S04]  /*0830*/  LDG.E R8, [R96.64] ;  /* 0x0000000460087981 */ /* 0x000368000c1e1900 */
[----:B------:R-:W0:Y:S01]  /*0840*/  S2R R100, SR_TID.X ;  /* 0x0000000000647919 */ /* 0x000e220000002100 */
[----:B------:R-:W-:-:S05]  /*0850*/  IMAD R2, R0, c[0x0][0x168], RZ ;  /* 0x00005a0000027a24 */ /* 0x000fca00078e02ff */
[----:B------:R-:W-:-:S04]  /*0860*/  SHF.R.S32.HI R101, RZ, 0x1f, R2 ;  /* 0x0000001fff657819 */ /* 0x000fc80000011402 */
[----:B------:R-:W-:Y:S01]  /*0870*/  LEA.HI R2, R101, R2, RZ, 0x2 ;  /* 0x0000000265027211 */ /* 0x000fe200078f10ff */
[----:B------:R-:W-:Y:S01]  /*0880*/  BSSY B1, `(.L_x_7802) ;  /* 0x0000034000017945 */ /* 0x000fe20003800000 */
[----:B------:R-:W-:Y:S02]  /*0890*/  MOV R128, RZ ;  /* 0x000000ff00807202 */ /* 0x000fe40000000f00 */
[----:B------:R-:W-:Y:S02]  /*08a0*/  MOV R127, RZ ;  /* 0x000000ff007f7202 */ /* 0x000fe40000000f00 */
[----:B0-----:R-:W-:-:S04]  /*08b0*/  LOP3.LUT R101, R100, 0x1f, RZ, 0xc0, !PT ;  /* 0x0000001f64657812 */ /* 0x001fc800078ec0ff */
[----:B------:R-:W-:-:S04]  /*08c0*/  LEA.HI.SX32 R2, R2, R101, 0x1e ;  /* 0x0000006502027211 */ /* 0x000fc800078ff2ff */
[----:B------:R-:W-:Y:S01]  /*08d0*/  MOV R134, R2 ;  /* 0x0000000200867202 */ /* 0x000fe20000000f00 */
[----:B------:R-:W-:Y:S05]  /*08e0*/  @!P1 BRA `(.L_x_7803) ;  /* 0x000002d000009947 */ /* 0x000fea0003800000 */
[C---:B-1----:R-:W-:Y:S01]  /*08f0*/  LEA R100, P0, R2.reuse, c[0x0][0x188], 0x4 ;  /* 0x0000620002647a11 */ /* 0x042fe200078020ff */
[----:B------:R-:W2:Y:S01]  /*0900*/  LDL R137, [R1+0x4] ;  /* 0x0000040001897983 */ /* 0x000ea20000100800 */
[----:B------:R-:W-:Y:S02]  /*0910*/  MOV R97, 0x10 ;  /* 0x0000001000617802 */ /* 0x000fe40000000f00 */
[C---:B------:R-:W-:Y:S01]  /*0920*/  LEA.HI.X R101, R2.reuse, c[0x0][0x18c], RZ, 0x4, P0 ;  /* 0x0000630002657a11 */ /* 0x040fe200000f24ff */
[----:B------:R-:W3:Y:S01]  /*0930*/  LDL R18, [R1] ;  /* 0x0000000001127983 */ /* 0x000ee20000100800 */
[----:B------:R-:W-:Y:S01]  /*0940*/  ISETP.NE.U32.AND P0, PT, RZ, c[0x0][0x218], PT ;  /* 0x00008600ff007a0c */ /* 0x000fe20003f05070 */
[----:B------:R-:W-:Y:S01]  /*0950*/  IMAD.WIDE.U32 R96, R2, R97, c[0x0][0x208] ;  /* 0x0000820002607625 */ /* 0x000fe200078e0061 */
[----:B------:R-:W0:Y:S02]  /*0960*/  LDC.U8 R135, c[0x0][0x1f0] ;  /* 0x00007c00ff877b82 */ /* 0x000e240000000000 */
[----:B------:R-:W4:Y:S01]  /*0970*/  LDG.E.128 R100, [R100.64] ;  /* 0x0000000464647981 */ /* 0x000f22000c1e1d00 */
[----:B------:R-:W-:-:S03]  /*0980*/  ISETP.NE.AND.EX P0, PT, RZ, c[0x0][0x21c], PT, P0 ;  /* 0x00008700ff007a0c */ /* 0x000fc60003f05300 */
[----:B------:R-:W2:Y:S10]  /*0990*/  LDG.E.128 R96, [R96.64] ;  /* 0x0000000460607981 */ /* 0x000eb4000c1e1d00 */
[----:B------:R-:W-:-:S04]  /*09a0*/  @P0 LEA R132, P6, R2, c[0x0][0x218], 0x4 ;  /* 0x0000860002840a11 */ /* 0x000fc800078c20ff */
[----:B------:R-:W-:-:S05]  /*09b0*/  @P0 LEA.HI.X R133, R2, c[0x0][0x21c], RZ, 0x4, P6 ;  /* 0x0000870002850a11 */ /* 0x000fca00030f24ff */
[----:B------:R1:W5:Y:S01]  /*09c0*/  @P0 LDG.E.128 R64, [R132.64] ;  /* 0x0000000484400981 */ /* 0x000362000c1e1d00 */
[----:B0-----:R-:W-:-:S04]  /*09d0*/  ISETP.NE.AND P0, PT, R135, RZ, PT ;  /* 0x000000ff8700720c */ /* 0x001fc80003f05270 */
[----:B-----5:R-:W-:Y:S02]  /*09e0*/  FSEL R9, R130, RZ, !P0 ;  /* 0x000000ff82097208 */ /* 0x020fe40004000000 */
[----:B------:R-:W-:-:S03]  /*09f0*/  IADD3 R134, R2, 0x20, RZ ;  /* 0x0000002002867810 */ /* 0x000fc60007ffe0ff */
[C---:B----4-:R-:W-:Y:S02]  /*0a00*/  FADD.FTZ R11, -R9.reuse, R100 ;  /* 0x00000064090b7221 */ /* 0x050fe40000010100 */
[C---:B------:R-:W-:Y:S02]  /*0a10*/  FADD.FTZ R127, -R9.reuse, R101 ;  /* 0x00000065097f7221 */ /* 0x040fe40000010100 */
[C---:B------:R-:W-:Y:S02]  /*0a20*/  FADD.FTZ R135, -R9.reuse, R102 ;  /* 0x0000006609877221 */ /* 0x040fe40000010100 */
[----:B------:R-:W-:Y:S02]  /*0a30*/  FADD.FTZ R103, -R9, R103 ;  /* 0x0000006709677221 */ /* 0x000fe40000010100 */
[C---:B------:R-:W-:Y:S02]  /*0a40*/  FMUL.FTZ R9, R8.reuse, R11 ;  /* 0x0000000b08097220 */ /* 0x040fe40000410000 */
[----:B------:R-:W-:-:S02]  /*0a50*/  FMUL.FTZ R120, R8, R127 ;  /* 0x0000007f08787220 */ /* 0x000fc40000410000 */
[----:B--2---:R-:W-:Y:S02]  /*0a60*/  FMUL.FTZ R11, R137, R96 ;  /* 0x00000060890b7220 */ /* 0x004fe40000410000 */
[----:B------:R-:W-:Y:S02]  /*0a70*/  FADD.FTZ R45, R45, R97 ;  /* 0x000000612d2d7221 */ /* 0x000fe40000010000 */
[----:B------:R-:W-:Y:S02]  /*0a80*/  FFMA.FTZ R25, R97, R120, R25 ;  /* 0x0000007861197223 */ /* 0x000fe40000010019 */
[----:B---3--:R-:W-:Y:S02]  /*0a90*/  FMUL.FTZ R138, R18, R97 ;  /* 0x00000061128a7220 */ /* 0x008fe40000410000 */
[----:B------:R-:W-:Y:S02]  /*0aa0*/  FADD.FTZ R97, RZ, R11 ;  /* 0x0000000bff617221 */ /* 0x000fe40000010000 */
[----:B------:R-:W-:-:S02]  /*0ab0*/  FFMA.FTZ R101, R9, R11, RZ ;  /* 0x0000000b09657223 */ /* 0x000fc400000100ff */
        /* <DEDUP_REMOVED lines=16> */
.L_x_7803:
[----:B-1----:R-:W-:Y:S05]  /*0bc0*/  BSYNC B1 ;  /* 0x0000000000017941 */ /* 0x002fea0003800000 */
.L_x_7802:
[----:B------:R-:W-:Y:S01]  /*0bd0*/  BSSY B1, `(.L_x_7804) ;  /* 0x000002d000017945 */ /* 0x000fe20003800000 */
[----:B------:R-:W-:Y:S05]  /*0be0*/  @!P2 BRA `(.L_x_7805) ;  /* 0x000002b00000a947 */ /* 0x000fea0003800000 */
[----:B------:R-:W-:Y:S01]  /*0bf0*/  HFMA2.MMA R101, -RZ, RZ, 0, 9.5367431640625e-07 ;  /* 0x00000010ff657435 */ /* 0x000fe200000001ff */
[C---:B------:R-:W-:Y:S01]  /*0c00*/  LEA R96, P0, R134.reuse, c[0x0][0x188], 0x4 ;  /* 0x0000620086607a11 */ /* 0x040fe200078020ff */
[----:B------:R-:W0:Y:S03]  /*0c10*/  LDC.U8 R132, c[0x0][0x1f0] ;  /* 0x00007c00ff847b82 */ /* 0x000e260000000000 */
[----:B------:R-:W-:-:S02]  /*0c20*/  LEA.HI.X R97, R134, c[0x0][0x18c], RZ, 0x4, P0 ;  /* 0x0000630086617a11 */ /* 0x000fc400000f24ff */
[----:B------:R-:W-:-:S03]  /*0c30*/  ISETP.NE.U32.AND P0, PT, RZ, c[0x0][0x218], PT ;  /* 0x00008600ff007a0c */ /* 0x000fc60003f05070 */
[----:B------:R-:W-:Y:S01]  /*0c40*/  IMAD.WIDE.U32 R100, R134, R101, c[0x0][0x208] ;  /* 0x0000820086647625 */ /* 0x000fe200078e0065 */
[----:B------:R-:W2:Y:S01]  /*0c50*/  LDG.E.128 R96, [R96.64] ;  /* 0x0000000460607981 */ /* 0x000ea2000c1e1d00 */
[----:B------:R-:W-:-:S04]  /*0c60*/  ISETP.NE.AND.EX P0, PT, RZ, c[0x0][0x21c], PT, P0 ;  /* 0x00008700ff007a0c */ /* 0x000fc80003f05300 */
[----:B------:R-:W3:Y:S09]  /*0c70*/  LDG.E.128 R100, [R100.64] ;  /* 0x0000000464647981 */ /* 0x000ef2000c1e1d00 */
[----:B------:R-:W-:-:S04]  /*0c80*/  @P0 LEA R106, P6, R134, c[0x0][0x218], 0x4 ;  /* 0x00008600866a0a11 */ /* 0x000fc800078c20ff */
[----:B------:R-:W-:-:S05]  /*0c90*/  @P0 LEA.HI.X R107, R134, c[0x0][0x21c], RZ, 0x4, P6 ;  /* 0x00008700866b0a11 */ /* 0x000fca00030f24ff */
[----:B------:R1:W5:Y:S01]  /*0ca0*/  @P0 LDG.E.128 R68, [R106.64] ;  /* 0x000000046a440981 */ /* 0x000362000c1e1d00 */
[----:B0-----:R-:W-:-:S04]  /*0cb0*/  ISETP.NE.AND P0, PT, R132, RZ, PT ;  /* 0x000000ff8400720c */ /* 0x001fc80003f05270 */
[----:B-----5:R-:W-:Y:S02]  /*0cc0*/  FSEL R116, R130, RZ, !P0 ;  /* 0x000000ff82747208 */ /* 0x020fe40004000000 */
[----:B------:R-:W-:-:S03]  /*0cd0*/  IADD3 R134, R134, 0x20, RZ ;  /* 0x0000002086867810 */ /* 0x000fc60007ffe0ff */
[C---:B--2---:R-:W-:Y:S02]  /*0ce0*/  FADD.FTZ R105, -R116.reuse, R96 ;  /* 0x0000006074697221 */ /* 0x044fe40000010100 */
[C---:B------:R-:W-:Y:S02]  /*0cf0*/  FADD.FTZ R129, -R116.reuse, R98 ;  /* 0x0000006274817221 */ /* 0x040fe40000010100 */
[----:B------:R-:W-:Y:S02]  /*0d00*/  FADD.FTZ R121, -R116, R97 ;  /* 0x0000006174797221 */ /* 0x000fe40000010100 */
[----:B------:R-:W-:Y:S02]  /*0d10*/  FMUL.FTZ R118, R8, R105 ;  /* 0x0000006908767220 */ /* 0x000fe40000410000 */
[----:B---3--:R-:W-:Y:S02]  /*0d20*/  FMUL.FTZ R141, R163, R100 ;  /* 0x00000064a38d7220 */ /* 0x008fe40000410000 */
        /* <DEDUP_REMOVED lines=9> */
[----:B-1----:R-:W-:Y:S02]  /*0dc0*/  FMUL.FTZ R106, R8, R99 ;  /* 0x00000063086a7220 */ /* 0x002fe40000410000 */
        /* <DEDUP_REMOVED lines=13> */
.L_x_7805:
[----:B------:R-:W-:Y:S05]  /*0ea0*/  BSYNC B1 ;  /* 0x0000000000017941 */ /* 0x000fea0003800000 */
.L_x_7804:
        /* <DEDUP_REMOVED lines=18> */
[----:B------:R-:W-:Y:S02]  /*0fd0*/  FADD.FTZ R19, -R17, R101 ;  /* 0x0000006511137221 */ /* 0x000fe40000010100 */
[C---:B------:R-:W-:Y:S02]  /*0fe0*/  FMUL.FTZ R114, R8.reuse, R13 ;  /* 0x0000000d08727220 */ /* 0x040fe40000410000 */
[----:B---3--:R-:W-:Y:S02]  /*0ff0*/  FMUL.FTZ R140, R159, R96 ;  /* 0x000000609f8c7220 */ /* 0x008fe40000410000 */
        /* <DEDUP_REMOVED lines=24> */
.L_x_7807:
[----:B-1----:R-:W-:Y:S05]  /*1180*/  BSYNC B1 ;  /* 0x0000000000017941 */ /* 0x002fea0003800000 */
.L_x_7806:
        /* <DEDUP_REMOVED lines=19> */
[C---:B------:R-:W-:Y:S02]  /*12c0*/  FADD.FTZ R14, -R10.reuse, R102 ;  /* 0x000000660a0e7221 */ /* 0x040fe40000010100 */
[----:B------:R-:W-:Y:S02]  /*12d0*/  FADD.FTZ R103, -R10, R103 ;  /* 0x000000670a677221 */ /* 0x000fe40000010100 */
[C---:B------:R-:W-:Y:S02]  /*12e0*/  FMUL.FTZ R10, R8.reuse, R139 ;  /* 0x0000008b080a7220 */ /* 0x040fe40000410000 */
[----:B------:R-:W-:-:S02]  /*12f0*/  FMUL.FTZ R110, R8, R117 ;  /* 0x00000075086e7220 */ /* 0x000fc40000410000 */
[----:B---3--:R-:W-:Y:S02]  /*1300*/  FMUL.FTZ R139, R155, R96 ;  /* 0x000000609b8b7220 */ /* 0x008fe40000410000 */
        /* <DEDUP_REMOVED lines=21> */
.L_x_7809:
[----:B-1----:R-:W-:Y:S05]  /*1460*/  BSYNC B1 ;  /* 0x0000000000017941 */ /* 0x002fea0003800000 */
.L_x_7808:
        /* <DEDUP_REMOVED lines=45> */
.L_x_7811:
[----:B-1----:R-:W-:Y:S05]  /*1740*/  BSYNC B1 ;  /* 0x0000000000017941 */ /* 0x002fea0003800000 */
.L_x_7810:
[----:B------:R-:W-:Y:S01]  /*1750*/  ISETP.GE.U32.AND P0, PT, R5, 0xc0, PT ;  /* 0x000000c00500780c */ /* 0x000fe20003f06070 */
[----:B------:R-:W-:-:S12]  /*1760*/  BSSY B1, `(.L_x_7812) ;  /* 0x000002c000017945 */ /* 0x000fd80003800000 */
[----:B------:R-:W-:Y:S05]  /*1770*/  @!P0 BRA `(.L_x_7813) ;  /* 0x000002a000008947 */ /* 0x000fea0003800000 */
[----:B------:R-:W0:Y:S01]  /*1780*/  LDC.U8 R96, c[0x0][0x1f0] ;  /* 0x00007c00ff607b82 */ /* 0x000e220000000000 */
[----:B------:R-:W-:-:S10]  /*1790*/  HFMA2.MMA R101, -RZ, RZ, 0, 9.5367431640625e-07 ;  /* 0x00000010ff657435 */ /* 0x000fd400000001ff */
[----:B------:R-:W-:-:S06]  /*17a0*/  IMAD.WIDE.U32 R100, R134, R101, c[0x0][0x208] ;  /* 0x0000820086647625 */ /* 0x000fcc00078e0065 */
[----:B------:R-:W2:Y:S01]  /*17b0*/  LDG.E.128 R100, [R100.64] ;  /* 0x0000000464647981 */ /* 0x000ea2000c1e1d00 */
[----:B0-----:R-:W-:-:S04]  /*17c0*/  ISETP.NE.AND P0, PT, R96, RZ, PT ;  /* 0x000000ff6000720c */ /* 0x001fc80003f05270 */
[----:B-----5:R-:W-:Y:S02]  /*17d0*/  FSEL R109, R130, RZ, !P0 ;  /* 0x000000ff826d7208 */ /* 0x020fe40004000000 */
[----:B------:R-:W-:-:S04]  /*17e0*/  LEA R96, P0, R134, c[0x0][0x188], 0x4 ;  /* 0x0000620086607a11 */ /* 0x000fc800078020ff */
[----:B------:R-:W-:Y:S02]  /*17f0*/  LEA.HI.X R97, R134, c[0x0][0x18c], RZ, 0x4, P0 ;  /* 0x0000630086617a11 */ /* 0x000fe400000f24ff */
[----:B------:R-:W-:-:S04]  /*1800*/  ISETP.NE.U32.AND P0, PT, RZ, c[0x0][0x218], PT ;  /* 0x00008600ff007a0c */ /* 0x000fc80003f05070 */
[----:B------:R-:W3:Y:S01]  /*1810*/  LDG.E.128 R96, [R96.64] ;  /* 0x0000000460607981 */ /* 0x000ee2000c1e1d00 */
[----:B------:R-:W-:-:S13]  /*1820*/  ISETP.NE.AND.EX P0, PT, RZ, c[0x0][0x21c], PT, P0 ;  /* 0x00008700ff007a0c */ /* 0x000fda0003f05300 */
[----:B------:R-:W-:-:S04]  /*1830*/  @P0 LEA R130, P6, R134, c[0x0][0x218], 0x4 ;  /* 0x0000860086820a11 */ /* 0x000fc800078c20ff */
[----:B------:R-:W-:-:S05]  /*1840*/  @P0 LEA.HI.X R131, R134, c[0x0][0x21c], RZ, 0x4, P6 ;  /* 0x0000870086830a11 */ /* 0x000fca00030f24ff */
[----:B------:R2:W5:Y:S02]  /*1850*/  @P0 LDG.E.128 R20, [R130.64] ;  /* 0x0000000482140981 */ /* 0x000564000c1e1d00 */
[----:B--2---:R-:W-:Y:S02]  /*1860*/  FMUL.FTZ R131, R147, R100 ;  /* 0x0000006493837220 */ /* 0x004fe40000410000 */
[----:B------:R-:W-:Y:S02]  /*1870*/  FMUL.FTZ R122, R146, R101 ;  /* 0x00000065927a7220 */ /* 0x000fe40000410000 */
[C---:B---3--:R-:W-:Y:S02]  /*1880*/  FADD.FTZ R143, -R109.reuse, R96 ;  /* 0x000000606d8f7221 */ /* 0x048fe40000010100 */
[----:B------:R-:W-:Y:S02]  /*1890*/  FADD.FTZ R111, -R109, R97 ;  /* 0x000000616d6f7221 */ /* 0x000fe40000010100 */
[----:B------:R-:W-:-:S02]  /*18a0*/  FMUL.FTZ R143, R8, R143 ;  /* 0x0000008f088f7220 */ /* 0x000fc40000410000 */
[----:B------:R-:W-:Y:S02]  /*18b0*/  FADD.FTZ R113, -R109, R98 ;  /* 0x000000626d717221 */ /* 0x000fe40000010100 */
        /* <DEDUP_REMOVED lines=22> */
.L_x_7813:
[----:B------:R-:W-:Y:S05]  /*1a20*/  BSYNC B1 ;  /* 0x0000000000017941 */ /* 0x000fea0003800000 */
.L_x_7812:
[----:B------:R-:W-:Y:S05]  /*1a30*/  BRA.DIV ~URZ, `(.L_x_7814) ;  /* 0x00001be27f007947 */ /* 0x000fea000b800000 */
[----:B------:R0:W1:Y:S02]  /*1a40*/  SHFL.BFLY PT, R99, R128, 0x1, 0x1f ;  /* 0x0c201f0080637f89 */ /* 0x00006400000e0000 */
.L_x_7829:
[----:B------:R-:W-:Y:S05]  /*1a50*/  BRA.DIV ~URZ, `(.L_x_7815) ;  /* 0x00001c427f007947 */ /* 0x000fea000b800000 */
[----:B------:R-:W2:Y:S01]  /*1a60*/  SHFL.BFLY PT, R96, R127, 0x1, 0x1f ;  /* 0x0c201f007f607f89 */ /* 0x000ea200000e0000 */
[----:B-1---5:R-:W-:-:S05]  /*1a70*/  FADD.FTZ R130, R99, R128 ;  /* 0x0000008063827221 */ /* 0x022fca0000010000 */
[----:B------:R-:W1:Y:S01]  /*1a80*/  SHFL.BFLY PT, R97, R130, 0x2, 0x1f ;  /* 0x0c401f0082617f89 */ /* 0x000e6200000e0000 */
[----:B--2---:R-:W-:-:S05]  /*1a90*/  FADD.FTZ R96, R96, R127 ;  /* 0x0000007f60607221 */ /* 0x004fca0000010000 */
[----:B------:R-:W2:Y:S01]  /*1aa0*/  SHFL.BFLY PT, R99, R96, 0x2, 0x1f ;  /* 0x0c401f0060637f89 */ /* 0x000ea200000e0000 */
        /* <DEDUP_REMOVED lines=8> */
[----:B01----:R-:W-:Y:S02]  /*1b30*/  FADD.FTZ R128, R100, R99 ;  /* 0x0000006364807221 */ /* 0x003fe40000010000 */
[----:B--2---:R-:W-:-:S03]  /*1b40*/  FADD.FTZ R127, R101, R102 ;  /* 0x00000066657f7221 */ /* 0x004fc60000010000 */
[----:B------:R0:W1:Y:S04]  /*1b50*/  SHFL.BFLY PT, R99, R128, 0x10, 0x1f ;  /* 0x0e001f0080637f89 */ /* 0x00006800000e0000 */
[----:B------:R0:W2:Y:S02]  /*1b60*/  SHFL.BFLY PT, R96, R127, 0x10, 0x1f ;  /* 0x0e001f007f607f89 */ /* 0x0000a400000e0000 */
.L_x_7830:
[----:B------:R-:W3:Y:S01]  /*1b70*/  LDC.U8 R97, c[0x0][0x1f0] ;  /* 0x00007c00ff617b82 */ /* 0x000ee20000000000 */
[----:B-1----:R-:W-:Y:S01]  /*1b80*/  FADD.FTZ R99, R99, R128 ;  /* 0x0000008063637221 */ /* 0x002fe20000010000 */
[----:B------:R-:W-:Y:S01]  /*1b90*/  BSSY B1, `(.L_x_7816) ;  /* 0x0000029000017945 */ /* 0x000fe20003800000 */
[----:B--2---:R-:W-:Y:S02]  /*1ba0*/  FADD.FTZ R96, R96, R127 ;  /* 0x0000007f60607221 */ /* 0x004fe40000010000 */
[----:B------:R-:W-:Y:S02]  /*1bb0*/  FMUL.FTZ R99, R99, c[0x0][0x1e0] ;  /* 0x0000780063637a20 */ /* 0x000fe40000410000 */
[----:B------:R-:W-:Y:S01]  /*1bc0*/  FMUL.FTZ R102, R96, c[0x0][0x1e0] ;  /* 0x0000780060667a20 */ /* 0x000fe20000410000 */
[----:B---3--:R-:W-:-:S04]  /*1bd0*/  ISETP.NE.AND P0, PT, R97, RZ, PT ;  /* 0x000000ff6100720c */ /* 0x008fc80003f05270 */
[----:B------:R-:W-:Y:S01]  /*1be0*/  FSEL R103, R99, RZ, !P0 ;  /* 0x000000ff63677208 */ /* 0x000fe20004000000 */
[----:B------:R-:W-:Y:S05]  /*1bf0*/  @!P1 BRA `(.L_x_7817) ;  /* 0x0000022000009947 */ /* 0x000fea0003800000 */
[----:B------:R-:W-:Y:S01]  /*1c00*/  ISETP.NE.U32.AND P0, PT, RZ, c[0x0][0x218], PT ;  /* 0x00008600ff007a0c */ /* 0x000fe20003f05070 */
[-CC-:B------:R-:W-:Y:S02]  /*1c10*/  FFMA.FTZ R96, R9, R102.reuse, R103.reuse ;  /* 0x0000006609607223 */ /* 0x180fe40000010067 */
[-CC-:B------:R-:W-:Y:S01]  /*1c20*/  FFMA.FTZ R97, R120, R102.reuse, R103.reuse ;  /* 0x0000006678617223 */ /* 0x180fe20000010067 */
[----:B------:R-:W-:Y:S01]  /*1c30*/  ISETP.NE.AND.EX P0, PT, RZ, c[0x0][0x21c], PT, P0 ;  /* 0x00008700ff007a0c */ /* 0x000fe20003f05300 */
[----:B0-----:R-:W-:Y:S02]  /*1c40*/  FADD.FTZ R127, R11, -R96 ;  /* 0x800000600b7f7221 */ /* 0x001fe40000010000 */
[-CC-:B------:R-:W-:Y:S02]  /*1c50*/  FFMA.FTZ R96, R12, R102.reuse, R103.reuse ;  /* 0x000000660c607223 */ /* 0x180fe40000010067 */
[----:B------:R-:W-:-:S02]  /*1c60*/  FFMA.FTZ R98, R18, R102, R103 ;  /* 0x0000006612627223 */ /* 0x000fc40000010067 */
[----:B------:R-:W-:Y:S02]  /*1c70*/  FADD.FTZ R97, R138, -R97 ;  /* 0x800000618a617221 */ /* 0x000fe40000010000 */
[----:B------:R-:W-:Y:S02]  /*1c80*/  FADD.FTZ R99, R137, -R96 ;  /* 0x8000006089637221 */ /* 0x000fe40000010000 */
[----:B------:R-:W-:Y:S02]  /*1c90*/  FADD.FTZ R101, R135, -R98 ;  /* 0x8000006287657221 */ /* 0x000fe40000010000 */
[C---:B------:R-:W-:Y:S02]  /*1ca0*/  FMUL.FTZ R127, R8.reuse, R127 ;  /* 0x0000007f087f7220 */ /* 0x040fe40000410000 */
[C---:B------:R-:W-:Y:S02]  /*1cb0*/  FMUL.FTZ R98, R8.reuse, R97 ;  /* 0x0000006108627220 */ /* 0x040fe40000410000 */
[----:B------:R-:W-:-:S02]  /*1cc0*/  FMUL.FTZ R99, R8, R99 ;  /* 0x0000006308637220 */ /* 0x000fc40000410000 */
[----:B------:R-:W-:Y:S01]  /*1cd0*/  FMUL.FTZ R100, R8, R101 ;  /* 0x0000006508647220 */ /* 0x000fe20000410000 */
[----:B------:R-:W-:Y:S01]  /*1ce0*/  HFMA2.MMA R101, -RZ, RZ, 0, 9.5367431640625e-07 ;  /* 0x00000010ff657435 */ /* 0x000fe200000001ff */
[----:B------:R-:W-:Y:S02]  /*1cf0*/  @P0 FADD.FTZ R127, R64, R127 ;  /* 0x0000007f407f0221 */ /* 0x000fe40000010000 */
[----:B------:R-:W-:Y:S02]  /*1d00*/  @P0 FADD.FTZ R98, R65, R98 ;  /* 0x0000006241620221 */ /* 0x000fe40000010000 */
[----:B------:R-:W-:Y:S02]  /*1d10*/  @P0 FADD.FTZ R99, R66, R99 ;  /* 0x0000006342630221 */ /* 0x000fe40000010000 */
[----:B------:R-:W-:Y:S01]  /*1d20*/  @P0 FADD.FTZ R100, R67, R100 ;  /* 0x0000006443640221 */ /* 0x000fe20000010000 */
[----:B------:R-:W-:-:S04]  /*1d30*/  ISETP.NE.U32.AND P0, PT, RZ, c[0x0][0x258], PT ;  /* 0x00009600ff007a0c */ /* 0x000fc80003f05070 */
[----:B------:R-:W-:-:S04]  /*1d40*/  ISETP.NE.AND.EX P0, PT, RZ, c[0x0][0x25c], PT, P0 ;  /* 0x00009700ff007a0c */ /* 0x000fc80003f05300 */
[----:B------:R-:W-:Y:S02]  /*1d50*/  SEL R92, R127, R92, P0 ;  /* 0x0000005c7f5c7207 */ /* 0x000fe40000000000 */
[----:B------:R-:W-:Y:S02]  /*1d60*/  SEL R93, R98, R93, P0 ;  /* 0x0000005d625d7207 */ /* 0x000fe40000000000 */
[----:B------:R-:W-:Y:S02]  /*1d70*/  SEL R94, R99, R94, P0 ;  /* 0x0000005e635e7207 */ /* 0x000fe40000000000 */
[----:B------:R-:W-:-:S03]  /*1d80*/  SEL R95, R100, R95, P0 ;  /* 0x0000005f645f7207 */ /* 0x000fc60000000000 */
[----:B------:R-:W-:-:S05]  /*1d90*/  @P0 IMAD.WIDE.U32 R96, R2, R101, c[0x0][0x258] ;  /* 0x0000960002600625 */ /* 0x000fca00078e0065 */
[----:B------:R0:W-:Y:S02]  /*1da0*/  @P0 STG.E.128 [R96.64], R92 ;  /* 0x0000005c60000986 */ /* 0x0001e4000c101d04 */
[-C--:B0-----:R-:W-:Y:S02]  /*1db0*/  FMUL.FTZ R97, R98, R6.reuse ;  /* 0x0000000662617220 */ /* 0x081fe40000410000 */
[-C--:B------:R-:W-:Y:S02]  /*1dc0*/  FMUL.FTZ R98, R99, R6.reuse ;  /* 0x0000000663627220 */ /* 0x080fe40000410000 */
[-C--:B------:R-:W-:Y:S02]  /*1dd0*/  FMUL.FTZ R99, R100, R6.reuse ;  /* 0x0000000664637220 */ /* 0x080fe40000410000 */
[----:B------:R-:W-:Y:S02]  /*1de0*/  FMUL.FTZ R96, R127, R6 ;  /* 0x000000067f607220 */ /* 0x000fe40000410000 */
[C---:B------:R-:W-:Y:S01]  /*1df0*/  IMAD.WIDE.U32 R100, R2.reuse, R101, c[0x0][0x248] ;  /* 0x0000920002647625 */ /* 0x040fe200078e0065 */
[----:B------:R-:W-:-:S04]  /*1e00*/  IADD3 R2, R2, 0x20, RZ ;  /* 0x0000002002027810 */ /* 0x000fc80007ffe0ff */
[----:B------:R0:W-:Y:S03]  /*1e10*/  STG.E.128 [R100.64], R96 ;  /* 0x0000006064007986 */ /* 0x0001e6000c101d04 */
.L_x_7817:
[----:B------:R-:W-:Y:S05]  /*1e20*/  BSYNC B1 ;  /* 0x0000000000017941 */ /* 0x000fea0003800000 */
.L_x_7816:
[----:B------:R-:W-:Y:S01]  /*1e30*/  BSSY B1, `(.L_x_7818) ;  /* 0x0000024000017945 */ /* 0x000fe20003800000 */
[----:B------:R-:W-:Y:S05]  /*1e40*/  @!P2 BRA `(.L_x_7819) ;  /* 0x000002200000a947 */ /* 0x000fea0003800000 */
[----:B------:R-:W-:Y:S01]  /*1e50*/  ISETP.NE.U32.AND P0, PT, RZ, c[0x0][0x218], PT ;  /* 0x00008600ff007a0c */ /* 0x000fe20003f05070 */
[-CC-:B0-----:R-:W-:Y:S02]  /*1e60*/  FFMA.FTZ R96, R118, R102.reuse, R103.reuse ;  /* 0x0000006676607223 */ /* 0x181fe40000010067 */
[-CC-:B------:R-:W-:Y:S01]  /*1e70*/  FFMA.FTZ R98, R105, R102.reuse, R103.reuse ;  /* 0x0000006669627223 */ /* 0x180fe20000010067 */
[----:B------:R-:W-:Y:S01]  /*1e80*/  ISETP.NE.AND.EX P0, PT, RZ, c[0x0][0x21c], PT, P0 ;  /* 0x00008700ff007a0c */ /* 0x000fe20003f05300 */
[----:B------:R-:W-:Y:S02]  /*1e90*/  FADD.FTZ R127, R141, -R96 ;  /* 0x800000608d7f7221 */ /* 0x000fe40000010000 */
        /* <DEDUP_REMOVED lines=9> */
[----:B------:R-:W-:Y:S01]  /*1f30*/  MOV R101, 0x10 ;  /* 0x0000001000657802 */ /* 0x000fe20000000f00 */
        /* <DEDUP_REMOVED lines=19> */
.L_x_7819:
[----:B------:R-:W-:Y:S05]  /*2070*/  BSYNC B1 ;  /* 0x0000000000017941 */ /* 0x000fea0003800000 */
.L_x_7818:
[----:B------:R-:W-:Y:S01]  /*2080*/  BSSY B1, `(.L_x_7820) ;  /* 0x0000024000017945 */ /* 0x000fe20003800000 */
[----:B------:R-:W-:Y:S05]  /*2090*/  @!P3 BRA `(.L_x_7821) ;  /* 0x000002200000b947 */ /* 0x000fea0003800000 */
[----:B------:R-:W-:Y:S01]  /*20a0*/  ISETP.NE.U32.AND P0, PT, RZ, c[0x0][0x218], PT ;  /* 0x00008600ff007a0c */ /* 0x000fe20003f05070 */
[-CC-:B0-----:R-:W-:Y:S02]  /*20b0*/  FFMA.FTZ R96, R112, R102.reuse, R103.reuse ;  /* 0x0000006670607223 */ /* 0x181fe40000010067 */
[-CC-:B------:R-:W-:Y:S01]  /*20c0*/  FFMA.FTZ R97, R114, R102.reuse, R103.reuse ;  /* 0x0000006672617223 */ /* 0x180fe20000010067 */
[----:B------:R-:W-:Y:S01]  /*20d0*/  ISETP.NE.AND.EX P0, PT, RZ, c[0x0][0x21c], PT, P0 ;  /* 0x00008700ff007a0c */ /* 0x000fe20003f05300 */
        /* <DEDUP_REMOVED lines=8> */
[C---:B------:R-:W-:Y:S01]  /*2160*/  FMUL.FTZ R99, R8.reuse, R101 ;  /* 0x0000006508637220 */ /* 0x040fe20000410000 */
[----:B------:R-:W-:Y:S01]  /*2170*/  HFMA2.MMA R101, -RZ, RZ, 0, 9.5367431640625e-07 ;  /* 0x00000010ff657435 */ /* 0x000fe200000001ff */
[----:B------:R-:W-:-:S02]  /*2180*/  FMUL.FTZ R100, R8, R133 ;  /* 0x0000008508647220 */ /* 0x000fc40000410000 */
        /* <DEDUP_REMOVED lines=19> */
.L_x_7821:
[----:B------:R-:W-:Y:S05]  /*22c0*/  BSYNC B1 ;  /* 0x0000000000017941 */ /* 0x000fea0003800000 */
.L_x_7820:
        /* <DEDUP_REMOVED lines=36> */
.L_x_7823:
[----:B------:R-:W-:Y:S05]  /*2510*/  BSYNC B1 ;  /* 0x0000000000017941 */ /* 0x000fea0003800000 */
.L_x_7822:
        /* <DEDUP_REMOVED lines=36> */
.L_x_7825:
[----:B------:R-:W-:Y:S05]  /*2760*/  BSYNC B1 ;  /* 0x0000000000017941 */ /* 0x000fea0003800000 */
.L_x_7824:
[----:B------:R-:W-:Y:S01]  /*2770*/  ISETP.GE.U32.AND P0, PT, R5, 0xc0, PT ;  /* 0x000000c00500780c */ /* 0x000fe20003f06070 */
[----:B------:R-:W-:-:S12]  /*2780*/  BSSY B1, `(.L_x_7826) ;  /* 0x0000023000017945 */ /* 0x000fd80003800000 */
[----:B------:R-:W-:Y:S05]  /*2790*/  @!P0 BRA `(.L_x_7827) ;  /* 0x0000021000008947 */ /* 0x000fea0003800000 */
[----:B------:R-:W-:Y:S01]  /*27a0*/  ISETP.NE.U32.AND P0, PT, RZ, c[0x0][0x218], PT ;  /* 0x00008600ff007a0c */ /* 0x000fe20003f05070 */
[-CC-:B0-----:R-:W-:Y:S02]  /*27b0*/  FFMA.FTZ R96, R143, R102.reuse, R103.reuse ;  /* 0x000000668f607223 */ /* 0x181fe40000010067 */
[-CC-:B------:R-:W-:Y:S01]  /*27c0*/  FFMA.FTZ R99, R142, R102.reuse, R103.reuse ;  /* 0x000000668e637223 */ /* 0x180fe20000010067 */
[----:B------:R-:W-:Y:S01]  /*27d0*/  ISETP.NE.AND.EX P0, PT, RZ, c[0x0][0x21c], PT, P0 ;  /* 0x00008700ff007a0c */ /* 0x000fe20003f05300 */
[-CC-:B------:R-:W-:Y:S02]  /*27e0*/  FFMA.FTZ R98, R126, R102.reuse, R103.reuse ;  /* 0x000000667e627223 */ /* 0x180fe40000010067 */
[----:B------:R-:W-:Y:S02]  /*27f0*/  FFMA.FTZ R102, R111, R102, R103 ;  /* 0x000000666f667223 */ /* 0x000fe40000010067 */
[----:B------:R-:W-:Y:S02]  /*2800*/  FADD.FTZ R97, R131, -R96 ;  /* 0x8000006083617221 */ /* 0x000fe40000010000 */
[----:B------:R-:W-:-:S02]  /*2810*/  FADD.FTZ R101, R122, -R99 ;  /* 0x800000637a657221 */ /* 0x000fc40000010000 */
[----:B------:R-:W-:Y:S02]  /*2820*/  FADD.FTZ R103, R113, -R98 ;  /* 0x8000006271677221 */ /* 0x000fe40000010000 */
[----:B------:R-:W-:Y:S02]  /*2830*/  FADD.FTZ R127, R109, -R102 ;  /* 0x800000666d7f7221 */ /* 0x000fe40000010000 */
[C---:B------:R-:W-:Y:S02]  /*2840*/  FMUL.FTZ R99, R8.reuse, R97 ;  /* 0x0000006108637220 */ /* 0x040fe40000410000 */
[C---:B------:R-:W-:Y:S01]  /*2850*/  FMUL.FTZ R98, R8.reuse, R101 ;  /* 0x0000006508627220 */ /* 0x040fe20000410000 */
[----:B------:R-:W-:Y:S01]  /*2860*/  MOV R101, 0x10 ;  /* 0x0000001000657802 */ /* 0x000fe20000000f00 */
[C---:B------:R-:W-:Y:S02]  /*2870*/  FMUL.FTZ R103, R8.reuse, R103 ;  /* 0x0000006708677220 */ /* 0x040fe40000410000 */
        /* <DEDUP_REMOVED lines=11> */
[----:B------:R-:W-:-:S04]  /*2930*/  @P0 IMAD.WIDE.U32 R96, R2, R101, c[0x0][0x258] ;  /* 0x0000960002600625 */ /* 0x000fc800078e0065 */
[----:B------:R-:W-:Y:S01]  /*2940*/  IMAD.WIDE.U32 R100, R2, R101, c[0x0][0x248] ;  /* 0x0000920002647625 */ /* 0x000fe200078e0065 */
[----:B------:R0:W-:Y:S03]  /*2950*/  @P0 STG.E.128 [R96.64], R92 ;  /* 0x0000005c60000986 */ /* 0x0001e6000c101d04 */
[-C--:B0-----:R-:W-:Y:S02]  /*2960*/  FMUL.FTZ R96, R99, R6.reuse ;  /* 0x0000000663607220 */ /* 0x081fe40000410000 */
[-C--:B------:R-:W-:Y:S02]  /*2970*/  FMUL.FTZ R97, R98, R6.reuse ;  /* 0x0000000662617220 */ /* 0x080fe40000410000 */
[-C--:B------:R-:W-:Y:S02]  /*2980*/  FMUL.FTZ R98, R103, R6.reuse ;  /* 0x0000000667627220 */ /* 0x080fe40000410000 */
[----:B------:R-:W-:-:S05]  /*2990*/  FMUL.FTZ R99, R8, R6 ;  /* 0x0000000608637220 */ /* 0x000fca0000410000 */
[----:B------:R0:W-:Y:S02]  /*29a0*/  STG.E.128 [R100.64], R96 ;  /* 0x0000006064007986 */ /* 0x0001e4000c101d04 */
.L_x_7827:
[----:B------:R-:W-:Y:S05]  /*29b0*/  BSYNC B1 ;  /* 0x0000000000017941 */ /* 0x000fea0003800000 */
.L_x_7826:
[----:B0-----:R-:W-:-:S04]  /*29c0*/  MOV R97, c[0x0][0x160] ;  /* 0x0000580000617a02 */ /* 0x001fc80000000f00 */
[----:B------:R-:W-:-:S04]  /*29d0*/  LEA R0, R97, R0, 0x2 ;  /* 0x0000000061007211 */ /* 0x000fc800078e10ff */
[----:B------:R-:W-:-:S13]  /*29e0*/  ISETP.GE.AND P0, PT, R0, c[0x0][0x164], PT ;  /* 0x0000590000007a0c */ /* 0x000fda0003f06270 */
[----:B------:R-:W-:Y:S01]  /*29f0*/  @P0 CALL.REL.NOINC `(.L_x_7801) ;  /* 0x0000001000000944 */ /* 0x000fe20003c00000 */
[----:B------:R-:W-:Y:S05]  /*2a00*/  BRA `(.L_x_7828) ;  /* 0xffffdd7000007947 */ /* 0x000fea000383ffff */
.L_x_7801:
[----:B-1----:R-:W-:Y:S05]  /*2a10*/  BSYNC B0 ;  /* 0x0000000000007941 */ /* 0x002fea0003800000 */
.L_x_7800:
[----:B------:R-:W0:Y:S01]  /*2a20*/  S2R R96, SR_TID.X ;  /* 0x0000000000607919 */ /* 0x000e220000002100 */
[----:B------:R-:W-:Y:S03]  /*2a30*/  WARPSYNC 0xffffffff ;  /* 0xffffffff00007948 */ /* 0x000fe60003800000 */
[----:B------:R-:W1:Y:S01]  /*2a40*/  S2R R23, SR_CTAID.X ;  /* 0x0000000000177919 */ /* 0x000e620000002500 */
[----:B0-----:R-:W-:Y:S02]  /*2a50*/  SHF.R.U32.HI R0, RZ, 0x5, R96 ;  /* 0x00000005ff007819 */ /* 0x001fe40000011660 */
[C---:B------:R-:W-:Y:S02]  /*2a60*/  LOP3.LUT R3, R96.reuse, 0x1f, RZ, 0xc0, !PT ;  /* 0x0000001f60037812 */ /* 0x040fe400078ec0ff */
[----:B-----5:R-:W-:Y:S01]  /*2a70*/  IADD3 R6, -R96, 0x7f, RZ ;  /* 0x0000007f60067810 */ /* 0x020fe20007ffe1ff */
[----:B-1----:R-:W-:-:S02]  /*2a80*/  IMAD R23, R23, c[0x0][0x168], RZ ;  /* 0x00005a0017177a24 */ /* 0x002fc400078e02ff */
[----:B------:R-:W-:Y:S01]  /*2a90*/  IMAD R0, R0, 0xc0, R3 ;  /* 0x000000c000007824 */ /* 0x000fe200078e0203 */
[----:B------:R-:W-:-:S04]  /*2aa0*/  IADD3 R20, R6, c[0x0][0x168], RZ ;  /* 0x00005a0006147a10 */ /* 0x000fc80007ffe0ff */
[----:B------:R-:W-:Y:S01]  /*2ab0*/  STS.128 [R0.X16], R44 ;  /* 0x0000002c00007388 */ /* 0x000fe2000000cc00 */
[C---:B------:R-:W-:Y:S02]  /*2ac0*/  LOP3.LUT P5, RZ, R20.reuse, 0xffffff80, RZ, 0xc0, !PT ;  /* 0xffffff8014ff7812 */ /* 0x040fe400078ac0ff */
[C---:B------:R-:W-:Y:S01]  /*2ad0*/  ISETP.GE.U32.AND P4, PT, R20.reuse, 0x100, PT ;  /* 0x000001001400780c */ /* 0x040fe20003f86070 */
[----:B------:R-:W-:Y:S01]  /*2ae0*/  STS.128 [R0.X16+0x200], R48 ;  /* 0x0002003000007388 */ /* 0x000fe2000000cc00 */
[C---:B------:R-:W-:Y:S02]  /*2af0*/  ISETP.GE.U32.AND P3, PT, R20.reuse, 0x180, PT ;  /* 0x000001801400780c */ /* 0x040fe40003f66070 */
[C---:B------:R-:W-:Y:S01]  /*2b00*/  ISETP.GE.U32.AND P2, PT, R20.reuse, 0x200, PT ;  /* 0x000002001400780c */ /* 0x040fe20003f46070 */
[----:B------:R-:W-:Y:S01]  /*2b10*/  STS.128 [R0.X16+0x400], R52 ;  /* 0x0004003400007388 */ /* 0x000fe2000000cc00 */
[C---:B------:R-:W-:Y:S02]  /*2b20*/  ISETP.GE.U32.AND P1, PT, R20.reuse, 0x280, PT ;  /* 0x000002801400780c */ /* 0x040fe40003f26070 */
[----:B------:R-:W-:Y:S01]  /*2b30*/  ISETP.GE.U32.AND P0, PT, R20, 0x300, PT ;  /* 0x000003001400780c */ /* 0x000fe20003f06070 */
[----:B------:R-:W-:Y:S04]  /*2b40*/  STS.128 [R0.X16+0x600], R56 ;  /* 0x0006003800007388 */ /* 0x000fe8000000cc00 */
[----:B------:R-:W-:Y:S04]  /*2b50*/  STS.128 [R0.X16+0x800], R60 ;  /* 0x0008003c00007388 */ /* 0x000fe8000000cc00 */
[----:B------:R-:W-:Y:S04]  /*2b60*/  STS.128 [R0.X16+0xa00], R84 ;  /* 0x000a005400007388 */ /* 0x000fe8000000cc00 */
        /* <DEDUP_REMOVED lines=46> */
[----:B------:R3:W-:Y:S01]  /*2e50*/  STS.128 [R0.X16], R24 ;  /* 0x0000001800007388 */ /* 0x0007e2000000cc00 */
[----:B------:R-:W-:-:S03]  /*2e60*/  FADD.FTZ R17, R4, R9 ;  /* 0x0000000904117221 */ /* 0x000fc60000010000 */
[----:B------:R4:W-:Y:S01]  /*2e70*/  STS.128 [R0.X16+0x200], R28 ;  /* 0x0002001c00007388 */ /* 0x0009e2000000cc00 */
[----:B0-----:R-:W-:-:S03]  /*2e80*/  FADD.FTZ R19, R5, R20 ;  /* 0x0000001405137221 */ /* 0x001fc60000010000 */
[----:B------:R-:W-:Y:S04]  /*2e90*/  STS.128 [R0.X16+0x400], R32 ;  /* 0x0004002000007388 */ /* 0x000fe8000000cc00 */
[----:B------:R-:W-:Y:S04]  /*2ea0*/  STS.128 [R0.X16+0x600], R36 ;  /* 0x0006002400007388 */ /* 0x000fe8000000cc00 */
[----:B------:R-:W-:Y:S01]  /*2eb0*/  STS.128 [R0.X16+0x800], R40 ;  /* 0x0008002800007388 */ /* 0x000fe2000000cc00 */
[----:B---3--:R-:W-:Y:S01]  /*2ec0*/  IADD3 R26, P6, R23, R96, RZ ;  /* 0x00000060171a7210 */ /* 0x008fe20007fde0ff */
[----:B-1----:R-:W-:-:S02]  /*2ed0*/  FADD.FTZ R23, R6, R11 ;  /* 0x0000000b06177221 */ /* 0x002fc40000010000 */
[----:B------:R-:W-:Y:S01]  /*2ee0*/  STS.128 [R0.X16+0xa00], R88 ;  /* 0x000a005800007388 */ /* 0x000fe2000000cc00 */
[----:B------:R-:W-:Y:S01]  /*2ef0*/  IADD3.X R45, RZ, RZ, RZ, P6, !PT ;  /* 0x000000ffff2d7210 */ /* 0x000fe200037fe4ff */
[----:B--2---:R-:W-:Y:S02]  /*2f00*/  FADD.FTZ R25, R7, R22 ;  /* 0x0000001607197221 */ /* 0x004fe40000010000 */
[----:B------:R-:W-:Y:S01]  /*2f10*/  BAR.SYNC.DEFER_BLOCKING 0x0 ;  /* 0x0000000000007b1d */ /* 0x000fe20000010000 */
[C---:B------:R-:W-:Y:S02]  /*2f20*/  SHF.L.U64.HI R45, R26.reuse, 0x2, R45 ;  /* 0x000000021a2d7819 */ /* 0x040fe4000001022d */
[----:B------:R-:W-:-:S04]  /*2f30*/  SHF.L.U32 R26, R26, 0x2, RZ ;  /* 0x000000021a1a7819 */ /* 0x000fc800000006ff */
[----:B----4-:R-:W-:-:S04]  /*2f40*/  IADD3 R28, P6, R26, c[0x0][0x228], RZ ;  /* 0x00008a001a1c7a10 */ /* 0x010fc80007fde0ff */
[C---:B------:R-:W-:Y:S02]  /*2f50*/  IADD3.X R47, R45.reuse, c[0x0][0x22c], RZ, P6, !PT ;  /* 0x00008b002d2f7a10 */ /* 0x040fe400037fe4ff */
[----:B------:R-:W-:Y:S02]  /*2f60*/  IADD3 R26, P6, R26, c[0x0][0x220], RZ ;  /* 0x000088001a1a7a10 */ /* 0x000fe40007fde0ff */
[----:B------:R-:W-:Y:S02]  /*2f70*/  @P5 MOV R2, R28 ;  /* 0x0000001c00025202 */ /* 0x000fe40000000f00 */
[----:B------:R-:W-:Y:S02]  /*2f80*/  IADD3.X R45, R45, c[0x0][0x224], RZ, P6, !PT ;  /* 0x000089002d2d7a10 */ /* 0x000fe400037fe4ff */
[----:B------:R-:W-:Y:S02]  /*2f90*/  @P5 IADD3 R28, P6, R28, 0x200, RZ ;  /* 0x000002001c1c5810 */ /* 0x000fe40007fde0ff */
[----:B------:R-:W-:-:S02]  /*2fa0*/  @P5 MOV R3, R47 ;  /* 0x0000002f00035202 */ /* 0x000fc40000000f00 */
[----:B------:R-:W-:Y:S01]  /*2fb0*/  @P5 MOV R4, R26 ;  /* 0x0000001a00045202 */ /* 0x000fe20000000f00 */
[----:B------:R-:W0:Y:S01]  /*2fc0*/  LDS R0, [R96.X4+0x200] ;  /* 0x0002000060007984 */ /* 0x000e220000004800 */
[----:B------:R-:W-:Y:S02]  /*2fd0*/  @P5 IADD3.X R47, RZ, R47, RZ, P6, !PT ;  /* 0x0000002fff2f5210 */ /* 0x000fe400037fe4ff */
[----:B------:R-:W-:Y:S01]  /*2fe0*/  @P5 IADD3 R26, P6, R26, 0x200, RZ ;  /* 0x000002001a1a5810 */ /* 0x000fe20007fde0ff */
[----:B------:R-:W1:Y:S01]  /*2ff0*/  LDS R29, [R96.X4+0xe00] ;  /* 0x000e0000601d7984 */ /* 0x000e620000004800 */
[-C--:B------:R-:W-:Y:S02]  /*3000*/  @P5 MOV R5, R45.reuse ;  /* 0x0000002d00055202 */ /* 0x080fe40000000f00 */
[----:B------:R-:W-:Y:S01]  /*3010*/  @P5 IADD3.X R45, RZ, R45, RZ, P6, !PT ;  /* 0x0000002dff2d5210 */ /* 0x000fe200037fe4ff */
[----:B------:R-:W2:Y:S01]  /*3020*/  LDS R10, [R96.X4+0x400] ;  /* 0x00040000600a7984 */ /* 0x000ea20000004800 */
[----:B------:R-:W-:-:S02]  /*3030*/  @P4 MOV R6, R28 ;  /* 0x0000001c00064202 */ /* 0x000fc40000000f00 */
[----:B------:R-:W-:Y:S01]  /*3040*/  @P4 IADD3 R28, P6, R28, 0x200, RZ ;  /* 0x000002001c1c4810 */ /* 0x000fe20007fde0ff */
[----:B------:R-:W3:Y:S01]  /*3050*/  LDS R44, [R96.X4] ;  /* 0x00000000602c7984 */ /* 0x000ee20000004800 */
[-C--:B------:R-:W-:Y:S02]  /*3060*/  @P4 MOV R7, R47.reuse ;  /* 0x0000002f00074202 */ /* 0x080fe40000000f00 */
[----:B------:R-:W-:Y:S01]  /*3070*/  @P4 IADD3.X R47, RZ, R47, RZ, P6, !PT ;  /* 0x0000002fff2f4210 */ /* 0x000fe200037fe4ff */
[----:B------:R-:W4:Y:S01]  /*3080*/  LDS R31, [R96.X4+0x1000] ;  /* 0x00100000601f7984 */ /* 0x000f220000004800 */
[----:B------:R-:W-:-:S03]  /*3090*/  @P4 MOV R9, R45 ;  /* 0x0000002d00094202 */ /* 0x000fc60000000f00 */
        /* <DEDUP_REMOVED lines=18> */
[----:B------:R-:W-:Y:S01]  /*31c0*/  FADD.FTZ R27, R27, R8 ;  /* 0x000000081b1b7221 */ /* 0x000fe20000010000 */
[----:B------:R-:W-:Y:S02]  /*31d0*/  @P4 MOV R8, R26 ;  /* 0x0000001a00084202 */ /* 0x000fe40000000f00 */
[----:B------:R-:W4:Y:S01]  /*31e0*/  LDS R22, [R96.X4+0x2800] ;  /* 0x0028000060167984 */ /* 0x000f220000004800 */
[----:B------:R-:W-:Y:S01]  /*31f0*/  FADD.FTZ R12, RZ, R12 ;  /* 0x0000000cff0c7221 */ /* 0x000fe20000010000 */
[----:B------:R-:W-:Y:S02]  /*3200*/  @P4 IADD3 R26, P6, R26, 0x200, RZ ;  /* 0x000002001a1a4810 */ /* 0x000fe40007fde0ff */
[----:B------:R-:W4:Y:S01]  /*3210*/  LDS R14, [R96.X4+0xa00] ;  /* 0x000a0000600e7984 */ /* 0x000f220000004800 */
[----:B------:R-:W-:Y:S01]  /*3220*/  FADD.FTZ R37, R10, R37 ;  /* 0x000000250a257221 */ /* 0x000fe20000010000 */
[----:B------:R-:W-:-:S02]  /*3230*/  @P4 IADD3.X R45, RZ, R45, RZ, P6, !PT ;  /* 0x0000002dff2d4210 */ /* 0x000fc400037fe4ff */
[----:B------:R-:W4:Y:S01]  /*3240*/  LDS R24, [R96.X4+0x2a00] ;  /* 0x002a000060187984 */ /* 0x000f220000004800 */
[----:B------:R-:W-:Y:S01]  /*3250*/  FADD.FTZ R13, RZ, R13 ;  /* 0x0000000dff0d7221 */ /* 0x000fe20000010000 */
[----:B------:R-:W-:Y:S02]  /*3260*/  @P3 MOV R10, R28 ;  /* 0x0000001c000a3202 */ /* 0x000fe40000000f00 */
[----:B------:R-:W4:Y:S01]  /*3270*/  LDS R29, [R96.X4+0x2c00] ;  /* 0x002c0000601d7984 */ /* 0x000f220000004800 */
[----:B------:R-:W-:Y:S01]  /*3280*/  FADD.FTZ R12, R12, R33 ;  /* 0x000000210c0c7221 */ /* 0x000fe20000010000 */
[----:B------:R-:W-:Y:S02]  /*3290*/  @P3 IADD3 R28, P6, R28, 0x200, RZ ;  /* 0x000002001c1c3810 */ /* 0x000fe40007fde0ff */
[----:B------:R-:W4:Y:S01]  /*32a0*/  LDS R35, [R96.X4+0x1600] ;  /* 0x0016000060237984 */ /* 0x000f220000004800 */
[----:B0-----:R-:W-:Y:S01]  /*32b0*/  FADD.FTZ R0, R0, R11 ;  /* 0x0000000b00007221 */ /* 0x001fe20000010000 */
[----:B------:R-:W-:-:S02]  /*32c0*/  @P3 MOV R11, R47 ;  /* 0x0000002f000b3202 */ /* 0x000fc40000000f00 */
[----:B------:R-:W0:Y:S01]  /*32d0*/  LDS R41, [R96.X4+0x2200] ;  /* 0x0022000060297984 */ /* 0x000e220000004800 */
[----:B-1----:R-:W-:Y:S01]  /*32e0*/  FADD.FTZ R27, R27, R20 ;  /* 0x000000141b1b7221 */ /* 0x002fe20000010000 */
[----:B------:R-:W-:Y:S02]  /*32f0*/  @P3 IADD3.X R47, RZ, R47, RZ, P6, !PT ;  /* 0x0000002fff2f3210 */ /* 0x000fe400037fe4ff */
        /* <DEDUP_REMOVED lines=50> */
.L_x_7814:
[----:B------:R-:W-:Y:S01]  /*3620*/  HFMA2.MMA R98, -RZ, RZ, 0, 5.9604644775390625e-08 ;  /* 0x00000001ff627435 */ /* 0x000fe200000001ff */
[----:B------:R-:W-:-:S02]  /*3630*/  MOV R97, R128 ;  /* 0x0000008000617202 */ /* 0x000fc40000000f00 */
[----:B------:R-:W-:Y:S02]  /*3640*/  MOV R101, 0x1f ;  /* 0x0000001f00657802 */ /* 0x000fe40000000f00 */
[----:B------:R-:W-:Y:S02]  /*3650*/  MOV R100, 0xffffffff ;  /* 0xffffffff00647802 */ /* 0x000fe40000000f00 */
[----:B------:R-:W-:Y:S02]  /*3660*/  MOV R96, 0x3680 ;  /* 0x0000368000607802 */ /* 0x000fe40000000f00 */
[----:B-----5:R-:W-:Y:S05]  /*3670*/  CALL.REL.NOINC `($__internal_160_$__cuda_sm70_shflsync_bfly_p) ;  /* 0x0000046000007944 */ /* 0x020fea0003c00000 */
[----:B-1----:R-:W-:Y:S01]  /*3680*/  MOV R99, R98 ;  /* 0x0000006200637202 */ /* 0x002fe20000000f00 */
[----:B------:R-:W-:Y:S05]  /*3690*/  BRA `(.L_x_7829) ;  /* 0xffffe3b000007947 */ /* 0x000fea000383ffff */
.L_x_7815:
[----:B------:R-:W-:Y:S01]  /*36a0*/  HFMA2.MMA R98, -RZ, RZ, 0, 5.9604644775390625e-08 ;  /* 0x00000001ff627435 */ /* 0x000fe200000001ff */
[----:B------:R-:W-:Y:S02]  /*36b0*/  MOV R97, R127 ;  /* 0x0000007f00617202 */ /* 0x000fe40000000f00 */
[----:B------:R-:W-:Y:S02]  /*36c0*/  MOV R101, 0x1f ;  /* 0x0000001f00657802 */ /* 0x000fe40000000f00 */
[----:B------:R-:W-:-:S02]  /*36d0*/  MOV R100, 0xffffffff ;  /* 0xffffffff00647802 */ /* 0x000fc40000000f00 */
[----:B------:R-:W-:Y:S02]  /*36e0*/  MOV R96, 0x3700 ;  /* 0x0000370000607802 */ /* 0x000fe40000000f00 */
[----:B01---5:R-:W-:Y:S05]  /*36f0*/  CALL.REL.NOINC `($__internal_160_$__cuda_sm70_shflsync_bfly_p) ;  /* 0x000003e000007944 */ /* 0x023fea0003c00000 */
[----:B------:R-:W-:Y:S01]  /*3700*/  FADD.FTZ R128, R99, R128 ;  /* 0x0000008063807221 */ /* 0x000fe20000010000 */
[----:B------:R-:W-:Y:S01]  /*3710*/  MOV R101, 0x1f ;  /* 0x0000001f00657802 */ /* 0x000fe20000000f00 */
[----:B-1----:R-:W-:Y:S01]  /*3720*/  FADD.FTZ R127, R127, R98 ;  /* 0x000000627f7f7221 */ /* 0x002fe20000010000 */
[----:B------:R-:W-:Y:S01]  /*3730*/  HFMA2.MMA R98, -RZ, RZ, 0, 1.1920928955078125e-07 ;  /* 0x00000002ff627435 */ /* 0x000fe200000001ff */
[----:B------:R-:W-:Y:S02]  /*3740*/  MOV R100, 0xffffffff ;  /* 0xffffffff00647802 */ /* 0x000fe40000000f00 */
[----:B------:R-:W-:Y:S02]  /*3750*/  MOV R97, R128 ;  /* 0x0000008000617202 */ /* 0x000fe40000000f00 */
[----:B------:R-:W-:Y:S02]  /*3760*/  MOV R96, 0x3780 ;  /* 0x0000378000607802 */ /* 0x000fe40000000f00 */
[----:B------:R-:W-:Y:S05]  /*3770*/  CALL.REL.NOINC `($__internal_160_$__cuda_sm70_shflsync_bfly_p) ;  /* 0x0000036000007944 */ /* 0x000fea0003c00000 */
[----:B-1----:R-:W-:Y:S01]  /*3780*/  MOV R99, R98 ;  /* 0x0000006200637202 */ /* 0x002fe20000000f00 */
[----:B------:R-:W-:Y:S01]  /*3790*/  HFMA2.MMA R98, -RZ, RZ, 0, 1.1920928955078125e-07 ;  /* 0x00000002ff627435 */ /* 0x000fe200000001ff */
[----:B------:R-:W-:-:S02]  /*37a0*/  MOV R97, R127 ;  /* 0x0000007f00617202 */ /* 0x000fc40000000f00 */
[----:B------:R-:W-:Y:S02]  /*37b0*/  MOV R101, 0x1f ;  /* 0x0000001f00657802 */ /* 0x000fe40000000f00 */
[----:B------:R-:W-:Y:S02]  /*37c0*/  MOV R100, 0xffffffff ;  /* 0xffffffff00647802 */ /* 0x000fe40000000f00 */
[----:B------:R-:W-:Y:S02]  /*37d0*/  MOV R96, 0x37f0 ;  /* 0x000037f000607802 */ /* 0x000fe40000000f00 */
[----:B------:R-:W-:Y:S05]  /*37e0*/  CALL.REL.NOINC `($__internal_160_$__cuda_sm70_shflsync_bfly_p) ;  /* 0x000002f000007944 */ /* 0x000fea0003c00000 */
[----:B------:R-:W-:Y:S01]  /*37f0*/  FADD.FTZ R128, R99, R128 ;  /* 0x0000008063807221 */ /* 0x000fe20000010000 */
[----:B------:R-:W-:Y:S01]  /*3800*/  MOV R101, 0x1f ;  /* 0x0000001f00657802 */ /* 0x000fe20000000f00 */
[----:B-1----:R-:W-:Y:S01]  /*3810*/  FADD.FTZ R127, R127, R98 ;  /* 0x000000627f7f7221 */ /* 0x002fe20000010000 */
[----:B------:R-:W-:Y:S01]  /*3820*/  HFMA2.MMA R98, -RZ, RZ, 0, 2.384185791015625e-07 ;  /* 0x00000004ff627435 */ /* 0x000fe200000001ff */
[----:B------:R-:W-:Y:S02]  /*3830*/  MOV R100, 0xffffffff ;  /* 0xffffffff00647802 */ /* 0x000fe40000000f00 */
[----:B------:R-:W-:-:S02]  /*3840*/  MOV R97, R128 ;  /* 0x0000008000617202 */ /* 0x000fc40000000f00 */
[----:B------:R-:W-:Y:S02]  /*3850*/  MOV R96, 0x3870 ;  /* 0x0000387000607802 */ /* 0x000fe40000000f00 */
[----:B------:R-:W-:Y:S05]  /*3860*/  CALL.REL.NOINC `($__internal_160_$__cuda_sm70_shflsync_bfly_p) ;  /* 0x0000027000007944 */ /* 0x000fea0003c00000 */
[----:B-1----:R-:W-:Y:S01]  /*3870*/  MOV R99, R98 ;  /* 0x0000006200637202 */ /* 0x002fe20000000f00 */
[----:B------:R-:W-:Y:S01]  /*3880*/  HFMA2.MMA R98, -RZ, RZ, 0, 2.384185791015625e-07 ;  /* 0x00000004ff627435 */ /* 0x000fe200000001ff */
[----:B------:R-:W-:Y:S02]  /*3890*/  MOV R97, R127 ;  /* 0x0000007f00617202 */ /* 0x000fe40000000f00 */
[----:B------:R-:W-:Y:S02]  /*38a0*/  MOV R101, 0x1f ;  /* 0x0000001f00657802 */ /* 0x000fe40000000f00 */
[----:B------:R-:W-:Y:S02]  /*38b0*/  MOV R100, 0xffffffff ;  /* 0xffffffff00647802 */ /* 0x000fe40000000f00 */
[----:B------:R-:W-:Y:S02]  /*38c0*/  MOV R96, 0x38e0 ;  /* 0x000038e000607802 */ /* 0x000fe40000000f00 */
[----:B------:R-:W-:Y:S05]  /*38d0*/  CALL.REL.NOINC `($__internal_160_$__cuda_sm70_shflsync_bfly_p) ;  /* 0x0000020000007944 */ /* 0x000fea0003c00000 */
[----:B------:R-:W-:Y:S01]  /*38e0*/  FADD.FTZ R128, R99, R128 ;  /* 0x0000008063807221 */ /* 0x000fe20000010000 */
[----:B------:R-:W-:Y:S01]  /*38f0*/  MOV R101, 0x1f ;  /* 0x0000001f00657802 */ /* 0x000fe20000000f00 */
[----:B-1----:R-:W-:Y:S01]  /*3900*/  FADD.FTZ R127, R127, R98 ;  /* 0x000000627f7f7221 */ /* 0x002fe20000010000 */
[----:B------:R-:W-:Y:S01]  /*3910*/  HFMA2.MMA R98, -RZ, RZ, 0, 4.76837158203125e-07 ;  /* 0x00000008ff627435 */ /* 0x000fe200000001ff */
[----:B------:R-:W-:-:S02]  /*3920*/  MOV R100, 0xffffffff ;  /* 0xffffffff00647802 */ /* 0x000fc40000000f00 */
[----:B------:R-:W-:Y:S02]  /*3930*/  MOV R97, R128 ;  /* 0x0000008000617202 */ /* 0x000fe40000000f00 */
[----:B------:R-:W-:Y:S02]  /*3940*/  MOV R96, 0x3960 ;  /* 0x0000396000607802 */ /* 0x000fe40000000f00 */
[----:B------:R-:W-:Y:S05]  /*3950*/  CALL.REL.NOINC `($__internal_160_$__cuda_sm70_shflsync_bfly_p) ;  /* 0x0000018000007944 */ /* 0x000fea0003c00000 */
[----:B-1----:R-:W-:Y:S01]  /*3960*/  MOV R99, R98 ;  /* 0x0000006200637202 */ /* 0x002fe20000000f00 */
[----:B------:R-:W-:Y:S01]  /*3970*/  HFMA2.MMA R98, -RZ, RZ, 0, 4.76837158203125e-07 ;  /* 0x00000008ff627435 */ /* 0x000fe200000001ff */
[----:B------:R-:W-:Y:S02]  /*3980*/  MOV R97, R127 ;  /* 0x0000007f00617202 */ /* 0x000fe40000000f00 */
[----:B------:R-:W-:Y:S02]  /*3990*/  MOV R101, 0x1f ;  /* 0x0000001f00657802 */ /* 0x000fe40000000f00 */
[----:B------:R-:W-:Y:S02]  /*39a0*/  MOV R100, 0xffffffff ;  /* 0xffffffff00647802 */ /* 0x000fe40000000f00 */
[----:B------:R-:W-:-:S02]  /*39b0*/  MOV R96, 0x39d0 ;  /* 0x000039d000607802 */ /* 0x000fc40000000f00 */
[----:B------:R-:W-:Y:S05]  /*39c0*/  CALL.REL.NOINC `($__internal_160_$__cuda_sm70_shflsync_bfly_p) ;  /* 0x0000011000007944 */ /* 0x000fea0003c00000 */
[----:B------:R-:W-:Y:S01]  /*39d0*/  FADD.FTZ R128, R99, R128 ;  /* 0x0000008063807221 */ /* 0x000fe20000010000 */
[----:B------:R-:W-:Y:S01]  /*39e0*/  MOV R101, 0x1f ;  /* 0x0000001f00657802 */ /* 0x000fe20000000f00 */
[----:B-1----:R-:W-:Y:S01]  /*39f0*/  FADD.FTZ R127, R127, R98 ;  /* 0x000000627f7f7221 */ /* 0x002fe20000010000 */
[----:B------:R-:W-:Y:S01]  /*3a00*/  HFMA2.MMA R98, -RZ, RZ, 0, 9.5367431640625e-07 ;  /* 0x00000010ff627435 */ /* 0x000fe200000001ff */
[----:B------:R-:W-:-:S02]  /*3a10*/  MOV R100, 0xffffffff ;  /* 0xffffffff00647802 */ /* 0x000fc40000000f00 */
[----:B------:R-:W-:Y:S02]  /*3a20*/  MOV R97, R128 ;  /* 0x0000008000617202 */ /* 0x000fe40000000f00 */
[----:B------:R-:W-:Y:S02]  /*3a30*/  MOV R96, 0x3a50 ;  /* 0x00003a5000607802 */ /* 0x000fe40000000f00 */
[----:B------:R-:W-:Y:S05]  /*3a40*/  CALL.REL.NOINC `($__internal_160_$__cuda_sm70_shflsync_bfly_p) ;  /* 0x0000009000007944 */ /* 0x000fea0003c00000 */
[----:B-1----:R-:W-:Y:S01]  /*3a50*/  MOV R99, R98 ;  /* 0x0000006200637202 */ /* 0x002fe20000000f00 */
[----:B------:R-:W-:Y:S01]  /*3a60*/  HFMA2.MMA R98, -RZ, RZ, 0, 9.5367431640625e-07 ;  /* 0x00000010ff627435 */ /* 0x000fe200000001ff */
[----:B------:R-:W-:Y:S02]  /*3a70*/  MOV R97, R127 ;  /* 0x0000007f00617202 */ /* 0x000fe40000000f00 */
[----:B------:R-:W-:Y:S02]  /*3a80*/  MOV R101, 0x1f ;  /* 0x0000001f00657802 */ /* 0x000fe40000000f00 */
[----:B------:R-:W-:Y:S02]  /*3a90*/  MOV R100, 0xffffffff ;  /* 0xffffffff00647802 */ /* 0x000fe40000000f00 */
[----:B------:R-:W-:-:S02]  /*3aa0*/  MOV R96, 0x3ac0 ;  /* 0x00003ac000607802 */ /* 0x000fc40000000f00 */
[----:B------:R-:W-:Y:S05]  /*3ab0*/  CALL.REL.NOINC `($__internal_160_$__cuda_sm70_shflsync_bfly_p) ;  /* 0x0000002000007944 */ /* 0x000fea0003c00000 */
[----:B-1----:R-:W-:Y:S01]  /*3ac0*/  MOV R96, R98 ;  /* 0x0000006200607202 */ /* 0x002fe20000000f00 */
[----:B------:R-:W-:Y:S05]  /*3ad0*/  BRA `(.L_x_7830) ;  /* 0xffffe09000007947 */ /* 0x000fea000383ffff */
        .weak           $__internal_160_$__cuda_sm70_shflsync_bfly_p
        .type           $__internal_160_$__cuda_sm70_shflsync_bfly_p,@function
        .size           $__internal_160_$__cuda_sm70_shflsync_bfly_p,(.L_x_9890 - $__internal_160_$__cuda_sm70_shflsync_bfly_p)
$__internal_160_$__cuda_sm70_shflsync_bfly_p:
[----:B------:R-:W-:Y:S04]  /*3ae0*/  WARPSYNC R100 ;  /* 0x0000006400007348 */ /* 0x000fe80003800000 */
[----:B------:R0:W1:Y:S02]  /*3af0*/  SHFL.BFLY PT, R98, R97, R98, R101 ;  /* 0x0c00006261627389 */ /* 0x00006400000e0065 */
[----:B0-----:R-:W-:-:S06]  /*3b00*/  HFMA2.MMA R97, -RZ, RZ, 0, 0 ;  /* 0x00000000ff617435 */ /* 0x001fcc00000001ff */
[----:B------:R-:W-:Y:S05]  /*3b10*/  RET.REL.NODEC R96 `(_ZN10layer_norm13ln_bwd_kernelINS_13Kernel_traitsI6__halfffffjLj768ELj1ELj4ELj1ELj16ENS_18Kernel_traits_baseILj768ES2_ffffjLj128EEEEELb0ELb0ELb0ELb0EEEvNS_9BwdParamsE) ;  /* 0xffffc4e060007950 */ /* 0x000fea0003c3ffff */
.L_x_7831:
        /* <DEDUP_REMOVED lines=14> */
.L_x_9890:


//--------------------- .text._ZN10layer_norm13ln_bwd_kernelINS_13Kernel_traitsI6__halfffffjLj768ELj1ELj4ELj1ELj16ENS_18Kernel_traits_baseILj768ES2_ffffjLj128EEEEELb0ELb0ELb0ELb1EEEvNS_9BwdParamsE --------------------------
	.section	.text._ZN10layer_norm13ln_bwd_kernelINS_13Kernel_traitsI6__halfffffjLj768ELj1ELj4ELj1ELj16ENS_18Kernel_traits_baseILj768ES2_ffffjLj128EEEEELb0ELb0ELb0ELb1EEEvNS_9BwdParamsE,"ax",@progbits
	.sectioninfo	@"SHI_REGISTERS=177"
	.align	128
        .global         _ZN10layer_norm13ln_bwd_kernelINS_13Kernel_traitsI6__halfffffjLj768ELj1ELj4ELj1ELj16ENS_18Kernel_traits_baseILj768ES2_ffffjLj128EEEEELb0ELb0ELb0ELb1EEEvNS_9BwdParamsE
        .type           _ZN10layer_norm13ln_bwd_kernelINS_13Kernel_traitsI6__halfffffjLj768ELj1ELj4ELj1ELj16ENS_18Kernel_traits_baseILj768ES2_ffffjLj128EEEEELb0ELb0ELb0ELb1EEEvNS_9BwdParamsE,@function
        .size           _ZN10layer_norm13ln_bwd_kernelINS_13Kernel_traitsI6__halfffffjLj768ELj1ELj4ELj1ELj16ENS_18Kernel_traits_baseILj768ES2_ffffjLj128EEEEELb0ELb0ELb0ELb1EEEvNS_9BwdParamsE,(.L_x_9891 - _ZN10layer_norm13ln_bwd_kernelINS_13Kernel_traitsI6__halfffffjLj768ELj1ELj4ELj1ELj16ENS_18Kernel_traits_baseILj768ES2_ffffjLj128EEEEELb0ELb0ELb0ELb1EEEvNS_9BwdParamsE)
        .other          _ZN10layer_norm13ln_bwd_kernelINS_13Kernel_traitsI6__halfffffjLj768ELj1ELj4ELj1ELj16ENS_18Kernel_traits_baseILj768ES2_ffffjLj128EEEEELb0ELb0ELb0ELb1EEEvNS_9BwdParamsE,@"STO_CUDA_ENTRY STV_DEFAULT"
_ZN10layer_norm13ln_bwd_kernelINS_13Kernel_traitsI6__halfffffjLj768ELj1ELj4ELj1ELj16ENS_18Kernel_traits_baseILj768ES2_ffffjLj128EEEEELb0ELb0ELb0ELb1EEEvNS_9BwdParamsE:
.text._ZN10layer_norm13ln_bwd_kernelINS_13Kernel_traitsI6__halfffffjLj768ELj1ELj4ELj1ELj16ENS_18Kernel_traits_baseILj768ES2_ffffjLj128EEEEELb0ELb0ELb0ELb1EEEvNS_9BwdParamsE:
        /* <DEDUP_REMOVED lines=34> */
.L_x_7833:
[----:B------:R-:W-:-:S04]  /*0220*/  SHF.L.U32 R0, R163, 0x3, RZ ;  /* 0x00000003a3007819 */ /* 0x000fc800000006ff */
[----:B------:R-:W-:-:S04]  /*0230*/  LOP3.LUT R0, R0, 0xf8, RZ, 0xc0, !PT ;  /* 0x000000f800007812 */ /* 0x000fc800078ec0ff */
[----:B------:R-:W-:-:S04]  /*0240*/  IADD3 R2, P0, R0, c[0x0][0x1b0], RZ ;  /* 0x00006c0000027a10 */ /* 0x000fc80007f1e0ff */
[----:B------:R-:W-:-:S05]  /*0250*/  IADD3.X R3, RZ, c[0x0][0x1b4], RZ, P0, !PT ;  /* 0x00006d00ff037a10 */ /* 0x000fca00007fe4ff */
[----:B------:R-:W2:Y:S04]  /*0260*/  LDG.E.64 R158, [R2.64] ;  /* 0x00000004029e7981 */ /* 0x000ea8000c1e1b00 */
[----:B------:R-:W3:Y:S04]  /*0270*/  LDG.E.64 R154, [R2.64+0x100] ;  /* 0x00010004029a7981 */ /* 0x000ee8000c1e1b00 */
[----:B------:R-:W4:Y:S04]  /*0280*/  LDG.E.64 R150, [R2.64+0x200] ;  /* 0x0002000402967981 */ /* 0x000f28000c1e1b00 */
[----:B------:R-:W5:Y:S04]  /*0290*/  LDG.E.64 R146, [R2.64+0x300] ;  /* 0x0003000402927981 */ /* 0x000f68000c1e1b00 */
[----:B------:R-:W5:Y:S04]  /*02a0*/  LDG.E.64 R142, [R2.64+0x400] ;  /* 0x00040004028e7981 */ /* 0x000f68000c1e1b00 */
[----:B------:R-:W5:Y:S01]  /*02b0*/  LDG.E.64 R138, [R2.64+0x500] ;  /* 0x00050004028a7981 */ /* 0x000f62000c1e1b00 */
[----:B------:R-:W0:Y:S01]  /*02c0*/  LDC.U8 R169, c[0x0][0x1f0] ;  /* 0x00007c00ffa97b82 */ /* 0x000e220000000000 */
[----:B------:R-:W-:Y:S01]  /*02d0*/  HFMA2.MMA R160, -RZ, RZ, 0, 0 ;  /* 0x00000000ffa07435 */ /* 0x000fe200000001ff */
[----:B------:R-:W-:Y:S01]  /*02e0*/  BSSY B1, `(.L_x_7835) ;  /* 0x00001fe000017945 */ /* 0x000fe20003800000 */
[----:B------:R-:W-:Y:S01]  /*02f0*/  HFMA2.MMA R156, -RZ, RZ, 0, 0 ;  /* 0x00000000ff9c7435 */ /* 0x000fe200000001ff */
[----:B------:R-:W-:Y:S01]  /*0300*/  CS2R R136, SRZ ;  /* 0x0000000000887805 */ /* 0x000fe2000001ff00 */
        /* <DEDUP_REMOVED lines=20> */
[----:B------:R-:W-:Y:S01]  /*0450*/  CS2R R114, SRZ ;  /* 0x0000000000727805 */ /* 0x000fe2000001ff00 */
[----:B------:R-:W-:-:S02]  /*0460*/  MOV R111, RZ ;  /* 0x000000ff006f7202 */ /* 0x000fc40000000f00 */
[----:B------:R-:W-:Y:S02]  /*0470*/  MOV R107, RZ ;  /* 0x000000ff006b7202 */ /* 0x000fe40000000f00 */
[----:B------:R-:W-:Y:S02]  /*0480*/  MOV R103, RZ ;  /* 0x000000ff00677202 */ /* 0x000fe40000000f00 */
[----:B------:R-:W-:Y:S02]  /*0490*/  MOV R99, RZ ;  /* 0x000000ff00637202 */ /* 0x000fe40000000f00 */
[----:B------:R-:W-:Y:S02]  /*04a0*/  MOV R95, RZ ;  /* 0x000000ff005f7202 */ /* 0x000fe40000000f00 */
[----:B------:R-:W-:Y:S02]  /*04b0*/  MOV R91, RZ ;  /* 0x000000ff005b7202 */ /* 0x000fe40000000f00 */
[--C-:B--2---:R-:W-:Y:S01]  /*04c0*/  SHF.R.U64 R112, R158, 0x10, R159.reuse ;  /* 0x000000109e707819 */ /* 0x104fe2000000129f */
[----:B------:R-:W-:Y:S01]  /*04d0*/  HADD2.F32 R161, -RZ, R158.H0_H0 ;  /* 0x2000009effa17230 */ /* 0x000fe20000004100 */
[----:B------:R-:W-:Y:S01]  /*04e0*/  SHF.R.U32.HI R110, RZ, 0x10, R159 ;  /* 0x00000010ff6e7819 */ /* 0x000fe2000001169f */
[----:B------:R-:W-:Y:S01]  /*04f0*/  HADD2.F32 R159, -RZ, R159.H0_H0 ;  /* 0x2000009fff9f7230 */ /* 0x000fe20000004100 */
[--C-:B---3--:R-:W-:Y:S01]  /*0500*/  SHF.R.U64 R108, R154, 0x10, R155.reuse ;  /* 0x000000109a6c7819 */ /* 0x108fe2000000129b */
[----:B------:R-:W-:Y:S01]  /*0510*/  HADD2.F32 R157, -RZ, R154.H0_H0 ;  /* 0x2000009aff9d7230 */ /* 0x000fe20000004100 */
[----:B------:R-:W-:Y:S01]  /*0520*/  SHF.R.U32.HI R106, RZ, 0x10, R155 ;  /* 0x00000010ff6a7819 */ /* 0x000fe2000001169b */
[----:B------:R-:W-:Y:S01]  /*0530*/  HADD2.F32 R155, -RZ, R155.H0_H0 ;  /* 0x2000009bff9b7230 */ /* 0x000fe20000004100 */
[--C-:B----4-:R-:W-:Y:S01]  /*0540*/  SHF.R.U64 R104, R150, 0x10, R151.reuse ;  /* 0x0000001096687819 */ /* 0x110fe20000001297 */
[----:B------:R-:W-:Y:S01]  /*0550*/  HADD2.F32 R153, -RZ, R150.H0_H0 ;  /* 0x20000096ff997230 */ /* 0x000fe20000004100 */
[----:B------:R-:W-:Y:S01]  /*0560*/  SHF.R.U32.HI R102, RZ, 0x10, R151 ;  /* 0x00000010ff667819 */ /* 0x000fe20000011697 */
[----:B------:R-:W-:Y:S01]  /*0570*/  HADD2.F32 R151, -RZ, R151.H0_H0 ;  /* 0x20000097ff977230 */ /* 0x000fe20000004100 */
[--C-:B-----5:R-:W-:Y:S01]  /*0580*/  SHF.R.U64 R100, R146, 0x10, R147.reuse ;  /* 0x0000001092647819 */ /* 0x120fe20000001293 */
[----:B------:R-:W-:Y:S01]  /*0590*/  HADD2.F32 R149, -RZ, R146.H0_H0 ;  /* 0x20000092ff957230 */ /* 0x000fe20000004100 */
[----:B------:R-:W-:Y:S01]  /*05a0*/  SHF.R.U32.HI R98, RZ, 0x10, R147 ;  /* 0x00000010ff627819 */ /* 0x000fe20000011693 */
[----:B------:R-:W-:Y:S01]  /*05b0*/  HADD2.F32 R147, -RZ, R147.H0_H0 ;  /* 0x20000093ff937230 */ /* 0x000fe20000004100 */
[--C-:B------:R-:W-:Y:S01]  /*05c0*/  SHF.R.U64 R96, R142, 0x10, R143.reuse ;  /* 0x000000108e607819 */ /* 0x100fe2000000128f */
[----:B------:R-:W-:Y:S01]  /*05d0*/  HADD2.F32 R145, -RZ, R142.H0_H0 ;  /* 0x2000008eff917230 */ /* 0x000fe20000004100 */
[----:B------:R-:W-:Y:S01]  /*05e0*/  SHF.R.U32.HI R94, RZ, 0x10, R143 ;  /* 0x00000010ff5e7819 */ /* 0x000fe2000001168f */
[----:B------:R-:W-:Y:S01]  /*05f0*/  HADD2.F32 R143, -RZ, R143.H0_H0 ;  /* 0x2000008fff8f7230 */ /* 0x000fe20000004100 */
[--C-:B------:R-:W-:Y:S01]  /*0600*/  SHF.R.U64 R92, R138, 0x10, R139.reuse ;  /* 0x000000108a5c7819 */ /* 0x100fe2000000128b */
[----:B------:R-:W-:Y:S01]  /*0610*/  HADD2.F32 R141, -RZ, R138.H0_H0 ;  /* 0x2000008aff8d7230 */ /* 0x000fe20000004100 */
[----:B------:R-:W-:Y:S01]  /*0620*/  SHF.R.U32.HI R90, RZ, 0x10, R139 ;  /* 0x00000010ff5a7819 */ /* 0x000fe2000001168b */
[----:B------:R-:W-:Y:S01]  /*0630*/  HADD2.F32 R139, -RZ, R139.H0_H0 ;  /* 0x2000008bff8b7230 */ /* 0x000fe20000004100 */
[----:B------:R-:W-:Y:S01]  /*0640*/  MOV R158, RZ ;  /* 0x000000ff009e7202 */ /* 0x000fe20000000f00 */
        /* <DEDUP_REMOVED lines=10> */
[----:B------:R-:W-:-:S02]  /*06f0*/  HADD2.F32 R102, -RZ, R102.H0_H0 ;  /* 0x20000066ff667230 */ /* 0x000fc40000004100 */
[----:B------:R-:W-:Y:S02]  /*0700*/  HADD2.F32 R100, -RZ, R100.H0_H0 ;  /* 0x20000064ff647230 */ /* 0x000fe40000004100 */
[----:B------:R-:W-:Y:S02]  /*0710*/  HADD2.F32 R98, -RZ, R98.H0_H0 ;  /* 0x20000062ff627230 */ /* 0x000fe40000004100 */
[----:B------:R-:W-:Y:S02]  /*0720*/  HADD2.F32 R96, -RZ, R96.H0_H0 ;  /* 0x20000060ff607230 */ /* 0x000fe40000004100 */
[----:B------:R-:W-:Y:S02]  /*0730*/  HADD2.F32 R94, -RZ, R94.H0_H0 ;  /* 0x2000005eff5e7230 */ /* 0x000fe40000004100 */
[----:B------:R-:W-:Y:S02]  /*0740*/  HADD2.F32 R92, -RZ, R92.H0_H0 ;  /* 0x2000005cff5c7230 */ /* 0x000fe40000004100 */
[----:B0-----:R-:W-:-:S02]  /*0750*/  HADD2.F32 R90, -RZ, R90.H0_H0 ;  /* 0x2000005aff5a7230 */ /* 0x001fc40000004100 */
.L_x_7840:
[----:B------:R-:W-:Y:S01]  /*0760*/  IMAD R0, R162, c[0x0][0x168], RZ ;  /* 0x00005a00a2007a24 */ /* 0x000fe200078e02ff */
[----:B------:R-:W-:-:S02]  /*0770*/  MOV R53, 0x4 ;  /* 0x0000000400357802 */ /* 0x000fc40000000f00 */
[----:B------:R-:W-:Y:S02]  /*0780*/  LOP3.LUT R32, R163, 0x1f, RZ, 0xc0, !PT ;  /* 0x0000001fa3207812 */ /* 0x000fe400078ec0ff */
[----:B------:R-:W-:Y:S02]  /*0790*/  SHF.R.S32.HI R3, RZ, 0x1f, R0 ;  /* 0x0000001fff037819 */ /* 0x000fe40000011400 */
[----:B------:R-:W-:Y:S02]  /*07a0*/  MOV R86, 0x10 ;  /* 0x0000001000567802 */ /* 0x000fe40000000f00 */
[----:B------:R-:W-:Y:S01]  /*07b0*/  LEA.HI R165, R3, R0, RZ, 0x2 ;  /* 0x0000000003a57211 */ /* 0x000fe200078f10ff */
[----:B------:R-:W-:-:S03]  /*07c0*/  IMAD.WIDE R2, R162, R53, c[0x0][0x1a0] ;  /* 0x00006800a2027625 */ /* 0x000fc600078e0235 */
[----:B------:R-:W-:Y:S02]  /*07d0*/  LEA.HI.SX32 R165, R165, R32, 0x1e ;  /* 0x00000020a5a57211 */ /* 0x000fe400078ff2ff */
[----:B------:R0:W2:Y:S01]  /*07e0*/  LDG.E R174, [R2.64] ;  /* 0x0000000402ae7981 */ /* 0x0000a2000c1e1900 */
[----:B------:R-:W-:-:S04]  /*07f0*/  IMAD.WIDE R52, R162, R53, c[0x0][0x1a8] ;  /* 0x00006a00a2347625 */ /* 0x000fc800078e0235 */
[CC--:B------:R-:W-:Y:S01]  /*0800*/  IMAD.WIDE.U32 R32, R165.reuse, R86.reuse, c[0x0][0x188] ;  /* 0x00006200a5207625 */ /* 0x0c0fe200078e0056 */
[C---:B------:R-:W-:Y:S01]  /*0810*/  IADD3 R167, R165.reuse, 0x20, RZ ;  /* 0x00000020a5a77810 */ /* 0x040fe20007ffe0ff */
[----:B------:R1:W3:Y:S02]  /*0820*/  LDG.E R166, [R52.64] ;  /* 0x0000000434a67981 */ /* 0x0002e4000c1e1900 */
[-C--:B------:R-:W-:Y:S02]  /*0830*/  IMAD.WIDE.U32 R36, R165, R86.reuse, c[0x0][0x208] ;  /* 0x00008200a5247625 */ /* 0x080fe400078e0056 */
[----:B------:R-:W4:Y:S02]  /*0840*/  LDG.E.128 R32, [R32.64] ;  /* 0x0000000420207981 */ /* 0x000f24000c1e1d00 */
[----:B------:R-:W-:Y:S02]  /*0850*/  IMAD.WIDE.U32 R40, R167, R86, c[0x0][0x188] ;  /* 0x00006200a7287625 */ /* 0x000fe400078e0056 */
[----:B------:R-:W3:Y:S01]  /*0860*/  LDG.E.128 R36, [R36.64] ;  /* 0x0000000424247981 */ /* 0x000ee2000c1e1d00 */
[----:B------:R-:W-:-:S03]  /*0870*/  IADD3 R168, R165, 0x40, RZ ;  /* 0x00000040a5a87810 */ /* 0x000fc60007ffe0ff */
[----:B------:R-:W3:Y:S01]  /*0880*/  LDG.E.128 R40, [R40.64] ;  /* 0x0000000428287981 */ /* 0x000ee2000c1e1d00 */
[----:B------:R-:W-:Y:S01]  /*0890*/  IADD3 R89, R165, 0x60, RZ ;  /* 0x00000060a5597810 */ /* 0x000fe20007ffe0ff */
[----:B------:R-:W-:-:S04]  /*08a0*/  IMAD.WIDE.U32 R44, R167, R86, c[0x0][0x208] ;  /* 0x00008200a72c7625 */ /* 0x000fc800078e0056 */
[-C--:B------:R-:W-:Y:S02]  /*08b0*/  IMAD.WIDE.U32 R48, R168, R86.reuse, c[0x0][0x188] ;  /* 0x00006200a8307625 */ /* 0x080fe400078e0056 */
[----:B------:R-:W3:Y:S02]  /*08c0*/  LDG.E.128 R44, [R44.64] ;  /* 0x000000042c2c7981 */ /* 0x000ee4000c1e1d00 */
[----:B------:R-:W-:Y:S02]  /*08d0*/  IMAD.WIDE.U32 R56, R89, R86, c[0x0][0x188] ;  /* 0x0000620059387625 */ /* 0x000fe400078e0056 */
[----:B------:R-:W3:Y:S04]  /*08e0*/  LDG.E.128 R48, [R48.64] ;  /* 0x0000000430307981 */ /* 0x000ee8000c1e1d00 */
[----:B------:R-:W3:Y:S01]  /*08f0*/  LDG.E.128 R56, [R56.64] ;  /* 0x0000000438387981 */ /* 0x000ee2000c1e1d00 */
[----:B------:R-:W-:-:S05]  /*0900*/  IADD3 R88, R165, 0x80, RZ ;  /* 0x00000080a5587810 */ /* 0x000fca0007ffe0ff */
[----:B------:R-:W-:-:S04]  /*0910*/  IMAD.WIDE.U32 R64, R88, R86, c[0x0][0x188] ;  /* 0x0000620058407625 */ /* 0x000fc800078e0056 */
[-C--:B------:R-:W-:Y:S02]  /*0920*/  IMAD.WIDE.U32 R54, R168, R86.reuse, c[0x0][0x208] ;  /* 0x00008200a8367625 */ /* 0x080fe400078e0056 */
[----:B------:R-:W3:Y:S04]  /*0930*/  LDG.E.128 R64, [R64.64] ;  /* 0x0000000440407981 */ /* 0x000ee8000c1e1d00 */
[----:B-1----:R-:W3:Y:S01]  /*0940*/  LDG.E.128 R52, [R54.64] ;  /* 0x0000000436347981 */ /* 0x002ee2000c1e1d00 */
[----:B------:R-:W-:Y:S01]  /*0950*/  IMAD.WIDE.U32 R60, R89, R86, c[0x0][0x208] ;  /* 0x00008200593c7625 */ /* 0x000fe200078e0056 */
[----:B------:R-:W-:-:S05]  /*0960*/  IADD3 R0, R165, 0xa0, RZ ;  /* 0x000000a0a5007810 */ /* 0x000fca0007ffe0ff */
[----:B------:R-:W3:Y:S01]  /*0970*/  LDG.E.128 R60, [R60.64] ;  /* 0x000000043c3c7981 */ /* 0x000ee2000c1e1d00 */
[----:B------:R-:W-:-:S04]  /*0980*/  IMAD.WIDE.U32 R68, R88, R86, c[0x0][0x208] ;  /* 0x0000820058447625 */ /* 0x000fc800078e0056 */
[CC--:B------:R-:W-:Y:S02]  /*0990*/  IMAD.WIDE.U32 R72, R0.reuse, R86.reuse, c[0x0][0x188] ;  /* 0x0000620000487625 */ /* 0x0c0fe400078e0056 */
[----:B------:R-:W3:Y:S04]  /*09a0*/  LDG.E.128 R68, [R68.64] ;  /* 0x0000000444447981 */ /* 0x000ee8000c1e1d00 */
[----:B------:R-:W3:Y:S01]  /*09b0*/  LDG.E.128 R72, [R72.64] ;  /* 0x0000000448487981 */ /* 0x000ee2000c1e1d00 */
[----:B------:R-:W-:-:S06]  /*09c0*/  IMAD.WIDE.U32 R76, R0, R86, c[0x0][0x208] ;  /* 0x00008200004c7625 */ /* 0x000fcc00078e0056 */
[----:B------:R-:W3:Y:S01]  /*09d0*/  LDG.E.128 R76, [R76.64] ;  /* 0x000000044c4c7981 */ /* 0x000ee2000c1e1d00 */
[----:B------:R-:W-:-:S04]  /*09e0*/  ISETP.NE.U32.AND P0, PT, RZ, c[0x0][0x1c0], PT ;  /* 0x00007000ff007a0c */ /* 0x000fc80003f05070 */
[----:B------:R-:W-:Y:S02]  /*09f0*/  ISETP.NE.AND.EX P0, PT, RZ, c[0x0][0x1c4], PT, P0 ;  /* 0x00007100ff007a0c */ /* 0x000fe40003f05300 */
[----:B0-----:R-:W-:Y:S02]  /*0a00*/  SHF.R.S32.HI R3, RZ, 0x1f, R162 ;  /* 0x0000001fff037819 */ /* 0x001fe400000114a2 */
[----:B------:R-:W-:Y:S02]  /*0a10*/  ISETP.NE.U32.AND P1, PT, RZ, c[0x0][0x218], PT ;  /* 0x00008600ff007a0c */ /* 0x000fe40003f25070 */
[----:B------:R-:W-:-:S07]  /*0a20*/  MOV R164, 0x3f800000 ;  /* 0x3f80000000a47802 */ /* 0x000fce0000000f00 */
[C---:B------:R-:W-:Y:S02]  /*0a30*/  @P0 LEA R170, P2, R162.reuse, c[0x0][0x1c0], 0x2 ;  /* 0x00007000a2aa0a11 */ /* 0x040fe400078410ff */
[----:B------:R-:W-:Y:S02]  /*0a40*/  ISETP.NE.AND.EX P1, PT, RZ, c[0x0][0x21c], PT, P1 ;  /* 0x00008700ff007a0c */ /* 0x000fe40003f25310 */
[----:B------:R-:W-:-:S05]  /*0a50*/  @P0 LEA.HI.X R171, R162, c[0x0][0x1c4], R3, 0x2, P2 ;  /* 0x00007100a2ab0a11 */ /* 0x000fca00010f1403 */
[----:B------:R2:W5:Y:S01]  /*0a60*/  @P0 LDG.E R164, [R170.64] ;  /* 0x00000004aaa40981 */ /* 0x000562000c1e1900 */
[----:B------:R-:W-:-:S05]  /*0a70*/  ISETP.NE.AND P0, PT, R169, RZ, PT ;  /* 0x000000ffa900720c */ /* 0x000fca0003f05270 */
[----:B------:R-:W-:-:S04]  /*0a80*/  @P1 IMAD.WIDE.U32 R2, R86, R167, c[0x0][0x218] ;  /* 0x0000860056021625 */ /* 0x000fc800078e00a7 */
[----:B------:R-:W-:Y:S01]  /*0a90*/  @P1 IMAD.WIDE.U32 R172, R165, R86, c[0x0][0x218] ;  /* 0x00008600a5ac1625 */ /* 0x000fe200078e0056 */
[----:B------:R0:W5:Y:S04]  /*0aa0*/  @P1 LDG.E.128 R8, [R2.64] ;  /* 0x0000000402081981 */ /* 0x000168000c1e1d00 */
[----:B------:R1:W5:Y:S01]  /*0ab0*/  @P1 LDG.E.128 R4, [R172.64] ;  /* 0x00000004ac041981 */ /* 0x000362000c1e1d00 */
[----:B------:R-:W-:-:S04]  /*0ac0*/  @P1 IMAD.WIDE.U32 R82, R86, R89, c[0x0][0x218] ;  /* 0x0000860056521625 */ /* 0x000fc800078e0059 */
[C---:B------:R-:W-:Y:S01]  /*0ad0*/  @P1 IMAD.WIDE.U32 R80, R86.reuse, R168, c[0x0][0x218] ;  /* 0x0000860056501625 */ /* 0x040fe200078e00a8 */
[----:B------:R0:W5:Y:S04]  /*0ae0*/  @P1 LDG.E.128 R16, [R82.64] ;  /* 0x0000000452101981 */ /* 0x000168000c1e1d00 */
[----:B------:R0:W5:Y:S01]  /*0af0*/  @P1 LDG.E.128 R12, [R80.64] ;  /* 0x00000004500c1981 */ /* 0x000162000c1e1d00 */
[----:B------:R-:W-:-:S05]  /*0b00*/  @P1 IMAD.WIDE.U32 R84, R86, R88, c[0x0][0x218] ;  /* 0x0000860056541625 */ /* 0x000fca00078e0058 */
[----:B------:R0:W5:Y:S01]  /*0b10*/  @P1 LDG.E.128 R20, [R84.64] ;  /* 0x0000000454141981 */ /* 0x000162000c1e1d00 */
[----:B------:R-:W-:-:S05]  /*0b20*/  @P1 IMAD.WIDE.U32 R86, R86, R0, c[0x0][0x218] ;  /* 0x0000860056561625 */ /* 0x000fca00078e0000 */
[----:B------:R0:W5:Y:S01]  /*0b30*/  @P1 LDG.E.128 R24, [R86.64] ;  /* 0x0000000456181981 */ /* 0x000162000c1e1d00 */
[----:B--2---:R-:W-:-:S05]  /*0b40*/  FSEL R170, R174, RZ, !P0 ;  /* 0x000000ffaeaa7208 */ /* 0x004fca0004000000 */
[C---:B----4-:R-:W-:Y:S02]  /*0b50*/  FADD.FTZ R171, -R170.reuse, R32 ;  /* 0x00000020aaab7221 */ /* 0x050fe40000010100 */
[----:B------:R-:W-:Y:S02]  /*0b60*/  FADD.FTZ R33, -R170, R33 ;  /* 0x00000021aa217221 */ /* 0x000fe40000010100 */
[C---:B---3--:R-:W-:Y:S02]  /*0b70*/  FMUL.FTZ R32, R166.reuse, R171 ;  /* 0x000000aba6207220 */ /* 0x048fe40000410000 */
[----:B------:R-:W-:Y:S02]  /*0b80*/  FMUL.FTZ R33, R166, R33 ;  /* 0x00000021a6217220 */ /* 0x000fe40000410000 */
[----:B0-----:R-:W-:Y:S02]  /*0b90*/  FADD.FTZ R3, -R170, R35 ;  /* 0x00000023aa037221 */ /* 0x001fe40000010100 */
[----:B------:R-:W-:-:S02]  /*0ba0*/  FADD.FTZ R115, R36, R115 ;  /* 0x0000007324737221 */ /* 0x000fc40000010000 */
[----:B------:R-:W-:Y:S02]  /*0bb0*/  FFMA.FTZ R91, R36, R32, R91 ;  /* 0x00000020245b7223 */ /* 0x000fe4000001005b */
[----:B------:R-:W-:Y:S02]  /*0bc0*/  FMUL.FTZ R35, R161, R36 ;  /* 0x00000024a1237220 */ /* 0x000fe40000410000 */
[----:B-1----:R-:W-:Y:S02]  /*0bd0*/  FADD.FTZ R173, -R170, R34 ;  /* 0x00000022aaad7221 */ /* 0x002fe40000010100 */
[C---:B------:R-:W-:Y:S02]  /*0be0*/  FADD.FTZ R138, R37.reuse, R138 ;  /* 0x0000008a258a7221 */ /* 0x040fe40000010000 */
[----:B------:R-:W-:Y:S02]  /*0bf0*/  FFMA.FTZ R114, R37, R33, R114 ;  /* 0x0000002125727223 */ /* 0x000fe40000010072 */
[----:B------:R-:W-:-:S02]  /*0c00*/  FMUL.FTZ R36, R112, R37 ;  /* 0x0000002570247220 */ /* 0x000fc40000410000 */
[C---:B------:R-:W-:Y:S02]  /*0c10*/  FMUL.FTZ R37, R166.reuse, R3 ;  /* 0x00000003a6257220 */ /* 0x040fe40000410000 */
[----:B------:R-:W-:Y:S02]  /*0c20*/  FMUL.FTZ R34, R166, R173 ;  /* 0x000000ada6227220 */ /* 0x000fe40000410000 */
[----:B------:R-:W-:Y:S02]  /*0c30*/  FADD.FTZ R3, -R170, R40 ;  /* 0x00000028aa037221 */ /* 0x000fe40000010100 */
[C---:B------:R-:W-:Y:S02]  /*0c40*/  FADD.FTZ R140, R39.reuse, R140 ;  /* 0x0000008c278c7221 */ /* 0x040fe40000010000 */
[----:B------:R-:W-:Y:S02]  /*0c50*/  FFMA.FTZ R116, R39, R37, R116 ;  /* 0x0000002527747223 */ /* 0x000fe40000010074 */
[----:B------:R-:W-:-:S02]  /*0c60*/  FMUL.FTZ R40, R110, R39 ;  /* 0x000000276e287220 */ /* 0x000fc40000410000 */
[C---:B------:R-:W-:Y:S02]  /*0c70*/  FADD.FTZ R39, -R170.reuse, R41 ;  /* 0x00000029aa277221 */ /* 0x040fe40000010100 */
[----:B------:R-:W-:Y:S02]  /*0c80*/  FADD.FTZ R83, -R170, R42 ;  /* 0x0000002aaa537221 */ /* 0x000fe40000010100 */
[C---:B------:R-:W-:Y:S02]  /*0c90*/  FADD.FTZ R117, R38.reuse, R117 ;  /* 0x0000007526757221 */ /* 0x040fe40000010000 */
[----:B------:R-:W-:Y:S02]  /*0ca0*/  FFMA.FTZ R93, R38, R34, R93 ;  /* 0x00000022265d7223 */ /* 0x000fe4000001005d */
[----:B------:R-:W-:Y:S02]  /*0cb0*/  FMUL.FTZ R81, R159, R38 ;  /* 0x000000269f517220 */ /* 0x000fe40000410000 */
[----:B------:R-:W-:-:S02]  /*0cc0*/  FADD.FTZ R43, -R170, R43 ;  /* 0x0000002baa2b7221 */ /* 0x000fc40000010100 */
[C---:B------:R-:W-:Y:S02]  /*0cd0*/  FMUL.FTZ R38, R166.reuse, R3 ;  /* 0x00000003a6267220 */ /* 0x040fe40000410000 */
[C---:B------:R-:W-:Y:S02]  /*0ce0*/  FMUL.FTZ R39, R166.reuse, R39 ;  /* 0x00000027a6277220 */ /* 0x040fe40000410000 */
[C---:B------:R-:W-:Y:S02]  /*0cf0*/  FMUL.FTZ R42, R166.reuse, R83 ;  /* 0x00000053a62a7220 */ /* 0x040fe40000410000 */
[----:B------:R-:W-:Y:S02]  /*0d00*/  FMUL.FTZ R43, R166, R43 ;  /* 0x0000002ba62b7220 */ /* 0x000fe40000410000 */
[C---:B------:R-:W-:Y:S02]  /*0d10*/  FADD.FTZ R119, R44.reuse, R119 ;  /* 0x000000772c777221 */ /* 0x040fe40000010000 */
[----:B------:R-:W-:-:S02]  /*0d20*/  FFMA.FTZ R95, R44, R38, R95 ;  /* 0x000000262c5f7223 */ /* 0x000fc4000001005f */
[----:B------:R-:W-:Y:S02]  /*0d30*/  FMUL.FTZ R41, R157, R44 ;  /* 0x0000002c9d297220 */ /* 0x000fe40000410000 */
[----:B------:R-:W-:Y:S02]  /*0d40*/  FADD.FTZ R3, -R170, R48 ;  /* 0x00000030aa037221 */ /* 0x000fe40000010100 */
[C---:B------:R-:W-:Y:S02]  /*0d50*/  FADD.FTZ R142, R45.reuse, R142 ;  /* 0x0000008e2d8e7221 */ /* 0x040fe40000010000 */
[----:B------:R-:W-:Y:S02]  /*0d60*/  FFMA.FTZ R118, R45, R39, R118 ;  /* 0x000000272d767223 */ /* 0x000fe40000010076 */
[----:B------:R-:W-:Y:S02]  /*0d70*/  FMUL.FTZ R44, R108, R45 ;  /* 0x0000002d6c2c7220 */ /* 0x000fe40000410000 */
[----:B------:R-:W-:-:S02]  /*0d80*/  FADD.FTZ R121, R46, R121 ;  /* 0x000000792e797221 */ /* 0x000fc40000010000 */
[----:B------:R-:W-:Y:S02]  /*0d90*/  FFMA.FTZ R97, R46, R42, R97 ;  /* 0x0000002a2e617223 */ /* 0x000fe40000010061 */
[----:B------:R-:W-:Y:S02]  /*0da0*/  FMUL.FTZ R45, R155, R46 ;  /* 0x0000002e9b2d7220 */ /* 0x000fe40000410000 */
[----:B------:R-:W-:Y:S02]  /*0db0*/  FADD.FTZ R51, -R170, R51 ;  /* 0x00000033aa337221 */ /* 0x000fe40000010100 */
[C---:B------:R-:W-:Y:S02]  /*0dc0*/  FADD.FTZ R144, R47.reuse, R144 ;  /* 0x000000902f907221 */ /* 0x040fe40000010000 */
[----:B------:R-:W-:Y:S02]  /*0dd0*/  FFMA.FTZ R120, R47, R43, R120 ;  /* 0x0000002b2f787223 */ /* 0x000fe40000010078 */
[----:B------:R-:W-:-:S02]  /*0de0*/  FMUL.FTZ R46, R106, R47 ;  /* 0x0000002f6a2e7220 */ /* 0x000fc40000410000 */
[----:B------:R-:W-:Y:S02]  /*0df0*/  FMUL.FTZ R47, R166, R3 ;  /* 0x00000003a62f7220 */ /* 0x000fe40000410000 */
[C---:B------:R-:W-:Y:S02]  /*0e00*/  FADD.FTZ R57, -R170.reuse, R57 ;  /* 0x00000039aa397221 */ /* 0x040fe40000010100 */
[C---:B------:R-:W-:Y:S02]  /*0e10*/  FADD.FTZ R83, -R170.reuse, R50 ;  /* 0x00000032aa537221 */ /* 0x040fe40000010100 */
[----:B------:R-:W-:Y:S02]  /*0e20*/  FADD.FTZ R3, -R170, R58 ;  /* 0x0000003aaa037221 */ /* 0x000fe40000010100 */
[----:B------:R-:W-:Y:S02]  /*0e30*/  FMUL.FTZ R50, R166, R51 ;  /* 0x00000033a6327220 */ /* 0x000fe40000410000 */
[----:B------:R-:W-:-:S02]  /*0e40*/  FADD.FTZ R51, -R170, R56 ;  /* 0x00000038aa337221 */ /* 0x000fc40000010100 */
[C---:B------:R-:W-:Y:S02]  /*0e50*/  FMUL.FTZ R56, R166.reuse, R57 ;  /* 0x00000039a6387220 */ /* 0x040fe40000410000 */
[----:B------:R-:W-:Y:S02]  /*0e60*/  FMUL.FTZ R57, R166, R3 ;  /* 0x00000003a6397220 */ /* 0x000fe40000410000 */
[----:B------:R-:W-:Y:S02]  /*0e70*/  FADD.FTZ R3, RZ, R35 ;  /* 0x00000023ff037221 */ /* 0x000fe40000010000 */
[----:B------:R-:W-:Y:S02]  /*0e80*/  FFMA.FTZ R2, R32, R35, RZ ;  /* 0x0000002320027223 */ /* 0x000fe400000100ff */
[----:B------:R-:W-:Y:S02]  /*0e90*/  FADD.FTZ R80, R3, R36 ;  /* 0x0000002403507221 */ /* 0x000fe40000010000 */
[----:B------:R-:W-:-:S02]  /*0ea0*/  FFMA.FTZ R2, R33, R36, R2 ;  /* 0x0000002421027223 */ /* 0x000fc40000010002 */
[----:B------:R-:W-:Y:S02]  /*0eb0*/  FADD.FTZ R3, R80, R81 ;  /* 0x0000005150037221 */ /* 0x000fe40000010000 */
[----:B------:R-:W-:Y:S02]  /*0ec0*/  FFMA.FTZ R2, R34, R81, R2 ;  /* 0x0000005122027223 */ /* 0x000fe40000010002 */
[----:B------:R-:W-:Y:S02]  /*0ed0*/  FADD.FTZ R80, R3, R40 ;  /* 0x0000002803507221 */ /* 0x000fe40000010000 */
[----:B------:R-:W-:Y:S02]  /*0ee0*/  FFMA.FTZ R2, R37, R40, R2 ;  /* 0x0000002825027223 */ /* 0x000fe40000010002 */
[----:B------:R-:W-:Y:S02]  /*0ef0*/  FADD.FTZ R59, -R170, R59 ;  /* 0x0000003baa3b7221 */ /* 0x000fe40000010100 */
[----:B------:R-:W-:-:S02]  /*0f00*/  FADD.FTZ R3, R80, R41 ;  /* 0x0000002950037221 */ /* 0x000fc40000010000 */
[----:B------:R-:W-:Y:S02]  /*0f10*/  FFMA.FTZ R2, R38, R41, R2 ;  /* 0x0000002926027223 */ /* 0x000fe40000010002 */
[----:B------:R-:W-:Y:S02]  /*0f20*/  FMUL.FTZ R58, R166, R59 ;  /* 0x0000003ba63a7220 */ /* 0x000fe40000410000 */
[C---:B------:R-:W-:Y:S02]  /*0f30*/  FADD.FTZ R59, -R170.reuse, R64 ;  /* 0x00000040aa3b7221 */ /* 0x040fe40000010100 */
[----:B------:R-:W-:Y:S02]  /*0f40*/  FADD.FTZ R64, R3, R44 ;  /* 0x0000002c03407221 */ /* 0x000fe40000010000 */
[----:B------:R-:W-:Y:S02]  /*0f50*/  FFMA.FTZ R2, R39, R44, R2 ;  /* 0x0000002c27027223 */ /* 0x000fe40000010002 */
[----:B------:R-:W-:-:S02]  /*0f60*/  FADD.FTZ R49, -R170, R49 ;  /* 0x00000031aa317221 */ /* 0x000fc40000010100 */
[----:B------:R-:W-:Y:S02]  /*0f70*/  FADD.FTZ R3, R64, R45 ;  /* 0x0000002d40037221 */ /* 0x000fe40000010000 */
[----:B------:R-:W-:Y:S02]  /*0f80*/  FFMA.FTZ R2, R42, R45, R2 ;  /* 0x0000002d2a027223 */ /* 0x000fe40000010002 */
[----:B------:R-:W-:Y:S02]  /*0f90*/  FMUL.FTZ R48, R166, R49 ;  /* 0x00000031a6307220 */ /* 0x000fe40000410000 */
[C---:B------:R-:W-:Y:S02]  /*0fa0*/  FADD.FTZ R123, R52.reuse, R123 ;  /* 0x0000007b347b7221 */ /* 0x040fe40000010000 */
[----:B------:R-:W-:Y:S02]  /*0fb0*/  FFMA.FTZ R99, R52, R47, R99 ;  /* 0x0000002f34637223 */ /* 0x000fe40000010063 */
[----:B------:R-:W-:-:S02]  /*0fc0*/  FMUL.FTZ R49, R166, R83 ;  /* 0x00000053a6317220 */ /* 0x000fc40000410000 */
[----:B------:R-:W-:Y:S02]  /*0fd0*/  FMUL.FTZ R52, R153, R52 ;  /* 0x0000003499347220 */ /* 0x000fe40000410000 */
[----:B------:R-:W-:Y:S02]  /*0fe0*/  FADD.FTZ R83, -R170, R66 ;  /* 0x00000042aa537221 */ /* 0x000fe40000010100 */
[----:B------:R-:W-:Y:S02]  /*0ff0*/  FADD.FTZ R3, R3, R46 ;  /* 0x0000002e03037221 */ /* 0x000fe40000010000 */
[----:B------:R-:W-:Y:S02]  /*1000*/  FFMA.FTZ R66, R43, R46, R2 ;  /* 0x0000002e2b427223 */ /* 0x000fe40000010002 */
[C---:B------:R-:W-:Y:S02]  /*1010*/  FADD.FTZ R146, R53.reuse, R146 ;  /* 0x0000009235927221 */ /* 0x040fe40000010000 */
[----:B------:R-:W-:-:S02]  /*1020*/  FFMA.FTZ R122, R53, R48, R122 ;  /* 0x00000030357a7223 */ /* 0x000fc4000001007a */
[----:B------:R-:W-:Y:S02]  /*1030*/  FADD.FTZ R2, R3, R52 ;  /* 0x0000003403027221 */ /* 0x000fe40000010000 */
[----:B------:R-:W-:Y:S02]  /*1040*/  FMUL.FTZ R53, R104, R53 ;  /* 0x0000003568357220 */ /* 0x000fe40000410000 */
[----:B------:R-:W-:Y:S02]  /*1050*/  FFMA.FTZ R3, R47, R52, R66 ;  /* 0x000000342f037223 */ /* 0x000fe40000010042 */
[C---:B------:R-:W-:Y:S02]  /*1060*/  FADD.FTZ R125, R54.reuse, R125 ;  /* 0x0000007d367d7221 */ /* 0x040fe40000010000 */
[----:B------:R-:W-:Y:S02]  /*1070*/  FFMA.FTZ R101, R54, R49, R101 ;  /* 0x0000003136657223 */ /* 0x000fe40000010065 */
[----:B------:R-:W-:-:S02]  /*1080*/  FADD.FTZ R85, -R170, R67 ;  /* 0x00000043aa557221 */ /* 0x000fc40000010100 */
[----:B------:R-:W-:Y:S02]  /*1090*/  FMUL.FTZ R54, R151, R54 ;  /* 0x0000003697367220 */ /* 0x000fe40000410000 */
[----:B------:R-:W-:Y:S02]  /*10a0*/  FADD.FTZ R67, R2, R53 ;  /* 0x0000003502437221 */ /* 0x000fe40000010000 */
[----:B------:R-:W-:Y:S02]  /*10b0*/  FFMA.FTZ R3, R48, R53, R3 ;  /* 0x0000003530037223 */ /* 0x000fe40000010003 */
[C---:B------:R-:W-:Y:S02]  /*10c0*/  FADD.FTZ R148, R55.reuse, R148 ;  /* 0x0000009437947221 */ /* 0x040fe40000010000 */
[----:B------:R-:W-:Y:S02]  /*10d0*/  FFMA.FTZ R124, R55, R50, R124 ;  /* 0x00000032377c7223 */ /* 0x000fe4000001007c */
[----:B------:R-:W-:-:S02]  /*10e0*/  FMUL.FTZ R51, R166, R51 ;  /* 0x00000033a6337220 */ /* 0x000fc40000410000 */
[----:B------:R-:W-:Y:S02]  /*10f0*/  FMUL.FTZ R55, R102, R55 ;  /* 0x0000003766377220 */ /* 0x000fe40000410000 */
[----:B------:R-:W-:Y:S02]  /*1100*/  FADD.FTZ R2, R67, R54 ;  /* 0x0000003643027221 */ /* 0x000fe40000010000 */
[----:B------:R-:W-:Y:S02]  /*1110*/  FFMA.FTZ R3, R49, R54, R3 ;  /* 0x0000003631037223 */ /* 0x000fe40000010003 */
[C---:B------:R-:W-:Y:S02]  /*1120*/  FADD.FTZ R127, R60.reuse, R127 ;  /* 0x0000007f3c7f7221 */ /* 0x040fe40000010000 */
[----:B------:R-:W-:Y:S02]  /*1130*/  FFMA.FTZ R103, R60, R51, R103 ;  /* 0x000000333c677223 */ /* 0x000fe40000010067 */
[----:B------:R-:W-:-:S02]  /*1140*/  FMUL.FTZ R60, R149, R60 ;  /* 0x0000003c953c7220 */ /* 0x000fc40000410000 */
[----:B------:R-:W-:Y:S02]  /*1150*/  FADD.FTZ R67, R2, R55 ;  /* 0x0000003702437221 */ /* 0x000fe40000010000 */
[----:B------:R-:W-:Y:S02]  /*1160*/  FFMA.FTZ R3, R50, R55, R3 ;  /* 0x0000003732037223 */ /* 0x000fe40000010003 */
[C---:B------:R-:W-:Y:S02]  /*1170*/  FADD.FTZ R150, R61.reuse, R150 ;  /* 0x000000963d967221 */ /* 0x040fe40000010000 */
[----:B------:R-:W-:Y:S02]  /*1180*/  FFMA.FTZ R126, R61, R56, R126 ;  /* 0x000000383d7e7223 */ /* 0x000fe4000001007e */
[----:B------:R-:W-:Y:S02]  /*1190*/  FMUL.FTZ R61, R100, R61 ;  /* 0x0000003d643d7220 */ /* 0x000fe40000410000 */
[----:B------:R-:W-:-:S02]  /*11a0*/  FADD.FTZ R2, R67, R60 ;  /* 0x0000003c43027221 */ /* 0x000fc40000010000 */
[----:B------:R-:W-:Y:S02]  /*11b0*/  FFMA.FTZ R3, R51, R60, R3 ;  /* 0x0000003c33037223 */ /* 0x000fe40000010003 */
[C---:B------:R-:W-:Y:S02]  /*11c0*/  FADD.FTZ R129, R62.reuse, R129 ;  /* 0x000000813e817221 */ /* 0x040fe40000010000 */
[----:B------:R-:W-:Y:S02]  /*11d0*/  FFMA.FTZ R105, R62, R57, R105 ;  /* 0x000000393e697223 */ /* 0x000fe40000010069 */
[----:B------:R-:W-:Y:S02]  /*11e0*/  FMUL.FTZ R62, R147, R62 ;  /* 0x0000003e933e7220 */ /* 0x000fe40000410000 */
[----:B------:R-:W-:Y:S02]  /*11f0*/  FADD.FTZ R67, R2, R61 ;  /* 0x0000003d02437221 */ /* 0x000fe40000010000 */
[----:B------:R-:W-:-:S02]  /*1200*/  FFMA.FTZ R3, R56, R61, R3 ;  /* 0x0000003d38037223 */ /* 0x000fc40000010003 */
[C---:B------:R-:W-:Y:S02]  /*1210*/  FADD.FTZ R152, R63.reuse, R152 ;  /* 0x000000983f987221 */ /* 0x040fe40000010000 */
[----:B------:R-:W-:Y:S02]  /*1220*/  FFMA.FTZ R128, R63, R58, R128 ;  /* 0x0000003a3f807223 */ /* 0x000fe40000010080 */
[----:B------:R-:W-:Y:S02]  /*1230*/  FADD.FTZ R65, -R170, R65 ;  /* 0x00000041aa417221 */ /* 0x000fe40000010100 */
[----:B------:R-:W-:Y:S02]  /*1240*/  FMUL.FTZ R59, R166, R59 ;  /* 0x0000003ba63b7220 */ /* 0x000fe40000410000 */
[----:B------:R-:W-:Y:S02]  /*1250*/  FMUL.FTZ R63, R98, R63 ;  /* 0x0000003f623f7220 */ /* 0x000fe40000410000 */
[----:B------:R-:W-:-:S02]  /*1260*/  FADD.FTZ R2, R67, R62 ;  /* 0x0000003e43027221 */ /* 0x000fc40000010000 */
[----:B------:R-:W-:Y:S02]  /*1270*/  FFMA.FTZ R3, R57, R62, R3 ;  /* 0x0000003e39037223 */ /* 0x000fe40000010003 */
[----:B------:R-:W-:Y:S02]  /*1280*/  FMUL.FTZ R80, R166, R85 ;  /* 0x00000055a6507220 */ /* 0x000fe40000410000 */
[C---:B------:R-:W-:Y:S02]  /*1290*/  FADD.FTZ R131, R68.reuse, R131 ;  /* 0x0000008344837221 */ /* 0x040fe40000010000 */
[----:B------:R-:W-:Y:S02]  /*12a0*/  FFMA.FTZ R107, R68, R59, R107 ;  /* 0x0000003b446b7223 */ /* 0x000fe4000001006b */
[----:B------:R-:W-:Y:S02]  /*12b0*/  FMUL.FTZ R64, R166, R65 ;  /* 0x00000041a6407220 */ /* 0x000fe40000410000 */
        /* <DEDUP_REMOVED lines=22> */
[----:B------:R-:W-:Y:S02]  /*1420*/  FADD.FTZ R87, -R170, R74 ;  /* 0x0000004aaa577221 */ /* 0x000fe40000010100 */
[C---:B------:R-:W-:Y:S02]  /*1430*/  FADD.FTZ R135, R76.reuse, R135 ;  /* 0x000000874c877221 */ /* 0x040fe40000010000 */
[----:B------:R-:W-:-:S02]  /*1440*/  FFMA.FTZ R111, R76, R67, R111 ;  /* 0x000000434c6f7223 */ /* 0x000fc4000001006f */
[----:B------:R-:W-:Y:S02]  /*1450*/  FMUL.FTZ R72, R166, R85 ;  /* 0x00000055a6487220 */ /* 0x000fe40000410000 */
[----:B------:R-:W-:Y:S02]  /*1460*/  FMUL.FTZ R76, R141, R76 ;  /* 0x0000004c8d4c7220 */ /* 0x000fe40000410000 */
[----:B------:R-:W-:Y:S02]  /*1470*/  FADD.FTZ R73, R2, R71 ;  /* 0x0000004702497221 */ /* 0x000fe40000010000 */
[----:B------:R-:W-:Y:S02]  /*1480*/  FFMA.FTZ R3, R80, R71, R3 ;  /* 0x0000004750037223 */ /* 0x000fe40000010003 */
        /* <DEDUP_REMOVED lines=16> */
[C---:B------:R-:W-:Y:S02]  /*1590*/  FADD.FTZ R160, R79.reuse, R160 ;  /* 0x000000a04fa07221 */ /* 0x040fe40000010000 */
[----:B------:R-:W-:Y:S02]  /*15a0*/  FFMA.FTZ R136, R79, R86, R136 ;  /* 0x000000564f887223 */ /* 0x000fe40000010088 */
[----:B------:R-:W-:Y:S02]  /*15b0*/  FADD.FTZ R84, R73, R66 ;  /* 0x0000004249547221 */ /* 0x000fe40000010000 */
[----:B------:R-:W-:Y:S01]  /*15c0*/  FFMA.FTZ R75, R86, R66, R3 ;  /* 0x00000042564b7223 */ /* 0x000fe20000010003 */
[----:B------:R-:W-:Y:S05]  /*15d0*/  BRA.DIV ~URZ, `(.L_x_7836) ;  /* 0x000018a27f007947 */ /* 0x000fea000b800000 */
[----:B------:R0:W1:Y:S02]  /*15e0*/  SHFL.BFLY PT, R73, R84, 0x1, 0x1f ;  /* 0x0c201f0054497f89 */ /* 0x00006400000e0000 */
.L_x_7841:
        /* <DEDUP_REMOVED lines=18> */
.L_x_7842:
[----:B--2---:R-:W-:Y:S01]  /*1710*/  FADD.FTZ R84, R84, R75 ;  /* 0x0000004b54547221 */ /* 0x004fe20000010000 */
[----:B------:R-:W-:Y:S01]  /*1720*/  ISETP.NE.U32.AND P2, PT, RZ, c[0x0][0x258], PT ;  /* 0x00009600ff007a0c */ /* 0x000fe20003f45070 */
[----:B-1----:R-:W-:Y:S01]  /*1730*/  FADD.FTZ R2, R2, R79 ;  /* 0x0000004f02027221 */ /* 0x002fe20000010000 */
        /* <DEDUP_REMOVED lines=16> */
[C---:B------:R-:W-:Y:S02]  /*1840*/  FMUL.FTZ R37, R166.reuse, R35 ;  /* 0x00000023a6257220 */ /* 0x040fe40000410000 */
[C---:B------:R-:W-:Y:S02]  /*1850*/  FMUL.FTZ R36, R166.reuse, R33 ;  /* 0x00000021a6247220 */ /* 0x040fe40000410000 */
[C---:B------:R-:W-:Y:S02]  /*1860*/  FMUL.FTZ R81, R166.reuse, R81 ;  /* 0x00000051a6517220 */ /* 0x040fe40000410000 */
[----:B------:R-:W-:-:S02]  /*1870*/  FMUL.FTZ R40, R166, R3 ;  /* 0x00000003a6287220 */ /* 0x000fc40000410000 */
[----:B-----5:R-:W-:Y:S02]  /*1880*/  @P1 FADD.FTZ R37, R4, R37 ;  /* 0x0000002504251221 */ /* 0x020fe40000010000 */
[----:B------:R-:W-:Y:S02]  /*1890*/  @P1 FADD.FTZ R36, R5, R36 ;  /* 0x0000002405241221 */ /* 0x000fe40000010000 */
[----:B------:R-:W-:Y:S02]  /*18a0*/  @P1 FADD.FTZ R81, R6, R81 ;  /* 0x0000005106511221 */ /* 0x000fe40000010000 */
[----:B------:R-:W-:Y:S01]  /*18b0*/  @P1 FADD.FTZ R40, R7, R40 ;  /* 0x0000002807281221 */ /* 0x000fe20000010000 */
[----:B------:R-:W-:Y:S05]  /*18c0*/  @!P2 BRA `(.L_x_7838) ;  /* 0x000000700000a947 */ /* 0x000fea0003800000 */
[----:B------:R-:W-:Y:S01]  /*18d0*/  HFMA2.MMA R2, -RZ, RZ, 0, 9.5367431640625e-07 ;  /* 0x00000010ff027435 */ /* 0x000fe200000001ff */
[----:B------:R-:W-:Y:S02]  /*18e0*/  SEL R35, R40, R31, P0 ;  /* 0x0000001f28237207 */ /* 0x000fe40000000000 */
[----:B------:R-:W-:-:S02]  /*18f0*/  SEL R34, R81, R30, P0 ;  /* 0x0000001e51227207 */ /* 0x000fc40000000000 */
[----:B------:R-:W-:Y:S02]  /*1900*/  SEL R33, R36, R29, P0 ;  /* 0x0000001d24217207 */ /* 0x000fe40000000000 */
[----:B------:R-:W-:-:S03]  /*1910*/  SEL R32, R37, R28, P0 ;  /* 0x0000001c25207207 */ /* 0x000fc60000000000 */
[----:B------:R-:W-:-:S05]  /*1920*/  IMAD.WIDE.U32 R2, R165, R2, c[0x0][0x258] ;  /* 0x00009600a5027625 */ /* 0x000fca00078e0002 */
[----:B------:R1:W-:Y:S02]  /*1930*/  STG.E.128 [R2.64], R32 ;  /* 0x0000002002007986 */ /* 0x0003e4000c101d04 */
.L_x_7838:
[-CC-:B------:R-:W-:Y:S01]  /*1940*/  FFMA.FTZ R39, R39, R83.reuse, R84.reuse ;  /* 0x0000005327277223 */ /* 0x180fe20000010054 */
[----:B------:R-:W-:Y:S01]  /*1950*/  MOV R85, 0x10 ;  /* 0x0000001000557802 */ /* 0x000fe20000000f00 */
[-CC-:B------:R-:W-:Y:S02]  /*1960*/  FFMA.FTZ R43, R43, R83.reuse, R84.reuse ;  /* 0x000000532b2b7223 */ /* 0x180fe40000010054 */
[-CC-:B------:R-:W-:Y:S02]  /*1970*/  FFMA.FTZ R38, R38, R83.reuse, R84.reuse ;  /* 0x0000005326267223 */ /* 0x180fe40000010054 */
[-CC-:B------:R-:W-:Y:S02]  /*1980*/  FFMA.FTZ R42, R42, R83.reuse, R84.reuse ;  /* 0x000000532a2a7223 */ /* 0x180fe40000010054 */
[-CC-:B------:R-:W-:Y:S02]  /*1990*/  FFMA.FTZ R48, R48, R83.reuse, R84.reuse ;  /* 0x0000005330307223 */ /* 0x180fe40000010054 */
[----:B------:R-:W-:-:S02]  /*19a0*/  FFMA.FTZ R50, R50, R83, R84 ;  /* 0x0000005332327223 */ /* 0x000fc40000010054 */
[-CC-:B-1----:R-:W-:Y:S02]  /*19b0*/  FFMA.FTZ R33, R57, R83.reuse, R84.reuse ;  /* 0x0000005339217223 */ /* 0x182fe40000010054 */
[-CC-:B------:R-:W-:Y:S02]  /*19c0*/  FFMA.FTZ R47, R47, R83.reuse, R84.reuse ;  /* 0x000000532f2f7223 */ /* 0x180fe40000010054 */
[-CC-:B------:R-:W-:Y:S02]  /*19d0*/  FFMA.FTZ R49, R49, R83.reuse, R84.reuse ;  /* 0x0000005331317223 */ /* 0x180fe40000010054 */
[----:B------:R-:W-:Y:S02]  /*19e0*/  FFMA.FTZ R35, R59, R83, R84 ;  /* 0x000000533b237223 */ /* 0x000fe40000010054 */
[----:B------:R-:W-:Y:S02]  /*19f0*/  FADD.FTZ R39, R44, -R39 ;  /* 0x800000272c277221 */ /* 0x000fe40000010000 */
[----:B------:R-:W-:-:S02]  /*1a00*/  FADD.FTZ R43, R46, -R43 ;  /* 0x8000002b2e2b7221 */ /* 0x000fc40000010000 */
[-CC-:B------:R-:W-:Y:S02]  /*1a10*/  FFMA.FTZ R3, R51, R83.reuse, R84.reuse ;  /* 0x0000005333037223 */ /* 0x180fe40000010054 */
[-CC-:B------:R-:W-:Y:S02]  /*1a20*/  FFMA.FTZ R56, R56, R83.reuse, R84.reuse ;  /* 0x0000005338387223 */ /* 0x180fe40000010054 */
[-CC-:B------:R-:W-:Y:S02]  /*1a30*/  FFMA.FTZ R58, R58, R83.reuse, R84.reuse ;  /* 0x000000533a3a7223 */ /* 0x180fe40000010054 */
[----:B------:R-:W-:Y:S02]  /*1a40*/  FFMA.FTZ R73, R65, R83, R84 ;  /* 0x0000005341497223 */ /* 0x000fe40000010054 */
[----:B------:R-:W-:Y:S02]  /*1a50*/  FADD.FTZ R41, R41, -R38 ;  /* 0x8000002629297221 */ /* 0x000fe40000010000 */
[----:B------:R-:W-:-:S02]  /*1a60*/  FADD.FTZ R45, R45, -R42 ;  /* 0x8000002a2d2d7221 */ /* 0x000fc40000010000 */
[----:B------:R-:W-:Y:S02]  /*1a70*/  FADD.FTZ R53, R53, -R48 ;  /* 0x8000003035357221 */ /* 0x000fe40000010000 */
[----:B------:R-:W-:Y:S02]  /*1a80*/  FADD.FTZ R55, R55, -R50 ;  /* 0x8000003237377221 */ /* 0x000fe40000010000 */
[----:B------:R-:W-:Y:S02]  /*1a90*/  FADD.FTZ R65, R62, -R33 ;  /* 0x800000213e417221 */ /* 0x000fe40000010000 */
[----:B0-----:R-:W-:Y:S02]  /*1aa0*/  FFMA.FTZ R75, R67, R83, R84 ;  /* 0x00000053434b7223 */ /* 0x001fe40000010054 */
[----:B------:R-:W-:Y:S02]  /*1ab0*/  FADD.FTZ R47, R52, -R47 ;  /* 0x8000002f342f7221 */ /* 0x000fe40000010000 */
[----:B------:R-:W-:-:S02]  /*1ac0*/  FADD.FTZ R51, R54, -R49 ;  /* 0x8000003136337221 */ /* 0x000fc40000010000 */
[----:B------:R-:W-:Y:S02]  /*1ad0*/  FMUL.FTZ R33, R36, R164 ;  /* 0x000000a424217220 */ /* 0x000fe40000410000 */
[----:B------:R-:W-:Y:S02]  /*1ae0*/  FADD.FTZ R67, R68, -R35 ;  /* 0x8000002344437221 */ /* 0x000fe40000010000 */
[C---:B------:R-:W-:Y:S02]  /*1af0*/  FMUL.FTZ R36, R166.reuse, R39 ;  /* 0x00000027a6247220 */ /* 0x040fe40000410000 */
[----:B------:R-:W-:Y:S02]  /*1b00*/  FMUL.FTZ R38, R166, R43 ;  /* 0x0000002ba6267220 */ /* 0x000fe40000410000 */
[----:B------:R-:W-:Y:S02]  /*1b10*/  FADD.FTZ R57, R60, -R3 ;  /* 0x800000033c397221 */ /* 0x000fe40000010000 */
[----:B------:R-:W-:-:S02]  /*1b20*/  FADD.FTZ R59, R61, -R56 ;  /* 0x800000383d3b7221 */ /* 0x000fc40000010000 */
[----:B------:R-:W-:Y:S02]  /*1b30*/  FADD.FTZ R63, R63, -R58 ;  /* 0x8000003a3f3f7221 */ /* 0x000fe40000010000 */
[----:B------:R-:W-:Y:S02]  /*1b40*/  FMUL.FTZ R35, R40, R164 ;  /* 0x000000a428237220 */ /* 0x000fe40000410000 */
[C---:B------:R-:W-:Y:S02]  /*1b50*/  FMUL.FTZ R41, R166.reuse, R41 ;  /* 0x00000029a6297220 */ /* 0x040fe40000410000 */
[C---:B------:R-:W-:Y:S02]  /*1b60*/  FMUL.FTZ R45, R166.reuse, R45 ;  /* 0x0000002da62d7220 */ /* 0x040fe40000410000 */
[C---:B------:R-:W-:Y:S02]  /*1b70*/  FMUL.FTZ R40, R166.reuse, R53 ;  /* 0x00000035a6287220 */ /* 0x040fe40000410000 */
[----:B------:R-:W-:-:S02]  /*1b80*/  FMUL.FTZ R42, R166, R55 ;  /* 0x00000037a62a7220 */ /* 0x000fc40000410000 */
[-CC-:B------:R-:W-:Y:S02]  /*1b90*/  FFMA.FTZ R64, R64, R83.reuse, R84.reuse ;  /* 0x0000005340407223 */ /* 0x180fe40000010054 */
[----:B------:R-:W-:Y:S02]  /*1ba0*/  FFMA.FTZ R80, R80, R83, R84 ;  /* 0x0000005350507223 */ /* 0x000fe40000010054 */
[-C--:B------:R-:W-:Y:S02]  /*1bb0*/  FMUL.FTZ R34, R81, R164.reuse ;  /* 0x000000a451227220 */ /* 0x080fe40000410000 */
[----:B------:R-:W-:Y:S02]  /*1bc0*/  FMUL.FTZ R32, R37, R164 ;  /* 0x000000a425207220 */ /* 0x000fe40000410000 */
[----:B------:R-:W-:-:S04]  /*1bd0*/  IMAD.WIDE.U32 R2, R165, R85, c[0x0][0x248] ;  /* 0x00009200a5027625 */ /* 0x000fc800078e0055 */
[C---:B------:R-:W-:Y:S01]  /*1be0*/  FMUL.FTZ R49, R166.reuse, R47 ;  /* 0x0000002fa6317220 */ /* 0x040fe20000410000 */
[----:B------:R0:W-:Y:S01]  /*1bf0*/  STG.E.128 [R2.64], R32 ;  /* 0x0000002002007986 */ /* 0x0001e2000c101d04 */
[----:B------:R-:W-:Y:S02]  /*1c00*/  FMUL.FTZ R51, R166, R51 ;  /* 0x00000033a6337220 */ /* 0x000fe40000410000 */
[-CC-:B------:R-:W-:Y:S02]  /*1c10*/  FFMA.FTZ R72, R72, R83.reuse, R84.reuse ;  /* 0x0000005348487223 */ /* 0x180fe40000010054 */
[----:B------:R-:W-:Y:S02]  /*1c20*/  FFMA.FTZ R79, R87, R83, R84 ;  /* 0x00000053574f7223 */ /* 0x000fe40000010054 */
[----:B------:R-:W-:Y:S02]  /*1c30*/  @P1 FADD.FTZ R36, R9, R36 ;  /* 0x0000002409241221 */ /* 0x000fe40000010000 */
[----:B------:R-:W-:-:S02]  /*1c40*/  @P1 FADD.FTZ R38, R11, R38 ;  /* 0x000000260b261221 */ /* 0x000fc40000010000 */
[----:B------:R-:W-:Y:S02]  /*1c50*/  FFMA.FTZ R83, R86, R83, R84 ;  /* 0x0000005356537223 */ /* 0x000fe40000010054 */
[C---:B------:R-:W-:Y:S02]  /*1c60*/  FMUL.FTZ R61, R166.reuse, R57 ;  /* 0x00000039a63d7220 */ /* 0x040fe40000410000 */
[C---:B------:R-:W-:Y:S02]  /*1c70*/  FMUL.FTZ R60, R166.reuse, R59 ;  /* 0x0000003ba63c7220 */ /* 0x040fe40000410000 */
[----:B------:R-:W-:Y:S01]  /*1c80*/  FMUL.FTZ R65, R166, R65 ;  /* 0x00000041a6417220 */ /* 0x000fe20000410000 */
[----:B0-----:R-:W-:Y:S01]  /*1c90*/  @P2 SEL R35, R38, R31, P0 ;  /* 0x0000001f26232207 */ /* 0x001fe20000000000 */
[----:B------:R-:W-:Y:S01]  /*1ca0*/  FMUL.FTZ R62, R166, R63 ;  /* 0x0000003fa63e7220 */ /* 0x000fe20000410000 */
[----:B------:R-:W-:Y:S01]  /*1cb0*/  @P2 SEL R33, R36, R29, P0 ;  /* 0x0000001d24212207 */ /* 0x000fe20000000000 */
[----:B------:R-:W-:-:S02]  /*1cc0*/  @P1 FADD.FTZ R41, R8, R41 ;  /* 0x0000002908291221 */ /* 0x000fc40000010000 */
[----:B------:R-:W-:Y:S02]  /*1cd0*/  @P1 FADD.FTZ R45, R10, R45 ;  /* 0x0000002d0a2d1221 */ /* 0x000fe40000010000 */
[----:B------:R-:W-:Y:S01]  /*1ce0*/  @P1 FADD.FTZ R40, R13, R40 ;  /* 0x000000280d281221 */ /* 0x000fe20000010000 */
[----:B------:R-:W-:Y:S01]  /*1cf0*/  @P2 SEL R32, R41, R28, P0 ;  /* 0x0000001c29202207 */ /* 0x000fe20000000000 */
[----:B------:R-:W-:Y:S01]  /*1d00*/  @P1 FADD.FTZ R42, R15, R42 ;  /* 0x0000002a0f2a1221 */ /* 0x000fe20000010000 */
[----:B------:R-:W-:Y:S01]  /*1d10*/  @P2 SEL R34, R45, R30, P0 ;  /* 0x0000001e2d222207 */ /* 0x000fe20000000000 */
[----:B------:R-:W-:Y:S02]  /*1d20*/  FADD.FTZ R69, R69, -R64 ;  /* 0x8000004045457221 */ /* 0x000fe40000010000 */
[----:B------:R-:W-:Y:S01]  /*1d30*/  FADD.FTZ R73, R70, -R73 ;  /* 0x8000004946497221 */ /* 0x000fe20000010000 */
[----:B------:R-:W-:Y:S01]  /*1d40*/  @P2 SEL R43, R42, R31, P0 ;  /* 0x0000001f2a2b2207 */ /* 0x000fe20000000000 */
[----:B------:R-:W-:-:S02]  /*1d50*/  FADD.FTZ R71, R71, -R80 ;  /* 0x8000005047477221 */ /* 0x000fc40000010000 */
[----:B------:R-:W-:Y:S02]  /*1d60*/  @P1 FADD.FTZ R49, R12, R49 ;  /* 0x000000310c311221 */ /* 0x000fe40000010000 */
[----:B------:R-:W-:Y:S02]  /*1d70*/  @P1 FADD.FTZ R51, R14, R51 ;  /* 0x000000330e331221 */ /* 0x000fe40000010000 */
[----:B------:R-:W-:Y:S02]  /*1d80*/  FADD.FTZ R75, R76, -R75 ;  /* 0x8000004b4c4b7221 */ /* 0x000fe40000010000 */
[----:B------:R-:W-:Y:S02]  /*1d90*/  FADD.FTZ R77, R77, -R72 ;  /* 0x800000484d4d7221 */ /* 0x000fe40000010000 */
[----:B------:R-:W-:Y:S02]  /*1da0*/  FADD.FTZ R79, R78, -R79 ;  /* 0x8000004f4e4f7221 */ /* 0x000fe40000010000 */
[----:B------:R-:W-:-:S02]  /*1db0*/  FADD.FTZ R83, R66, -R83 ;  /* 0x8000005342537221 */ /* 0x000fc40000010000 */
[----:B------:R-:W-:Y:S02]  /*1dc0*/  @P1 FADD.FTZ R61, R16, R61 ;  /* 0x0000003d103d1221 */ /* 0x000fe40000010000 */
[----:B------:R-:W-:Y:S02]  /*1dd0*/  @P1 FADD.FTZ R60, R17, R60 ;  /* 0x0000003c113c1221 */ /* 0x000fe40000010000 */
[----:B------:R-:W-:Y:S01]  /*1de0*/  @P1 FADD.FTZ R65, R18, R65 ;  /* 0x0000004112411221 */ /* 0x000fe20000010000 */
[----:B------:R-:W-:Y:S01]  /*1df0*/  @P2 SEL R48, R61, R28, P0 ;  /* 0x0000001c3d302207 */ /* 0x000fe20000000000 */
[----:B------:R-:W-:Y:S02]  /*1e00*/  @P1 FADD.FTZ R62, R19, R62 ;  /* 0x0000003e133e1221 */ /* 0x000fe40000010000 */
[----:B------:R-:W-:Y:S01]  /*1e10*/  FMUL.FTZ R39, R38, R164 ;  /* 0x000000a426277220 */ /* 0x000fe20000410000 */
[----:B------:R-:W-:Y:S01]  /*1e20*/  @P2 SEL R50, R65, R30, P0 ;  /* 0x0000001e41322207 */ /* 0x000fe20000000000 */
[----:B------:R-:W-:-:S02]  /*1e30*/  FMUL.FTZ R37, R36, R164 ;  /* 0x000000a424257220 */ /* 0x000fc40000410000 */
[----:B------:R-:W-:-:S04]  /*1e40*/  @P2 IMAD.WIDE.U32 R2, R167, R85, c[0x0][0x258] ;  /* 0x00009600a7022625 */ /* 0x000fc800078e0055 */
[-C--:B------:R-:W-:Y:S01]  /*1e50*/  FMUL.FTZ R38, R45, R164.reuse ;  /* 0x000000a42d267220 */ /* 0x080fe20000410000 */
[----:B------:R-:W-:Y:S01]  /*1e60*/  @P2 STG.E.128 [R2.64], R32 ;  /* 0x0000002002002986 */ /* 0x000fe2000c101d04 */
[----:B------:R-:W-:Y:S01]  /*1e70*/  FMUL.FTZ R36, R41, R164 ;  /* 0x000000a429247220 */ /* 0x000fe20000410000 */
[----:B------:R-:W-:Y:S01]  /*1e80*/  @P2 SEL R41, R40, R29, P0 ;  /* 0x0000001d28292207 */ /* 0x000fe20000000000 */
[C---:B------:R-:W-:Y:S02]  /*1e90*/  FMUL.FTZ R67, R166.reuse, R67 ;  /* 0x00000043a6437220 */ /* 0x040fe40000410000 */
[C---:B------:R-:W-:Y:S02]  /*1ea0*/  FMUL.FTZ R64, R166.reuse, R69 ;  /* 0x00000045a6407220 */ /* 0x040fe40000410000 */
[C---:B------:R-:W-:Y:S02]  /*1eb0*/  FMUL.FTZ R73, R166.reuse, R73 ;  /* 0x00000049a6497220 */ /* 0x040fe40000410000 */
[----:B------:R-:W-:-:S02]  /*1ec0*/  FMUL.FTZ R66, R166, R71 ;  /* 0x00000047a6427220 */ /* 0x000fc40000410000 */
[----:B------:R-:W-:-:S04]  /*1ed0*/  IMAD.WIDE.U32 R52, R167, R85, c[0x0][0x248] ;  /* 0x00009200a7347625 */ /* 0x000fc800078e0055 */
[----:B------:R-:W-:Y:S01]  /*1ee0*/  FMUL.FTZ R47, R42, R164 ;  /* 0x000000a42a2f7220 */ /* 0x000fe20000410000 */
[----:B------:R-:W-:Y:S01]  /*1ef0*/  @P2 SEL R42, R51, R30, P0 ;  /* 0x0000001e332a2207 */ /* 0x000fe20000000000 */
[----:B------:R-:W-:Y:S01]  /*1f00*/  FMUL.FTZ R45, R40, R164 ;  /* 0x000000a4282d7220 */ /* 0x000fe20000410000 */
[----:B------:R-:W-:Y:S01]  /*1f10*/  @P2 SEL R40, R49, R28, P0 ;  /* 0x0000001c31282207 */ /* 0x000fe20000000000 */
[C---:B------:R-:W-:Y:S01]  /*1f20*/  FMUL.FTZ R75, R166.reuse, R75 ;  /* 0x0000004ba64b7220 */ /* 0x040fe20000410000 */
[----:B------:R0:W-:Y:S01]  /*1f30*/  STG.E.128 [R52.64], R36 ;  /* 0x0000002434007986 */ /* 0x0001e2000c101d04 */
[C---:B------:R-:W-:Y:S02]  /*1f40*/  FMUL.FTZ R68, R166.reuse, R77 ;  /* 0x0000004da6447220 */ /* 0x040fe40000410000 */
[----:B------:R-:W-:Y:S02]  /*1f50*/  FMUL.FTZ R79, R166, R79 ;  /* 0x0000004fa64f7220 */ /* 0x000fe40000410000 */
[----:B------:R-:W-:-:S04]  /*1f60*/  @P2 IMAD.WIDE.U32 R54, R168, R85, c[0x0][0x258] ;  /* 0x00009600a8362625 */ /* 0x000fc800078e0055 */
[----:B------:R-:W-:Y:S01]  /*1f70*/  FMUL.FTZ R166, R166, R83 ;  /* 0x00000053a6a67220 */ /* 0x000fe20000410000 */
[----:B------:R1:W-:Y:S01]  /*1f80*/  @P2 STG.E.128 [R54.64], R40 ;  /* 0x0000002836002986 */ /* 0x0003e2000c101d04 */
[----:B------:R-:W-:-:S04]  /*1f90*/  IMAD.WIDE.U32 R56, R168, R85, c[0x0][0x248] ;  /* 0x00009200a8387625 */ /* 0x000fc800078e0055 */
[-C--:B------:R-:W-:Y:S01]  /*1fa0*/  FMUL.FTZ R46, R51, R164.reuse ;  /* 0x000000a4332e7220 */ /* 0x080fe20000410000 */
[----:B------:R-:W-:Y:S01]  /*1fb0*/  @P2 SEL R51, R62, R31, P0 ;  /* 0x0000001f3e332207 */ /* 0x000fe20000000000 */
[----:B------:R-:W-:Y:S01]  /*1fc0*/  FMUL.FTZ R44, R49, R164 ;  /* 0x000000a4312c7220 */ /* 0x000fe20000410000 */
[----:B------:R-:W-:Y:S01]  /*1fd0*/  @P2 SEL R49, R60, R29, P0 ;  /* 0x0000001d3c312207 */ /* 0x000fe20000000000 */
[----:B------:R-:W-:-:S03]  /*1fe0*/  @P2 IMAD.WIDE.U32 R58, R89, R85, c[0x0][0x258] ;  /* 0x00009600593a2625 */ /* 0x000fc600078e0055 */
[----:B------:R-:W-:Y:S01]  /*1ff0*/  STG.E.128 [R56.64], R44 ;  /* 0x0000002c38007986 */ /* 0x000fe2000c101d04 */
[----:B------:R-:W-:Y:S02]  /*2000*/  @P1 FADD.FTZ R67, R20, R67 ;  /* 0x0000004314431221 */ /* 0x000fe40000010000 */
[----:B------:R-:W-:Y:S01]  /*2010*/  @P1 FADD.FTZ R64, R21, R64 ;  /* 0x0000004015401221 */ /* 0x000fe20000010000 */
[----:B------:R2:W-:Y:S01]  /*2020*/  @P2 STG.E.128 [R58.64], R48 ;  /* 0x000000303a002986 */ /* 0x0005e2000c101d04 */
[----:B------:R-:W-:Y:S01]  /*2030*/  @P1 FADD.FTZ R73, R22, R73 ;  /* 0x0000004916491221 */ /* 0x000fe20000010000 */
[----:B0-----:R-:W-:Y:S01]  /*2040*/  @P2 SEL R36, R67, R28, P0 ;  /* 0x0000001c43242207 */ /* 0x001fe20000000000 */
[----:B------:R-:W-:Y:S01]  /*2050*/  @P1 FADD.FTZ R66, R23, R66 ;  /* 0x0000004217421221 */ /* 0x000fe20000010000 */
[----:B------:R-:W-:Y:S01]  /*2060*/  @P2 SEL R37, R64, R29, P0 ;  /* 0x0000001d40252207 */ /* 0x000fe20000000000 */
[----:B------:R-:W-:Y:S01]  /*2070*/  @P1 FADD.FTZ R75, R24, R75 ;  /* 0x0000004b184b1221 */ /* 0x000fe20000010000 */
[----:B------:R-:W-:Y:S01]  /*2080*/  @P2 SEL R38, R73, R30, P0 ;  /* 0x0000001e49262207 */ /* 0x000fe20000000000 */
[----:B------:R-:W-:Y:S01]  /*2090*/  @P1 FADD.FTZ R68, R25, R68 ;  /* 0x0000004419441221 */ /* 0x000fe20000010000 */
[----:B------:R-:W-:Y:S01]  /*20a0*/  @P2 SEL R39, R66, R31, P0 ;  /* 0x0000001f42272207 */ /* 0x000fe20000000000 */
        /* <DEDUP_REMOVED lines=9> */
[----:B-1----:R-:W-:Y:S01]  /*2140*/  MOV R55, c[0x0][0x160] ;  /* 0x0000580000377a02 */ /* 0x002fe20000000f00 */
[----:B------:R-:W-:-:S02]  /*2150*/  FMUL.FTZ R32, R61, R164 ;  /* 0x000000a43d207220 */ /* 0x000fc40000410000 */
[----:B------:R-:W-:Y:S01]  /*2160*/  IMAD.WIDE.U32 R2, R89, R85, c[0x0][0x248] ;  /* 0x0000920059027625 */ /* 0x000fe200078e0055 */
[----:B------:R-:W-:-:S03]  /*2170*/  LEA R162, R55, R162, 0x2 ;  /* 0x000000a237a27211 */ /* 0x000fc600078e10ff */
[----:B--2---:R-:W-:Y:S01]  /*2180*/  @P2 IMAD.WIDE.U32 R48, R88, R85, c[0x0][0x258] ;  /* 0x0000960058302625 */ /* 0x004fe200078e0055 */
[----:B------:R0:W-:Y:S01]  /*2190*/  STG.E.128 [R2.64], R32 ;  /* 0x0000002002007986 */ /* 0x0001e2000c101d04 */
[----:B------:R-:W-:Y:S02]  /*21a0*/  ISETP.GE.AND P0, PT, R162, c[0x0][0x164], PT ;  /* 0x00005900a2007a0c */ /* 0x000fe40003f06270 */
[-C--:B------:R-:W-:Y:S01]  /*21b0*/  FMUL.FTZ R43, R66, R164.reuse ;  /* 0x000000a4422b7220 */ /* 0x080fe20000410000 */
[----:B------:R0:W-:Y:S01]  /*21c0*/  @P2 STG.E.128 [R48.64], R36 ;  /* 0x0000002430002986 */ /* 0x0001e2000c101d04 */
[-C--:B------:R-:W-:Y:S02]  /*21d0*/  FMUL.FTZ R42, R73, R164.reuse ;  /* 0x000000a4492a7220 */ /* 0x080fe40000410000 */
[-C--:B------:R-:W-:Y:S02]  /*21e0*/  FMUL.FTZ R41, R64, R164.reuse ;  /* 0x000000a440297220 */ /* 0x080fe40000410000 */
[----:B------:R-:W-:-:S02]  /*21f0*/  FMUL.FTZ R40, R67, R164 ;  /* 0x000000a443287220 */ /* 0x000fc40000410000 */
[----:B------:R-:W-:-:S04]  /*2200*/  IMAD.WIDE.U32 R88, R88, R85, c[0x0][0x248] ;  /* 0x0000920058587625 */ /* 0x000fc800078e0055 */
[----:B------:R-:W-:Y:S01]  /*2210*/  @P2 IMAD.WIDE.U32 R50, R0, R85, c[0x0][0x258] ;  /* 0x0000960000322625 */ /* 0x000fe200078e0055 */
[----:B------:R0:W-:Y:S03]  /*2220*/  STG.E.128 [R88.64], R40 ;  /* 0x0000002858007986 */ /* 0x0001e6000c101d04 */
[-C--:B------:R-:W-:Y:S01]  /*2230*/  FMUL.FTZ R44, R75, R164.reuse ;  /* 0x000000a44b2c7220 */ /* 0x080fe20000410000 */
[----:B------:R0:W-:Y:S01]  /*2240*/  @P2 STG.E.128 [R50.64], R28 ;  /* 0x0000001c32002986 */ /* 0x0001e2000c101d04 */
[-C--:B------:R-:W-:Y:S02]  /*2250*/  FMUL.FTZ R45, R68, R164.reuse ;  /* 0x000000a4442d7220 */ /* 0x080fe40000410000 */
[-C--:B------:R-:W-:Y:S02]  /*2260*/  FMUL.FTZ R46, R79, R164.reuse ;  /* 0x000000a44f2e7220 */ /* 0x080fe40000410000 */
[----:B------:R-:W-:-:S02]  /*2270*/  FMUL.FTZ R47, R166, R164 ;  /* 0x000000a4a62f7220 */ /* 0x000fc40000410000 */
[----:B------:R-:W-:-:S05]  /*2280*/  IMAD.WIDE.U32 R52, R0, R85, c[0x0][0x248] ;  /* 0x0000920000347625 */ /* 0x000fca00078e0055 */
[----:B------:R0:W-:Y:S02]  /*2290*/  STG.E.128 [R52.64], R44 ;  /* 0x0000002c34007986 */ /* 0x0001e4000c101d04 */
[----:B0-----:R-:W-:Y:S01]  /*22a0*/  @P0 CALL.REL.NOINC `(.L_x_7839) ;  /* 0x0000001000000944 */ /* 0x001fe20003c00000 */
[----:B------:R-:W-:Y:S05]  /*22b0*/  BRA `(.L_x_7840) ;  /* 0xffffe4a000007947 */ /* 0x000fea000383ffff */
.L_x_7839:
[----:B------:R-:W-:Y:S05]  /*22c0*/  BSYNC B1 ;  /* 0x0000000000017941 */ /* 0x000fea0003800000 */
.L_x_7835:
        /* <DEDUP_REMOVED lines=48> */
.L_x_7834:
[----:B------:R-:W-:Y:S05]  /*25d0*/  BSYNC B0 ;  /* 0x0000000000007941 */ /* 0x000fea0003800000 */
.L_x_7832:
[----:B------:R-:W-:Y:S01]  /*25e0*/  SHF.R.U32.HI R0, RZ, 0x5, R163 ;  /* 0x00000005ff007819 */ /* 0x000fe200000116a3 */
[----:B------:R-:W-:Y:S01]  /*25f0*/  WARPSYNC 0xffffffff ;  /* 0xffffffff00007948 */ /* 0x000fe20003800000 */
[----:B------:R-:W-:-:S05]  /*2600*/  LOP3.LUT R3, R163, 0x1f, RZ, 0xc0, !PT ;  /* 0x0000001fa3037812 */ /* 0x000fca00078ec0ff */
[----:B------:R-:W-:-:S05]  /*2610*/  IMAD R0, R0, 0xc0, R3 ;  /* 0x000000c000007824 */ /* 0x000fca00078e0203 */
[----:B------:R-:W-:Y:S04]  /*2620*/  STS.128 [R0.X16], R24 ;  /* 0x0000001800007388 */ /* 0x000fe8000000cc00 */
[----:B------:R-:W-:Y:S04]  /*2630*/  STS.128 [R0.X16+0x200], R28 ;  /* 0x0002001c00007388 */ /* 0x000fe8000000cc00 */
[----:B------:R-:W-:Y:S04]  /*2640*/  STS.128 [R0.X16+0x400], R32 ;  /* 0x0004002000007388 */ /* 0x000fe8000000cc00 */
[----:B------:R-:W-:Y:S04]  /*2650*/  STS.128 [R0.X16+0x600], R36 ;  /* 0x0006002400007388 */ /* 0x000fe8000000cc00 */
[----:B------:R-:W-:Y:S04]  /*2660*/  STS.128 [R0.X16+0x800], R40 ;  /* 0x0008002800007388 */ /* 0x000fe8000000cc00 */
[----:B------:R0:W-:Y:S04]  /*2670*/  STS.128 [R0.X16+0xa00], R48 ;  /* 0x000a003000007388 */ /* 0x0001e8000000cc00 */
[----:B------:R-:W-:Y:S06]  /*2680*/  BAR.SYNC.DEFER_BLOCKING 0x0 ;  /* 0x0000000000007b1d */ /* 0x000fec0000010000 */
[----:B0-----:R-:W0:Y:S04]  /*2690*/  S2R R48, SR_CTAID.X ;  /* 0x0000000000307919 */ /* 0x001e280000002500 */
[----:B------:R-:W1:Y:S04]  /*26a0*/  LDS R24, [R163.X4+0x400] ;  /* 0x00040000a3187984 */ /* 0x000e680000004800 */
[----:B------:R-:W2:Y:S04]  /*26b0*/  LDS R25, [R163.X4+0x600] ;  /* 0x00060000a3197984 */ /* 0x000ea80000004800 */
[----:B------:R-:W3:Y:S04]  /*26c0*/  LDS R26, [R163.X4+0x800] ;  /* 0x00080000a31a7984 */ /* 0x000ee80000004800 */
[----:B------:R-:W4:Y:S01]  /*26d0*/  LDS R29, [R163.X4+0x1000] ;  /* 0x00100000a31d7984 */ /* 0x000f220000004800 */
[----:B0-----:R-:W-:-:S03]  /*26e0*/  IMAD R48, R48, c[0x0][0x168], RZ ;  /* 0x00005a0030307a24 */ /* 0x001fc600078e02ff */
[----:B------:R-:W0:Y:S04]  /*26f0*/  LDS R28, [R163.X4+0x1200] ;  /* 0x00120000a31c7984 */ /* 0x000e280000004800 */
[----:B------:R-:W5:Y:S04]  /*2700*/  LDS R31, [R163.X4+0x1400] ;  /* 0x00140000a31f7984 */ /* 0x000f680000004800 */
[----:B------:R-:W5:Y:S04]  /*2710*/  LDS R2, [R163.X4] ;  /* 0x00000000a3027984 */ /* 0x000f680000004800 */
        /* <DEDUP_REMOVED lines=13> */
[----:B-----5:R-:W-:-:S03]  /*27f0*/  FADD.FTZ R26, R26, R31 ;  /* 0x0000001f1a1a7221 */ /* 0x020fc60000010000 */
        /* <DEDUP_REMOVED lines=8> */
[----:B------:R-:W-:Y:S04]  /*2880*/  LDS R36, [R163.X4+0x2600] ;  /* 0x00260000a3247984 */ /* 0x000fe80000004800 */
[----:B------:R-:W5:Y:S01]  /*2890*/  LDS R37, [R163.X4+0x2800] ;  /* 0x00280000a3257984 */ /* 0x000f620000004800 */
        /* <DEDUP_REMOVED lines=9> */
[----:B-----5:R-:W-:Y:S02]  /*2930*/  FADD.FTZ R25, R25, R28 ;  /* 0x0000001c19197221 */ /* 0x020fe40000010000 */
[----:B------:R-:W-:Y:S02]  /*2940*/  FADD.FTZ R26, R26, R31 ;  /* 0x0000001f1a1a7221 */ /* 0x000fe40000010000 */
[----:B------:R-:W-:Y:S02]  /*2950*/  FADD.FTZ R27, R27, R34 ;  /* 0x000000221b1b7221 */ /* 0x000fe40000010000 */
[----:B------:R-:W-:Y:S01]  /*2960*/  FADD.FTZ R35, R2, R35 ;  /* 0x0000002302237221 */ /* 0x000fe20000010000 */
[----:B------:R0:W-:Y:S01]  /*2970*/  STS.128 [R0.X16], R4 ;  /* 0x0000000400007388 */ /* 0x0001e2000000cc00 */
[----:B------:R-:W-:-:S03]  /*2980*/  FADD.FTZ R37, R24, R37 ;  /* 0x0000002518257221 */ /* 0x000fc60000010000 */
[----:B------:R-:W-:Y:S01]  /*2990*/  STS.128 [R0.X16+0x200], R8 ;  /* 0x0002000800007388 */ /* 0x000fe2000000cc00 */
[----:B-1----:R-:W-:-:S03]  /*29a0*/  FADD.FTZ R25, R25, R38 ;  /* 0x0000002619197221 */ /* 0x002fc60000010000 */
[----:B------:R-:W-:Y:S01]  /*29b0*/  STS.128 [R0.X16+0x400], R12 ;  /* 0x0004000c00007388 */ /* 0x000fe2000000cc00 */
[----:B--2---:R-:W-:-:S03]  /*29c0*/  FADD.FTZ R39, R26, R39 ;  /* 0x000000271a277221 */ /* 0x004fc60000010000 */
[----:B------:R-:W-:Y:S01]  /*29d0*/  STS.128 [R0.X16+0x600], R16 ;  /* 0x0006001000007388 */ /* 0x000fe2000000cc00 */
[----:B---3--:R-:W-:-:S03]  /*29e0*/  FADD.FTZ R27, R27, R40 ;  /* 0x000000281b1b7221 */ /* 0x008fc60000010000 */
[----:B------:R-:W-:Y:S01]  /*29f0*/  STS.128 [R0.X16+0x800], R20 ;  /* 0x0008001400007388 */ /* 0x000fe2000000cc00 */
[----:B0-----:R-:W-:Y:S01]  /*2a00*/  FADD.FTZ R7, R3, R36 ;  /* 0x0000002403077221 */ /* 0x001fe20000010000 */
[----:B------:R-:W-:Y:S02]  /*2a10*/  IADD3 R3, P0, R48, R163, RZ ;  /* 0x000000a330037210 */ /* 0x000fe40007f1e0ff */
[----:B------:R-:W-:Y:S02]  /*2a20*/  STS.128 [R0.X16+0xa00], R44 ;  /* 0x000a002c00007388 */ /* 0x000fe4000000cc00 */
        /* <DEDUP_REMOVED lines=69> */
.L_x_7836:
[----:B------:R-:W-:Y:S01]  /*2e80*/  HFMA2.MMA R83, -RZ, RZ, 0, 5.9604644775390625e-08 ;  /* 0x00000001ff537435 */ /* 0x000fe200000001ff */
[----:B------:R-:W-:-:S02]  /*2e90*/  MOV R74, R84 ;  /* 0x00000054004a7202 */ /* 0x000fc40000000f00 */
[----:B------:R-:W-:Y:S02]  /*2ea0*/  MOV R82, 0x1f ;  /* 0x0000001f00527802 */ /* 0x000fe40000000f00 */
[----:B------:R-:W-:Y:S02]  /*2eb0*/  MOV R85, 0xffffffff ;  /* 0xffffffff00557802 */ /* 0x000fe40000000f00 */
[----:B------:R-:W-:Y:S02]  /*2ec0*/  MOV R2, 0x2ee0 ;  /* 0x00002ee000027802 */ /* 0x000fe40000000f00 */
[----:B-----5:R-:W-:Y:S05]  /*2ed0*/  CALL.REL.NOINC `($__internal_161_$__cuda_sm70_shflsync_bfly_p) ;  /* 0x0000046000007944 */ /* 0x020fea0003c00000 */
[----:B-1----:R-:W-:Y:S01]  /*2ee0*/  MOV R73, R74 ;  /* 0x0000004a00497202 */ /* 0x002fe20000000f00 */
[----:B0-----:R-:W-:Y:S05]  /*2ef0*/  BRA `(.L_x_7841) ;  /* 0xffffe6f000007947 */ /* 0x001fea000383ffff */
.L_x_7837:
[----:B------:R-:W-:Y:S01]  /*2f00*/  HFMA2.MMA R83, -RZ, RZ, 0, 5.9604644775390625e-08 ;  /* 0x00000001ff537435 */ /* 0x000fe200000001ff */
[----:B------:R-:W-:Y:S02]  /*2f10*/  MOV R74, R75 ;  /* 0x0000004b004a7202 */ /* 0x000fe40000000f00 */
[----:B------:R-:W-:Y:S02]  /*2f20*/  MOV R82, 0x1f ;  /* 0x0000001f00527802 */ /* 0x000fe40000000f00 */
[----:B------:R-:W-:-:S02]  /*2f30*/  MOV R85, 0xffffffff ;  /* 0xffffffff00557802 */ /* 0x000fc40000000f00 */
[----:B------:R-:W-:Y:S02]  /*2f40*/  MOV R2, 0x2f60 ;  /* 0x00002f6000027802 */ /* 0x000fe40000000f00 */
[----:B01---5:R-:W-:Y:S05]  /*2f50*/  CALL.REL.NOINC `($__internal_161_$__cuda_sm70_shflsync_bfly_p) ;  /* 0x000003e000007944 */ /* 0x023fea0003c00000 */
[----:B------:R-:W-:Y:S01]  /*2f60*/  FADD.FTZ R84, R84, R73 ;  /* 0x0000004954547221 */ /* 0x000fe20000010000 */
[----:B0-----:R-:W-:Y:S01]  /*2f70*/  HFMA2.MMA R83, -RZ, RZ, 0, 1.1920928955078125e-07 ;  /* 0x00000002ff537435 */ /* 0x001fe200000001ff */
[----:B-1----:R-:W-:Y:S01]  /*2f80*/  FADD.FTZ R75, R75, R74 ;  /* 0x0000004a4b4b7221 */ /* 0x002fe20000010000 */
[----:B------:R-:W-:Y:S02]  /*2f90*/  MOV R82, 0x1f ;  /* 0x0000001f00527802 */ /* 0x000fe40000000f00 */
[----:B------:R-:W-:Y:S02]  /*2fa0*/  MOV R85, 0xffffffff ;  /* 0xffffffff00557802 */ /* 0x000fe40000000f00 */
[----:B------:R-:W-:Y:S02]  /*2fb0*/  MOV R74, R84 ;  /* 0x00000054004a7202 */ /* 0x000fe40000000f00 */
[----:B------:R-:W-:Y:S02]  /*2fc0*/  MOV R2, 0x2fe0 ;  /* 0x00002fe000027802 */ /* 0x000fe40000000f00 */
[----:B------:R-:W-:Y:S05]  /*2fd0*/  CALL.REL.NOINC `($__internal_161_$__cuda_sm70_shflsync_bfly_p) ;  /* 0x0000036000007944 */ /* 0x000fea0003c00000 */
[----:B0-----:R-:W-:Y:S01]  /*2fe0*/  HFMA2.MMA R83, -RZ, RZ, 0, 1.1920928955078125e-07 ;  /* 0x00000002ff537435 */ /* 0x001fe200000001ff */
[----:B-1----:R-:W-:-:S02]  /*2ff0*/  MOV R73, R74 ;  /* 0x0000004a00497202 */ /* 0x002fc40000000f00 */
[----:B------:R-:W-:Y:S02]  /*3000*/  MOV R74, R75 ;  /* 0x0000004b004a7202 */ /* 0x000fe40000000f00 */
[----:B------:R-:W-:Y:S02]  /*3010*/  MOV R82, 0x1f ;  /* 0x0000001f00527802 */ /* 0x000fe40000000f00 */
[----:B------:R-:W-:Y:S02]  /*3020*/  MOV R85, 0xffffffff ;  /* 0xffffffff00557802 */ /* 0x000fe40000000f00 */
[----:B------:R-:W-:Y:S02]  /*3030*/  MOV R2, 0x3050 ;  /* 0x0000305000027802 */ /* 0x000fe40000000f00 */
[----:B------:R-:W-:Y:S05]  /*3040*/  CALL.REL.NOINC `($__internal_161_$__cuda_sm70_shflsync_bfly_p) ;  /* 0x000002f000007944 */ /* 0x000fea0003c00000 */
[----:B------:R-:W-:Y:S01]  /*3050*/  FADD.FTZ R84, R73, R84 ;  /* 0x0000005449547221 */ /* 0x000fe20000010000 */
[----:B0-----:R-:W-:Y:S01]  /*3060*/  HFMA2.MMA R83, -RZ, RZ, 0, 2.384185791015625e-07 ;  /* 0x00000004ff537435 */ /* 0x001fe200000001ff */
[----:B-1----:R-:W-:Y:S01]  /*3070*/  FADD.FTZ R75, R75, R74 ;  /* 0x0000004a4b4b7221 */ /* 0x002fe20000010000 */
[----:B------:R-:W-:Y:S02]  /*3080*/  MOV R82, 0x1f ;  /* 0x0000001f00527802 */ /* 0x000fe40000000f00 */
[----:B------:R-:W-:-:S02]  /*3090*/  MOV R85, 0xffffffff ;  /* 0xffffffff00557802 */ /* 0x000fc40000000f00 */
[----:B------:R-:W-:Y:S02]  /*30a0*/  MOV R74, R84 ;  /* 0x00000054004a7202 */ /* 0x000fe40000000f00 */
[----:B------:R-:W-:Y:S02]  /*30b0*/  MOV R2, 0x30d0 ;  /* 0x000030d000027802 */ /* 0x000fe40000000f00 */
[----:B------:R-:W-:Y:S05]  /*30c0*/  CALL.REL.NOINC `($__internal_161_$__cuda_sm70_shflsync_bfly_p) ;  /* 0x0000027000007944 */ /* 0x000fea0003c00000 */
[----:B0-----:R-:W-:Y:S01]  /*30d0*/  HFMA2.MMA R83, -RZ, RZ, 0, 2.384185791015625e-07 ;  /* 0x00000004ff537435 */ /* 0x001fe200000001ff */
[----:B-1----:R-:W-:Y:S02]  /*30e0*/  MOV R73, R74 ;  /* 0x0000004a00497202 */ /* 0x002fe40000000f00 */
[----:B------:R-:W-:Y:S02]  /*30f0*/  MOV R74, R75 ;  /* 0x0000004b004a7202 */ /* 0x000fe40000000f00 */
[----:B------:R-:W-:Y:S02]  /*3100*/  MOV R82, 0x1f ;  /* 0x0000001f00527802 */ /* 0x000fe40000000f00 */
[----:B------:R-:W-:Y:S02]  /*3110*/  MOV R85, 0xffffffff ;  /* 0xffffffff00557802 */ /* 0x000fe40000000f00 */
[----:B------:R-:W-:-:S02]  /*3120*/  MOV R2, 0x3140 ;  /* 0x0000314000027802 */ /* 0x000fc40000000f00 */
[----:B------:R-:W-:Y:S05]  /*3130*/  CALL.REL.NOINC `($__internal_161_$__cuda_sm70_shflsync_bfly_p) ;  /* 0x0000020000007944 */ /* 0x000fea0003c00000 */
[----:B------:R-:W-:Y:S01]  /*3140*/  FADD.FTZ R84, R73, R84 ;  /* 0x0000005449547221 */ /* 0x000fe20000010000 */
[----:B0-----:R-:W-:Y:S01]  /*3150*/  HFMA2.MMA R83, -RZ, RZ, 0, 4.76837158203125e-07 ;  /* 0x00000008ff537435 */ /* 0x001fe200000001ff */
[----:B-1----:R-:W-:Y:S01]  /*3160*/  FADD.FTZ R79, R75, R74 ;  /* 0x0000004a4b4f7221 */ /* 0x002fe20000010000 */
[----:B------:R-:W-:-:S02]  /*3170*/  MOV R82, 0x1f ;  /* 0x0000001f00527802 */ /* 0x000fc40000000f00 */
[----:B------:R-:W-:Y:S02]  /*3180*/  MOV R85, 0xffffffff ;  /* 0xffffffff00557802 */ /* 0x000fe40000000f00 */
[----:B------:R-:W-:Y:S02]  /*3190*/  MOV R74, R84 ;  /* 0x00000054004a7202 */ /* 0x000fe40000000f00 */
[----:B------:R-:W-:Y:S02]  /*31a0*/  MOV R2, 0x31c0 ;  /* 0x000031c000027802 */ /* 0x000fe40000000f00 */
[----:B------:R-:W-:Y:S05]  /*31b0*/  CALL.REL.NOINC `($__internal_161_$__cuda_sm70_shflsync_bfly_p) ;  /* 0x0000018000007944 */ /* 0x000fea0003c00000 */
[----:B0-----:R-:W-:Y:S01]  /*31c0*/  HFMA2.MMA R83, -RZ, RZ, 0, 4.76837158203125e-07 ;  /* 0x00000008ff537435 */ /* 0x001fe200000001ff */
[----:B-1----:R-:W-:Y:S02]  /*31d0*/  MOV R73, R74 ;  /* 0x0000004a00497202 */ /* 0x002fe40000000f00 */
[----:B------:R-:W-:Y:S02]  /*31e0*/  MOV R74, R79 ;  /* 0x0000004f004a7202 */ /* 0x000fe40000000f00 */
[----:B------:R-:W-:Y:S02]  /*31f0*/  MOV R82, 0x1f ;  /* 0x0000001f00527802 */ /* 0x000fe40000000f00 */
[----:B------:R-:W-:-:S02]  /*3200*/  MOV R85, 0xffffffff ;  /* 0xffffffff00557802 */ /* 0x000fc40000000f00 */
[----:B------:R-:W-:Y:S02]  /*3210*/  MOV R2, 0x3230 ;  /* 0x0000323000027802 */ /* 0x000fe40000000f00 */
[----:B------:R-:W-:Y:S05]  /*3220*/  CALL.REL.NOINC `($__internal_161_$__cuda_sm70_shflsync_bfly_p) ;  /* 0x0000011000007944 */ /* 0x000fea0003c00000 */
[----:B------:R-:W-:Y:S01]  /*3230*/  FADD.FTZ R75, R73, R84 ;  /* 0x00000054494b7221 */ /* 0x000fe20000010000 */
[----:B0-----:R-:W-:Y:S01]  /*3240*/  HFMA2.MMA R83, -RZ, RZ, 0, 9.5367431640625e-07 ;  /* 0x00000010ff537435 */ /* 0x001fe200000001ff */
[----:B-1----:R-:W-:Y:S01]  /*3250*/  FADD.FTZ R79, R79, R74 ;  /* 0x0000004a4f4f7221 */ /* 0x002fe20000010000 */
[----:B------:R-:W-:Y:S02]  /*3260*/  MOV R82, 0x1f ;  /* 0x0000001f00527802 */ /* 0x000fe40000000f00 */
[----:B------:R-:W-:Y:S02]  /*3270*/  MOV R85, 0xffffffff ;  /* 0xffffffff00557802 */ /* 0x000fe40000000f00 */
[----:B------:R-:W-:Y:S02]  /*3280*/  MOV R74, R75 ;  /* 0x0000004b004a7202 */ /* 0x000fe40000000f00 */
[----:B------:R-:W-:Y:S02]  /*3290*/  MOV R2, 0x32b0 ;  /* 0x000032b000027802 */ /* 0x000fe40000000f00 */
[----:B------:R-:W-:Y:S05]  /*32a0*/  CALL.REL.NOINC `($__internal_161_$__cuda_sm70_shflsync_bfly_p) ;  /* 0x0000009000007944 */ /* 0x000fea0003c00000 */
[----:B0-----:R-:W-:Y:S01]  /*32b0*/  HFMA2.MMA R83, -RZ, RZ, 0, 9.5367431640625e-07 ;  /* 0x00000010ff537435 */ /* 0x001fe200000001ff */
[----:B-1----:R-:W-:-:S02]  /*32c0*/  MOV R84, R74 ;  /* 0x0000004a00547202 */ /* 0x002fc40000000f00 */
[----:B------:R-:W-:Y:S02]  /*32d0*/  MOV R74, R79 ;  /* 0x0000004f004a7202 */ /* 0x000fe40000000f00 */
[----:B------:R-:W-:Y:S02]  /*32e0*/  MOV R82, 0x1f ;  /* 0x0000001f00527802 */ /* 0x000fe40000000f00 */
[----:B------:R-:W-:Y:S02]  /*32f0*/  MOV R85, 0xffffffff ;  /* 0xffffffff00557802 */ /* 0x000fe40000000f00 */
[----:B------:R-:W-:Y:S02]  /*3300*/  MOV R2, 0x3320 ;  /* 0x0000332000027802 */ /* 0x000fe40000000f00 */
[----:B------:R-:W-:Y:S05]  /*3310*/  CALL.REL.NOINC `($__internal_161_$__cuda_sm70_shflsync_bfly_p) ;  /* 0x0000002000007944 */ /* 0x000fea0003c00000 */
[----:B-1----:R-:W-:Y:S01]  /*3320*/  MOV R2, R74 ;  /* 0x0000004a00027202 */ /* 0x002fe20000000f00 */
[----:B0-----:R-:W-:Y:S05]  /*3330*/  BRA `(.L_x_7842) ;  /* 0xffffe3d000007947 */ /* 0x001fea000383ffff */
        .weak           $__internal_161_$__cuda_sm70_shflsync_bfly_p
        .type           $__internal_161_$__cuda_sm70_shflsync_bfly_p,@function
        .size           $__internal_161_$__cuda_sm70_shflsync_bfly_p,(.L_x_9891 - $__internal_161_$__cuda_sm70_shflsync_bfly_p)
$__internal_161_$__cuda_sm70_shflsync_bfly_p:
[----:B------:R-:W-:Y:S01]  /*3340*/  HFMA2.MMA R3, -RZ, RZ, 0, 0 ;  /* 0x00000000ff037435 */ /* 0x000fe200000001ff */
[----:B------:R-:W-:Y:S04]  /*3350*/  WARPSYNC R85 ;  /* 0x0000005500007348 */ /* 0x000fe80003800000 */
[----:B------:R0:W1:Y:S01]  /*3360*/  SHFL.BFLY PT, R74, R74, R83, R82 ;  /* 0x0c0000534a4a7389 */ /* 0x00006200000e0052 */
[----:B------:R-:W-:Y:S05]  /*3370*/  RET.REL.NODEC R2 `(_ZN10layer_norm13ln_bwd_kernelINS_13Kernel_traitsI6__halfffffjLj768ELj1ELj4ELj1ELj16ENS_18Kernel_traits_baseILj768ES2_ffffjLj128EEEEELb0ELb0ELb0ELb1EEEvNS_9BwdParamsE) ;  /* 0xffffcc8002007950 */ /* 0x000fea0003c3ffff */
.L_x_7843:
        /* <DEDUP_REMOVED lines=16> */
.L_x_9891:


//--------------------- .text._ZN10layer_norm13ln_bwd_kernelINS_13Kernel_traitsI6__halfffffjLj768ELj1ELj4ELj1ELj16ENS_18Kernel_traits_baseILj768ES2_ffffjLj128EEEEELb0ELb0ELb1ELb0EEEvNS_9BwdParamsE --------------------------
	.section	.text._ZN10layer_norm13ln_bwd_kernelINS_13Kernel_traitsI6__halfffffjLj768ELj1ELj4ELj1ELj16ENS_18Kernel_traits_baseILj768ES2_ffffjLj128EEEEELb0ELb0ELb1ELb0EEEvNS_9BwdParamsE,"ax",@progbits
	.sectioninfo	@"SHI_REGISTERS=178"
	.align	128
        .global         _ZN10layer_norm13ln_bwd_kernelINS_13Kernel_traitsI6__halfffffjLj768ELj1ELj4ELj1ELj16ENS_18Kernel_traits_baseILj768ES2_ffffjLj128EEEEELb0ELb0ELb1ELb0EEEvNS_9BwdParamsE
        .type           _ZN10layer_norm13ln_bwd_kernelINS_13Kernel_traitsI6__halfffffjLj768ELj1ELj4ELj1ELj16ENS_18Kernel_traits_baseILj768ES2_ffffjLj128EEEEELb0ELb0ELb1ELb0EEEvNS_9BwdParamsE,@function
        .size           _ZN10layer_norm13ln_bwd_kernelINS_13Kernel_traitsI6__halfffffjLj768ELj1ELj4ELj1ELj16ENS_18Kernel_traits_baseILj768ES2_ffffjLj128EEEEELb0ELb0ELb1ELb0EEEvNS_9BwdParamsE,(.L_x_9892 - _ZN10layer_norm13ln_bwd_kernelINS_13Kernel_traitsI6__halfffffjLj768ELj1ELj4ELj1ELj16ENS_18Kernel_traits_baseILj768ES2_ffffjLj128EEEEELb0ELb0ELb1ELb0EEEvNS_9BwdParamsE)
        .other          _ZN10layer_norm13ln_bwd_kernelINS_13Kernel_traitsI6__halfffffjLj768ELj1ELj4ELj1ELj16ENS_18Kernel_traits_baseILj768ES2_ffffjLj128EEEEELb0ELb0ELb1ELb0EEEvNS_9BwdParamsE,@"STO_CUDA_ENTRY STV_DEFAULT"
_ZN10layer_norm13ln_bwd_kernelINS_13Kernel_traitsI6__halfffffjLj768ELj1ELj4ELj1ELj16ENS_18Kernel_traits_baseILj768ES2_ffffjLj128EEEEELb0ELb0ELb1ELb0EEEvNS_9BwdParamsE:
.text._ZN10layer_norm13ln_bwd_kernelINS_13Kernel_traitsI6__halfffffjLj768ELj1ELj4ELj1ELj16ENS_18Kernel_traits_baseILj768ES2_ffffjLj128EEEEELb0ELb0ELb1ELb0EEEvNS_9BwdParamsE:
        /* <DEDUP_REMOVED lines=12> */
[----:B------:R-:W-:Y:S02]  /*00c0*/  P2R R2, PR, RZ, 0x20 ;  /* 0x00000020ff027803 */ /* 0x000fe40000000000 */
[----:B------:R-:W-:Y:S02]  /*00d0*/  P2R R2, PR, RZ, 0x10 ;  /* 0x00000010ff027803 */ /* 0x000fe40000000000 */
[----:B------:R-:W-:-:S02]  /*00e0*/  ISETP.GE.U32.AND P1, PT, R92, 0x80, PT ;  /* 0x000000805c00780c */ /* 0x000fc40003f26070 */
[----:B------:R-:W-:Y:S02]  /*00f0*/  ISETP.GE.U32.AND P2, PT, R92, 0xa0, PT ;  /* 0x000000a05c00780c */ /* 0x000fe40003f46070 */
[----:B------:R-:W-:Y:S01]  /*0100*/  @P5 MOV R3, 0x8 ;  /* 0x0000000800035802 */ /* 0x000fe20000000f00 */
[----:B------:R-:W-:Y:S01]  /*0110*/  @P4 IMAD.MOV.U32 R19, RZ, RZ, 0x8 ;  /* 0x00000008ff134424 */ /* 0x000fe200078e00ff */
[----:B------:R-:W0:Y:S01]  /*0120*/  S2R R93, SR_CTAID.X ;  /* 0x00000000005d7919 */ /* 0x000e220000002500 */
[----:B------:R-:W-:Y:S02]  /*0130*/  @P0 MOV R21, 0x8 ;  /* 0x0000000800150802 */ /* 0x000fe40000000f00 */
[C---:B------:R-:W-:Y:S01]  /*0140*/  @P5 IMAD.WIDE.U32 R2, R14.reuse, R3, c[0x0][0x1b0] ;  /* 0x00006c000e025625 */ /* 0x040fe200078e0003 */
[----:B------:R-:W-:Y:S02]  /*0150*/  @P5 LOP3.LUT R14, R14, 0x20, RZ, 0xfc, !PT ;  /* 0x000000200e0e5812 */ /* 0x000fe400078efcff */
[----:B------:R-:W-:Y:S01]  /*0160*/  ISETP.GE.U32.AND P3, PT, R92, 0xc0, PT ;  /* 0x000000c05c00780c */ /* 0x000fe20003f66070 */
[----:B------:R-:W-:Y:S01]  /*0170*/  @P1 IMAD.MOV.U32 R23, RZ, RZ, 0x8 ;  /* 0x00000008ff171424 */ /* 0x000fe200078e00ff */
[----:B------:R1:W5:Y:S01]  /*0180*/  @P5 LDG.E.64 R4, [R2.64] ;  /* 0x0000000402045981 */ /* 0x000362000c1e1b00 */
[C---:B------:R-:W-:Y:S01]  /*0190*/  @P4 IMAD.WIDE.U32 R18, R14.reuse, R19, c[0x0][0x1b0] ;  /* 0x00006c000e124625 */ /* 0x040fe200078e0013 */
[----:B------:R-:W-:-:S02]  /*01a0*/  @P4 IADD3 R14, R14, 0x20, RZ ;  /* 0x000000200e0e4810 */ /* 0x000fc40007ffe0ff */
[----:B------:R-:W-:Y:S02]  /*01b0*/  @P2 MOV R25, 0x8 ;  /* 0x0000000800192802 */ /* 0x000fe40000000f00 */
[----:B------:R1:W5:Y:S01]  /*01c0*/  @P4 LDG.E.64 R6, [R18.64] ;  /* 0x0000000412064981 */ /* 0x000362000c1e1b00 */
[C---:B------:R-:W-:Y:S01]  /*01d0*/  @P0 IMAD.WIDE.U32 R20, R14.reuse, R21, c[0x0][0x1b0] ;  /* 0x00006c000e140625 */ /* 0x040fe200078e0015 */
[----:B------:R-:W-:Y:S02]  /*01e0*/  @P0 IADD3 R14, R14, 0x20, RZ ;  /* 0x000000200e0e0810 */ /* 0x000fe40007ffe0ff */
[----:B------:R-:W-:Y:S01]  /*01f0*/  P2R R15, PR, RZ, 0x8 ;  /* 0x00000008ff0f7803 */ /* 0x000fe20000000000 */
[----:B------:R-:W-:Y:S01]  /*0200*/  @P3 IMAD.MOV.U32 R15, RZ, RZ, 0x8 ;  /* 0x00000008ff0f3424 */ /* 0x000fe200078e00ff */
[----:B------:R1:W5:Y:S01]  /*0210*/  @P0 LDG.E.64 R8, [R20.64] ;  /* 0x0000000414080981 */ /* 0x000362000c1e1b00 */
[C---:B------:R-:W-:Y:S01]  /*0220*/  @P1 IMAD.WIDE.U32 R22, R14.reuse, R23, c[0x0][0x1b0] ;  /* 0x00006c000e161625 */ /* 0x040fe200078e0017 */
[----:B------:R-:W-:-:S04]  /*0230*/  @P1 IADD3 R14, R14, 0x20, RZ ;  /* 0x000000200e0e1810 */ /* 0x000fc80007ffe0ff */
[----:B------:R1:W5:Y:S01]  /*0240*/  @P1 LDG.E.64 R10, [R22.64] ;  /* 0x00000004160a1981 */ /* 0x000362000c1e1b00 */
[C---:B------:R-:W-:Y:S01]  /*0250*/  @P2 IMAD.WIDE.U32 R24, R14.reuse, R25, c[0x0][0x1b0] ;  /* 0x00006c000e182625 */ /* 0x040fe200078e0019 */
[----:B------:R-:W-:-:S04]  /*0260*/  @P2 IADD3 R14, R14, 0x20, RZ ;  /* 0x000000200e0e2810 */ /* 0x000fc80007ffe0ff */
[----:B------:R1:W5:Y:S01]  /*0270*/  @P2 LDG.E.64 R12, [R24.64] ;  /* 0x00000004180c2981 */ /* 0x000362000c1e1b00 */
[----:B------:R-:W-:Y:S01]  /*0280*/  SHF.R.U32.HI R26, RZ, 0x5, R0 ;  /* 0x00000005ff1a7819 */ /* 0x000fe20000011600 */
[----:B------:R-:W-:-:S03]  /*0290*/  @P3 IMAD.WIDE.U32 R14, R14, R15, c[0x0][0x1b0] ;  /* 0x00006c000e0e3625 */ /* 0x000fc600078e000f */
[----:B0-----:R-:W-:Y:S02]  /*02a0*/  LEA R93, R93, R26, 0x2 ;  /* 0x0000001a5d5d7211 */ /* 0x001fe400078e10ff */
[----:B------:R1:W5:Y:S02]  /*02b0*/  @P3 LDG.E.64 R16, [R14.64] ;  /* 0x000000040e103981 */ /* 0x000364000c1e1b00 */
        /* <DEDUP_REMOVED lines=28> */
[----:B-----5:R-:W-:Y:S01]  /*0480*/  IMAD.MOV.U32 R95, RZ, RZ, R4 ;  /* 0x000000ffff5f7224 */ /* 0x020fe200078e0004 */
[--C-:B------:R-:W-:Y:S01]  /*0490*/  SHF.R.U64 R94, R4, 0x10, R5.reuse ;  /* 0x00000010045e7819 */ /* 0x100fe20000001205 */
[----:B------:R-:W-:Y:S01]  /*04a0*/  IMAD.MOV.U32 R99, RZ, RZ, R6 ;  /* 0x000000ffff637224 */ /* 0x000fe200078e0006 */
[----:B------:R-:W-:Y:S01]  /*04b0*/  MOV R97, R5 ;  /* 0x0000000500617202 */ /* 0x000fe20000000f00 */
[----:B------:R-:W-:Y:S01]  /*04c0*/  IMAD.MOV.U32 R103, RZ, RZ, R8 ;  /* 0x000000ffff677224 */ /* 0x000fe200078e0008 */
[----:B------:R-:W-:Y:S01]  /*04d0*/  SHF.R.U32.HI R96, RZ, 0x10, R5 ;  /* 0x00000010ff607819 */ /* 0x000fe20000011605 */
[----:B------:R-:W-:Y:S01]  /*04e0*/  IMAD.MOV.U32 R107, RZ, RZ, R10 ;  /* 0x000000ffff6b7224 */ /* 0x000fe200078e000a */
[--C-:B------:R-:W-:Y:S01]  /*04f0*/  SHF.R.U64 R98, R6, 0x10, R7.reuse ;  /* 0x0000001006627819 */ /* 0x100fe20000001207 */
[----:B------:R-:W-:Y:S01]  /*0500*/  IMAD.MOV.U32 R111, RZ, RZ, R12 ;  /* 0x000000ffff6f7224 */ /* 0x000fe200078e000c */
[----:B------:R-:W-:Y:S01]  /*0510*/  MOV R101, R7 ;  /* 0x0000000700657202 */ /* 0x000fe20000000f00 */
[----:B------:R-:W-:Y:S01]  /*0520*/  IMAD.MOV.U32 R115, RZ, RZ, R16 ;  /* 0x000000ffff737224 */ /* 0x000fe200078e0010 */
[----:B------:R-:W-:Y:S01]  /*0530*/  SHF.R.U32.HI R100, RZ, 0x10, R7 ;  /* 0x00000010ff647819 */ /* 0x000fe20000011607 */
[----:B------:R-:W-:Y:S01]  /*0540*/  IMAD.MOV.U32 R73, RZ, RZ, RZ ;  /* 0x000000ffff497224 */ /* 0x000fe200078e00ff */
[--C-:B------:R-:W-:Y:S01]  /*0550*/  SHF.R.U64 R102, R8, 0x10, R9.reuse ;  /* 0x0000001008667819 */ /* 0x100fe20000001209 */
[----:B------:R-:W-:Y:S01]  /*0560*/  HADD2.F32 R95, -RZ, R95.H0_H0 ;  /* 0x2000005fff5f7230 */ /* 0x000fe20000004100 */
[----:B------:R-:W-:Y:S01]  /*0570*/  MOV R105, R9 ;  /* 0x0000000900697202 */ /* 0x000fe20000000f00 */
[----:B------:R-:W-:Y:S01]  /*0580*/  HADD2.F32 R94, -RZ, R94.H0_H0 ;  /* 0x2000005eff5e7230 */ /* 0x000fe20000004100 */
[----:B------:R-:W-:Y:S01]  /*0590*/  SHF.R.U32.HI R104, RZ, 0x10, R9 ;  /* 0x00000010ff687819 */ /* 0x000fe20000011609 */
[----:B------:R-:W-:Y:S01]  /*05a0*/  HADD2.F32 R97, -RZ, R97.H0_H0 ;  /* 0x20000061ff617230 */ /* 0x000fe20000004100 */
        /* <DEDUP_REMOVED lines=20> */
[----:B------:R-:W-:Y:S02]  /*06f0*/  HADD2.F32 R109, -RZ, R109.H0_H0 ;  /* 0x2000006dff6d7230 */ /* 0x000fe40000004100 */
[----:B------:R-:W-:Y:S02]  /*0700*/  HADD2.F32 R108, -RZ, R108.H0_H0 ;  /* 0x2000006cff6c7230 */ /* 0x000fe40000004100 */
[----:B------:R-:W-:Y:S02]  /*0710*/  HADD2.F32 R111, -RZ, R111.H0_H0 ;  /* 0x2000006fff6f7230 */ /* 0x000fe40000004100 */
[----:B------:R-:W-:-:S02]  /*0720*/  HADD2.F32 R110, -RZ, R110.H0_H0 ;  /* 0x2000006eff6e7230 */ /* 0x000fc40000004100 */
[----:B------:R-:W-:Y:S02]  /*0730*/  HADD2.F32 R113, -RZ, R113.H0_H0 ;  /* 0x20000071ff717230 */ /* 0x000fe40000004100 */
[----:B------:R-:W-:Y:S02]  /*0740*/  HADD2.F32 R112, -RZ, R112.H0_H0 ;  /* 0x20000070ff707230 */ /* 0x000fe40000004100 */
[----:B------:R-:W-:Y:S02]  /*0750*/  HADD2.F32 R115, -RZ, R115.H0_H0 ;  /* 0x20000073ff737230 */ /* 0x000fe40000004100 */
[----:B------:R-:W-:Y:S02]  /*0760*/  HADD2.F32 R114, -RZ, R114.H0_H0 ;  /* 0x20000072ff727230 */ /* 0x000fe40000004100 */
[----:B------:R-:W-:Y:S02]  /*0770*/  HADD2.F32 R117, -RZ, R117.H0_H0 ;  /* 0x20000075ff757230 */ /* 0x000fe40000004100 */
[----:B0-----:R-:W-:-:S02]  /*0780*/  HADD2.F32 R116, -RZ, R116.H0_H0 ;  /* 0x20000074ff747230 */ /* 0x001fc40000004100 */
.L_x_7936:
[----:B------:R-:W-:-:S10]  /*0790*/  HFMA2.MMA R86, -RZ, RZ, 0, 2.384185791015625e-07 ;  /* 0x00000004ff567435 */ /* 0x000fd400000001ff */
[----:B------:R-:W-:-:S05]  /*07a0*/  IMAD.WIDE R2, R93, R86, c[0x0][0x1d8] ;  /* 0x000076005d027625 */ /* 0x000fca00078e0256 */
[----:B------:R0:W2:Y:S01]  /*07b0*/  LDG.E R90, [R2.64] ;  /* 0x00000004025a7981 */ /* 0x0000a2000c1e1900 */
[----:B------:R-:W-:-:S04]  /*07c0*/  IMAD.WIDE R170, R93, R86, c[0x0][0x1a0] ;  /* 0x000068005daa7625 */ /* 0x000fc800078e0256 */
[CC--:B------:R-:W-:Y:S02]  /*07d0*/  IMAD.WIDE R84, R93.reuse, R86.reuse, c[0x0][0x1a8] ;  /* 0x00006a005d547625 */ /* 0x0c0fe400078e0256 */
[----:B------:R1:W5:Y:S02]  /*07e0*/  LDG.E R170, [R170.64] ;  /* 0x00000004aaaa7981 */ /* 0x000364000c1e1900 */
[C---:B------:R-:W-:Y:S02]  /*07f0*/  IMAD.WIDE R86, R93.reuse, R86, c[0x0][0x1d0] ;  /* 0x000074005d567625 */ /* 0x040fe400078e0256 */
[----:B------:R1:W5:Y:S04]  /*0800*/  LDG.E R124, [R84.64] ;  /* 0x00000004547c7981 */ /* 0x000368000c1e1900 */
[----:B------:R1:W5:Y:S01]  /*0810*/  LDG.E R147, [R86.64] ;  /* 0x0000000456937981 */ /* 0x000362000c1e1900 */
[----:B------:R-:W-:Y:S01]  /*0820*/  IMAD R88, R93, c[0x0][0x168], RZ ;  /* 0x00005a005d587a24 */ /* 0x000fe200078e02ff */
[----:B------:R-:W-:-:S04]  /*0830*/  LOP3.LUT R172, R0, 0x1f, RZ, 0xc0, !PT ;  /* 0x0000001f00ac7812 */ /* 0x000fc800078ec0ff */
[----:B------:R-:W-:-:S04]  /*0840*/  SHF.R.S32.HI R89, RZ, 0x1f, R88 ;  /* 0x0000001fff597819 */ /* 0x000fc80000011458 */
[----:B------:R-:W-:Y:S01]  /*0850*/  LEA.HI R89, R89, R88, RZ, 0x2 ;  /* 0x0000005859597211 */ /* 0x000fe200078f10ff */
[----:B------:R-:W-:Y:S01]  /*0860*/  IMAD.MOV.U32 R169, RZ, RZ, 0x10 ;  /* 0x00000010ffa97424 */ /* 0x000fe200078e00ff */
[----:B------:R-:W-:Y:S02]  /*0870*/  BSSY B1, `(.L_x_7846) ;  /* 0x0000145000017945 */ /* 0x000fe40003800000 */
[----:B------:R-:W-:-:S05]  /*0880*/  LEA.HI.SX32 R164, R89, R172, 0x1e ;  /* 0x000000ac59a47211 */ /* 0x000fca00078ff2ff */
[----:B0-----:R-:W-:Y:S01]  /*0890*/  IMAD.WIDE.U32 R2, R164, R169, c[0x0][0x218] ;  /* 0x00008600a4027625 */ /* 0x001fe200078e00a9 */
[----:B--2---:R-:W-:-:S13]  /*08a0*/  ISETP.GT.AND P3, PT, R90, RZ, PT ;  /* 0x000000ff5a00720c */ /* 0x004fda0003f64270 */
[----:B------:R-:W-:Y:S05]  /*08b0*/  @P3 BRA `(.L_x_7847) ;  /* 0x0000038000003947 */ /* 0x000fea0003800000 */
[----:B-1----:R-:W-:Y:S01]  /*08c0*/  LOP3.LUT P4, RZ, R92, 0xffffffe0, RZ, 0xc0, !PT ;  /* 0xffffffe05cff7812 */ /* 0x002fe2000788c0ff */
[----:B------:R-:W-:Y:S01]  /*08d0*/  BSSY B2, `(.L_x_7848) ;  /* 0x0000008000027945 */ /* 0x000fe20003800000 */
[----:B------:R-:W-:-:S11]  /*08e0*/  MOV R84, R164 ;  /* 0x000000a400547202 */ /* 0x000fd60000000f00 */
[----:B------:R-:W-:Y:S05]  /*08f0*/  @!P4 BRA `(.L_x_7849) ;  /* 0x000000500000c947 */ /* 0x000fea0003800000 */
[----:B------:R-:W-:-:S04]  /*0900*/  ISETP.NE.U32.AND P4, PT, RZ, c[0x0][0x218], PT ;  /* 0x00008600ff007a0c */ /* 0x000fc80003f85070 */
[----:B------:R-:W-:-:S13]  /*0910*/  ISETP.NE.AND.EX P4, PT, RZ, c[0x0][0x21c], PT, P4 ;  /* 0x00008700ff007a0c */ /* 0x000fda0003f85340 */
[----:B------:R-:W-:Y:S05]  /*0920*/  @!P4 BRA `(.L_x_7850) ;  /* 0x000000100000c947 */ /* 0x000fea0003800000 */
[----:B------:R0:W5:Y:S02]  /*0930*/  LDG.E.128 R24, [R2.64] ;  /* 0x0000000402187981 */ /* 0x000164000c1e1d00 */
.L_x_7850:
[----:B------:R-:W-:Y:S02]  /*0940*/  IADD3 R84, R164, 0x20, RZ ;  /* 0x00000020a4547810 */ /* 0x000fe40007ffe0ff */
.L_x_7849:
[----:B------:R-:W-:Y:S05]  /*0950*/  BSYNC B2 ;  /* 0x0000000000027941 */ /* 0x000fea0003800000 */
.L_x_7848:
[----:B------:R-:W-:Y:S01]  /*0960*/  ISETP.GE.U32.AND P4, PT, R92, 0x40, PT ;  /* 0x000000405c00780c */ /* 0x000fe20003f86070 */
[----:B------:R-:W-:-:S12]  /*0970*/  BSSY B2, `(.L_x_7851) ;  /* 0x0000008000027945 */ /* 0x000fd80003800000 */
[----:B------:R-:W-:Y:S05]  /*0980*/  @!P4 BRA `(.L_x_7852) ;  /* 0x000000600000c947 */ /* 0x000fea0003800000 */
[----:B------:R-:W-:-:S04]  /*0990*/  ISETP.NE.U32.AND P4, PT, RZ, c[0x0][0x218], PT ;  /* 0x00008600ff007a0c */ /* 0x000fc80003f85070 */
[----:B------:R-:W-:-:S13]  /*09a0*/  ISETP.NE.AND.EX P4, PT, RZ, c[0x0][0x21c], PT, P4 ;  /* 0x00008700ff007a0c */ /* 0x000fda0003f85340 */
[----:B------:R-:W-:Y:S05]  /*09b0*/  @!P4 BRA `(.L_x_7853) ;  /* 0x000000200000c947 */ /* 0x000fea0003800000 */
[----:B------:R-:W-:-:S06]  /*09c0*/  IMAD.WIDE.U32 R20, R84, R169, c[0x0][0x218] ;  /* 0x0000860054147625 */ /* 0x000fcc00078e00a9 */
[----:B------:R-:W5:Y:S02]  /*09d0*/  LDG.E.128 R20, [R20.64] ;  /* 0x0000000414147981 */ /* 0x000f64000c1e1d00 */
.L_x_7853:
[----:B------:R-:W-:Y:S02]  /*09e0*/  IADD3 R84, R84, 0x20, RZ ;  /* 0x0000002054547810 */ /* 0x000fe40007ffe0ff */
.L_x_7852:
[----:B------:R-:W-:Y:S05]  /*09f0*/  BSYNC B2 ;  /* 0x0000000000027941 */ /* 0x000fea0003800000 */
.L_x_7851:
[----:B------:R-:W-:Y:S01]  /*0a00*/  BSSY B2, `(.L_x_7854) ;  /* 0x0000008000027945 */ /* 0x000fe20003800000 */
[----:B------:R-:W-:Y:S05]  /*0a10*/  @!P0 BRA `(.L_x_7855) ;  /* 0x0000006000008947 */ /* 0x000fea0003800000 */
[----:B------:R-:W-:-:S04]  /*0a20*/  ISETP.NE.U32.AND P4, PT, RZ, c[0x0][0x218], PT ;  /* 0x00008600ff007a0c */ /* 0x000fc80003f85070 */
[----:B------:R-:W-:-:S13]  /*0a30*/  ISETP.NE.AND.EX P4, PT, RZ, c[0x0][0x21c], PT, P4 ;  /* 0x00008700ff007a0c */ /* 0x000fda0003f85340 */
[----:B------:R-:W-:Y:S05]  /*0a40*/  @!P4 BRA `(.L_x_7856) ;  /* 0x000000200000c947 */ /* 0x000fea0003800000 */
[----:B------:R-:W-:-:S06]  /*0a50*/  IMAD.WIDE.U32 R16, R84, R169, c[0x0][0x218] ;  /* 0x0000860054107625 */ /* 0x000fcc00078e00a9 */
[----:B------:R-:W5:Y:S02]  /*0a60*/  LDG.E.128 R16, [R16.64] ;  /* 0x0000000410107981 */ /* 0x000f64000c1e1d00 */
.L_x_7856:
[----:B------:R-:W-:Y:S02]  /*0a70*/  IADD3 R84, R84, 0x20, RZ ;  /* 0x0000002054547810 */ /* 0x000fe40007ffe0ff */
.L_x_7855:
[----:B------:R-:W-:Y:S05]  /*0a80*/  BSYNC B2 ;  /* 0x0000000000027941 */ /* 0x000fea0003800000 */
.L_x_7854:
[----:B------:R-:W-:Y:S01]  /*0a90*/  BSSY B2, `(.L_x_7857) ;  /* 0x0000008000027945 */ /* 0x000fe20003800000 */
[----:B------:R-:W-:Y:S05]  /*0aa0*/  @!P1 BRA `(.L_x_7858) ;  /* 0x0000006000009947 */ /* 0x000fea0003800000 */
[----:B------:R-:W-:-:S04]  /*0ab0*/  ISETP.NE.U32.AND P4, PT, RZ, c[0x0][0x218], PT ;  /* 0x00008600ff007a0c */ /* 0x000fc80003f85070 */
[----:B------:R-:W-:-:S13]  /*0ac0*/  ISETP.NE.AND.EX P4, PT, RZ, c[0x0][0x21c], PT, P4 ;  /* 0x00008700ff007a0c */ /* 0x000fda0003f85340 */
[----:B------:R-:W-:Y:S05]  /*0ad0*/  @!P4 BRA `(.L_x_7859) ;  /* 0x000000200000c947 */ /* 0x000fea0003800000 */
[----:B------:R-:W-:-:S06]  /*0ae0*/  IMAD.WIDE.U32 R12, R84, R169, c[0x0][0x218] ;  /* 0x00008600540c7625 */ /* 0x000fcc00078e00a9 */
[----:B------:R-:W5:Y:S02]  /*0af0*/  LDG.E.128 R12, [R12.64] ;  /* 0x000000040c0c7981 */ /* 0x000f64000c1e1d00 */
.L_x_7859:
[----:B------:R-:W-:Y:S02]  /*0b00*/  IADD3 R84, R84, 0x20, RZ ;  /* 0x0000002054547810 */ /* 0x000fe40007ffe0ff */
.L_x_7858:
[----:B------:R-:W-:Y:S05]  /*0b10*/  BSYNC B2 ;  /* 0x0000000000027941 */ /* 0x000fea0003800000 */
.L_x_7857:
[----:B------:R-:W-:Y:S01]  /*0b20*/  BSSY B2, `(.L_x_7860) ;  /* 0x0000008000027945 */ /* 0x000fe20003800000 */
[----:B------:R-:W-:Y:S05]  /*0b30*/  @!P2 BRA `(.L_x_7861) ;  /* 0x000000600000a947 */ /* 0x000fea0003800000 */
[----:B------:R-:W-:-:S04]  /*0b40*/  ISETP.NE.U32.AND P4, PT, RZ, c[0x0][0x218], PT ;  /* 0x00008600ff007a0c */ /* 0x000fc80003f85070 */
[----:B------:R-:W-:-:S13]  /*0b50*/  ISETP.NE.AND.EX P4, PT, RZ, c[0x0][0x21c], PT, P4 ;  /* 0x00008700ff007a0c */ /* 0x000fda0003f85340 */
[----:B------:R-:W-:Y:S05]  /*0b60*/  @!P4 BRA `(.L_x_7862) ;  /* 0x000000200000c947 */ /* 0x000fea0003800000 */
[----:B------:R-:W-:-:S06]  /*0b70*/  IMAD.WIDE.U32 R8, R84, R169, c[0x0][0x218] ;  /* 0x0000860054087625 */ /* 0x000fcc00078e00a9 */
[----:B------:R-:W5:Y:S02]  /*0b80*/  LDG.E.128 R8, [R8.64] ;  /* 0x0000000408087981 */ /* 0x000f64000c1e1d00 */
.L_x_7862:
[----:B------:R-:W-:Y:S02]  /*0b90*/  IADD3 R84, R84, 0x20, RZ ;  /* 0x0000002054547810 */ /* 0x000fe40007ffe0ff */
.L_x_7861:
[----:B------:R-:W-:Y:S05]  /*0ba0*/  BSYNC B2 ;  /* 0x0000000000027941 */ /* 0x000fea0003800000 */
.L_x_7860:
        /* <DEDUP_REMOVED lines=9> */
.L_x_7847:
[----:B-1----:R-:W-:Y:S01]  /*0c40*/  IADD3 R84, R90, -0x1, RZ ;  /* 0xffffffff5a547810 */ /* 0x002fe20007ffe0ff */
[----:B------:R-:W-:Y:S01]  /*0c50*/  BSSY B2, `(.L_x_7864) ;  /* 0x0000031000027945 */ /* 0x000fe20003800000 */
[----:B------:R-:W-:Y:S01]  /*0c60*/  LOP3.LUT P4, RZ, R92, 0xffffffe0, RZ, 0xc0, !PT ;  /* 0xffffffe05cff7812 */ /* 0x000fe2000788c0ff */
[----:B------:R-:W-:Y:S01]  /*0c70*/  IMAD.MOV.U32 R174, RZ, RZ, R164 ;  /* 0x000000ffffae7224 */ /* 0x000fe200078e00a4 */
[----:B------:R-:W-:Y:S01]  /*0c80*/  MOV R171, RZ ;  /* 0x000000ff00ab7202 */ /* 0x000fe20000000f00 */
[----:B------:R-:W-:Y:S01]  /*0c90*/  IMAD R84, R84, c[0x0][0x168], RZ ;  /* 0x00005a0054547a24 */ /* 0x000fe200078e02ff */
[----:B------:R-:W-:-:S04]  /*0ca0*/  MOV R173, RZ ;  /* 0x000000ff00ad7202 */ /* 0x000fc80000000f00 */
[----:B------:R-:W-:-:S04]  /*0cb0*/  SHF.R.S32.HI R85, RZ, 0x1f, R84 ;  /* 0x0000001fff557819 */ /* 0x000fc80000011454 */
[----:B------:R-:W-:-:S04]  /*0cc0*/  LEA.HI R85, R85, R84, RZ, 0x2 ;  /* 0x0000005455557211 */ /* 0x000fc800078f10ff */
[----:B------:R-:W-:Y:S01]  /*0cd0*/  LEA.HI.SX32 R172, R85, R172, 0x1e ;  /* 0x000000ac55ac7211 */ /* 0x000fe200078ff2ff */
[----:B------:R-:W-:Y:S05]  /*0ce0*/  @!P4 BRA `(.L_x_7865) ;  /* 0x000002700000c947 */ /* 0x000fea0003800000 */
[----:B------:R-:W-:Y:S01]  /*0cf0*/  IMAD.WIDE.U32 R84, R164, R169, c[0x0][0x188] ;  /* 0x00006200a4547625 */ /* 0x000fe200078e00a9 */
[----:B------:R-:W-:-:S03]  /*0d00*/  ISETP.NE.AND P4, PT, R175, RZ, PT ;  /* 0x000000ffaf00720c */ /* 0x000fc60003f85270 */
[----:B------:R-:W-:Y:S01]  /*0d10*/  IMAD.WIDE.U32 R88, R172, R169, c[0x0][0x208] ;  /* 0x00008200ac587625 */ /* 0x000fe200078e00a9 */
[----:B-----5:R-:W-:Y:S01]  /*0d20*/  FSEL R132, R170, RZ, !P4 ;  /* 0x000000ffaa847208 */ /* 0x020fe20006000000 */
[----:B------:R-:W2:Y:S01]  /*0d30*/  LDG.E.128 R84, [R84.64] ;  /* 0x0000000454547981 */ /* 0x000ea2000c1e1d00 */
[----:B------:R-:W-:-:S03]  /*0d40*/  ISETP.NE.U32.AND P4, PT, RZ, c[0x0][0x218], PT ;  /* 0x00008600ff007a0c */ /* 0x000fc60003f85070 */
[----:B------:R-:W3:Y:S01]  /*0d50*/  LDG.E.128 R88, [R88.64] ;  /* 0x0000000458587981 */ /* 0x000ee2000c1e1d00 */
[----:B------:R-:W-:-:S13]  /*0d60*/  ISETP.NE.AND.EX P4, PT, RZ, c[0x0][0x21c], PT, P4 ;  /* 0x00008700ff007a0c */ /* 0x000fda0003f85340 */
[----:B------:R0:W5:Y:S01]  /*0d70*/  @P4 LDG.E.128 R24, [R2.64] ;  /* 0x0000000402184981 */ /* 0x000162000c1e1d00 */
[----:B------:R-:W-:Y:S02]  /*0d80*/  IADD3 R174, R164, 0x20, RZ ;  /* 0x00000020a4ae7810 */ /* 0x000fe40007ffe0ff */
[----:B------:R-:W-:Y:S01]  /*0d90*/  IADD3 R172, R172, 0x20, RZ ;  /* 0x00000020acac7810 */ /* 0x000fe20007ffe0ff */
[C---:B--2---:R-:W-:Y:S02]  /*0da0*/  FADD.FTZ R137, -R132.reuse, R84 ;  /* 0x0000005484897221 */ /* 0x044fe40000010100 */
[C---:B------:R-:W-:Y:S02]  /*0db0*/  FADD.FTZ R149, -R132.reuse, R85 ;  /* 0x0000005584957221 */ /* 0x040fe40000010100 */
[----:B------:R-:W-:Y:S02]  /*0dc0*/  FADD.FTZ R151, -R132, R86 ;  /* 0x0000005684977221 */ /* 0x000fe40000010100 */
[----:B------:R-:W-:-:S02]  /*0dd0*/  FMUL.FTZ R137, R124, R137 ;  /* 0x000000897c897220 */ /* 0x000fc40000410000 */
[----:B---3--:R-:W-:Y:S02]  /*0de0*/  FMUL.FTZ R148, R95, R88 ;  /* 0x000000585f947220 */ /* 0x008fe40000410000 */
[----:B------:R-:W-:Y:S02]  /*0df0*/  FADD.FTZ R87, -R132, R87 ;  /* 0x0000005784577221 */ /* 0x000fe40000010100 */
[C---:B------:R-:W-:Y:S02]  /*0e00*/  FMUL.FTZ R132, R124.reuse, R149 ;  /* 0x000000957c847220 */ /* 0x040fe40000410000 */
[----:B------:R-:W-:Y:S02]  /*0e10*/  FMUL.FTZ R149, R124, R151 ;  /* 0x000000977c957220 */ /* 0x000fe40000410000 */
[----:B------:R-:W-:Y:S02]  /*0e20*/  FMUL.FTZ R151, R94, R89 ;  /* 0x000000595e977220 */ /* 0x000fe40000410000 */
[----:B0-----:R-:W-:-:S02]  /*0e30*/  FADD.FTZ R2, RZ, R148 ;  /* 0x00000094ff027221 */ /* 0x001fc40000010000 */
[----:B------:R-:W-:Y:S02]  /*0e40*/  FFMA.FTZ R3, R137, R148, RZ ;  /* 0x0000009489037223 */ /* 0x000fe400000100ff */
        /* <DEDUP_REMOVED lines=17> */
.L_x_7865:
[----:B------:R-:W-:Y:S05]  /*0f60*/  BSYNC B2 ;  /* 0x0000000000027941 */ /* 0x000fea0003800000 */
.L_x_7864:
[----:B------:R-:W-:Y:S01]  /*0f70*/  ISETP.GE.U32.AND P4, PT, R92, 0x40, PT ;  /* 0x000000405c00780c */ /* 0x000fe20003f86070 */
[----:B------:R-:W-:-:S12]  /*0f80*/  BSSY B2, `(.L_x_7866) ;  /* 0x000002a000027945 */ /* 0x000fd80003800000 */
        /* <DEDUP_REMOVED lines=9> */
[----:B------:R-:W-:-:S05]  /*1020*/  @P4 IMAD.WIDE.U32 R2, R174, R169, c[0x0][0x218] ;  /* 0x00008600ae024625 */ /* 0x000fca00078e00a9 */
        /* <DEDUP_REMOVED lines=12> */
[----:B0-----:R-:W-:-:S02]  /*10f0*/  FADD.FTZ R2, R171, R150 ;  /* 0x00000096ab027221 */ /* 0x001fc40000010000 */
[----:B------:R-:W-:Y:S02]  /*1100*/  FFMA.FTZ R173, R139, R150, R173 ;  /* 0x000000968bad7223 */ /* 0x000fe400000100ad */
        /* <DEDUP_REMOVED lines=17> */
.L_x_7867:
[----:B------:R-:W-:Y:S05]  /*1220*/  BSYNC B2 ;  /* 0x0000000000027941 */ /* 0x000fea0003800000 */
.L_x_7866:
[----:B------:R-:W-:Y:S01]  /*1230*/  BSSY B2, `(.L_x_7868) ;  /* 0x000002a000027945 */ /* 0x000fe20003800000 */
        /* <DEDUP_REMOVED lines=41> */
.L_x_7869:
[----:B------:R-:W-:Y:S05]  /*14d0*/  BSYNC B2 ;  /* 0x0000000000027941 */ /* 0x000fea0003800000 */
.L_x_7868:
        /* <DEDUP_REMOVED lines=42> */
.L_x_7871:
[----:B------:R-:W-:Y:S05]  /*1780*/  BSYNC B2 ;  /* 0x0000000000027941 */ /* 0x000fea0003800000 */
.L_x_7870:
        /* <DEDUP_REMOVED lines=42> */
.L_x_7873:
[----:B------:R-:W-:Y:S05]  /*1a30*/  BSYNC B2 ;  /* 0x0000000000027941 */ /* 0x000fea0003800000 */
.L_x_7872:
[----:B------:R-:W-:-:S13]  /*1a40*/  ISETP.GE.U32.AND P4, PT, R92, 0xc0, PT ;  /* 0x000000c05c00780c */ /* 0x000fda0003f86070 */
        /* <DEDUP_REMOVED lines=11> */
[C---:B--2---:R-:W-:Y:S02]  /*1b00*/  FADD.FTZ R157, -R170.reuse, R84 ;  /* 0x00000054aa9d7221 */ /* 0x044fe40000010100 */
[----:B------:R-:W-:Y:S02]  /*1b10*/  FADD.FTZ R163, -R170, R85 ;  /* 0x00000055aaa37221 */ /* 0x000fe40000010100 */
[C---:B------:R-:W-:Y:S02]  /*1b20*/  FMUL.FTZ R157, R124.reuse, R157 ;  /* 0x0000009d7c9d7220 */ /* 0x040fe40000410000 */
[----:B---3--:R-:W-:Y:S02]  /*1b30*/  FMUL.FTZ R162, R115, R88 ;  /* 0x0000005873a27220 */ /* 0x008fe40000410000 */
[----:B------:R-:W-:Y:S02]  /*1b40*/  FMUL.FTZ R152, R124, R163 ;  /* 0x000000a37c987220 */ /* 0x000fe40000410000 */
[----:B------:R-:W-:-:S02]  /*1b50*/  FADD.FTZ R165, -R170, R86 ;  /* 0x00000056aaa57221 */ /* 0x000fc40000010100 */
[----:B------:R-:W-:Y:S02]  /*1b60*/  FMUL.FTZ R163, R114, R89 ;  /* 0x0000005972a37220 */ /* 0x000fe40000410000 */
[----:B0-----:R-:W-:Y:S02]  /*1b70*/  FADD.FTZ R2, R171, R162 ;  /* 0x000000a2ab027221 */ /* 0x001fe40000010000 */
        /* <DEDUP_REMOVED lines=20> */
.L_x_7863:
[----:B------:R-:W-:Y:S05]  /*1cc0*/  BSYNC B1 ;  /* 0x0000000000017941 */ /* 0x000fea0003800000 */
.L_x_7846:
[----:B------:R-:W-:Y:S05]  /*1cd0*/  BRA.DIV ~URZ, `(.L_x_7874) ;  /* 0x00002bf27f007947 */ /* 0x000fea000b800000 */
[----:B------:R1:W2:Y:S02]  /*1ce0*/  SHFL.BFLY PT, R84, R171, 0x1, 0x1f ;  /* 0x0c201f00ab547f89 */ /* 0x0002a400000e0000 */
.L_x_7937:
        /* <DEDUP_REMOVED lines=15> */
[----:B------:R2:W3:Y:S01]  /*1de0*/  SHFL.BFLY PT, R88, R87, 0x10, 0x1f ;  /* 0x0e001f0057587f89 */ /* 0x0004e200000e0000 */
[----:B0-----:R-:W-:-:S05]  /*1df0*/  FADD.FTZ R89, R86, R89 ;  /* 0x0000005956597221 */ /* 0x001fca0000010000 */
[----:B------:R2:W0:Y:S02]  /*1e00*/  SHFL.BFLY PT, R2, R89, 0x10, 0x1f ;  /* 0x0e001f0059027f89 */ /* 0x00042400000e0000 */
.L_x_7938:
[----:B-----5:R-:W-:Y:S01]  /*1e10*/  ISETP.GE.AND P4, PT, R147, 0x1, PT ;  /* 0x000000019300780c */ /* 0x020fe20003f86270 */
[----:B---3--:R-:W-:Y:S01]  /*1e20*/  FADD.FTZ R85, R88, R87 ;  /* 0x0000005758557221 */ /* 0x008fe20000010000 */
[----:B------:R-:W-:Y:S01]  /*1e30*/  LOP3.LUT P5, RZ, R92, 0xffffffe0, RZ, 0xc0, !PT ;  /* 0xffffffe05cff7812 */ /* 0x000fe200078ac0ff */
[----:B0-----:R-:W-:Y:S01]  /*1e40*/  FADD.FTZ R2, R2, R89 ;  /* 0x0000005902027221 */ /* 0x001fe20000010000 */
[----:B------:R-:W-:Y:S01]  /*1e50*/  BSSY B1, `(.L_x_7876) ;  /* 0x000005c000017945 */ /* 0x000fe20003800000 */
[----:B------:R-:W-:Y:S02]  /*1e60*/  FMUL.FTZ R85, R85, c[0x0][0x1e0] ;  /* 0x0000780055557a20 */ /* 0x000fe40000410000 */
[----:B------:R-:W-:-:S06]  /*1e70*/  FMUL.FTZ R86, R2, c[0x0][0x1e0] ;  /* 0x0000780002567a20 */ /* 0x000fcc0000410000 */
        /* <DEDUP_REMOVED lines=10> */
[----:B------:R-:W-:-:S04]  /*1f20*/  @!P3 ISETP.NE.AND.EX P5, PT, RZ, c[0x0][0x21c], PT, P5 ;  /* 0x00008700ff00ba0c */ /* 0x000fc80003fa5350 */
[----:B------:R-:W-:Y:S02]  /*1f30*/  @!P3 FSEL R88, R25, RZ, P5 ;  /* 0x000000ff1958b208 */ /* 0x000fe40002800000 */
[----:B------:R-:W-:-:S04]  /*1f40*/  @!P3 ISETP.NE.U32.AND P5, PT, RZ, c[0x0][0x218], PT ;  /* 0x00008600ff00ba0c */ /* 0x000fc80003fa5070 */
[----:B------:R-:W-:-:S04]  /*1f50*/  @!P3 ISETP.NE.AND.EX P5, PT, RZ, c[0x0][0x21c], PT, P5 ;  /* 0x00008700ff00ba0c */ /* 0x000fc80003fa5350 */
[----:B--2---:R-:W-:Y:S02]  /*1f60*/  @!P3 FSEL R89, R26, RZ, P5 ;  /* 0x000000ff1a59b208 */ /* 0x004fe40002800000 */
[----:B------:R-:W-:-:S04]  /*1f70*/  @!P3 ISETP.NE.U32.AND P5, PT, RZ, c[0x0][0x218], PT ;  /* 0x00008600ff00ba0c */ /* 0x000fc80003fa5070 */
[----:B------:R-:W-:-:S04]  /*1f80*/  @!P3 ISETP.NE.AND.EX P5, PT, RZ, c[0x0][0x21c], PT, P5 ;  /* 0x00008700ff00ba0c */ /* 0x000fc80003fa5350 */
[----:B------:R-:W-:Y:S02]  /*1f90*/  @!P3 FSEL R90, R27, RZ, P5 ;  /* 0x000000ff1b5ab208 */ /* 0x000fe40002800000 */
[----:B------:R-:W-:-:S04]  /*1fa0*/  @!P3 ISETP.NE.U32.AND P5, PT, RZ, c[0x0][0x218], PT ;  /* 0x00008600ff00ba0c */ /* 0x000fc80003fa5070 */
[----:B------:R-:W-:-:S04]  /*1fb0*/  @!P3 ISETP.NE.AND.EX P5, PT, RZ, c[0x0][0x21c], PT, P5 ;  /* 0x00008700ff00ba0c */ /* 0x000fc80003fa5350 */
        /* <DEDUP_REMOVED lines=10> */
.L_x_7879:
[----:B------:R-:W-:Y:S05]  /*2060*/  BSYNC B2 ;  /* 0x0000000000027941 */ /* 0x000fea0003800000 */
.L_x_7878:
[----:B------:R-:W-:Y:S01]  /*2070*/  ISETP.NE.U32.AND P5, PT, RZ, c[0x0][0x258], PT ;  /* 0x00009600ff007a0c */ /* 0x000fe20003fa5070 */
[----:B------:R-:W-:Y:S03]  /*2080*/  BSSY B2, `(.L_x_7880) ;  /* 0x000000c000027945 */ /* 0x000fe60003800000 */
[----:B------:R-:W-:-:S04]  /*2090*/  ISETP.NE.AND.EX P5, PT, RZ, c[0x0][0x25c], PT, P5 ;  /* 0x00009700ff007a0c */ /* 0x000fc80003fa5350 */
[----:B------:R-:W-:Y:S01]  /*20a0*/  SEL R76, R87, R76, P5 ;  /* 0x0000004c574c7207 */ /* 0x000fe20002800000 */
        /* <DEDUP_REMOVED lines=9> */
.L_x_7881:
[----:B------:R-:W-:Y:S05]  /*2140*/  BSYNC B2 ;  /* 0x0000000000027941 */ /* 0x000fea0003800000 */
.L_x_7880:
[----:B------:R-:W-:Y:S01]  /*2150*/  BSSY B2, `(.L_x_7882) ;  /* 0x000000b000027945 */ /* 0x000fe20003800000 */
        /* <DEDUP_REMOVED lines=10> */
.L_x_7883:
[----:B------:R-:W-:Y:S05]  /*2200*/  BSYNC B2 ;  /* 0x0000000000027941 */ /* 0x000fea0003800000 */
.L_x_7882:
        /* <DEDUP_REMOVED lines=11> */
.L_x_7885:
[----:B------:R-:W-:Y:S05]  /*22c0*/  BSYNC B2 ;  /* 0x0000000000027941 */ /* 0x000fea0003800000 */
.L_x_7884:
[----:B------:R-:W-:Y:S01]  /*22d0*/  SEL R79, R90, R79, P5 ;  /* 0x0000004f5a4f7207 */ /* 0x000fe20002800000 */
[----:B------:R-:W-:Y:S01]  /*22e0*/  FMUL.FTZ R87, R87, c[0x0][0x1ec] ;  /* 0x00007b0057577a20 */ /* 0x000fe20000410000 */
[----:B------:R-:W-:Y:S01]  /*22f0*/  ISETP.NE.U32.AND P5, PT, RZ, c[0x0][0x258], PT ;  /* 0x00009600ff007a0c */ /* 0x000fe20003fa5070 */
[----:B------:R-:W-:Y:S02]  /*2300*/  FMUL.FTZ R88, R88, c[0x0][0x1ec] ;  /* 0x00007b0058587a20 */ /* 0x000fe40000410000 */
[----:B------:R-:W-:Y:S01]  /*2310*/  FMUL.FTZ R89, R89, c[0x0][0x1ec] ;  /* 0x00007b0059597a20 */ /* 0x000fe20000410000 */
[----:B------:R-:W-:Y:S01]  /*2320*/  ISETP.NE.AND.EX P5, PT, RZ, c[0x0][0x25c], PT, P5 ;  /* 0x00009700ff007a0c */ /* 0x000fe20003fa5350 */
[----:B------:R-:W-:-:S12]  /*2330*/  FMUL.FTZ R90, R90, c[0x0][0x1ec] ;  /* 0x00007b005a5a7a20 */ /* 0x000fd80000410000 */
[----:B------:R-:W-:-:S05]  /*2340*/  @P5 MOV R3, 0x10 ;  /* 0x0000001000035802 */ /* 0x000fca0000000f00 */
[C---:B------:R-:W-:Y:S01]  /*2350*/  @P5 IMAD.WIDE.U32 R2, R164.reuse, R3, c[0x0][0x258] ;  /* 0x00009600a4025625 */ /* 0x040fe200078e0003 */
[----:B------:R-:W-:-:S04]  /*2360*/  IADD3 R164, R164, 0x20, RZ ;  /* 0x00000020a4a47810 */ /* 0x000fc80007ffe0ff */
[----:B------:R0:W-:Y:S01]  /*2370*/  @P5 STG.E.128 [R2.64], R76 ;  /* 0x0000004c02005986 */ /* 0x0001e2000c101d04 */
[----:B------:R-:W-:-:S04]  /*2380*/  ISETP.GT.AND P5, PT, R147, RZ, PT ;  /* 0x000000ff9300720c */ /* 0x000fc80003fa4270 */
[----:B------:R-:W-:Y:S01]  /*2390*/  SEL R80, R87, R80, P5 ;  /* 0x0000005057507207 */ /* 0x000fe20002800000 */
[----:B------:R-:W-:Y:S01]  /*23a0*/  @P4 IMAD.MOV.U32 R87, RZ, RZ, 0x10 ;  /* 0x00000010ff574424 */ /* 0x000fe200078e00ff */
[----:B------:R-:W-:Y:S02]  /*23b0*/  SEL R81, R88, R81, P5 ;  /* 0x0000005158517207 */ /* 0x000fe40002800000 */
[----:B------:R-:W-:Y:S02]  /*23c0*/  SEL R82, R89, R82, P5 ;  /* 0x0000005259527207 */ /* 0x000fe40002800000 */
[----:B------:R-:W-:Y:S01]  /*23d0*/  SEL R83, R90, R83, P5 ;  /* 0x000000535a537207 */ /* 0x000fe20002800000 */
[C---:B0-----:R-:W-:Y:S01]  /*23e0*/  @P4 IMAD.WIDE.U32 R2, R84.reuse, R87, c[0x0][0x248] ;  /* 0x0000920054024625 */ /* 0x041fe200078e0057 */
[----:B------:R-:W-:-:S04]  /*23f0*/  IADD3 R84, R84, 0x20, RZ ;  /* 0x0000002054547810 */ /* 0x000fc80007ffe0ff */
[----:B------:R0:W-:Y:S03]  /*2400*/  @P4 STG.E.128 [R2.64], R80 ;  /* 0x0000005002004986 */ /* 0x0001e6000c101d04 */
.L_x_7877:
[----:B------:R-:W-:Y:S05]  /*2410*/  BSYNC B1 ;  /* 0x0000000000017941 */ /* 0x000fea0003800000 */
.L_x_7876:
[----:B------:R-:W-:Y:S01]  /*2420*/  ISETP.GE.U32.AND P5, PT, R92, 0x40, PT ;  /* 0x000000405c00780c */ /* 0x000fe20003fa6070 */
[----:B------:R-:W-:-:S12]  /*2430*/  BSSY B1, `(.L_x_7886) ;  /* 0x000004d000017945 */ /* 0x000fd80003800000 */
[----:B------:R-:W-:Y:S05]  /*2440*/  @!P5 BRA `(.L_x_7887) ;  /* 0x000004b00000d947 */ /* 0x000fea0003800000 */
[----:B------:R-:W-:Y:S01]  /*2450*/  ISETP.NE.AND P5, PT, R175, RZ, PT ;  /* 0x000000ffaf00720c */ /* 0x000fe20003fa5270 */
[----:B------:R-:W-:Y:S03]  /*2460*/  BSSY B2, `(.L_x_7888) ;  /* 0x0000015000027945 */ /* 0x000fe60003800000 */
[----:B------:R-:W-:Y:S02]  /*2470*/  FSEL R91, R85, RZ, !P5 ;  /* 0x000000ff555b7208 */ /* 0x000fe40006800000 */
[----:B------:R-:W-:-:S04]  /*2480*/  @!P3 ISETP.NE.U32.AND P5, PT, RZ, c[0x0][0x218], PT ;  /* 0x00008600ff00ba0c */ /* 0x000fc80003fa5070 */
        /* <DEDUP_REMOVED lines=18> */
.L_x_7889:
[----:B------:R-:W-:Y:S05]  /*25b0*/  BSYNC B2 ;  /* 0x0000000000027941 */ /* 0x000fea0003800000 */
.L_x_7888:
[----:B------:R-:W-:Y:S01]  /*25c0*/  ISETP.NE.U32.AND P5, PT, RZ, c[0x0][0x258], PT ;  /* 0x00009600ff007a0c */ /* 0x000fe20003fa5070 */
[----:B------:R-:W-:Y:S03]  /*25d0*/  BSSY B2, `(.L_x_7890) ;  /* 0x000000a000027945 */ /* 0x000fe60003800000 */
[----:B------:R-:W-:-:S04]  /*25e0*/  ISETP.NE.AND.EX P5, PT, RZ, c[0x0][0x25c], PT, P5 ;  /* 0x00009700ff007a0c */ /* 0x000fc80003fa5350 */
[----:B------:R-:W-:Y:S01]  /*25f0*/  SEL R76, R87, R76, P5 ;  /* 0x0000004c574c7207 */ /* 0x000fe20002800000 */
[----:B------:R-:W-:Y:S05]  /*2600*/  @!P3 BRA `(.L_x_7891) ;  /* 0x000000600000b947 */ /* 0x000fea0003800000 */
[----:B------:R-:W-:Y:S01]  /*2610*/  ISETP.NE.U32.AND P6, PT, RZ, c[0x0][0x218], PT ;  /* 0x00008600ff007a0c */ /* 0x000fe20003fc5070 */
[----:B0-----:R-:W-:-:S03]  /*2620*/  FFMA.FTZ R2, R134, R86, R91 ;  /* 0x0000005686027223 */ /* 0x001fc6000001005b */
[----:B------:R-:W-:Y:S01]  /*2630*/  ISETP.NE.AND.EX P6, PT, RZ, c[0x0][0x21c], PT, P6 ;  /* 0x00008700ff007a0c */ /* 0x000fe20003fc5360 */
[----:B------:R-:W-:-:S04]  /*2640*/  FADD.FTZ R3, R155, -R2 ;  /* 0x800000029b037221 */ /* 0x000fc80000010000 */
[----:B------:R-:W-:-:S08]  /*2650*/  FMUL.FTZ R88, R124, R3 ;  /* 0x000000037c587220 */ /* 0x000fd00000410000 */
[----:B------:R-:W-:Y:S02]  /*2660*/  @P6 FADD.FTZ R88, R21, R88 ;  /* 0x0000005815586221 */ /* 0x000fe40000010000 */
.L_x_7891:
[----:B------:R-:W-:Y:S05]  /*2670*/  BSYNC B2 ;  /* 0x0000000000027941 */ /* 0x000fea0003800000 */
.L_x_7890:
[----:B------:R-:W-:Y:S01]  /*2680*/  BSSY B2, `(.L_x_7892) ;  /* 0x0000009000027945 */ /* 0x000fe20003800000 */
        /* <DEDUP_REMOVED lines=8> */
.L_x_7893:
[----:B------:R-:W-:Y:S05]  /*2710*/  BSYNC B2 ;  /* 0x0000000000027941 */ /* 0x000fea0003800000 */
.L_x_7892:
[----:B------:R-:W-:Y:S01]  /*2720*/  BSSY B2, `(.L_x_7894) ;  /* 0x0000008000027945 */ /* 0x000fe20003800000 */
[----:B------:R-:W-:Y:S05]  /*2730*/  @!P3 BRA `(.L_x_7895) ;  /* 0x000000600000b947 */ /* 0x000fea0003800000 */
[----:B------:R-:W-:Y:S01]  /*2740*/  ISETP.NE.U32.AND P6, PT, RZ, c[0x0][0x218], PT ;  /* 0x00008600ff007a0c */ /* 0x000fe20003fc5070 */
[----:B0-----:R-:W-:-:S03]  /*2750*/  FFMA.FTZ R2, R160, R86, R91 ;  /* 0x00000056a0027223 */ /* 0x001fc6000001005b */
[----:B------:R-:W-:Y:S01]  /*2760*/  ISETP.NE.AND.EX P6, PT, RZ, c[0x0][0x21c], PT, P6 ;  /* 0x00008700ff007a0c */ /* 0x000fe20003fc5360 */
[----:B------:R-:W-:-:S04]  /*2770*/  FADD.FTZ R3, R161, -R2 ;  /* 0x80000002a1037221 */ /* 0x000fc80000010000 */
[----:B------:R-:W-:-:S08]  /*2780*/  FMUL.FTZ R90, R124, R3 ;  /* 0x000000037c5a7220 */ /* 0x000fd00000410000 */
[----:B------:R-:W-:Y:S02]  /*2790*/  @P6 FADD.FTZ R90, R23, R90 ;  /* 0x0000005a175a6221 */ /* 0x000fe40000010000 */
.L_x_7895:
[----:B------:R-:W-:Y:S05]  /*27a0*/  BSYNC B2 ;  /* 0x0000000000027941 */ /* 0x000fea0003800000 */
.L_x_7894:
[----:B------:R-:W-:Y:S01]  /*27b0*/  SEL R78, R89, R78, P5 ;  /* 0x0000004e594e7207 */ /* 0x000fe20002800000 */
[----:B------:R-:W-:Y:S01]  /*27c0*/  FMUL.FTZ R87, R87, c[0x0][0x1ec] ;  /* 0x00007b0057577a20 */ /* 0x000fe20000410000 */
[----:B------:R-:W-:Y:S01]  /*27d0*/  SEL R79, R90, R79, P5 ;  /* 0x0000004f5a4f7207 */ /* 0x000fe20002800000 */
[----:B------:R-:W-:Y:S01]  /*27e0*/  FMUL.FTZ R88, R88, c[0x0][0x1ec] ;  /* 0x00007b0058587a20 */ /* 0x000fe20000410000 */
[----:B------:R-:W-:Y:S01]  /*27f0*/  ISETP.NE.U32.AND P5, PT, RZ, c[0x0][0x258], PT ;  /* 0x00009600ff007a0c */ /* 0x000fe20003fa5070 */
[----:B------:R-:W-:Y:S02]  /*2800*/  FMUL.FTZ R89, R89, c[0x0][0x1ec] ;  /* 0x00007b0059597a20 */ /* 0x000fe40000410000 */
[----:B------:R-:W-:Y:S01]  /*2810*/  FMUL.FTZ R90, R90, c[0x0][0x1ec] ;  /* 0x00007b005a5a7a20 */ /* 0x000fe20000410000 */
[----:B------:R-:W-:-:S13]  /*2820*/  ISETP.NE.AND.EX P5, PT, RZ, c[0x0][0x25c], PT, P5 ;  /* 0x00009700ff007a0c */ /* 0x000fda0003fa5350 */
[----:B0-----:R-:W-:-:S05]  /*2830*/  @P5 MOV R3, 0x10 ;  /* 0x0000001000035802 */ /* 0x001fca0000000f00 */
[C---:B------:R-:W-:Y:S01]  /*2840*/  @P5 IMAD.WIDE.U32 R2, R164.reuse, R3, c[0x0][0x258] ;  /* 0x00009600a4025625 */ /* 0x040fe200078e0003 */
[----:B------:R-:W-:-:S04]  /*2850*/  IADD3 R164, R164, 0x20, RZ ;  /* 0x00000020a4a47810 */ /* 0x000fc80007ffe0ff */
[----:B------:R0:W-:Y:S01]  /*2860*/  @P5 STG.E.128 [R2.64], R76 ;  /* 0x0000004c02005986 */ /* 0x0001e2000c101d04 */
[----:B------:R-:W-:-:S04]  /*2870*/  ISETP.GT.AND P5, PT, R147, RZ, PT ;  /* 0x000000ff9300720c */ /* 0x000fc80003fa4270 */
[----:B------:R-:W-:Y:S02]  /*2880*/  SEL R80, R87, R80, P5 ;  /* 0x0000005057507207 */ /* 0x000fe40002800000 */
[----:B------:R-:W-:Y:S02]  /*2890*/  @P4 MOV R87, 0x10 ;  /* 0x0000001000574802 */ /* 0x000fe40000000f00 */
[----:B------:R-:W-:Y:S02]  /*28a0*/  SEL R81, R88, R81, P5 ;  /* 0x0000005158517207 */ /* 0x000fe40002800000 */
[----:B------:R-:W-:Y:S02]  /*28b0*/  SEL R82, R89, R82, P5 ;  /* 0x0000005259527207 */ /* 0x000fe40002800000 */
[----:B------:R-:W-:Y:S01]  /*28c0*/  SEL R83, R90, R83, P5 ;  /* 0x000000535a537207 */ /* 0x000fe20002800000 */
[C---:B0-----:R-:W-:Y:S01]  /*28d0*/  @P4 IMAD.WIDE.U32 R2, R84.reuse, R87, c[0x0][0x248] ;  /* 0x0000920054024625 */ /* 0x041fe200078e0057 */
[----:B------:R-:W-:-:S04]  /*28e0*/  IADD3 R84, R84, 0x20, RZ ;  /* 0x0000002054547810 */ /* 0x000fc80007ffe0ff */
[----:B------:R0:W-:Y:S03]  /*28f0*/  @P4 STG.E.128 [R2.64], R80 ;  /* 0x0000005002004986 */ /* 0x0001e6000c101d04 */
.L_x_7887:
[----:B------:R-:W-:Y:S05]  /*2900*/  BSYNC B1 ;  /* 0x0000000000017941 */ /* 0x000fea0003800000 */
.L_x_7886:
[----:B------:R-:W-:Y:S01]  /*2910*/  BSSY B1, `(.L_x_7896) ;  /* 0x000004d000017945 */ /* 0x000fe20003800000 */
        /* <DEDUP_REMOVED lines=23> */
.L_x_7899:
[----:B------:R-:W-:Y:S05]  /*2a90*/  BSYNC B2 ;  /* 0x0000000000027941 */ /* 0x000fea0003800000 */
.L_x_7898:
        /* <DEDUP_REMOVED lines=11> */
.L_x_7901:
[----:B------:R-:W-:Y:S05]  /*2b50*/  BSYNC B2 ;  /* 0x0000000000027941 */ /* 0x000fea0003800000 */
.L_x_7900:
        /* <DEDUP_REMOVED lines=9> */
.L_x_7903:
[----:B------:R-:W-:Y:S05]  /*2bf0*/  BSYNC B2 ;  /* 0x0000000000027941 */ /* 0x000fea0003800000 */
.L_x_7902:
        /* <DEDUP_REMOVED lines=8> */
.L_x_7905:
[----:B------:R-:W-:Y:S05]  /*2c80*/  BSYNC B2 ;  /* 0x0000000000027941 */ /* 0x000fea0003800000 */
.L_x_7904:
        /* <DEDUP_REMOVED lines=8> */
[----:B0-----:R-:W-:-:S04]  /*2d10*/  @P5 IMAD.MOV.U32 R3, RZ, RZ, 0x10 ;  /* 0x00000010ff035424 */ /* 0x001fc800078e00ff */
        /* <DEDUP_REMOVED lines=12> */
.L_x_7897:
[----:B------:R-:W-:Y:S05]  /*2de0*/  BSYNC B1 ;  /* 0x0000000000017941 */ /* 0x000fea0003800000 */
.L_x_7896:
        /* <DEDUP_REMOVED lines=24> */
.L_x_7909:
[----:B------:R-:W-:Y:S05]  /*2f70*/  BSYNC B2 ;  /* 0x0000000000027941 */ /* 0x000fea0003800000 */
.L_x_7908:
        /* <DEDUP_REMOVED lines=11> */
.L_x_7911:
[----:B------:R-:W-:Y:S05]  /*3030*/  BSYNC B2 ;  /* 0x0000000000027941 */ /* 0x000fea0003800000 */
.L_x_7910:
        /* <DEDUP_REMOVED lines=9> */
.L_x_7913:
[----:B------:R-:W-:Y:S05]  /*30d0*/  BSYNC B2 ;  /* 0x0000000000027941 */ /* 0x000fea0003800000 */
.L_x_7912:
        /* <DEDUP_REMOVED lines=8> */
.L_x_7915:
[----:B------:R-:W-:Y:S05]  /*3160*/  BSYNC B2 ;  /* 0x0000000000027941 */ /* 0x000fea0003800000 */
.L_x_7914:
        /* <DEDUP_REMOVED lines=21> */
.L_x_7907:
[----:B------:R-:W-:Y:S05]  /*32c0*/  BSYNC B1 ;  /* 0x0000000000017941 */ /* 0x000fea0003800000 */
.L_x_7906:
        /* <DEDUP_REMOVED lines=24> */
.L_x_7919:
[----:B------:R-:W-:Y:S05]  /*3450*/  BSYNC B2 ;  /* 0x0000000000027941 */ /* 0x000fea0003800000 */
.L_x_7918:
        /* <DEDUP_REMOVED lines=11> */
.L_x_7921:
[----:B------:R-:W-:Y:S05]  /*3510*/  BSYNC B2 ;  /* 0x0000000000027941 */ /* 0x000fea0003800000 */
.L_x_7920:
        /* <DEDUP_REMOVED lines=9> */
.L_x_7923:
[----:B------:R-:W-:Y:S05]  /*35b0*/  BSYNC B2 ;  /* 0x0000000000027941 */ /* 0x000fea0003800000 */
.L_x_7922:
        /* <DEDUP_REMOVED lines=8> */
.L_x_7925:
[----:B------:R-:W-:Y:S05]  /*3640*/  BSYNC B2 ;  /* 0x0000000000027941 */ /* 0x000fea0003800000 */
.L_x_7924:
        /* <DEDUP_REMOVED lines=21> */
.L_x_7917:
[----:B------:R-:W-:Y:S05]  /*37a0*/  BSYNC B1 ;  /* 0x0000000000017941 */ /* 0x000fea0003800000 */
.L_x_7916:
[----:B------:R-:W-:Y:S01]  /*37b0*/  ISETP.GE.U32.AND P5, PT, R92, 0xc0, PT ;  /* 0x000000c05c00780c */ /* 0x000fe20003fa6070 */
[----:B------:R-:W-:-:S12]  /*37c0*/  BSSY B1, `(.L_x_7926) ;  /* 0x000004b000017945 */ /* 0x000fd80003800000 */
[----:B------:R-:W-:Y:S05]  /*37d0*/  @!P5 BRA `(.L_x_7927) ;  /* 0x000004900000d947 */ /* 0x000fea0003800000 */
[----:B------:R-:W-:Y:S01]  /*37e0*/  ISETP.NE.AND P5, PT, R175, RZ, PT ;  /* 0x000000ffaf00720c */ /* 0x000fe20003fa5270 */
[----:B------:R-:W-:Y:S03]  /*37f0*/  BSSY B2, `(.L_x_7928) ;  /* 0x0000015000027945 */ /* 0x000fe60003800000 */
[----:B--2---:R-:W-:Y:S02]  /*3800*/  FSEL R89, R85, RZ, !P5 ;  /* 0x000000ff55597208 */ /* 0x004fe40006800000 */
[----:B------:R-:W-:-:S04]  /*3810*/  @!P3 ISETP.NE.U32.AND P5, PT, RZ, c[0x0][0x218], PT ;  /* 0x00008600ff00ba0c */ /* 0x000fc80003fa5070 */
[----:B------:R-:W-:-:S04]  /*3820*/  @!P3 ISETP.NE.AND.EX P5, PT, RZ, c[0x0][0x21c], PT, P5 ;  /* 0x00008700ff00ba0c */ /* 0x000fc80003fa5350 */
[----:B------:R-:W-:Y:S02]  /*3830*/  @!P3 FSEL R88, R5, RZ, P5 ;  /* 0x000000ff0558b208 */ /* 0x000fe40002800000 */
        /* <DEDUP_REMOVED lines=16> */
.L_x_7929:
[----:B------:R-:W-:Y:S05]  /*3940*/  BSYNC B2 ;  /* 0x0000000000027941 */ /* 0x000fea0003800000 */
.L_x_7928:
        /* <DEDUP_REMOVED lines=11> */
.L_x_7931:
[----:B------:R-:W-:Y:S05]  /*3a00*/  BSYNC B2 ;  /* 0x0000000000027941 */ /* 0x000fea0003800000 */
.L_x_7930:
        /* <DEDUP_REMOVED lines=9> */
.L_x_7933:
[----:B------:R-:W-:Y:S05]  /*3aa0*/  BSYNC B2 ;  /* 0x0000000000027941 */ /* 0x000fea0003800000 */
.L_x_7932:
[----:B------:R-:W-:Y:S01]  /*3ab0*/  BSSY B2, `(.L_x_7934) ;  /* 0x0000008000027945 */ /* 0x000fe20003800000 */
[----:B------:R-:W-:Y:S05]  /*3ac0*/  @!P3 BRA `(.L_x_7935) ;  /* 0x000000600000b947 */ /* 0x000fea0003800000 */
[----:B------:R-:W-:Y:S01]  /*3ad0*/  ISETP.NE.U32.AND P3, PT, RZ, c[0x0][0x218], PT ;  /* 0x00008600ff007a0c */ /* 0x000fe20003f65070 */
[----:B------:R-:W-:-:S03]  /*3ae0*/  FFMA.FTZ R86, R168, R86, R89 ;  /* 0x00000056a8567223 */ /* 0x000fc60000010059 */
[----:B------:R-:W-:Y:S01]  /*3af0*/  ISETP.NE.AND.EX P3, PT, RZ, c[0x0][0x21c], PT, P3 ;  /* 0x00008700ff007a0c */ /* 0x000fe20003f65330 */
[----:B0-----:R-:W-:-:S04]  /*3b00*/  FADD.FTZ R3, R167, -R86 ;  /* 0x80000056a7037221 */ /* 0x001fc80000010000 */
[----:B------:R-:W-:-:S08]  /*3b10*/  FMUL.FTZ R90, R124, R3 ;  /* 0x000000037c5a7220 */ /* 0x000fd00000410000 */
[----:B------:R-:W-:Y:S02]  /*3b20*/  @P3 FADD.FTZ R90, R7, R90 ;  /* 0x0000005a075a3221 */ /* 0x000fe40000010000 */
.L_x_7935:
[----:B------:R-:W-:Y:S05]  /*3b30*/  BSYNC B2 ;  /* 0x0000000000027941 */ /* 0x000fea0003800000 */
.L_x_7934:
[----:B------:R-:W-:Y:S01]  /*3b40*/  ISETP.NE.U32.AND P3, PT, RZ, c[0x0][0x258], PT ;  /* 0x00009600ff007a0c */ /* 0x000fe20003f65070 */
[----:B------:R-:W-:Y:S01]  /*3b50*/  FMUL.FTZ R85, R85, c[0x0][0x1ec] ;  /* 0x00007b0055557a20 */ /* 0x000fe20000410000 */
[C---:B------:R-:W-:Y:S01]  /*3b60*/  SEL R78, R87.reuse, R78, P5 ;  /* 0x0000004e574e7207 */ /* 0x040fe20002800000 */
[----:B------:R-:W-:Y:S01]  /*3b70*/  FMUL.FTZ R88, R88, c[0x0][0x1ec] ;  /* 0x00007b0058587a20 */ /* 0x000fe20000410000 */
[----:B------:R-:W-:Y:S01]  /*3b80*/  ISETP.NE.AND.EX P3, PT, RZ, c[0x0][0x25c], PT, P3 ;  /* 0x00009700ff007a0c */ /* 0x000fe20003f65330 */
[----:B------:R-:W-:Y:S01]  /*3b90*/  FMUL.FTZ R87, R87, c[0x0][0x1ec] ;  /* 0x00007b0057577a20 */ /* 0x000fe20000410000 */
[C---:B------:R-:W-:Y:S01]  /*3ba0*/  SEL R79, R90.reuse, R79, P5 ;  /* 0x0000004f5a4f7207 */ /* 0x040fe20002800000 */
[----:B------:R-:W-:-:S10]  /*3bb0*/  FMUL.FTZ R90, R90, c[0x0][0x1ec] ;  /* 0x00007b005a5a7a20 */ /* 0x000fd40000410000 */
[----:B0-----:R-:W-:-:S04]  /*3bc0*/  @P3 IMAD.MOV.U32 R3, RZ, RZ, 0x10 ;  /* 0x00000010ff033424 */ /* 0x001fc800078e00ff */
[----:B------:R-:W-:-:S05]  /*3bd0*/  @P3 IMAD.WIDE.U32 R2, R164, R3, c[0x0][0x258] ;  /* 0x00009600a4023625 */ /* 0x000fca00078e0003 */
[----:B------:R0:W-:Y:S01]  /*3be0*/  @P3 STG.E.128 [R2.64], R76 ;  /* 0x0000004c02003986 */ /* 0x0001e2000c101d04 */
[----:B------:R-:W-:-:S04]  /*3bf0*/  ISETP.GT.AND P3, PT, R147, RZ, PT ;  /* 0x000000ff9300720c */ /* 0x000fc80003f64270 */
[----:B------:R-:W-:Y:S02]  /*3c00*/  SEL R80, R85, R80, P3 ;  /* 0x0000005055507207 */ /* 0x000fe40001800000 */
[----:B------:R-:W-:Y:S02]  /*3c10*/  @P4 MOV R85, 0x10 ;  /* 0x0000001000554802 */ /* 0x000fe40000000f00 */
[----:B------:R-:W-:Y:S02]  /*3c20*/  SEL R81, R88, R81, P3 ;  /* 0x0000005158517207 */ /* 0x000fe40001800000 */
[----:B------:R-:W-:Y:S01]  /*3c30*/  SEL R82, R87, R82, P3 ;  /* 0x0000005257527207 */ /* 0x000fe20001800000 */
[----:B------:R-:W-:Y:S01]  /*3c40*/  @P4 IMAD.WIDE.U32 R84, R84, R85, c[0x0][0x248] ;  /* 0x0000920054544625 */ /* 0x000fe200078e0055 */
[----:B------:R-:W-:-:S05]  /*3c50*/  SEL R83, R90, R83, P3 ;  /* 0x000000535a537207 */ /* 0x000fca0001800000 */
[----:B------:R0:W-:Y:S02]  /*3c60*/  @P4 STG.E.128 [R84.64], R80 ;  /* 0x0000005054004986 */ /* 0x0001e4000c101d04 */
.L_x_7927:
[----:B------:R-:W-:Y:S05]  /*3c70*/  BSYNC B1 ;  /* 0x0000000000017941 */ /* 0x000fea0003800000 */
.L_x_7926:
[----:B0-----:R-:W-:-:S05]  /*3c80*/  MOV R2, c[0x0][0x160] ;  /* 0x0000580000027a02 */ /* 0x001fca0000000f00 */
[----:B------:R-:W-:-:S05]  /*3c90*/  IMAD R93, R2, 0x4, R93 ;  /* 0x00000004025d7824 */ /* 0x000fca00078e025d */
[----:B------:R-:W-:-:S13]  /*3ca0*/  ISETP.GE.AND P3, PT, R93, c[0x0][0x164], PT ;  /* 0x000059005d007a0c */ /* 0x000fda0003f66270 */
[----:B-12---:R-:W-:Y:S01]  /*3cb0*/  @P3 CALL.REL.NOINC `(.L_x_7845) ;  /* 0x0000001000003944 */ /* 0x006fe20003c00000 */
[----:B------:R-:W-:Y:S05]  /*3cc0*/  BRA `(.L_x_7936) ;  /* 0xffffcac000007947 */ /* 0x000fea000383ffff */
.L_x_7845:
[----:B-1----:R-:W-:Y:S05]  /*3cd0*/  BSYNC B0 ;  /* 0x0000000000007941 */ /* 0x002fea0003800000 */
.L_x_7844:
[----:B------:R-:W-:Y:S01]  /*3ce0*/  SHF.R.U32.HI R2, RZ, 0x5, R0 ;  /* 0x00000005ff027819 */ /* 0x000fe20000011600 */
[----:B------:R-:W-:Y:S01]  /*3cf0*/  WARPSYNC 0xffffffff ;  /* 0xffffffff00007948 */ /* 0x000fe20003800000 */
[C---:B------:R-:W-:Y:S01]  /*3d00*/  LOP3.LUT R3, R0.reuse, 0x1f, RZ, 0xc0, !PT ;  /* 0x0000001f00037812 */ /* 0x040fe200078ec0ff */
[----:B------:R-:W0:Y:S01]  /*3d10*/  S2R R23, SR_CTAID.X ;  /* 0x0000000000177919 */ /* 0x000e220000002500 */
[----:B-----5:R-:W-:-:S03]  /*3d20*/  IADD3 R7, -R0, 0x7f, RZ ;  /* 0x0000007f00077810 */ /* 0x020fc60007ffe1ff */
        /* <DEDUP_REMOVED lines=11> */
[----:B------:R-:W-:Y:S01]  /*3de0*/  STS.128 [R2.X16+0x600], R36 ;  /* 0x0006002402007388 */ /* 0x000fe2000000cc00 */
[----:B0-----:R-:W-:-:S03]  /*3df0*/  IMAD R23, R23, c[0x0][0x168], RZ ;  /* 0x00005a0017177a24 */ /* 0x001fc600078e02ff */
[----:B------:R-:W-:Y:S04]  /*3e00*/  STS.128 [R2.X16+0x800], R32 ;  /* 0x0008002002007388 */ /* 0x000fe8000000cc00 */
[----:B------:R0:W-:Y:S04]  /*3e10*/  STS.128 [R2.X16+0xa00], R28 ;  /* 0x000a001c02007388 */ /* 0x0001e8000000cc00 */
        /* <DEDUP_REMOVED lines=56> */
[----:B------:R-:W-:Y:S01]  /*41a0*/  STS.128 [R2.X16], R72 ;  /* 0x0000004802007388 */ /* 0x000fe2000000cc00 */
[----:B------:R-:W-:-:S02]  /*41b0*/  FADD.FTZ R19, R5, R10 ;  /* 0x0000000a05137221 */ /* 0x000fc40000010000 */
[----:B------:R-:W-:Y:S01]  /*41c0*/  @P5 IMAD.MOV.U32 R5, RZ, RZ, R49 ;  /* 0x000000ffff055224 */ /* 0x000fe200078e0031 */
[----:B------:R-:W-:Y:S01]  /*41d0*/  STS.128 [R2.X16+0x200], R68 ;  /* 0x0002004402007388 */ /* 0x000fe2000000cc00 */
[----:B0-----:R-:W-:-:S03]  /*41e0*/  FADD.FTZ R21, R6, R21 ;  /* 0x0000001506157221 */ /* 0x001fc60000010000 */
[----:B------:R-:W-:Y:S01]  /*41f0*/  STS.128 [R2.X16+0x400], R64 ;  /* 0x0004004002007388 */ /* 0x000fe2000000cc00 */
[----:B-1----:R-:W-:-:S03]  /*4200*/  FADD.FTZ R23, R7, R12 ;  /* 0x0000000c07177221 */ /* 0x002fc60000010000 */
[----:B------:R-:W-:Y:S01]  /*4210*/  STS.128 [R2.X16+0x600], R60 ;  /* 0x0006003c02007388 */ /* 0x000fe2000000cc00 */
[----:B--2---:R-:W-:-:S03]  /*4220*/  FADD.FTZ R25, R8, R25 ;  /* 0x0000001908197221 */ /* 0x004fc60000010000 */
[----:B------:R-:W-:Y:S04]  /*4230*/  STS.128 [R2.X16+0x800], R56 ;  /* 0x0008003802007388 */ /* 0x000fe8000000cc00 */
[----:B------:R0:W-:Y:S04]  /*4240*/  STS.128 [R2.X16+0xa00], R52 ;  /* 0x000a003402007388 */ /* 0x0001e8000000cc00 */
        /* <DEDUP_REMOVED lines=47> */
[----:B------:R-:W-:Y:S01]  /*4540*/  FADD.FTZ R22, R13, R12 ;  /* 0x0000000c0d167221 */ /* 0x000fe20000010000 */
[-C--:B------:R-:W-:Y:S01]  /*4550*/  @P3 MOV R11, R51.reuse ;  /* 0x00000033000b3202 */ /* 0x080fe20000000f00 */
[----:B------:R-:W-:Y:S01]  /*4560*/  @P3 IMAD.MOV.U32 R13, RZ, RZ, R49 ;  /* 0x000000ffff0d3224 */ /* 0x000fe200078e0031 */
[----:B------:R-:W4:Y:S01]  /*4570*/  LDS R33, [R0.X4+0x1600] ;  /* 0x0016000000217984 */ /* 0x000f220000004800 */
[----:B0-----:R-:W-:Y:S01]  /*4580*/  FADD.FTZ R39, R24, R39 ;  /* 0x0000002718277221 */ /* 0x001fe20000010000 */
[----:B------:R-:W-:Y:S02]  /*4590*/  @P3 MOV R12, R30 ;  /* 0x0000001e000c3202 */ /* 0x000fe40000000f00 */
[----:B------:R-:W0:Y:S01]  /*45a0*/  LDS R27, [R0.X4+0x2200] ;  /* 0x00220000001b7984 */ /* 0x000e220000004800 */
[----:B------:R-:W-:Y:S01]  /*45b0*/  @P3 IADD3.X R51, RZ, R51, RZ, P6, !PT ;  /* 0x00000033ff333210 */ /* 0x000fe200037fe4ff */
[----:B-1----:R-:W-:Y:S01]  /*45c0*/  FADD.FTZ R16, RZ, R16 ;  /* 0x00000010ff107221 */ /* 0x002fe20000010000 */
[----:B------:R-:W-:Y:S01]  /*45d0*/  @P3 IADD3 R30, P6, R30, 0x200, RZ ;  /* 0x000002001e1e3810 */ /* 0x000fe20007fde0ff */
[----:B------:R-:W1:Y:S02]  /*45e0*/  LDS R29, [R0.X4+0x2e00] ;  /* 0x002e0000001d7984 */ /* 0x000e640000004800 */
[----:B--2---:R-:W-:Y:S01]  /*45f0*/  FADD.FTZ R16, R16, R31 ;  /* 0x0000001f10107221 */ /* 0x004fe20000010000 */
[----:B------:R-:W-:Y:S01]  /*4600*/  @P3 IADD3.X R49, RZ, R49, RZ, P6, !PT ;  /* 0x00000031ff313210 */ /* 0x000fe200037fe4ff */
[----:B------:R2:W-:Y:S01]  /*4610*/  @P5 STG.E [R2.64], R39 ;  /* 0x0000002702005986 */ /* 0x0005e2000c101904 */
[----:B---3--:R-:W-:-:S03]  /*4620*/  FADD.FTZ R41, R20, R41 ;  /* 0x0000002914297221 */ /* 0x008fc60000010000 */
[----:B------:R3:W-:Y:S01]  /*4630*/  @P5 STG.E [R4.64], R15 ;  /* 0x0000000f04005986 */ /* 0x0007e2000c101904 */
[----:B----4-:R-:W-:Y:S02]  /*4640*/  FADD.FTZ R14, R14, R35 ;  /* 0x000000230e0e7221 */ /* 0x010fe40000010000 */
[----:B------:R-:W-:Y:S01]  /*4650*/  FADD.FTZ R43, R22, R43 ;  /* 0x0000002b162b7221 */ /* 0x000fe20000010000 */
[----:B------:R4:W-:Y:S01]  /*4660*/  @P4 STG.E [R6.64], R41 ;  /* 0x0000002906004986 */ /* 0x0009e2000c101904 */
[----:B--2---:R-:W-:Y:S01]  /*4670*/  @P2 IMAD.MOV.U32 R2, RZ, RZ, R32 ;  /* 0x000000ffff022224 */ /* 0x004fe200078e0020 */
[----:B------:R-:W-:Y:S01]  /*4680*/  @P2 IADD3 R32, P5, R32, 0x200, RZ ;  /* 0x0000020020202810 */ /* 0x000fe20007fbe0ff */
[----:B------:R-:W-:Y:S01]  /*4690*/  FADD.FTZ R16, R16, R37 ;  /* 0x0000002510107221 */ /* 0x000fe20000010000 */
[-C--:B------:R-:W-:Y:S01]  /*46a0*/  @P2 MOV R3, R51.reuse ;  /* 0x0000003300032202 */ /* 0x080fe20000000f00 */
[----:B---3--:R-:W-:Y:S01]  /*46b0*/  @P2 IMAD.MOV.U32 R5, RZ, RZ, R49 ;  /* 0x000000ffff052224 */ /* 0x008fe200078e0031 */
[----:B------:R-:W-:Y:S01]  /*46c0*/  @P2 MOV R4, R30 ;  /* 0x0000001e00042202 */ /* 0x000fe20000000f00 */
[----:B------:R-:W-:Y:S01]  /*46d0*/  FADD.FTZ R18, RZ, R18 ;  /* 0x00000012ff127221 */ /* 0x000fe20000010000 */
[----:B------:R-:W-:Y:S01]  /*46e0*/  @P2 IADD3 R30, P6, R30, 0x200, RZ ;  /* 0x000002001e1e2810 */ /* 0x000fe20007fde0ff */
[----:B------:R2:W-:Y:S01]  /*46f0*/  @P4 STG.E [R8.64], R17 ;  /* 0x0000001108004986 */ /* 0x0005e2000c101904 */
[----:B------:R-:W-:Y:S01]  /*4700*/  @P2 IADD3.X R51, RZ, R51, RZ, P5, !PT ;  /* 0x00000033ff332210 */ /* 0x000fe20002ffe4ff */
[----:B------:R-:W-:Y:S01]  /*4710*/  FADD.FTZ R45, R14, R45 ;  /* 0x0000002d0e2d7221 */ /* 0x000fe20000010000 */
[----:B------:R-:W-:Y:S01]  /*4720*/  @P2 IADD3.X R49, RZ, R49, RZ, P6, !PT ;  /* 0x00000031ff312210 */ /* 0x000fe200037fe4ff */
[----:B------:R-:W-:Y:S01]  /*4730*/  @P3 STG.E [R10.64], R43 ;  /* 0x0000002b0a003986 */ /* 0x000fe2000c101904 */
[----:B------:R-:W-:Y:S01]  /*4740*/  FADD.FTZ R47, R16, R47 ;  /* 0x0000002f102f7221 */ /* 0x000fe20000010000 */
[----:B----4-:R-:W-:Y:S01]  /*4750*/  @P1 MOV R7, R51 ;  /* 0x0000003300071202 */ /* 0x010fe20000000f00 */
[----:B------:R-:W-:Y:S01]  /*4760*/  @P1 IMAD.MOV.U32 R6, RZ, RZ, R32 ;  /* 0x000000ffff061224 */ /* 0x000fe200078e0020 */
[----:B------:R-:W-:Y:S01]  /*4770*/  @P3 STG.E [R12.64], R19 ;  /* 0x000000130c003986 */ /* 0x000fe2000c101904 */
[----:B------:R-:W-:Y:S01]  /*4780*/  FADD.FTZ R18, R18, R33 ;  /* 0x0000002112127221 */ /* 0x000fe20000010000 */
[----:B------:R-:W-:-:S02]  /*4790*/  @P1 IADD3 R32, P3, R32, 0x200, RZ ;  /* 0x0000020020201810 */ /* 0x000fc40007f7e0ff */
[----:B--2---:R-:W-:Y:S01]  /*47a0*/  @P1 MOV R8, R30 ;  /* 0x0000001e00081202 */ /* 0x004fe20000000f00 */
[----:B------:R-:W-:Y:S01]  /*47b0*/  @P1 IMAD.MOV.U32 R9, RZ, RZ, R49 ;  /* 0x000000ffff091224 */ /* 0x000fe200078e0031 */
[----:B------:R-:W-:Y:S01]  /*47c0*/  @P1 IADD3 R30, P4, R30, 0x200, RZ ;  /* 0x000002001e1e1810 */ /* 0x000fe20007f9e0ff */
[----:B------:R2:W-:Y:S01]  /*47d0*/  @P2 STG.E [R2.64], R45 ;  /* 0x0000002d02002986 */ /* 0x0005e2000c101904 */
[----:B0-----:R-:W-:Y:S01]  /*47e0*/  FADD.FTZ R18, R18, R27 ;  /* 0x0000001b12127221 */ /* 0x001fe20000010000 */
[----:B------:R-:W-:Y:S02]  /*47f0*/  @P1 IADD3.X R51, RZ, R51, RZ, P3, !PT ;  /* 0x00000033ff331210 */ /* 0x000fe40001ffe4ff */
[----:B------:R0:W-:Y:S01]  /*4800*/  @P2 STG.E [R4.64], R21 ;  /* 0x0000001504002986 */ /* 0x0001e2000c101904 */
[----:B------:R-:W-:Y:S01]  /*4810*/  @P1 IADD3.X R49, RZ, R49, RZ, P4, !PT ;  /* 0x00000031ff311210 */ /* 0x000fe200027fe4ff */
[----:B-1----:R-:W-:Y:S02]  /*4820*/  FADD.FTZ R29, R18, R29 ;  /* 0x0000001d121d7221 */ /* 0x002fe40000010000 */
[----:B------:R1:W-:Y:S04]  /*4830*/  @P1 STG.E [R6.64], R47 ;  /* 0x0000002f06001986 */ /* 0x0003e8000c101904 */
[----:B------:R1:W-:Y:S01]  /*4840*/  @P1 STG.E [R8.64], R23 ;  /* 0x0000001708001986 */ /* 0x0003e2000c101904 */
[----:B--2---:R-:W-:Y:S01]  /*4850*/  IMAD.MOV.U32 R2, RZ, RZ, R32 ;  /* 0x000000ffff027224 */ /* 0x004fe200078e0020 */
[----:B------:R-:W-:-:S02]  /*4860*/  MOV R3, R51 ;  /* 0x0000003300037202 */ /* 0x000fc40000000f00 */
[----:B0-----:R-:W-:Y:S01]  /*4870*/  MOV R4, R30 ;  /* 0x0000001e00047202 */ /* 0x001fe20000000f00 */
[----:B------:R-:W-:Y:S01]  /*4880*/  IMAD.MOV.U32 R5, RZ, RZ, R49 ;  /* 0x000000ffff057224 */ /* 0x000fe200078e0031 */
[----:B------:R-:W-:Y:S06]  /*4890*/  @!P0 EXIT ;  /* 0x000000000000894d */ /* 0x000fec0003800000 */
[----:B------:R-:W-:Y:S04]  /*48a0*/  STG.E [R2.64], R29 ;  /* 0x0000001d02007986 */ /* 0x000fe8000c101904 */
[----:B------:R-:W-:Y:S01]  /*48b0*/  STG.E [R4.64], R25 ;  /* 0x0000001904007986 */ /* 0x000fe2000c101904 */
[----:B------:R-:W-:Y:S05]  /*48c0*/  EXIT ;  /* 0x000000000000794d */ /* 0x000fea0003800000 */
.L_x_7874:
[----:B------:R-:W-:Y:S01]  /*48d0*/  HFMA2.MMA R86, -RZ, RZ, 0, 5.9604644775390625e-08 ;  /* 0x00000001ff567435 */ /* 0x000fe200000001ff */
[----:B------:R-:W-:Y:S01]  /*48e0*/  MOV R85, R171 ;  /* 0x000000ab00557202 */ /* 0x000fe20000000f00 */
[----:B------:R-:W-:Y:S01]  /*48f0*/  IMAD.MOV.U32 R90, RZ, RZ, 0x1f ;  /* 0x0000001fff5a7424 */ /* 0x000fe200078e00ff */
[----:B------:R-:W-:-:S02]  /*4900*/  MOV R91, 0xffffffff ;  /* 0xffffffff005b7802 */ /* 0x000fc40000000f00 */
[----:B0-----:R-:W-:Y:S02]  /*4910*/  MOV R2, 0x4930 ;  /* 0x0000493000027802 */ /* 0x001fe40000000f00 */
[----:B-----5:R-:W-:Y:S05]  /*4920*/  CALL.REL.NOINC `($__internal_162_$__cuda_sm70_shflsync_bfly_p) ;  /* 0x0000046000007944 */ /* 0x020fea0003c00000 */
[----:B-1----:R-:W-:Y:S01]  /*4930*/  MOV R84, R86 ;  /* 0x0000005600547202 */ /* 0x002fe20000000f00 */
[----:B0-----:R-:W-:Y:S05]  /*4940*/  BRA `(.L_x_7937) ;  /* 0xffffd3a000007947 */ /* 0x001fea000383ffff */
.L_x_7875:
[----:B------:R-:W-:Y:S01]  /*4950*/  HFMA2.MMA R86, -RZ, RZ, 0, 5.9604644775390625e-08 ;  /* 0x00000001ff567435 */ /* 0x000fe200000001ff */
[----:B------:R-:W-:Y:S01]  /*4960*/  IMAD.MOV.U32 R85, RZ, RZ, R173 ;  /* 0x000000ffff557224 */ /* 0x000fe200078e00ad */
[----:B------:R-:W-:Y:S01]  /*4970*/  MOV R90, 0x1f ;  /* 0x0000001f005a7802 */ /* 0x000fe20000000f00 */
[----:B------:R-:W-:Y:S01]  /*4980*/  IMAD.MOV.U32 R91, RZ, RZ, -0x1 ;  /* 0xffffffffff5b7424 */ /* 0x000fe200078e00ff */
[----:B0-----:R-:W-:Y:S02]  /*4990*/  MOV R2, 0x49b0 ;  /* 0x000049b000027802 */ /* 0x001fe40000000f00 */
[----:B-12--5:R-:W-:Y:S05]  /*49a0*/  CALL.REL.NOINC `($__internal_162_$__cuda_sm70_shflsync_bfly_p) ;  /* 0x000003e000007944 */ /* 0x026fea0003c00000 */
[----:B------:R-:W-:Y:S01]  /*49b0*/  FADD.FTZ R171, R84, R171 ;  /* 0x000000ab54ab7221 */ /* 0x000fe20000010000 */
[----:B0-----:R-:W-:Y:S01]  /*49c0*/  MOV R90, 0x1f ;  /* 0x0000001f005a7802 */ /* 0x001fe20000000f00 */
[----:B-1----:R-:W-:Y:S01]  /*49d0*/  FADD.FTZ R173, R173, R86 ;  /* 0x00000056adad7221 */ /* 0x002fe20000010000 */
[----:B------:R-:W-:Y:S01]  /*49e0*/  HFMA2.MMA R86, -RZ, RZ, 0, 1.1920928955078125e-07 ;  /* 0x00000002ff567435 */ /* 0x000fe200000001ff */
[----:B------:R-:W-:Y:S01]  /*49f0*/  IMAD.MOV.U32 R91, RZ, RZ, -0x1 ;  /* 0xffffffffff5b7424 */ /* 0x000fe200078e00ff */
[----:B------:R-:W-:-:S02]  /*4a00*/  MOV R85, R171 ;  /* 0x000000ab00557202 */ /* 0x000fc40000000f00 */
[----:B------:R-:W-:Y:S02]  /*4a10*/  MOV R2, 0x4a30 ;  /* 0x00004a3000027802 */ /* 0x000fe40000000f00 */
[----:B------:R-:W-:Y:S05]  /*4a20*/  CALL.REL.NOINC `($__internal_162_$__cuda_sm70_shflsync_bfly_p) ;  /* 0x0000036000007944 */ /* 0x000fea0003c00000 */
[----:B-1----:R-:W-:Y:S01]  /*4a30*/  MOV R84, R86 ;  /* 0x0000005600547202 */ /* 0x002fe20000000f00 */
[----:B------:R-:W-:Y:S01]  /*4a40*/  HFMA2.MMA R86, -RZ, RZ, 0, 1.1920928955078125e-07 ;  /* 0x00000002ff567435 */ /* 0x000fe200000001ff */
[----:B0-----:R-:W-:Y:S01]  /*4a50*/  IMAD.MOV.U32 R85, RZ, RZ, R173 ;  /* 0x000000ffff557224 */ /* 0x001fe200078e00ad */
[----:B------:R-:W-:Y:S01]  /*4a60*/  MOV R90, 0x1f ;  /* 0x0000001f005a7802 */ /* 0x000fe20000000f00 */
[----:B------:R-:W-:Y:S01]  /*4a70*/  IMAD.MOV.U32 R91, RZ, RZ, -0x1 ;  /* 0xffffffffff5b7424 */ /* 0x000fe200078e00ff */
[----:B------:R-:W-:Y:S02]  /*4a80*/  MOV R2, 0x4aa0 ;  /* 0x00004aa000027802 */ /* 0x000fe40000000f00 */
[----:B------:R-:W-:Y:S05]  /*4a90*/  CALL.REL.NOINC `($__internal_162_$__cuda_sm70_shflsync_bfly_p) ;  /* 0x000002f000007944 */ /* 0x000fea0003c00000 */
[----:B------:R-:W-:Y:S01]  /*4aa0*/  FADD.FTZ R171, R84, R171 ;  /* 0x000000ab54ab7221 */ /* 0x000fe20000010000 */
[----:B0-----:R-:W-:Y:S01]  /*4ab0*/  MOV R90, 0x1f ;  /* 0x0000001f005a7802 */ /* 0x001fe20000000f00 */
[----:B-1----:R-:W-:Y:S01]  /*4ac0*/  FADD.FTZ R173, R173, R86 ;  /* 0x00000056adad7221 */ /* 0x002fe20000010000 */
[----:B------:R-:W-:Y:S01]  /*4ad0*/  HFMA2.MMA R86, -RZ, RZ, 0, 2.384185791015625e-07 ;  /* 0x00000004ff567435 */ /* 0x000fe200000001ff */
[----:B------:R-:W-:Y:S01]  /*4ae0*/  IMAD.MOV.U32 R91, RZ, RZ, -0x1 ;  /* 0xffffffffff5b7424 */ /* 0x000fe200078e00ff */
[----:B------:R-:W-:-:S02]  /*4af0*/  MOV R85, R171 ;  /* 0x000000ab00557202 */ /* 0x000fc40000000f00 */
[----:B------:R-:W-:Y:S02]  /*4b00*/  MOV R2, 0x4b20 ;  /* 0x00004b2000027802 */ /* 0x000fe40000000f00 */
[----:B------:R-:W-:Y:S05]  /*4b10*/  CALL.REL.NOINC `($__internal_162_$__cuda_sm70_shflsync_bfly_p) ;  /* 0x0000027000007944 */ /* 0x000fea0003c00000 */
[----:B-1----:R-:W-:Y:S01]  /*4b20*/  MOV R84, R86 ;  /* 0x0000005600547202 */ /* 0x002fe20000000f00 */
[----:B------:R-:W-:Y:S01]  /*4b30*/  HFMA2.MMA R86, -RZ, RZ, 0, 2.384185791015625e-07 ;  /* 0x00000004ff567435 */ /* 0x000fe200000001ff */
        /* <DEDUP_REMOVED lines=8> */
[----:B------:R-:W-:Y:S01]  /*4bc0*/  HFMA2.MMA R86, -RZ, RZ, 0, 4.76837158203125e-07 ;  /* 0x00000008ff567435 */ /* 0x000fe200000001ff */
[----:B------:R-:W-:Y:S01]  /*4bd0*/  IMAD.MOV.U32 R91, RZ, RZ, -0x1 ;  /* 0xffffffffff5b7424 */ /* 0x000fe200078e00ff */
[----:B------:R-:W-:-:S02]  /*4be0*/  MOV R85, R87 ;  /* 0x0000005700557202 */ /* 0x000fc40000000f00 */
[----:B------:R-:W-:Y:S02]  /*4bf0*/  MOV R2, 0x4c10 ;  /* 0x00004c1000027802 */ /* 0x000fe40000000f00 */
[----:B------:R-:W-:Y:S05]  /*4c00*/  CALL.REL.NOINC `($__internal_162_$__cuda_sm70_shflsync_bfly_p) ;  /* 0x0000018000007944 */ /* 0x000fea0003c00000 */
[----:B-1----:R-:W-:Y:S01]  /*4c10*/  MOV R84, R86 ;  /* 0x0000005600547202 */ /* 0x002fe20000000f00 */
[----:B------:R-:W-:Y:S01]  /*4c20*/  HFMA2.MMA R86, -RZ, RZ, 0, 4.76837158203125e-07 ;  /* 0x00000008ff567435 */ /* 0x000fe200000001ff */
        /* <DEDUP_REMOVED lines=8> */
[----:B------:R-:W-:Y:S01]  /*4cb0*/  HFMA2.MMA R86, -RZ, RZ, 0, 9.5367431640625e-07 ;  /* 0x00000010ff567435 */ /* 0x000fe200000001ff */
[----:B------:R-:W-:Y:S01]  /*4cc0*/  IMAD.MOV.U32 R91, RZ, RZ, -0x1 ;  /* 0xffffffffff5b7424 */ /* 0x000fe200078e00ff */
[----:B------:R-:W-:-:S02]  /*4cd0*/  MOV R85, R87 ;  /* 0x0000005700557202 */ /* 0x000fc40000000f00 */
[----:B------:R-:W-:Y:S02]  /*4ce0*/  MOV R2, 0x4d00 ;  /* 0x00004d0000027802 */ /* 0x000fe40000000f00 */
[----:B------:R-:W-:Y:S05]  /*4cf0*/  CALL.REL.NOINC `($__internal_162_$__cuda_sm70_shflsync_bfly_p) ;  /* 0x0000009000007944 */ /* 0x000fea0003c00000 */
[----:B-1----:R-:W-:Y:S01]  /*4d00*/  MOV R88, R86 ;  /* 0x0000005600587202 */ /* 0x002fe20000000f00 */
[----:B------:R-:W-:Y:S01]  /*4d10*/  HFMA2.MMA R86, -RZ, RZ, 0, 9.5367431640625e-07 ;  /* 0x00000010ff567435 */ /* 0x000fe200000001ff */
[----:B0-----:R-:W-:Y:S01]  /*4d20*/  IMAD.MOV.U32 R85, RZ, RZ, R89 ;  /* 0x000000ffff557224 */ /* 0x001fe200078e0059 */
[----:B------:R-:W-:Y:S01]  /*4d30*/  MOV R90, 0x1f ;  /* 0x0000001f005a7802 */ /* 0x000fe20000000f00 */
[----:B------:R-:W-:Y:S01]  /*4d40*/  IMAD.MOV.U32 R91, RZ, RZ, -0x1 ;  /* 0xffffffffff5b7424 */ /* 0x000fe200078e00ff */
[----:B------:R-:W-:Y:S02]  /*4d50*/  MOV R2, 0x4d70 ;  /* 0x00004d7000027802 */ /* 0x000fe40000000f00 */
[----:B------:R-:W-:Y:S05]  /*4d60*/  CALL.REL.NOINC `($__internal_162_$__cuda_sm70_shflsync_bfly_p) ;  /* 0x0000002000007944 */ /* 0x000fea0003c00000 */
[----:B-1----:R-:W-:Y:S01]  /*4d70*/  MOV R2, R86 ;  /* 0x0000005600027202 */ /* 0x002fe20000000f00 */
[----:B0-----:R-:W-:Y:S05]  /*4d80*/  BRA `(.L_x_7938) ;  /* 0xffffd08000007947 */ /* 0x001fea000383ffff */
        .weak           $__internal_162_$__cuda_sm70_shflsync_bfly_p
        .type           $__internal_162_$__cuda_sm70_shflsync_bfly_p,@function
        .size           $__internal_162_$__cuda_sm70_shflsync_bfly_p,(.L_x_9892 - $__internal_162_$__cuda_sm70_shflsync_bfly_p)
$__internal_162_$__cuda_sm70_shflsync_bfly_p:
[----:B------:R-:W-:Y:S01]  /*4d90*/  HFMA2.MMA R3, -RZ, RZ, 0, 0 ;  /* 0x00000000ff037435 */ /* 0x000fe200000001ff */
[----:B------:R-:W-:Y:S04]  /*4da0*/  WARPSYNC R91 ;  /* 0x0000005b00007348 */ /* 0x000fe80003800000 */
[----:B------:R0:W1:Y:S01]  /*4db0*/  SHFL.BFLY PT, R86, R85, R86, R90 ;  /* 0x0c00005655567389 */ /* 0x00006200000e005a */
[----:B------:R-:W-:Y:S05]  /*4dc0*/  RET.REL.NODEC R2 `(_ZN10layer_norm13ln_bwd_kernelINS_13Kernel_traitsI6__halfffffjLj768ELj1ELj4ELj1ELj16ENS_18Kernel_traits_baseILj768ES2_ffffjLj128EEEEELb0ELb0ELb1ELb0EEEvNS_9BwdParamsE) ;  /* 0xffffb23002007950 */ /* 0x000fea0003c3ffff */
.L_x_7939:
        /* <DEDUP_REMOVED lines=11> */
.L_x_9892:


//--------------------- .text._ZN10layer_norm13ln_bwd_kernelINS_13Kernel_traitsI6__halfffffjLj768ELj1ELj4ELj1ELj16ENS_18Kernel_traits_baseILj768ES2_ffffjLj128EEEEELb0ELb0ELb1ELb1EEEvNS_9BwdParamsE --------------------------
	.section	.text._ZN10layer_norm13ln_bwd_kernelINS_13Kernel_traitsI6__halfffffjLj768ELj1ELj4ELj1ELj16ENS_18Kernel_traits_baseILj768ES2_ffffjLj128EEEEELb0ELb0ELb1ELb1EEEvNS_9BwdParamsE,"ax",@progbits
	.sectioninfo	@"SHI_REGISTERS=193"
	.align	128
        .global         _ZN10layer_norm13ln_bwd_kernelINS_13Kernel_traitsI6__halfffffjLj768ELj1ELj4ELj1ELj16ENS_18Kernel_traits_baseILj768ES2_ffffjLj128EEEEELb0ELb0ELb1ELb1EEEvNS_9BwdParamsE
        .type           _ZN10layer_norm13ln_bwd_kernelINS_13Kernel_traitsI6__halfffffjLj768ELj1ELj4ELj1ELj16ENS_18Kernel_traits_baseILj768ES2_ffffjLj128EEEEELb0ELb0ELb1ELb1EEEvNS_9BwdParamsE,@function
        .size           _ZN10layer_norm13ln_bwd_kernelINS_13Kernel_traitsI6__halfffffjLj768ELj1ELj4ELj1ELj16ENS_18Kernel_traits_baseILj768ES2_ffffjLj128EEEEELb0ELb0ELb1ELb1EEEvNS_9BwdParamsE,(.L_x_9893 - _ZN10layer_norm13ln_bwd_kernelINS_13Kernel_traitsI6__halfffffjLj768ELj1ELj4ELj1ELj16ENS_18Kernel_traits_baseILj768ES2_ffffjLj128EEEEELb0ELb0ELb1ELb1EEEvNS_9BwdParamsE)
        .other          _ZN10layer_norm13ln_bwd_kernelINS_13Kernel_traitsI6__halfffffjLj768ELj1ELj4ELj1ELj16ENS_18Kernel_traits_baseILj768ES2_ffffjLj128EEEEELb0ELb0ELb1ELb1EEEvNS_9BwdParamsE,@"STO_CUDA_ENTRY STV_DEFAULT"
_ZN10layer_norm13ln_bwd_kernelINS_13Kernel_traitsI6__halfffffjLj768ELj1ELj4ELj1ELj16ENS_18Kernel_traits_baseILj768ES2_ffffjLj128EEEEELb0ELb0ELb1ELb1EEEvNS_9BwdParamsE:
.text._ZN10layer_norm13ln_bwd_kernelINS_13Kernel_traitsI6__halfffffjLj768ELj1ELj4ELj1ELj16ENS_18Kernel_traits_baseILj768ES2_ffffjLj128EEEEELb0ELb0ELb1ELb1EEEvNS_9BwdParamsE:
        /* <DEDUP_REMOVED lines=34> */
.L_x_7941:
        /* <DEDUP_REMOVED lines=53> */
[----:B------:R-:W-:Y:S01]  /*0570*/  CS2R R14, SRZ ;  /* 0x00000000000e7805 */ /* 0x000fe2000001ff00 */
[----:B------:R-:W-:Y:S01]  /*0580*/  CS2R R12, SRZ ;  /* 0x00000000000c7805 */ /* 0x000fe2000001ff00 */
[----:B------:R-:W-:Y:S01]  /*0590*/  CS2R R10, SRZ ;  /* 0x00000000000a7805 */ /* 0x000fe2000001ff00 */
[----:B------:R-:W-:Y:S01]  /*05a0*/  CS2R R8, SRZ ;  /* 0x0000000000087805 */ /* 0x000fe2000001ff00 */
[----:B------:R-:W-:Y:S01]  /*05b0*/  CS2R R6, SRZ ;  /* 0x0000000000067805 */ /* 0x000fe2000001ff00 */
[----:B------:R-:W-:Y:S01]  /*05c0*/  CS2R R4, SRZ ;  /* 0x0000000000047805 */ /* 0x000fe2000001ff00 */
        /* <DEDUP_REMOVED lines=11> */
[----:B0-----:R-:W-:Y:S02]  /*0680*/  HADD2.F32 R162, -RZ, R162.H0_H0 ;  /* 0x200000a2ffa27230 */ /* 0x001fe40000004100 */
.L_x_8007:
        /* <DEDUP_REMOVED lines=15> */
[C---:B------:R-:W-:Y:S02]  /*0780*/  IADD3 R171, R164.reuse, 0x40, RZ ;  /* 0x00000040a4ab7810 */ /* 0x040fe40007ffe0ff */
[C---:B------:R-:W-:Y:S01]  /*0790*/  IADD3 R170, R164.reuse, 0x60, RZ ;  /* 0x00000060a4aa7810 */ /* 0x040fe20007ffe0ff */
[----:B------:R-:W-:-:S04]  /*07a0*/  IMAD.WIDE.U32 R136, R164, R175, c[0x0][0x218] ;  /* 0x00008600a4887625 */ /* 0x000fc800078e00af */
        /* <DEDUP_REMOVED lines=9> */
[C---:B------:R-:W-:Y:S01]  /*0840*/  IADD3 R68, R164.reuse, 0x80, RZ ;  /* 0x00000080a4447810 */ /* 0x040fe20007ffe0ff */
[----:B------:R0:W5:Y:S01]  /*0850*/  LDG.E.128 R52, [R136.64] ;  /* 0x0000000488347981 */ /* 0x000162000c1e1d00 */
[----:B------:R-:W-:-:S03]  /*0860*/  IADD3 R72, R164, 0xa0, RZ ;  /* 0x000000a0a4487810 */ /* 0x000fc60007ffe0ff */
[-C--:B------:R-:W-:Y:S01]  /*0870*/  IMAD.WIDE.U32 R68, R68, R175.reuse, c[0x0][0x218] ;  /* 0x0000860044447625 */ /* 0x080fe200078e00af */
[----:B------:R0:W5:Y:S03]  /*0880*/  LDG.E.128 R56, [R134.64] ;  /* 0x0000000486387981 */ /* 0x000166000c1e1d00 */
[----:B------:R-:W-:Y:S01]  /*0890*/  IMAD.WIDE.U32 R72, R72, R175, c[0x0][0x218] ;  /* 0x0000860048487625 */ /* 0x000fe200078e00af */
[----:B------:R0:W5:Y:S04]  /*08a0*/  LDG.E.128 R60, [R132.64] ;  /* 0x00000004843c7981 */ /* 0x000168000c1e1d00 */
[----:B------:R0:W5:Y:S04]  /*08b0*/  LDG.E.128 R64, [R2.64] ;  /* 0x0000000402407981 */ /* 0x000168000c1e1d00 */
[----:B------:R-:W5:Y:S04]  /*08c0*/  LDG.E.128 R68, [R68.64] ;  /* 0x0000000444447981 */ /* 0x000f68000c1e1d00 */
[----:B------:R-:W5:Y:S01]  /*08d0*/  LDG.E.128 R72, [R72.64] ;  /* 0x0000000448487981 */ /* 0x000f62000c1e1d00 */
[----:B------:R-:W-:Y:S01]  /*08e0*/  CS2R R84, SRZ ;  /* 0x0000000000547805 */ /* 0x000fe2000001ff00 */
[----:B------:R-:W-:Y:S05]  /*08f0*/  BRA `(.L_x_7945) ;  /* 0x00000da000007947 */ /* 0x000fea0003800000 */
.L_x_7944:
[----:B0-----:R-:W-:Y:S01]  /*0900*/  IADD3 R84, R84, -0x1, RZ ;  /* 0xffffffff54547810 */ /* 0x001fe20007ffe0ff */
[----:B------:R-:W-:-:S04]  /*0910*/  IMAD.WIDE R100, R138, R177, c[0x0][0x1a0] ;  /* 0x000068008a647625 */ /* 0x000fc800078e02b1 */
[----:B------:R-:W-:Y:S01]  /*0920*/  IMAD R86, R84, c[0x0][0x168], RZ ;  /* 0x00005a0054567a24 */ /* 0x000fe200078e02ff */
[----:B------:R0:W2:Y:S01]  /*0930*/  LDG.E R173, [R100.64] ;  /* 0x0000000464ad7981 */ /* 0x0000a2000c1e1900 */
[----:B------:R-:W-:-:S03]  /*0940*/  IMAD.WIDE.U32 R84, R164, R175, c[0x0][0x188] ;  /* 0x00006200a4547625 */ /* 0x000fc600078e00af */
[----:B------:R-:W-:Y:S01]  /*0950*/  SHF.R.S32.HI R87, RZ, 0x1f, R86 ;  /* 0x0000001fff577819 */ /* 0x000fe20000011456 */
[----:B------:R-:W-:-:S03]  /*0960*/  IMAD.WIDE.U32 R92, R174, R175, c[0x0][0x188] ;  /* 0x00006200ae5c7625 */ /* 0x000fc600078e00af */
[----:B------:R-:W-:Y:S01]  /*0970*/  LEA.HI R86, R87, R86, RZ, 0x2 ;  /* 0x0000005657567211 */ /* 0x000fe200078f10ff */
[----:B------:R-:W-:Y:S02]  /*0980*/  IMAD.WIDE.U32 R102, R171, R175, c[0x0][0x188] ;  /* 0x00006200ab667625 */ /* 0x000fe400078e00af */
[----:B------:R-:W3:Y:S01]  /*0990*/  LDG.E.128 R92, [R92.64] ;  /* 0x000000045c5c7981 */ /* 0x000ee2000c1e1d00 */
[----:B------:R-:W-:-:S03]  /*09a0*/  LEA.HI.SX32 R128, R86, R131, 0x1e ;  /* 0x0000008356807211 */ /* 0x000fc600078ff2ff */
[----:B------:R-:W4:Y:S01]  /*09b0*/  LDG.E.128 R84, [R84.64] ;  /* 0x0000000454547981 */ /* 0x000f22000c1e1d00 */
[----:B------:R-:W-:-:S03]  /*09c0*/  IMAD.WIDE.U32 R108, R170, R175, c[0x0][0x188] ;  /* 0x00006200aa6c7625 */ /* 0x000fc600078e00af */
[----:B0-----:R-:W4:Y:S01]  /*09d0*/  LDG.E.128 R100, [R102.64] ;  /* 0x0000000466647981 */ /* 0x001f22000c1e1d00 */
[----:B------:R-:W-:-:S03]  /*09e0*/  IMAD.WIDE.U32 R88, R128, R175, c[0x0][0x208] ;  /* 0x0000820080587625 */ /* 0x000fc600078e00af */
[----:B------:R-:W4:Y:S04]  /*09f0*/  LDG.E.128 R108, [R108.64] ;  /* 0x000000046c6c7981 */ /* 0x000f28000c1e1d00 */
[----:B------:R-:W4:Y:S01]  /*0a00*/  LDG.E.128 R88, [R88.64] ;  /* 0x0000000458587981 */ /* 0x000f22000c1e1d00 */
[----:B------:R-:W-:-:S05]  /*0a10*/  IADD3 R96, R128, 0x20, RZ ;  /* 0x0000002080607810 */ /* 0x000fca0007ffe0ff */
[----:B------:R-:W-:Y:S01]  /*0a20*/  IMAD.WIDE.U32 R96, R96, R175, c[0x0][0x208] ;  /* 0x0000820060607625 */ /* 0x000fe200078e00af */
[----:B------:R-:W-:-:S05]  /*0a30*/  IADD3 R104, R128, 0x40, RZ ;  /* 0x0000004080687810 */ /* 0x000fca0007ffe0ff */
[----:B------:R-:W4:Y:S01]  /*0a40*/  LDG.E.128 R96, [R96.64] ;  /* 0x0000000460607981 */ /* 0x000f22000c1e1d00 */
        /* <DEDUP_REMOVED lines=15> */
[----:B------:R-:W-:-:S06]  /*0b40*/  IMAD.WIDE.U32 R128, R128, R175, c[0x0][0x208] ;  /* 0x0000820080807625 */ /* 0x000fcc00078e00af */
[----:B------:R-:W4:Y:S01]  /*0b50*/  LDG.E.128 R128, [R128.64] ;  /* 0x0000000480807981 */ /* 0x000f22000c1e1d00 */
[----:B------:R-:W-:-:S04]  /*0b60*/  ISETP.NE.U32.AND P0, PT, RZ, c[0x0][0x218], PT ;  /* 0x00008600ff007a0c */ /* 0x000fc80003f05070 */
[----:B------:R-:W-:-:S13]  /*0b70*/  ISETP.NE.AND.EX P0, PT, RZ, c[0x0][0x21c], PT, P0 ;  /* 0x00008700ff007a0c */ /* 0x000fda0003f05300 */
[-C--:B------:R-:W-:Y:S01]  /*0b80*/  @P0 IMAD.WIDE.U32 R176, R176, R175.reuse, c[0x0][0x218] ;  /* 0x00008600b0b00625 */ /* 0x080fe200078e00af */
[----:B------:R0:W5:Y:S03]  /*0b90*/  @P0 LDG.E.128 R52, [R136.64] ;  /* 0x0000000488340981 */ /* 0x000166000c1e1d00 */
[----:B------:R-:W-:Y:S01]  /*0ba0*/  @P0 IMAD.WIDE.U32 R178, R178, R175, c[0x0][0x218] ;  /* 0x00008600b2b20625 */ /* 0x000fe200078e00af */
[----:B------:R0:W5:Y:S04]  /*0bb0*/  @P0 LDG.E.128 R56, [R134.64] ;  /* 0x0000000486380981 */ /* 0x000168000c1e1d00 */
[----:B------:R1:W5:Y:S04]  /*0bc0*/  @P0 LDG.E.128 R60, [R132.64] ;  /* 0x00000004843c0981 */ /* 0x000368000c1e1d00 */
[----:B------:R3:W5:Y:S04]  /*0bd0*/  @P0 LDG.E.128 R64, [R2.64] ;  /* 0x0000000402400981 */ /* 0x000768000c1e1d00 */
[----:B------:R0:W5:Y:S04]  /*0be0*/  @P0 LDG.E.128 R68, [R176.64] ;  /* 0x00000004b0440981 */ /* 0x000168000c1e1d00 */
[----:B------:R0:W5:Y:S01]  /*0bf0*/  @P0 LDG.E.128 R72, [R178.64] ;  /* 0x00000004b2480981 */ /* 0x000162000c1e1d00 */
[----:B------:R-:W-:-:S04]  /*0c00*/  ISETP.NE.AND P0, PT, R172, RZ, PT ;  /* 0x000000ffac00720c */ /* 0x000fc80003f05270 */
[----:B--2---:R-:W-:-:S05]  /*0c10*/  FSEL R173, R173, RZ, !P0 ;  /* 0x000000ffadad7208 */ /* 0x004fca0004000000 */
[C---:B---3--:R-:W-:Y:S02]  /*0c20*/  FADD.FTZ R2, -R173.reuse, R93 ;  /* 0x0000005dad027221 */ /* 0x048fe40000010100 */
[----:B----4-:R-:W-:-:S04]  /*0c30*/  FADD.FTZ R84, -R173, R84 ;  /* 0x00000054ad547221 */ /* 0x010fc80000010100 */
[----:B-----5:R-:W-:Y:S02]  /*0c40*/  FMUL.FTZ R167, R163, R84 ;  /* 0x00000054a3a77220 */ /* 0x020fe40000410000 */
[----:B------:R-:W-:Y:S02]  /*0c50*/  FADD.FTZ R84, -R173, R94 ;  /* 0x0000005ead547221 */ /* 0x000fe40000010100 */
[----:B------:R-:W-:Y:S02]  /*0c60*/  FMUL.FTZ R94, R163, R2 ;  /* 0x00000002a35e7220 */ /* 0x000fe40000410000 */
[C---:B------:R-:W-:Y:S02]  /*0c70*/  FADD.FTZ R2, -R173.reuse, R101 ;  /* 0x00000065ad027221 */ /* 0x040fe40000010100 */
[----:B------:R-:W-:Y:S02]  /*0c80*/  FADD.FTZ R168, -R173, R85 ;  /* 0x00000055ada87221 */ /* 0x000fe40000010100 */
[----:B------:R-:W-:-:S02]  /*0c90*/  FMUL.FTZ R93, R163, R84 ;  /* 0x00000054a35d7220 */ /* 0x000fc40000410000 */
[----:B------:R-:W-:Y:S02]  /*0ca0*/  FADD.FTZ R84, -R173, R102 ;  /* 0x00000066ad547221 */ /* 0x000fe40000010100 */
[----:B------:R-:W-:Y:S02]  /*0cb0*/  FMUL.FTZ R102, R163, R2 ;  /* 0x00000002a3667220 */ /* 0x000fe40000410000 */
[----:B------:R-:W-:Y:S02]  /*0cc0*/  FADD.FTZ R86, -R173, R86 ;  /* 0x00000056ad567221 */ /* 0x000fe40000010100 */
[----:B------:R-:W-:Y:S02]  /*0cd0*/  FMUL.FTZ R168, R163, R168 ;  /* 0x000000a8a3a87220 */ /* 0x000fe40000410000 */
[----:B------:R-:W-:Y:S02]  /*0ce0*/  FFMA.FTZ R4, R88, R167, R4 ;  /* 0x000000a758047223 */ /* 0x000fe40000010004 */
[----:B------:R-:W-:-:S02]  /*0cf0*/  FADD.FTZ R40, R40, R88 ;  /* 0x0000005828287221 */ /* 0x000fc40000010000 */
[----:B------:R-:W-:Y:S02]  /*0d00*/  FADD.FTZ R2, -R173, R109 ;  /* 0x0000006dad027221 */ /* 0x000fe40000010100 */
[----:B------:R-:W-:Y:S02]  /*0d10*/  FMUL.FTZ R88, R139, R88 ;  /* 0x000000588b587220 */ /* 0x000fe40000410000 */
[----:B------:R-:W-:Y:S02]  /*0d20*/  FMUL.FTZ R101, R163, R84 ;  /* 0x00000054a3657220 */ /* 0x000fe40000410000 */
[C---:B------:R-:W-:Y:S02]  /*0d30*/  FADD.FTZ R84, -R173.reuse, R110 ;  /* 0x0000006ead547221 */ /* 0x040fe40000010100 */
[----:B------:R-:W-:Y:S02]  /*0d40*/  FADD.FTZ R166, -R173, R87 ;  /* 0x00000057ada67221 */ /* 0x000fe40000010100 */
[----:B------:R-:W-:-:S02]  /*0d50*/  FMUL.FTZ R165, R163, R86 ;  /* 0x00000056a3a57220 */ /* 0x000fc40000410000 */
[----:B------:R-:W-:Y:S02]  /*0d60*/  FFMA.FTZ R5, R89, R168, R5 ;  /* 0x000000a859057223 */ /* 0x000fe40000010005 */
[----:B------:R-:W-:Y:S02]  /*0d70*/  FADD.FTZ R41, R41, R89 ;  /* 0x0000005929297221 */ /* 0x000fe40000010000 */
[----:B------:R-:W-:Y:S02]  /*0d80*/  FMUL.FTZ R110, R163, R2 ;  /* 0x00000002a36e7220 */ /* 0x000fe40000410000 */
[----:B------:R-:W-:Y:S02]  /*0d90*/  FMUL.FTZ R89, R140, R89 ;  /* 0x000000598c597220 */ /* 0x000fe40000410000 */
[----:B------:R-:W-:Y:S02]  /*0da0*/  FADD.FTZ R2, RZ, R88 ;  /* 0x00000058ff027221 */ /* 0x000fe40000010000 */
[----:B------:R-:W-:-:S02]  /*0db0*/  FFMA.FTZ R3, R167, R88, RZ ;  /* 0x00000058a7037223 */ /* 0x000fc400000100ff */
[----:B------:R-:W-:Y:S02]  /*0dc0*/  FMUL.FTZ R166, R163, R166 ;  /* 0x000000a6a3a67220 */ /* 0x000fe40000410000 */
[----:B------:R-:W-:Y:S02]  /*0dd0*/  FFMA.FTZ R6, R90, R165, R6 ;  /* 0x000000a55a067223 */ /* 0x000fe40000010006 */
[----:B------:R-:W-:Y:S02]  /*0de0*/  FADD.FTZ R42, R42, R90 ;  /* 0x0000005a2a2a7221 */ /* 0x000fe40000010000 */
[----:B------:R-:W-:Y:S02]  /*0df0*/  FADD.FTZ R92, -R173, R92 ;  /* 0x0000005cad5c7221 */ /* 0x000fe40000010100 */
[----:B------:R-:W-:Y:S02]  /*0e00*/  FMUL.FTZ R90, R141, R90 ;  /* 0x0000005a8d5a7220 */ /* 0x000fe40000410000 */
[----:B------:R-:W-:-:S02]  /*0e10*/  FADD.FTZ R85, R2, R89 ;  /* 0x0000005902557221 */ /* 0x000fc40000010000 */
[----:B------:R-:W-:Y:S02]  /*0e20*/  FFMA.FTZ R3, R168, R89, R3 ;  /* 0x00000059a8037223 */ /* 0x000fe40000010003 */
[----:B------:R-:W-:Y:S02]  /*0e30*/  FADD.FTZ R86, -R173, R95 ;  /* 0x0000005fad567221 */ /* 0x000fe40000010100 */
        /* <DEDUP_REMOVED lines=59> */
[----:B------:R-:W-:Y:S02]  /*11f0*/  FMUL.FTZ R109, R163, R84 ;  /* 0x00000054a36d7220 */ /* 0x000fe40000410000 */
        /* <DEDUP_REMOVED lines=8> */
[----:B------:R-:W-:Y:S02]  /*1280*/  FADD.FTZ R116, -R173, R116 ;  /* 0x00000074ad747221 */ /* 0x000fe40000010100 */
[----:B------:R-:W-:-:S02]  /*1290*/  FMUL.FTZ R114, R153, R114 ;  /* 0x0000007299727220 */ /* 0x000fc40000410000 */
[----:B------:R-:W-:Y:S02]  /*12a0*/  FADD.FTZ R85, R2, R113 ;  /* 0x0000007102557221 */ /* 0x000fe40000010000 */
[----:B------:R-:W-:Y:S02]  /*12b0*/  FFMA.FTZ R3, R110, R113, R3 ;  /* 0x000000716e037223 */ /* 0x000fe40000010003 */
[----:B-1----:R-:W-:Y:S02]  /*12c0*/  FADD.FTZ R132, -R173, R119 ;  /* 0x00000077ad847221 */ /* 0x002fe40000010100 */
[----:B------:R-:W-:Y:S02]  /*12d0*/  FFMA.FTZ R19, R115, R108, R19 ;  /* 0x0000006c73137223 */ /* 0x000fe40000010013 */
[----:B------:R-:W-:Y:S02]  /*12e0*/  FADD.FTZ R31, R31, R115 ;  /* 0x000000731f1f7221 */ /* 0x000fe40000010000 */
[----:B------:R-:W-:-:S02]  /*12f0*/  FADD.FTZ R84, -R173, R117 ;  /* 0x00000075ad547221 */ /* 0x000fc40000010100 */
[----:B------:R-:W-:Y:S02]  /*1300*/  FMUL.FTZ R119, R163, R116 ;  /* 0x00000074a3777220 */ /* 0x000fe40000410000 */
[----:B------:R-:W-:Y:S02]  /*1310*/  FMUL.FTZ R115, R154, R115 ;  /* 0x000000739a737220 */ /* 0x000fe40000410000 */
[----:B------:R-:W-:Y:S02]  /*1320*/  FADD.FTZ R2, R85, R114 ;  /* 0x0000007255027221 */ /* 0x000fe40000010000 */
[----:B------:R-:W-:Y:S02]  /*1330*/  FFMA.FTZ R3, R109, R114, R3 ;  /* 0x000000726d037223 */ /* 0x000fe40000010003 */
[----:B------:R-:W-:Y:S02]  /*1340*/  FADD.FTZ R86, -R173, R118 ;  /* 0x00000076ad567221 */ /* 0x000fe40000010100 */
        /* <DEDUP_REMOVED lines=15> */
[----:B------:R-:W-:Y:S02]  /*1440*/  FADD.FTZ R124, -R173, R124 ;  /* 0x0000007cad7c7221 */ /* 0x000fe40000010100 */
[----:B------:R-:W-:Y:S02]  /*1450*/  FMUL.FTZ R122, R157, R122 ;  /* 0x0000007a9d7a7220 */ /* 0x000fe40000410000 */
[----:B------:R-:W-:Y:S02]  /*1460*/  FADD.FTZ R85, R2, R121 ;  /* 0x0000007902557221 */ /* 0x000fe40000010000 */
[----:B------:R-:W-:-:S02]  /*1470*/  FFMA.FTZ R3, R118, R121, R3 ;  /* 0x0000007976037223 */ /* 0x000fc40000010003 */
[----:B------:R-:W-:Y:S02]  /*1480*/  FADD.FTZ R84, -R173, R125 ;  /* 0x0000007dad547221 */ /* 0x000fe40000010100 */
[----:B------:R-:W-:Y:S02]  /*1490*/  FFMA.FTZ R51, R123, R116, R51 ;  /* 0x000000747b337223 */ /* 0x000fe40000010033 */
[----:B------:R-:W-:Y:S02]  /*14a0*/  FADD.FTZ R27, R27, R123 ;  /* 0x0000007b1b1b7221 */ /* 0x000fe40000010000 */
[----:B------:R-:W-:Y:S02]  /*14b0*/  FMUL.FTZ R125, R163, R124 ;  /* 0x0000007ca37d7220 */ /* 0x000fe40000410000 */
[----:B------:R-:W-:Y:S02]  /*14c0*/  FMUL.FTZ R123, R158, R123 ;  /* 0x0000007b9e7b7220 */ /* 0x000fe40000410000 */
[----:B------:R-:W-:-:S02]  /*14d0*/  FADD.FTZ R2, R85, R122 ;  /* 0x0000007a55027221 */ /* 0x000fc40000010000 */
[----:B------:R-:W-:Y:S02]  /*14e0*/  FFMA.FTZ R3, R117, R122, R3 ;  /* 0x0000007a75037223 */ /* 0x000fe40000010003 */
[----:B------:R-:W-:Y:S02]  /*14f0*/  FADD.FTZ R126, -R173, R126 ;  /* 0x0000007ead7e7221 */ /* 0x000fe40000010100 */
[----:B------:R-:W-:Y:S02]  /*1500*/  FFMA.FTZ R44, R128, R125, R44 ;  /* 0x0000007d802c7223 */ /* 0x000fe4000001002c */
[----:B------:R-:W-:Y:S02]  /*1510*/  FADD.FTZ R20, R20, R128 ;  /* 0x0000008014147221 */ /* 0x000fe40000010000 */
        /* <DEDUP_REMOVED lines=20> */
[----:B------:R-:W-:Y:S02]  /*1660*/  FFMA.FTZ R47, R131, R126, R47 ;  /* 0x0000007e832f7223 */ /* 0x000fe4000001002f */
[----:B------:R-:W-:Y:S02]  /*1670*/  FADD.FTZ R23, R23, R131 ;  /* 0x0000008317177221 */ /* 0x000fe40000010000 */
[----:B------:R-:W-:Y:S02]  /*1680*/  FADD.FTZ R84, R2, R129 ;  /* 0x0000008102547221 */ /* 0x000fe40000010000 */
[----:B------:R-:W-:Y:S02]  /*1690*/  FFMA.FTZ R85, R126, R129, R3 ;  /* 0x000000817e557223 */ /* 0x000fe40000010003 */
.L_x_7945:
[----:B0-----:R-:W-:Y:S05]  /*16a0*/  BSYNC B1 ;  /* 0x0000000000017941 */ /* 0x001fea0003800000 */
.L_x_7943:
[----:B------:R-:W-:Y:S05]  /*16b0*/  BRA.DIV ~URZ, `(.L_x_7946) ;  /* 0x000025e27f007947 */ /* 0x000fea000b800000 */
[----:B------:R0:W1:Y:S02]  /*16c0*/  SHFL.BFLY PT, R87, R84, 0x1, 0x1f ;  /* 0x0c201f0054577f89 */ /* 0x00006400000e0000 */
.L_x_8008:
        /* <DEDUP_REMOVED lines=18> */
.L_x_8009:
[----:B--2---:R-:W-:Y:S01]  /*17f0*/  FADD.FTZ R132, R132, R85 ;  /* 0x0000005584847221 */ /* 0x004fe20000010000 */
[----:B------:R-:W-:Y:S01]  /*1800*/  ISETP.NE.AND P1, PT, R172, RZ, PT ;  /* 0x000000ffac00720c */ /* 0x000fe20003f25270 */
[----:B01----:R-:W-:Y:S01]  /*1810*/  FADD.FTZ R134, R175, R134 ;  /* 0x00000086af867221 */ /* 0x003fe20000010000 */
[----:B------:R-:W-:Y:S01]  /*1820*/  @!P5 ISETP.NE.U32.AND P2, PT, RZ, c[0x0][0x218], PT ;  /* 0x00008600ff00da0c */ /* 0x000fe20003f45070 */
[----:B------:R-:W-:Y:S01]  /*1830*/  FMUL.FTZ R131, R132, c[0x0][0x1e0] ;  /* 0x0000780084837a20 */ /* 0x000fe20000410000 */
[----:B------:R-:W-:Y:S01]  /*1840*/  @!P5 ISETP.NE.U32.AND P4, PT, RZ, c[0x0][0x218], PT ;  /* 0x00008600ff00da0c */ /* 0x000fe20003f85070 */
[----:B------:R-:W-:Y:S01]  /*1850*/  HFMA2.MMA R132, -RZ, RZ, 0, 0 ;  /* 0x00000000ff847435 */ /* 0x000fe200000001ff */
[----:B------:R-:W-:Y:S01]  /*1860*/  @!P5 ISETP.NE.U32.AND P3, PT, RZ, c[0x0][0x218], PT ;  /* 0x00008600ff00da0c */ /* 0x000fe20003f65070 */
[----:B------:R-:W-:Y:S01]  /*1870*/  BSSY B1, `(.L_x_7948) ;  /* 0x000004b000017945 */ /* 0x000fe20003800000 */
[----:B------:R-:W-:Y:S01]  /*1880*/  FSEL R131, R131, RZ, !P1 ;  /* 0x000000ff83837208 */ /* 0x000fe20004800000 */
[----:B------:R-:W-:Y:S01]  /*1890*/  FMUL.FTZ R134, R134, c[0x0][0x1e0] ;  /* 0x0000780086867a20 */ /* 0x000fe20000410000 */
[----:B------:R-:W-:-:S02]  /*18a0*/  @!P5 ISETP.NE.U32.AND P1, PT, RZ, c[0x0][0x218], PT ;  /* 0x00008600ff00da0c */ /* 0x000fc40003f25070 */
[----:B------:R-:W-:Y:S02]  /*18b0*/  @!P5 ISETP.NE.AND.EX P2, PT, RZ, c[0x0][0x21c], PT, P2 ;  /* 0x00008700ff00da0c */ /* 0x000fe40003f45320 */
[----:B------:R-:W-:Y:S02]  /*18c0*/  @!P5 ISETP.NE.AND.EX P4, PT, RZ, c[0x0][0x21c], PT, P4 ;  /* 0x00008700ff00da0c */ /* 0x000fe40003f85340 */
[----:B------:R-:W-:Y:S02]  /*18d0*/  @!P5 ISETP.NE.AND.EX P3, PT, RZ, c[0x0][0x21c], PT, P3 ;  /* 0x00008700ff00da0c */ /* 0x000fe40003f65330 */
[----:B------:R-:W-:Y:S02]  /*18e0*/  @!P5 ISETP.NE.AND.EX P1, PT, RZ, c[0x0][0x21c], PT, P1 ;  /* 0x00008700ff00da0c */ /* 0x000fe40003f25310 */
[----:B-----5:R-:W-:Y:S02]  /*18f0*/  @!P5 FSEL R181, R52, RZ, P2 ;  /* 0x000000ff34b5d208 */ /* 0x020fe40001000000 */
[----:B------:R-:W-:-:S02]  /*1900*/  @!P5 FSEL R184, R53, RZ, P4 ;  /* 0x000000ff35b8d208 */ /* 0x000fc40002000000 */
[----:B------:R-:W-:Y:S02]  /*1910*/  @!P5 ISETP.NE.U32.AND P2, PT, RZ, c[0x0][0x218], PT ;  /* 0x00008600ff00da0c */ /* 0x000fe40003f45070 */
[----:B------:R-:W-:Y:S02]  /*1920*/  @!P5 ISETP.NE.U32.AND P4, PT, RZ, c[0x0][0x218], PT ;  /* 0x00008600ff00da0c */ /* 0x000fe40003f85070 */
[----:B------:R-:W-:Y:S02]  /*1930*/  @!P5 FSEL R183, R54, RZ, P3 ;  /* 0x000000ff36b7d208 */ /* 0x000fe40001800000 */
[----:B------:R-:W-:Y:S02]  /*1940*/  @!P5 FSEL R186, R55, RZ, P1 ;  /* 0x000000ff37bad208 */ /* 0x000fe40000800000 */
[----:B------:R-:W-:Y:S02]  /*1950*/  @!P5 ISETP.NE.U32.AND P3, PT, RZ, c[0x0][0x218], PT ;  /* 0x00008600ff00da0c */ /* 0x000fe40003f65070 */
[----:B------:R-:W-:-:S02]  /*1960*/  @!P5 ISETP.NE.U32.AND P1, PT, RZ, c[0x0][0x218], PT ;  /* 0x00008600ff00da0c */ /* 0x000fc40003f25070 */
[----:B------:R-:W-:Y:S02]  /*1970*/  ISETP.GE.AND P6, PT, R169, 0x1, PT ;  /* 0x00000001a900780c */ /* 0x000fe40003fc6270 */
[----:B------:R-:W-:Y:S02]  /*1980*/  @!P5 ISETP.NE.AND.EX P2, PT, RZ, c[0x0][0x21c], PT, P2 ;  /* 0x00008700ff00da0c */ /* 0x000fe40003f45320 */
[----:B------:R-:W-:Y:S02]  /*1990*/  @!P5 ISETP.NE.AND.EX P4, PT, RZ, c[0x0][0x21c], PT, P4 ;  /* 0x00008700ff00da0c */ /* 0x000fe40003f85340 */
[----:B------:R-:W-:Y:S02]  /*19a0*/  @!P5 ISETP.NE.AND.EX P3, PT, RZ, c[0x0][0x21c], PT, P3 ;  /* 0x00008700ff00da0c */ /* 0x000fe40003f65330 */
[----:B------:R-:W-:Y:S02]  /*19b0*/  @!P5 ISETP.NE.AND.EX P1, PT, RZ, c[0x0][0x21c], PT, P1 ;  /* 0x00008700ff00da0c */ /* 0x000fe40003f25310 */
[----:B------:R-:W-:-:S02]  /*19c0*/  @!P5 FSEL R185, R56, RZ, P2 ;  /* 0x000000ff38b9d208 */ /* 0x000fc40001000000 */
[----:B------:R-:W-:Y:S02]  /*19d0*/  @!P5 FSEL R188, R57, RZ, P4 ;  /* 0x000000ff39bcd208 */ /* 0x000fe40002000000 */
[----:B------:R-:W-:Y:S02]  /*19e0*/  @!P5 ISETP.NE.U32.AND P2, PT, RZ, c[0x0][0x218], PT ;  /* 0x00008600ff00da0c */ /* 0x000fe40003f45070 */
[----:B------:R-:W-:Y:S02]  /*19f0*/  @!P5 ISETP.NE.U32.AND P4, PT, RZ, c[0x0][0x218], PT ;  /* 0x00008600ff00da0c */ /* 0x000fe40003f85070 */
[----:B------:R-:W-:Y:S02]  /*1a00*/  @!P5 FSEL R187, R58, RZ, P3 ;  /* 0x000000ff3abbd208 */ /* 0x000fe40001800000 */
[----:B------:R-:W-:Y:S02]  /*1a10*/  @!P5 FSEL R190, R59, RZ, P1 ;  /* 0x000000ff3bbed208 */ /* 0x000fe40000800000 */
[----:B------:R-:W-:-:S02]  /*1a20*/  @!P5 ISETP.NE.U32.AND P3, PT, RZ, c[0x0][0x218], PT ;  /* 0x00008600ff00da0c */ /* 0x000fc40003f65070 */
[----:B------:R-:W-:Y:S02]  /*1a30*/  @!P5 ISETP.NE.U32.AND P1, PT, RZ, c[0x0][0x218], PT ;  /* 0x00008600ff00da0c */ /* 0x000fe40003f25070 */
[----:B------:R-:W-:Y:S02]  /*1a40*/  @!P5 ISETP.NE.AND.EX P2, PT, RZ, c[0x0][0x21c], PT, P2 ;  /* 0x00008700ff00da0c */ /* 0x000fe40003f45320 */
[----:B------:R-:W-:Y:S02]  /*1a50*/  @!P5 ISETP.NE.AND.EX P4, PT, RZ, c[0x0][0x21c], PT, P4 ;  /* 0x00008700ff00da0c */ /* 0x000fe40003f85340 */
[----:B------:R-:W-:Y:S02]  /*1a60*/  @!P5 ISETP.NE.AND.EX P3, PT, RZ, c[0x0][0x21c], PT, P3 ;  /* 0x00008700ff00da0c */ /* 0x000fe40003f65330 */
[----:B------:R-:W-:Y:S02]  /*1a70*/  @!P5 ISETP.NE.AND.EX P1, PT, RZ, c[0x0][0x21c], PT, P1 ;  /* 0x00008700ff00da0c */ /* 0x000fe40003f25310 */
[----:B------:R-:W-:-:S02]  /*1a80*/  @P6 IADD3 R2, R169, -0x1, RZ ;  /* 0xffffffffa9026810 */ /* 0x000fc40007ffe0ff */
[----:B------:R-:W-:Y:S02]  /*1a90*/  @!P5 FSEL R177, R60, RZ, P2 ;  /* 0x000000ff3cb1d208 */ /* 0x000fe40001000000 */
[----:B------:R-:W-:Y:S01]  /*1aa0*/  @!P5 FSEL R180, R61, RZ, P4 ;  /* 0x000000ff3db4d208 */ /* 0x000fe20002000000 */
[----:B------:R-:W-:Y:S01]  /*1ab0*/  @P6 IMAD R2, R2, c[0x0][0x168], RZ ;  /* 0x00005a0002026a24 */ /* 0x000fe200078e02ff */
[----:B------:R-:W-:Y:S02]  /*1ac0*/  @!P5 ISETP.NE.U32.AND P2, PT, RZ, c[0x0][0x218], PT ;  /* 0x00008600ff00da0c */ /* 0x000fe40003f45070 */
[----:B------:R-:W-:Y:S02]  /*1ad0*/  @!P5 ISETP.NE.U32.AND P4, PT, RZ, c[0x0][0x218], PT ;  /* 0x00008600ff00da0c */ /* 0x000fe40003f85070 */
[----:B------:R-:W-:Y:S02]  /*1ae0*/  @!P5 FSEL R179, R62, RZ, P3 ;  /* 0x000000ff3eb3d208 */ /* 0x000fe40001800000 */
[----:B------:R-:W-:-:S02]  /*1af0*/  @!P5 FSEL R182, R63, RZ, P1 ;  /* 0x000000ff3fb6d208 */ /* 0x000fc40000800000 */
[----:B------:R-:W-:Y:S02]  /*1b00*/  ISETP.NE.U32.AND P3, PT, RZ, c[0x0][0x258], PT ;  /* 0x00009600ff007a0c */ /* 0x000fe40003f65070 */
[----:B------:R-:W-:Y:S02]  /*1b10*/  @!P5 ISETP.NE.U32.AND P1, PT, RZ, c[0x0][0x218], PT ;  /* 0x00008600ff00da0c */ /* 0x000fe40003f25070 */
[----:B------:R-:W-:Y:S02]  /*1b20*/  @!P5 ISETP.NE.AND.EX P2, PT, RZ, c[0x0][0x21c], PT, P2 ;  /* 0x00008700ff00da0c */ /* 0x000fe40003f45320 */
[----:B------:R-:W-:Y:S02]  /*1b30*/  @!P5 ISETP.NE.AND.EX P4, PT, RZ, c[0x0][0x21c], PT, P4 ;  /* 0x00008700ff00da0c */ /* 0x000fe40003f85340 */
[----:B------:R-:W-:Y:S02]  /*1b40*/  @!P5 ISETP.NE.AND.EX P1, PT, RZ, c[0x0][0x21c], PT, P1 ;  /* 0x00008700ff00da0c */ /* 0x000fe40003f25310 */
[----:B------:R-:W-:-:S02]  /*1b50*/  ISETP.NE.AND.EX P3, PT, RZ, c[0x0][0x25c], PT, P3 ;  /* 0x00009700ff007a0c */ /* 0x000fc40003f65330 */
[----:B------:R-:W-:Y:S02]  /*1b60*/  @!P5 FSEL R135, R64, RZ, P2 ;  /* 0x000000ff4087d208 */ /* 0x000fe40001000000 */
[----:B------:R-:W-:Y:S02]  /*1b70*/  @!P5 FSEL R176, R65, RZ, P4 ;  /* 0x000000ff41b0d208 */ /* 0x000fe40002000000 */
[----:B------:R-:W-:Y:S02]  /*1b80*/  @P6 SHF.R.S32.HI R3, RZ, 0x1f, R2 ;  /* 0x0000001fff036819 */ /* 0x000fe40000011402 */
[----:B------:R-:W-:Y:S02]  /*1b90*/  @!P5 ISETP.NE.U32.AND P2, PT, RZ, c[0x0][0x218], PT ;  /* 0x00008600ff00da0c */ /* 0x000fe40003f45070 */
[----:B------:R-:W-:Y:S02]  /*1ba0*/  @!P5 ISETP.NE.U32.AND P4, PT, RZ, c[0x0][0x218], PT ;  /* 0x00008600ff00da0c */ /* 0x000fe40003f85070 */
[----:B------:R-:W-:-:S02]  /*1bb0*/  @!P5 FSEL R137, R66, RZ, P1 ;  /* 0x000000ff4289d208 */ /* 0x000fc40000800000 */
[----:B------:R-:W-:Y:S02]  /*1bc0*/  @!P5 ISETP.NE.U32.AND P1, PT, RZ, c[0x0][0x218], PT ;  /* 0x00008600ff00da0c */ /* 0x000fe40003f25070 */
[----:B------:R-:W-:Y:S02]  /*1bd0*/  @P6 LEA.HI R3, R3, R2, RZ, 0x2 ;  /* 0x0000000203036211 */ /* 0x000fe400078f10ff */
[----:B------:R-:W-:Y:S02]  /*1be0*/  @!P5 ISETP.NE.AND.EX P2, PT, RZ, c[0x0][0x21c], PT, P2 ;  /* 0x00008700ff00da0c */ /* 0x000fe40003f45320 */
[----:B------:R-:W-:Y:S02]  /*1bf0*/  @!P5 ISETP.NE.AND.EX P4, PT, RZ, c[0x0][0x21c], PT, P4 ;  /* 0x00008700ff00da0c */ /* 0x000fe40003f85340 */
[----:B------:R-:W-:Y:S02]  /*1c00*/  ISETP.NE.U32.AND P0, PT, RZ, c[0x0][0x258], PT ;  /* 0x00009600ff007a0c */ /* 0x000fe40003f05070 */
[----:B------:R-:W-:-:S02]  /*1c10*/  @P6 LOP3.LUT R2, R0, 0x1f, RZ, 0xc0, !PT ;  /* 0x0000001f00026812 */ /* 0x000fc400078ec0ff */
[----:B------:R-:W-:Y:S02]  /*1c20*/  @!P5 ISETP.NE.AND.EX P1, PT, RZ, c[0x0][0x21c], PT, P1 ;  /* 0x00008700ff00da0c */ /* 0x000fe40003f25310 */
[----:B------:R-:W-:Y:S02]  /*1c30*/  @!P5 FSEL R178, R67, RZ, P2 ;  /* 0x000000ff43b2d208 */ /* 0x000fe40001000000 */
[----:B------:R-:W-:Y:S02]  /*1c40*/  @!P5 FSEL R133, R68, RZ, P4 ;  /* 0x000000ff4485d208 */ /* 0x000fe40002000000 */
[----:B------:R-:W-:Y:S02]  /*1c50*/  @!P5 ISETP.NE.U32.AND P2, PT, RZ, c[0x0][0x218], PT ;  /* 0x00008600ff00da0c */ /* 0x000fe40003f45070 */
[----:B------:R-:W-:Y:S02]  /*1c60*/  @!P5 ISETP.NE.U32.AND P4, PT, RZ, c[0x0][0x218], PT ;  /* 0x00008600ff00da0c */ /* 0x000fe40003f85070 */
[----:B------:R-:W-:-:S02]  /*1c70*/  ISETP.NE.AND.EX P0, PT, RZ, c[0x0][0x25c], PT, P0 ;  /* 0x00009700ff007a0c */ /* 0x000fc40003f05300 */
[----:B------:R-:W-:Y:S02]  /*1c80*/  @P6 LEA.HI.SX32 R132, R3, R2, 0x1e ;  /* 0x0000000203846211 */ /* 0x000fe400078ff2ff */
[----:B------:R-:W-:Y:S02]  /*1c90*/  @P3 MOV R175, 0x10 ;  /* 0x0000001000af3802 */ /* 0x000fe40000000f00 */
        /* <DEDUP_REMOVED lines=8> */
.L_x_7949:
[----:B------:R-:W-:Y:S05]  /*1d20*/  BSYNC B1 ;  /* 0x0000000000017941 */ /* 0x000fea0003800000 */
.L_x_7948:
        /* <DEDUP_REMOVED lines=8> */
.L_x_7951:
[----:B------:R-:W-:Y:S05]  /*1db0*/  BSYNC B1 ;  /* 0x0000000000017941 */ /* 0x000fea0003800000 */
.L_x_7950:
        /* <DEDUP_REMOVED lines=8> */
.L_x_7953:
[----:B------:R-:W-:Y:S05]  /*1e40*/  BSYNC B1 ;  /* 0x0000000000017941 */ /* 0x000fea0003800000 */
.L_x_7952:
        /* <DEDUP_REMOVED lines=8> */
.L_x_7955:
[----:B------:R-:W-:Y:S05]  /*1ed0*/  BSYNC B1 ;  /* 0x0000000000017941 */ /* 0x000fea0003800000 */
.L_x_7954:
[----:B------:R-:W-:Y:S05]  /*1ee0*/  @!P3 BRA `(.L_x_7956) ;  /* 0x000000700000b947 */ /* 0x000fea0003800000 */
[----:B------:R-:W-:Y:S01]  /*1ef0*/  HFMA2.MMA R3, -RZ, RZ, 0, 9.5367431640625e-07 ;  /* 0x00000010ff037435 */ /* 0x000fe200000001ff */
[----:B------:R-:W-:Y:S02]  /*1f00*/  SEL R86, R183, R78, P0 ;  /* 0x0000004eb7567207 */ /* 0x000fe40000000000 */
[----:B------:R-:W-:Y:S02]  /*1f10*/  SEL R85, R184, R77, P0 ;  /* 0x0000004db8557207 */ /* 0x000fe40000000000 */
[----:B------:R-:W-:Y:S02]  /*1f20*/  SEL R84, R181, R76, P0 ;  /* 0x0000004cb5547207 */ /* 0x000fe40000000000 */
[----:B------:R-:W-:-:S03]  /*1f30*/  SEL R87, R186, R79, P0 ;  /* 0x0000004fba577207 */ /* 0x000fc60000000000 */
[----:B------:R-:W-:-:S05]  /*1f40*/  IMAD.WIDE.U32 R2, R164, R3, c[0x0][0x258] ;  /* 0x00009600a4027625 */ /* 0x000fca00078e0003 */
[----:B------:R0:W-:Y:S02]  /*1f50*/  STG.E.128 [R2.64], R84 ;  /* 0x0000005402007986 */ /* 0x0001e4000c101d04 */
.L_x_7956:
[----:B------:R-:W-:Y:S01]  /*1f60*/  BSSY B1, `(.L_x_7957) ;  /* 0x000000e000017945 */ /* 0x000fe20003800000 */
[----:B------:R-:W-:Y:S05]  /*1f70*/  @!P6 BRA `(.L_x_7958) ;  /* 0x000000c00000e947 */ /* 0x000fea0003800000 */
[----:B0-----:R-:W-:Y:S01]  /*1f80*/  MOV R3, 0x10 ;  /* 0x0000001000037802 */ /* 0x001fe20000000f00 */
[----:B------:R-:W-:Y:S01]  /*1f90*/  FMUL.FTZ R186, R186, c[0x0][0x1ec] ;  /* 0x00007b00baba7a20 */ /* 0x000fe20000410000 */
[----:B------:R-:W-:Y:S01]  /*1fa0*/  ISETP.GT.AND P1, PT, R169, RZ, PT ;  /* 0x000000ffa900720c */ /* 0x000fe20003f24270 */
[----:B------:R-:W-:Y:S02]  /*1fb0*/  FMUL.FTZ R183, R183, c[0x0][0x1ec] ;  /* 0x00007b00b7b77a20 */ /* 0x000fe40000410000 */
[----:B------:R-:W-:Y:S01]  /*1fc0*/  FMUL.FTZ R184, R184, c[0x0][0x1ec] ;  /* 0x00007b00b8b87a20 */ /* 0x000fe20000410000 */
[----:B------:R-:W-:Y:S01]  /*1fd0*/  SEL R87, R186, R83, P1 ;  /* 0x00000053ba577207 */ /* 0x000fe20000800000 */
[----:B------:R-:W-:Y:S01]  /*1fe0*/  FMUL.FTZ R181, R181, c[0x0][0x1ec] ;  /* 0x00007b00b5b57a20 */ /* 0x000fe20000410000 */
[----:B------:R-:W-:Y:S01]  /*1ff0*/  SEL R86, R183, R82, P1 ;  /* 0x00000052b7567207 */ /* 0x000fe20000800000 */
[----:B------:R-:W-:Y:S01]  /*2000*/  IMAD.WIDE.U32 R2, R132, R3, c[0x0][0x248] ;  /* 0x0000920084027625 */ /* 0x000fe200078e0003 */
[----:B------:R-:W-:-:S02]  /*2010*/  SEL R85, R184, R81, P1 ;  /* 0x00000051b8557207 */ /* 0x000fc40000800000 */
[----:B------:R-:W-:-:S05]  /*2020*/  SEL R84, R181, R80, P1 ;  /* 0x00000050b5547207 */ /* 0x000fca0000800000 */
[----:B------:R0:W-:Y:S02]  /*2030*/  STG.E.128 [R2.64], R84 ;  /* 0x0000005402007986 */ /* 0x0001e4000c101d04 */
.L_x_7958:
[----:B------:R-:W-:Y:S05]  /*2040*/  BSYNC B1 ;  /* 0x0000000000017941 */ /* 0x000fea0003800000 */
.L_x_7957:
        /* <DEDUP_REMOVED lines=8> */
.L_x_7960:
[----:B------:R-:W-:Y:S05]  /*20d0*/  BSYNC B1 ;  /* 0x0000000000017941 */ /* 0x000fea0003800000 */
.L_x_7959:
        /* <DEDUP_REMOVED lines=8> */
.L_x_7962:
[----:B------:R-:W-:Y:S05]  /*2160*/  BSYNC B1 ;  /* 0x0000000000017941 */ /* 0x000fea0003800000 */
.L_x_7961:
        /* <DEDUP_REMOVED lines=8> */
.L_x_7964:
[----:B------:R-:W-:Y:S05]  /*21f0*/  BSYNC B1 ;  /* 0x0000000000017941 */ /* 0x000fea0003800000 */
.L_x_7963:
        /* <DEDUP_REMOVED lines=8> */
.L_x_7966:
[----:B------:R-:W-:Y:S05]  /*2280*/  BSYNC B1 ;  /* 0x0000000000017941 */ /* 0x000fea0003800000 */
.L_x_7965:
[----:B0-----:R-:W-:Y:S01]  /*2290*/  @P3 IMAD.WIDE.U32 R2, R174, R175, c[0x0][0x258] ;  /* 0x00009600ae023625 */ /* 0x001fe200078e00af */
[----:B------:R-:W-:Y:S01]  /*22a0*/  SEL R86, R187, R78, P0 ;  /* 0x0000004ebb567207 */ /* 0x000fe20000000000 */
[----:B------:R-:W-:Y:S01]  /*22b0*/  BSSY B1, `(.L_x_7967) ;  /* 0x0000017000017945 */ /* 0x000fe20003800000 */
[----:B------:R-:W-:Y:S02]  /*22c0*/  @P3 SEL R85, R188, R77, P0 ;  /* 0x0000004dbc553207 */ /* 0x000fe40000000000 */
[----:B------:R-:W-:Y:S02]  /*22d0*/  @P3 SEL R84, R185, R76, P0 ;  /* 0x0000004cb9543207 */ /* 0x000fe40000000000 */
[----:B------:R-:W-:Y:S02]  /*22e0*/  @P3 SEL R87, R190, R79, P0 ;  /* 0x0000004fbe573207 */ /* 0x000fe40000000000 */
[----:B------:R-:W-:Y:S02]  /*22f0*/  @!P5 ISETP.NE.AND.EX P2, PT, RZ, c[0x0][0x21c], PT, P2 ;  /* 0x00008700ff00da0c */ /* 0x000fe40003f45320 */
[----:B------:R-:W-:Y:S01]  /*2300*/  @!P5 ISETP.NE.U32.AND P1, PT, RZ, c[0x0][0x218], PT ;  /* 0x00008600ff00da0c */ /* 0x000fe20003f25070 */
[----:B------:R0:W-:Y:S01]  /*2310*/  @P3 STG.E.128 [R2.64], R84 ;  /* 0x0000005402003986 */ /* 0x0001e2000c101d04 */
[----:B------:R-:W-:-:S02]  /*2320*/  @P3 MOV R174, 0x10 ;  /* 0x0000001000ae3802 */ /* 0x000fc40000000f00 */
[----:B------:R-:W-:Y:S01]  /*2330*/  @!P5 FSEL R175, R70, RZ, P2 ;  /* 0x000000ff46afd208 */ /* 0x000fe20001000000 */
[----:B------:R-:W-:Y:S05]  /*2340*/  @!P6 BRA `(.L_x_7968) ;  /* 0x000000d00000e947 */ /* 0x000fea0003800000 */
[----:B0-----:R-:W-:Y:S01]  /*2350*/  HFMA2.MMA R3, -RZ, RZ, 0, 9.5367431640625e-07 ;  /* 0x00000010ff037435 */ /* 0x001fe200000001ff */
[----:B------:R-:W-:Y:S01]  /*2360*/  IADD3 R2, R132, 0x20, RZ ;  /* 0x0000002084027810 */ /* 0x000fe20007ffe0ff */
        /* <DEDUP_REMOVED lines=11> */
.L_x_7968:
[----:B------:R-:W-:Y:S05]  /*2420*/  BSYNC B1 ;  /* 0x0000000000017941 */ /* 0x000fea0003800000 */
.L_x_7967:
        /* <DEDUP_REMOVED lines=8> */
.L_x_7970:
[----:B------:R-:W-:Y:S05]  /*24b0*/  BSYNC B1 ;  /* 0x0000000000017941 */ /* 0x000fea0003800000 */
.L_x_7969:
        /* <DEDUP_REMOVED lines=8> */
.L_x_7972:
[----:B------:R-:W-:Y:S05]  /*2540*/  BSYNC B1 ;  /* 0x0000000000017941 */ /* 0x000fea0003800000 */
.L_x_7971:
        /* <DEDUP_REMOVED lines=8> */
.L_x_7974:
[----:B------:R-:W-:Y:S05]  /*25d0*/  BSYNC B1 ;  /* 0x0000000000017941 */ /* 0x000fea0003800000 */
.L_x_7973:
        /* <DEDUP_REMOVED lines=8> */
.L_x_7976:
[----:B------:R-:W-:Y:S05]  /*2660*/  BSYNC B1 ;  /* 0x0000000000017941 */ /* 0x000fea0003800000 */
.L_x_7975:
[----:B0-----:R-:W-:Y:S01]  /*2670*/  @P3 IMAD.WIDE.U32 R2, R171, R174, c[0x0][0x258] ;  /* 0x00009600ab023625 */ /* 0x001fe200078e00ae */
[----:B------:R-:W-:Y:S01]  /*2680*/  SEL R84, R177, R76, P0 ;  /* 0x0000004cb1547207 */ /* 0x000fe20000000000 */
[----:B------:R-:W-:Y:S01]  /*2690*/  BSSY B1, `(.L_x_7977) ;  /* 0x0000017000017945 */ /* 0x000fe20003800000 */
[----:B------:R-:W-:Y:S02]  /*26a0*/  SEL R85, R180, R77, P0 ;  /* 0x0000004db4557207 */ /* 0x000fe40000000000 */
[----:B------:R-:W-:Y:S02]  /*26b0*/  SEL R86, R179, R78, P0 ;  /* 0x0000004eb3567207 */ /* 0x000fe40000000000 */
[----:B------:R-:W-:Y:S02]  /*26c0*/  @P3 SEL R87, R182, R79, P0 ;  /* 0x0000004fb6573207 */ /* 0x000fe40000000000 */
[----:B------:R-:W-:Y:S02]  /*26d0*/  @!P5 ISETP.NE.AND.EX P4, PT, RZ, c[0x0][0x21c], PT, P4 ;  /* 0x00008700ff00da0c */ /* 0x000fe40003f85340 */
[----:B------:R-:W-:Y:S01]  /*26e0*/  ISETP.GT.AND P2, PT, R169, RZ, PT ;  /* 0x000000ffa900720c */ /* 0x000fe20003f44270 */
        /* <DEDUP_REMOVED lines=17> */
.L_x_7978:
[----:B------:R-:W-:Y:S05]  /*2800*/  BSYNC B1 ;  /* 0x0000000000017941 */ /* 0x000fea0003800000 */
.L_x_7977:
        /* <DEDUP_REMOVED lines=8> */
.L_x_7980:
[----:B------:R-:W-:Y:S05]  /*2890*/  BSYNC B1 ;  /* 0x0000000000017941 */ /* 0x000fea0003800000 */
.L_x_7979:
        /* <DEDUP_REMOVED lines=8> */
.L_x_7982:
[----:B------:R-:W-:Y:S05]  /*2920*/  BSYNC B1 ;  /* 0x0000000000017941 */ /* 0x000fea0003800000 */
.L_x_7981:
        /* <DEDUP_REMOVED lines=8> */
.L_x_7984:
[----:B------:R-:W-:Y:S05]  /*29b0*/  BSYNC B1 ;  /* 0x0000000000017941 */ /* 0x000fea0003800000 */
.L_x_7983:
        /* <DEDUP_REMOVED lines=8> */
.L_x_7986:
[----:B------:R-:W-:Y:S05]  /*2a40*/  BSYNC B1 ;  /* 0x0000000000017941 */ /* 0x000fea0003800000 */
.L_x_7985:
[----:B------:R-:W-:Y:S01]  /*2a50*/  @P3 IMAD.WIDE.U32 R170, R170, R171, c[0x0][0x258] ;  /* 0x00009600aaaa3625 */ /* 0x000fe200078e00ab */
[----:B0-----:R-:W-:Y:S01]  /*2a60*/  SEL R84, R135, R76, P0 ;  /* 0x0000004c87547207 */ /* 0x001fe20000000000 */
[----:B------:R-:W-:Y:S01]  /*2a70*/  BSSY B1, `(.L_x_7987) ;  /* 0x0000018000017945 */ /* 0x000fe20003800000 */
[----:B------:R-:W-:Y:S02]  /*2a80*/  SEL R85, R176, R77, P0 ;  /* 0x0000004db0557207 */ /* 0x000fe40000000000 */
[----:B------:R-:W-:Y:S02]  /*2a90*/  SEL R86, R137, R78, P0 ;  /* 0x0000004e89567207 */ /* 0x000fe40000000000 */
[----:B------:R-:W-:Y:S02]  /*2aa0*/  @P3 SEL R87, R178, R79, P0 ;  /* 0x0000004fb2573207 */ /* 0x000fe40000000000 */
[----:B------:R-:W-:Y:S02]  /*2ab0*/  @!P5 ISETP.NE.AND.EX P1, PT, RZ, c[0x0][0x21c], PT, P1 ;  /* 0x00008700ff00da0c */ /* 0x000fe40003f25310 */
[----:B------:R-:W-:Y:S01]  /*2ac0*/  @!P5 ISETP.NE.U32.AND P4, PT, RZ, c[0x0][0x218], PT ;  /* 0x00008600ff00da0c */ /* 0x000fe20003f85070 */
[----:B------:R0:W-:Y:S01]  /*2ad0*/  @P3 STG.E.128 [R170.64], R84 ;  /* 0x00000054aa003986 */ /* 0x0001e2000c101d04 */
[----:B------:R-:W-:-:S02]  /*2ae0*/  @P3 IADD3 R179, R164, 0x80, RZ ;  /* 0x00000080a4b33810 */ /* 0x000fc40007ffe0ff */
[----:B------:R-:W-:Y:S02]  /*2af0*/  @P3 MOV R180, 0x10 ;  /* 0x0000001000b43802 */ /* 0x000fe40000000f00 */
[----:B------:R-:W-:Y:S01]  /*2b00*/  @!P5 FSEL R177, R72, RZ, P1 ;  /* 0x000000ff48b1d208 */ /* 0x000fe20000800000 */
[----:B------:R-:W-:Y:S05]  /*2b10*/  @!P6 BRA `(.L_x_7988) ;  /* 0x000000d00000e947 */ /* 0x000fea0003800000 */
[----:B------:R-:W-:Y:S01]  /*2b20*/  HFMA2.MMA R3, -RZ, RZ, 0, 9.5367431640625e-07 ;  /* 0x00000010ff037435 */ /* 0x000fe200000001ff */
[----:B------:R-:W-:Y:S01]  /*2b30*/  IADD3 R2, R132, 0x60, RZ ;  /* 0x0000006084027810 */ /* 0x000fe20007ffe0ff */
[----:B------:R-:W-:Y:S01]  /*2b40*/  FMUL.FTZ R178, R178, c[0x0][0x1ec] ;  /* 0x00007b00b2b27a20 */ /* 0x000fe20000410000 */
[----:B------:R-:W-:Y:S01]  /*2b50*/  ISETP.GT.AND P1, PT, R169, RZ, PT ;  /* 0x000000ffa900720c */ /* 0x000fe20003f24270 */
[----:B------:R-:W-:Y:S02]  /*2b60*/  FMUL.FTZ R137, R137, c[0x0][0x1ec] ;  /* 0x00007b0089897a20 */ /* 0x000fe40000410000 */
[----:B------:R-:W-:Y:S01]  /*2b70*/  FMUL.FTZ R176, R176, c[0x0][0x1ec] ;  /* 0x00007b00b0b07a20 */ /* 0x000fe20000410000 */
[----:B0-----:R-:W-:Y:S01]  /*2b80*/  SEL R87, R178, R83, P1 ;  /* 0x00000053b2577207 */ /* 0x001fe20000800000 */
[----:B------:R-:W-:Y:S01]  /*2b90*/  FMUL.FTZ R135, R135, c[0x0][0x1ec] ;  /* 0x00007b0087877a20 */ /* 0x000fe20000410000 */
[----:B------:R-:W-:Y:S01]  /*2ba0*/  SEL R86, R137, R82, P1 ;  /* 0x0000005289567207 */ /* 0x000fe20000800000 */
[----:B------:R-:W-:Y:S01]  /*2bb0*/  IMAD.WIDE.U32 R2, R2, R3, c[0x0][0x248] ;  /* 0x0000920002027625 */ /* 0x000fe200078e0003 */
[----:B------:R-:W-:-:S02]  /*2bc0*/  SEL R85, R176, R81, P1 ;  /* 0x00000051b0557207 */ /* 0x000fc40000800000 */
[----:B------:R-:W-:-:S05]  /*2bd0*/  SEL R84, R135, R80, P1 ;  /* 0x0000005087547207 */ /* 0x000fca0000800000 */
[----:B------:R0:W-:Y:S02]  /*2be0*/  STG.E.128 [R2.64], R84 ;  /* 0x0000005402007986 */ /* 0x0001e4000c101d04 */
.L_x_7988:
[----:B------:R-:W-:Y:S05]  /*2bf0*/  BSYNC B1 ;  /* 0x0000000000017941 */ /* 0x000fea0003800000 */
.L_x_7987:
        /* <DEDUP_REMOVED lines=8> */
.L_x_7990:
[----:B------:R-:W-:Y:S05]  /*2c80*/  BSYNC B1 ;  /* 0x0000000000017941 */ /* 0x000fea0003800000 */
.L_x_7989:
        /* <DEDUP_REMOVED lines=8> */
.L_x_7992:
[----:B------:R-:W-:Y:S05]  /*2d10*/  BSYNC B1 ;  /* 0x0000000000017941 */ /* 0x000fea0003800000 */
.L_x_7991:
        /* <DEDUP_REMOVED lines=8> */
.L_x_7994:
[----:B------:R-:W-:Y:S05]  /*2da0*/  BSYNC B1 ;  /* 0x0000000000017941 */ /* 0x000fea0003800000 */
.L_x_7993:
        /* <DEDUP_REMOVED lines=8> */
.L_x_7996:
[----:B------:R-:W-:Y:S05]  /*2e30*/  BSYNC B1 ;  /* 0x0000000000017941 */ /* 0x000fea0003800000 */
.L_x_7995:
[----:B0-----:R-:W-:Y:S01]  /*2e40*/  @P3 IMAD.WIDE.U32 R2, R179, R180, c[0x0][0x258] ;  /* 0x00009600b3023625 */ /* 0x001fe200078e00b4 */
[----:B------:R-:W-:Y:S01]  /*2e50*/  SEL R84, R133, R76, P0 ;  /* 0x0000004c85547207 */ /* 0x000fe20000000000 */
[----:B------:R-:W-:Y:S01]  /*2e60*/  BSSY B1, `(.L_x_7997) ;  /* 0x0000016000017945 */ /* 0x000fe20003800000 */
[----:B------:R-:W-:Y:S02]  /*2e70*/  SEL R85, R136, R77, P0 ;  /* 0x0000004d88557207 */ /* 0x000fe40000000000 */
[----:B------:R-:W-:Y:S02]  /*2e80*/  SEL R86, R175, R78, P0 ;  /* 0x0000004eaf567207 */ /* 0x000fe40000000000 */
[----:B------:R-:W-:Y:S02]  /*2e90*/  @P3 SEL R87, R174, R79, P0 ;  /* 0x0000004fae573207 */ /* 0x000fe40000000000 */
[----:B------:R-:W-:Y:S02]  /*2ea0*/  @!P5 ISETP.NE.AND.EX P4, PT, RZ, c[0x0][0x21c], PT, P4 ;  /* 0x00008700ff00da0c */ /* 0x000fe40003f85340 */
[----:B------:R-:W-:Y:S01]  /*2eb0*/  @!P5 ISETP.NE.U32.AND P1, PT, RZ, c[0x0][0x218], PT ;  /* 0x00008600ff00da0c */ /* 0x000fe20003f25070 */
[----:B------:R0:W-:Y:S01]  /*2ec0*/  @P3 STG.E.128 [R2.64], R84 ;  /* 0x0000005402003986 */ /* 0x0001e2000c101d04 */
[----:B------:R-:W-:Y:S01]  /*2ed0*/  @!P5 FSEL R170, R73, RZ, P4 ;  /* 0x000000ff49aad208 */ /* 0x000fe20002000000 */
[----:B------:R-:W-:Y:S05]  /*2ee0*/  @!P6 BRA `(.L_x_7998) ;  /* 0x000000d00000e947 */ /* 0x000fea0003800000 */
[----:B0-----:R-:W-:Y:S01]  /*2ef0*/  IADD3 R2, R132, 0x80, RZ ;  /* 0x0000008084027810 */ /* 0x001fe20007ffe0ff */
[----:B------:R-:W-:Y:S01]  /*2f00*/  FMUL.FTZ R174, R174, c[0x0][0x1ec] ;  /* 0x00007b00aeae7a20 */ /* 0x000fe20000410000 */
[----:B------:R-:W-:Y:S01]  /*2f10*/  MOV R3, 0x10 ;  /* 0x0000001000037802 */ /* 0x000fe20000000f00 */
[----:B------:R-:W-:Y:S01]  /*2f20*/  FMUL.FTZ R175, R175, c[0x0][0x1ec] ;  /* 0x00007b00afaf7a20 */ /* 0x000fe20000410000 */
[----:B------:R-:W-:Y:S01]  /*2f30*/  ISETP.GT.AND P4, PT, R169, RZ, PT ;  /* 0x000000ffa900720c */ /* 0x000fe20003f84270 */
[----:B------:R-:W-:-:S02]  /*2f40*/  FMUL.FTZ R136, R136, c[0x0][0x1ec] ;  /* 0x00007b0088887a20 */ /* 0x000fc40000410000 */
[----:B------:R-:W-:Y:S01]  /*2f50*/  FMUL.FTZ R133, R133, c[0x0][0x1ec] ;  /* 0x00007b0085857a20 */ /* 0x000fe20000410000 */
[----:B------:R-:W-:Y:S01]  /*2f60*/  SEL R87, R174, R83, P4 ;  /* 0x00000053ae577207 */ /* 0x000fe20002000000 */
[----:B------:R-:W-:Y:S01]  /*2f70*/  IMAD.WIDE.U32 R2, R2, R3, c[0x0][0x248] ;  /* 0x0000920002027625 */ /* 0x000fe200078e0003 */
[----:B------:R-:W-:Y:S02]  /*2f80*/  SEL R86, R175, R82, P4 ;  /* 0x00000052af567207 */ /* 0x000fe40002000000 */
[----:B------:R-:W-:Y:S02]  /*2f90*/  SEL R85, R136, R81, P4 ;  /* 0x0000005188557207 */ /* 0x000fe40002000000 */
[----:B------:R-:W-:-:S05]  /*2fa0*/  SEL R84, R133, R80, P4 ;  /* 0x0000005085547207 */ /* 0x000fca0002000000 */
[----:B------:R0:W-:Y:S02]  /*2fb0*/  STG.E.128 [R2.64], R84 ;  /* 0x0000005402007986 */ /* 0x0001e4000c101d04 */
.L_x_7998:
[----:B------:R-:W-:Y:S05]  /*2fc0*/  BSYNC B1 ;  /* 0x0000000000017941 */ /* 0x000fea0003800000 */
.L_x_7997:
        /* <DEDUP_REMOVED lines=8> */
.L_x_8000:
[----:B------:R-:W-:Y:S05]  /*3050*/  BSYNC B1 ;  /* 0x0000000000017941 */ /* 0x000fea0003800000 */
.L_x_7999:
        /* <DEDUP_REMOVED lines=8> */
.L_x_8002:
[----:B------:R-:W-:Y:S05]  /*30e0*/  BSYNC B1 ;  /* 0x0000000000017941 */ /* 0x000fea0003800000 */
.L_x_8001:
[----:B------:R-:W-:Y:S01]  /*30f0*/  @!P5 ISETP.NE.U32.AND P4, PT, RZ, c[0x0][0x218], PT ;  /* 0x00008600ff00da0c */ /* 0x000fe20003f85070 */
[----:B------:R-:W-:Y:S01]  /*3100*/  BSSY B1, `(.L_x_8003) ;  /* 0x000000e000017945 */ /* 0x000fe20003800000 */
[C---:B------:R-:W-:Y:S01]  /*3110*/  SEL R76, R177.reuse, R76, P0 ;  /* 0x0000004cb14c7207 */ /* 0x040fe20000000000 */
[----:B------:R-:W-:Y:S01]  /*3120*/  FMUL.FTZ R177, R177, c[0x0][0x1ec] ;  /* 0x00007b00b1b17a20 */ /* 0x000fe20000410000 */
[----:B------:R-:W-:Y:S01]  /*3130*/  @!P5 ISETP.NE.AND.EX P4, PT, RZ, c[0x0][0x21c], PT, P4 ;  /* 0x00008700ff00da0c */ /* 0x000fe20003f85340 */
[----:B0-----:R-:W-:Y:S01]  /*3140*/  FMUL.FTZ R2, R170, c[0x0][0x1ec] ;  /* 0x00007b00aa027a20 */ /* 0x001fe20000410000 */
[----:B------:R-:W-:Y:S02]  /*3150*/  @!P5 ISETP.NE.AND.EX P1, PT, RZ, c[0x0][0x21c], PT, P1 ;  /* 0x00008700ff00da0c */ /* 0x000fe40003f25310 */
        /* <DEDUP_REMOVED lines=8> */
.L_x_8004:
[----:B------:R-:W-:Y:S05]  /*31e0*/  BSYNC B1 ;  /* 0x0000000000017941 */ /* 0x000fea0003800000 */
.L_x_8003:
[----:B------:R-:W-:Y:S01]  /*31f0*/  FMUL.FTZ R85, R3, c[0x0][0x1ec] ;  /* 0x00007b0003557a20 */ /* 0x000fe20000410000 */
[----:B------:R-:W-:Y:S01]  /*3200*/  BSSY B1, `(.L_x_8005) ;  /* 0x000000e000017945 */ /* 0x000fe20003800000 */
[----:B------:R-:W-:Y:S02]  /*3210*/  SEL R81, R2, R81, P2 ;  /* 0x0000005102517207 */ /* 0x000fe40001000000 */
[----:B------:R-:W-:Y:S02]  /*3220*/  SEL R80, R177, R80, P2 ;  /* 0x00000050b1507207 */ /* 0x000fe40001000000 */
[----:B------:R-:W-:Y:S02]  /*3230*/  SEL R77, R170, R77, P0 ;  /* 0x0000004daa4d7207 */ /* 0x000fe40000000000 */
[----:B------:R-:W-:Y:S02]  /*3240*/  SEL R78, R3, R78, P0 ;  /* 0x0000004e034e7207 */ /* 0x000fe40000000000 */
[----:B------:R-:W-:-:S02]  /*3250*/  SEL R82, R85, R82, P2 ;  /* 0x0000005255527207 */ /* 0x000fc40001000000 */
        /* <DEDUP_REMOVED lines=8> */
.L_x_8006:
[----:B------:R-:W-:Y:S05]  /*32e0*/  BSYNC B1 ;  /* 0x0000000000017941 */ /* 0x000fea0003800000 */
.L_x_8005:
[----:B------:R-:W-:Y:S01]  /*32f0*/  @P3 IADD3 R3, R164, 0xa0, RZ ;  /* 0x000000a0a4033810 */ /* 0x000fe20007ffe0ff */
[----:B------:R-:W-:Y:S01]  /*3300*/  FMUL.FTZ R84, R2, c[0x0][0x1ec] ;  /* 0x00007b0002547a20 */ /* 0x000fe20000410000 */
[----:B------:R-:W-:Y:S02]  /*3310*/  @P6 IADD3 R85, R132, 0xa0, RZ ;  /* 0x000000a084556810 */ /* 0x000fe40007ffe0ff */
[----:B------:R-:W-:Y:S02]  /*3320*/  @P3 MOV R86, 0x10 ;  /* 0x0000001000563802 */ /* 0x000fe40000000f00 */
[----:B------:R-:W-:Y:S02]  /*3330*/  @P6 MOV R132, 0x10 ;  /* 0x0000001000846802 */ /* 0x000fe40000000f00 */
[----:B------:R-:W-:Y:S01]  /*3340*/  SEL R79, R2, R79, P0 ;  /* 0x0000004f024f7207 */ /* 0x000fe20000000000 */
[----:B------:R-:W-:Y:S01]  /*3350*/  @P3 IMAD.WIDE.U32 R2, R3, R86, c[0x0][0x258] ;  /* 0x0000960003023625 */ /* 0x000fe200078e0056 */
[----:B------:R-:W-:-:S02]  /*3360*/  SEL R83, R84, R83, P2 ;  /* 0x0000005354537207 */ /* 0x000fc40001000000 */
[----:B------:R-:W-:Y:S01]  /*3370*/  MOV R87, c[0x0][0x160] ;  /* 0x0000580000577a02 */ /* 0x000fe20000000f00 */
[----:B------:R-:W-:Y:S01]  /*3380*/  @P6 IMAD.WIDE.U32 R84, R85, R132, c[0x0][0x248] ;  /* 0x0000920055546625 */ /* 0x000fe200078e0084 */
[----:B------:R0:W-:Y:S02]  /*3390*/  @P3 STG.E.128 [R2.64], R76 ;  /* 0x0000004c02003986 */ /* 0x0001e4000c101d04 */
[----:B------:R-:W-:Y:S02]  /*33a0*/  LEA R138, R87, R138, 0x2 ;  /* 0x0000008a578a7211 */ /* 0x000fe400078e10ff */
[----:B------:R0:W-:Y:S02]  /*33b0*/  @P6 STG.E.128 [R84.64], R80 ;  /* 0x0000005054006986 */ /* 0x0001e4000c101d04 */
[----:B------:R-:W-:-:S13]  /*33c0*/  ISETP.GE.AND P0, PT, R138, c[0x0][0x164], PT ;  /* 0x000059008a007a0c */ /* 0x000fda0003f06270 */
[----:B0-----:R-:W-:Y:S01]  /*33d0*/  @P0 CALL.REL.NOINC `(.L_x_7942) ;  /* 0x0000001000000944 */ /* 0x001fe20003c00000 */
[----:B------:R-:W-:Y:S05]  /*33e0*/  BRA `(.L_x_8007) ;  /* 0xffffd2a000007947 */ /* 0x000fea000383ffff */
.L_x_7942:
[----:B------:R-:W-:Y:S05]  /*33f0*/  BSYNC B0 ;  /* 0x0000000000007941 */ /* 0x000fea0003800000 */
.L_x_7940:
[----:B------:R-:W-:Y:S01]  /*3400*/  SHF.R.U32.HI R2, RZ, 0x5, R0 ;  /* 0x00000005ff027819 */ /* 0x000fe20000011600 */
[----:B------:R-:W-:Y:S01]  /*3410*/  WARPSYNC 0xffffffff ;  /* 0xffffffff00007948 */ /* 0x000fe20003800000 */
[----:B------:R-:W-:-:S05]  /*3420*/  LOP3.LUT R3, R0, 0x1f, RZ, 0xc0, !PT ;  /* 0x0000001f00037812 */ /* 0x000fca00078ec0ff */
[----:B------:R-:W-:-:S05]  /*3430*/  IMAD R2, R2, 0xc0, R3 ;  /* 0x000000c002027824 */ /* 0x000fca00078e0203 */
[----:B------:R0:W-:Y:S04]  /*3440*/  STS.128 [R2.X16], R40 ;  /* 0x0000002802007388 */ /* 0x0001e8000000cc00 */
[----:B------:R-:W-:Y:S04]  /*3450*/  STS.128 [R2.X16+0x200], R36 ;  /* 0x0002002402007388 */ /* 0x000fe8000000cc00 */
[----:B------:R-:W-:Y:S04]  /*3460*/  STS.128 [R2.X16+0x400], R32 ;  /* 0x0004002002007388 */ /* 0x000fe8000000cc00 */
[----:B------:R-:W-:Y:S04]  /*3470*/  STS.128 [R2.X16+0x600], R28 ;  /* 0x0006001c02007388 */ /* 0x000fe8000000cc00 */
[----:B------:R-:W-:Y:S04]  /*3480*/  STS.128 [R2.X16+0x800], R24 ;  /* 0x0008001802007388 */ /* 0x000fe8000000cc00 */
[----:B------:R-:W-:Y:S04]  /*3490*/  STS.128 [R2.X16+0xa00], R20 ;  /* 0x000a001402007388 */ /* 0x000fe8000000cc00 */
        /* <DEDUP_REMOVED lines=55> */
[----:B0-----:R-:W-:Y:S02]  /*3810*/  FADD.FTZ R7, R3, R32 ;  /* 0x0000002003077221 */ /* 0x001fe40000010000 */
[----:B------:R-:W-:Y:S01]  /*3820*/  IMAD R3, R40, c[0x0][0x168], RZ ;  /* 0x00005a0028037a24 */ /* 0x000fe200078e02ff */
[----:B------:R-:W-:Y:S04]  /*3830*/  STS.128 [R2.X16+0xa00], R44 ;  /* 0x000a002c02007388 */ /* 0x000fe8000000cc00 */
        /* <DEDUP_REMOVED lines=70> */
.L_x_7946:
[----:B------:R-:W-:Y:S01]  /*3ca0*/  HFMA2.MMA R175, -RZ, RZ, 0, 5.9604644775390625e-08 ;  /* 0x00000001ffaf7435 */ /* 0x000fe200000001ff */
[----:B------:R-:W-:-:S02]  /*3cb0*/  MOV R86, R84 ;  /* 0x0000005400567202 */ /* 0x000fc40000000f00 */
[----:B------:R-:W-:Y:S02]  /*3cc0*/  MOV R131, 0x1f ;  /* 0x0000001f00837802 */ /* 0x000fe40000000f00 */
[----:B------:R-:W-:Y:S02]  /*3cd0*/  MOV R136, 0xffffffff ;  /* 0xffffffff00887802 */ /* 0x000fe40000000f00 */
[----:B------:R-:W-:Y:S02]  /*3ce0*/  MOV R2, 0x3d00 ;  /* 0x00003d0000027802 */ /* 0x000fe40000000f00 */
[----:B-----5:R-:W-:Y:S05]  /*3cf0*/  CALL.REL.NOINC `($__internal_163_$__cuda_sm70_shflsync_bfly_p) ;  /* 0x0000045000007944 */ /* 0x020fea0003c00000 */
[----:B-1----:R-:W-:Y:S01]  /*3d00*/  MOV R87, R175 ;  /* 0x000000af00577202 */ /* 0x002fe20000000f00 */
[----:B0-----:R-:W-:Y:S05]  /*3d10*/  BRA `(.L_x_8008) ;  /* 0xffffd9b000007947 */ /* 0x001fea000383ffff */
.L_x_7947:
[----:B------:R-:W-:Y:S01]  /*3d20*/  HFMA2.MMA R175, -RZ, RZ, 0, 5.9604644775390625e-08 ;  /* 0x00000001ffaf7435 */ /* 0x000fe200000001ff */
[----:B------:R-:W-:Y:S02]  /*3d30*/  MOV R86, R85 ;  /* 0x0000005500567202 */ /* 0x000fe40000000f00 */
[----:B------:R-:W-:Y:S02]  /*3d40*/  MOV R131, 0x1f ;  /* 0x0000001f00837802 */ /* 0x000fe40000000f00 */
[----:B------:R-:W-:-:S02]  /*3d50*/  MOV R136, 0xffffffff ;  /* 0xffffffff00887802 */ /* 0x000fc40000000f00 */
[----:B------:R-:W-:Y:S02]  /*3d60*/  MOV R2, 0x3d80 ;  /* 0x00003d8000027802 */ /* 0x000fe40000000f00 */
[----:B01---5:R-:W-:Y:S05]  /*3d70*/  CALL.REL.NOINC `($__internal_163_$__cuda_sm70_shflsync_bfly_p) ;  /* 0x000003d000007944 */ /* 0x023fea0003c00000 */
[----:B------:R-:W-:Y:S01]  /*3d80*/  FADD.FTZ R87, R87, R84 ;  /* 0x0000005457577221 */ /* 0x000fe20000010000 */
[----:B0-----:R-:W-:Y:S01]  /*3d90*/  MOV R131, 0x1f ;  /* 0x0000001f00837802 */ /* 0x001fe20000000f00 */
[----:B-1----:R-:W-:Y:S01]  /*3da0*/  FADD.FTZ R132, R85, R175 ;  /* 0x000000af55847221 */ /* 0x002fe20000010000 */
[----:B------:R-:W-:Y:S01]  /*3db0*/  HFMA2.MMA R175, -RZ, RZ, 0, 1.1920928955078125e-07 ;  /* 0x00000002ffaf7435 */ /* 0x000fe200000001ff */
[----:B------:R-:W-:Y:S02]  /*3dc0*/  MOV R136, 0xffffffff ;  /* 0xffffffff00887802 */ /* 0x000fe40000000f00 */
[----:B------:R-:W-:Y:S02]  /*3dd0*/  MOV R86, R87 ;  /* 0x0000005700567202 */ /* 0x000fe40000000f00 */
[----:B------:R-:W-:Y:S02]  /*3de0*/  MOV R2, 0x3e00 ;  /* 0x00003e0000027802 */ /* 0x000fe40000000f00 */
[----:B------:R-:W-:Y:S05]  /*3df0*/  CALL.REL.NOINC `($__internal_163_$__cuda_sm70_shflsync_bfly_p) ;  /* 0x0000035000007944 */ /* 0x000fea0003c00000 */
[----:B-1----:R-:W-:Y:S01]  /*3e00*/  MOV R84, R175 ;  /* 0x000000af00547202 */ /* 0x002fe20000000f00 */
[----:B------:R-:W-:Y:S01]  /*3e10*/  HFMA2.MMA R175, -RZ, RZ, 0, 1.1920928955078125e-07 ;  /* 0x00000002ffaf7435 */ /* 0x000fe200000001ff */
[----:B0-----:R-:W-:-:S02]  /*3e20*/  MOV R86, R132 ;  /* 0x0000008400567202 */ /* 0x001fc40000000f00 */
[----:B------:R-:W-:Y:S02]  /*3e30*/  MOV R131, 0x1f ;  /* 0x0000001f00837802 */ /* 0x000fe40000000f00 */
[----:B------:R-:W-:Y:S02]  /*3e40*/  MOV R136, 0xffffffff ;  /* 0xffffffff00887802 */ /* 0x000fe40000000f00 */
[----:B------:R-:W-:Y:S02]  /*3e50*/  MOV R2, 0x3e70 ;  /* 0x00003e7000027802 */ /* 0x000fe40000000f00 */
[----:B------:R-:W-:Y:S05]  /*3e60*/  CALL.REL.NOINC `($__internal_163_$__cuda_sm70_shflsync_bfly_p) ;  /* 0x000002e000007944 */ /* 0x000fea0003c00000 */
[----:B------:R-:W-:Y:S01]  /*3e70*/  FADD.FTZ R87, R84, R87 ;  /* 0x0000005754577221 */ /* 0x000fe20000010000 */
[----:B0-----:R-:W-:Y:S01]  /*3e80*/  MOV R131, 0x1f ;  /* 0x0000001f00837802 */ /* 0x001fe20000000f00 */
[----:B-1----:R-:W-:Y:S01]  /*3e90*/  FADD.FTZ R132, R132, R175 ;  /* 0x000000af84847221 */ /* 0x002fe20000010000 */
[----:B------:R-:W-:Y:S01]  /*3ea0*/  HFMA2.MMA R175, -RZ, RZ, 0, 2.384185791015625e-07 ;  /* 0x00000004ffaf7435 */ /* 0x000fe200000001ff */
[----:B------:R-:W-:Y:S02]  /*3eb0*/  MOV R136, 0xffffffff ;  /* 0xffffffff00887802 */ /* 0x000fe40000000f00 */
[----:B------:R-:W-:-:S02]  /*3ec0*/  MOV R86, R87 ;  /* 0x0000005700567202 */ /* 0x000fc40000000f00 */
[----:B------:R-:W-:Y:S02]  /*3ed0*/  MOV R2, 0x3ef0 ;  /* 0x00003ef000027802 */ /* 0x000fe40000000f00 */
[----:B------:R-:W-:Y:S05]  /*3ee0*/  CALL.REL.NOINC `($__internal_163_$__cuda_sm70_shflsync_bfly_p) ;  /* 0x0000026000007944 */ /* 0x000fea0003c00000 */
[----:B-1----:R-:W-:Y:S01]  /*3ef0*/  MOV R84, R175 ;  /* 0x000000af00547202 */ /* 0x002fe20000000f00 */
[----:B------:R-:W-:Y:S01]  /*3f00*/  HFMA2.MMA R175, -RZ, RZ, 0, 2.384185791015625e-07 ;  /* 0x00000004ffaf7435 */ /* 0x000fe200000001ff */
[----:B0-----:R-:W-:Y:S02]  /*3f10*/  MOV R86, R132 ;  /* 0x0000008400567202 */ /* 0x001fe40000000f00 */
[----:B------:R-:W-:Y:S02]  /*3f20*/  MOV R131, 0x1f ;  /* 0x0000001f00837802 */ /* 0x000fe40000000f00 */
[----:B------:R-:W-:Y:S02]  /*3f30*/  MOV R136, 0xffffffff ;  /* 0xffffffff00887802 */ /* 0x000fe40000000f00 */
[----:B------:R-:W-:Y:S02]  /*3f40*/  MOV R2, 0x3f60 ;  /* 0x00003f6000027802 */ /* 0x000fe40000000f00 */
[----:B------:R-:W-:Y:S05]  /*3f50*/  CALL.REL.NOINC `($__internal_163_$__cuda_sm70_shflsync_bfly_p) ;  /* 0x000001f000007944 */ /* 0x000fea0003c00000 */
[----:B------:R-:W-:Y:S01]  /*3f60*/  FADD.FTZ R85, R84, R87 ;  /* 0x0000005754557221 */ /* 0x000fe20000010000 */
[----:B0-----:R-:W-:Y:S01]  /*3f70*/  MOV R131, 0x1f ;  /* 0x0000001f00837802 */ /* 0x001fe20000000f00 */
[----:B-1----:R-:W-:Y:S01]  /*3f80*/  FADD.FTZ R132, R132, R175 ;  /* 0x000000af84847221 */ /* 0x002fe20000010000 */
[----:B------:R-:W-:Y:S01]  /*3f90*/  HFMA2.MMA R175, -RZ, RZ, 0, 4.76837158203125e-07 ;  /* 0x00000008ffaf7435 */ /* 0x000fe200000001ff */
[----:B------:R-:W-:-:S02]  /*3fa0*/  MOV R136, 0xffffffff ;  /* 0xffffffff00887802 */ /* 0x000fc40000000f00 */
[----:B------:R-:W-:Y:S02]  /*3fb0*/  MOV R86, R85 ;  /* 0x0000005500567202 */ /* 0x000fe40000000f00 */
[----:B------:R-:W-:Y:S02]  /*3fc0*/  MOV R2, 0x3fe0 ;  /* 0x00003fe000027802 */ /* 0x000fe40000000f00 */
[----:B------:R-:W-:Y:S05]  /*3fd0*/  CALL.REL.NOINC `($__internal_163_$__cuda_sm70_shflsync_bfly_p) ;  /* 0x0000017000007944 */ /* 0x000fea0003c00000 */
[----:B-1----:R-:W-:Y:S01]  /*3fe0*/  MOV R84, R175 ;  /* 0x000000af00547202 */ /* 0x002fe20000000f00 */
[----:B------:R-:W-:Y:S01]  /*3ff0*/  HFMA2.MMA R175, -RZ, RZ, 0, 4.76837158203125e-07 ;  /* 0x00000008ffaf7435 */ /* 0x000fe200000001ff */
[----:B0-----:R-:W-:Y:S02]  /*4000*/  MOV R86, R132 ;  /* 0x0000008400567202 */ /* 0x001fe40000000f00 */
[----:B------:R-:W-:Y:S02]  /*4010*/  MOV R131, 0x1f ;  /* 0x0000001f00837802 */ /* 0x000fe40000000f00 */
[----:B------:R-:W-:Y:S02]  /*4020*/  MOV R136, 0xffffffff ;  /* 0xffffffff00887802 */ /* 0x000fe40000000f00 */
[----:B------:R-:W-:-:S02]  /*4030*/  MOV R2, 0x4050 ;  /* 0x0000405000027802 */ /* 0x000fc40000000f00 */
[----:B------:R-:W-:Y:S05]  /*4040*/  CALL.REL.NOINC `($__internal_163_$__cuda_sm70_shflsync_bfly_p) ;  /* 0x0000010000007944 */ /* 0x000fea0003c00000 */
[----:B------:R-:W-:Y:S01]  /*4050*/  FADD.FTZ R85, R84, R85 ;  /* 0x0000005554557221 */ /* 0x000fe20000010000 */
[----:B0-----:R-:W-:Y:S01]  /*4060*/  MOV R131, 0x1f ;  /* 0x0000001f00837802 */ /* 0x001fe20000000f00 */
[----:B-1----:R-:W-:Y:S01]  /*4070*/  FADD.FTZ R134, R132, R175 ;  /* 0x000000af84867221 */ /* 0x002fe20000010000 */
[----:B------:R-:W-:Y:S01]  /*4080*/  HFMA2.MMA R175, -RZ, RZ, 0, 9.5367431640625e-07 ;  /* 0x00000010ffaf7435 */ /* 0x000fe200000001ff */
[----:B------:R-:W-:-:S02]  /*4090*/  MOV R136, 0xffffffff ;  /* 0xffffffff00887802 */ /* 0x000fc40000000f00 */
[----:B------:R-:W-:Y:S02]  /*40a0*/  MOV R86, R85 ;  /* 0x0000005500567202 */ /* 0x000fe40000000f00 */
[----:B------:R-:W-:Y:S02]  /*40b0*/  MOV R2, 0x40d0 ;  /* 0x000040d000027802 */ /* 0x000fe40000000f00 */
[----:B------:R-:W-:Y:S05]  /*40c0*/  CALL.REL.NOINC `($__internal_163_$__cuda_sm70_shflsync_bfly_p) ;  /* 0x0000008000007944 */ /* 0x000fea0003c00000 */
[----:B-1----:R-:W-:Y:S01]  /*40d0*/  MOV R132, R175 ;  /* 0x000000af00847202 */ /* 0x002fe20000000f00 */
[----:B------:R-:W-:Y:S01]  /*40e0*/  HFMA2.MMA R175, -RZ, RZ, 0, 9.5367431640625e-07 ;  /* 0x00000010ffaf7435 */ /* 0x000fe200000001ff */
[----:B0-----:R-:W-:Y:S02]  /*40f0*/  MOV R86, R134 ;  /* 0x0000008600567202 */ /* 0x001fe40000000f00 */
[----:B------:R-:W-:Y:S02]  /*4100*/  MOV R131, 0x1f ;  /* 0x0000001f00837802 */ /* 0x000fe40000000f00 */
[----:B------:R-:W-:Y:S02]  /*4110*/  MOV R136, 0xffffffff ;  /* 0xffffffff00887802 */ /* 0x000fe40000000f00 */
[----:B------:R-:W-:-:S02]  /*4120*/  MOV R2, 0x4140 ;  /* 0x0000414000027802 */ /* 0x000fc40000000f00 */
[----:B------:R-:W-:Y:S05]  /*4130*/  CALL.REL.NOINC `($__internal_163_$__cuda_sm70_shflsync_bfly_p) ;  /* 0x0000001000007944 */ /* 0x000fea0003c00000 */
[----:B01----:R-:W-:Y:S05]  /*4140*/  BRA `(.L_x_8009) ;  /* 0xffffd6a000007947 */ /* 0x003fea000383ffff */
        .weak           $__internal_163_$__cuda_sm70_shflsync_bfly_p
        .type           $__internal_163_$__cuda_sm70_shflsync_bfly_p,@function
        .size           $__internal_163_$__cuda_sm70_shflsync_bfly_p,(.L_x_9893 - $__internal_163_$__cuda_sm70_shflsync_bfly_p)
$__internal_163_$__cuda_sm70_shflsync_bfly_p:
[----:B------:R-:W-:Y:S01]  /*4150*/  HFMA2.MMA R3, -RZ, RZ, 0, 0 ;  /* 0x00000000ff037435 */ /* 0x000fe200000001ff */
[----:B------:R-:W-:Y:S04]  /*4160*/  WARPSYNC R136 ;  /* 0x0000008800007348 */ /* 0x000fe80003800000 */
[----:B------:R0:W1:Y:S01]  /*4170*/  SHFL.BFLY PT, R175, R86, R175, R131 ;  /* 0x0c0000af56af7389 */ /* 0x00006200000e0083 */
[----:B------:R-:W-:Y:S05]  /*4180*/  RET.REL.NODEC R2 `(_ZN10layer_norm13ln_bwd_kernelINS_13Kernel_traitsI6__halfffffjLj768ELj1ELj4ELj1ELj16ENS_18Kernel_traits_baseILj768ES2_ffffjLj128EEEEELb0ELb0ELb1ELb1EEEvNS_9BwdParamsE) ;  /* 0xffffbe7002007950 */ /* 0x000fea0003c3ffff */
.L_x_8010:
        /* <DEDUP_REMOVED lines=15> */
.L_x_9893:


//--------------------- .text._ZN10layer_norm13ln_bwd_kernelINS_13Kernel_traitsI6__halfffffjLj768ELj1ELj4ELj1ELj16ENS_18Kernel_traits_baseILj768ES2_ffffjLj128EEEEELb0ELb1ELb0ELb0EEEvNS_9BwdParamsE --------------------------
	.section	.text._ZN10layer_norm13ln_bwd_kernelINS_13Kernel_traitsI6__halfffffjLj768ELj1ELj4ELj1ELj16ENS_18Kernel_traits_baseILj768ES2_ffffjLj128EEEEELb0ELb1ELb0ELb0EEEvNS_9BwdParamsE,"ax",@progbits
	.sectioninfo	@"SHI_REGISTERS=225"
	.align	128
        .global         _ZN10layer_norm13ln_bwd_kernelINS_13Kernel_traitsI6__halfffffjLj768ELj1ELj4ELj1ELj16ENS_18Kernel_traits_baseILj768ES2_ffffjLj128EEEEELb0ELb1ELb0ELb0EEEvNS_9BwdParamsE
        .type           _ZN10layer_norm13ln_bwd_kernelINS_13Kernel_traitsI6__halfffffjLj768ELj1ELj4ELj1ELj16ENS_18Kernel_traits_baseILj768ES2_ffffjLj128EEEEELb0ELb1ELb0ELb0EEEvNS_9BwdParamsE,@function
        .size           _ZN10layer_norm13ln_bwd_kernelINS_13Kernel_traitsI6__halfffffjLj768ELj1ELj4ELj1ELj16ENS_18Kernel_traits_baseILj768ES2_ffffjLj128EEEEELb0ELb1ELb0ELb0EEEvNS_9BwdParamsE,(.L_x_9894 - _ZN10layer_norm13ln_bwd_kernelINS_13Kernel_traitsI6__halfffffjLj768ELj1ELj4ELj1ELj16ENS_18Kernel_traits_baseILj768ES2_ffffjLj128EEEEELb0ELb1ELb0ELb0EEEvNS_9BwdParamsE)
        .other          _ZN10layer_norm13ln_bwd_kernelINS_13Kernel_traitsI6__halfffffjLj768ELj1ELj4ELj1ELj16ENS_18Kernel_traits_baseILj768ES2_ffffjLj128EEEEELb0ELb1ELb0ELb0EEEvNS_9BwdParamsE,@"STO_CUDA_ENTRY STV_DEFAULT"
_ZN10layer_norm13ln_bwd_kernelINS_13Kernel_traitsI6__halfffffjLj768ELj1ELj4ELj1ELj16ENS_18Kernel_traits_baseILj768ES2_ffffjLj128EEEEELb0ELb1ELb0ELb0EEEvNS_9BwdParamsE:
.text._ZN10layer_norm13ln_bwd_kernelINS_13Kernel_traitsI6__halfffffjLj768ELj1ELj4ELj1ELj16ENS_18Kernel_traits_baseILj768ES2_ffffjLj128EEEEELb0ELb1ELb0ELb0EEEvNS_9BwdParamsE:
[----:B------:R-:W-:Y:S02]  /*0000*/  MOV R1, c[0x0][0x28] ;  /* 0x00000a0000017a02 */ /* 0x000fe40000000f00 */
[----:B------:R-:W0:Y:S01]  /*0010*/  S2R R159, SR_TID.X ;  /* 0x00000000009f7919 */ /* 0x000e220000002100 */
[----:B------:R-:W-:Y:S01]  /*0020*/  MOV R0, c[0x0][0x168] ;  /* 0x00005a0000007a02 */ /* 0x000fe20000000f00 */
[----:B------:R-:W-:-:S03]  /*0030*/  ULDC.64 UR4, c[0x0][0x118] ;  /* 0x0000460000047ab9 */ /* 0x000fc60000000a00 */
[----:B------:R-:W-:-:S04]  /*0040*/  SHF.R.S32.HI R0, RZ, 0x1f, R0 ;  /* 0x0000001fff007819 */ /* 0x000fc80000011400 */
[----:B------:R-:W-:Y:S02]  /*0050*/  LEA.HI R0, R0, c[0x0][0x168], RZ, 0x2 ;  /* 0x00005a0000007a11 */ /* 0x000fe400078f10ff */
[----:B0-----:R-:W-:-:S04]  /*0060*/  LOP3.LUT R3, R159, 0x1f, RZ, 0xc, !PT ;  /* 0x0000001f9f037812 */ /* 0x001fc800078e0cff */
[----:B------:R-:W-:Y:S02]  /*0070*/  LEA.HI.SX32 R160, R0, R3, 0x1e ;  /* 0x0000000300a07211 */ /* 0x000fe400078ff2ff */
[----:B------:R-:W-:Y:S02]  /*0080*/  LOP3.LUT R0, R159, 0x1f, RZ, 0xc0, !PT ;  /* 0x0000001f9f007812 */ /* 0x000fe400078ec0ff */
[C---:B------:R-:W-:Y:S02]  /*0090*/  LOP3.LUT P0, RZ, R160.reuse, 0xffffffe0, RZ, 0xc0, !PT ;  /* 0xffffffe0a0ff7812 */ /* 0x040fe4000780c0ff */
[C---:B------:R-:W-:Y:S02]  /*00a0*/  ISETP.GE.U32.AND P1, PT, R160.reuse, 0x40, PT ;  /* 0x00000040a000780c */ /* 0x040fe40003f26070 */
[C---:B------:R-:W-:Y:S02]  /*00b0*/  ISETP.GE.U32.AND P2, PT, R160.reuse, 0x60, PT ;  /* 0x00000060a000780c */ /* 0x040fe40003f46070 */
[----:B------:R-:W-:-:S02]  /*00c0*/  ISETP.GE.U32.AND P3, PT, R160, 0x80, PT ;  /* 0x00000080a000780c */ /* 0x000fc40003f66070 */
[C---:B------:R-:W-:Y:S02]  /*00d0*/  ISETP.GE.U32.AND P5, PT, R160.reuse, 0xc0, PT ;  /* 0x000000c0a000780c */ /* 0x040fe40003fa6070 */
[----:B------:R-:W-:Y:S02]  /*00e0*/  ISETP.GE.U32.AND P4, PT, R160, 0xa0, PT ;  /* 0x000000a0a000780c */ /* 0x000fe40003f86070 */
[----:B------:R-:W-:Y:S02]  /*00f0*/  P2R R38, PR, RZ, 0x20 ;  /* 0x00000020ff267803 */ /* 0x000fe40000000000 */
[----:B------:R-:W-:Y:S02]  /*0100*/  @P0 MOV R7, 0x8 ;  /* 0x0000000800070802 */ /* 0x000fe40000000f00 */
[----:B------:R-:W-:Y:S02]  /*0110*/  @P1 MOV R33, 0x8 ;  /* 0x0000000800211802 */ /* 0x000fe40000000f00 */
[----:B------:R-:W-:Y:S01]  /*0120*/  @P2 MOV R37, 0x8 ;  /* 0x0000000800252802 */ /* 0x000fe20000000f00 */
[----:B------:R-:W-:Y:S01]  /*0130*/  @P0 IMAD.WIDE.U32 R2, R0, R7, c[0x0][0x1b0] ;  /* 0x00006c0000020625 */ /* 0x000fe200078e0007 */
[----:B------:R-:W-:-:S03]  /*0140*/  @P3 MOV R45, 0x8 ;  /* 0x00000008002d3802 */ /* 0x000fc60000000f00 */
[C---:B------:R-:W-:Y:S01]  /*0150*/  @P0 IMAD.WIDE.U32 R6, R0.reuse, R7, c[0x0][0x1c8] ;  /* 0x0000720000060625 */ /* 0x040fe200078e0007 */
[----:B------:R-:W-:Y:S01]  /*0160*/  @P0 LOP3.LUT R0, R0, 0x20, RZ, 0xfc, !PT ;  /* 0x0000002000000812 */ /* 0x000fe200078efcff */
[----:B------:R0:W5:Y:S01]  /*0170*/  @P0 LDG.E.64 R4, [R2.64] ;  /* 0x0000000402040981 */ /* 0x000162000c1e1b00 */
[----:B------:R-:W-:-:S03]  /*0180*/  @P4 MOV R49, 0x8 ;  /* 0x0000000800314802 */ /* 0x000fc60000000f00 */
[CC--:B------:R-:W-:Y:S01]  /*0190*/  @P1 IMAD.WIDE.U32 R30, R0.reuse, R33.reuse, c[0x0][0x1b0] ;  /* 0x00006c00001e1625 */ /* 0x0c0fe200078e0021 */
[----:B------:R-:W-:Y:S01]  /*01a0*/  @P5 MOV R41, 0x8 ;  /* 0x0000000800295802 */ /* 0x000fe20000000f00 */
[----:B------:R1:W5:Y:S02]  /*01b0*/  @P0 LDG.E.64 R8, [R6.64] ;  /* 0x0000000406080981 */ /* 0x000364000c1e1b00 */
[C---:B------:R-:W-:Y:S01]  /*01c0*/  @P1 IMAD.WIDE.U32 R32, R0.reuse, R33, c[0x0][0x1c8] ;  /* 0x0000720000201625 */ /* 0x040fe200078e0021 */
[----:B------:R-:W-:Y:S01]  /*01d0*/  @P1 IADD3 R0, R0, 0x20, RZ ;  /* 0x0000002000001810 */ /* 0x000fe20007ffe0ff */
[----:B------:R2:W5:Y:S04]  /*01e0*/  @P1 LDG.E.64 R10, [R30.64] ;  /* 0x000000041e0a1981 */ /* 0x000568000c1e1b00 */
[CC--:B------:R-:W-:Y:S01]  /*01f0*/  @P2 IMAD.WIDE.U32 R34, R0.reuse, R37.reuse, c[0x0][0x1b0] ;  /* 0x00006c0000222625 */ /* 0x0c0fe200078e0025 */
[----:B------:R3:W5:Y:S03]  /*0200*/  @P1 LDG.E.64 R12, [R32.64] ;  /* 0x00000004200c1981 */ /* 0x000766000c1e1b00 */
[C---:B------:R-:W-:Y:S01]  /*0210*/  @P2 IMAD.WIDE.U32 R36, R0.reuse, R37, c[0x0][0x1c8] ;  /* 0x0000720000242625 */ /* 0x040fe200078e0025 */
[----:B------:R-:W-:Y:S01]  /*0220*/  @P2 IADD3 R0, R0, 0x20, RZ ;  /* 0x0000002000002810 */ /* 0x000fe20007ffe0ff */
[----:B------:R3:W5:Y:S04]  /*0230*/  @P2 LDG.E.64 R14, [R34.64] ;  /* 0x00000004220e2981 */ /* 0x000768000c1e1b00 */
[CC--:B------:R-:W-:Y:S01]  /*0240*/  @P3 IMAD.WIDE.U32 R38, R0.reuse, R45.reuse, c[0x0][0x1b0] ;  /* 0x00006c0000263625 */ /* 0x0c0fe200078e002d */
[----:B------:R3:W5:Y:S03]  /*0250*/  @P2 LDG.E.64 R16, [R36.64] ;  /* 0x0000000424102981 */ /* 0x000766000c1e1b00 */
[C---:B------:R-:W-:Y:S01]  /*0260*/  @P3 IMAD.WIDE.U32 R44, R0.reuse, R45, c[0x0][0x1c8] ;  /* 0x00007200002c3625 */ /* 0x040fe200078e002d */
[----:B------:R3:W5:Y:S01]  /*0270*/  @P3 LDG.E.64 R18, [R38.64] ;  /* 0x0000000426123981 */ /* 0x000762000c1e1b00 */
[----:B------:R-:W-:-:S03]  /*0280*/  @P3 IADD3 R0, R0, 0x20, RZ ;  /* 0x0000002000003810 */ /* 0x000fc60007ffe0ff */
[----:B--2---:R-:W2:Y:S02]  /*0290*/  S2R R31, SR_CTAID.X ;  /* 0x00000000001f7919 */ /* 0x004ea40000002500 */
[CC--:B------:R-:W-:Y:S01]  /*02a0*/  @P4 IMAD.WIDE.U32 R46, R0.reuse, R49.reuse, c[0x0][0x1b0] ;  /* 0x00006c00002e4625 */ /* 0x0c0fe200078e0031 */
[----:B------:R-:W-:Y:S01]  /*02b0*/  BSSY B0, `(.L_x_8011) ;  /* 0x000030f000007945 */ /* 0x000fe20003800000 */
[----:B------:R4:W5:Y:S02]  /*02c0*/  @P3 LDG.E.64 R20, [R44.64] ;  /* 0x000000042c143981 */ /* 0x000964000c1e1b00 */
[C---:B------:R-:W-:Y:S01]  /*02d0*/  @P4 IMAD.WIDE.U32 R48, R0.reuse, R49, c[0x0][0x1c8] ;  /* 0x0000720000304625 */ /* 0x040fe200078e0031 */
[----:B------:R-:W-:Y:S01]  /*02e0*/  @P4 IADD3 R0, R0, 0x20, RZ ;  /* 0x0000002000004810 */ /* 0x000fe20007ffe0ff */
[----:B------:R2:W5:Y:S04]  /*02f0*/  @P4 LDG.E.64 R22, [R46.64] ;  /* 0x000000042e164981 */ /* 0x000568000c1e1b00 */
[CC--:B0-----:R-:W-:Y:S01]  /*0300*/  @P5 IMAD.WIDE.U32 R2, R0.reuse, R41.reuse, c[0x0][0x1b0] ;  /* 0x00006c0000025625 */ /* 0x0c1fe200078e0029 */
[----:B------:R0:W5:Y:S03]  /*0310*/  @P4 LDG.E.64 R24, [R48.64] ;  /* 0x0000000430184981 */ /* 0x000166000c1e1b00 */
[----:B-1----:R-:W-:Y:S01]  /*0320*/  @P5 IMAD.WIDE.U32 R6, R0, R41, c[0x0][0x1c8] ;  /* 0x0000720000065625 */ /* 0x002fe200078e0029 */
[----:B------:R-:W-:Y:S01]  /*0330*/  SHF.R.U32.HI R0, RZ, 0x5, R159 ;  /* 0x00000005ff007819 */ /* 0x000fe2000001169f */
[----:B------:R3:W5:Y:S04]  /*0340*/  @P5 LDG.E.64 R26, [R2.64] ;  /* 0x00000004021a5981 */ /* 0x000768000c1e1b00 */
[----:B------:R3:W5:Y:S01]  /*0350*/  @P5 LDG.E.64 R28, [R6.64] ;  /* 0x00000004061c5981 */ /* 0x000762000c1e1b00 */
[----:B--2---:R-:W-:-:S04]  /*0360*/  LEA R158, R31, R0, 0x2 ;  /* 0x000000001f9e7211 */ /* 0x004fc800078e10ff */
[----:B------:R-:W-:Y:S01]  /*0370*/  ISETP.GE.AND P5, PT, R158, c[0x0][0x164], PT ;  /* 0x000059009e007a0c */ /* 0x000fe20003fa6270 */
[----:B------:R-:W-:Y:S01]  /*0380*/  CS2R R40, SRZ ;  /* 0x0000000000287805 */ /* 0x000fe2000001ff00 */
[----:B------:R-:W-:Y:S01]  /*0390*/  CS2R R42, SRZ ;  /* 0x00000000002a7805 */ /* 0x000fe2000001ff00 */
[----:B------:R-:W-:Y:S01]  /*03a0*/  CS2R R112, SRZ ;  /* 0x0000000000707805 */ /* 0x000fe2000001ff00 */
[----:B------:R-:W-:Y:S01]  /*03b0*/  CS2R R114, SRZ ;  /* 0x0000000000727805 */ /* 0x000fe2000001ff00 */
[----:B----4-:R-:W-:Y:S01]  /*03c0*/  CS2R R44, SRZ ;  /* 0x00000000002c7805 */ /* 0x010fe2000001ff00 */
        /* <DEDUP_REMOVED lines=32> */
[----:B---3--:R-:W0:Y:S01]  /*05d0*/  LDC.U8 R156, c[0x0][0x1f0] ;  /* 0x00007c00ff9c7b82 */ /* 0x008e220000000000 */
[----:B-----5:R-:W-:Y:S01]  /*05e0*/  MOV R0, R26 ;  /* 0x0000001a00007202 */ /* 0x020fe20000000f00 */
[----:B------:R-:W-:Y:S01]  /*05f0*/  HFMA2.MMA R41, -RZ, RZ, 0, 0 ;  /* 0x00000000ff297435 */ /* 0x000fe200000001ff */
[----:B------:R-:W-:-:S02]  /*0600*/  MOV R157, R4 ;  /* 0x00000004009d7202 */ /* 0x000fc40000000f00 */
[--C-:B------:R-:W-:Y:S02]  /*0610*/  SHF.R.U64 R154, R4, 0x10, R5.reuse ;  /* 0x00000010049a7819 */ /* 0x100fe40000001205 */
        /* <DEDUP_REMOVED lines=26> */
[----:B------:R-:W-:Y:S01]  /*07c0*/  SHF.R.U64 R26, R26, 0x10, R27 ;  /* 0x000000101a1a7819 */ /* 0x000fe2000000121b */
[----:B------:R-:W-:Y:S01]  /*07d0*/  HADD2.F32 R30, -RZ, R30.H0_H0 ;  /* 0x2000001eff1e7230 */ /* 0x000fe20000004100 */
[----:B------:R-:W-:-:S02]  /*07e0*/  MOV R153, R10 ;  /* 0x0000000a00997202 */ /* 0x000fc40000000f00 */
[--C-:B------:R-:W-:Y:S02]  /*07f0*/  SHF.R.U64 R150, R10, 0x10, R11.reuse ;  /* 0x000000100a967819 */ /* 0x100fe4000000120b */
[----:B------:R-:W-:Y:S01]  /*0800*/  MOV R151, R11 ;  /* 0x0000000b00977202 */ /* 0x000fe20000000f00 */
[----:B------:R-:W-:Y:S01]  /*0810*/  HADD2.F32 R153, -RZ, R153.H0_H0 ;  /* 0x20000099ff997230 */ /* 0x000fe20000004100 */
[----:B------:R-:W-:Y:S01]  /*0820*/  SHF.R.U32.HI R148, RZ, 0x10, R11 ;  /* 0x00000010ff947819 */ /* 0x000fe2000001160b */
[----:B------:R-:W-:Y:S01]  /*0830*/  HADD2.F32 R150, -RZ, R150.H0_H0 ;  /* 0x20000096ff967230 */ /* 0x000fe20000004100 */
[----:B------:R-:W-:Y:S01]  /*0840*/  MOV R149, R14 ;  /* 0x0000000e00957202 */ /* 0x000fe20000000f00 */
[----:B------:R-:W-:Y:S01]  /*0850*/  HADD2.F32 R151, -RZ, R151.H0_H0 ;  /* 0x20000097ff977230 */ /* 0x000fe20000004100 */
[----:B------:R-:W-:Y:S01]  /*0860*/  MOV R2, R27 ;  /* 0x0000001b00027202 */ /* 0x000fe20000000f00 */
[----:B------:R-:W-:Y:S01]  /*0870*/  HADD2.F32 R148, -RZ, R148.H0_H0 ;  /* 0x20000094ff947230 */ /* 0x000fe20000004100 */
[----:B------:R-:W-:Y:S01]  /*0880*/  MOV R3, R8 ;  /* 0x0000000800037202 */ /* 0x000fe20000000f00 */
[----:B------:R-:W-:Y:S01]  /*0890*/  HADD2.F32 R149, -RZ, R149.H0_H0 ;  /* 0x20000095ff957230 */ /* 0x000fe20000004100 */
[----:B------:R-:W-:-:S02]  /*08a0*/  SHF.R.U64 R23, R8, 0x10, R9 ;  /* 0x0000001008177819 */ /* 0x000fc40000001209 */
[----:B------:R-:W-:Y:S02]  /*08b0*/  MOV R22, R9 ;  /* 0x0000000900167202 */ /* 0x000fe40000000f00 */
[----:B------:R-:W-:Y:S01]  /*08c0*/  SHF.R.U32.HI R19, RZ, 0x10, R9 ;  /* 0x00000010ff137819 */ /* 0x000fe20000011609 */
[----:B------:R-:W-:Y:S01]  /*08d0*/  HADD2.F32 R23, -RZ, R23.H0_H0 ;  /* 0x20000017ff177230 */ /* 0x000fe20000004100 */
[----:B------:R-:W-:Y:S01]  /*08e0*/  MOV R4, R12 ;  /* 0x0000000c00047202 */ /* 0x000fe20000000f00 */
[----:B------:R-:W-:Y:S01]  /*08f0*/  HADD2.F32 R22, -RZ, R22.H0_H0 ;  /* 0x20000016ff167230 */ /* 0x000fe20000004100 */
[--C-:B------:R-:W-:Y:S02]  /*0900*/  SHF.R.U64 R110, R12, 0x10, R13.reuse ;  /* 0x000000100c6e7819 */ /* 0x100fe4000000120d */
[----:B------:R-:W-:Y:S02]  /*0910*/  MOV R18, R13 ;  /* 0x0000000d00127202 */ /* 0x000fe40000000f00 */
[----:B------:R-:W-:-:S02]  /*0920*/  SHF.R.U32.HI R15, RZ, 0x10, R13 ;  /* 0x00000010ff0f7819 */ /* 0x000fc4000001160d */
        /* <DEDUP_REMOVED lines=43> */
[----:B0-----:R-:W-:Y:S02]  /*0be0*/  HADD2.F32 R0, -RZ, R38.H0_H0 ;  /* 0x20000026ff007230 */ /* 0x001fe40000004100 */
.L_x_8039:
[----:B------:R-:W-:Y:S02]  /*0bf0*/  ISETP.NE.U32.AND P5, PT, RZ, c[0x0][0x1c0], PT ;  /* 0x00007000ff007a0c */ /* 0x000fe40003fa5070 */
[----:B------:R-:W-:Y:S02]  /*0c00*/  SHF.R.S32.HI R137, RZ, 0x1f, R158 ;  /* 0x0000001fff897819 */ /* 0x000fe4000001149e */
[----:B------:R-:W-:-:S02]  /*0c10*/  ISETP.NE.AND.EX P5, PT, RZ, c[0x0][0x1c4], PT, P5 ;  /* 0x00007100ff007a0c */ /* 0x000fc40003fa5350 */
[----:B------:R-:W-:-:S11]  /*0c20*/  MOV R174, 0x3f800000 ;  /* 0x3f80000000ae7802 */ /* 0x000fd60000000f00 */
[----:B------:R-:W-:-:S04]  /*0c30*/  @P5 LEA R140, P6, R158, c[0x0][0x1c0], 0x2 ;  /* 0x000070009e8c5a11 */ /* 0x000fc800078c10ff */
[----:B------:R-:W-:Y:S02]  /*0c40*/  @P5 LEA.HI.X R141, R158, c[0x0][0x1c4], R137, 0x2, P6 ;  /* 0x000071009e8d5a11 */ /* 0x000fe400030f1489 */
[----:B------:R-:W-:-:S03]  /*0c50*/  MOV R137, 0x4 ;  /* 0x0000000400897802 */ /* 0x000fc60000000f00 */
[----:B------:R0:W5:Y:S02]  /*0c60*/  @P5 LDG.E R174, [R140.64] ;  /* 0x000000048cae5981 */ /* 0x000164000c1e1900 */
[----:B------:R-:W-:-:S04]  /*0c70*/  IMAD.WIDE R138, R158, R137, c[0x0][0x1a0] ;  /* 0x000068009e8a7625 */ /* 0x000fc800078e0289 */
[C---:B------:R-:W-:Y:S01]  /*0c80*/  IMAD.WIDE R136, R158.reuse, R137, c[0x0][0x1a8] ;  /* 0x00006a009e887625 */ /* 0x040fe200078e0289 */
[----:B------:R0:W5:Y:S04]  /*0c90*/  LDG.E R213, [R138.64] ;  /* 0x000000048ad57981 */ /* 0x000168000c1e1900 */
[----:B------:R0:W5:Y:S01]  /*0ca0*/  LDG.E R207, [R136.64] ;  /* 0x0000000488cf7981 */ /* 0x000162000c1e1900 */
[----:B------:R-:W-:Y:S01]  /*0cb0*/  IMAD R142, R158, c[0x0][0x168], RZ ;  /* 0x00005a009e8e7a24 */ /* 0x000fe200078e02ff */
[----:B------:R-:W-:Y:S01]  /*0cc0*/  BSSY B1, `(.L_x_8013) ;  /* 0x0000033000017945 */ /* 0x000fe20003800000 */
[----:B------:R-:W-:Y:S02]  /*0cd0*/  MOV R209, RZ ;  /* 0x000000ff00d17202 */ /* 0x000fe40000000f00 */
[----:B------:R-:W-:-:S02]  /*0ce0*/  MOV R211, RZ ;  /* 0x000000ff00d37202 */ /* 0x000fc40000000f00 */
[----:B------:R-:W-:-:S04]  /*0cf0*/  SHF.R.S32.HI R143, RZ, 0x1f, R142 ;  /* 0x0000001fff8f7819 */ /* 0x000fc8000001148e */
[----:B------:R-:W-:Y:S02]  /*0d00*/  LEA.HI R143, R143, R142, RZ, 0x2 ;  /* 0x0000008e8f8f7211 */ /* 0x000fe400078f10ff */
[----:B------:R-:W-:-:S04]  /*0d10*/  LOP3.LUT R142, R159, 0x1f, RZ, 0xc0, !PT ;  /* 0x0000001f9f8e7812 */ /* 0x000fc800078ec0ff */
[----:B------:R-:W-:-:S04]  /*0d20*/  LEA.HI.SX32 R173, R143, R142, 0x1e ;  /* 0x0000008e8fad7211 */ /* 0x000fc800078ff2ff */
[----:B------:R-:W-:Y:S01]  /*0d30*/  MOV R215, R173 ;  /* 0x000000ad00d77202 */ /* 0x000fe20000000f00 */
[----:B------:R-:W-:Y:S05]  /*0d40*/  @!P0 BRA `(.L_x_8014) ;  /* 0x000002a000008947 */ /* 0x000fea0003800000 */
[C---:B0-----:R-:W-:Y:S02]  /*0d50*/  LEA R136, P5, R173.reuse, c[0x0][0x188], 0x4 ;  /* 0x00006200ad887a11 */ /* 0x041fe400078a20ff */
[----:B------:R-:W-:Y:S02]  /*0d60*/  MOV R140, 0x10 ;  /* 0x00000010008c7802 */ /* 0x000fe40000000f00 */
[C---:B------:R-:W-:Y:S02]  /*0d70*/  LEA.HI.X R137, R173.reuse, c[0x0][0x18c], RZ, 0x4, P5 ;  /* 0x00006300ad897a11 */ /* 0x040fe400028f24ff */
[----:B------:R-:W-:Y:S01]  /*0d80*/  ISETP.NE.U32.AND P5, PT, RZ, c[0x0][0x218], PT ;  /* 0x00008600ff007a0c */ /* 0x000fe20003fa5070 */
[----:B------:R-:W-:-:S03]  /*0d90*/  IMAD.WIDE.U32 R140, R173, R140, c[0x0][0x208] ;  /* 0x00008200ad8c7625 */ /* 0x000fc600078e008c */
[----:B------:R-:W2:Y:S01]  /*0da0*/  LDG.E.128 R136, [R136.64] ;  /* 0x0000000488887981 */ /* 0x000ea2000c1e1d00 */
[----:B------:R-:W-:-:S03]  /*0db0*/  ISETP.NE.AND.EX P5, PT, RZ, c[0x0][0x21c], PT, P5 ;  /* 0x00008700ff007a0c */ /* 0x000fc60003fa5350 */
[----:B------:R-:W3:Y:S10]  /*0dc0*/  LDG.E.128 R140, [R140.64] ;  /* 0x000000048c8c7981 */ /* 0x000ef4000c1e1d00 */
[----:B------:R-:W-:-:S04]  /*0dd0*/  @P5 LEA R214, P6, R173, c[0x0][0x218], 0x4 ;  /* 0x00008600add65a11 */ /* 0x000fc800078c20ff */
[----:B------:R-:W-:-:S05]  /*0de0*/  @P5 LEA.HI.X R215, R173, c[0x0][0x21c], RZ, 0x4, P6 ;  /* 0x00008700add75a11 */ /* 0x000fca00030f24ff */
[----:B------:R0:W5:Y:S01]  /*0df0*/  @P5 LDG.E.128 R108, [R214.64] ;  /* 0x00000004d66c5981 */ /* 0x000162000c1e1d00 */
[----:B------:R-:W-:-:S04]  /*0e00*/  ISETP.NE.AND P5, PT, R156, RZ, PT ;  /* 0x000000ff9c00720c */ /* 0x000fc80003fa5270 */
[----:B-----5:R-:W-:Y:S02]  /*0e10*/  FSEL R172, R213, RZ, !P5 ;  /* 0x000000ffd5ac7208 */ /* 0x020fe40006800000 */
[----:B0-----:R-:W-:-:S03]  /*0e20*/  IADD3 R215, R173, 0x20, RZ ;  /* 0x00000020add77810 */ /* 0x001fc60007ffe0ff */
[C---:B--2---:R-:W-:Y:S02]  /*0e30*/  FADD.FTZ R186, -R172.reuse, R136 ;  /* 0x00000088acba7221 */ /* 0x044fe40000010100 */
[C---:B------:R-:W-:Y:S02]  /*0e40*/  FADD.FTZ R212, -R172.reuse, R137 ;  /* 0x00000089acd47221 */ /* 0x040fe40000010100 */
[----:B------:R-:W-:Y:S02]  /*0e50*/  FMUL.FTZ R171, R207, R186 ;  /* 0x000000bacfab7220 */ /* 0x000fe40000410000 */
[----:B---3--:R-:W-:Y:S02]  /*0e60*/  FMUL.FTZ R186, R157, R140 ;  /* 0x0000008c9dba7220 */ /* 0x008fe40000410000 */
[C---:B------:R-:W-:Y:S02]  /*0e70*/  FADD.FTZ R138, -R172.reuse, R138 ;  /* 0x0000008aac8a7221 */ /* 0x040fe40000010100 */
        /* <DEDUP_REMOVED lines=23> */
.L_x_8014:
[----:B0-----:R-:W-:Y:S05]  /*0ff0*/  BSYNC B1 ;  /* 0x0000000000017941 */ /* 0x001fea0003800000 */
.L_x_8013:
[----:B------:R-:W-:Y:S01]  /*1000*/  BSSY B1, `(.L_x_8015) ;  /* 0x000002c000017945 */ /* 0x000fe20003800000 */
[----:B------:R-:W-:Y:S05]  /*1010*/  @!P1 BRA `(.L_x_8016) ;  /* 0x000002a000009947 */ /* 0x000fea0003800000 */
[----:B------:R-:W-:Y:S01]  /*1020*/  LEA R136, P5, R215, c[0x0][0x188], 0x4 ;  /* 0x00006200d7887a11 */ /* 0x000fe200078a20ff */
[----:B------:R-:W-:-:S03]  /*1030*/  HFMA2.MMA R140, -RZ, RZ, 0, 9.5367431640625e-07 ;  /* 0x00000010ff8c7435 */ /* 0x000fc600000001ff */
[----:B------:R-:W-:Y:S02]  /*1040*/  LEA.HI.X R137, R215, c[0x0][0x18c], RZ, 0x4, P5 ;  /* 0x00006300d7897a11 */ /* 0x000fe400028f24ff */
[----:B------:R-:W-:-:S04]  /*1050*/  ISETP.NE.U32.AND P5, PT, RZ, c[0x0][0x218], PT ;  /* 0x00008600ff007a0c */ /* 0x000fc80003fa5070 */
[----:B------:R-:W2:Y:S01]  /*1060*/  LDG.E.128 R136, [R136.64] ;  /* 0x0000000488887981 */ /* 0x000ea2000c1e1d00 */
[----:B------:R-:W-:Y:S01]  /*1070*/  IMAD.WIDE.U32 R140, R215, R140, c[0x0][0x208] ;  /* 0x00008200d78c7625 */ /* 0x000fe200078e008c */
[----:B------:R-:W-:-:S05]  /*1080*/  ISETP.NE.AND.EX P5, PT, RZ, c[0x0][0x21c], PT, P5 ;  /* 0x00008700ff007a0c */ /* 0x000fca0003fa5350 */
[----:B------:R-:W3:Y:S08]  /*1090*/  LDG.E.128 R140, [R140.64] ;  /* 0x000000048c8c7981 */ /* 0x000ef0000c1e1d00 */
[----:B------:R-:W-:-:S04]  /*10a0*/  @P5 LEA R216, P6, R215, c[0x0][0x218], 0x4 ;  /* 0x00008600d7d85a11 */ /* 0x000fc800078c20ff */
[----:B------:R-:W-:-:S05]  /*10b0*/  @P5 LEA.HI.X R217, R215, c[0x0][0x21c], RZ, 0x4, P6 ;  /* 0x00008700d7d95a11 */ /* 0x000fca00030f24ff */
[----:B------:R0:W5:Y:S01]  /*10c0*/  @P5 LDG.E.128 R36, [R216.64] ;  /* 0x00000004d8245981 */ /* 0x000162000c1e1d00 */
[----:B------:R-:W-:-:S04]  /*10d0*/  ISETP.NE.AND P5, PT, R156, RZ, PT ;  /* 0x000000ff9c00720c */ /* 0x000fc80003fa5270 */
[----:B-----5:R-:W-:Y:S02]  /*10e0*/  FSEL R208, R213, RZ, !P5 ;  /* 0x000000ffd5d07208 */ /* 0x020fe40006800000 */
[----:B------:R-:W-:-:S03]  /*10f0*/  IADD3 R215, R215, 0x20, RZ ;  /* 0x00000020d7d77810 */ /* 0x000fc60007ffe0ff */
[C---:B--2---:R-:W-:Y:S02]  /*1100*/  FADD.FTZ R170, -R208.reuse, R136 ;  /* 0x00000088d0aa7221 */ /* 0x044fe40000010100 */
[C---:B------:R-:W-:Y:S02]  /*1110*/  FADD.FTZ R184, -R208.reuse, R137 ;  /* 0x00000089d0b87221 */ /* 0x040fe40000010100 */
[C---:B------:R-:W-:Y:S02]  /*1120*/  FMUL.FTZ R169, R207.reuse, R170 ;  /* 0x000000aacfa97220 */ /* 0x040fe40000410000 */
[----:B------:R-:W-:Y:S02]  /*1130*/  FMUL.FTZ R170, R207, R184 ;  /* 0x000000b8cfaa7220 */ /* 0x000fe40000410000 */
[----:B---3--:R-:W-:Y:S02]  /*1140*/  FMUL.FTZ R184, R153, R140 ;  /* 0x0000008c99b87220 */ /* 0x008fe40000410000 */
[----:B------:R-:W-:-:S02]  /*1150*/  FADD.FTZ R138, -R208, R138 ;  /* 0x0000008ad08a7221 */ /* 0x000fc40000010100 */
        /* <DEDUP_REMOVED lines=22> */
.L_x_8016:
[----:B0-----:R-:W-:Y:S05]  /*12c0*/  BSYNC B1 ;  /* 0x0000000000017941 */ /* 0x001fea0003800000 */
.L_x_8015:
[----:B------:R-:W-:Y:S01]  /*12d0*/  BSSY B1, `(.L_x_8017) ;  /* 0x000002c000017945 */ /* 0x000fe20003800000 */
[----:B------:R-:W-:Y:S05]  /*12e0*/  @!P2 BRA `(.L_x_8018) ;  /* 0x000002a00000a947 */ /* 0x000fea0003800000 */
[C---:B------:R-:W-:Y:S02]  /*12f0*/  LEA R136, P5, R215.reuse, c[0x0][0x188], 0x4 ;  /* 0x00006200d7887a11 */ /* 0x040fe400078a20ff */
[----:B------:R-:W-:Y:S02]  /*1300*/  MOV R140, 0x10 ;  /* 0x00000010008c7802 */ /* 0x000fe40000000f00 */
[----:B------:R-:W-:-:S02]  /*1310*/  LEA.HI.X R137, R215, c[0x0][0x18c], RZ, 0x4, P5 ;  /* 0x00006300d7897a11 */ /* 0x000fc400028f24ff */
        /* <DEDUP_REMOVED lines=39> */
.L_x_8018:
[----:B0-----:R-:W-:Y:S05]  /*1590*/  BSYNC B1 ;  /* 0x0000000000017941 */ /* 0x001fea0003800000 */
.L_x_8017:
        /* <DEDUP_REMOVED lines=44> */
.L_x_8020:
[----:B0-----:R-:W-:Y:S05]  /*1860*/  BSYNC B1 ;  /* 0x0000000000017941 */ /* 0x001fea0003800000 */
.L_x_8019:
        /* <DEDUP_REMOVED lines=44> */
.L_x_8022:
[----:B------:R-:W-:Y:S05]  /*1b30*/  BSYNC B1 ;  /* 0x0000000000017941 */ /* 0x000fea0003800000 */
.L_x_8021:
[----:B------:R-:W-:Y:S01]  /*1b40*/  ISETP.GE.U32.AND P5, PT, R160, 0xc0, PT ;  /* 0x000000c0a000780c */ /* 0x000fe20003fa6070 */
[----:B------:R-:W-:-:S12]  /*1b50*/  BSSY B1, `(.L_x_8023) ;  /* 0x000002b000017945 */ /* 0x000fd80003800000 */
[----:B------:R-:W-:Y:S05]  /*1b60*/  @!P5 BRA `(.L_x_8024) ;  /* 0x000002900000d947 */ /* 0x000fea0003800000 */
[----:B------:R-:W-:Y:S01]  /*1b70*/  ISETP.NE.AND P5, PT, R156, RZ, PT ;  /* 0x000000ff9c00720c */ /* 0x000fe20003fa5270 */
[----:B------:R-:W-:-:S03]  /*1b80*/  HFMA2.MMA R140, -RZ, RZ, 0, 9.5367431640625e-07 ;  /* 0x00000010ff8c7435 */ /* 0x000fc600000001ff */
[----:B-----5:R-:W-:Y:S02]  /*1b90*/  FSEL R190, R213, RZ, !P5 ;  /* 0x000000ffd5be7208 */ /* 0x020fe40006800000 */
[----:B------:R-:W-:-:S04]  /*1ba0*/  LEA R136, P5, R215, c[0x0][0x188], 0x4 ;  /* 0x00006200d7887a11 */ /* 0x000fc800078a20ff */
[C---:B------:R-:W-:Y:S01]  /*1bb0*/  LEA.HI.X R137, R215.reuse, c[0x0][0x18c], RZ, 0x4, P5 ;  /* 0x00006300d7897a11 */ /* 0x040fe200028f24ff */
[----:B------:R-:W-:Y:S01]  /*1bc0*/  IMAD.WIDE.U32 R140, R215, R140, c[0x0][0x208] ;  /* 0x00008200d78c7625 */ /* 0x000fe200078e008c */
[----:B------:R-:W-:-:S04]  /*1bd0*/  ISETP.NE.U32.AND P5, PT, RZ, c[0x0][0x218], PT ;  /* 0x00008600ff007a0c */ /* 0x000fc80003fa5070 */
[----:B------:R-:W2:Y:S01]  /*1be0*/  LDG.E.128 R136, [R136.64] ;  /* 0x0000000488887981 */ /* 0x000ea2000c1e1d00 */
[----:B------:R-:W-:-:S03]  /*1bf0*/  ISETP.NE.AND.EX P5, PT, RZ, c[0x0][0x21c], PT, P5 ;  /* 0x00008700ff007a0c */ /* 0x000fc60003fa5350 */
[----:B------:R-:W3:Y:S10]  /*1c00*/  LDG.E.128 R140, [R140.64] ;  /* 0x000000048c8c7981 */ /* 0x000ef4000c1e1d00 */
[----:B------:R-:W-:-:S04]  /*1c10*/  @P5 LEA R216, P6, R215, c[0x0][0x218], 0x4 ;  /* 0x00008600d7d85a11 */ /* 0x000fc800078c20ff */
[----:B------:R-:W-:-:S05]  /*1c20*/  @P5 LEA.HI.X R217, R215, c[0x0][0x21c], RZ, 0x4, P6 ;  /* 0x00008700d7d95a11 */ /* 0x000fca00030f24ff */
[----:B------:R0:W5:Y:S01]  /*1c30*/  @P5 LDG.E.128 R128, [R216.64] ;  /* 0x00000004d8805981 */ /* 0x000162000c1e1d00 */
[C---:B--2---:R-:W-:Y:S02]  /*1c40*/  FADD.FTZ R164, -R190.reuse, R136 ;  /* 0x00000088bea47221 */ /* 0x044fe40000010100 */
[----:B------:R-:W-:Y:S02]  /*1c50*/  FADD.FTZ R176, -R190, R137 ;  /* 0x00000089beb07221 */ /* 0x000fe40000010100 */
        /* <DEDUP_REMOVED lines=26> */
.L_x_8024:
[----:B0-----:R-:W-:Y:S05]  /*1e00*/  BSYNC B1 ;  /* 0x0000000000017941 */ /* 0x001fea0003800000 */
.L_x_8023:
[----:B------:R-:W-:Y:S05]  /*1e10*/  BRA.DIV ~URZ, `(.L_x_8025) ;  /* 0x000027727f007947 */ /* 0x000fea000b800000 */
[----:B------:R0:W1:Y:S02]  /*1e20*/  SHFL.BFLY PT, R138, R209, 0x1, 0x1f ;  /* 0x0c201f00d18a7f89 */ /* 0x00006400000e0000 */
.L_x_8050:
        /* <DEDUP_REMOVED lines=18> */
.L_x_8051:
[----:B---3--:R-:W-:Y:S01]  /*1f50*/  FADD.FTZ R142, R142, R141 ;  /* 0x0000008d8e8e7221 */ /* 0x008fe20000010000 */
[----:B------:R-:W-:Y:S01]  /*1f60*/  BSSY B1, `(.L_x_8027) ;  /* 0x0000035000017945 */ /* 0x000fe20003800000 */
[----:B--2---:R-:W-:Y:S02]  /*1f70*/  FADD.FTZ R136, R136, R143 ;  /* 0x0000008f88887221 */ /* 0x004fe40000010000 */
[----:B0-----:R-:W-:Y:S02]  /*1f80*/  FMUL.FTZ R209, R142, c[0x0][0x1e0] ;  /* 0x000078008ed17a20 */ /* 0x001fe40000410000 */
[----:B------:R-:W-:Y:S01]  /*1f90*/  FMUL.FTZ R211, R136, c[0x0][0x1e0] ;  /* 0x0000780088d37a20 */ /* 0x000fe20000410000 */
[----:B------:R-:W-:Y:S05]  /*1fa0*/  @!P0 BRA `(.L_x_8028) ;  /* 0x0000030000008947 */ /* 0x000fea0003800000 */
[----:B------:R-:W-:-:S05]  /*1fb0*/  MOV R220, 0x10 ;  /* 0x0000001000dc7802 */ /* 0x000fca0000000f00 */
[----:B------:R-:W-:-:S06]  /*1fc0*/  IMAD.WIDE.U32 R136, R173, R220, c[0x0][0x170] ;  /* 0x00005c00ad887625 */ /* 0x000fcc00078e00dc */
[----:B------:R-:W2:Y:S01]  /*1fd0*/  LDG.E.128 R136, [R136.64] ;  /* 0x0000000488887981 */ /* 0x000ea2000c1e1d00 */
[----:B------:R-:W-:-:S04]  /*1fe0*/  ISETP.NE.AND P5, PT, R156, RZ, PT ;  /* 0x000000ff9c00720c */ /* 0x000fc80003fa5270 */
[----:B------:R-:W-:Y:S02]  /*1ff0*/  FSEL R140, R209, RZ, !P5 ;  /* 0x000000ffd18c7208 */ /* 0x000fe40006800000 */
[----:B------:R-:W-:-:S03]  /*2000*/  ISETP.NE.U32.AND P5, PT, RZ, c[0x0][0x218], PT ;  /* 0x00008600ff007a0c */ /* 0x000fc60003fa5070 */
[-CC-:B-1----:R-:W-:Y:S01]  /*2010*/  FFMA.FTZ R141, R171, R211.reuse, R140.reuse ;  /* 0x000000d3ab8d7223 */ /* 0x182fe2000001008c */
        /* <DEDUP_REMOVED lines=8> */
[C---:B-----5:R-:W-:Y:S02]  /*20a0*/  FMUL.FTZ R141, R207.reuse, R140 ;  /* 0x0000008ccf8d7220 */ /* 0x060fe40000410000 */
[C---:B------:R-:W-:Y:S02]  /*20b0*/  FMUL.FTZ R142, R207.reuse, R142 ;  /* 0x0000008ecf8e7220 */ /* 0x040fe40000410000 */
[C---:B------:R-:W-:Y:S02]  /*20c0*/  FMUL.FTZ R143, R207.reuse, R216 ;  /* 0x000000d8cf8f7220 */ /* 0x040fe40000410000 */
[----:B------:R-:W-:-:S02]  /*20d0*/  FMUL.FTZ R140, R207, R218 ;  /* 0x000000dacf8c7220 */ /* 0x000fc40000410000 */
[----:B------:R-:W-:Y:S02]  /*20e0*/  @P5 FADD.FTZ R141, R108, R141 ;  /* 0x0000008d6c8d5221 */ /* 0x000fe40000010000 */
[----:B------:R-:W-:Y:S02]  /*20f0*/  @P5 FADD.FTZ R142, R109, R142 ;  /* 0x0000008e6d8e5221 */ /* 0x000fe40000010000 */
[----:B------:R-:W-:Y:S02]  /*2100*/  @P5 FADD.FTZ R143, R110, R143 ;  /* 0x0000008f6e8f5221 */ /* 0x000fe40000010000 */
[----:B------:R-:W-:Y:S01]  /*2110*/  @P5 FADD.FTZ R140, R111, R140 ;  /* 0x0000008c6f8c5221 */ /* 0x000fe20000010000 */
[----:B------:R-:W-:Y:S01]  /*2120*/  ISETP.NE.U32.AND P5, PT, RZ, c[0x0][0x258], PT ;  /* 0x00009600ff007a0c */ /* 0x000fe20003fa5070 */
[----:B------:R-:W-:-:S03]  /*2130*/  IMAD.WIDE.U32 R216, R173, R220, c[0x0][0x248] ;  /* 0x00009200add87625 */ /* 0x000fc600078e00dc */
[----:B------:R-:W-:Y:S01]  /*2140*/  ISETP.NE.AND.EX P5, PT, RZ, c[0x0][0x25c], PT, P5 ;  /* 0x00009700ff007a0c */ /* 0x000fe20003fa5350 */
[-C--:B------:R-:W-:Y:S02]  /*2150*/  FMUL.FTZ R213, R141, R174.reuse ;  /* 0x000000ae8dd57220 */ /* 0x080fe40000410000 */
[----:B------:R-:W-:Y:S01]  /*2160*/  FMUL.FTZ R215, R143, R174 ;  /* 0x000000ae8fd77220 */ /* 0x000fe20000410000 */
[----:B------:R-:W-:Y:S01]  /*2170*/  SEL R132, R141, R132, P5 ;  /* 0x000000848d847207 */ /* 0x000fe20002800000 */
[----:B------:R-:W-:Y:S01]  /*2180*/  FMUL.FTZ R222, R140, R174 ;  /* 0x000000ae8cde7220 */ /* 0x000fe20000410000 */
[----:B------:R-:W-:Y:S02]  /*2190*/  SEL R133, R142, R133, P5 ;  /* 0x000000858e857207 */ /* 0x000fe40002800000 */
[----:B------:R-:W-:Y:S01]  /*21a0*/  SEL R134, R143, R134, P5 ;  /* 0x000000868f867207 */ /* 0x000fe20002800000 */
[----:B------:R-:W-:Y:S01]  /*21b0*/  FMUL.FTZ R143, R21, R222 ;  /* 0x000000de158f7220 */ /* 0x000fe20000410000 */
[----:B------:R-:W-:Y:S01]  /*21c0*/  SEL R135, R140, R135, P5 ;  /* 0x000000878c877207 */ /* 0x000fe20002800000 */
[----:B------:R-:W-:Y:S01]  /*21d0*/  FMUL.FTZ R140, R24, R213 ;  /* 0x000000d5188c7220 */ /* 0x000fe20000410000 */
[----:B------:R-:W-:-:S04]  /*21e0*/  ISETP.NE.U32.AND P5, PT, RZ, c[0x0][0x258], PT ;  /* 0x00009600ff007a0c */ /* 0x000fc80003fa5070 */
[----:B------:R-:W-:-:S13]  /*21f0*/  ISETP.NE.AND.EX P5, PT, RZ, c[0x0][0x25c], PT, P5 ;  /* 0x00009700ff007a0c */ /* 0x000fda0003fa5350 */
[C---:B------:R-:W-:Y:S01]  /*2200*/  @P5 IMAD.WIDE.U32 R218, R173.reuse, R220, c[0x0][0x258] ;  /* 0x00009600adda5625 */ /* 0x040fe200078e00dc */
[----:B------:R-:W-:-:S03]  /*2210*/  IADD3 R173, R173, 0x20, RZ ;  /* 0x00000020adad7810 */ /* 0x000fc60007ffe0ff */
[----:B------:R-:W-:Y:S01]  /*2220*/  FMUL.FTZ R220, R142, R174 ;  /* 0x000000ae8edc7220 */ /* 0x000fe20000410000 */
[----:B------:R0:W-:Y:S01]  /*2230*/  @P5 STG.E.128 [R218.64], R132 ;  /* 0x00000084da005986 */ /* 0x0001e2000c101d04 */
[----:B------:R-:W-:Y:S02]  /*2240*/  FMUL.FTZ R142, R22, R215 ;  /* 0x000000d7168e7220 */ /* 0x000fe40000410000 */
[----:B------:R-:W-:-:S05]  /*2250*/  FMUL.FTZ R141, R23, R220 ;  /* 0x000000dc178d7220 */ /* 0x000fca0000410000 */
[----:B------:R0:W-:Y:S01]  /*2260*/  STG.E.128 [R216.64], R140 ;  /* 0x0000008cd8007986 */ /* 0x0001e2000c101d04 */
[----:B--2---:R-:W-:Y:S02]  /*2270*/  FFMA.FTZ R80, R213, R136, R80 ;  /* 0x00000088d5507223 */ /* 0x004fe40000010050 */
[----:B------:R-:W-:Y:S02]  /*2280*/  FFMA.FTZ R81, R137, R220, R81 ;  /* 0x000000dc89517223 */ /* 0x000fe40000010051 */
[----:B------:R-:W-:Y:S02]  /*2290*/  FFMA.FTZ R82, R138, R215, R82 ;  /* 0x000000d78a527223 */ /* 0x000fe40000010052 */
[----:B------:R-:W-:Y:S02]  /*22a0*/  FFMA.FTZ R83, R139, R222, R83 ;  /* 0x000000de8b537223 */ /* 0x000fe40000010053 */
.L_x_8028:
[----:B0-----:R-:W-:Y:S05]  /*22b0*/  BSYNC B1 ;  /* 0x0000000000017941 */ /* 0x001fea0003800000 */
.L_x_8027:
[----:B------:R-:W-:Y:S01]  /*22c0*/  BSSY B1, `(.L_x_8029) ;  /* 0x0000034000017945 */ /* 0x000fe20003800000 */
[----:B------:R-:W-:Y:S05]  /*22d0*/  @!P1 BRA `(.L_x_8030) ;  /* 0x0000032000009947 */ /* 0x000fea0003800000 */
[----:B------:R-:W-:-:S04]  /*22e0*/  ISETP.NE.AND P5, PT, R156, RZ, PT ;  /* 0x000000ff9c00720c */ /* 0x000fc80003fa5270 */
[----:B------:R-:W-:Y:S02]  /*22f0*/  FSEL R140, R209, RZ, !P5 ;  /* 0x000000ffd18c7208 */ /* 0x000fe40006800000 */
[----:B------:R-:W-:-:S03]  /*2300*/  ISETP.NE.U32.AND P5, PT, RZ, c[0x0][0x258], PT ;  /* 0x00009600ff007a0c */ /* 0x000fc60003fa5070 */
[-CC-:B------:R-:W-:Y:S01]  /*2310*/  FFMA.FTZ R137, R169, R211.reuse, R140.reuse ;  /* 0x000000d3a9897223 */ /* 0x180fe2000001008c */
[----:B------:R-:W-:Y:S01]  /*2320*/  ISETP.NE.AND.EX P5, PT, RZ, c[0x0][0x25c], PT, P5 ;  /* 0x00009700ff007a0c */ /* 0x000fe20003fa5350 */
[-CC-:B------:R-:W-:Y:S02]  /*2330*/  FFMA.FTZ R138, R170, R211.reuse, R140.reuse ;  /* 0x000000d3aa8a7223 */ /* 0x180fe4000001008c */
[----:B------:R-:W-:Y:S02]  /*2340*/  FADD.FTZ R136, R184, -R137 ;  /* 0x80000089b8887221 */ /* 0x000fe40000010000 */
[-CC-:B------:R-:W-:Y:S02]  /*2350*/  FFMA.FTZ R139, R191, R211.reuse, R140.reuse ;  /* 0x000000d3bf8b7223 */ /* 0x180fe4000001008c */
[----:B-1---5:R-:W-:Y:S01]  /*2360*/  FMUL.FTZ R141, R207, R136 ;  /* 0x00000088cf8d7220 */ /* 0x022fe20000410000 */
[----:B------:R-:W-:Y:S01]  /*2370*/  HFMA2.MMA R136, -RZ, RZ, 0, 9.5367431640625e-07 ;  /* 0x00000010ff887435 */ /* 0x000fe200000001ff */
[----:B------:R-:W-:-:S02]  /*2380*/  FFMA.FTZ R140, R208, R211, R140 ;  /* 0x000000d3d08c7223 */ /* 0x000fc4000001008c */
[----:B------:R-:W-:Y:S02]  /*2390*/  FADD.FTZ R138, R193, -R138 ;  /* 0x8000008ac18a7221 */ /* 0x000fe40000010000 */
[----:B------:R-:W-:Y:S01]  /*23a0*/  FADD.FTZ R216, R203, -R140 ;  /* 0x8000008ccbd87221 */ /* 0x000fe20000010000 */
[----:B------:R-:W-:Y:S01]  /*23b0*/  @P5 LEA R218, P6, R173, c[0x0][0x258], 0x4 ;  /* 0x00009600adda5a11 */ /* 0x000fe200078c20ff */
[----:B------:R-:W-:Y:S02]  /*23c0*/  FADD.FTZ R142, R210, -R139 ;  /* 0x8000008bd28e7221 */ /* 0x000fe40000010000 */
[----:B------:R-:W-:Y:S01]  /*23d0*/  FMUL.FTZ R140, R207, R138 ;  /* 0x0000008acf8c7220 */ /* 0x000fe20000410000 */
[C---:B------:R-:W-:Y:S01]  /*23e0*/  @P5 LEA.HI.X R219, R173.reuse, c[0x0][0x25c], RZ, 0x4, P6 ;  /* 0x00009700addb5a11 */ /* 0x040fe200030f24ff */
[----:B------:R-:W-:Y:S01]  /*23f0*/  IMAD.WIDE.U32 R136, R173, R136, c[0x0][0x170] ;  /* 0x00005c00ad887625 */ /* 0x000fe200078e0088 */
[----:B------:R-:W-:-:S03]  /*2400*/  ISETP.NE.U32.AND P6, PT, RZ, c[0x0][0x218], PT ;  /* 0x00008600ff007a0c */ /* 0x000fc60003fc5070 */
[C---:B------:R-:W-:Y:S01]  /*2410*/  FMUL.FTZ R143, R207.reuse, R142 ;  /* 0x0000008ecf8f7220 */ /* 0x040fe20000410000 */
[----:B------:R-:W-:Y:S01]  /*2420*/  ISETP.NE.AND.EX P6, PT, RZ, c[0x0][0x21c], PT, P6 ;  /* 0x00008700ff007a0c */ /* 0x000fe20003fc5360 */
[----:B------:R-:W2:Y:S01]  /*2430*/  LDG.E.128 R136, [R136.64] ;  /* 0x0000000488887981 */ /* 0x000ea2000c1e1d00 */
[----:B------:R-:W-:-:S11]  /*2440*/  FMUL.FTZ R142, R207, R216 ;  /* 0x000000d8cf8e7220 */ /* 0x000fd60000410000 */
        /* <DEDUP_REMOVED lines=9> */
[----:B------:R-:W-:Y:S01]  /*24e0*/  SEL R135, R142, R135, P6 ;  /* 0x000000878e877207 */ /* 0x000fe20003000000 */
[-C--:B------:R-:W-:Y:S02]  /*24f0*/  FMUL.FTZ R213, R141, R174.reuse ;  /* 0x000000ae8dd57220 */ /* 0x080fe40000410000 */
[-C--:B------:R-:W-:Y:S02]  /*2500*/  FMUL.FTZ R220, R140, R174.reuse ;  /* 0x000000ae8cdc7220 */ /* 0x080fe40000410000 */
[----:B------:R0:W-:Y:S01]  /*2510*/  @P5 STG.E.128 [R218.64], R132 ;  /* 0x00000084da005986 */ /* 0x0001e2000c101d04 */
[----:B------:R-:W-:Y:S01]  /*2520*/  LEA R216, P5, R173, c[0x0][0x248], 0x4 ;  /* 0x00009200add87a11 */ /* 0x000fe200078a20ff */
[----:B------:R-:W-:-:S02]  /*2530*/  FMUL.FTZ R215, R143, R174 ;  /* 0x000000ae8fd77220 */ /* 0x000fc40000410000 */
[----:B------:R-:W-:Y:S01]  /*2540*/  FMUL.FTZ R222, R142, R174 ;  /* 0x000000ae8ede7220 */ /* 0x000fe20000410000 */
[----:B------:R-:W-:Y:S01]  /*2550*/  LEA.HI.X R217, R173, c[0x0][0x24c], RZ, 0x4, P5 ;  /* 0x00009300add97a11 */ /* 0x000fe200028f24ff */
[----:B------:R-:W-:Y:S02]  /*2560*/  FMUL.FTZ R140, R20, R213 ;  /* 0x000000d5148c7220 */ /* 0x000fe40000410000 */
[----:B------:R-:W-:Y:S02]  /*2570*/  FMUL.FTZ R141, R19, R220 ;  /* 0x000000dc138d7220 */ /* 0x000fe40000410000 */
[----:B------:R-:W-:Y:S02]  /*2580*/  FMUL.FTZ R142, R18, R215 ;  /* 0x000000d7128e7220 */ /* 0x000fe40000410000 */
[----:B------:R-:W-:-:S05]  /*2590*/  FMUL.FTZ R143, R17, R222 ;  /* 0x000000de118f7220 */ /* 0x000fca0000410000 */
[----:B------:R0:W-:Y:S01]  /*25a0*/  STG.E.128 [R216.64], R140 ;  /* 0x0000008cd8007986 */ /* 0x0001e2000c101d04 */
[----:B------:R-:W-:Y:S01]  /*25b0*/  IADD3 R173, R173, 0x20, RZ ;  /* 0x00000020adad7810 */ /* 0x000fe20007ffe0ff */
[----:B--2---:R-:W-:Y:S02]  /*25c0*/  FFMA.FTZ R84, R213, R136, R84 ;  /* 0x00000088d5547223 */ /* 0x004fe40000010054 */
[----:B------:R-:W-:Y:S02]  /*25d0*/  FFMA.FTZ R85, R137, R220, R85 ;  /* 0x000000dc89557223 */ /* 0x000fe40000010055 */
[----:B------:R-:W-:Y:S02]  /*25e0*/  FFMA.FTZ R86, R138, R215, R86 ;  /* 0x000000d78a567223 */ /* 0x000fe40000010056 */
[----:B------:R-:W-:Y:S02]  /*25f0*/  FFMA.FTZ R87, R139, R222, R87 ;  /* 0x000000de8b577223 */ /* 0x000fe40000010057 */
.L_x_8030:
[----:B0-----:R-:W-:Y:S05]  /*2600*/  BSYNC B1 ;  /* 0x0000000000017941 */ /* 0x001fea0003800000 */
.L_x_8029:
        /* <DEDUP_REMOVED lines=11> */
[----:B------:R-:W-:Y:S01]  /*26c0*/  MOV R136, 0x10 ;  /* 0x0000001000887802 */ /* 0x000fe20000000f00 */
[----:B------:R-:W-:-:S02]  /*26d0*/  FFMA.FTZ R140, R204, R211, R140 ;  /* 0x000000d3cc8c7223 */ /* 0x000fc4000001008c */
[----:B------:R-:W-:Y:S02]  /*26e0*/  FADD.FTZ R138, R189, -R138 ;  /* 0x8000008abd8a7221 */ /* 0x000fe40000010000 */
[C---:B------:R-:W-:Y:S01]  /*26f0*/  IMAD.WIDE.U32 R136, R173.reuse, R136, c[0x0][0x170] ;  /* 0x00005c00ad887625 */ /* 0x040fe200078e0088 */
[----:B------:R-:W-:-:S03]  /*2700*/  @P5 LEA R218, P6, R173, c[0x0][0x258], 0x4 ;  /* 0x00009600adda5a11 */ /* 0x000fc600078c20ff */
[----:B------:R-:W-:Y:S01]  /*2710*/  FADD.FTZ R216, R201, -R140 ;  /* 0x8000008cc9d87221 */ /* 0x000fe20000010000 */
[----:B------:R-:W-:Y:S01]  /*2720*/  @P5 LEA.HI.X R219, R173, c[0x0][0x25c], RZ, 0x4, P6 ;  /* 0x00009700addb5a11 */ /* 0x000fe200030f24ff */
[----:B------:R-:W-:Y:S01]  /*2730*/  FADD.FTZ R142, R206, -R139 ;  /* 0x8000008bce8e7221 */ /* 0x000fe20000010000 */
[----:B------:R-:W-:Y:S01]  /*2740*/  ISETP.NE.U32.AND P6, PT, RZ, c[0x0][0x218], PT ;  /* 0x00008600ff007a0c */ /* 0x000fe20003fc5070 */
[C---:B------:R-:W-:Y:S02]  /*2750*/  FMUL.FTZ R140, R207.reuse, R138 ;  /* 0x0000008acf8c7220 */ /* 0x040fe40000410000 */
[----:B------:R-:W2:Y:S01]  /*2760*/  LDG.E.128 R136, [R136.64] ;  /* 0x0000000488887981 */ /* 0x000ea2000c1e1d00 */
[----:B------:R-:W-:Y:S01]  /*2770*/  ISETP.NE.AND.EX P6, PT, RZ, c[0x0][0x21c], PT, P6 ;  /* 0x00008700ff007a0c */ /* 0x000fe20003fc5360 */
[C---:B------:R-:W-:Y:S02]  /*2780*/  FMUL.FTZ R143, R207.reuse, R142 ;  /* 0x0000008ecf8f7220 */ /* 0x040fe40000410000 */
[----:B------:R-:W-:-:S10]  /*2790*/  FMUL.FTZ R142, R207, R216 ;  /* 0x000000d8cf8e7220 */ /* 0x000fd40000410000 */
        /* <DEDUP_REMOVED lines=27> */
.L_x_8032:
[----:B0-----:R-:W-:Y:S05]  /*2950*/  BSYNC B1 ;  /* 0x0000000000017941 */ /* 0x001fea0003800000 */
.L_x_8031:
        /* <DEDUP_REMOVED lines=52> */
.L_x_8034:
[----:B0-----:R-:W-:Y:S05]  /*2ca0*/  BSYNC B1 ;  /* 0x0000000000017941 */ /* 0x001fea0003800000 */
.L_x_8033:
        /* <DEDUP_REMOVED lines=8> */
[-CC-:B------:R-:W-:Y:S02]  /*2d30*/  FFMA.FTZ R139, R179, R211.reuse, R136.reuse ;  /* 0x000000d3b38b7223 */ /* 0x180fe40000010088 */
[----:B-1----:R-:W-:Y:S02]  /*2d40*/  FFMA.FTZ R141, R196, R211, R136 ;  /* 0x000000d3c48d7223 */ /* 0x002fe40000010088 */
[----:B------:R-:W-:Y:S02]  /*2d50*/  FADD.FTZ R136, R178, -R137 ;  /* 0x80000089b2887221 */ /* 0x000fe40000010000 */
[----:B------:R-:W-:-:S02]  /*2d60*/  FADD.FTZ R216, R194, -R141 ;  /* 0x8000008dc2d87221 */ /* 0x000fc40000010000 */
[----:B-----5:R-:W-:Y:S01]  /*2d70*/  FMUL.FTZ R141, R207, R136 ;  /* 0x00000088cf8d7220 */ /* 0x020fe20000410000 */
[----:B------:R-:W-:Y:S01]  /*2d80*/  MOV R136, 0x10 ;  /* 0x0000001000887802 */ /* 0x000fe20000000f00 */
[----:B------:R-:W-:Y:S01]  /*2d90*/  FADD.FTZ R138, R181, -R138 ;  /* 0x8000008ab58a7221 */ /* 0x000fe20000010000 */
[C---:B------:R-:W-:Y:S01]  /*2da0*/  @P5 LEA R218, P6, R173.reuse, c[0x0][0x258], 0x4 ;  /* 0x00009600adda5a11 */ /* 0x040fe200078c20ff */
[----:B------:R-:W-:Y:S02]  /*2db0*/  FADD.FTZ R142, R198, -R139 ;  /* 0x8000008bc68e7221 */ /* 0x000fe40000010000 */
[C---:B------:R-:W-:Y:S01]  /*2dc0*/  IMAD.WIDE.U32 R136, R173.reuse, R136, c[0x0][0x170] ;  /* 0x00005c00ad887625 */ /* 0x040fe200078e0088 */
[----:B------:R-:W-:Y:S02]  /*2dd0*/  @P5 LEA.HI.X R219, R173, c[0x0][0x25c], RZ, 0x4, P6 ;  /* 0x00009700addb5a11 */ /* 0x000fe400030f24ff */
[----:B------:R-:W-:Y:S01]  /*2de0*/  ISETP.NE.U32.AND P6, PT, RZ, c[0x0][0x218], PT ;  /* 0x00008600ff007a0c */ /* 0x000fe20003fc5070 */
[----:B------:R-:W-:-:S02]  /*2df0*/  FMUL.FTZ R140, R207, R138 ;  /* 0x0000008acf8c7220 */ /* 0x000fc40000410000 */
        /* <DEDUP_REMOVED lines=31> */
.L_x_8036:
[----:B0-----:R-:W-:Y:S05]  /*2ff0*/  BSYNC B1 ;  /* 0x0000000000017941 */ /* 0x001fea0003800000 */
.L_x_8035:
[----:B------:R-:W-:Y:S01]  /*3000*/  ISETP.GE.U32.AND P5, PT, R160, 0xc0, PT ;  /* 0x000000c0a000780c */ /* 0x000fe20003fa6070 */
[----:B------:R-:W-:-:S12]  /*3010*/  BSSY B1, `(.L_x_8037) ;  /* 0x0000033000017945 */ /* 0x000fd80003800000 */
        /* <DEDUP_REMOVED lines=11> */
[----:B-1---5:R-:W-:Y:S01]  /*30d0*/  FMUL.FTZ R141, R207, R136 ;  /* 0x00000088cf8d7220 */ /* 0x022fe20000410000 */
[----:B------:R-:W-:Y:S01]  /*30e0*/  HFMA2.MMA R136, -RZ, RZ, 0, 9.5367431640625e-07 ;  /* 0x00000010ff887435 */ /* 0x000fe200000001ff */
[----:B------:R-:W-:Y:S01]  /*30f0*/  FADD.FTZ R142, R192, -R139 ;  /* 0x8000008bc08e7221 */ /* 0x000fe20000010000 */
[----:B------:R-:W-:Y:S01]  /*3100*/  @P5 LEA R218, P6, R173, c[0x0][0x258], 0x4 ;  /* 0x00009600adda5a11 */ /* 0x000fe200078c20ff */
[----:B------:R-:W-:Y:S02]  /*3110*/  FMUL.FTZ R140, R207, R138 ;  /* 0x0000008acf8c7220 */ /* 0x000fe40000410000 */
[----:B------:R-:W-:Y:S01]  /*3120*/  FADD.FTZ R216, R188, -R211 ;  /* 0x800000d3bcd87221 */ /* 0x000fe20000010000 */
[----:B------:R-:W-:Y:S01]  /*3130*/  @P5 LEA.HI.X R219, R173, c[0x0][0x25c], RZ, 0x4, P6 ;  /* 0x00009700addb5a11 */ /* 0x000fe200030f24ff */
[C---:B------:R-:W-:Y:S01]  /*3140*/  FMUL.FTZ R143, R207.reuse, R142 ;  /* 0x0000008ecf8f7220 */ /* 0x040fe20000410000 */
[----:B------:R-:W-:Y:S01]  /*3150*/  ISETP.NE.U32.AND P6, PT, RZ, c[0x0][0x218], PT ;  /* 0x00008600ff007a0c */ /* 0x000fe20003fc5070 */
[----:B------:R-:W-:-:S02]  /*3160*/  FMUL.FTZ R142, R207, R216 ;  /* 0x000000d8cf8e7220 */ /* 0x000fc40000410000 */
[----:B------:R-:W-:Y:S01]  /*3170*/  IMAD.WIDE.U32 R136, R173, R136, c[0x0][0x170] ;  /* 0x00005c00ad887625 */ /* 0x000fe200078e0088 */
[----:B------:R-:W-:-:S05]  /*3180*/  ISETP.NE.AND.EX P6, PT, RZ, c[0x0][0x21c], PT, P6 ;  /* 0x00008700ff007a0c */ /* 0x000fca0003fc5360 */
[----:B------:R-:W2:Y:S08]  /*3190*/  LDG.E.128 R136, [R136.64] ;  /* 0x0000000488887981 */ /* 0x000eb0000c1e1d00 */
[----:B------:R-:W-:Y:S02]  /*31a0*/  @P6 FADD.FTZ R141, R128, R141 ;  /* 0x0000008d808d6221 */ /* 0x000fe40000010000 */
[----:B------:R-:W-:-:S02]  /*31b0*/  @P6 FADD.FTZ R140, R129, R140 ;  /* 0x0000008c818c6221 */ /* 0x000fc40000010000 */
        /* <DEDUP_REMOVED lines=11> */
[-C--:B------:R-:W-:Y:S01]  /*3270*/  FMUL.FTZ R209, R143, R174.reuse ;  /* 0x000000ae8fd17220 */ /* 0x080fe20000410000 */
[----:B------:R-:W-:Y:S01]  /*3280*/  LEA R216, P5, R173, c[0x0][0x248], 0x4 ;  /* 0x00009200add87a11 */ /* 0x000fe200078a20ff */
[----:B------:R-:W-:-:S02]  /*3290*/  FMUL.FTZ R174, R142, R174 ;  /* 0x000000ae8eae7220 */ /* 0x000fc40000410000 */
[----:B------:R-:W-:Y:S01]  /*32a0*/  FMUL.FTZ R140, R4, R207 ;  /* 0x000000cf048c7220 */ /* 0x000fe20000410000 */
[----:B------:R-:W-:Y:S01]  /*32b0*/  LEA.HI.X R217, R173, c[0x0][0x24c], RZ, 0x4, P5 ;  /* 0x00009300add97a11 */ /* 0x000fe200028f24ff */
[----:B------:R-:W-:Y:S02]  /*32c0*/  FMUL.FTZ R141, R3, R220 ;  /* 0x000000dc038d7220 */ /* 0x000fe40000410000 */
[----:B------:R-:W-:Y:S02]  /*32d0*/  FMUL.FTZ R142, R2, R209 ;  /* 0x000000d1028e7220 */ /* 0x000fe40000410000 */
[----:B------:R-:W-:-:S05]  /*32e0*/  FMUL.FTZ R143, R0, R174 ;  /* 0x000000ae008f7220 */ /* 0x000fca0000410000 */
[----:B------:R0:W-:Y:S01]  /*32f0*/  STG.E.128 [R216.64], R140 ;  /* 0x0000008cd8007986 */ /* 0x0001e2000c101d04 */
[----:B--2---:R-:W-:Y:S02]  /*3300*/  FFMA.FTZ R100, R207, R136, R100 ;  /* 0x00000088cf647223 */ /* 0x004fe40000010064 */
[----:B------:R-:W-:Y:S02]  /*3310*/  FFMA.FTZ R101, R137, R220, R101 ;  /* 0x000000dc89657223 */ /* 0x000fe40000010065 */
[----:B------:R-:W-:Y:S02]  /*3320*/  FFMA.FTZ R102, R138, R209, R102 ;  /* 0x000000d18a667223 */ /* 0x000fe40000010066 */
[----:B------:R-:W-:Y:S02]  /*3330*/  FFMA.FTZ R103, R139, R174, R103 ;  /* 0x000000ae8b677223 */ /* 0x000fe40000010067 */
.L_x_8038:
[----:B0-----:R-:W-:Y:S05]  /*3340*/  BSYNC B1 ;  /* 0x0000000000017941 */ /* 0x001fea0003800000 */
.L_x_8037:
[----:B------:R-:W-:-:S04]  /*3350*/  MOV R137, c[0x0][0x160] ;  /* 0x0000580000897a02 */ /* 0x000fc80000000f00 */
[----:B------:R-:W-:-:S04]  /*3360*/  LEA R158, R137, R158, 0x2 ;  /* 0x0000009e899e7211 */ /* 0x000fc800078e10ff */
[----:B------:R-:W-:-:S13]  /*3370*/  ISETP.GE.AND P5, PT, R158, c[0x0][0x164], PT ;  /* 0x000059009e007a0c */ /* 0x000fda0003fa6270 */
[----:B-1---5:R-:W-:Y:S01]  /*3380*/  @P5 CALL.REL.NOINC `(.L_x_8012) ;  /* 0x0000001000005944 */ /* 0x022fe20003c00000 */
[----:B------:R-:W-:Y:S05]  /*3390*/  BRA `(.L_x_8039) ;  /* 0xffffd85000007947 */ /* 0x000fea000383ffff */
.L_x_8012:
[----:B---3--:R-:W-:Y:S05]  /*33a0*/  BSYNC B0 ;  /* 0x0000000000007941 */ /* 0x008fea0003800000 */
.L_x_8011:
[----:B------:R-:W-:Y:S01]  /*33b0*/  SHF.R.U32.HI R0, RZ, 0x5, R159 ;  /* 0x00000005ff007819 */ /* 0x000fe2000001169f */
[----:B------:R-:W-:Y:S01]  /*33c0*/  WARPSYNC 0xffffffff ;  /* 0xffffffff00007948 */ /* 0x000fe20003800000 */
[C---:B------:R-:W-:Y:S01]  /*33d0*/  LOP3.LUT R3, R159.reuse, 0x1f, RZ, 0xc0, !PT ;  /* 0x0000001f9f037812 */ /* 0x040fe200078ec0ff */
[----:B------:R-:W-:Y:S01]  /*33e0*/  BSSY B0, `(.L_x_8040) ;  /* 0x00000c7000007945 */ /* 0x000fe20003800000 */
        /* <DEDUP_REMOVED lines=61> */
[----:B------:R-:W-:Y:S01]  /*37c0*/  STS.128 [R0.X16], R40 ;  /* 0x0000002800007388 */ /* 0x000fe2000000cc00 */
[----:B------:R-:W-:-:S03]  /*37d0*/  FADD.FTZ R23, R4, R23 ;  /* 0x0000001704177221 */ /* 0x000fc60000010000 */
[----:B------:R-:W-:Y:S01]  /*37e0*/  STS.128 [R0.X16+0x200], R112 ;  /* 0x0002007000007388 */ /* 0x000fe2000000cc00 */
[----:B------:R-:W-:-:S03]  /*37f0*/  FADD.FTZ R11, R5, R22 ;  /* 0x00000016050b7221 */ /* 0x000fc60000010000 */
[----:B------:R-:W-:Y:S01]  /*3800*/  STS.128 [R0.X16+0x400], R44 ;  /* 0x0004002c00007388 */ /* 0x000fe2000000cc00 */
[----:B0-----:R-:W-:-:S03]  /*3810*/  FADD.FTZ R25, R6, R25 ;  /* 0x0000001906197221 */ /* 0x001fc60000010000 */
[----:B------:R-:W-:Y:S01]  /*3820*/  STS.128 [R0.X16+0x600], R48 ;  /* 0x0006003000007388 */ /* 0x000fe2000000cc00 */
[----:B-1----:R-:W-:-:S03]  /*3830*/  FADD.FTZ R13, R7, R24 ;  /* 0x00000018070d7221 */ /* 0x002fc60000010000 */
[----:B------:R-:W-:Y:S04]  /*3840*/  STS.128 [R0.X16+0x800], R52 ;  /* 0x0008003400007388 */ /* 0x000fe8000000cc00 */
[----:B------:R-:W-:Y:S04]  /*3850*/  STS.128 [R0.X16+0xa00], R56 ;  /* 0x000a003800007388 */ /* 0x000fe8000000cc00 */
        /* <DEDUP_REMOVED lines=52> */
[----:B------:R-:W-:Y:S01]  /*3ba0*/  STS.128 [R0.X16], R80 ;  /* 0x0000005000007388 */ /* 0x000fe2000000cc00 */
[----:B------:R-:W-:-:S03]  /*3bb0*/  FADD.FTZ R27, R7, R10 ;  /* 0x0000000a071b7221 */ /* 0x000fc60000010000 */
[----:B------:R-:W-:Y:S01]  /*3bc0*/  STS.128 [R0.X16+0x200], R84 ;  /* 0x0002005400007388 */ /* 0x000fe2000000cc00 */
[----:B-1----:R-:W-:-:S03]  /*3bd0*/  FADD.FTZ R31, R6, R31 ;  /* 0x0000001f061f7221 */ /* 0x002fc60000010000 */
[----:B------:R-:W-:Y:S01]  /*3be0*/  STS.128 [R0.X16+0x400], R88 ;  /* 0x0004005800007388 */ /* 0x000fe2000000cc00 */
[----:B--2---:R-:W-:-:S03]  /*3bf0*/  FADD.FTZ R15, R15, R12 ;  /* 0x0000000c0f0f7221 */ /* 0x004fc60000010000 */
[----:B------:R-:W-:Y:S01]  /*3c00*/  STS.128 [R0.X16+0x600], R92 ;  /* 0x0006005c00007388 */ /* 0x000fe2000000cc00 */
[----:B---3--:R-:W-:Y:S01]  /*3c10*/  FADD.FTZ R33, R2, R33 ;  /* 0x0000002102217221 */ /* 0x008fe20000010000 */
[----:B------:R-:W-:Y:S02]  /*3c20*/  IADD3 R2, P6, R8, c[0x0][0x228], RZ ;  /* 0x00008a0008027a10 */ /* 0x000fe40007fde0ff */
[----:B------:R-:W-:Y:S04]  /*3c30*/  STS.128 [R0.X16+0x800], R96 ;  /* 0x0008006000007388 */ /* 0x000fe8000000cc00 */
[----:B------:R-:W-:Y:S04]  /*3c40*/  STS.128 [R0.X16+0xa00], R100 ;  /* 0x000a006400007388 */ /* 0x000fe8000000cc00 */
        /* <DEDUP_REMOVED lines=64> */
.L_x_8041:
[----:B-12---:R-:W-:Y:S05]  /*4050*/  BSYNC B0 ;  /* 0x0000000000007941 */ /* 0x006fea0003800000 */
.L_x_8040:
        /* <DEDUP_REMOVED lines=17> */
.L_x_8043:
[----:B------:R-:W-:Y:S05]  /*4170*/  BSYNC B0 ;  /* 0x0000000000007941 */ /* 0x000fea0003800000 */
.L_x_8042:
        /* <DEDUP_REMOVED lines=17> */
.L_x_8045:
[----:B------:R-:W-:Y:S05]  /*4290*/  BSYNC B0 ;  /* 0x0000000000007941 */ /* 0x000fea0003800000 */
.L_x_8044:
        /* <DEDUP_REMOVED lines=17> */
.L_x_8047:
[----:B------:R-:W-:Y:S05]  /*43b0*/  BSYNC B0 ;  /* 0x0000000000007941 */ /* 0x000fea0003800000 */
.L_x_8046:
        /* <DEDUP_REMOVED lines=17> */
.L_x_8049:
[----:B------:R-:W-:Y:S05]  /*44d0*/  BSYNC B0 ;  /* 0x0000000000007941 */ /* 0x000fea0003800000 */
.L_x_8048:
        /* <DEDUP_REMOVED lines=11> */
.L_x_8025:
[----:B------:R-:W-:Y:S01]  /*4590*/  HFMA2.MMA R140, -RZ, RZ, 0, 5.9604644775390625e-08 ;  /* 0x00000001ff8c7435 */ /* 0x000fe200000001ff */
[----:B------:R-:W-:Y:S02]  /*45a0*/  MOV R139, R209 ;  /* 0x000000d1008b7202 */ /* 0x000fe40000000f00 */
[----:B-----5:R-:W-:Y:S02]  /*45b0*/  MOV R213, 0x1f ;  /* 0x0000001f00d57802 */ /* 0x020fe40000000f00 */
[----:B------:R-:W-:-:S02]  /*45c0*/  MOV R216, 0xffffffff ;  /* 0xffffffff00d87802 */ /* 0x000fc40000000f00 */
[----:B------:R-:W-:Y:S02]  /*45d0*/  MOV R136, 0x45f0 ;  /* 0x000045f000887802 */ /* 0x000fe40000000f00 */
[----:B------:R-:W-:Y:S05]  /*45e0*/  CALL.REL.NOINC `($__internal_164_$__cuda_sm70_shflsync_bfly_p) ;  /* 0x0000046000007944 */ /* 0x000fea0003c00000 */
[----:B-1----:R-:W-:Y:S01]  /*45f0*/  MOV R138, R140 ;  /* 0x0000008c008a7202 */ /* 0x002fe20000000f00 */
[----:B0-----:R-:W-:Y:S05]  /*4600*/  BRA `(.L_x_8050) ;  /* 0xffffd82000007947 */ /* 0x001fea000383ffff */
.L_x_8026:
[----:B------:R-:W-:Y:S01]  /*4610*/  HFMA2.MMA R140, -RZ, RZ, 0, 5.9604644775390625e-08 ;  /* 0x00000001ff8c7435 */ /* 0x000fe200000001ff */
[----:B------:R-:W-:Y:S02]  /*4620*/  MOV R139, R211 ;  /* 0x000000d3008b7202 */ /* 0x000fe40000000f00 */
[----:B-----5:R-:W-:Y:S02]  /*4630*/  MOV R213, 0x1f ;  /* 0x0000001f00d57802 */ /* 0x020fe40000000f00 */
[----:B------:R-:W-:Y:S02]  /*4640*/  MOV R216, 0xffffffff ;  /* 0xffffffff00d87802 */ /* 0x000fe40000000f00 */
[----:B------:R-:W-:Y:S02]  /*4650*/  MOV R136, 0x4670 ;  /* 0x0000467000887802 */ /* 0x000fe40000000f00 */
[----:B01----:R-:W-:Y:S05]  /*4660*/  CALL.REL.NOINC `($__internal_164_$__cuda_sm70_shflsync_bfly_p) ;  /* 0x000003e000007944 */ /* 0x003fea0003c00000 */
[----:B------:R-:W-:Y:S01]  /*4670*/  FADD.FTZ R209, R138, R209 ;  /* 0x000000d18ad17221 */ /* 0x000fe20000010000 */
[----:B0-----:R-:W-:Y:S01]  /*4680*/  MOV R213, 0x1f ;  /* 0x0000001f00d57802 */ /* 0x001fe20000000f00 */
[----:B-1----:R-:W-:Y:S01]  /*4690*/  FADD.FTZ R211, R211, R140 ;  /* 0x0000008cd3d37221 */ /* 0x002fe20000010000 */
[----:B------:R-:W-:Y:S01]  /*46a0*/  HFMA2.MMA R140, -RZ, RZ, 0, 1.1920928955078125e-07 ;  /* 0x00000002ff8c7435 */ /* 0x000fe200000001ff */
[----:B------:R-:W-:-:S02]  /*46b0*/  MOV R216, 0xffffffff ;  /* 0xffffffff00d87802 */ /* 0x000fc40000000f00 */
[----:B------:R-:W-:Y:S02]  /*46c0*/  MOV R139, R209 ;  /* 0x000000d1008b7202 */ /* 0x000fe40000000f00 */
[----:B------:R-:W-:Y:S02]  /*46d0*/  MOV R136, 0x46f0 ;  /* 0x000046f000887802 */ /* 0x000fe40000000f00 */
[----:B------:R-:W-:Y:S05]  /*46e0*/  CALL.REL.NOINC `($__internal_164_$__cuda_sm70_shflsync_bfly_p) ;  /* 0x0000036000007944 */ /* 0x000fea0003c00000 */
[----:B-1----:R-:W-:Y:S01]  /*46f0*/  MOV R138, R140 ;  /* 0x0000008c008a7202 */ /* 0x002fe20000000f00 */
[----:B------:R-:W-:Y:S01]  /*4700*/  HFMA2.MMA R140, -RZ, RZ, 0, 1.1920928955078125e-07 ;  /* 0x00000002ff8c7435 */ /* 0x000fe200000001ff */
[----:B0-----:R-:W-:Y:S02]  /*4710*/  MOV R139, R211 ;  /* 0x000000d3008b7202 */ /* 0x001fe40000000f00 */
[----:B------:R-:W-:Y:S02]  /*4720*/  MOV R213, 0x1f ;  /* 0x0000001f00d57802 */ /* 0x000fe40000000f00 */
[----:B------:R-:W-:Y:S02]  /*4730*/  MOV R216, 0xffffffff ;  /* 0xffffffff00d87802 */ /* 0x000fe40000000f00 */
[----:B------:R-:W-:-:S02]  /*4740*/  MOV R136, 0x4760 ;  /* 0x0000476000887802 */ /* 0x000fc40000000f00 */
[----:B------:R-:W-:Y:S05]  /*4750*/  CALL.REL.NOINC `($__internal_164_$__cuda_sm70_shflsync_bfly_p) ;  /* 0x000002f000007944 */ /* 0x000fea0003c00000 */
[----:B------:R-:W-:Y:S01]  /*4760*/  FADD.FTZ R209, R138, R209 ;  /* 0x000000d18ad17221 */ /* 0x000fe20000010000 */
[----:B0-----:R-:W-:Y:S01]  /*4770*/  MOV R213, 0x1f ;  /* 0x0000001f00d57802 */ /* 0x001fe20000000f00 */
[----:B-1----:R-:W-:Y:S01]  /*4780*/  FADD.FTZ R211, R211, R140 ;  /* 0x0000008cd3d37221 */ /* 0x002fe20000010000 */
[----:B------:R-:W-:Y:S01]  /*4790*/  HFMA2.MMA R140, -RZ, RZ, 0, 2.384185791015625e-07 ;  /* 0x00000004ff8c7435 */ /* 0x000fe200000001ff */
[----:B------:R-:W-:-:S02]  /*47a0*/  MOV R216, 0xffffffff ;  /* 0xffffffff00d87802 */ /* 0x000fc40000000f00 */
[----:B------:R-:W-:Y:S02]  /*47b0*/  MOV R139, R209 ;  /* 0x000000d1008b7202 */ /* 0x000fe40000000f00 */
[----:B------:R-:W-:Y:S02]  /*47c0*/  MOV R136, 0x47e0 ;  /* 0x000047e000887802 */ /* 0x000fe40000000f00 */
[----:B------:R-:W-:Y:S05]  /*47d0*/  CALL.REL.NOINC `($__internal_164_$__cuda_sm70_shflsync_bfly_p) ;  /* 0x0000027000007944 */ /* 0x000fea0003c00000 */
[----:B-1----:R-:W-:Y:S01]  /*47e0*/  MOV R138, R140 ;  /* 0x0000008c008a7202 */ /* 0x002fe20000000f00 */
[----:B------:R-:W-:Y:S01]  /*47f0*/  HFMA2.MMA R140, -RZ, RZ, 0, 2.384185791015625e-07 ;  /* 0x00000004ff8c7435 */ /* 0x000fe200000001ff */
        /* <DEDUP_REMOVED lines=8> */
[----:B------:R-:W-:Y:S01]  /*4880*/  HFMA2.MMA R140, -RZ, RZ, 0, 4.76837158203125e-07 ;  /* 0x00000008ff8c7435 */ /* 0x000fe200000001ff */
[----:B------:R-:W-:-:S02]  /*4890*/  MOV R216, 0xffffffff ;  /* 0xffffffff00d87802 */ /* 0x000fc40000000f00 */
[----:B------:R-:W-:Y:S02]  /*48a0*/  MOV R139, R141 ;  /* 0x0000008d008b7202 */ /* 0x000fe40000000f00 */
[----:B------:R-:W-:Y:S02]  /*48b0*/  MOV R136, 0x48d0 ;  /* 0x000048d000887802 */ /* 0x000fe40000000f00 */
[----:B------:R-:W-:Y:S05]  /*48c0*/  CALL.REL.NOINC `($__internal_164_$__cuda_sm70_shflsync_bfly_p) ;  /* 0x0000018000007944 */ /* 0x000fea0003c00000 */
[----:B-1----:R-:W-:Y:S01]  /*48d0*/  MOV R138, R140 ;  /* 0x0000008c008a7202 */ /* 0x002fe20000000f00 */
[----:B------:R-:W-:Y:S01]  /*48e0*/  HFMA2.MMA R140, -RZ, RZ, 0, 4.76837158203125e-07 ;  /* 0x00000008ff8c7435 */ /* 0x000fe200000001ff */
        /* <DEDUP_REMOVED lines=8> */
[----:B------:R-:W-:Y:S01]  /*4970*/  HFMA2.MMA R140, -RZ, RZ, 0, 9.5367431640625e-07 ;  /* 0x00000010ff8c7435 */ /* 0x000fe200000001ff */
[----:B------:R-:W-:-:S02]  /*4980*/  MOV R216, 0xffffffff ;  /* 0xffffffff00d87802 */ /* 0x000fc40000000f00 */
[----:B------:R-:W-:Y:S02]  /*4990*/  MOV R139, R141 ;  /* 0x0000008d008b7202 */ /* 0x000fe40000000f00 */
[----:B------:R-:W-:Y:S02]  /*49a0*/  MOV R136, 0x49c0 ;  /* 0x000049c000887802 */ /* 0x000fe40000000f00 */
[----:B------:R-:W-:Y:S05]  /*49b0*/  CALL.REL.NOINC `($__internal_164_$__cuda_sm70_shflsync_bfly_p) ;  /* 0x0000009000007944 */ /* 0x000fea0003c00000 */
[----:B-1----:R-:W-:Y:S01]  /*49c0*/  MOV R142, R140 ;  /* 0x0000008c008e7202 */ /* 0x002fe20000000f00 */
[----:B------:R-:W-:Y:S01]  /*49d0*/  HFMA2.MMA R140, -RZ, RZ, 0, 9.5367431640625e-07 ;  /* 0x00000010ff8c7435 */ /* 0x000fe200000001ff */
[----:B0-----:R-:W-:Y:S02]  /*49e0*/  MOV R139, R143 ;  /* 0x0000008f008b7202 */ /* 0x001fe40000000f00 */
[----:B------:R-:W-:Y:S02]  /*49f0*/  MOV R213, 0x1f ;  /* 0x0000001f00d57802 */ /* 0x000fe40000000f00 */
[----:B------:R-:W-:Y:S02]  /*4a00*/  MOV R216, 0xffffffff ;  /* 0xffffffff00d87802 */ /* 0x000fe40000000f00 */
[----:B------:R-:W-:-:S02]  /*4a10*/  MOV R136, 0x4a30 ;  /* 0x00004a3000887802 */ /* 0x000fc40000000f00 */
[----:B------:R-:W-:Y:S05]  /*4a20*/  CALL.REL.NOINC `($__internal_164_$__cuda_sm70_shflsync_bfly_p) ;  /* 0x0000002000007944 */ /* 0x000fea0003c00000 */
[----:B-1----:R-:W-:Y:S01]  /*4a30*/  MOV R136, R140 ;  /* 0x0000008c00887202 */ /* 0x002fe20000000f00 */
[----:B0-----:R-:W-:Y:S05]  /*4a40*/  BRA `(.L_x_8051) ;  /* 0xffffd50000007947 */ /* 0x001fea000383ffff */
        .weak           $__internal_164_$__cuda_sm70_shflsync_bfly_p
        .type           $__internal_164_$__cuda_sm70_shflsync_bfly_p,@function
        .size           $__internal_164_$__cuda_sm70_shflsync_bfly_p,(.L_x_9894 - $__internal_164_$__cuda_sm70_shflsync_bfly_p)
$__internal_164_$__cuda_sm70_shflsync_bfly_p:
[----:B------:R-:W-:Y:S01]  /*4a50*/  HFMA2.MMA R137, -RZ, RZ, 0, 0 ;  /* 0x00000000ff897435 */ /* 0x000fe200000001ff */
[----:B------:R-:W-:Y:S04]  /*4a60*/  WARPSYNC R216 ;  /* 0x000000d800007348 */ /* 0x000fe80003800000 */
[----:B------:R0:W1:Y:S01]  /*4a70*/  SHFL.BFLY PT, R140, R139, R140, R213 ;  /* 0x0c00008c8b8c7389 */ /* 0x00006200000e00d5 */
[----:B------:R-:W-:Y:S05]  /*4a80*/  RET.REL.NODEC R136 `(_ZN10layer_norm13ln_bwd_kernelINS_13Kernel_traitsI6__halfffffjLj768ELj1ELj4ELj1ELj16ENS_18Kernel_traits_baseILj768ES2_ffffjLj128EEEEELb0ELb1ELb0ELb0EEEvNS_9BwdParamsE) ;  /* 0xffffb57088007950 */ /* 0x000fea0003c3ffff */
.L_x_8052:
        /* <DEDUP_REMOVED lines=15> */
.L_x_9894:


//--------------------- .text._ZN10layer_norm13ln_bwd_kernelINS_13Kernel_traitsI6__halfffffjLj768ELj1ELj4ELj1ELj16ENS_18Kernel_traits_baseILj768ES2_ffffjLj128EEEEELb0ELb1ELb0ELb1EEEvNS_9BwdParamsE --------------------------
	.section	.text._ZN10layer_norm13ln_bwd_kernelINS_13Kernel_traitsI6__halfffffjLj768ELj1ELj4ELj1ELj16ENS_18Kernel_traits_baseILj768ES2_ffffjLj128EEEEELb0ELb1ELb0ELb1EEEvNS_9BwdParamsE,"ax",@progbits
	.sectioninfo	@"SHI_REGISTERS=243"
	.align	128
        .global         _ZN10layer_norm13ln_bwd_kernelINS_13Kernel_traitsI6__halfffffjLj768ELj1ELj4ELj1ELj16ENS_18Kernel_traits_baseILj768ES2_ffffjLj128EEEEELb0ELb1ELb0ELb1EEEvNS_9BwdParamsE
        .type           _ZN10layer_norm13ln_bwd_kernelINS_13Kernel_traitsI6__halfffffjLj768ELj1ELj4ELj1ELj16ENS_18Kernel_traits_baseILj768ES2_ffffjLj128EEEEELb0ELb1ELb0ELb1EEEvNS_9BwdParamsE,@function
        .size           _ZN10layer_norm13ln_bwd_kernelINS_13Kernel_traitsI6__halfffffjLj768ELj1ELj4ELj1ELj16ENS_18Kernel_traits_baseILj768ES2_ffffjLj128EEEEELb0ELb1ELb0ELb1EEEvNS_9BwdParamsE,(.L_x_9895 - _ZN10layer_norm13ln_bwd_kernelINS_13Kernel_traitsI6__halfffffjLj768ELj1ELj4ELj1ELj16ENS_18Kernel_traits_baseILj768ES2_ffffjLj128EEEEELb0ELb1ELb0ELb1EEEvNS_9BwdParamsE)
        .other          _ZN10layer_norm13ln_bwd_kernelINS_13Kernel_traitsI6__halfffffjLj768ELj1ELj4ELj1ELj16ENS_18Kernel_traits_baseILj768ES2_ffffjLj128EEEEELb0ELb1ELb0ELb1EEEvNS_9BwdParamsE,@"STO_CUDA_ENTRY STV_DEFAULT"
_ZN10layer_norm13ln_bwd_kernelINS_13Kernel_traitsI6__halfffffjLj768ELj1ELj4ELj1ELj16ENS_18Kernel_traits_baseILj768ES2_ffffjLj128EEEEELb0ELb1ELb0ELb1EEEvNS_9BwdParamsE:
.text._ZN10layer_norm13ln_bwd_kernelINS_13Kernel_traitsI6__halfffffjLj768ELj1ELj4ELj1ELj16ENS_18Kernel_traits_baseILj768ES2_ffffjLj128EEEEELb0ELb1ELb0ELb1EEEvNS_9BwdParamsE:
        /* <DEDUP_REMOVED lines=46> */
.L_x_8054:
[----:B------:R-:W-:-:S04]  /*02e0*/  SHF.L.U32 R0, R133, 0x3, RZ ;  /* 0x0000000385007819 */ /* 0x000fc800000006ff */
[----:B------:R-:W-:-:S04]  /*02f0*/  LOP3.LUT R0, R0, 0xf8, RZ, 0xc0, !PT ;  /* 0x000000f800007812 */ /* 0x000fc800078ec0ff */
[----:B------:R-:W-:-:S04]  /*0300*/  IADD3 R2, P0, R0, c[0x0][0x1b0], RZ ;  /* 0x00006c0000027a10 */ /* 0x000fc80007f1e0ff */
[----:B------:R-:W-:Y:S02]  /*0310*/  IADD3.X R3, RZ, c[0x0][0x1b4], RZ, P0, !PT ;  /* 0x00006d00ff037a10 */ /* 0x000fe400007fe4ff */
[----:B------:R-:W-:-:S03]  /*0320*/  IADD3 R4, P0, R0, c[0x0][0x1c8], RZ ;  /* 0x0000720000047a10 */ /* 0x000fc60007f1e0ff */
[----:B------:R0:W2:Y:S01]  /*0330*/  LDG.E.64 R194, [R2.64] ;  /* 0x0000000402c27981 */ /* 0x0000a2000c1e1b00 */
[----:B------:R-:W-:-:S03]  /*0340*/  IADD3.X R5, RZ, c[0x0][0x1cc], RZ, P0, !PT ;  /* 0x00007300ff057a10 */ /* 0x000fc600007fe4ff */
[----:B------:R0:W3:Y:S04]  /*0350*/  LDG.E.64 R190, [R2.64+0x100] ;  /* 0x0001000402be7981 */ /* 0x0000e8000c1e1b00 */
[----:B------:R0:W4:Y:S04]  /*0360*/  LDG.E.64 R186, [R2.64+0x200] ;  /* 0x0002000402ba7981 */ /* 0x000128000c1e1b00 */
[----:B------:R0:W5:Y:S04]  /*0370*/  LDG.E.64 R170, [R2.64+0x300] ;  /* 0x0003000402aa7981 */ /* 0x000168000c1e1b00 */
[----:B------:R0:W5:Y:S04]  /*0380*/  LDG.E.64 R162, [R2.64+0x500] ;  /* 0x0005000402a27981 */ /* 0x000168000c1e1b00 */
[----:B------:R1:W5:Y:S04]  /*0390*/  LDG.E.64 R160, [R4.64] ;  /* 0x0000000404a07981 */ /* 0x000368000c1e1b00 */
[----:B------:R1:W5:Y:S04]  /*03a0*/  LDG.E.64 R158, [R4.64+0x100] ;  /* 0x00010004049e7981 */ /* 0x000368000c1e1b00 */
[----:B------:R1:W5:Y:S04]  /*03b0*/  LDG.E.64 R156, [R4.64+0x200] ;  /* 0x00020004049c7981 */ /* 0x000368000c1e1b00 */
[----:B------:R1:W5:Y:S04]  /*03c0*/  LDG.E.64 R154, [R4.64+0x300] ;  /* 0x00030004049a7981 */ /* 0x000368000c1e1b00 */
[----:B------:R1:W5:Y:S04]  /*03d0*/  LDG.E.64 R152, [R4.64+0x400] ;  /* 0x0004000404987981 */ /* 0x000368000c1e1b00 */
[----:B------:R1:W5:Y:S04]  /*03e0*/  LDG.E.64 R150, [R4.64+0x500] ;  /* 0x0005000404967981 */ /* 0x000368000c1e1b00 */
[----:B------:R0:W5:Y:S01]  /*03f0*/  LDG.E.64 R6, [R2.64+0x400] ;  /* 0x0004000402067981 */ /* 0x000162000c1e1b00 */
        /* <DEDUP_REMOVED lines=30> */
[----:B-1----:R-:W-:Y:S01]  /*05e0*/  CS2R R4, SRZ ;  /* 0x0000000000047805 */ /* 0x002fe2000001ff00 */
[----:B0-----:R-:W-:Y:S01]  /*05f0*/  CS2R R2, SRZ ;  /* 0x0000000000027805 */ /* 0x001fe2000001ff00 */
[----:B------:R-:W-:Y:S01]  /*0600*/  MOV R0, RZ ;  /* 0x000000ff00007202 */ /* 0x000fe20000000f00 */
[----:B------:R-:W-:Y:S01]  /*0610*/  CS2R R136, SRZ ;  /* 0x0000000000887805 */ /* 0x000fe2000001ff00 */
[----:B------:R-:W-:Y:S01]  /*0620*/  CS2R R140, SRZ ;  /* 0x00000000008c7805 */ /* 0x000fe2000001ff00 */
[----:B------:R-:W-:Y:S01]  /*0630*/  CS2R R144, SRZ ;  /* 0x0000000000907805 */ /* 0x000fe2000001ff00 */
[----:B------:R-:W-:Y:S01]  /*0640*/  CS2R R148, SRZ ;  /* 0x0000000000947805 */ /* 0x000fe2000001ff00 */
[----:B--2---:R-:W-:Y:S01]  /*0650*/  SHF.R.U64 R198, R194, 0x10, R195 ;  /* 0x00000010c2c67819 */ /* 0x004fe200000012c3 */
[----:B------:R-:W-:Y:S01]  /*0660*/  HADD2.F32 R197, -RZ, R194.H0_H0 ;  /* 0x200000c2ffc57230 */ /* 0x000fe20000004100 */
[----:B---3--:R-:W-:Y:S01]  /*0670*/  SHF.R.U64 R194, R190, 0x10, R191 ;  /* 0x00000010bec27819 */ /* 0x008fe200000012bf */
[----:B------:R-:W-:Y:S01]  /*0680*/  HADD2.F32 R193, -RZ, R190.H0_H0 ;  /* 0x200000beffc17230 */ /* 0x000fe20000004100 */
[----:B----4-:R-:W-:Y:S01]  /*0690*/  SHF.R.U64 R190, R186, 0x10, R187 ;  /* 0x00000010babe7819 */ /* 0x010fe200000012bb */
[----:B------:R-:W-:Y:S01]  /*06a0*/  HADD2.F32 R189, -RZ, R186.H0_H0 ;  /* 0x200000baffbd7230 */ /* 0x000fe20000004100 */
[----:B-----5:R-:W-:Y:S01]  /*06b0*/  SHF.R.U64 R186, R170, 0x10, R171 ;  /* 0x00000010aaba7819 */ /* 0x020fe200000012ab */
[----:B------:R-:W-:Y:S01]  /*06c0*/  HADD2.F32 R185, -RZ, R170.H0_H0 ;  /* 0x200000aaffb97230 */ /* 0x000fe20000004100 */
[----:B------:R-:W-:Y:S01]  /*06d0*/  SHF.R.U64 R170, R162, 0x10, R163 ;  /* 0x00000010a2aa7819 */ /* 0x000fe200000012a3 */
        /* <DEDUP_REMOVED lines=12> */
[----:B------:R-:W-:-:S02]  /*07a0*/  HADD2.F32 R152, -RZ, R150.H0_H0 ;  /* 0x20000096ff987230 */ /* 0x000fc40000004100 */
[----:B------:R-:W0:Y:S01]  /*07b0*/  LDC.U8 R150, c[0x0][0x1f0] ;  /* 0x00007c00ff967b82 */ /* 0x000e220000000000 */
[----:B------:R-:W-:Y:S02]  /*07c0*/  SHF.R.U32.HI R196, RZ, 0x10, R195 ;  /* 0x00000010ffc47819 */ /* 0x000fe400000116c3 */
[----:B------:R-:W-:Y:S02]  /*07d0*/  SHF.R.U32.HI R192, RZ, 0x10, R191 ;  /* 0x00000010ffc07819 */ /* 0x000fe400000116bf */
[----:B------:R-:W-:Y:S02]  /*07e0*/  SHF.R.U32.HI R188, RZ, 0x10, R187 ;  /* 0x00000010ffbc7819 */ /* 0x000fe400000116bb */
[----:B------:R-:W-:Y:S02]  /*07f0*/  SHF.R.U32.HI R164, RZ, 0x10, R171 ;  /* 0x00000010ffa47819 */ /* 0x000fe400000116ab */
[--C-:B------:R-:W-:Y:S02]  /*0800*/  SHF.R.U64 R166, R6, 0x10, R7.reuse ;  /* 0x0000001006a67819 */ /* 0x100fe40000001207 */
[----:B------:R-:W-:-:S02]  /*0810*/  SHF.R.U32.HI R168, RZ, 0x10, R7 ;  /* 0x00000010ffa87819 */ /* 0x000fc40000011607 */
[----:B------:R-:W-:Y:S02]  /*0820*/  SHF.R.U32.HI R172, RZ, 0x10, R163 ;  /* 0x00000010ffac7819 */ /* 0x000fe400000116a3 */
[----:B------:R-:W-:Y:S02]  /*0830*/  SHF.R.U32.HI R174, RZ, 0x10, R161 ;  /* 0x00000010ffae7819 */ /* 0x000fe400000116a1 */
[----:B------:R-:W-:Y:S02]  /*0840*/  SHF.R.U32.HI R176, RZ, 0x10, R159 ;  /* 0x00000010ffb07819 */ /* 0x000fe4000001169f */
[----:B------:R-:W-:Y:S02]  /*0850*/  SHF.R.U32.HI R178, RZ, 0x10, R157 ;  /* 0x00000010ffb27819 */ /* 0x000fe4000001169d */
[----:B------:R-:W-:Y:S02]  /*0860*/  SHF.R.U32.HI R180, RZ, 0x10, R155 ;  /* 0x00000010ffb47819 */ /* 0x000fe4000001169b */
[----:B------:R-:W-:-:S02]  /*0870*/  SHF.R.U32.HI R182, RZ, 0x10, R153 ;  /* 0x00000010ffb67819 */ /* 0x000fc40000011699 */
[----:B------:R-:W-:Y:S01]  /*0880*/  SHF.R.U32.HI R184, RZ, 0x10, R151 ;  /* 0x00000010ffb87819 */ /* 0x000fe20000011697 */
[----:B------:R-:W-:Y:S02]  /*0890*/  HADD2.F32 R169, -RZ, R6.H0_H0 ;  /* 0x20000006ffa97230 */ /* 0x000fe40000004100 */
[----:B------:R-:W-:Y:S01]  /*08a0*/  HADD2.F32 R167, -RZ, R7.H0_H0 ;  /* 0x20000007ffa77230 */ /* 0x000fe20000004100 */
[----:B------:R-:W-:Y:S01]  /*08b0*/  CS2R R6, SRZ ;  /* 0x0000000000067805 */ /* 0x000fe2000001ff00 */
        /* <DEDUP_REMOVED lines=34> */
[----:B0-----:R-:W-:Y:S02]  /*0ae0*/  HADD2.F32 R184, -RZ, R184.H0_H0 ;  /* 0x200000b8ffb87230 */ /* 0x001fe40000004100 */
.L_x_8060:
[----:B------:R-:W-:Y:S01]  /*0af0*/  IMAD R72, R199, c[0x0][0x168], RZ ;  /* 0x00005a00c7487a24 */ /* 0x000fe200078e02ff */
[----:B------:R-:W-:Y:S02]  /*0b00*/  MOV R94, 0x4 ;  /* 0x00000004005e7802 */ /* 0x000fe40000000f00 */
[----:B------:R-:W-:Y:S02]  /*0b10*/  LOP3.LUT R228, R133, 0x1f, RZ, 0xc0, !PT ;  /* 0x0000001f85e47812 */ /* 0x000fe400078ec0ff */
[----:B------:R-:W-:Y:S01]  /*0b20*/  SHF.R.S32.HI R73, RZ, 0x1f, R72 ;  /* 0x0000001fff497819 */ /* 0x000fe20000011448 */
[----:B------:R-:W-:Y:S01]  /*0b30*/  IMAD.WIDE R86, R199, R94, c[0x0][0x1a0] ;  /* 0x00006800c7567625 */ /* 0x000fe200078e025e */
[----:B------:R-:W-:Y:S02]  /*0b40*/  MOV R207, 0x10 ;  /* 0x0000001000cf7802 */ /* 0x000fe40000000f00 */
[----:B------:R-:W-:Y:S02]  /*0b50*/  LEA.HI R73, R73, R72, RZ, 0x2 ;  /* 0x0000004849497211 */ /* 0x000fe400078f10ff */
[----:B------:R0:W2:Y:S02]  /*0b60*/  LDG.E R205, [R86.64] ;  /* 0x0000000456cd7981 */ /* 0x0000a4000c1e1900 */
[----:B------:R-:W-:-:S05]  /*0b70*/  LEA.HI.SX32 R228, R73, R228, 0x1e ;  /* 0x000000e449e47211 */ /* 0x000fca00078ff2ff */
[C---:B------:R-:W-:Y:S01]  /*0b80*/  IMAD.WIDE.U32 R72, R228.reuse, R207, c[0x0][0x188] ;  /* 0x00006200e4487625 */ /* 0x040fe200078e00cf */
[----:B------:R-:W-:-:S03]  /*0b90*/  IADD3 R226, R228, 0x20, RZ ;  /* 0x00000020e4e27810 */ /* 0x000fc60007ffe0ff */
[----:B------:R-:W-:Y:S02]  /*0ba0*/  IMAD.WIDE R94, R199, R94, c[0x0][0x1a8] ;  /* 0x00006a00c75e7625 */ /* 0x000fe400078e025e */
[----:B------:R-:W3:Y:S02]  /*0bb0*/  LDG.E.128 R72, [R72.64] ;  /* 0x0000000448487981 */ /* 0x000ee4000c1e1d00 */
[CC--:B------:R-:W-:Y:S02]  /*0bc0*/  IMAD.WIDE.U32 R76, R228.reuse, R207.reuse, c[0x0][0x208] ;  /* 0x00008200e44c7625 */ /* 0x0c0fe400078e00cf */
[----:B------:R1:W4:Y:S01]  /*0bd0*/  LDG.E R201, [R94.64] ;  /* 0x000000045ec97981 */ /* 0x000322000c1e1900 */
[C---:B------:R-:W-:Y:S01]  /*0be0*/  IADD3 R214, R228.reuse, 0x40, RZ ;  /* 0x00000040e4d67810 */ /* 0x040fe20007ffe0ff */
[----:B------:R-:W-:Y:S02]  /*0bf0*/  IMAD.WIDE.U32 R80, R207, R226, c[0x0][0x188] ;  /* 0x00006200cf507625 */ /* 0x000fe400078e00e2 */
[----:B------:R-:W4:Y:S01]  /*0c00*/  LDG.E.128 R76, [R76.64] ;  /* 0x000000044c4c7981 */ /* 0x000f22000c1e1d00 */
[----:B------:R-:W-:Y:S01]  /*0c10*/  IADD3 R204, R228, 0x60, RZ ;  /* 0x00000060e4cc7810 */ /* 0x000fe20007ffe0ff */
[----:B------:R-:W-:-:S02]  /*0c20*/  IMAD.WIDE.U32 R88, R214, R207, c[0x0][0x188] ;  /* 0x00006200d6587625 */ /* 0x000fc400078e00cf */
[----:B------:R-:W4:Y:S02]  /*0c30*/  LDG.E.128 R80, [R80.64] ;  /* 0x0000000450507981 */ /* 0x000f24000c1e1d00 */
[-C--:B------:R-:W-:Y:S02]  /*0c40*/  IMAD.WIDE.U32 R96, R204, R207.reuse, c[0x0][0x188] ;  /* 0x00006200cc607625 */ /* 0x080fe400078e00cf */
[----:B------:R-:W4:Y:S02]  /*0c50*/  LDG.E.128 R88, [R88.64] ;  /* 0x0000000458587981 */ /* 0x000f24000c1e1d00 */
[-C--:B------:R-:W-:Y:S02]  /*0c60*/  IMAD.WIDE.U32 R92, R214, R207.reuse, c[0x0][0x208] ;  /* 0x00008200d65c7625 */ /* 0x080fe400078e00cf */
[----:B------:R-:W4:Y:S02]  /*0c70*/  LDG.E.128 R96, [R96.64] ;  /* 0x0000000460607981 */ /* 0x000f24000c1e1d00 */
[----:B------:R-:W-:-:S02]  /*0c80*/  IMAD.WIDE.U32 R100, R204, R207, c[0x0][0x208] ;  /* 0x00008200cc647625 */ /* 0x000fc400078e00cf */
[----:B-1----:R-:W4:Y:S02]  /*0c90*/  LDG.E.128 R92, [R92.64] ;  /* 0x000000045c5c7981 */ /* 0x002f24000c1e1d00 */
[----:B------:R-:W-:Y:S02]  /*0ca0*/  IMAD.WIDE.U32 R84, R226, R207, c[0x0][0x208] ;  /* 0x00008200e2547625 */ /* 0x000fe400078e00cf */
[----:B------:R-:W4:Y:S04]  /*0cb0*/  LDG.E.128 R100, [R100.64] ;  /* 0x0000000464647981 */ /* 0x000f28000c1e1d00 */
[----:B0-----:R-:W4:Y:S01]  /*0cc0*/  LDG.E.128 R84, [R84.64] ;  /* 0x0000000454547981 */ /* 0x001f22000c1e1d00 */
[----:B------:R-:W-:-:S05]  /*0cd0*/  IADD3 R203, R228, 0x80, RZ ;  /* 0x00000080e4cb7810 */ /* 0x000fca0007ffe0ff */
[----:B------:R-:W-:Y:S01]  /*0ce0*/  IMAD.WIDE.U32 R104, R203, R207, c[0x0][0x188] ;  /* 0x00006200cb687625 */ /* 0x000fe200078e00cf */
[----:B------:R-:W-:-:S05]  /*0cf0*/  IADD3 R200, R228, 0xa0, RZ ;  /* 0x000000a0e4c87810 */ /* 0x000fca0007ffe0ff */
[----:B------:R-:W4:Y:S01]  /*0d00*/  LDG.E.128 R104, [R104.64] ;  /* 0x0000000468687981 */ /* 0x000f22000c1e1d00 */
[----:B------:R-:W-:-:S04]  /*0d10*/  IMAD.WIDE.U32 R108, R203, R207, c[0x0][0x208] ;  /* 0x00008200cb6c7625 */ /* 0x000fc800078e00cf */
[CC--:B------:R-:W-:Y:S02]  /*0d20*/  IMAD.WIDE.U32 R112, R200.reuse, R207.reuse, c[0x0][0x188] ;  /* 0x00006200c8707625 */ /* 0x0c0fe400078e00cf */
[----:B------:R-:W4:Y:S02]  /*0d30*/  LDG.E.128 R108, [R108.64] ;  /* 0x000000046c6c7981 */ /* 0x000f24000c1e1d00 */
[----:B------:R-:W-:Y:S02]  /*0d40*/  IMAD.WIDE.U32 R116, R200, R207, c[0x0][0x208] ;  /* 0x00008200c8747625 */ /* 0x000fe400078e00cf */
[----:B------:R-:W4:Y:S01]  /*0d50*/  LDG.E.128 R112, [R112.64] ;  /* 0x0000000470707981 */ /* 0x000f22000c1e1d00 */
[----:B------:R-:W-:-:S03]  /*0d60*/  ISETP.NE.U32.AND P1, PT, RZ, c[0x0][0x218], PT ;  /* 0x00008600ff007a0c */ /* 0x000fc60003f25070 */
[----:B------:R-:W4:Y:S01]  /*0d70*/  LDG.E.128 R116, [R116.64] ;  /* 0x0000000474747981 */ /* 0x000f22000c1e1d00 */
[----:B------:R-:W-:-:S13]  /*0d80*/  ISETP.NE.AND.EX P1, PT, RZ, c[0x0][0x21c], PT, P1 ;  /* 0x00008700ff007a0c */ /* 0x000fda0003f25310 */
[----:B------:R-:W-:-:S05]  /*0d90*/  @P1 IMAD.WIDE.U32 R216, R207, R226, c[0x0][0x218] ;  /* 0x00008600cfd81625 */ /* 0x000fca00078e00e2 */
[----:B------:R0:W5:Y:S01]  /*0da0*/  @P1 LDG.E.128 R48, [R216.64] ;  /* 0x00000004d8301981 */ /* 0x000162000c1e1d00 */
[----:B------:R-:W-:-:S04]  /*0db0*/  ISETP.NE.U32.AND P0, PT, RZ, c[0x0][0x1c0], PT ;  /* 0x00007000ff007a0c */ /* 0x000fc80003f05070 */
[----:B------:R-:W-:Y:S02]  /*0dc0*/  ISETP.NE.AND.EX P0, PT, RZ, c[0x0][0x1c4], PT, P0 ;  /* 0x00007100ff007a0c */ /* 0x000fe40003f05300 */
[----:B------:R-:W-:-:S11]  /*0dd0*/  SHF.R.S32.HI R202, RZ, 0x1f, R199 ;  /* 0x0000001fffca7819 */ /* 0x000fd600000114c7 */
[----:B------:R-:W-:-:S04]  /*0de0*/  @P0 LEA R218, P2, R199, c[0x0][0x1c0], 0x2 ;  /* 0x00007000c7da0a11 */ /* 0x000fc800078410ff */
[----:B------:R-:W-:Y:S02]  /*0df0*/  @P0 LEA.HI.X R219, R199, c[0x0][0x1c4], R202, 0x2, P2 ;  /* 0x00007100c7db0a11 */ /* 0x000fe400010f14ca */
[----:B------:R-:W-:-:S06]  /*0e00*/  MOV R202, 0x3f800000 ;  /* 0x3f80000000ca7802 */ /* 0x000fcc0000000f00 */
[----:B------:R1:W5:Y:S01]  /*0e10*/  @P0 LDG.E R202, [R218.64] ;  /* 0x00000004daca0981 */ /* 0x000362000c1e1900 */
[----:B------:R-:W-:Y:S01]  /*0e20*/  ISETP.NE.AND P0, PT, R150, RZ, PT ;  /* 0x000000ff9600720c */ /* 0x000fe20003f05270 */
[----:B------:R-:W-:-:S04]  /*0e30*/  @P1 IMAD.WIDE.U32 R220, R228, R207, c[0x0][0x218] ;  /* 0x00008600e4dc1625 */ /* 0x000fc800078e00cf */
[C---:B------:R-:W-:Y:S01]  /*0e40*/  @P1 IMAD.WIDE.U32 R212, R207.reuse, R214, c[0x0][0x218] ;  /* 0x00008600cfd41625 */ /* 0x040fe200078e00d6 */
[----:B------:R0:W5:Y:S03]  /*0e50*/  @P1 LDG.E.128 R44, [R220.64] ;  /* 0x00000004dc2c1981 */ /* 0x000166000c1e1d00 */
[C---:B------:R-:W-:Y:S01]  /*0e60*/  @P1 IMAD.WIDE.U32 R210, R207.reuse, R204, c[0x0][0x218] ;  /* 0x00008600cfd21625 */ /* 0x040fe200078e00cc */
[----:B------:R0:W5:Y:S03]  /*0e70*/  @P1 LDG.E.128 R52, [R212.64] ;  /* 0x00000004d4341981 */ /* 0x000166000c1e1d00 */
[C---:B------:R-:W-:Y:S01]  /*0e80*/  @P1 IMAD.WIDE.U32 R208, R207.reuse, R203, c[0x0][0x218] ;  /* 0x00008600cfd01625 */ /* 0x040fe200078e00cb */
[----:B------:R0:W5:Y:S03]  /*0e90*/  @P1 LDG.E.128 R56, [R210.64] ;  /* 0x00000004d2381981 */ /* 0x000166000c1e1d00 */
[----:B------:R-:W-:Y:S01]  /*0ea0*/  @P1 IMAD.WIDE.U32 R206, R207, R200, c[0x0][0x218] ;  /* 0x00008600cfce1625 */ /* 0x000fe200078e00c8 */
[----:B------:R0:W5:Y:S04]  /*0eb0*/  @P1 LDG.E.128 R60, [R208.64] ;  /* 0x00000004d03c1981 */ /* 0x000168000c1e1d00 */
[----:B------:R0:W5:Y:S01]  /*0ec0*/  @P1 LDG.E.128 R64, [R206.64] ;  /* 0x00000004ce401981 */ /* 0x000162000c1e1d00 */
[----:B--2---:R-:W-:-:S05]  /*0ed0*/  FSEL R205, R205, RZ, !P0 ;  /* 0x000000ffcdcd7208 */ /* 0x004fca0004000000 */
[C---:B---3--:R-:W-:Y:S02]  /*0ee0*/  FADD.FTZ R72, -R205.reuse, R72 ;  /* 0x00000048cd487221 */ /* 0x048fe40000010100 */
[C---:B-1----:R-:W-:Y:S02]  /*0ef0*/  FADD.FTZ R218, -R205.reuse, R73 ;  /* 0x00000049cdda7221 */ /* 0x042fe40000010100 */
[----:B0-----:R-:W-:Y:S02]  /*0f00*/  FADD.FTZ R220, -R205, R74 ;  /* 0x0000004acddc7221 */ /* 0x001fe40000010100 */
[----:B----4-:R-:W-:Y:S02]  /*0f10*/  FMUL.FTZ R74, R201, R72 ;  /* 0x00000048c94a7220 */ /* 0x010fe40000410000 */
[----:B------:R-:W-:Y:S02]  /*0f20*/  FADD.FTZ R72, -R205, R75 ;  /* 0x0000004bcd487221 */ /* 0x000fe40000010100 */
[----:B------:R-:W-:-:S02]  /*0f30*/  FMUL.FTZ R75, R201, R218 ;  /* 0x000000dac94b7220 */ /* 0x000fc40000410000 */
[C---:B------:R-:W-:Y:S02]  /*0f40*/  FADD.FTZ R147, R76.reuse, R147 ;  /* 0x000000934c937221 */ /* 0x040fe40000010000 */
[----:B------:R-:W-:Y:S02]  /*0f50*/  FFMA.FTZ R149, R76, R74, R149 ;  /* 0x0000004a4c957223 */ /* 0x000fe40000010095 */
[----:B------:R-:W-:Y:S02]  /*0f60*/  FMUL.FTZ R207, R197, R76 ;  /* 0x0000004cc5cf7220 */ /* 0x000fe40000410000 */
[----:B------:R-:W-:Y:S02]  /*0f70*/  FADD.FTZ R146, R77, R146 ;  /* 0x000000924d927221 */ /* 0x000fe40000010000 */
[----:B------:R-:W-:Y:S02]  /*0f80*/  FMUL.FTZ R76, R201, R220 ;  /* 0x000000dcc94c7220 */ /* 0x000fe40000410000 */
[----:B------:R-:W-:-:S02]  /*0f90*/  FFMA.FTZ R148, R77, R75, R148 ;  /* 0x0000004b4d947223 */ /* 0x000fc40000010094 */
[----:B------:R-:W-:Y:S02]  /*0fa0*/  FMUL.FTZ R206, R198, R77 ;  /* 0x0000004dc6ce7220 */ /* 0x000fe40000410000 */
[----:B------:R-:W-:Y:S02]  /*0fb0*/  FMUL.FTZ R77, R201, R72 ;  /* 0x00000048c94d7220 */ /* 0x000fe40000410000 */
[C---:B------:R-:W-:Y:S02]  /*0fc0*/  FADD.FTZ R80, -R205.reuse, R80 ;  /* 0x00000050cd507221 */ /* 0x040fe40000010100 */
[----:B------:R-:W-:Y:S02]  /*0fd0*/  FADD.FTZ R72, -R205, R81 ;  /* 0x00000051cd487221 */ /* 0x000fe40000010100 */
[C---:B------:R-:W-:Y:S02]  /*0fe0*/  FADD.FTZ R143, R78.reuse, R143 ;  /* 0x0000008f4e8f7221 */ /* 0x040fe40000010000 */
[----:B------:R-:W-:-:S02]  /*0ff0*/  FFMA.FTZ R145, R78, R76, R145 ;  /* 0x0000004c4e917223 */ /* 0x000fc40000010091 */
[----:B------:R-:W-:Y:S02]  /*1000*/  FMUL.FTZ R209, R195, R78 ;  /* 0x0000004ec3d17220 */ /* 0x000fe40000410000 */
[C---:B------:R-:W-:Y:S02]  /*1010*/  FADD.FTZ R142, R79.reuse, R142 ;  /* 0x0000008e4f8e7221 */ /* 0x040fe40000010000 */
[----:B------:R-:W-:Y:S02]  /*1020*/  FFMA.FTZ R144, R79, R77, R144 ;  /* 0x0000004d4f907223 */ /* 0x000fe40000010090 */
[----:B------:R-:W-:Y:S02]  /*1030*/  FMUL.FTZ R78, R196, R79 ;  /* 0x0000004fc44e7220 */ /* 0x000fe40000410000 */
[C---:B------:R-:W-:Y:S02]  /*1040*/  FMUL.FTZ R79, R201.reuse, R80 ;  /* 0x00000050c94f7220 */ /* 0x040fe40000410000 */
[----:B------:R-:W-:-:S02]  /*1050*/  FMUL.FTZ R80, R201, R72 ;  /* 0x00000048c9507220 */ /* 0x000fc40000410000 */
[C---:B------:R-:W-:Y:S02]  /*1060*/  FADD.FTZ R72, -R205.reuse, R89 ;  /* 0x00000059cd487221 */ /* 0x040fe40000010100 */
[C---:B------:R-:W-:Y:S02]  /*1070*/  FADD.FTZ R82, -R205.reuse, R82 ;  /* 0x00000052cd527221 */ /* 0x040fe40000010100 */
[C---:B------:R-:W-:Y:S02]  /*1080*/  FADD.FTZ R208, -R205.reuse, R83 ;  /* 0x00000053cdd07221 */ /* 0x040fe40000010100 */
[----:B------:R-:W-:Y:S02]  /*1090*/  FADD.FTZ R88, -R205, R88 ;  /* 0x00000058cd587221 */ /* 0x000fe40000010100 */
[----:B------:R-:W-:Y:S02]  /*10a0*/  FMUL.FTZ R83, R201, R72 ;  /* 0x00000048c9537220 */ /* 0x000fe40000410000 */
[----:B------:R-:W-:-:S02]  /*10b0*/  FADD.FTZ R96, -R205, R96 ;  /* 0x00000060cd607221 */ /* 0x000fc40000010100 */
[----:B------:R-:W-:Y:S02]  /*10c0*/  FADD.FTZ R98, -R205, R98 ;  /* 0x00000062cd627221 */ /* 0x000fe40000010100 */
[----:B------:R-:W-:Y:S02]  /*10d0*/  FMUL.FTZ R81, R201, R82 ;  /* 0x00000052c9517220 */ /* 0x000fe40000410000 */
[----:B------:R-:W-:Y:S02]  /*10e0*/  FADD.FTZ R72, -R205, R97 ;  /* 0x00000061cd487221 */ /* 0x000fe40000010100 */
[C---:B------:R-:W-:Y:S02]  /*10f0*/  FMUL.FTZ R82, R201.reuse, R208 ;  /* 0x000000d0c9527220 */ /* 0x040fe40000410000 */
[----:B------:R-:W-:Y:S02]  /*1100*/  FMUL.FTZ R211, R201, R88 ;  /* 0x00000058c9d37220 */ /* 0x000fe40000410000 */
[----:B------:R-:W-:-:S02]  /*1110*/  FADD.FTZ R208, -R205, R91 ;  /* 0x0000005bcdd07221 */ /* 0x000fc40000010100 */
[C---:B------:R-:W-:Y:S02]  /*1120*/  FADD.FTZ R17, R93.reuse, R17 ;  /* 0x000000115d117221 */ /* 0x040fe40000010000 */
[----:B------:R-:W-:Y:S02]  /*1130*/  FFMA.FTZ R0, R93, R83, R0 ;  /* 0x000000535d007223 */ /* 0x000fe40000010000 */
[----:B------:R-:W-:Y:S02]  /*1140*/  FMUL.FTZ R88, R190, R93 ;  /* 0x0000005dbe587220 */ /* 0x000fe40000410000 */
[C---:B------:R-:W-:Y:S02]  /*1150*/  FMUL.FTZ R91, R201.reuse, R96 ;  /* 0x00000060c95b7220 */ /* 0x040fe40000410000 */
[C---:B------:R-:W-:Y:S02]  /*1160*/  FMUL.FTZ R93, R201.reuse, R98 ;  /* 0x00000062c95d7220 */ /* 0x040fe40000410000 */
[----:B------:R-:W-:-:S02]  /*1170*/  FMUL.FTZ R96, R201, R72 ;  /* 0x00000048c9607220 */ /* 0x000fc40000410000 */
[----:B------:R-:W-:Y:S02]  /*1180*/  FADD.FTZ R73, RZ, R207 ;  /* 0x000000cfff497221 */ /* 0x000fe40000010000 */
[----:B------:R-:W-:Y:S02]  /*1190*/  FFMA.FTZ R72, R74, R207, RZ ;  /* 0x000000cf4a487223 */ /* 0x000fe400000100ff */
[C---:B------:R-:W-:Y:S02]  /*11a0*/  FADD.FTZ R24, R102.reuse, R24 ;  /* 0x0000001866187221 */ /* 0x040fe40000010000 */
[----:B------:R-:W-:Y:S02]  /*11b0*/  FFMA.FTZ R8, R102, R93, R8 ;  /* 0x0000005d66087223 */ /* 0x000fe40000010008 */
[----:B------:R-:W-:Y:S02]  /*11c0*/  FMUL.FTZ R98, R171, R102 ;  /* 0x00000066ab627220 */ /* 0x000fe40000410000 */
[----:B------:R-:W-:-:S02]  /*11d0*/  FADD.FTZ R102, R73, R206 ;  /* 0x000000ce49667221 */ /* 0x000fc40000010000 */
[----:B------:R-:W-:Y:S02]  /*11e0*/  FFMA.FTZ R72, R75, R206, R72 ;  /* 0x000000ce4b487223 */ /* 0x000fe40000010048 */
[----:B------:R-:W-:Y:S02]  /*11f0*/  FADD.FTZ R73, R102, R209 ;  /* 0x000000d166497221 */ /* 0x000fe40000010000 */
[----:B------:R-:W-:Y:S02]  /*1200*/  FFMA.FTZ R72, R76, R209, R72 ;  /* 0x000000d14c487223 */ /* 0x000fe40000010048 */
[C---:B------:R-:W-:Y:S02]  /*1210*/  FADD.FTZ R139, R84.reuse, R139 ;  /* 0x0000008b548b7221 */ /* 0x040fe40000010000 */
[----:B------:R-:W-:Y:S02]  /*1220*/  FFMA.FTZ R141, R84, R79, R141 ;  /* 0x0000004f548d7223 */ /* 0x000fe4000001008d */
[----:B------:R-:W-:-:S02]  /*1230*/  FMUL.FTZ R84, R193, R84 ;  /* 0x00000054c1547220 */ /* 0x000fc40000410000 */
[----:B------:R-:W-:Y:S02]  /*1240*/  FADD.FTZ R73, R73, R78 ;  /* 0x0000004e49497221 */ /* 0x000fe40000010000 */
[----:B------:R-:W-:Y:S02]  /*1250*/  FADD.FTZ R90, -R205, R90 ;  /* 0x0000005acd5a7221 */ /* 0x000fe40000010100 */
[----:B------:R-:W-:Y:S02]  /*1260*/  FFMA.FTZ R97, R77, R78, R72 ;  /* 0x0000004e4d617223 */ /* 0x000fe40000010048 */
[C---:B------:R-:W-:Y:S02]  /*1270*/  FADD.FTZ R138, R85.reuse, R138 ;  /* 0x0000008a558a7221 */ /* 0x040fe40000010000 */
[----:B------:R-:W-:Y:S02]  /*1280*/  FFMA.FTZ R140, R85, R80, R140 ;  /* 0x00000050558c7223 */ /* 0x000fe4000001008c */
[----:B------:R-:W-:-:S02]  /*1290*/  FMUL.FTZ R85, R194, R85 ;  /* 0x00000055c2557220 */ /* 0x000fc40000410000 */
[----:B------:R-:W-:Y:S02]  /*12a0*/  FADD.FTZ R72, R73, R84 ;  /* 0x0000005449487221 */ /* 0x000fe40000010000 */
[----:B------:R-:W-:Y:S02]  /*12b0*/  FMUL.FTZ R89, R201, R90 ;  /* 0x0000005ac9597220 */ /* 0x000fe40000410000 */
[----:B------:R-:W-:Y:S02]  /*12c0*/  FFMA.FTZ R73, R79, R84, R97 ;  /* 0x000000544f497223 */ /* 0x000fe40000010061 */
[----:B------:R-:W-:Y:S02]  /*12d0*/  FMUL.FTZ R90, R201, R208 ;  /* 0x000000d0c95a7220 */ /* 0x000fe40000410000 */
[C---:B------:R-:W-:Y:S02]  /*12e0*/  FADD.FTZ R135, R86.reuse, R135 ;  /* 0x0000008756877221 */ /* 0x040fe40000010000 */
[----:B------:R-:W-:-:S02]  /*12f0*/  FFMA.FTZ R137, R86, R81, R137 ;  /* 0x0000005156897223 */ /* 0x000fc40000010089 */
[----:B------:R-:W-:Y:S02]  /*1300*/  FADD.FTZ R208, -R205, R99 ;  /* 0x00000063cdd07221 */ /* 0x000fe40000010100 */
[----:B------:R-:W-:Y:S02]  /*1310*/  FMUL.FTZ R86, R191, R86 ;  /* 0x00000056bf567220 */ /* 0x000fe40000410000 */
[----:B------:R-:W-:Y:S02]  /*1320*/  FADD.FTZ R99, R72, R85 ;  /* 0x0000005548637221 */ /* 0x000fe40000010000 */
[----:B------:R-:W-:Y:S02]  /*1330*/  FFMA.FTZ R73, R80, R85, R73 ;  /* 0x0000005550497223 */ /* 0x000fe40000010049 */
[C---:B------:R-:W-:Y:S02]  /*1340*/  FADD.FTZ R134, R87.reuse, R134 ;  /* 0x0000008657867221 */ /* 0x040fe40000010000 */
[----:B------:R-:W-:-:S02]  /*1350*/  FFMA.FTZ R136, R87, R82, R136 ;  /* 0x0000005257887223 */ /* 0x000fc40000010088 */
        /* <DEDUP_REMOVED lines=27> */
[----:B------:R-:W-:Y:S02]  /*1510*/  FADD.FTZ R72, R73, R100 ;  /* 0x0000006449487221 */ /* 0x000fe40000010000 */
[----:B------:R-:W-:Y:S02]  /*1520*/  FMUL.FTZ R101, R186, R101 ;  /* 0x00000065ba657220 */ /* 0x000fe40000410000 */
[----:B------:R-:W-:-:S02]  /*1530*/  FFMA.FTZ R73, R91, R100, R102 ;  /* 0x000000645b497223 */ /* 0x000fc40000010066 */
[----:B------:R-:W-:Y:S02]  /*1540*/  FMUL.FTZ R208, R201, R208 ;  /* 0x000000d0c9d07220 */ /* 0x000fe40000410000 */
[----:B------:R-:W-:Y:S02]  /*1550*/  FADD.FTZ R212, -R205, R105 ;  /* 0x00000069cdd47221 */ /* 0x000fe40000010100 */
[----:B------:R-:W-:Y:S02]  /*1560*/  FADD.FTZ R105, R72, R101 ;  /* 0x0000006548697221 */ /* 0x000fe40000010000 */
[----:B------:R-:W-:Y:S02]  /*1570*/  FFMA.FTZ R73, R96, R101, R73 ;  /* 0x0000006560497223 */ /* 0x000fe40000010049 */
[C---:B------:R-:W-:Y:S02]  /*1580*/  FADD.FTZ R23, R103.reuse, R23 ;  /* 0x0000001767177221 */ /* 0x040fe40000010000 */
        /* <DEDUP_REMOVED lines=13> */
[----:B------:R-:W-:Y:S02]  /*1660*/  FFMA.FTZ R9, R109, R212, R9 ;  /* 0x000000d46d097223 */ /* 0x000fe40000010009 */
[----:B------:R-:W-:Y:S02]  /*1670*/  FMUL.FTZ R109, R166, R109 ;  /* 0x0000006da66d7220 */ /* 0x000fe40000410000 */
[----:B------:R-:W-:Y:S02]  /*1680*/  FADD.FTZ R72, R105, R224 ;  /* 0x000000e069487221 */ /* 0x000fe40000010000 */
[----:B------:R-:W-:Y:S02]  /*1690*/  FFMA.FTZ R73, R97, R224, R73 ;  /* 0x000000e061497223 */ /* 0x000fe40000010049 */
[C---:B------:R-:W-:Y:S02]  /*16a0*/  FMUL.FTZ R99, R201.reuse, R106 ;  /* 0x0000006ac9637220 */ /* 0x040fe40000410000 */
[----:B------:R-:W-:-:S02]  /*16b0*/  FMUL.FTZ R210, R201, R210 ;  /* 0x000000d2c9d27220 */ /* 0x000fc40000410000 */
[----:B------:R-:W-:Y:S02]  /*16c0*/  FADD.FTZ R112, -R205, R112 ;  /* 0x00000070cd707221 */ /* 0x000fe40000010100 */
[----:B------:R-:W-:Y:S02]  /*16d0*/  FMUL.FTZ R222, R167, R110 ;  /* 0x0000006ea7de7220 */ /* 0x000fe40000410000 */
[----:B------:R-:W-:Y:S02]  /*16e0*/  FADD.FTZ R105, R72, R109 ;  /* 0x0000006d48697221 */ /* 0x000fe40000010000 */
[----:B------:R-:W-:Y:S02]  /*16f0*/  FFMA.FTZ R73, R212, R109, R73 ;  /* 0x0000006dd4497223 */ /* 0x000fe40000010049 */
[C---:B------:R-:W-:Y:S02]  /*1700*/  FADD.FTZ R28, R110.reuse, R28 ;  /* 0x0000001c6e1c7221 */ /* 0x040fe40000010000 */
[----:B------:R-:W-:-:S02]  /*1710*/  FFMA.FTZ R12, R110, R99, R12 ;  /* 0x000000636e0c7223 */ /* 0x000fc4000001000c */
[C---:B------:R-:W-:Y:S02]  /*1720*/  FADD.FTZ R27, R111.reuse, R27 ;  /* 0x0000001b6f1b7221 */ /* 0x040fe40000010000 */
[----:B------:R-:W-:Y:S02]  /*1730*/  FFMA.FTZ R11, R111, R210, R11 ;  /* 0x000000d26f0b7223 */ /* 0x000fe4000001000b */
[----:B------:R-:W-:Y:S02]  /*1740*/  FMUL.FTZ R218, R168, R111 ;  /* 0x0000006fa8da7220 */ /* 0x000fe40000410000 */
[----:B------:R-:W-:Y:S02]  /*1750*/  FADD.FTZ R110, -R205, R113 ;  /* 0x00000071cd6e7221 */ /* 0x000fe40000010100 */
[----:B------:R-:W-:Y:S02]  /*1760*/  FMUL.FTZ R111, R201, R112 ;  /* 0x00000070c96f7220 */ /* 0x000fe40000410000 */
[----:B------:R-:W-:-:S02]  /*1770*/  FADD.FTZ R105, R105, R222 ;  /* 0x000000de69697221 */ /* 0x000fc40000010000 */
[----:B------:R-:W-:Y:S02]  /*1780*/  FFMA.FTZ R73, R99, R222, R73 ;  /* 0x000000de63497223 */ /* 0x000fe40000010049 */
[----:B------:R-:W-:Y:S02]  /*1790*/  FADD.FTZ R114, -R205, R114 ;  /* 0x00000072cd727221 */ /* 0x000fe40000010100 */
[C---:B------:R-:W-:Y:S02]  /*17a0*/  FADD.FTZ R30, R116.reuse, R30 ;  /* 0x0000001e741e7221 */ /* 0x040fe40000010000 */
[----:B------:R-:W-:Y:S02]  /*17b0*/  FFMA.FTZ R14, R116, R111, R14 ;  /* 0x0000006f740e7223 */ /* 0x000fe4000001000e */
[----:B------:R-:W-:Y:S02]  /*17c0*/  FMUL.FTZ R110, R201, R110 ;  /* 0x0000006ec96e7220 */ /* 0x000fe40000410000 */
[----:B------:R-:W-:-:S02]  /*17d0*/  FMUL.FTZ R116, R165, R116 ;  /* 0x00000074a5747220 */ /* 0x000fc40000410000 */
[----:B------:R-:W-:Y:S02]  /*17e0*/  FADD.FTZ R105, R105, R218 ;  /* 0x000000da69697221 */ /* 0x000fe40000010000 */
[----:B------:R-:W-:Y:S02]  /*17f0*/  FFMA.FTZ R73, R210, R218, R73 ;  /* 0x000000dad2497223 */ /* 0x000fe40000010049 */
[C---:B------:R-:W-:Y:S02]  /*1800*/  FADD.FTZ R29, R117.reuse, R29 ;  /* 0x0000001d751d7221 */ /* 0x040fe40000010000 */
[----:B------:R-:W-:Y:S02]  /*1810*/  FFMA.FTZ R13, R117, R110, R13 ;  /* 0x0000006e750d7223 */ /* 0x000fe4000001000d */
[----:B------:R-:W-:Y:S02]  /*1820*/  FMUL.FTZ R113, R201, R114 ;  /* 0x00000072c9717220 */ /* 0x000fe40000410000 */
[----:B------:R-:W-:-:S02]  /*1830*/  FMUL.FTZ R117, R170, R117 ;  /* 0x00000075aa757220 */ /* 0x000fc40000410000 */
[----:B------:R-:W-:Y:S02]  /*1840*/  FADD.FTZ R72, R105, R116 ;  /* 0x0000007469487221 */ /* 0x000fe40000010000 */
[----:B------:R-:W-:Y:S02]  /*1850*/  FFMA.FTZ R73, R111, R116, R73 ;  /* 0x000000746f497223 */ /* 0x000fe40000010049 */
[----:B------:R-:W-:Y:S02]  /*1860*/  FADD.FTZ R102, -R205, R115 ;  /* 0x00000073cd667221 */ /* 0x000fe40000010100 */
[C---:B------:R-:W-:Y:S02]  /*1870*/  FADD.FTZ R32, R118.reuse, R32 ;  /* 0x0000002076207221 */ /* 0x040fe40000010000 */
        /* <DEDUP_REMOVED lines=8> */
[C---:B------:R-:W-:Y:S02]  /*1900*/  FADD.FTZ R31, R119.reuse, R31 ;  /* 0x0000001f771f7221 */ /* 0x040fe40000010000 */
[----:B------:R-:W-:Y:S02]  /*1910*/  FFMA.FTZ R15, R119, R112, R15 ;  /* 0x00000070770f7223 */ /* 0x000fe4000001000f */
[C---:B------:R-:W-:Y:S02]  /*1920*/  FADD.FTZ R26, R108.reuse, R26 ;  /* 0x0000001a6c1a7221 */ /* 0x040fe40000010000 */
[----:B------:R-:W-:Y:S02]  /*1930*/  FFMA.FTZ R10, R108, R97, R10 ;  /* 0x000000616c0a7223 */ /* 0x000fe4000001000a */
[----:B------:R-:W-:Y:S02]  /*1940*/  FADD.FTZ R107, R72, R115 ;  /* 0x00000073486b7221 */ /* 0x000fe40000010000 */
[----:B------:R-:W-:Y:S01]  /*1950*/  FFMA.FTZ R119, R112, R115, R73 ;  /* 0x0000007370777223 */ /* 0x000fe20000010049 */
[----:B------:R-:W-:Y:S05]  /*1960*/  BRA.DIV ~URZ, `(.L_x_8057) ;  /* 0x000020f27f007947 */ /* 0x000fea000b800000 */
[----:B------:R0:W1:Y:S02]  /*1970*/  SHFL.BFLY PT, R102, R107, 0x1, 0x1f ;  /* 0x0c201f006b667f89 */ /* 0x00006400000e0000 */
.L_x_8061:
        /* <DEDUP_REMOVED lines=18> */
.L_x_8062:
[----:B--2---:R-:W-:Y:S01]  /*1aa0*/  FADD.FTZ R106, R106, R107 ;  /* 0x0000006b6a6a7221 */ /* 0x004fe20000010000 */
[----:B------:R-:W-:Y:S01]  /*1ab0*/  ISETP.NE.U32.AND P1, PT, RZ, c[0x0][0x218], PT ;  /* 0x00008600ff007a0c */ /* 0x000fe20003f25070 */
[----:B-1----:R-:W-:Y:S01]  /*1ac0*/  FADD.FTZ R72, R72, R119 ;  /* 0x0000007748487221 */ /* 0x002fe20000010000 */
[----:B0-----:R-:W-:Y:S01]  /*1ad0*/  HFMA2.MMA R119, -RZ, RZ, 0, 9.5367431640625e-07 ;  /* 0x00000010ff777435 */ /* 0x001fe200000001ff */
[----:B------:R-:W-:Y:S01]  /*1ae0*/  FMUL.FTZ R106, R106, c[0x0][0x1e0] ;  /* 0x000078006a6a7a20 */ /* 0x000fe20000410000 */
        /* <DEDUP_REMOVED lines=10> */
[-C--:B------:R-:W-:Y:S02]  /*1b90*/  FFMA.FTZ R77, R77, R205.reuse, R114 ;  /* 0x000000cd4d4d7223 */ /* 0x080fe40000010072 */
[----:B------:R-:W-:Y:S02]  /*1ba0*/  FADD.FTZ R74, R207, -R74 ;  /* 0x8000004acf4a7221 */ /* 0x000fe40000010000 */
[----:B------:R-:W-:-:S02]  /*1bb0*/  FFMA.FTZ R79, R79, R205, R114 ;  /* 0x000000cd4f4f7223 */ /* 0x000fc40000010072 */
[----:B------:R-:W-:Y:S02]  /*1bc0*/  FADD.FTZ R206, R206, -R75 ;  /* 0x8000004bcece7221 */ /* 0x000fe40000010000 */
[----:B------:R-:W-:Y:S02]  /*1bd0*/  FADD.FTZ R76, R209, -R76 ;  /* 0x8000004cd14c7221 */ /* 0x000fe40000010000 */
[----:B------:R-:W-:Y:S02]  /*1be0*/  FADD.FTZ R78, R78, -R77 ;  /* 0x8000004d4e4e7221 */ /* 0x000fe40000010000 */
[-CC-:B------:R-:W-:Y:S02]  /*1bf0*/  FFMA.FTZ R236, R80, R205.reuse, R114.reuse ;  /* 0x000000cd50ec7223 */ /* 0x180fe40000010072 */
[----:B------:R-:W-:Y:S02]  /*1c00*/  FADD.FTZ R234, R84, -R79 ;  /* 0x8000004f54ea7221 */ /* 0x000fe40000010000 */
[----:B------:R-:W-:-:S02]  /*1c10*/  FFMA.FTZ R81, R81, R205, R114 ;  /* 0x000000cd51517223 */ /* 0x000fc40000010072 */
[-CC-:B------:R-:W-:Y:S02]  /*1c20*/  FFMA.FTZ R240, R82, R205.reuse, R114.reuse ;  /* 0x000000cd52f07223 */ /* 0x180fe40000010072 */
[C---:B------:R-:W-:Y:S02]  /*1c30*/  FMUL.FTZ R75, R201.reuse, R74 ;  /* 0x0000004ac94b7220 */ /* 0x040fe40000410000 */
[C---:B------:R-:W-:Y:S02]  /*1c40*/  FMUL.FTZ R74, R201.reuse, R206 ;  /* 0x000000cec94a7220 */ /* 0x040fe40000410000 */
[C---:B------:R-:W-:Y:S02]  /*1c50*/  FMUL.FTZ R79, R201.reuse, R76 ;  /* 0x0000004cc94f7220 */ /* 0x040fe40000410000 */
[----:B------:R-:W-:Y:S02]  /*1c60*/  FMUL.FTZ R80, R201, R78 ;  /* 0x0000004ec9507220 */ /* 0x000fe40000410000 */
[----:B------:R-:W-:-:S02]  /*1c70*/  FFMA.FTZ R232, R90, R205, R114 ;  /* 0x000000cd5ae87223 */ /* 0x000fc40000010072 */
[----:B------:R-:W-:Y:S02]  /*1c80*/  FFMA.FTZ R93, R93, R205, R114 ;  /* 0x000000cd5d5d7223 */ /* 0x000fe40000010072 */
[----:B------:R-:W-:Y:S02]  /*1c90*/  FADD.FTZ R236, R85, -R236 ;  /* 0x800000ec55ec7221 */ /* 0x000fe40000010000 */
[----:B------:R-:W-:Y:S02]  /*1ca0*/  FADD.FTZ R238, R86, -R81 ;  /* 0x8000005156ee7221 */ /* 0x000fe40000010000 */
[----:B------:R-:W-:Y:S02]  /*1cb0*/  FADD.FTZ R240, R87, -R240 ;  /* 0x800000f057f07221 */ /* 0x000fe40000010000 */
[----:B-----5:R-:W-:Y:S02]  /*1cc0*/  @P1 FADD.FTZ R75, R44, R75 ;  /* 0x0000004b2c4b1221 */ /* 0x020fe40000010000 */
[----:B------:R-:W-:-:S02]  /*1cd0*/  @P1 FADD.FTZ R74, R45, R74 ;  /* 0x0000004a2d4a1221 */ /* 0x000fc40000010000 */
[----:B------:R-:W-:Y:S01]  /*1ce0*/  @P1 FADD.FTZ R79, R46, R79 ;  /* 0x0000004f2e4f1221 */ /* 0x000fe20000010000 */
[----:B------:R-:W-:Y:S01]  /*1cf0*/  SEL R76, R75, R68, P2 ;  /* 0x000000444b4c7207 */ /* 0x000fe20001000000 */
[----:B------:R-:W-:Y:S01]  /*1d00*/  @P1 FADD.FTZ R80, R47, R80 ;  /* 0x000000502f501221 */ /* 0x000fe20000010000 */
[----:B------:R-:W-:Y:S01]  /*1d10*/  SEL R77, R74, R69, P2 ;  /* 0x000000454a4d7207 */ /* 0x000fe20001000000 */
[----:B------:R-:W-:Y:S01]  /*1d20*/  FADD.FTZ R232, R95, -R232 ;  /* 0x800000e85fe87221 */ /* 0x000fe20000010000 */
[----:B------:R-:W-:Y:S01]  /*1d30*/  SEL R78, R79, R70, P2 ;  /* 0x000000464f4e7207 */ /* 0x000fe20001000000 */
[----:B------:R-:W-:Y:S02]  /*1d40*/  FADD.FTZ R106, R98, -R93 ;  /* 0x8000005d626a7221 */ /* 0x000fe40000010000 */
[-CC-:B------:R-:W-:Y:S02]  /*1d50*/  FFMA.FTZ R83, R83, R205.reuse, R114.reuse ;  /* 0x000000cd53537223 */ /* 0x180fe40000010072 */
[----:B------:R-:W-:-:S02]  /*1d60*/  FFMA.FTZ R230, R208, R205, R114 ;  /* 0x000000cdd0e67223 */ /* 0x000fc40000010072 */
[C---:B------:R-:W-:Y:S02]  /*1d70*/  FMUL.FTZ R93, R201.reuse, R234 ;  /* 0x000000eac95d7220 */ /* 0x040fe40000410000 */
[C---:B------:R-:W-:Y:S02]  /*1d80*/  FMUL.FTZ R236, R201.reuse, R236 ;  /* 0x000000ecc9ec7220 */ /* 0x040fe40000410000 */
[C---:B------:R-:W-:Y:S02]  /*1d90*/  FMUL.FTZ R95, R201.reuse, R238 ;  /* 0x000000eec95f7220 */ /* 0x040fe40000410000 */
[----:B------:R-:W-:Y:S02]  /*1da0*/  FMUL.FTZ R240, R201, R240 ;  /* 0x000000f0c9f07220 */ /* 0x000fe40000410000 */
[-CC-:B------:R-:W-:Y:S02]  /*1db0*/  FFMA.FTZ R211, R211, R205.reuse, R114.reuse ;  /* 0x000000cdd3d37223 */ /* 0x180fe40000010072 */
[----:B------:R-:W-:-:S02]  /*1dc0*/  FFMA.FTZ R89, R89, R205, R114 ;  /* 0x000000cd59597223 */ /* 0x000fc40000010072 */
[----:B------:R-:W-:Y:S02]  /*1dd0*/  FFMA.FTZ R97, R97, R205, R114 ;  /* 0x000000cd61617223 */ /* 0x000fe40000010072 */
[-C--:B------:R-:W-:Y:S02]  /*1de0*/  FMUL.FTZ R207, R75, R202.reuse ;  /* 0x000000ca4bcf7220 */ /* 0x080fe40000410000 */
[-C--:B------:R-:W-:Y:S02]  /*1df0*/  FMUL.FTZ R206, R74, R202.reuse ;  /* 0x000000ca4ace7220 */ /* 0x080fe40000410000 */
[-C--:B------:R-:W-:Y:S01]  /*1e00*/  FMUL.FTZ R209, R79, R202.reuse ;  /* 0x000000ca4fd17220 */ /* 0x080fe20000410000 */
[C---:B------:R-:W-:Y:S01]  /*1e10*/  SEL R79, R80.reuse, R71, P2 ;  /* 0x00000047504f7207 */ /* 0x040fe20001000000 */
[----:B------:R-:W-:Y:S02]  /*1e20*/  FMUL.FTZ R208, R80, R202 ;  /* 0x000000ca50d07220 */ /* 0x000fe40000410000 */
[----:B------:R-:W-:-:S04]  /*1e30*/  IMAD.WIDE.U32 R72, R228, R119, c[0x0][0x170] ;  /* 0x00005c00e4487625 */ /* 0x000fc800078e0077 */
[----:B------:R-:W-:Y:S01]  /*1e40*/  FADD.FTZ R108, R88, -R83 ;  /* 0x80000053586c7221 */ /* 0x000fe20000010000 */
[----:B------:R-:W-:Y:S01]  /*1e50*/  LEA R88, P3, R226, c[0x0][0x248], 0x4 ;  /* 0x00009200e2587a11 */ /* 0x000fe200078620ff */
[----:B------:R-:W-:Y:S01]  /*1e60*/  FFMA.FTZ R104, R96, R205, R114 ;  /* 0x000000cd60687223 */ /* 0x000fe20000010072 */
[----:B------:R-:W2:Y:S01]  /*1e70*/  LDG.E.128 R72, [R72.64] ;  /* 0x0000000448487981 */ /* 0x000ea2000c1e1d00 */
[----:B------:R-:W-:-:S04]  /*1e80*/  @P0 IMAD.WIDE.U32 R86, R228, R119, c[0x0][0x258] ;  /* 0x00009600e4560625 */ /* 0x000fc800078e0077 */
[----:B------:R-:W-:Y:S02]  /*1e90*/  @P1 FADD.FTZ R93, R48, R93 ;  /* 0x0000005d305d1221 */ /* 0x000fe40000010000 */
[----:B------:R-:W-:Y:S02]  /*1ea0*/  @P1 FADD.FTZ R236, R49, R236 ;  /* 0x000000ec31ec1221 */ /* 0x000fe40000010000 */
[----:B------:R-:W-:Y:S02]  /*1eb0*/  @P1 FADD.FTZ R95, R50, R95 ;  /* 0x0000005f325f1221 */ /* 0x000fe40000010000 */
[----:B------:R-:W-:Y:S02]  /*1ec0*/  @P1 FADD.FTZ R240, R51, R240 ;  /* 0x000000f033f01221 */ /* 0x000fe40000010000 */
[----:B------:R-:W-:Y:S02]  /*1ed0*/  FADD.FTZ R102, R92, -R211 ;  /* 0x800000d35c667221 */ /* 0x000fe40000010000 */
[----:B------:R-:W-:-:S02]  /*1ee0*/  FADD.FTZ R216, R94, -R89 ;  /* 0x800000595ed87221 */ /* 0x000fc40000010000 */
[----:B------:R-:W-:Y:S02]  /*1ef0*/  FADD.FTZ R224, R224, -R97 ;  /* 0x80000061e0e07221 */ /* 0x000fe40000010000 */
[----:B------:R-:W-:-:S04]  /*1f00*/  IMAD.WIDE.U32 R84, R228, R119, c[0x0][0x248] ;  /* 0x00009200e4547625 */ /* 0x000fc800078e0077 */
[----:B------:R-:W-:Y:S02]  /*1f10*/  FMUL.FTZ R80, R162, R207 ;  /* 0x000000cfa2507220 */ /* 0x000fe40000410000 */
[----:B------:R-:W-:Y:S02]  /*1f20*/  FMUL.FTZ R81, R173, R206 ;  /* 0x000000cead517220 */ /* 0x000fe40000410000 */
[----:B------:R-:W-:Y:S02]  /*1f30*/  FMUL.FTZ R82, R161, R209 ;  /* 0x000000d1a1527220 */ /* 0x000fe40000410000 */
[----:B------:R-:W-:Y:S02]  /*1f40*/  FMUL.FTZ R83, R174, R208 ;  /* 0x000000d0ae537220 */ /* 0x000fe40000410000 */
[-CC-:B------:R-:W-:Y:S02]  /*1f50*/  FFMA.FTZ R91, R91, R205.reuse, R114.reuse ;  /* 0x000000cd5b5b7223 */ /* 0x180fe40000010072 */
[----:B------:R-:W-:-:S02]  /*1f60*/  FFMA.FTZ R89, R210, R205, R114 ;  /* 0x000000cdd2597223 */ /* 0x000fc40000010072 */
[----:B------:R-:W-:Y:S01]  /*1f70*/  IMAD.WIDE.U32 R96, R226, R119, c[0x0][0x170] ;  /* 0x00005c00e2607625 */ /* 0x000fe200078e0077 */
[----:B------:R0:W-:Y:S03]  /*1f80*/  @P0 STG.E.128 [R86.64], R76 ;  /* 0x0000004c56000986 */ /* 0x0001e6000c101d04 */
[----:B------:R-:W-:Y:S02]  /*1f90*/  FFMA.FTZ R220, R212, R205, R114 ;  /* 0x000000cdd4dc7223 */ /* 0x000fe40000010072 */
[----:B------:R-:W-:Y:S02]  /*1fa0*/  FADD.FTZ R104, R101, -R104 ;  /* 0x8000006865687221 */ /* 0x000fe40000010000 */
[----:B------:R-:W-:Y:S02]  /*1fb0*/  FADD.FTZ R230, R103, -R230 ;  /* 0x800000e667e67221 */ /* 0x000fe40000010000 */
[----:B------:R-:W-:-:S02]  /*1fc0*/  FMUL.FTZ R213, R93, R202 ;  /* 0x000000ca5dd57220 */ /* 0x000fc40000410000 */
[-C--:B------:R-:W-:Y:S02]  /*1fd0*/  FMUL.FTZ R212, R236, R202.reuse ;  /* 0x000000caecd47220 */ /* 0x080fe40000410000 */
[-C--:B------:R-:W-:Y:S02]  /*1fe0*/  FMUL.FTZ R211, R95, R202.reuse ;  /* 0x000000ca5fd37220 */ /* 0x080fe40000410000 */
[----:B------:R-:W-:Y:S01]  /*1ff0*/  FMUL.FTZ R210, R240, R202 ;  /* 0x000000caf0d27220 */ /* 0x000fe20000410000 */
[----:B------:R1:W-:Y:S01]  /*2000*/  STG.E.128 [R84.64], R80 ;  /* 0x0000005054007986 */ /* 0x0003e2000c101d04 */
[C---:B------:R-:W-:Y:S02]  /*2010*/  FMUL.FTZ R101, R201.reuse, R102 ;  /* 0x00000066c9657220 */ /* 0x040fe40000410000 */
[C---:B------:R-:W-:Y:S01]  /*2020*/  FMUL.FTZ R108, R201.reuse, R108 ;  /* 0x0000006cc96c7220 */ /* 0x040fe20000410000 */
[----:B0-----:R0:W3:Y:S01]  /*2030*/  LDG.E.128 R76, [R96.64] ;  /* 0x00000004604c7981 */ /* 0x0010e2000c1e1d00 */
[----:B------:R-:W-:-:S02]  /*2040*/  FMUL.FTZ R103, R201, R216 ;  /* 0x000000d8c9677220 */ /* 0x000fc40000410000 */
[----:B------:R-:W-:Y:S02]  /*2050*/  FMUL.FTZ R232, R201, R232 ;  /* 0x000000e8c9e87220 */ /* 0x000fe40000410000 */
[----:B------:R-:W-:Y:S02]  /*2060*/  FADD.FTZ R100, R100, -R91 ;  /* 0x8000005b64647221 */ /* 0x000fe40000010000 */
[----:B------:R-:W-:Y:S01]  /*2070*/  FADD.FTZ R218, R218, -R89 ;  /* 0x80000059dada7221 */ /* 0x000fe20000010000 */
[----:B------:R-:W-:Y:S01]  /*2080*/  LEA.HI.X R89, R226, c[0x0][0x24c], RZ, 0x4, P3 ;  /* 0x00009300e2597a11 */ /* 0x000fe200018f24ff */
[----:B------:R-:W-:Y:S01]  /*2090*/  FFMA.FTZ R99, R99, R205, R114 ;  /* 0x000000cd63637223 */ /* 0x000fe20000010072 */
[----:B------:R-:W-:Y:S01]  /*20a0*/  LEA R92, P3, R214, c[0x0][0x248], 0x4 ;  /* 0x00009200d65c7a11 */ /* 0x000fe200078620ff */
[----:B------:R-:W-:Y:S01]  /*20b0*/  @P0 IMAD.WIDE.U32 R90, R226, R119, c[0x0][0x258] ;  /* 0x00009600e25a0625 */ /* 0x000fe200078e0077 */
[----:B-1----:R-:W-:-:S03]  /*20c0*/  SEL R80, R93, R68, P2 ;  /* 0x000000445d507207 */ /* 0x002fc60001000000 */
[----:B------:R-:W-:Y:S01]  /*20d0*/  FMUL.FTZ R84, R160, R213 ;  /* 0x000000d5a0547220 */ /* 0x000fe20000410000 */
[----:B------:R-:W-:Y:S01]  /*20e0*/  SEL R81, R236, R69, P2 ;  /* 0x00000045ec517207 */ /* 0x000fe20001000000 */
[----:B------:R-:W-:Y:S01]  /*20f0*/  FMUL.FTZ R85, R175, R212 ;  /* 0x000000d4af557220 */ /* 0x000fe20000410000 */
[----:B------:R-:W-:Y:S01]  /*2100*/  SEL R82, R95, R70, P2 ;  /* 0x000000465f527207 */ /* 0x000fe20001000000 */
[----:B------:R-:W-:Y:S01]  /*2110*/  FMUL.FTZ R86, R159, R211 ;  /* 0x000000d39f567220 */ /* 0x000fe20000410000 */
[----:B------:R-:W-:Y:S01]  /*2120*/  SEL R83, R240, R71, P2 ;  /* 0x00000047f0537207 */ /* 0x000fe20001000000 */
[----:B------:R-:W-:Y:S02]  /*2130*/  FMUL.FTZ R87, R176, R210 ;  /* 0x000000d2b0577220 */ /* 0x000fe40000410000 */
[----:B------:R-:W-:Y:S02]  /*2140*/  @P1 FADD.FTZ R101, R52, R101 ;  /* 0x0000006534651221 */ /* 0x000fe40000010000 */
[----:B------:R-:W-:-:S02]  /*2150*/  @P1 FADD.FTZ R108, R53, R108 ;  /* 0x0000006c356c1221 */ /* 0x000fc40000010000 */
[----:B------:R-:W-:Y:S02]  /*2160*/  @P1 FADD.FTZ R103, R54, R103 ;  /* 0x0000006736671221 */ /* 0x000fe40000010000 */
[----:B------:R-:W-:Y:S01]  /*2170*/  @P1 FADD.FTZ R232, R55, R232 ;  /* 0x000000e837e81221 */ /* 0x000fe20000010000 */
[----:B------:R-:W-:Y:S01]  /*2180*/  @P0 STG.E.128 [R90.64], R80 ;  /* 0x000000505a000986 */ /* 0x000fe2000c101d04 */
[----:B------:R-:W-:Y:S01]  /*2190*/  FADD.FTZ R222, R222, -R99 ;  /* 0x80000063dede7221 */ /* 0x000fe20000010000 */
[C---:B------:R-:W-:Y:S01]  /*21a0*/  LEA.HI.X R93, R214.reuse, c[0x0][0x24c], RZ, 0x4, P3 ;  /* 0x00009300d65d7a11 */ /* 0x040fe200018f24ff */
[CC--:B------:R-:W-:Y:S01]  /*21b0*/  IMAD.WIDE.U32 R98, R214.reuse, R119.reuse, c[0x0][0x170] ;  /* 0x00005c00d6627625 */ /* 0x0c0fe200078e0077 */
[----:B------:R1:W-:Y:S03]  /*21c0*/  STG.E.128 [R88.64], R84 ;  /* 0x0000005458007986 */ /* 0x0003e6000c101d04 */
[----:B------:R-:W-:-:S04]  /*21d0*/  @P0 IMAD.WIDE.U32 R94, R214, R119, c[0x0][0x258] ;  /* 0x00009600d65e0625 */ /* 0x000fc800078e0077 */
[-C--:B------:R-:W-:Y:S02]  /*21e0*/  FMUL.FTZ R215, R101, R202.reuse ;  /* 0x000000ca65d77220 */ /* 0x080fe40000410000 */
[-C--:B------:R-:W-:Y:S02]  /*21f0*/  FMUL.FTZ R214, R108, R202.reuse ;  /* 0x000000ca6cd67220 */ /* 0x080fe40000410000 */
[-C--:B------:R-:W-:Y:S02]  /*2200*/  FMUL.FTZ R217, R103, R202.reuse ;  /* 0x000000ca67d97220 */ /* 0x080fe40000410000 */
[----:B------:R-:W-:Y:S02]  /*2210*/  FMUL.FTZ R216, R232, R202 ;  /* 0x000000cae8d87220 */ /* 0x000fe40000410000 */
[C---:B------:R-:W-:Y:S02]  /*2220*/  FMUL.FTZ R104, R201.reuse, R104 ;  /* 0x00000068c9687220 */ /* 0x040fe40000410000 */
[----:B------:R-:W-:Y:S01]  /*2230*/  FMUL.FTZ R105, R201, R106 ;  /* 0x0000006ac9697220 */ /* 0x000fe20000410000 */
[----:B-1----:R-:W-:Y:S01]  /*2240*/  SEL R84, R101, R68, P2 ;  /* 0x0000004465547207 */ /* 0x002fe20001000000 */
[C---:B------:R-:W-:Y:S01]  /*2250*/  FMUL.FTZ R101, R201.reuse, R100 ;  /* 0x00000064c9657220 */ /* 0x040fe20000410000 */
[----:B------:R-:W-:Y:S01]  /*2260*/  SEL R85, R108, R69, P2 ;  /* 0x000000456c557207 */ /* 0x000fe20001000000 */
[----:B------:R-:W-:Y:S01]  /*2270*/  FMUL.FTZ R230, R201, R230 ;  /* 0x000000e6c9e67220 */ /* 0x000fe20000410000 */
[----:B------:R-:W-:Y:S01]  /*2280*/  SEL R86, R103, R70, P2 ;  /* 0x0000004667567207 */ /* 0x000fe20001000000 */
[----:B------:R-:W-:Y:S01]  /*2290*/  FADD.FTZ R220, R109, -R220 ;  /* 0x800000dc6ddc7221 */ /* 0x000fe20000010000 */
[----:B------:R-:W-:Y:S01]  /*22a0*/  SEL R87, R232, R71, P2 ;  /* 0x00000047e8577207 */ /* 0x000fe20001000000 */
[----:B------:R-:W-:Y:S01]  /*22b0*/  FMUL.FTZ R88, R158, R215 ;  /* 0x000000d79e587220 */ /* 0x000fe20000410000 */
[----:B0-----:R-:W-:Y:S01]  /*22c0*/  LEA R96, P3, R204, c[0x0][0x248], 0x4 ;  /* 0x00009200cc607a11 */ /* 0x001fe200078620ff */
[----:B------:R-:W-:Y:S01]  /*22d0*/  FMUL.FTZ R89, R177, R214 ;  /* 0x000000d6b1597220 */ /* 0x000fe20000410000 */
[----:B------:R0:W4:Y:S01]  /*22e0*/  LDG.E.128 R80, [R98.64] ;  /* 0x0000000462507981 */ /* 0x000122000c1e1d00 */
[----:B------:R-:W-:-:S02]  /*22f0*/  FMUL.FTZ R90, R157, R217 ;  /* 0x000000d99d5a7220 */ /* 0x000fc40000410000 */
[----:B------:R-:W-:Y:S02]  /*2300*/  FMUL.FTZ R91, R178, R216 ;  /* 0x000000d8b25b7220 */ /* 0x000fe40000410000 */
[----:B------:R-:W-:Y:S02]  /*2310*/  @P1 FADD.FTZ R104, R57, R104 ;  /* 0x0000006839681221 */ /* 0x000fe40000010000 */
[----:B------:R-:W-:Y:S02]  /*2320*/  @P1 FADD.FTZ R101, R56, R101 ;  /* 0x0000006538651221 */ /* 0x000fe40000010000 */
[----:B------:R-:W-:Y:S02]  /*2330*/  @P1 FADD.FTZ R105, R58, R105 ;  /* 0x000000693a691221 */ /* 0x000fe40000010000 */
[----:B------:R-:W-:Y:S01]  /*2340*/  @P1 FADD.FTZ R230, R59, R230 ;  /* 0x000000e63be61221 */ /* 0x000fe20000010000 */
[----:B------:R1:W-:Y:S01]  /*2350*/  @P0 STG.E.128 [R94.64], R84 ;  /* 0x000000545e000986 */ /* 0x0003e2000c101d04 */
[C---:B------:R-:W-:Y:S01]  /*2360*/  FMUL.FTZ R225, R201.reuse, R222 ;  /* 0x000000dec9e17220 */ /* 0x040fe20000410000 */
[----:B------:R-:W-:Y:S01]  /*2370*/  LEA.HI.X R97, R204, c[0x0][0x24c], RZ, 0x4, P3 ;  /* 0x00009300cc617a11 */ /* 0x000fe200018f24ff */
[C---:B------:R-:W-:Y:S01]  /*2380*/  FMUL.FTZ R223, R201.reuse, R224 ;  /* 0x000000e0c9df7220 */ /* 0x040fe20000410000 */
[----:B------:R0:W-:Y:S01]  /*2390*/  STG.E.128 [R92.64], R88 ;  /* 0x000000585c007986 */ /* 0x0001e2000c101d04 */
[----:B------:R-:W-:-:S02]  /*23a0*/  FMUL.FTZ R220, R201, R220 ;  /* 0x000000dcc9dc7220 */ /* 0x000fc40000410000 */
[----:B------:R-:W-:Y:S02]  /*23b0*/  FMUL.FTZ R222, R201, R218 ;  /* 0x000000dac9de7220 */ /* 0x000fe40000410000 */
[----:B------:R-:W-:-:S04]  /*23c0*/  IMAD.WIDE.U32 R108, R204, R119, c[0x0][0x170] ;  /* 0x00005c00cc6c7625 */ /* 0x000fc800078e0077 */
[----:B------:R-:W-:-:S04]  /*23d0*/  @P0 IMAD.WIDE.U32 R102, R204, R119, c[0x0][0x258] ;  /* 0x00009600cc660625 */ /* 0x000fc800078e0077 */
[-C--:B------:R-:W-:Y:S01]  /*23e0*/  FMUL.FTZ R219, R101, R202.reuse ;  /* 0x000000ca65db7220 */ /* 0x080fe20000410000 */
[----:B-1----:R1:W4:Y:S01]  /*23f0*/  LDG.E.128 R84, [R108.64] ;  /* 0x000000046c547981 */ /* 0x002322000c1e1d00 */
[CC--:B------:R-:W-:Y:S02]  /*2400*/  FMUL.FTZ R204, R104.reuse, R202.reuse ;  /* 0x000000ca68cc7220 */ /* 0x0c0fe40000410000 */
[-C--:B------:R-:W-:Y:S01]  /*2410*/  FMUL.FTZ R221, R105, R202.reuse ;  /* 0x000000ca69dd7220 */ /* 0x080fe20000410000 */
[----:B0-----:R-:W-:Y:S01]  /*2420*/  SEL R89, R104, R69, P2 ;  /* 0x0000004568597207 */ /* 0x001fe20001000000 */
[----:B------:R-:W-:Y:S01]  /*2430*/  FMUL.FTZ R226, R230, R202 ;  /* 0x000000cae6e27220 */ /* 0x000fe20000410000 */
[----:B------:R-:W-:Y:S01]  /*2440*/  LEA R104, P3, R203, c[0x0][0x248], 0x4 ;  /* 0x00009200cb687a11 */ /* 0x000fe200078620ff */
[----:B------:R-:W-:Y:S01]  /*2450*/  @P1 FADD.FTZ R223, R60, R223 ;  /* 0x000000df3cdf1221 */ /* 0x000fe20000010000 */
[----:B------:R-:W-:Y:S01]  /*2460*/  SEL R88, R101, R68, P2 ;  /* 0x0000004465587207 */ /* 0x000fe20001000000 */
[----:B------:R-:W-:Y:S01]  /*2470*/  @P1 FADD.FTZ R220, R61, R220 ;  /* 0x000000dc3ddc1221 */ /* 0x000fe20000010000 */
[----:B------:R-:W-:Y:S01]  /*2480*/  SEL R90, R105, R70, P2 ;  /* 0x00000046695a7207 */ /* 0x000fe20001000000 */
[----:B------:R-:W-:Y:S01]  /*2490*/  @P1 FADD.FTZ R225, R62, R225 ;  /* 0x000000e13ee11221 */ /* 0x000fe20000010000 */
[----:B------:R-:W-:Y:S01]  /*24a0*/  SEL R91, R230, R71, P2 ;  /* 0x00000047e65b7207 */ /* 0x000fe20001000000 */
[----:B------:R-:W-:Y:S01]  /*24b0*/  @P1 FADD.FTZ R222, R63, R222 ;  /* 0x000000de3fde1221 */ /* 0x000fe20000010000 */
[----:B------:R-:W-:Y:S01]  /*24c0*/  LEA.HI.X R105, R203, c[0x0][0x24c], RZ, 0x4, P3 ;  /* 0x00009300cb697a11 */ /* 0x000fe200018f24ff */
[----:B------:R-:W-:-:S02]  /*24d0*/  FMUL.FTZ R92, R156, R219 ;  /* 0x000000db9c5c7220 */ /* 0x000fc40000410000 */
[----:B------:R-:W-:Y:S02]  /*24e0*/  FMUL.FTZ R93, R179, R204 ;  /* 0x000000ccb35d7220 */ /* 0x000fe40000410000 */
[----:B------:R-:W-:Y:S02]  /*24f0*/  FMUL.FTZ R94, R155, R221 ;  /* 0x000000dd9b5e7220 */ /* 0x000fe40000410000 */
[----:B------:R-:W-:Y:S02]  /*2500*/  FMUL.FTZ R95, R180, R226 ;  /* 0x000000e2b45f7220 */ /* 0x000fe40000410000 */
[CC--:B------:R-:W-:Y:S01]  /*2510*/  IMAD.WIDE.U32 R98, R203.reuse, R119.reuse, c[0x0][0x170] ;  /* 0x00005c00cb627625 */ /* 0x0c0fe200078e0077 */
[----:B------:R0:W-:Y:S03]  /*2520*/  @P0 STG.E.128 [R102.64], R88 ;  /* 0x0000005866000986 */ /* 0x0001e6000c101d04 */
[----:B------:R-:W-:Y:S01]  /*2530*/  @P0 IMAD.WIDE.U32 R106, R203, R119, c[0x0][0x258] ;  /* 0x00009600cb6a0625 */ /* 0x000fe200078e0077 */
[----:B------:R0:W-:Y:S03]  /*2540*/  STG.E.128 [R96.64], R92 ;  /* 0x0000005c60007986 */ /* 0x0001e6000c101d04 */
[----:B------:R-:W-:-:S02]  /*2550*/  FMUL.FTZ R203, R223, R202 ;  /* 0x000000cadfcb7220 */ /* 0x000fc40000410000 */
[-C--:B------:R-:W-:Y:S02]  /*2560*/  FMUL.FTZ R218, R220, R202.reuse ;  /* 0x000000cadcda7220 */ /* 0x080fe40000410000 */
[-C--:B-1----:R-:W-:Y:S02]  /*2570*/  FMUL.FTZ R108, R225, R202.reuse ;  /* 0x000000cae16c7220 */ /* 0x082fe40000410000 */
[----:B------:R-:W-:Y:S02]  /*2580*/  FMUL.FTZ R109, R222, R202 ;  /* 0x000000cade6d7220 */ /* 0x000fe40000410000 */
[----:B------:R-:W-:Y:S01]  /*2590*/  IMAD.WIDE.U32 R100, R200, R119, c[0x0][0x170] ;  /* 0x00005c00c8647625 */ /* 0x000fe200078e0077 */
[----:B0-----:R-:W-:Y:S02]  /*25a0*/  SEL R88, R223, R68, P2 ;  /* 0x00000044df587207 */ /* 0x001fe40001000000 */
[----:B------:R-:W-:Y:S02]  /*25b0*/  SEL R89, R220, R69, P2 ;  /* 0x00000045dc597207 */ /* 0x000fe40001000000 */
[----:B------:R-:W-:Y:S01]  /*25c0*/  SEL R90, R225, R70, P2 ;  /* 0x00000046e15a7207 */ /* 0x000fe20001000000 */
[----:B------:R-:W-:Y:S01]  /*25d0*/  FMUL.FTZ R92, R154, R203 ;  /* 0x000000cb9a5c7220 */ /* 0x000fe20000410000 */
[----:B------:R-:W-:Y:S01]  /*25e0*/  SEL R91, R222, R71, P2 ;  /* 0x00000047de5b7207 */ /* 0x000fe20001000000 */
[----:B------:R-:W-:Y:S01]  /*25f0*/  FMUL.FTZ R93, R181, R218 ;  /* 0x000000dab55d7220 */ /* 0x000fe20000410000 */
[----:B------:R-:W4:Y:S01]  /*2600*/  LDG.E.128 R96, [R98.64] ;  /* 0x0000000462607981 */ /* 0x000f22000c1e1d00 */
[----:B------:R-:W-:-:S02]  /*2610*/  FMUL.FTZ R94, R153, R108 ;  /* 0x0000006c995e7220 */ /* 0x000fc40000410000 */
[----:B------:R-:W-:Y:S01]  /*2620*/  FMUL.FTZ R95, R182, R109 ;  /* 0x0000006db65f7220 */ /* 0x000fe20000410000 */
[----:B------:R0:W-:Y:S04]  /*2630*/  @P0 STG.E.128 [R106.64], R88 ;  /* 0x000000586a000986 */ /* 0x0001e8000c101d04 */
[----:B------:R1:W-:Y:S04]  /*2640*/  STG.E.128 [R104.64], R92 ;  /* 0x0000005c68007986 */ /* 0x0003e8000c101d04 */
[----:B------:R-:W4:Y:S01]  /*2650*/  LDG.E.128 R100, [R100.64] ;  /* 0x0000000464647981 */ /* 0x000f22000c1e1d00 */
[----:B------:R-:W-:-:S02]  /*2660*/  FFMA.FTZ R111, R111, R205, R114 ;  /* 0x000000cd6f6f7223 */ /* 0x000fc40000010072 */
[-CC-:B------:R-:W-:Y:S02]  /*2670*/  FFMA.FTZ R110, R110, R205.reuse, R114.reuse ;  /* 0x000000cd6e6e7223 */ /* 0x180fe40000010072 */
[-CC-:B------:R-:W-:Y:S02]  /*2680*/  FFMA.FTZ R113, R113, R205.reuse, R114.reuse ;  /* 0x000000cd71717223 */ /* 0x180fe40000010072 */
[----:B------:R-:W-:Y:S02]  /*2690*/  FFMA.FTZ R112, R112, R205, R114 ;  /* 0x000000cd70707223 */ /* 0x000fe40000010072 */
[----:B------:R-:W-:Y:S02]  /*26a0*/  FADD.FTZ R116, R116, -R111 ;  /* 0x8000006f74747221 */ /* 0x000fe40000010000 */
[----:B------:R-:W-:Y:S02]  /*26b0*/  FADD.FTZ R110, R117, -R110 ;  /* 0x8000006e756e7221 */ /* 0x000fe40000010000 */
[----:B------:R-:W-:-:S02]  /*26c0*/  FADD.FTZ R118, R118, -R113 ;  /* 0x8000007176767221 */ /* 0x000fc40000010000 */
[----:B------:R-:W-:Y:S02]  /*26d0*/  FADD.FTZ R112, R115, -R112 ;  /* 0x8000007073707221 */ /* 0x000fe40000010000 */
[C---:B0-----:R-:W-:Y:S02]  /*26e0*/  FMUL.FTZ R89, R201.reuse, R116 ;  /* 0x00000074c9597220 */ /* 0x041fe40000410000 */
[C---:B------:R-:W-:Y:S02]  /*26f0*/  FMUL.FTZ R110, R201.reuse, R110 ;  /* 0x0000006ec96e7220 */ /* 0x040fe40000410000 */
[C---:B------:R-:W-:Y:S02]  /*2700*/  FMUL.FTZ R91, R201.reuse, R118 ;  /* 0x00000076c95b7220 */ /* 0x040fe40000410000 */
[----:B------:R-:W-:Y:S02]  /*2710*/  FMUL.FTZ R112, R201, R112 ;  /* 0x00000070c9707220 */ /* 0x000fe40000410000 */
[----:B------:R-:W-:-:S02]  /*2720*/  @P1 FADD.FTZ R89, R64, R89 ;  /* 0x0000005940591221 */ /* 0x000fc40000010000 */
[----:B------:R-:W-:Y:S02]  /*2730*/  @P1 FADD.FTZ R110, R65, R110 ;  /* 0x0000006e416e1221 */ /* 0x000fe40000010000 */
[----:B------:R-:W-:Y:S02]  /*2740*/  @P1 FADD.FTZ R91, R66, R91 ;  /* 0x0000005b425b1221 */ /* 0x000fe40000010000 */
[----:B------:R-:W-:Y:S01]  /*2750*/  @P1 FADD.FTZ R112, R67, R112 ;  /* 0x0000007043701221 */ /* 0x000fe20000010000 */
[----:B------:R-:W-:Y:S01]  /*2760*/  SEL R68, R89, R68, P2 ;  /* 0x0000004459447207 */ /* 0x000fe20001000000 */
[-C--:B------:R-:W-:Y:S01]  /*2770*/  FMUL.FTZ R88, R91, R202.reuse ;  /* 0x000000ca5b587220 */ /* 0x080fe20000410000 */
[C---:B------:R-:W-:Y:S01]  /*2780*/  SEL R69, R110.reuse, R69, P2 ;  /* 0x000000456e457207 */ /* 0x040fe20001000000 */
[----:B------:R-:W-:Y:S01]  /*2790*/  FMUL.FTZ R89, R89, R202 ;  /* 0x000000ca59597220 */ /* 0x000fe20000410000 */
[----:B------:R-:W-:Y:S01]  /*27a0*/  SEL R70, R91, R70, P2 ;  /* 0x000000465b467207 */ /* 0x000fe20001000000 */
[----:B------:R-:W-:-:S02]  /*27b0*/  FMUL.FTZ R110, R110, R202 ;  /* 0x000000ca6e6e7220 */ /* 0x000fc40000410000 */
[C---:B------:R-:W-:Y:S01]  /*27c0*/  FMUL.FTZ R91, R112.reuse, R202 ;  /* 0x000000ca705b7220 */ /* 0x040fe20000410000 */
[----:B------:R-:W-:Y:S02]  /*27d0*/  SEL R71, R112, R71, P2 ;  /* 0x0000004770477207 */ /* 0x000fe40001000000 */
[----:B------:R-:W-:-:S04]  /*27e0*/  MOV R220, c[0x0][0x160] ;  /* 0x0000580000dc7a02 */ /* 0x000fc80000000f00 */
[----:B------:R-:W-:Y:S01]  /*27f0*/  LEA R199, R220, R199, 0x2 ;  /* 0x000000c7dcc77211 */ /* 0x000fe200078e10ff */
[----:B--2---:R-:W-:Y:S02]  /*2800*/  FFMA.FTZ R34, R207, R72, R34 ;  /* 0x00000048cf227223 */ /* 0x004fe40000010022 */
[----:B------:R-:W-:Y:S02]  /*2810*/  FFMA.FTZ R33, R73, R206, R33 ;  /* 0x000000ce49217223 */ /* 0x000fe40000010021 */
[----:B------:R-:W-:Y:S02]  /*2820*/  FFMA.FTZ R36, R74, R209, R36 ;  /* 0x000000d14a247223 */ /* 0x000fe40000010024 */
[----:B------:R-:W-:Y:S02]  /*2830*/  FFMA.FTZ R35, R75, R208, R35 ;  /* 0x000000d04b237223 */ /* 0x000fe40000010023 */
[----:B------:R-:W-:Y:S02]  /*2840*/  FMUL.FTZ R72, R152, R89 ;  /* 0x0000005998487220 */ /* 0x000fe40000410000 */
[----:B------:R-:W-:-:S02]  /*2850*/  FMUL.FTZ R73, R183, R110 ;  /* 0x0000006eb7497220 */ /* 0x000fc40000410000 */
[----:B------:R-:W-:Y:S02]  /*2860*/  FMUL.FTZ R74, R151, R88 ;  /* 0x00000058974a7220 */ /* 0x000fe40000410000 */
[----:B------:R-:W-:Y:S02]  /*2870*/  FMUL.FTZ R75, R184, R91 ;  /* 0x0000005bb84b7220 */ /* 0x000fe40000410000 */
[----:B---3--:R-:W-:Y:S01]  /*2880*/  FFMA.FTZ R38, R213, R76, R38 ;  /* 0x0000004cd5267223 */ /* 0x008fe20000010026 */
[----:B------:R-:W-:Y:S01]  /*2890*/  LEA R76, P3, R200, c[0x0][0x248], 0x4 ;  /* 0x00009200c84c7a11 */ /* 0x000fe200078620ff */
[----:B------:R-:W-:-:S03]  /*28a0*/  FFMA.FTZ R37, R77, R212, R37 ;  /* 0x000000d44d257223 */ /* 0x000fc60000010025 */
[C---:B------:R-:W-:Y:S01]  /*28b0*/  LEA.HI.X R77, R200.reuse, c[0x0][0x24c], RZ, 0x4, P3 ;  /* 0x00009300c84d7a11 */ /* 0x040fe200018f24ff */
[----:B------:R-:W-:-:S05]  /*28c0*/  @P0 IMAD.WIDE.U32 R200, R200, R119, c[0x0][0x258] ;  /* 0x00009600c8c80625 */ /* 0x000fca00078e0077 */
[----:B------:R1:W-:Y:S04]  /*28d0*/  @P0 STG.E.128 [R200.64], R68 ;  /* 0x00000044c8000986 */ /* 0x0003e8000c101d04 */
[----:B------:R1:W-:Y:S01]  /*28e0*/  STG.E.128 [R76.64], R72 ;  /* 0x000000484c007986 */ /* 0x0003e2000c101d04 */
[----:B------:R-:W-:Y:S01]  /*28f0*/  ISETP.GE.AND P0, PT, R199, c[0x0][0x164], PT ;  /* 0x00005900c7007a0c */ /* 0x000fe20003f06270 */
[----:B------:R-:W-:Y:S02]  /*2900*/  FFMA.FTZ R40, R78, R211, R40 ;  /* 0x000000d34e287223 */ /* 0x000fe40000010028 */
[----:B------:R-:W-:Y:S02]  /*2910*/  FFMA.FTZ R39, R79, R210, R39 ;  /* 0x000000d24f277223 */ /* 0x000fe40000010027 */
[----:B----4-:R-:W-:-:S02]  /*2920*/  FFMA.FTZ R42, R215, R80, R42 ;  /* 0x00000050d72a7223 */ /* 0x010fc4000001002a */
[----:B------:R-:W-:Y:S02]  /*2930*/  FFMA.FTZ R41, R81, R214, R41 ;  /* 0x000000d651297223 */ /* 0x000fe40000010029 */
[----:B------:R-:W-:Y:S02]  /*2940*/  FFMA.FTZ R120, R82, R217, R120 ;  /* 0x000000d952787223 */ /* 0x000fe40000010078 */
[----:B------:R-:W-:Y:S02]  /*2950*/  FFMA.FTZ R43, R83, R216, R43 ;  /* 0x000000d8532b7223 */ /* 0x000fe4000001002b */
[----:B------:R-:W-:Y:S02]  /*2960*/  FFMA.FTZ R122, R219, R84, R122 ;  /* 0x00000054db7a7223 */ /* 0x000fe4000001007a */
[----:B------:R-:W-:Y:S02]  /*2970*/  FFMA.FTZ R121, R85, R204, R121 ;  /* 0x000000cc55797223 */ /* 0x000fe40000010079 */
[----:B------:R-:W-:-:S02]  /*2980*/  FFMA.FTZ R124, R86, R221, R124 ;  /* 0x000000dd567c7223 */ /* 0x000fc4000001007c */
        /* <DEDUP_REMOVED lines=9> */
[----:B-1----:R-:W-:Y:S01]  /*2a20*/  @P0 CALL.REL.NOINC `(.L_x_8059) ;  /* 0x0000001000000944 */ /* 0x002fe20003c00000 */
[----:B------:R-:W-:Y:S05]  /*2a30*/  BRA `(.L_x_8060) ;  /* 0xffffe0b000007947 */ /* 0x000fea000383ffff */
.L_x_8059:
[----:B------:R-:W-:Y:S05]  /*2a40*/  BSYNC B1 ;  /* 0x0000000000017941 */ /* 0x000fea0003800000 */
.L_x_8056:
        /* <DEDUP_REMOVED lines=54> */
.L_x_8055:
[----:B------:R-:W-:Y:S05]  /*2db0*/  BSYNC B0 ;  /* 0x0000000000007941 */ /* 0x000fea0003800000 */
.L_x_8053:
        /* <DEDUP_REMOVED lines=40> */
[----:B------:R-:W-:Y:S04]  /*3040*/  LDS R64, [R133.X4+0x2600] ;  /* 0x0026000085407984 */ /* 0x000fe80000004800 */
        /* <DEDUP_REMOVED lines=14> */
[----:B------:R-:W-:Y:S01]  /*3130*/  STS.128 [R0.X16], R44 ;  /* 0x0000002c00007388 */ /* 0x000fe2000000cc00 */
[----:B------:R-:W-:-:S03]  /*3140*/  FADD.FTZ R23, R23, R28 ;  /* 0x0000001c17177221 */ /* 0x000fc60000010000 */
[----:B------:R-:W-:Y:S01]  /*3150*/  STS.128 [R0.X16+0x200], R48 ;  /* 0x0002003000007388 */ /* 0x000fe2000000cc00 */
[----:B0-----:R-:W-:-:S03]  /*3160*/  FADD.FTZ R29, R22, R29 ;  /* 0x0000001d161d7221 */ /* 0x001fc60000010000 */
[----:B------:R-:W-:Y:S01]  /*3170*/  STS.128 [R0.X16+0x400], R60 ;  /* 0x0004003c00007388 */ /* 0x000fe2000000cc00 */
[----:B-1----:R-:W-:-:S03]  /*3180*/  FADD.FTZ R31, R20, R31 ;  /* 0x0000001f141f7221 */ /* 0x002fc60000010000 */
[----:B------:R-:W-:Y:S01]  /*3190*/  STS.128 [R0.X16+0x600], R4 ;  /* 0x0006000400007388 */ /* 0x000fe2000000cc00 */
[----:B--2---:R-:W-:-:S03]  /*31a0*/  FADD.FTZ R21, R21, R30 ;  /* 0x0000001e15157221 */ /* 0x004fc60000010000 */
[----:B------:R0:W-:Y:S04]  /*31b0*/  STS.128 [R0.X16+0x800], R8 ;  /* 0x0008000800007388 */ /* 0x0001e8000000cc00 */
[----:B------:R-:W-:Y:S04]  /*31c0*/  STS.128 [R0.X16+0xa00], R12 ;  /* 0x000a000c00007388 */ /* 0x000fe8000000cc00 */
        /* <DEDUP_REMOVED lines=55> */
[----:B------:R0:W-:Y:S04]  /*3540*/  STS.128 [R0.X16+0x800], R16 ;  /* 0x0008001000007388 */ /* 0x0001e8000000cc00 */
[----:B------:R-:W-:Y:S04]  /*3550*/  STS.128 [R0.X16+0xa00], R24 ;  /* 0x000a001800007388 */ /* 0x000fe8000000cc00 */
[----:B------:R-:W-:Y:S06]  /*3560*/  BAR.SYNC.DEFER_BLOCKING 0x0 ;  /* 0x0000000000007b1d */ /* 0x000fec0000010000 */
[----:B0-----:R-:W0:Y:S04]  /*3570*/  S2R R16, SR_CTAID.X ;  /* 0x0000000000107919 */ /* 0x001e280000002500 */
[----:B------:R-:W1:Y:S04]  /*3580*/  LDS R55, [R133.X4] ;  /* 0x0000000085377984 */ /* 0x000e680000004800 */
[----:B------:R-:W2:Y:S04]  /*3590*/  LDS R22, [R133.X4+0xc00] ;  /* 0x000c000085167984 */ /* 0x000ea80000004800 */
[----:B------:R-:W3:Y:S01]  /*35a0*/  LDS R35, [R133.X4+0x1800] ;  /* 0x0018000085237984 */ /* 0x000ee20000004800 */
[----:B0-----:R-:W-:-:S03]  /*35b0*/  IMAD R6, R16, c[0x0][0x168], RZ ;  /* 0x00005a0010067a24 */ /* 0x001fc600078e02ff */
[----:B------:R-:W0:Y:S02]  /*35c0*/  LDS R0, [R133.X4+0x200] ;  /* 0x0002000085007984 */ /* 0x000e240000004800 */
[----:B------:R-:W-:Y:S02]  /*35d0*/  IADD3 R6, P0, R6, R133, RZ ;  /* 0x0000008506067210 */ /* 0x000fe40007f1e0ff */
[----:B------:R-:W4:Y:S02]  /*35e0*/  LDS R8, [R133.X4+0x400] ;  /* 0x0004000085087984 */ /* 0x000f240000004800 */
[----:B------:R-:W-:Y:S02]  /*35f0*/  IADD3.X R7, RZ, RZ, RZ, P0, !PT ;  /* 0x000000ffff077210 */ /* 0x000fe400007fe4ff */
[----:B------:R-:W5:Y:S02]  /*3600*/  LDS R17, [R133.X4+0xe00] ;  /* 0x000e000085117984 */ /* 0x000f640000004800 */
[----:B------:R-:W-:-:S02]  /*3610*/  SHF.L.U64.HI R7, R6, 0x2, R7 ;  /* 0x0000000206077819 */ /* 0x000fc40000010207 */
[----:B------:R-:W5:Y:S01]  /*3620*/  LDS R10, [R133.X4+0x600] ;  /* 0x00060000850a7984 */ /* 0x000f620000004800 */
[----:B------:R-:W-:-:S03]  /*3630*/  SHF.L.U32 R6, R6, 0x2, RZ ;  /* 0x0000000206067819 */ /* 0x000fc600000006ff */
[----:B------:R-:W5:Y:S01]  /*3640*/  LDS R19, [R133.X4+0x1000] ;  /* 0x0010000085137984 */ /* 0x000f620000004800 */
[C---:B------:R-:W-:Y:S02]  /*3650*/  IADD3 R2, P0, R6.reuse, c[0x0][0x228], RZ ;  /* 0x00008a0006027a10 */ /* 0x040fe40007f1e0ff */
[C---:B------:R-:W-:Y:S01]  /*3660*/  IADD3 R4, P1, R6.reuse, c[0x0][0x220], RZ ;  /* 0x0000880006047a10 */ /* 0x040fe20007f3e0ff */
[----:B------:R-:W5:Y:S01]  /*3670*/  LDS R37, [R133.X4+0x1a00] ;  /* 0x001a000085257984 */ /* 0x000f620000004800 */
[C---:B------:R-:W-:Y:S02]  /*3680*/  IADD3.X R3, R7.reuse, c[0x0][0x22c], RZ, P0, !PT ;  /* 0x00008b0007037a10 */ /* 0x040fe400007fe4ff */
[----:B------:R-:W-:Y:S01]  /*3690*/  IADD3 R6, P0, R6, c[0x0][0x240], RZ ;  /* 0x0000900006067a10 */ /* 0x000fe20007f1e0ff */
[----:B------:R-:W5:Y:S01]  /*36a0*/  LDS R45, [R133.X4+0x2400] ;  /* 0x00240000852d7984 */ /* 0x000f620000004800 */
[C---:B------:R-:W-:Y:S02]  /*36b0*/  IADD3.X R5, R7.reuse, c[0x0][0x224], RZ, P1, !PT ;  /* 0x0000890007057a10 */ /* 0x040fe40000ffe4ff */
[----:B------:R-:W-:Y:S01]  /*36c0*/  IADD3.X R7, R7, c[0x0][0x244], RZ, P0, !PT ;  /* 0x0000910007077a10 */ /* 0x000fe200007fe4ff */
[----:B-1----:R-:W-:Y:S01]  /*36d0*/  FADD.FTZ R55, RZ, R55 ;  /* 0x00000037ff377221 */ /* 0x002fe20000010000 */
[----:B------:R-:W1:Y:S03]  /*36e0*/  LDS R12, [R133.X4+0x800] ;  /* 0x00080000850c7984 */ /* 0x000e660000004800 */
[----:B--2---:R-:W-:Y:S01]  /*36f0*/  FADD.FTZ R22, R55, R22 ;  /* 0x0000001637167221 */ /* 0x004fe20000010000 */
[----:B------:R-:W2:Y:S03]  /*3700*/  LDS R25, [R133.X4+0x1200] ;  /* 0x0012000085197984 */ /* 0x000ea60000004800 */
[----:B---3--:R-:W-:Y:S01]  /*3710*/  FADD.FTZ R22, R22, R35 ;  /* 0x0000002316167221 */ /* 0x008fe20000010000 */
[----:B------:R-:W3:Y:S01]  /*3720*/  LDS R39, [R133.X4+0x1c00] ;  /* 0x001c000085277984 */ /* 0x000ee20000004800 */
[----:B0-----:R-:W-:-:S03]  /*3730*/  FADD.FTZ R0, RZ, R0 ;  /* 0x00000000ff007221 */ /* 0x001fc60000010000 */
[----:B------:R-:W0:Y:S01]  /*3740*/  LDS R53, [R133.X4+0x2600] ;  /* 0x0026000085357984 */ /* 0x000e220000004800 */
        /* <DEDUP_REMOVED lines=18> */
[----:B------:R-:W3:Y:S01]  /*3870*/  LDS R63, [R133.X4+0x2e00] ;  /* 0x002e0000853f7984 */ /* 0x000ee20000004800 */
[----:B0-----:R-:W-:-:S03]  /*3880*/  FADD.FTZ R53, R0, R53 ;  /* 0x0000003500357221 */ /* 0x001fc60000010000 */
        /* <DEDUP_REMOVED lines=18> */
[----:B------:R-:W-:Y:S01]  /*39b0*/  STG.E [R2.64+0x600], R51 ;  /* 0x0006003302007986 */ /* 0x000fe2000c101904 */
[----:B---3--:R-:W-:-:S03]  /*39c0*/  FADD.FTZ R63, R14, R63 ;  /* 0x0000003f0e3f7221 */ /* 0x008fc60000010000 */
        /* <DEDUP_REMOVED lines=9> */
.L_x_8057:
[----:B------:R-:W-:Y:S01]  /*3a60*/  HFMA2.MMA R105, -RZ, RZ, 0, 5.9604644775390625e-08 ;  /* 0x00000001ff697435 */ /* 0x000fe200000001ff */
[----:B------:R-:W-:-:S02]  /*3a70*/  MOV R104, R107 ;  /* 0x0000006b00687202 */ /* 0x000fc40000000f00 */
[----:B------:R-:W-:Y:S02]  /*3a80*/  MOV R108, 0x1f ;  /* 0x0000001f006c7802 */ /* 0x000fe40000000f00 */
[----:B------:R-:W-:Y:S02]  /*3a90*/  MOV R205, 0xffffffff ;  /* 0xffffffff00cd7802 */ /* 0x000fe40000000f00 */
[----:B------:R-:W-:Y:S02]  /*3aa0*/  MOV R72, 0x3ac0 ;  /* 0x00003ac000487802 */ /* 0x000fe40000000f00 */
[----:B-----5:R-:W-:Y:S05]  /*3ab0*/  CALL.REL.NOINC `($__internal_165_$__cuda_sm70_shflsync_bfly_p) ;  /* 0x0000046000007944 */ /* 0x020fea0003c00000 */
[----:B-1----:R-:W-:Y:S01]  /*3ac0*/  MOV R102, R104 ;  /* 0x0000006800667202 */ /* 0x002fe20000000f00 */
[----:B0-----:R-:W-:Y:S05]  /*3ad0*/  BRA `(.L_x_8061) ;  /* 0xffffdea000007947 */ /* 0x001fea000383ffff */
.L_x_8058:
[----:B------:R-:W-:Y:S01]  /*3ae0*/  HFMA2.MMA R105, -RZ, RZ, 0, 5.9604644775390625e-08 ;  /* 0x00000001ff697435 */ /* 0x000fe200000001ff */
[----:B------:R-:W-:Y:S02]  /*3af0*/  MOV R104, R119 ;  /* 0x0000007700687202 */ /* 0x000fe40000000f00 */
[----:B------:R-:W-:Y:S02]  /*3b00*/  MOV R108, 0x1f ;  /* 0x0000001f006c7802 */ /* 0x000fe40000000f00 */
[----:B------:R-:W-:-:S02]  /*3b10*/  MOV R205, 0xffffffff ;  /* 0xffffffff00cd7802 */ /* 0x000fc40000000f00 */
[----:B------:R-:W-:Y:S02]  /*3b20*/  MOV R72, 0x3b40 ;  /* 0x00003b4000487802 */ /* 0x000fe40000000f00 */
[----:B01---5:R-:W-:Y:S05]  /*3b30*/  CALL.REL.NOINC `($__internal_165_$__cuda_sm70_shflsync_bfly_p) ;  /* 0x000003e000007944 */ /* 0x023fea0003c00000 */
[----:B------:R-:W-:Y:S01]  /*3b40*/  FADD.FTZ R107, R107, R102 ;  /* 0x000000666b6b7221 */ /* 0x000fe20000010000 */
[----:B0-----:R-:W-:Y:S01]  /*3b50*/  HFMA2.MMA R105, -RZ, RZ, 0, 1.1920928955078125e-07 ;  /* 0x00000002ff697435 */ /* 0x001fe200000001ff */
[----:B-1----:R-:W-:Y:S01]  /*3b60*/  FADD.FTZ R119, R119, R104 ;  /* 0x0000006877777221 */ /* 0x002fe20000010000 */
[----:B------:R-:W-:Y:S02]  /*3b70*/  MOV R108, 0x1f ;  /* 0x0000001f006c7802 */ /* 0x000fe40000000f00 */
[----:B------:R-:W-:Y:S02]  /*3b80*/  MOV R205, 0xffffffff ;  /* 0xffffffff00cd7802 */ /* 0x000fe40000000f00 */
[----:B------:R-:W-:Y:S02]  /*3b90*/  MOV R104, R107 ;  /* 0x0000006b00687202 */ /* 0x000fe40000000f00 */
[----:B------:R-:W-:Y:S02]  /*3ba0*/  MOV R72, 0x3bc0 ;  /* 0x00003bc000487802 */ /* 0x000fe40000000f00 */
[----:B------:R-:W-:Y:S05]  /*3bb0*/  CALL.REL.NOINC `($__internal_165_$__cuda_sm70_shflsync_bfly_p) ;  /* 0x0000036000007944 */ /* 0x000fea0003c00000 */
[----:B0-----:R-:W-:Y:S01]  /*3bc0*/  HFMA2.MMA R105, -RZ, RZ, 0, 1.1920928955078125e-07 ;  /* 0x00000002ff697435 */ /* 0x001fe200000001ff */
[----:B-1----:R-:W-:-:S02]  /*3bd0*/  MOV R102, R104 ;  /* 0x0000006800667202 */ /* 0x002fc40000000f00 */
[----:B------:R-:W-:Y:S02]  /*3be0*/  MOV R104, R119 ;  /* 0x0000007700687202 */ /* 0x000fe40000000f00 */
[----:B------:R-:W-:Y:S02]  /*3bf0*/  MOV R108, 0x1f ;  /* 0x0000001f006c7802 */ /* 0x000fe40000000f00 */
[----:B------:R-:W-:Y:S02]  /*3c00*/  MOV R205, 0xffffffff ;  /* 0xffffffff00cd7802 */ /* 0x000fe40000000f00 */
[----:B------:R-:W-:Y:S02]  /*3c10*/  MOV R72, 0x3c30 ;  /* 0x00003c3000487802 */ /* 0x000fe40000000f00 */
[----:B------:R-:W-:Y:S05]  /*3c20*/  CALL.REL.NOINC `($__internal_165_$__cuda_sm70_shflsync_bfly_p) ;  /* 0x000002f000007944 */ /* 0x000fea0003c00000 */
[----:B------:R-:W-:Y:S01]  /*3c30*/  FADD.FTZ R107, R102, R107 ;  /* 0x0000006b666b7221 */ /* 0x000fe20000010000 */
[----:B0-----:R-:W-:Y:S01]  /*3c40*/  HFMA2.MMA R105, -RZ, RZ, 0, 2.384185791015625e-07 ;  /* 0x00000004ff697435 */ /* 0x001fe200000001ff */
[----:B-1----:R-:W-:Y:S01]  /*3c50*/  FADD.FTZ R119, R119, R104 ;  /* 0x0000006877777221 */ /* 0x002fe20000010000 */
[----:B------:R-:W-:Y:S02]  /*3c60*/  MOV R108, 0x1f ;  /* 0x0000001f006c7802 */ /* 0x000fe40000000f00 */
[----:B------:R-:W-:-:S02]  /*3c70*/  MOV R205, 0xffffffff ;  /* 0xffffffff00cd7802 */ /* 0x000fc40000000f00 */
[----:B------:R-:W-:Y:S02]  /*3c80*/  MOV R104, R107 ;  /* 0x0000006b00687202 */ /* 0x000fe40000000f00 */
[----:B------:R-:W-:Y:S02]  /*3c90*/  MOV R72, 0x3cb0 ;  /* 0x00003cb000487802 */ /* 0x000fe40000000f00 */
[----:B------:R-:W-:Y:S05]  /*3ca0*/  CALL.REL.NOINC `($__internal_165_$__cuda_sm70_shflsync_bfly_p) ;  /* 0x0000027000007944 */ /* 0x000fea0003c00000 */
[----:B0-----:R-:W-:Y:S01]  /*3cb0*/  HFMA2.MMA R105, -RZ, RZ, 0, 2.384185791015625e-07 ;  /* 0x00000004ff697435 */ /* 0x001fe200000001ff */
[----:B-1----:R-:W-:Y:S02]  /*3cc0*/  MOV R102, R104 ;  /* 0x0000006800667202 */ /* 0x002fe40000000f00 */
[----:B------:R-:W-:Y:S02]  /*3cd0*/  MOV R104, R119 ;  /* 0x0000007700687202 */ /* 0x000fe40000000f00 */
[----:B------:R-:W-:Y:S02]  /*3ce0*/  MOV R108, 0x1f ;  /* 0x0000001f006c7802 */ /* 0x000fe40000000f00 */
[----:B------:R-:W-:Y:S02]  /*3cf0*/  MOV R205, 0xffffffff ;  /* 0xffffffff00cd7802 */ /* 0x000fe40000000f00 */
[----:B------:R-:W-:-:S02]  /*3d00*/  MOV R72, 0x3d20 ;  /* 0x00003d2000487802 */ /* 0x000fc40000000f00 */
[----:B------:R-:W-:Y:S05]  /*3d10*/  CALL.REL.NOINC `($__internal_165_$__cuda_sm70_shflsync_bfly_p) ;  /* 0x0000020000007944 */ /* 0x000fea0003c00000 */
[----:B------:R-:W-:Y:S01]  /*3d20*/  FADD.FTZ R107, R102, R107 ;  /* 0x0000006b666b7221 */ /* 0x000fe20000010000 */
[----:B0-----:R-:W-:Y:S01]  /*3d30*/  HFMA2.MMA R105, -RZ, RZ, 0, 4.76837158203125e-07 ;  /* 0x00000008ff697435 */ /* 0x001fe200000001ff */
[----:B-1----:R-:W-:Y:S01]  /*3d40*/  FADD.FTZ R119, R119, R104 ;  /* 0x0000006877777221 */ /* 0x002fe20000010000 */
[----:B------:R-:W-:-:S02]  /*3d50*/  MOV R108, 0x1f ;  /* 0x0000001f006c7802 */ /* 0x000fc40000000f00 */
[----:B------:R-:W-:Y:S02]  /*3d60*/  MOV R205, 0xffffffff ;  /* 0xffffffff00cd7802 */ /* 0x000fe40000000f00 */
[----:B------:R-:W-:Y:S02]  /*3d70*/  MOV R104, R107 ;  /* 0x0000006b00687202 */ /* 0x000fe40000000f00 */
[----:B------:R-:W-:Y:S02]  /*3d80*/  MOV R72, 0x3da0 ;  /* 0x00003da000487802 */ /* 0x000fe40000000f00 */
[----:B------:R-:W-:Y:S05]  /*3d90*/  CALL.REL.NOINC `($__internal_165_$__cuda_sm70_shflsync_bfly_p) ;  /* 0x0000018000007944 */ /* 0x000fea0003c00000 */
[----:B0-----:R-:W-:Y:S01]  /*3da0*/  HFMA2.MMA R105, -RZ, RZ, 0, 4.76837158203125e-07 ;  /* 0x00000008ff697435 */ /* 0x001fe200000001ff */
[----:B-1----:R-:W-:Y:S02]  /*3db0*/  MOV R102, R104 ;  /* 0x0000006800667202 */ /* 0x002fe40000000f00 */
[----:B------:R-:W-:Y:S02]  /*3dc0*/  MOV R104, R119 ;  /* 0x0000007700687202 */ /* 0x000fe40000000f00 */
[----:B------:R-:W-:Y:S02]  /*3dd0*/  MOV R108, 0x1f ;  /* 0x0000001f006c7802 */ /* 0x000fe40000000f00 */
[----:B------:R-:W-:-:S02]  /*3de0*/  MOV R205, 0xffffffff ;  /* 0xffffffff00cd7802 */ /* 0x000fc40000000f00 */
[----:B------:R-:W-:Y:S02]  /*3df0*/  MOV R72, 0x3e10 ;  /* 0x00003e1000487802 */ /* 0x000fe40000000f00 */
[----:B------:R-:W-:Y:S05]  /*3e00*/  CALL.REL.NOINC `($__internal_165_$__cuda_sm70_shflsync_bfly_p) ;  /* 0x0000011000007944 */ /* 0x000fea0003c00000 */
[----:B------:R-:W-:Y:S01]  /*3e10*/  FADD.FTZ R107, R102, R107 ;  /* 0x0000006b666b7221 */ /* 0x000fe20000010000 */
[----:B0-----:R-:W-:Y:S01]  /*3e20*/  HFMA2.MMA R105, -RZ, RZ, 0, 9.5367431640625e-07 ;  /* 0x00000010ff697435 */ /* 0x001fe200000001ff */
[----:B-1----:R-:W-:Y:S01]  /*3e30*/  FADD.FTZ R119, R119, R104 ;  /* 0x0000006877777221 */ /* 0x002fe20000010000 */
[----:B------:R-:W-:Y:S02]  /*3e40*/  MOV R108, 0x1f ;  /* 0x0000001f006c7802 */ /* 0x000fe40000000f00 */
[----:B------:R-:W-:Y:S02]  /*3e50*/  MOV R205, 0xffffffff ;  /* 0xffffffff00cd7802 */ /* 0x000fe40000000f00 */
[----:B------:R-:W-:Y:S02]  /*3e60*/  MOV R104, R107 ;  /* 0x0000006b00687202 */ /* 0x000fe40000000f00 */
[----:B------:R-:W-:Y:S02]  /*3e70*/  MOV R72, 0x3e90 ;  /* 0x00003e9000487802 */ /* 0x000fe40000000f00 */
[----:B------:R-:W-:Y:S05]  /*3e80*/  CALL.REL.NOINC `($__internal_165_$__cuda_sm70_shflsync_bfly_p) ;  /* 0x0000009000007944 */ /* 0x000fea0003c00000 */
[----:B0-----:R-:W-:Y:S01]  /*3e90*/  HFMA2.MMA R105, -RZ, RZ, 0, 9.5367431640625e-07 ;  /* 0x00000010ff697435 */ /* 0x001fe200000001ff */
[----:B-1----:R-:W-:-:S02]  /*3ea0*/  MOV R106, R104 ;  /* 0x00000068006a7202 */ /* 0x002fc40000000f00 */
[----:B------:R-:W-:Y:S02]  /*3eb0*/  MOV R104, R119 ;  /* 0x0000007700687202 */ /* 0x000fe40000000f00 */
[----:B------:R-:W-:Y:S02]  /*3ec0*/  MOV R108, 0x1f ;  /* 0x0000001f006c7802 */ /* 0x000fe40000000f00 */
[----:B------:R-:W-:Y:S02]  /*3ed0*/  MOV R205, 0xffffffff ;  /* 0xffffffff00cd7802 */ /* 0x000fe40000000f00 */
[----:B------:R-:W-:Y:S02]  /*3ee0*/  MOV R72, 0x3f00 ;  /* 0x00003f0000487802 */ /* 0x000fe40000000f00 */
[----:B------:R-:W-:Y:S05]  /*3ef0*/  CALL.REL.NOINC `($__internal_165_$__cuda_sm70_shflsync_bfly_p) ;  /* 0x0000002000007944 */ /* 0x000fea0003c00000 */
[----:B-1----:R-:W-:Y:S01]  /*3f00*/  MOV R72, R104 ;  /* 0x0000006800487202 */ /* 0x002fe20000000f00 */
[----:B0-----:R-:W-:Y:S05]  /*3f10*/  BRA `(.L_x_8062) ;  /* 0xffffdb8000007947 */ /* 0x001fea000383ffff */
        .weak           $__internal_165_$__cuda_sm70_shflsync_bfly_p
        .type           $__internal_165_$__cuda_sm70_shflsync_bfly_p,@function
        .size           $__internal_165_$__cuda_sm70_shflsync_bfly_p,(.L_x_9895 - $__internal_165_$__cuda_sm70_shflsync_bfly_p)
$__internal_165_$__cuda_sm70_shflsync_bfly_p:
[----:B------:R-:W-:Y:S01]  /*3f20*/  HFMA2.MMA R73, -RZ, RZ, 0, 0 ;  /* 0x00000000ff497435 */ /* 0x000fe200000001ff */
[----:B------:R-:W-:Y:S04]  /*3f30*/  WARPSYNC R205 ;  /* 0x000000cd00007348 */ /* 0x000fe80003800000 */
[----:B------:R0:W1:Y:S01]  /*3f40*/  SHFL.BFLY PT, R104, R104, R105, R108 ;  /* 0x0c00006968687389 */ /* 0x00006200000e006c */
[----:B------:R-:W-:Y:S05]  /*3f50*/  RET.REL.NODEC R72 `(_ZN10layer_norm13ln_bwd_kernelINS_13Kernel_traitsI6__halfffffjLj768ELj1ELj4ELj1ELj16ENS_18Kernel_traits_baseILj768ES2_ffffjLj128EEEEELb0ELb1ELb0ELb1EEEvNS_9BwdParamsE) ;  /* 0xffffc0a048007950 */ /* 0x000fea0003c3ffff */
.L_x_8063:
        /* <DEDUP_REMOVED lines=10> */
.L_x_9895:


//--------------------- .text._ZN10layer_norm13ln_bwd_kernelINS_13Kernel_traitsI6__halfffffjLj768ELj1ELj4ELj1ELj16ENS_18Kernel_traits_baseILj768ES2_ffffjLj128EEEEELb0ELb1ELb1ELb0EEEvNS_9BwdParamsE --------------------------
	.section	.text._ZN10layer_norm13ln_bwd_kernelINS_13Kernel_traitsI6__halfffffjLj768ELj1ELj4ELj1ELj16ENS_18Kernel_traits_baseILj768ES2_ffffjLj128EEEEELb0ELb1ELb1ELb0EEEvNS_9BwdParamsE,"ax",@progbits
	.sectioninfo	@"SHI_REGISTERS=230"
	.align	128
        .global         _ZN10layer_norm13ln_bwd_kernelINS_13Kernel_traitsI6__halfffffjLj768ELj1ELj4ELj1ELj16ENS_18Kernel_traits_baseILj768ES2_ffffjLj128EEEEELb0ELb1ELb1ELb0EEEvNS_9BwdParamsE
        .type           _ZN10layer_norm13ln_bwd_kernelINS_13Kernel_traitsI6__halfffffjLj768ELj1ELj4ELj1ELj16ENS_18Kernel_traits_baseILj768ES2_ffffjLj128EEEEELb0ELb1ELb1ELb0EEEvNS_9BwdParamsE,@function
        .size           _ZN10layer_norm13ln_bwd_kernelINS_13Kernel_traitsI6__halfffffjLj768ELj1ELj4ELj1ELj16ENS_18Kernel_traits_baseILj768ES2_ffffjLj128EEEEELb0ELb1ELb1ELb0EEEvNS_9BwdParamsE,(.L_x_9896 - _ZN10layer_norm13ln_bwd_kernelINS_13Kernel_traitsI6__halfffffjLj768ELj1ELj4ELj1ELj16ENS_18Kernel_traits_baseILj768ES2_ffffjLj128EEEEELb0ELb1ELb1ELb0EEEvNS_9BwdParamsE)
        .other          _ZN10layer_norm13ln_bwd_kernelINS_13Kernel_traitsI6__halfffffjLj768ELj1ELj4ELj1ELj16ENS_18Kernel_traits_baseILj768ES2_ffffjLj128EEEEELb0ELb1ELb1ELb0EEEvNS_9BwdParamsE,@"STO_CUDA_ENTRY STV_DEFAULT"
_ZN10layer_norm13ln_bwd_kernelINS_13Kernel_traitsI6__halfffffjLj768ELj1ELj4ELj1ELj16ENS_18Kernel_traits_baseILj768ES2_ffffjLj128EEEEELb0ELb1ELb1ELb0EEEvNS_9BwdParamsE:
.text._ZN10layer_norm13ln_bwd_kernelINS_13Kernel_traitsI6__halfffffjLj768ELj1ELj4ELj1ELj16ENS_18Kernel_traits_baseILj768ES2_ffffjLj128EEEEELb0ELb1ELb1ELb0EEEvNS_9BwdParamsE:
        /* <DEDUP_REMOVED lines=11> */
[----:B------:R-:W-:Y:S02]  /*00b0*/  ISETP.GE.U32.AND P0, PT, R169, 0x60, PT ;  /* 0x00000060a900780c */ /* 0x000fe40003f06070 */
[----:B------:R-:W-:-:S02]  /*00c0*/  P2R R4, PR, RZ, 0x20 ;  /* 0x00000020ff047803 */ /* 0x000fc40000000000 */
[----:B------:R-:W-:Y:S02]  /*00d0*/  P2R R4, PR, RZ, 0x10 ;  /* 0x00000010ff047803 */ /* 0x000fe40000000000 */
[C---:B------:R-:W-:Y:S02]  /*00e0*/  ISETP.GE.U32.AND P1, PT, R169.reuse, 0x80, PT ;  /* 0x00000080a900780c */ /* 0x040fe40003f26070 */
[C---:B------:R-:W-:Y:S02]  /*00f0*/  ISETP.GE.U32.AND P2, PT, R169.reuse, 0xa0, PT ;  /* 0x000000a0a900780c */ /* 0x040fe40003f46070 */
[----:B------:R-:W-:Y:S02]  /*0100*/  @P5 MOV R9, 0x8 ;  /* 0x0000000800095802 */ /* 0x000fe40000000f00 */
[----:B------:R-:W-:Y:S02]  /*0110*/  @P4 MOV R33, 0x8 ;  /* 0x0000000800214802 */ /* 0x000fe40000000f00 */
[----:B------:R-:W-:Y:S01]  /*0120*/  @P0 MOV R37, 0x8 ;  /* 0x0000000800250802 */ /* 0x000fe20000000f00 */
[----:B------:R-:W-:Y:S01]  /*0130*/  @P5 IMAD.WIDE.U32 R4, R0, R9, c[0x0][0x1b0] ;  /* 0x00006c0000045625 */ /* 0x000fe200078e0009 */
[----:B------:R-:W-:-:S03]  /*0140*/  ISETP.GE.U32.AND P3, PT, R169, 0xc0, PT ;  /* 0x000000c0a900780c */ /* 0x000fc60003f66070 */
[C---:B------:R-:W-:Y:S01]  /*0150*/  @P5 IMAD.WIDE.U32 R8, R0.reuse, R9, c[0x0][0x1c8] ;  /* 0x0000720000085625 */ /* 0x040fe200078e0009 */
[----:B------:R-:W-:Y:S01]  /*0160*/  @P5 LOP3.LUT R0, R0, 0x20, RZ, 0xfc, !PT ;  /* 0x0000002000005812 */ /* 0x000fe200078efcff */
[----:B------:R0:W5:Y:S01]  /*0170*/  @P5 LDG.E.64 R6, [R4.64] ;  /* 0x0000000404065981 */ /* 0x000162000c1e1b00 */
[----:B------:R-:W-:Y:S02]  /*0180*/  @P1 MOV R41, 0x8 ;  /* 0x0000000800291802 */ /* 0x000fe40000000f00 */
[----:B------:R-:W-:Y:S01]  /*0190*/  P2R R38, PR, RZ, 0x8 ;  /* 0x00000008ff267803 */ /* 0x000fe20000000000 */
        /* <DEDUP_REMOVED lines=13> */
[----:B------:R-:W-:Y:S01]  /*0270*/  @P3 MOV R47, 0x8 ;  /* 0x00000008002f3802 */ /* 0x000fe20000000f00 */
[----:B------:R-:W-:Y:S01]  /*0280*/  BSSY B0, `(.L_x_8064) ;  /* 0x0000414000007945 */ /* 0x000fe20003800000 */
[----:B------:R4:W5:Y:S01]  /*0290*/  @P0 LDG.E.64 R18, [R36.64] ;  /* 0x0000000424120981 */ /* 0x000962000c1e1b00 */
[C---:B------:R-:W-:Y:S01]  /*02a0*/  @P1 IMAD.WIDE.U32 R40, R0.reuse, R41, c[0x0][0x1c8] ;  /* 0x0000720000281625 */ /* 0x040fe200078e0029 */
[----:B------:R-:W-:Y:S01]  /*02b0*/  @P1 IADD3 R0, R0, 0x20, RZ ;  /* 0x0000002000001810 */ /* 0x000fe20007ffe0ff */
[----:B------:R-:W-:Y:S01]  /*02c0*/  CS2R R124, SRZ ;  /* 0x00000000007c7805 */ /* 0x000fe2000001ff00 */
[----:B------:R0:W5:Y:S03]  /*02d0*/  @P1 LDG.E.64 R20, [R38.64] ;  /* 0x0000000426141981 */ /* 0x000166000c1e1b00 */
[CC--:B------:R-:W-:Y:S01]  /*02e0*/  @P2 IMAD.WIDE.U32 R42, R0.reuse, R45.reuse, c[0x0][0x1b0] ;  /* 0x00006c00002a2625 */ /* 0x0c0fe200078e002d */
[----:B------:R1:W5:Y:S03]  /*02f0*/  @P1 LDG.E.64 R22, [R40.64] ;  /* 0x0000000428161981 */ /* 0x000366000c1e1b00 */
[C---:B------:R-:W-:Y:S01]  /*0300*/  @P2 IMAD.WIDE.U32 R44, R0.reuse, R45, c[0x0][0x1c8] ;  /* 0x00007200002c2625 */ /* 0x040fe200078e002d */
[----:B------:R-:W-:Y:S01]  /*0310*/  @P2 IADD3 R0, R0, 0x20, RZ ;  /* 0x0000002000002810 */ /* 0x000fe20007ffe0ff */
[----:B------:R2:W5:Y:S04]  /*0320*/  @P2 LDG.E.64 R24, [R42.64] ;  /* 0x000000042a182981 */ /* 0x000568000c1e1b00 */
[CC--:B0-----:R-:W-:Y:S01]  /*0330*/  @P3 IMAD.WIDE.U32 R4, R0.reuse, R47.reuse, c[0x0][0x1b0] ;  /* 0x00006c0000043625 */ /* 0x0c1fe200078e002f */
[----:B------:R0:W5:Y:S03]  /*0340*/  @P2 LDG.E.64 R26, [R44.64] ;  /* 0x000000042c1a2981 */ /* 0x000166000c1e1b00 */
[----:B-1----:R-:W-:Y:S01]  /*0350*/  @P3 IMAD.WIDE.U32 R8, R0, R47, c[0x0][0x1c8] ;  /* 0x0000720000083625 */ /* 0x002fe200078e002f */
[----:B------:R-:W-:Y:S01]  /*0360*/  SHF.R.U32.HI R0, RZ, 0x5, R170 ;  /* 0x00000005ff007819 */ /* 0x000fe200000116aa */
[----:B------:R3:W5:Y:S03]  /*0370*/  @P3 LDG.E.64 R28, [R4.64] ;  /* 0x00000004041c3981 */ /* 0x000766000c1e1b00 */
[----:B--2---:R-:W-:Y:S01]  /*0380*/  LEA R168, R31, R0, 0x2 ;  /* 0x000000001fa87211 */ /* 0x004fe200078e10ff */
[----:B------:R3:W5:Y:S03]  /*0390*/  @P3 LDG.E.64 R2, [R8.64] ;  /* 0x0000000408023981 */ /* 0x000766000c1e1b00 */
[----:B------:R-:W-:Y:S01]  /*03a0*/  ISETP.GE.AND P3, PT, R168, c[0x0][0x164], PT ;  /* 0x00005900a8007a0c */ /* 0x000fe20003f66270 */
[----:B----4-:R-:W-:Y:S01]  /*03b0*/  CS2R R36, SRZ ;  /* 0x0000000000247805 */ /* 0x010fe2000001ff00 */
        /* <DEDUP_REMOVED lines=37> */
[----:B------:R-:W-:Y:S01]  /*0610*/  IMAD.MOV.U32 R163, RZ, RZ, R12 ;  /* 0x000000ffffa37224 */ /* 0x000fe200078e000c */
[----:B------:R-:W-:Y:S01]  /*0620*/  MOV R167, R6 ;  /* 0x0000000600a77202 */ /* 0x000fe20000000f00 */
[----:B------:R-:W-:Y:S01]  /*0630*/  IMAD.MOV.U32 R37, RZ, RZ, RZ ;  /* 0x000000ffff257224 */ /* 0x000fe200078e00ff */
[----:B------:R-:W-:Y:S01]  /*0640*/  SHF.R.U64 R164, R6, 0x10, R7 ;  /* 0x0000001006a47819 */ /* 0x000fe20000001207 */
        /* <DEDUP_REMOVED lines=17> */
[----:B------:R-:W-:Y:S01]  /*0760*/  SHF.R.U64 R33, R24, 0x10, R25 ;  /* 0x0000001018217819 */ /* 0x000fe20000001219 */
[----:B------:R-:W-:Y:S01]  /*0770*/  IMAD.MOV.U32 R24, RZ, RZ, R11 ;  /* 0x000000ffff187224 */ /* 0x000fe200078e000b */
[----:B------:R-:W-:Y:S01]  /*0780*/  MOV R32, R25 ;  /* 0x0000001900207202 */ /* 0x000fe20000000f00 */
[----:B------:R-:W-:Y:S01]  /*0790*/  HADD2.F32 R153, -RZ, R153.H0_H0 ;  /* 0x20000099ff997230 */ /* 0x000fe20000004100 */
[----:B------:R-:W-:Y:S01]  /*07a0*/  SHF.R.U32.HI R31, RZ, 0x10, R25 ;  /* 0x00000010ff1f7819 */ /* 0x000fe20000011619 */
[----:B------:R-:W-:Y:S01]  /*07b0*/  HADD2.F32 R34, -RZ, R34.H0_H0 ;  /* 0x20000022ff227230 */ /* 0x000fe20000004100 */
[----:B------:R-:W-:Y:S01]  /*07c0*/  SHF.R.U64 R28, R28, 0x10, R29 ;  /* 0x000000101c1c7819 */ /* 0x000fe2000000121d */
[----:B------:R-:W-:Y:S01]  /*07d0*/  HADD2.F32 R35, -RZ, R35.H0_H0 ;  /* 0x20000023ff237230 */ /* 0x000fe20000004100 */
[----:B------:R-:W-:Y:S01]  /*07e0*/  MOV R100, R2 ;  /* 0x0000000200647202 */ /* 0x000fe20000000f00 */
        /* <DEDUP_REMOVED lines=17> */
[--C-:B------:R-:W-:Y:S01]  /*0900*/  SHF.R.U64 R25, R10, 0x10, R11.reuse ;  /* 0x000000100a197819 */ /* 0x100fe2000000120b */
[----:B------:R-:W-:Y:S01]  /*0910*/  HADD2.F32 R24, -RZ, R24.H0_H0 ;  /* 0x20000018ff187230 */ /* 0x000fe20000004100 */
[----:B------:R-:W-:-:S02]  /*0920*/  SHF.R.U32.HI R13, RZ, 0x10, R11 ;  /* 0x00000010ff0d7819 */ /* 0x000fc4000001160b */
[----:B------:R-:W-:Y:S01]  /*0930*/  MOV R5, R14 ;  /* 0x0000000e00057202 */ /* 0x000fe20000000f00 */
[----:B------:R-:W-:Y:S01]  /*0940*/  HADD2.F32 R25, -RZ, R25.H0_H0 ;  /* 0x20000019ff197230 */ /* 0x000fe20000004100 */
[--C-:B------:R-:W-:Y:S02]  /*0950*/  SHF.R.U64 R21, R14, 0x10, R15.reuse ;  /* 0x000000100e157819 */ /* 0x100fe4000000120f */
[----:B------:R-:W-:Y:S02]  /*0960*/  MOV R20, R15 ;  /* 0x0000000f00147202 */ /* 0x000fe40000000f00 */
[----:B------:R-:W-:Y:S01]  /*0970*/  SHF.R.U32.HI R9, RZ, 0x10, R15 ;  /* 0x00000010ff097819 */ /* 0x000fe2000001160f */
[----:B------:R-:W-:Y:S01]  /*0980*/  HADD2.F32 R21, -RZ, R21.H0_H0 ;  /* 0x20000015ff157230 */ /* 0x000fe20000004100 */
[----:B------:R-:W-:Y:S01]  /*0990*/  MOV R6, R18 ;  /* 0x0000001200067202 */ /* 0x000fe20000000f00 */
[----:B------:R-:W-:Y:S01]  /*09a0*/  HADD2.F32 R20, -RZ, R20.H0_H0 ;  /* 0x20000014ff147230 */ /* 0x000fe20000004100 */
[----:B------:R-:W-:-:S02]  /*09b0*/  SHF.R.U64 R2, R2, 0x10, R3 ;  /* 0x0000001002027819 */ /* 0x000fc40000001203 */
[----:B------:R-:W-:Y:S02]  /*09c0*/  MOV R101, R3 ;  /* 0x0000000300657202 */ /* 0x000fe40000000f00 */
        /* <DEDUP_REMOVED lines=36> */
.L_x_8158:
[----:B------:R-:W-:-:S10]  /*0c10*/  HFMA2.MMA R145, -RZ, RZ, 0, 2.384185791015625e-07 ;  /* 0x00000004ff917435 */ /* 0x000fd400000001ff */
[----:B------:R-:W-:-:S06]  /*0c20*/  IMAD.WIDE R148, R168, R145, c[0x0][0x1d8] ;  /* 0x00007600a8947625 */ /* 0x000fcc00078e0291 */
[----:B------:R-:W2:Y:S01]  /*0c30*/  LDG.E R148, [R148.64] ;  /* 0x0000000494947981 */ /* 0x000ea2000c1e1900 */
        /* <DEDUP_REMOVED lines=9> */
[----:B------:R-:W-:Y:S02]  /*0cd0*/  LEA.HI R151, R151, R150, RZ, 0x2 ;  /* 0x0000009697977211 */ /* 0x000fe400078f10ff */
[----:B------:R-:W-:Y:S02]  /*0ce0*/  MOV R185, 0x10 ;  /* 0x0000001000b97802 */ /* 0x000fe40000000f00 */
[----:B------:R-:W-:Y:S01]  /*0cf0*/  LEA.HI.SX32 R171, R151, R184, 0x1e ;  /* 0x000000b897ab7211 */ /* 0x000fe200078ff2ff */
[----:B------:R-:W-:Y:S04]  /*0d00*/  BSSY B1, `(.L_x_8066) ;  /* 0x0000144000017945 */ /* 0x000fe80003800000 */
[----:B------:R-:W-:Y:S01]  /*0d10*/  IMAD.WIDE.U32 R226, R171, R185, c[0x0][0x218] ;  /* 0x00008600abe27625 */ /* 0x000fe200078e00b9 */
[----:B--2---:R-:W-:-:S13]  /*0d20*/  ISETP.GT.AND P3, PT, R148, RZ, PT ;  /* 0x000000ff9400720c */ /* 0x004fda0003f64270 */
[----:B------:R-:W-:Y:S05]  /*0d30*/  @P3 BRA `(.L_x_8067) ;  /* 0x0000038000003947 */ /* 0x000fea0003800000 */
[----:B0-----:R-:W-:Y:S01]  /*0d40*/  LOP3.LUT P4, RZ, R169, 0xffffffe0, RZ, 0xc0, !PT ;  /* 0xffffffe0a9ff7812 */ /* 0x001fe2000788c0ff */
[----:B------:R-:W-:Y:S01]  /*0d50*/  BSSY B2, `(.L_x_8068) ;  /* 0x0000008000027945 */ /* 0x000fe20003800000 */
[----:B------:R-:W-:-:S11]  /*0d60*/  MOV R144, R171 ;  /* 0x000000ab00907202 */ /* 0x000fd60000000f00 */
[----:B------:R-:W-:Y:S05]  /*0d70*/  @!P4 BRA `(.L_x_8069) ;  /* 0x000000500000c947 */ /* 0x000fea0003800000 */
[----:B------:R-:W-:-:S04]  /*0d80*/  ISETP.NE.U32.AND P4, PT, RZ, c[0x0][0x218], PT ;  /* 0x00008600ff007a0c */ /* 0x000fc80003f85070 */
[----:B------:R-:W-:-:S13]  /*0d90*/  ISETP.NE.AND.EX P4, PT, RZ, c[0x0][0x21c], PT, P4 ;  /* 0x00008700ff007a0c */ /* 0x000fda0003f85340 */
[----:B------:R-:W-:Y:S05]  /*0da0*/  @!P4 BRA `(.L_x_8070) ;  /* 0x000000100000c947 */ /* 0x000fea0003800000 */
[----:B------:R0:W5:Y:S02]  /*0db0*/  LDG.E.128 R100, [R226.64] ;  /* 0x00000004e2647981 */ /* 0x000164000c1e1d00 */
.L_x_8070:
[----:B------:R-:W-:Y:S02]  /*0dc0*/  IADD3 R144, R171, 0x20, RZ ;  /* 0x00000020ab907810 */ /* 0x000fe40007ffe0ff */
.L_x_8069:
[----:B------:R-:W-:Y:S05]  /*0dd0*/  BSYNC B2 ;  /* 0x0000000000027941 */ /* 0x000fea0003800000 */
.L_x_8068:
        /* <DEDUP_REMOVED lines=8> */
.L_x_8073:
[----:B------:R-:W-:Y:S02]  /*0e60*/  IADD3 R144, R144, 0x20, RZ ;  /* 0x0000002090907810 */ /* 0x000fe40007ffe0ff */
.L_x_8072:
[----:B------:R-:W-:Y:S05]  /*0e70*/  BSYNC B2 ;  /* 0x0000000000027941 */ /* 0x000fea0003800000 */
.L_x_8071:
[----:B------:R-:W-:Y:S01]  /*0e80*/  BSSY B2, `(.L_x_8074) ;  /* 0x0000008000027945 */ /* 0x000fe20003800000 */
[----:B------:R-:W-:Y:S05]  /*0e90*/  @!P0 BRA `(.L_x_8075) ;  /* 0x0000006000008947 */ /* 0x000fea0003800000 */
[----:B------:R-:W-:-:S04]  /*0ea0*/  ISETP.NE.U32.AND P4, PT, RZ, c[0x0][0x218], PT ;  /* 0x00008600ff007a0c */ /* 0x000fc80003f85070 */
[----:B------:R-:W-:-:S13]  /*0eb0*/  ISETP.NE.AND.EX P4, PT, RZ, c[0x0][0x21c], PT, P4 ;  /* 0x00008700ff007a0c */ /* 0x000fda0003f85340 */
[----:B------:R-:W-:Y:S05]  /*0ec0*/  @!P4 BRA `(.L_x_8076) ;  /* 0x000000200000c947 */ /* 0x000fea0003800000 */
[----:B------:R-:W-:-:S06]  /*0ed0*/  IMAD.WIDE.U32 R108, R144, R185, c[0x0][0x218] ;  /* 0x00008600906c7625 */ /* 0x000fcc00078e00b9 */
[----:B------:R-:W5:Y:S02]  /*0ee0*/  LDG.E.128 R108, [R108.64] ;  /* 0x000000046c6c7981 */ /* 0x000f64000c1e1d00 */
.L_x_8076:
[----:B------:R-:W-:Y:S02]  /*0ef0*/  IADD3 R144, R144, 0x20, RZ ;  /* 0x0000002090907810 */ /* 0x000fe40007ffe0ff */
.L_x_8075:
[----:B------:R-:W-:Y:S05]  /*0f00*/  BSYNC B2 ;  /* 0x0000000000027941 */ /* 0x000fea0003800000 */
.L_x_8074:
[----:B------:R-:W-:Y:S01]  /*0f10*/  BSSY B2, `(.L_x_8077) ;  /* 0x0000008000027945 */ /* 0x000fe20003800000 */
[----:B------:R-:W-:Y:S05]  /*0f20*/  @!P1 BRA `(.L_x_8078) ;  /* 0x0000006000009947 */ /* 0x000fea0003800000 */
[----:B------:R-:W-:-:S04]  /*0f30*/  ISETP.NE.U32.AND P4, PT, RZ, c[0x0][0x218], PT ;  /* 0x00008600ff007a0c */ /* 0x000fc80003f85070 */
[----:B------:R-:W-:-:S13]  /*0f40*/  ISETP.NE.AND.EX P4, PT, RZ, c[0x0][0x21c], PT, P4 ;  /* 0x00008700ff007a0c */ /* 0x000fda0003f85340 */
[----:B------:R-:W-:Y:S05]  /*0f50*/  @!P4 BRA `(.L_x_8079) ;  /* 0x000000200000c947 */ /* 0x000fea0003800000 */
[----:B------:R-:W-:-:S06]  /*0f60*/  IMAD.WIDE.U32 R112, R144, R185, c[0x0][0x218] ;  /* 0x0000860090707625 */ /* 0x000fcc00078e00b9 */
[----:B------:R-:W5:Y:S02]  /*0f70*/  LDG.E.128 R112, [R112.64] ;  /* 0x0000000470707981 */ /* 0x000f64000c1e1d00 */
.L_x_8079:
[----:B------:R-:W-:Y:S02]  /*0f80*/  IADD3 R144, R144, 0x20, RZ ;  /* 0x0000002090907810 */ /* 0x000fe40007ffe0ff */
.L_x_8078:
[----:B------:R-:W-:Y:S05]  /*0f90*/  BSYNC B2 ;  /* 0x0000000000027941 */ /* 0x000fea0003800000 */
.L_x_8077:
[----:B------:R-:W-:Y:S01]  /*0fa0*/  BSSY B2, `(.L_x_8080) ;  /* 0x0000008000027945 */ /* 0x000fe20003800000 */
[----:B------:R-:W-:Y:S05]  /*0fb0*/  @!P2 BRA `(.L_x_8081) ;  /* 0x000000600000a947 */ /* 0x000fea0003800000 */
[----:B------:R-:W-:-:S04]  /*0fc0*/  ISETP.NE.U32.AND P4, PT, RZ, c[0x0][0x218], PT ;  /* 0x00008600ff007a0c */ /* 0x000fc80003f85070 */
[----:B------:R-:W-:-:S13]  /*0fd0*/  ISETP.NE.AND.EX P4, PT, RZ, c[0x0][0x21c], PT, P4 ;  /* 0x00008700ff007a0c */ /* 0x000fda0003f85340 */
[----:B------:R-:W-:Y:S05]  /*0fe0*/  @!P4 BRA `(.L_x_8082) ;  /* 0x000000200000c947 */ /* 0x000fea0003800000 */
[----:B------:R-:W-:-:S06]  /*0ff0*/  IMAD.WIDE.U32 R116, R144, R185, c[0x0][0x218] ;  /* 0x0000860090747625 */ /* 0x000fcc00078e00b9 */
[----:B------:R-:W5:Y:S02]  /*1000*/  LDG.E.128 R116, [R116.64] ;  /* 0x0000000474747981 */ /* 0x000f64000c1e1d00 */
.L_x_8082:
[----:B------:R-:W-:Y:S02]  /*1010*/  IADD3 R144, R144, 0x20, RZ ;  /* 0x0000002090907810 */ /* 0x000fe40007ffe0ff */
.L_x_8081:
[----:B------:R-:W-:Y:S05]  /*1020*/  BSYNC B2 ;  /* 0x0000000000027941 */ /* 0x000fea0003800000 */
.L_x_8080:
        /* <DEDUP_REMOVED lines=9> */
.L_x_8067:
[----:B0-----:R-:W-:Y:S01]  /*10c0*/  IADD3 R144, R148, -0x1, RZ ;  /* 0xffffffff94907810 */ /* 0x001fe20007ffe0ff */
[----:B------:R-:W-:Y:S01]  /*10d0*/  BSSY B2, `(.L_x_8084) ;  /* 0x0000031000027945 */ /* 0x000fe20003800000 */
[----:B------:R-:W-:Y:S02]  /*10e0*/  LOP3.LUT P4, RZ, R169, 0xffffffe0, RZ, 0xc0, !PT ;  /* 0xffffffe0a9ff7812 */ /* 0x000fe4000788c0ff */
[----:B------:R-:W-:Y:S01]  /*10f0*/  MOV R225, RZ ;  /* 0x000000ff00e17202 */ /* 0x000fe20000000f00 */
[----:B------:R-:W-:Y:S01]  /*1100*/  IMAD R144, R144, c[0x0][0x168], RZ ;  /* 0x00005a0090907a24 */ /* 0x000fe200078e02ff */
[----:B------:R-:W-:Y:S02]  /*1110*/  MOV R223, RZ ;  /* 0x000000ff00df7202 */ /* 0x000fe40000000f00 */
[----:B------:R-:W-:Y:S02]  /*1120*/  MOV R224, R171 ;  /* 0x000000ab00e07202 */ /* 0x000fe40000000f00 */
        /* <DEDUP_REMOVED lines=24> */
[----:B------:R-:W-:-:S02]  /*12b0*/  FADD.FTZ R144, RZ, R190 ;  /* 0x000000beff907221 */ /* 0x000fc40000010000 */
[----:B------:R-:W-:Y:S02]  /*12c0*/  FFMA.FTZ R145, R183, R190, RZ ;  /* 0x000000beb7917223 */ /* 0x000fe400000100ff */
        /* <DEDUP_REMOVED lines=17> */
.L_x_8085:
[----:B0-----:R-:W-:Y:S05]  /*13e0*/  BSYNC B2 ;  /* 0x0000000000027941 */ /* 0x001fea0003800000 */
.L_x_8084:
        /* <DEDUP_REMOVED lines=16> */
[----:B------:R-:W-:Y:S02]  /*14f0*/  FADD.FTZ R201, -R180, R145 ;  /* 0x00000091b4c97221 */ /* 0x000fe40000010100 */
[----:B------:R-:W-:Y:S02]  /*1500*/  FMUL.FTZ R181, R2, R181 ;  /* 0x000000b502b57220 */ /* 0x000fe40000410000 */
[----:B---3--:R-:W-:-:S02]  /*1510*/  FMUL.FTZ R188, R163, R148 ;  /* 0x00000094a3bc7220 */ /* 0x008fc40000410000 */
[C---:B------:R-:W-:Y:S02]  /*1520*/  FADD.FTZ R219, -R180.reuse, R146 ;  /* 0x00000092b4db7221 */ /* 0x040fe40000010100 */
        /* <DEDUP_REMOVED lines=23> */
.L_x_8087:
[----:B------:R-:W-:Y:S05]  /*16a0*/  BSYNC B2 ;  /* 0x0000000000027941 */ /* 0x000fea0003800000 */
.L_x_8086:
        /* <DEDUP_REMOVED lines=42> */
.L_x_8089:
[----:B------:R-:W-:Y:S05]  /*1950*/  BSYNC B2 ;  /* 0x0000000000027941 */ /* 0x000fea0003800000 */
.L_x_8088:
        /* <DEDUP_REMOVED lines=42> */
.L_x_8091:
[----:B------:R-:W-:Y:S05]  /*1c00*/  BSYNC B2 ;  /* 0x0000000000027941 */ /* 0x000fea0003800000 */
.L_x_8090:
        /* <DEDUP_REMOVED lines=42> */
.L_x_8093:
[----:B------:R-:W-:Y:S05]  /*1eb0*/  BSYNC B2 ;  /* 0x0000000000027941 */ /* 0x000fea0003800000 */
.L_x_8092:
        /* <DEDUP_REMOVED lines=14> */
[----:B------:R-:W-:Y:S02]  /*1fa0*/  FMUL.FTZ R173, R2, R173 ;  /* 0x000000ad02ad7220 */ /* 0x000fe40000410000 */
        /* <DEDUP_REMOVED lines=25> */
.L_x_8083:
[----:B0-----:R-:W-:Y:S05]  /*2140*/  BSYNC B1 ;  /* 0x0000000000017941 */ /* 0x001fea0003800000 */
.L_x_8066:
[----:B------:R-:W-:Y:S05]  /*2150*/  BRA.DIV ~URZ, `(.L_x_8094) ;  /* 0x000034527f007947 */ /* 0x000fea000b800000 */
[----:B------:R0:W1:Y:S02]  /*2160*/  SHFL.BFLY PT, R146, R225, 0x1, 0x1f ;  /* 0x0c201f00e1927f89 */ /* 0x00006400000e0000 */
.L_x_8169:
        /* <DEDUP_REMOVED lines=18> */
.L_x_8170:
[----:B-----5:R-:W-:Y:S01]  /*2290*/  ISETP.GE.AND P4, PT, R0, 0x1, PT ;  /* 0x000000010000780c */ /* 0x020fe20003f86270 */
[----:B-12---:R-:W-:Y:S01]  /*22a0*/  FADD.FTZ R151, R144, R151 ;  /* 0x0000009790977221 */ /* 0x006fe20000010000 */
[----:B------:R-:W-:Y:S01]  /*22b0*/  LOP3.LUT P5, RZ, R169, 0xffffffe0, RZ, 0xc0, !PT ;  /* 0xffffffe0a9ff7812 */ /* 0x000fe200078ac0ff */
[----:B---3--:R-:W-:Y:S01]  /*22c0*/  FADD.FTZ R150, R150, R149 ;  /* 0x0000009596967221 */ /* 0x008fe20000010000 */
        /* <DEDUP_REMOVED lines=25> */
[----:B------:R-:W-:-:S05]  /*2460*/  MOV R133, 0x10 ;  /* 0x0000001000857802 */ /* 0x000fca0000000f00 */
[----:B------:R-:W-:-:S06]  /*2470*/  IMAD.WIDE.U32 R132, R0, R133, c[0x0][0x170] ;  /* 0x00005c0000847625 */ /* 0x000fcc00078e0085 */
[----:B------:R-:W5:Y:S02]  /*2480*/  LDG.E.128 R132, [R132.64] ;  /* 0x0000000484847981 */ /* 0x000f64000c1e1d00 */
.L_x_8099:
[----:B------:R-:W-:Y:S05]  /*2490*/  BSYNC B2 ;  /* 0x0000000000027941 */ /* 0x000fea0003800000 */
.L_x_8098:
        /* <DEDUP_REMOVED lines=10> */
.L_x_8101:
[----:B------:R-:W-:Y:S05]  /*2540*/  BSYNC B2 ;  /* 0x0000000000027941 */ /* 0x000fea0003800000 */
.L_x_8100:
        /* <DEDUP_REMOVED lines=13> */
.L_x_8103:
[----:B------:R-:W-:Y:S05]  /*2620*/  BSYNC B2 ;  /* 0x0000000000027941 */ /* 0x000fea0003800000 */
.L_x_8102:
        /* <DEDUP_REMOVED lines=11> */
.L_x_8105:
[----:B------:R-:W-:Y:S05]  /*26e0*/  BSYNC B2 ;  /* 0x0000000000027941 */ /* 0x000fea0003800000 */
.L_x_8104:
        /* <DEDUP_REMOVED lines=11> */
.L_x_8107:
[----:B------:R-:W-:Y:S05]  /*27a0*/  BSYNC B2 ;  /* 0x0000000000027941 */ /* 0x000fea0003800000 */
.L_x_8106:
[----:B------:R-:W-:Y:S01]  /*27b0*/  SEL R139, R184, R139, P5 ;  /* 0x0000008bb88b7207 */ /* 0x000fe20002800000 */
[----:B------:R-:W-:Y:S01]  /*27c0*/  @P4 FMUL.FTZ R149, R149, c[0x0][0x1ec] ;  /* 0x00007b0095954a20 */ /* 0x000fe20000410000 */
[----:B------:R-:W-:Y:S01]  /*27d0*/  ISETP.NE.U32.AND P5, PT, RZ, c[0x0][0x258], PT ;  /* 0x00009600ff007a0c */ /* 0x000fe20003fa5070 */
[----:B------:R-:W-:Y:S01]  /*27e0*/  @P4 FMUL.FTZ R148, R148, c[0x0][0x1ec] ;  /* 0x00007b0094944a20 */ /* 0x000fe20000410000 */
[----:B------:R-:W-:Y:S01]  /*27f0*/  @P4 MOV R145, 0x10 ;  /* 0x0000001000914802 */ /* 0x000fe20000000f00 */
[----:B------:R-:W-:Y:S01]  /*2800*/  @P4 FMUL.FTZ R185, R185, c[0x0][0x1ec] ;  /* 0x00007b00b9b94a20 */ /* 0x000fe20000410000 */
[----:B------:R-:W-:Y:S01]  /*2810*/  ISETP.NE.AND.EX P5, PT, RZ, c[0x0][0x25c], PT, P5 ;  /* 0x00009700ff007a0c */ /* 0x000fe20003fa5350 */
[----:B------:R-:W-:Y:S02]  /*2820*/  @P4 FMUL.FTZ R184, R184, c[0x0][0x1ec] ;  /* 0x00007b00b8b84a20 */ /* 0x000fe40000410000 */
[C---:B------:R-:W-:Y:S01]  /*2830*/  @P4 IMAD.WIDE.U32 R144, R0.reuse, R145, c[0x0][0x248] ;  /* 0x0000920000904625 */ /* 0x040fe200078e0091 */
[----:B------:R-:W-:-:S03]  /*2840*/  IADD3 R0, R0, 0x20, RZ ;  /* 0x0000002000007810 */ /* 0x000fc60007ffe0ff */
[----:B------:R-:W-:Y:S02]  /*2850*/  @P4 FMUL.FTZ R140, R26, R149 ;  /* 0x000000951a8c4220 */ /* 0x000fe40000410000 */
[----:B------:R-:W-:Y:S02]  /*2860*/  @P4 FMUL.FTZ R141, R25, R148 ;  /* 0x00000094198d4220 */ /* 0x000fe40000410000 */
[----:B------:R-:W-:Y:S02]  /*2870*/  @P4 FMUL.FTZ R142, R24, R185 ;  /* 0x000000b9188e4220 */ /* 0x000fe40000410000 */
[----:B------:R-:W-:Y:S02]  /*2880*/  @P5 IMAD.MOV.U32 R146, RZ, RZ, 0x10 ;  /* 0x00000010ff925424 */ /* 0x000fe400078e00ff */
[----:B------:R-:W-:Y:S02]  /*2890*/  @P4 FMUL.FTZ R143, R23, R184 ;  /* 0x000000b8178f4220 */ /* 0x000fe40000410000 */
[C---:B------:R-:W-:Y:S01]  /*28a0*/  @P5 IMAD.WIDE.U32 R146, R171.reuse, R146, c[0x0][0x258] ;  /* 0x00009600ab925625 */ /* 0x040fe200078e0092 */
[----:B------:R-:W-:-:S03]  /*28b0*/  IADD3 R171, R171, 0x20, RZ ;  /* 0x00000020abab7810 */ /* 0x000fc60007ffe0ff */
[----:B-----5:R-:W-:Y:S01]  /*28c0*/  @P4 FFMA.FTZ R76, R132, R149, R76 ;  /* 0x00000095844c4223 */ /* 0x020fe2000001004c */
[----:B------:R1:W-:Y:S01]  /*28d0*/  @P5 STG.E.128 [R146.64], R136 ;  /* 0x0000008892005986 */ /* 0x0003e2000c101d04 */
[----:B------:R-:W-:Y:S02]  /*28e0*/  @P4 FFMA.FTZ R77, R133, R148, R77 ;  /* 0x00000094854d4223 */ /* 0x000fe4000001004d */
[----:B------:R-:W-:Y:S01]  /*28f0*/  @P4 FFMA.FTZ R78, R134, R185, R78 ;  /* 0x000000b9864e4223 */ /* 0x000fe2000001004e */
[----:B------:R1:W-:Y:S01]  /*2900*/  @P4 STG.E.128 [R144.64], R140 ;  /* 0x0000008c90004986 */ /* 0x0003e2000c101d04 */
[----:B------:R-:W-:-:S03]  /*2910*/  @P4 FFMA.FTZ R79, R135, R184, R79 ;  /* 0x000000b8874f4223 */ /* 0x000fc6000001004f */
.L_x_8097:
[----:B------:R-:W-:Y:S05]  /*2920*/  BSYNC B1 ;  /* 0x0000000000017941 */ /* 0x000fea0003800000 */
.L_x_8096:
[----:B------:R-:W-:Y:S01]  /*2930*/  ISETP.GE.U32.AND P5, PT, R169, 0x40, PT ;  /* 0x00000040a900780c */ /* 0x000fe20003fa6070 */
[----:B------:R-:W-:-:S12]  /*2940*/  BSSY B1, `(.L_x_8108) ;  /* 0x0000053000017945 */ /* 0x000fd80003800000 */
[----:B------:R-:W-:Y:S05]  /*2950*/  @!P5 BRA `(.L_x_8109) ;  /* 0x000005100000d947 */ /* 0x000fea0003800000 */
[----:B------:R-:W-:Y:S01]  /*2960*/  ISETP.NE.AND P5, PT, R166, RZ, PT ;  /* 0x000000ffa600720c */ /* 0x000fe20003fa5270 */
[----:B------:R-:W-:Y:S03]  /*2970*/  BSSY B2, `(.L_x_8110) ;  /* 0x0000015000027945 */ /* 0x000fe60003800000 */
[----:B-1----:R-:W-:Y:S02]  /*2980*/  FSEL R146, R150, RZ, !P5 ;  /* 0x000000ff96927208 */ /* 0x002fe40006800000 */
        /* <DEDUP_REMOVED lines=19> */
.L_x_8111:
[----:B------:R-:W-:Y:S05]  /*2ac0*/  BSYNC B2 ;  /* 0x0000000000027941 */ /* 0x000fea0003800000 */
.L_x_8110:
[----:B------:R-:W-:Y:S01]  /*2ad0*/  ISETP.NE.U32.AND P5, PT, RZ, c[0x0][0x258], PT ;  /* 0x00009600ff007a0c */ /* 0x000fe20003fa5070 */
[----:B------:R-:W-:Y:S03]  /*2ae0*/  BSSY B2, `(.L_x_8112) ;  /* 0x000000a000027945 */ /* 0x000fe60003800000 */
[----:B------:R-:W-:-:S04]  /*2af0*/  ISETP.NE.AND.EX P5, PT, RZ, c[0x0][0x25c], PT, P5 ;  /* 0x00009700ff007a0c */ /* 0x000fc80003fa5350 */
[----:B------:R-:W-:Y:S01]  /*2b00*/  SEL R136, R185, R136, P5 ;  /* 0x00000088b9887207 */ /* 0x000fe20002800000 */
[----:B------:R-:W-:Y:S05]  /*2b10*/  @!P3 BRA `(.L_x_8113) ;  /* 0x000000600000b947 */ /* 0x000fea0003800000 */
[----:B------:R-:W-:Y:S01]  /*2b20*/  ISETP.NE.U32.AND P6, PT, RZ, c[0x0][0x218], PT ;  /* 0x00008600ff007a0c */ /* 0x000fe20003fc5070 */
[----:B------:R-:W-:-:S03]  /*2b30*/  FFMA.FTZ R144, R180, R151, R146 ;  /* 0x00000097b4907223 */ /* 0x000fc60000010092 */
[----:B------:R-:W-:Y:S01]  /*2b40*/  ISETP.NE.AND.EX P6, PT, RZ, c[0x0][0x21c], PT, P6 ;  /* 0x00008700ff007a0c */ /* 0x000fe20003fc5360 */
[----:B------:R-:W-:-:S04]  /*2b50*/  FADD.FTZ R145, R201, -R144 ;  /* 0x80000090c9917221 */ /* 0x000fc80000010000 */
[----:B------:R-:W-:-:S08]  /*2b60*/  FMUL.FTZ R184, R2, R145 ;  /* 0x0000009102b87220 */ /* 0x000fd00000410000 */
[----:B------:R-:W-:Y:S02]  /*2b70*/  @P6 FADD.FTZ R184, R105, R184 ;  /* 0x000000b869b86221 */ /* 0x000fe40000010000 */
.L_x_8113:
[----:B------:R-:W-:Y:S05]  /*2b80*/  BSYNC B2 ;  /* 0x0000000000027941 */ /* 0x000fea0003800000 */
.L_x_8112:
[----:B------:R-:W-:Y:S01]  /*2b90*/  BSSY B2, `(.L_x_8114) ;  /* 0x0000009000027945 */ /* 0x000fe20003800000 */
        /* <DEDUP_REMOVED lines=8> */
.L_x_8115:
[----:B------:R-:W-:Y:S05]  /*2c20*/  BSYNC B2 ;  /* 0x0000000000027941 */ /* 0x000fea0003800000 */
.L_x_8114:
        /* <DEDUP_REMOVED lines=8> */
.L_x_8117:
[----:B------:R-:W-:Y:S05]  /*2cb0*/  BSYNC B2 ;  /* 0x0000000000027941 */ /* 0x000fea0003800000 */
.L_x_8116:
[----:B------:R-:W-:Y:S02]  /*2cc0*/  @P4 MOV R147, 0x10 ;  /* 0x0000001000934802 */ /* 0x000fe40000000f00 */
[----:B------:R-:W-:Y:S02]  /*2cd0*/  SEL R138, R223, R138, P5 ;  /* 0x0000008adf8a7207 */ /* 0x000fe40002800000 */
[----:B------:R-:W-:Y:S01]  /*2ce0*/  SEL R139, R222, R139, P5 ;  /* 0x0000008bde8b7207 */ /* 0x000fe20002800000 */
[----:B------:R-:W-:-:S05]  /*2cf0*/  @P4 IMAD.WIDE.U32 R146, R0, R147, c[0x0][0x170] ;  /* 0x00005c0000924625 */ /* 0x000fca00078e0093 */
[----:B------:R-:W2:Y:S01]  /*2d00*/  @P4 LDG.E.128 R132, [R146.64] ;  /* 0x0000000492844981 */ /* 0x000ea2000c1e1d00 */
[----:B------:R-:W-:Y:S01]  /*2d10*/  ISETP.NE.U32.AND P5, PT, RZ, c[0x0][0x258], PT ;  /* 0x00009600ff007a0c */ /* 0x000fe20003fa5070 */
[----:B------:R-:W-:Y:S01]  /*2d20*/  @P4 FMUL.FTZ R185, R185, c[0x0][0x1ec] ;  /* 0x00007b00b9b94a20 */ /* 0x000fe20000410000 */
[----:B------:R-:W-:Y:S01]  /*2d30*/  @P4 MOV R145, 0x10 ;  /* 0x0000001000914802 */ /* 0x000fe20000000f00 */
[----:B------:R-:W-:Y:S01]  /*2d40*/  @P4 FMUL.FTZ R184, R184, c[0x0][0x1ec] ;  /* 0x00007b00b8b84a20 */ /* 0x000fe20000410000 */
[----:B------:R-:W-:Y:S01]  /*2d50*/  ISETP.NE.AND.EX P5, PT, RZ, c[0x0][0x25c], PT, P5 ;  /* 0x00009700ff007a0c */ /* 0x000fe20003fa5350 */
[----:B------:R-:W-:Y:S02]  /*2d60*/  @P4 FMUL.FTZ R223, R223, c[0x0][0x1ec] ;  /* 0x00007b00dfdf4a20 */ /* 0x000fe40000410000 */
[----:B------:R-:W-:Y:S02]  /*2d70*/  @P4 FMUL.FTZ R222, R222, c[0x0][0x1ec] ;  /* 0x00007b00dede4a20 */ /* 0x000fe40000410000 */
[C---:B------:R-:W-:Y:S01]  /*2d80*/  @P4 IMAD.WIDE.U32 R144, R0.reuse, R145, c[0x0][0x248] ;  /* 0x0000920000904625 */ /* 0x040fe200078e0091 */
[----:B------:R-:W-:-:S03]  /*2d90*/  IADD3 R0, R0, 0x20, RZ ;  /* 0x0000002000007810 */ /* 0x000fc60007ffe0ff */
[----:B------:R-:W-:Y:S02]  /*2da0*/  @P4 FMUL.FTZ R140, R22, R185 ;  /* 0x000000b9168c4220 */ /* 0x000fe40000410000 */
[----:B------:R-:W-:Y:S02]  /*2db0*/  @P4 FMUL.FTZ R141, R21, R184 ;  /* 0x000000b8158d4220 */ /* 0x000fe40000410000 */
[----:B------:R-:W-:Y:S01]  /*2dc0*/  @P5 MOV R148, 0x10 ;  /* 0x0000001000945802 */ /* 0x000fe20000000f00 */
[----:B------:R-:W-:Y:S02]  /*2dd0*/  @P4 FMUL.FTZ R142, R20, R223 ;  /* 0x000000df148e4220 */ /* 0x000fe40000410000 */
[----:B------:R-:W-:Y:S02]  /*2de0*/  @P4 FMUL.FTZ R143, R19, R222 ;  /* 0x000000de138f4220 */ /* 0x000fe40000410000 */
[C---:B------:R-:W-:Y:S01]  /*2df0*/  @P5 IMAD.WIDE.U32 R148, R171.reuse, R148, c[0x0][0x258] ;  /* 0x00009600ab945625 */ /* 0x040fe200078e0094 */
[----:B------:R-:W-:-:S04]  /*2e00*/  IADD3 R171, R171, 0x20, RZ ;  /* 0x00000020abab7810 */ /* 0x000fc80007ffe0ff */
[----:B------:R1:W-:Y:S04]  /*2e10*/  @P5 STG.E.128 [R148.64], R136 ;  /* 0x0000008894005986 */ /* 0x0003e8000c101d04 */
[----:B------:R1:W-:Y:S01]  /*2e20*/  @P4 STG.E.128 [R144.64], R140 ;  /* 0x0000008c90004986 */ /* 0x0003e2000c101d04 */
[----:B--2---:R-:W-:Y:S02]  /*2e30*/  @P4 FFMA.FTZ R80, R132, R185, R80 ;  /* 0x000000b984504223 */ /* 0x004fe40000010050 */
[----:B------:R-:W-:Y:S02]  /*2e40*/  @P4 FFMA.FTZ R81, R133, R184, R81 ;  /* 0x000000b885514223 */ /* 0x000fe40000010051 */
[----:B------:R-:W-:Y:S02]  /*2e50*/  @P4 FFMA.FTZ R82, R134, R223, R82 ;  /* 0x000000df86524223 */ /* 0x000fe40000010052 */
[----:B------:R-:W-:-:S02]  /*2e60*/  @P4 FFMA.FTZ R83, R135, R222, R83 ;  /* 0x000000de87534223 */ /* 0x000fc40000010053 */
.L_x_8109:
[----:B-1----:R-:W-:Y:S05]  /*2e70*/  BSYNC B1 ;  /* 0x0000000000017941 */ /* 0x002fea0003800000 */
.L_x_8108:
[----:B------:R-:W-:Y:S01]  /*2e80*/  BSSY B1, `(.L_x_8118) ;  /* 0x0000053000017945 */ /* 0x000fe20003800000 */
[----:B------:R-:W-:Y:S05]  /*2e90*/  @!P0 BRA `(.L_x_8119) ;  /* 0x0000051000008947 */ /* 0x000fea0003800000 */
[----:B------:R-:W-:Y:S01]  /*2ea0*/  ISETP.NE.AND P5, PT, R166, RZ, PT ;  /* 0x000000ffa600720c */ /* 0x000fe20003fa5270 */
[----:B------:R-:W-:Y:S03]  /*2eb0*/  BSSY B2, `(.L_x_8120) ;  /* 0x0000015000027945 */ /* 0x000fe60003800000 */
[----:B------:R-:W-:-:S02]  /*2ec0*/  FSEL R146, R150, RZ, !P5 ;  /* 0x000000ff96927208 */ /* 0x000fc40006800000 */
        /* <DEDUP_REMOVED lines=19> */
.L_x_8121:
[----:B------:R-:W-:Y:S05]  /*3000*/  BSYNC B2 ;  /* 0x0000000000027941 */ /* 0x000fea0003800000 */
.L_x_8120:
        /* <DEDUP_REMOVED lines=11> */
.L_x_8123:
[----:B------:R-:W-:Y:S05]  /*30c0*/  BSYNC B2 ;  /* 0x0000000000027941 */ /* 0x000fea0003800000 */
.L_x_8122:
        /* <DEDUP_REMOVED lines=9> */
.L_x_8125:
[----:B------:R-:W-:Y:S05]  /*3160*/  BSYNC B2 ;  /* 0x0000000000027941 */ /* 0x000fea0003800000 */
.L_x_8124:
        /* <DEDUP_REMOVED lines=8> */
.L_x_8127:
[----:B------:R-:W-:Y:S05]  /*31f0*/  BSYNC B2 ;  /* 0x0000000000027941 */ /* 0x000fea0003800000 */
.L_x_8126:
        /* <DEDUP_REMOVED lines=27> */
.L_x_8119:
[----:B-1----:R-:W-:Y:S05]  /*33b0*/  BSYNC B1 ;  /* 0x0000000000017941 */ /* 0x002fea0003800000 */
.L_x_8118:
        /* <DEDUP_REMOVED lines=24> */
.L_x_8131:
[----:B------:R-:W-:Y:S05]  /*3540*/  BSYNC B2 ;  /* 0x0000000000027941 */ /* 0x000fea0003800000 */
.L_x_8130:
        /* <DEDUP_REMOVED lines=11> */
.L_x_8133:
[----:B------:R-:W-:Y:S05]  /*3600*/  BSYNC B2 ;  /* 0x0000000000027941 */ /* 0x000fea0003800000 */
.L_x_8132:
        /* <DEDUP_REMOVED lines=9> */
.L_x_8135:
[----:B------:R-:W-:Y:S05]  /*36a0*/  BSYNC B2 ;  /* 0x0000000000027941 */ /* 0x000fea0003800000 */
.L_x_8134:
        /* <DEDUP_REMOVED lines=8> */
.L_x_8137:
[----:B------:R-:W-:Y:S05]  /*3730*/  BSYNC B2 ;  /* 0x0000000000027941 */ /* 0x000fea0003800000 */
.L_x_8136:
        /* <DEDUP_REMOVED lines=27> */
.L_x_8129:
[----:B-1----:R-:W-:Y:S05]  /*38f0*/  BSYNC B1 ;  /* 0x0000000000017941 */ /* 0x002fea0003800000 */
.L_x_8128:
        /* <DEDUP_REMOVED lines=24> */
.L_x_8141:
[----:B------:R-:W-:Y:S05]  /*3a80*/  BSYNC B2 ;  /* 0x0000000000027941 */ /* 0x000fea0003800000 */
.L_x_8140:
        /* <DEDUP_REMOVED lines=11> */
.L_x_8143:
[----:B------:R-:W-:Y:S05]  /*3b40*/  BSYNC B2 ;  /* 0x0000000000027941 */ /* 0x000fea0003800000 */
.L_x_8142:
        /* <DEDUP_REMOVED lines=9> */
.L_x_8145:
[----:B------:R-:W-:Y:S05]  /*3be0*/  BSYNC B2 ;  /* 0x0000000000027941 */ /* 0x000fea0003800000 */
.L_x_8144:
        /* <DEDUP_REMOVED lines=8> */
.L_x_8147:
[----:B------:R-:W-:Y:S05]  /*3c70*/  BSYNC B2 ;  /* 0x0000000000027941 */ /* 0x000fea0003800000 */
.L_x_8146:
[----:B------:R-:W-:Y:S01]  /*3c80*/  @P4 IMAD.MOV.U32 R149, RZ, RZ, 0x10 ;  /* 0x00000010ff954424 */ /* 0x000fe200078e00ff */
        /* <DEDUP_REMOVED lines=26> */
.L_x_8139:
[----:B-1----:R-:W-:Y:S05]  /*3e30*/  BSYNC B1 ;  /* 0x0000000000017941 */ /* 0x002fea0003800000 */
.L_x_8138:
        /* <DEDUP_REMOVED lines=25> */
.L_x_8151:
[----:B------:R-:W-:Y:S05]  /*3fd0*/  BSYNC B2 ;  /* 0x0000000000027941 */ /* 0x000fea0003800000 */
.L_x_8150:
        /* <DEDUP_REMOVED lines=11> */
.L_x_8153:
[----:B------:R-:W-:Y:S05]  /*4090*/  BSYNC B2 ;  /* 0x0000000000027941 */ /* 0x000fea0003800000 */
.L_x_8152:
        /* <DEDUP_REMOVED lines=9> */
.L_x_8155:
[----:B------:R-:W-:Y:S05]  /*4130*/  BSYNC B2 ;  /* 0x0000000000027941 */ /* 0x000fea0003800000 */
.L_x_8154:
        /* <DEDUP_REMOVED lines=8> */
.L_x_8157:
[----:B------:R-:W-:Y:S05]  /*41c0*/  BSYNC B2 ;  /* 0x0000000000027941 */ /* 0x000fea0003800000 */
.L_x_8156:
        /* <DEDUP_REMOVED lines=12> */
[----:B------:R-:W-:-:S04]  /*4290*/  @P4 IMAD.WIDE.U32 R146, R0, R147, c[0x0][0x248] ;  /* 0x0000920000924625 */ /* 0x000fc800078e0093 */
[----:B------:R-:W-:Y:S02]  /*42a0*/  @P4 FMUL.FTZ R140, R6, R185 ;  /* 0x000000b9068c4220 */ /* 0x000fe40000410000 */
[----:B------:R-:W-:Y:S02]  /*42b0*/  @P4 FMUL.FTZ R141, R5, R150 ;  /* 0x00000096058d4220 */ /* 0x000fe40000410000 */
[----:B------:R-:W-:Y:S01]  /*42c0*/  @P3 MOV R148, 0x10 ;  /* 0x0000001000943802 */ /* 0x000fe20000000f00 */
[----:B------:R-:W-:Y:S02]  /*42d0*/  @P4 FMUL.FTZ R142, R4, R223 ;  /* 0x000000df048e4220 */ /* 0x000fe40000410000 */
[----:B------:R-:W-:Y:S02]  /*42e0*/  @P4 FMUL.FTZ R143, R3, R184 ;  /* 0x000000b8038f4220 */ /* 0x000fe40000410000 */
[----:B------:R-:W-:-:S05]  /*42f0*/  @P3 IMAD.WIDE.U32 R148, R171, R148, c[0x0][0x258] ;  /* 0x00009600ab943625 */ /* 0x000fca00078e0094 */
[----:B------:R1:W-:Y:S04]  /*4300*/  @P3 STG.E.128 [R148.64], R136 ;  /* 0x0000008894003986 */ /* 0x0003e8000c101d04 */
[----:B------:R1:W-:Y:S01]  /*4310*/  @P4 STG.E.128 [R146.64], R140 ;  /* 0x0000008c92004986 */ /* 0x0003e2000c101d04 */
[----:B--2---:R-:W-:Y:S02]  /*4320*/  @P4 FFMA.FTZ R96, R132, R185, R96 ;  /* 0x000000b984604223 */ /* 0x004fe40000010060 */
[----:B------:R-:W-:Y:S02]  /*4330*/  @P4 FFMA.FTZ R97, R133, R150, R97 ;  /* 0x0000009685614223 */ /* 0x000fe40000010061 */
[----:B------:R-:W-:Y:S02]  /*4340*/  @P4 FFMA.FTZ R98, R134, R223, R98 ;  /* 0x000000df86624223 */ /* 0x000fe40000010062 */
[----:B------:R-:W-:-:S02]  /*4350*/  @P4 FFMA.FTZ R99, R135, R184, R99 ;  /* 0x000000b887634223 */ /* 0x000fc40000010063 */
.L_x_8149:
[----:B-1----:R-:W-:Y:S05]  /*4360*/  BSYNC B1 ;  /* 0x0000000000017941 */ /* 0x002fea0003800000 */
.L_x_8148:
[----:B------:R-:W-:-:S04]  /*4370*/  MOV R145, c[0x0][0x160] ;  /* 0x0000580000917a02 */ /* 0x000fc80000000f00 */
[----:B------:R-:W-:-:S04]  /*4380*/  LEA R168, R145, R168, 0x2 ;  /* 0x000000a891a87211 */ /* 0x000fc800078e10ff */
[----:B------:R-:W-:-:S13]  /*4390*/  ISETP.GE.AND P3, PT, R168, c[0x0][0x164], PT ;  /* 0x00005900a8007a0c */ /* 0x000fda0003f66270 */
[----:B0-----:R-:W-:Y:S01]  /*43a0*/  @P3 CALL.REL.NOINC `(.L_x_8065) ;  /* 0x0000001000003944 */ /* 0x001fe20003c00000 */
[----:B------:R-:W-:Y:S05]  /*43b0*/  BRA `(.L_x_8158) ;  /* 0xffffc85000007947 */ /* 0x000fea000383ffff */
.L_x_8065:
[----:B---3--:R-:W-:Y:S05]  /*43c0*/  BSYNC B0 ;  /* 0x0000000000007941 */ /* 0x008fea0003800000 */
.L_x_8064:
[----:B------:R-:W-:Y:S01]  /*43d0*/  SHF.R.U32.HI R0, RZ, 0x5, R170 ;  /* 0x00000005ff007819 */ /* 0x000fe200000116aa */
[----:B------:R-:W-:Y:S01]  /*43e0*/  WARPSYNC 0xffffffff ;  /* 0xffffffff00007948 */ /* 0x000fe20003800000 */
[C---:B-----5:R-:W-:Y:S01]  /*43f0*/  LOP3.LUT R3, R170.reuse, 0x1f, RZ, 0xc0, !PT ;  /* 0x0000001faa037812 */ /* 0x060fe200078ec0ff */
[----:B------:R-:W-:Y:S01]  /*4400*/  BSSY B0, `(.L_x_8159) ;  /* 0x00000c7000007945 */ /* 0x000fe20003800000 */
[----:B------:R-:W-:-:S03]  /*4410*/  IADD3 R26, -R170, 0x7f, RZ ;  /* 0x0000007faa1a7810 */ /* 0x000fc60007ffe1ff */
[----:B------:R-:W-:-:S05]  /*4420*/  IMAD R0, R0, 0xc0, R3 ;  /* 0x000000c000007824 */ /* 0x000fca00078e0203 */
[----:B------:R0:W-:Y:S04]  /*4430*/  STS.128 [R0.X16], R56 ;  /* 0x0000003800007388 */ /* 0x0001e8000000cc00 */
[----:B------:R-:W-:Y:S04]  /*4440*/  STS.128 [R0.X16+0x200], R128 ;  /* 0x0002008000007388 */ /* 0x000fe8000000cc00 */
[----:B------:R-:W-:Y:S04]  /*4450*/  STS.128 [R0.X16+0x400], R60 ;  /* 0x0004003c00007388 */ /* 0x000fe8000000cc00 */
[----:B------:R-:W-:Y:S04]  /*4460*/  STS.128 [R0.X16+0x600], R64 ;  /* 0x0006004000007388 */ /* 0x000fe8000000cc00 */
[----:B------:R-:W-:Y:S01]  /*4470*/  STS.128 [R0.X16+0x800], R68 ;  /* 0x0008004400007388 */ /* 0x000fe2000000cc00 */
[----:B0-----:R-:W-:-:S03]  /*4480*/  IADD3 R56, R26, c[0x0][0x168], RZ ;  /* 0x00005a001a387a10 */ /* 0x001fc60007ffe0ff */
[----:B------:R-:W-:Y:S04]  /*4490*/  STS.128 [R0.X16+0xa00], R72 ;  /* 0x000a004800007388 */ /* 0x000fe8000000cc00 */
[----:B------:R-:W-:Y:S01]  /*44a0*/  BAR.SYNC.DEFER_BLOCKING 0x0 ;  /* 0x0000000000007b1d */ /* 0x000fe20000010000 */
[C---:B------:R-:W-:Y:S02]  /*44b0*/  LOP3.LUT P5, RZ, R56.reuse, 0xffffff80, RZ, 0xc0, !PT ;  /* 0xffffff8038ff7812 */ /* 0x040fe400078ac0ff */
[C---:B------:R-:W-:Y:S02]  /*44c0*/  ISETP.GE.U32.AND P0, PT, R56.reuse, 0x100, PT ;  /* 0x000001003800780c */ /* 0x040fe40003f06070 */
[C---:B------:R-:W-:Y:S02]  /*44d0*/  ISETP.GE.U32.AND P1, PT, R56.reuse, 0x180, PT ;  /* 0x000001803800780c */ /* 0x040fe40003f26070 */
[----:B------:R-:W-:-:S02]  /*44e0*/  ISETP.GE.U32.AND P2, PT, R56, 0x200, PT ;  /* 0x000002003800780c */ /* 0x000fc40003f46070 */
        /* <DEDUP_REMOVED lines=184> */
.L_x_8160:
[----:B-12---:R-:W-:Y:S05]  /*5070*/  BSYNC B0 ;  /* 0x0000000000007941 */ /* 0x006fea0003800000 */
.L_x_8159:
        /* <DEDUP_REMOVED lines=17> */
.L_x_8162:
[----:B------:R-:W-:Y:S05]  /*5190*/  BSYNC B0 ;  /* 0x0000000000007941 */ /* 0x000fea0003800000 */
.L_x_8161:
        /* <DEDUP_REMOVED lines=17> */
.L_x_8164:
[----:B------:R-:W-:Y:S05]  /*52b0*/  BSYNC B0 ;  /* 0x0000000000007941 */ /* 0x000fea0003800000 */
.L_x_8163:
        /* <DEDUP_REMOVED lines=17> */
.L_x_8166:
[----:B------:R-:W-:Y:S05]  /*53d0*/  BSYNC B0 ;  /* 0x0000000000007941 */ /* 0x000fea0003800000 */
.L_x_8165:
        /* <DEDUP_REMOVED lines=17> */
.L_x_8168:
[----:B------:R-:W-:Y:S05]  /*54f0*/  BSYNC B0 ;  /* 0x0000000000007941 */ /* 0x000fea0003800000 */
.L_x_8167:
        /* <DEDUP_REMOVED lines=11> */
.L_x_8094:
[----:B------:R-:W-:Y:S01]  /*55b0*/  HFMA2.MMA R148, -RZ, RZ, 0, 5.9604644775390625e-08 ;  /* 0x00000001ff947435 */ /* 0x000fe200000001ff */
[----:B------:R-:W-:Y:S01]  /*55c0*/  IMAD.MOV.U32 R147, RZ, RZ, R225 ;  /* 0x000000ffff937224 */ /* 0x000fe200078e00e1 */
[----:B------:R-:W-:Y:S02]  /*55d0*/  MOV R184, 0x1f ;  /* 0x0000001f00b87802 */ /* 0x000fe40000000f00 */
[----:B------:R-:W-:Y:S02]  /*55e0*/  MOV R185, 0xffffffff ;  /* 0xffffffff00b97802 */ /* 0x000fe40000000f00 */
[----:B------:R-:W-:-:S02]  /*55f0*/  MOV R144, 0x5610 ;  /* 0x0000561000907802 */ /* 0x000fc40000000f00 */
[----:B-----5:R-:W-:Y:S05]  /*5600*/  CALL.REL.NOINC `($__internal_166_$__cuda_sm70_shflsync_bfly_p) ;  /* 0x0000046000007944 */ /* 0x020fea0003c00000 */
[----:B-1----:R-:W-:Y:S01]  /*5610*/  MOV R146, R148 ;  /* 0x0000009400927202 */ /* 0x002fe20000000f00 */
[----:B0-----:R-:W-:Y:S05]  /*5620*/  BRA `(.L_x_8169) ;  /* 0xffffcb4000007947 */ /* 0x001fea000383ffff */
.L_x_8095:
[----:B------:R-:W-:Y:S01]  /*5630*/  HFMA2.MMA R148, -RZ, RZ, 0, 5.9604644775390625e-08 ;  /* 0x00000001ff947435 */ /* 0x000fe200000001ff */
[----:B------:R-:W-:-:S02]  /*5640*/  MOV R147, R223 ;  /* 0x000000df00937202 */ /* 0x000fc40000000f00 */
[----:B------:R-:W-:Y:S02]  /*5650*/  MOV R184, 0x1f ;  /* 0x0000001f00b87802 */ /* 0x000fe40000000f00 */
[----:B------:R-:W-:Y:S02]  /*5660*/  MOV R185, 0xffffffff ;  /* 0xffffffff00b97802 */ /* 0x000fe40000000f00 */
[----:B------:R-:W-:Y:S02]  /*5670*/  MOV R144, 0x5690 ;  /* 0x0000569000907802 */ /* 0x000fe40000000f00 */
[----:B01---5:R-:W-:Y:S05]  /*5680*/  CALL.REL.NOINC `($__internal_166_$__cuda_sm70_shflsync_bfly_p) ;  /* 0x000003e000007944 */ /* 0x023fea0003c00000 */
[----:B------:R-:W-:Y:S01]  /*5690*/  FADD.FTZ R225, R146, R225 ;  /* 0x000000e192e17221 */ /* 0x000fe20000010000 */
[----:B0-----:R-:W-:Y:S01]  /*56a0*/  MOV R184, 0x1f ;  /* 0x0000001f00b87802 */ /* 0x001fe20000000f00 */
[----:B-1----:R-:W-:Y:S01]  /*56b0*/  FADD.FTZ R223, R223, R148 ;  /* 0x00000094dfdf7221 */ /* 0x002fe20000010000 */
[----:B------:R-:W-:Y:S01]  /*56c0*/  HFMA2.MMA R148, -RZ, RZ, 0, 1.1920928955078125e-07 ;  /* 0x00000002ff947435 */ /* 0x000fe200000001ff */
[----:B------:R-:W-:Y:S01]  /*56d0*/  IMAD.MOV.U32 R185, RZ, RZ, -0x1 ;  /* 0xffffffffffb97424 */ /* 0x000fe200078e00ff */
[----:B------:R-:W-:Y:S02]  /*56e0*/  MOV R147, R225 ;  /* 0x000000e100937202 */ /* 0x000fe40000000f00 */
[----:B------:R-:W-:-:S02]  /*56f0*/  MOV R144, 0x5710 ;  /* 0x0000571000907802 */ /* 0x000fc40000000f00 */
[----:B------:R-:W-:Y:S05]  /*5700*/  CALL.REL.NOINC `($__internal_166_$__cuda_sm70_shflsync_bfly_p) ;  /* 0x0000036000007944 */ /* 0x000fea0003c00000 */
[----:B-1----:R-:W-:Y:S01]  /*5710*/  MOV R146, R148 ;  /* 0x0000009400927202 */ /* 0x002fe20000000f00 */
[----:B------:R-:W-:Y:S01]  /*5720*/  HFMA2.MMA R148, -RZ, RZ, 0, 1.1920928955078125e-07 ;  /* 0x00000002ff947435 */ /* 0x000fe200000001ff */
[----:B0-----:R-:W-:-:S02]  /*5730*/  MOV R147, R223 ;  /* 0x000000df00937202 */ /* 0x001fc40000000f00 */
[----:B------:R-:W-:Y:S02]  /*5740*/  MOV R184, 0x1f ;  /* 0x0000001f00b87802 */ /* 0x000fe40000000f00 */
[----:B------:R-:W-:Y:S02]  /*5750*/  MOV R185, 0xffffffff ;  /* 0xffffffff00b97802 */ /* 0x000fe40000000f00 */
[----:B------:R-:W-:Y:S02]  /*5760*/  MOV R144, 0x5780 ;  /* 0x0000578000907802 */ /* 0x000fe40000000f00 */
[----:B------:R-:W-:Y:S05]  /*5770*/  CALL.REL.NOINC `($__internal_166_$__cuda_sm70_shflsync_bfly_p) ;  /* 0x000002f000007944 */ /* 0x000fea0003c00000 */
[----:B------:R-:W-:Y:S01]  /*5780*/  FADD.FTZ R225, R146, R225 ;  /* 0x000000e192e17221 */ /* 0x000fe20000010000 */
[----:B0-----:R-:W-:Y:S01]  /*5790*/  MOV R184, 0x1f ;  /* 0x0000001f00b87802 */ /* 0x001fe20000000f00 */
[----:B-1----:R-:W-:Y:S01]  /*57a0*/  FADD.FTZ R223, R223, R148 ;  /* 0x00000094dfdf7221 */ /* 0x002fe20000010000 */
[----:B------:R-:W-:Y:S01]  /*57b0*/  HFMA2.MMA R148, -RZ, RZ, 0, 2.384185791015625e-07 ;  /* 0x00000004ff947435 */ /* 0x000fe200000001ff */
[----:B------:R-:W-:Y:S02]  /*57c0*/  MOV R185, 0xffffffff ;  /* 0xffffffff00b97802 */ /* 0x000fe40000000f00 */
[----:B------:R-:W-:-:S02]  /*57d0*/  MOV R147, R225 ;  /* 0x000000e100937202 */ /* 0x000fc40000000f00 */
[----:B------:R-:W-:Y:S02]  /*57e0*/  MOV R144, 0x5800 ;  /* 0x0000580000907802 */ /* 0x000fe40000000f00 */
[----:B------:R-:W-:Y:S05]  /*57f0*/  CALL.REL.NOINC `($__internal_166_$__cuda_sm70_shflsync_bfly_p) ;  /* 0x0000027000007944 */ /* 0x000fea0003c00000 */
[----:B-1----:R-:W-:Y:S01]  /*5800*/  MOV R146, R148 ;  /* 0x0000009400927202 */ /* 0x002fe20000000f00 */
[----:B------:R-:W-:Y:S01]  /*5810*/  HFMA2.MMA R148, -RZ, RZ, 0, 2.384185791015625e-07 ;  /* 0x00000004ff947435 */ /* 0x000fe200000001ff */
[----:B0-----:R-:W-:Y:S01]  /*5820*/  IMAD.MOV.U32 R147, RZ, RZ, R223 ;  /* 0x000000ffff937224 */ /* 0x001fe200078e00df */
[----:B------:R-:W-:Y:S02]  /*5830*/  MOV R184, 0x1f ;  /* 0x0000001f00b87802 */ /* 0x000fe40000000f00 */
[----:B------:R-:W-:Y:S02]  /*5840*/  MOV R185, 0xffffffff ;  /* 0xffffffff00b97802 */ /* 0x000fe40000000f00 */
[----:B------:R-:W-:Y:S02]  /*5850*/  MOV R144, 0x5870 ;  /* 0x0000587000907802 */ /* 0x000fe40000000f00 */
[----:B------:R-:W-:Y:S05]  /*5860*/  CALL.REL.NOINC `($__internal_166_$__cuda_sm70_shflsync_bfly_p) ;  /* 0x0000020000007944 */ /* 0x000fea0003c00000 */
[----:B------:R-:W-:Y:S01]  /*5870*/  FADD.FTZ R149, R146, R225 ;  /* 0x000000e192957221 */ /* 0x000fe20000010000 */
[----:B0-----:R-:W-:Y:S01]  /*5880*/  MOV R184, 0x1f ;  /* 0x0000001f00b87802 */ /* 0x001fe20000000f00 */
[----:B-1----:R-:W-:Y:S01]  /*5890*/  FADD.FTZ R151, R223, R148 ;  /* 0x00000094df977221 */ /* 0x002fe20000010000 */
[----:B------:R-:W-:Y:S01]  /*58a0*/  HFMA2.MMA R148, -RZ, RZ, 0, 4.76837158203125e-07 ;  /* 0x00000008ff947435 */ /* 0x000fe200000001ff */
[----:B------:R-:W-:-:S02]  /*58b0*/  MOV R185, 0xffffffff ;  /* 0xffffffff00b97802 */ /* 0x000fc40000000f00 */
[----:B------:R-:W-:Y:S02]  /*58c0*/  MOV R147, R149 ;  /* 0x0000009500937202 */ /* 0x000fe40000000f00 */
[----:B------:R-:W-:Y:S02]  /*58d0*/  MOV R144, 0x58f0 ;  /* 0x000058f000907802 */ /* 0x000fe40000000f00 */
[----:B------:R-:W-:Y:S05]  /*58e0*/  CALL.REL.NOINC `($__internal_166_$__cuda_sm70_shflsync_bfly_p) ;  /* 0x0000018000007944 */ /* 0x000fea0003c00000 */
[----:B-1----:R-:W-:Y:S01]  /*58f0*/  MOV R146, R148 ;  /* 0x0000009400927202 */ /* 0x002fe20000000f00 */
[----:B------:R-:W-:Y:S01]  /*5900*/  HFMA2.MMA R148, -RZ, RZ, 0, 4.76837158203125e-07 ;  /* 0x00000008ff947435 */ /* 0x000fe200000001ff */
[----:B0-----:R-:W-:Y:S01]  /*5910*/  MOV R147, R151 ;  /* 0x0000009700937202 */ /* 0x001fe20000000f00 */
[----:B------:R-:W-:Y:S01]  /*5920*/  IMAD.MOV.U32 R185, RZ, RZ, -0x1 ;  /* 0xffffffffffb97424 */ /* 0x000fe200078e00ff */
[----:B------:R-:W-:Y:S02]  /*5930*/  MOV R184, 0x1f ;  /* 0x0000001f00b87802 */ /* 0x000fe40000000f00 */
[----:B------:R-:W-:Y:S02]  /*5940*/  MOV R144, 0x5960 ;  /* 0x0000596000907802 */ /* 0x000fe40000000f00 */
[----:B------:R-:W-:Y:S05]  /*5950*/  CALL.REL.NOINC `($__internal_166_$__cuda_sm70_shflsync_bfly_p) ;  /* 0x0000011000007944 */ /* 0x000fea0003c00000 */
[----:B------:R-:W-:Y:S01]  /*5960*/  FADD.FTZ R149, R146, R149 ;  /* 0x0000009592957221 */ /* 0x000fe20000010000 */
[----:B0-----:R-:W-:Y:S01]  /*5970*/  MOV R184, 0x1f ;  /* 0x0000001f00b87802 */ /* 0x001fe20000000f00 */
[----:B-1----:R-:W-:Y:S01]  /*5980*/  FADD.FTZ R151, R151, R148 ;  /* 0x0000009497977221 */ /* 0x002fe20000010000 */
[----:B------:R-:W-:Y:S01]  /*5990*/  HFMA2.MMA R148, -RZ, RZ, 0, 9.5367431640625e-07 ;  /* 0x00000010ff947435 */ /* 0x000fe200000001ff */
[----:B------:R-:W-:-:S02]  /*59a0*/  MOV R185, 0xffffffff ;  /* 0xffffffff00b97802 */ /* 0x000fc40000000f00 */
[----:B------:R-:W-:Y:S02]  /*59b0*/  MOV R147, R149 ;  /* 0x0000009500937202 */ /* 0x000fe40000000f00 */
[----:B------:R-:W-:Y:S02]  /*59c0*/  MOV R144, 0x59e0 ;  /* 0x000059e000907802 */ /* 0x000fe40000000f00 */
[----:B------:R-:W-:Y:S05]  /*59d0*/  CALL.REL.NOINC `($__internal_166_$__cuda_sm70_shflsync_bfly_p) ;  /* 0x0000009000007944 */ /* 0x000fea0003c00000 */
[----:B-1----:R-:W-:Y:S01]  /*59e0*/  MOV R150, R148 ;  /* 0x0000009400967202 */ /* 0x002fe20000000f00 */
[----:B------:R-:W-:Y:S01]  /*59f0*/  HFMA2.MMA R148, -RZ, RZ, 0, 9.5367431640625e-07 ;  /* 0x00000010ff947435 */ /* 0x000fe200000001ff */
[----:B0-----:R-:W-:Y:S02]  /*5a00*/  MOV R147, R151 ;  /* 0x0000009700937202 */ /* 0x001fe40000000f00 */
[----:B------:R-:W-:Y:S02]  /*5a10*/  MOV R184, 0x1f ;  /* 0x0000001f00b87802 */ /* 0x000fe40000000f00 */
[----:B------:R-:W-:Y:S02]  /*5a20*/  MOV R185, 0xffffffff ;  /* 0xffffffff00b97802 */ /* 0x000fe40000000f00 */
[----:B------:R-:W-:-:S02]  /*5a30*/  MOV R144, 0x5a50 ;  /* 0x00005a5000907802 */ /* 0x000fc40000000f00 */
[----:B------:R-:W-:Y:S05]  /*5a40*/  CALL.REL.NOINC `($__internal_166_$__cuda_sm70_shflsync_bfly_p) ;  /* 0x0000002000007944 */ /* 0x000fea0003c00000 */
[----:B-1----:R-:W-:Y:S01]  /*5a50*/  MOV R144, R148 ;  /* 0x0000009400907202 */ /* 0x002fe20000000f00 */
[----:B0-----:R-:W-:Y:S05]  /*5a60*/  BRA `(.L_x_8170) ;  /* 0xffffc82000007947 */ /* 0x001fea000383ffff */
        .weak           $__internal_166_$__cuda_sm70_shflsync_bfly_p
        .type           $__internal_166_$__cuda_sm70_shflsync_bfly_p,@function
        .size           $__internal_166_$__cuda_sm70_shflsync_bfly_p,(.L_x_9896 - $__internal_166_$__cuda_sm70_shflsync_bfly_p)
$__internal_166_$__cuda_sm70_shflsync_bfly_p:
[----:B------:R-:W-:Y:S01]  /*5a70*/  HFMA2.MMA R145, -RZ, RZ, 0, 0 ;  /* 0x00000000ff917435 */ /* 0x000fe200000001ff */
[----:B------:R-:W-:Y:S04]  /*5a80*/  WARPSYNC R185 ;  /* 0x000000b900007348 */ /* 0x000fe80003800000 */
[----:B------:R0:W1:Y:S01]  /*5a90*/  SHFL.BFLY PT, R148, R147, R148, R184 ;  /* 0x0c00009493947389 */ /* 0x00006200000e00b8 */
[----:B------:R-:W-:Y:S05]  /*5aa0*/  RET.REL.NODEC R144 `(_ZN10layer_norm13ln_bwd_kernelINS_13Kernel_traitsI6__halfffffjLj768ELj1ELj4ELj1ELj16ENS_18Kernel_traits_baseILj768ES2_ffffjLj128EEEEELb0ELb1ELb1ELb0EEEvNS_9BwdParamsE) ;  /* 0xffffa55090007950 */ /* 0x000fea0003c3ffff */
.L_x_8171:
        /* <DEDUP_REMOVED lines=13> */
.L_x_9896:


//--------------------- .text._ZN10layer_norm13ln_bwd_kernelINS_13Kernel_traitsI6__halfffffjLj768ELj1ELj4ELj1ELj16ENS_18Kernel_traits_baseILj768ES2_ffffjLj128EEEEELb0ELb1ELb1ELb1EEEvNS_9BwdParamsE --------------------------
	.section	.text._ZN10layer_norm13ln_bwd_kernelINS_13Kernel_traitsI6__halfffffjLj768ELj1ELj4ELj1ELj16ENS_18Kernel_traits_baseILj768ES2_ffffjLj128EEEEELb0ELb1ELb1ELb1EEEvNS_9BwdParamsE,"ax",@progbits
	.sectioninfo	@"SHI_REGISTERS=240"
	.align	128
        .global         _ZN10layer_norm13ln_bwd_kernelINS_13Kernel_traitsI6__halfffffjLj768ELj1ELj4ELj1ELj16ENS_18Kernel_traits_baseILj768ES2_ffffjLj128EEEEELb0ELb1ELb1ELb1EEEvNS_9BwdParamsE
        .type           _ZN10layer_norm13ln_bwd_kernelINS_13Kernel_traitsI6__halfffffjLj768ELj1ELj4ELj1ELj16ENS_18Kernel_traits_baseILj768ES2_ffffjLj128EEEEELb0ELb1ELb1ELb1EEEvNS_9BwdParamsE,@function
        .size           _ZN10layer_norm13ln_bwd_kernelINS_13Kernel_traitsI6__halfffffjLj768ELj1ELj4ELj1ELj16ENS_18Kernel_traits_baseILj768ES2_ffffjLj128EEEEELb0ELb1ELb1ELb1EEEvNS_9BwdParamsE,(.L_x_9897 - _ZN10layer_norm13ln_bwd_kernelINS_13Kernel_traitsI6__halfffffjLj768ELj1ELj4ELj1ELj16ENS_18Kernel_traits_baseILj768ES2_ffffjLj128EEEEELb0ELb1ELb1ELb1EEEvNS_9BwdParamsE)
        .other          _ZN10layer_norm13ln_bwd_kernelINS_13Kernel_traitsI6__halfffffjLj768ELj1ELj4ELj1ELj16ENS_18Kernel_traits_baseILj768ES2_ffffjLj128EEEEELb0ELb1ELb1ELb1EEEvNS_9BwdParamsE,@"STO_CUDA_ENTRY STV_DEFAULT"
_ZN10layer_norm13ln_bwd_kernelINS_13Kernel_traitsI6__halfffffjLj768ELj1ELj4ELj1ELj16ENS_18Kernel_traits_baseILj768ES2_ffffjLj128EEEEELb0ELb1ELb1ELb1EEEvNS_9BwdParamsE:
.text._ZN10layer_norm13ln_bwd_kernelINS_13Kernel_traitsI6__halfffffjLj768ELj1ELj4ELj1ELj16ENS_18Kernel_traits_baseILj768ES2_ffffjLj128EEEEELb0ELb1ELb1ELb1EEEvNS_9BwdParamsE:
        /* <DEDUP_REMOVED lines=46> */
.L_x_8173:
[----:B------:R-:W-:-:S04]  /*02e0*/  SHF.L.U32 R0, R198, 0x3, RZ ;  /* 0x00000003c6007819 */ /* 0x000fc800000006ff */
[----:B------:R-:W-:-:S04]  /*02f0*/  LOP3.LUT R0, R0, 0xf8, RZ, 0xc0, !PT ;  /* 0x000000f800007812 */ /* 0x000fc800078ec0ff */
[----:B------:R-:W-:-:S04]  /*0300*/  IADD3 R2, P0, R0, c[0x0][0x1b0], RZ ;  /* 0x00006c0000027a10 */ /* 0x000fc80007f1e0ff */
[----:B------:R-:W-:Y:S02]  /*0310*/  IADD3.X R3, RZ, c[0x0][0x1b4], RZ, P0, !PT ;  /* 0x00006d00ff037a10 */ /* 0x000fe400007fe4ff */
[----:B------:R-:W-:-:S03]  /*0320*/  IADD3 R4, P0, R0, c[0x0][0x1c8], RZ ;  /* 0x0000720000047a10 */ /* 0x000fc60007f1e0ff */
[----:B------:R-:W2:Y:S01]  /*0330*/  LDG.E.64 R10, [R2.64+0x500] ;  /* 0x00050004020a7981 */ /* 0x000ea2000c1e1b00 */
[----:B------:R-:W-:-:S03]  /*0340*/  IADD3.X R5, RZ, c[0x0][0x1cc], RZ, P0, !PT ;  /* 0x00007300ff057a10 */ /* 0x000fc600007fe4ff */
[----:B------:R-:W3:Y:S04]  /*0350*/  LDG.E.64 R224, [R2.64] ;  /* 0x0000000402e07981 */ /* 0x000ee8000c1e1b00 */
[----:B------:R-:W4:Y:S04]  /*0360*/  LDG.E.64 R6, [R4.64] ;  /* 0x0000000404067981 */ /* 0x000f28000c1e1b00 */
[----:B------:R-:W5:Y:S04]  /*0370*/  LDG.E.64 R8, [R4.64+0x100] ;  /* 0x0001000404087981 */ /* 0x000f68000c1e1b00 */
[----:B------:R-:W5:Y:S04]  /*0380*/  LDG.E.64 R220, [R2.64+0x100] ;  /* 0x0001000402dc7981 */ /* 0x000f68000c1e1b00 */
[----:B------:R-:W5:Y:S04]  /*0390*/  LDG.E.64 R216, [R2.64+0x200] ;  /* 0x0002000402d87981 */ /* 0x000f68000c1e1b00 */
[----:B------:R-:W5:Y:S04]  /*03a0*/  LDG.E.64 R212, [R2.64+0x300] ;  /* 0x0003000402d47981 */ /* 0x000f68000c1e1b00 */
[----:B------:R-:W5:Y:S04]  /*03b0*/  LDG.E.64 R200, [R2.64+0x400] ;  /* 0x0004000402c87981 */ /* 0x000f68000c1e1b00 */
[----:B------:R-:W5:Y:S04]  /*03c0*/  LDG.E.64 R24, [R4.64+0x200] ;  /* 0x0002000404187981 */ /* 0x000f68000c1e1b00 */
[----:B------:R-:W5:Y:S04]  /*03d0*/  LDG.E.64 R26, [R4.64+0x300] ;  /* 0x00030004041a7981 */ /* 0x000f68000c1e1b00 */
[----:B------:R-:W5:Y:S04]  /*03e0*/  LDG.E.64 R28, [R4.64+0x400] ;  /* 0x00040004041c7981 */ /* 0x000f68000c1e1b00 */
[----:B------:R0:W5:Y:S01]  /*03f0*/  LDG.E.64 R30, [R4.64+0x500] ;  /* 0x00050004041e7981 */ /* 0x000162000c1e1b00 */
        /* <DEDUP_REMOVED lines=37> */
[----:B---3--:R-:W-:-:S02]  /*0650*/  SHF.R.U64 R184, R224, 0x10, R225 ;  /* 0x00000010e0b87819 */ /* 0x008fc400000012e1 */
[----:B------:R-:W-:Y:S02]  /*0660*/  SHF.R.U32.HI R182, RZ, 0x10, R225 ;  /* 0x00000010ffb67819 */ /* 0x000fe400000116e1 */
        /* <DEDUP_REMOVED lines=8> */
[----:B------:R-:W-:-:S02]  /*06f0*/  SHF.R.U64 R180, R220, 0x10, R221 ;  /* 0x00000010dcb47819 */ /* 0x000fc400000012dd */
[----:B------:R-:W-:Y:S02]  /*0700*/  SHF.R.U32.HI R23, RZ, 0x10, R221 ;  /* 0x00000010ff177819 */ /* 0x000fe400000116dd */
[--C-:B------:R-:W-:Y:S02]  /*0710*/  SHF.R.U64 R22, R216, 0x10, R217.reuse ;  /* 0x00000010d8167819 */ /* 0x100fe400000012d9 */
[----:B------:R-:W-:Y:S02]  /*0720*/  SHF.R.U32.HI R21, RZ, 0x10, R217 ;  /* 0x00000010ff157819 */ /* 0x000fe400000116d9 */
[--C-:B------:R-:W-:Y:S02]  /*0730*/  SHF.R.U64 R20, R212, 0x10, R213.reuse ;  /* 0x00000010d4147819 */ /* 0x100fe400000012d5 */
[----:B------:R-:W-:Y:S02]  /*0740*/  SHF.R.U32.HI R19, RZ, 0x10, R213 ;  /* 0x00000010ff137819 */ /* 0x000fe400000116d5 */
[----:B------:R-:W-:-:S02]  /*0750*/  SHF.R.U64 R18, R200, 0x10, R201 ;  /* 0x00000010c8127819 */ /* 0x000fc400000012c9 */
[----:B------:R-:W-:Y:S02]  /*0760*/  SHF.R.U32.HI R17, RZ, 0x10, R201 ;  /* 0x00000010ff117819 */ /* 0x000fe400000116c9 */
[--C-:B------:R-:W-:Y:S02]  /*0770*/  SHF.R.U64 R10, R24, 0x10, R25.reuse ;  /* 0x00000010180a7819 */ /* 0x100fe40000001219 */
[----:B------:R-:W-:Y:S02]  /*0780*/  SHF.R.U32.HI R9, RZ, 0x10, R25 ;  /* 0x00000010ff097819 */ /* 0x000fe40000011619 */
[--C-:B------:R-:W-:Y:S02]  /*0790*/  SHF.R.U64 R8, R26, 0x10, R27.reuse ;  /* 0x000000101a087819 */ /* 0x100fe4000000121b */
[----:B------:R-:W-:Y:S02]  /*07a0*/  SHF.R.U32.HI R7, RZ, 0x10, R27 ;  /* 0x00000010ff077819 */ /* 0x000fe4000001161b */
[----:B------:R-:W-:-:S02]  /*07b0*/  SHF.R.U64 R6, R28, 0x10, R29 ;  /* 0x000000101c067819 */ /* 0x000fc4000000121d */
[----:B0-----:R-:W-:Y:S02]  /*07c0*/  SHF.R.U32.HI R5, RZ, 0x10, R29 ;  /* 0x00000010ff057819 */ /* 0x001fe4000001161d */
[--C-:B------:R-:W-:Y:S02]  /*07d0*/  SHF.R.U64 R4, R30, 0x10, R31.reuse ;  /* 0x000000101e047819 */ /* 0x100fe4000000121f */
[----:B------:R-:W-:Y:S01]  /*07e0*/  SHF.R.U32.HI R3, RZ, 0x10, R31 ;  /* 0x00000010ff037819 */ /* 0x000fe2000001161f */
[----:B------:R-:W-:Y:S02]  /*07f0*/  HADD2.F32 R191, -RZ, R24.H0_H0 ;  /* 0x20000018ffbf7230 */ /* 0x000fe40000004100 */
[----:B------:R-:W-:Y:S01]  /*0800*/  HADD2.F32 R190, -RZ, R25.H0_H0 ;  /* 0x20000019ffbe7230 */ /* 0x000fe20000004100 */
[----:B------:R-:W-:Y:S01]  /*0810*/  CS2R R24, SRZ ;  /* 0x0000000000187805 */ /* 0x000fe2000001ff00 */
[----:B------:R-:W-:Y:S02]  /*0820*/  HADD2.F32 R189, -RZ, R26.H0_H0 ;  /* 0x2000001affbd7230 */ /* 0x000fe40000004100 */
[----:B------:R-:W-:Y:S01]  /*0830*/  HADD2.F32 R188, -RZ, R27.H0_H0 ;  /* 0x2000001bffbc7230 */ /* 0x000fe20000004100 */
[----:B------:R-:W-:Y:S01]  /*0840*/  CS2R R26, SRZ ;  /* 0x00000000001a7805 */ /* 0x000fe2000001ff00 */
[----:B------:R-:W-:-:S02]  /*0850*/  HADD2.F32 R187, -RZ, R28.H0_H0 ;  /* 0x2000001cffbb7230 */ /* 0x000fc40000004100 */
[----:B------:R-:W-:Y:S01]  /*0860*/  HADD2.F32 R186, -RZ, R29.H0_H0 ;  /* 0x2000001dffba7230 */ /* 0x000fe20000004100 */
[----:B------:R-:W-:Y:S01]  /*0870*/  CS2R R28, SRZ ;  /* 0x00000000001c7805 */ /* 0x000fe2000001ff00 */
[----:B------:R-:W-:Y:S02]  /*0880*/  HADD2.F32 R185, -RZ, R30.H0_H0 ;  /* 0x2000001effb97230 */ /* 0x000fe40000004100 */
[----:B------:R-:W-:Y:S01]  /*0890*/  HADD2.F32 R183, -RZ, R31.H0_H0 ;  /* 0x2000001fffb77230 */ /* 0x000fe20000004100 */
[----:B------:R-:W-:Y:S01]  /*08a0*/  CS2R R30, SRZ ;  /* 0x00000000001e7805 */ /* 0x000fe2000001ff00 */
        /* <DEDUP_REMOVED lines=33> */
[----:B-1----:R-:W-:Y:S02]  /*0ac0*/  HADD2.F32 R3, -RZ, R3.H0_H0 ;  /* 0x20000003ff037230 */ /* 0x002fe40000004100 */
.L_x_8228:
        /* <DEDUP_REMOVED lines=15> */
[CC--:B------:R-:W-:Y:S01]  /*0bc0*/  IMAD.WIDE.U32 R204, R0.reuse, R237.reuse, c[0x0][0x218] ;  /* 0x0000860000cc7625 */ /* 0x0c0fe200078e00ed */
[C---:B------:R-:W-:Y:S02]  /*0bd0*/  IADD3 R214, R0.reuse, 0x40, RZ ;  /* 0x0000004000d67810 */ /* 0x040fe40007ffe0ff */
[----:B------:R-:W-:Y:S01]  /*0be0*/  IADD3 R212, R0, 0x60, RZ ;  /* 0x0000006000d47810 */ /* 0x000fe20007ffe0ff */
[----:B------:R-:W-:-:S04]  /*0bf0*/  IMAD.WIDE.U32 R206, R220, R237, c[0x0][0x218] ;  /* 0x00008600dcce7625 */ /* 0x000fc800078e00ed */
[----:B------:R-:W-:-:S04]  /*0c00*/  IMAD.WIDE.U32 R208, R214, R237, c[0x0][0x218] ;  /* 0x00008600d6d07625 */ /* 0x000fc800078e00ed */
[----:B------:R-:W-:Y:S01]  /*0c10*/  IMAD.WIDE.U32 R210, R212, R237, c[0x0][0x218] ;  /* 0x00008600d4d27625 */ /* 0x000fe200078e00ed */
        /* <DEDUP_REMOVED lines=18> */
.L_x_8176:
[----:B0-----:R-:W-:Y:S01]  /*0d40*/  IADD3 R132, R144, -0x1, RZ ;  /* 0xffffffff90847810 */ /* 0x001fe20007ffe0ff */
[----:B------:R-:W-:-:S04]  /*0d50*/  IMAD.WIDE R150, R196, R179, c[0x0][0x1a0] ;  /* 0x00006800c4967625 */ /* 0x000fc800078e02b3 */
[----:B------:R-:W-:Y:S01]  /*0d60*/  IMAD R134, R132, c[0x0][0x168], RZ ;  /* 0x00005a0084867a24 */ /* 0x000fe200078e02ff */
[----:B------:R0:W2:Y:S01]  /*0d70*/  LDG.E R224, [R150.64] ;  /* 0x0000000496e07981 */ /* 0x0000a2000c1e1900 */
[----:B------:R-:W-:-:S03]  /*0d80*/  IMAD.WIDE.U32 R132, R0, R237, c[0x0][0x188] ;  /* 0x0000620000847625 */ /* 0x000fc600078e00ed */
[----:B------:R-:W-:-:S04]  /*0d90*/  SHF.R.S32.HI R135, RZ, 0x1f, R134 ;  /* 0x0000001fff877819 */ /* 0x000fc80000011486 */
[----:B------:R-:W-:Y:S01]  /*0da0*/  LEA.HI R134, R135, R134, RZ, 0x2 ;  /* 0x0000008687867211 */ /* 0x000fe200078f10ff */
[----:B------:R-:W-:-:S03]  /*0db0*/  IMAD.WIDE.U32 R140, R220, R237, c[0x0][0x188] ;  /* 0x00006200dc8c7625 */ /* 0x000fc600078e00ed */
[----:B------:R-:W-:Y:S02]  /*0dc0*/  LEA.HI.SX32 R176, R134, R147, 0x1e ;  /* 0x0000009386b07211 */ /* 0x000fe400078ff2ff */
[----:B------:R-:W3:Y:S02]  /*0dd0*/  LDG.E.128 R132, [R132.64] ;  /* 0x0000000484847981 */ /* 0x000ee4000c1e1d00 */
[----:B------:R-:W-:Y:S01]  /*0de0*/  IADD3 R144, R176, 0x20, RZ ;  /* 0x00000020b0907810 */ /* 0x000fe20007ffe0ff */
[-C--:B------:R-:W-:Y:S01]  /*0df0*/  IMAD.WIDE.U32 R148, R214, R237.reuse, c[0x0][0x188] ;  /* 0x00006200d6947625 */ /* 0x080fe200078e00ed */
[----:B------:R-:W4:Y:S03]  /*0e00*/  LDG.E.128 R140, [R140.64] ;  /* 0x000000048c8c7981 */ /* 0x000f26000c1e1d00 */
[-C--:B------:R-:W-:Y:S02]  /*0e10*/  IMAD.WIDE.U32 R144, R144, R237.reuse, c[0x0][0x208] ;  /* 0x0000820090907625 */ /* 0x080fe400078e00ed */
[----:B0-----:R-:W4:Y:S02]  /*0e20*/  LDG.E.128 R148, [R148.64] ;  /* 0x0000000494947981 */ /* 0x001f24000c1e1d00 */
[----:B------:R-:W-:-:S02]  /*0e30*/  IMAD.WIDE.U32 R136, R176, R237, c[0x0][0x208] ;  /* 0x00008200b0887625 */ /* 0x000fc400078e00ed */
[----:B------:R-:W4:Y:S02]  /*0e40*/  LDG.E.128 R144, [R144.64] ;  /* 0x0000000490907981 */ /* 0x000f24000c1e1d00 */
[----:B------:R-:W-:Y:S02]  /*0e50*/  IMAD.WIDE.U32 R156, R212, R237, c[0x0][0x188] ;  /* 0x00006200d49c7625 */ /* 0x000fe400078e00ed */
        /* <DEDUP_REMOVED lines=10> */
[----:B------:R-:W-:Y:S02]  /*0f00*/  IADD3 R168, R176, 0x80, RZ ;  /* 0x00000080b0a87810 */ /* 0x000fe40007ffe0ff */
[----:B------:R-:W-:-:S03]  /*0f10*/  IADD3 R234, R0, 0xa0, RZ ;  /* 0x000000a000ea7810 */ /* 0x000fc60007ffe0ff */
[----:B------:R-:W4:Y:S01]  /*0f20*/  LDG.E.128 R164, [R164.64] ;  /* 0x00000004a4a47981 */ /* 0x000f22000c1e1d00 */
[----:B------:R-:W-:-:S04]  /*0f30*/  IMAD.WIDE.U32 R168, R168, R237, c[0x0][0x208] ;  /* 0x00008200a8a87625 */ /* 0x000fc800078e00ed */
[----:B------:R-:W-:Y:S02]  /*0f40*/  IMAD.WIDE.U32 R172, R234, R237, c[0x0][0x188] ;  /* 0x00006200eaac7625 */ /* 0x000fe400078e00ed */
[----:B------:R-:W4:Y:S01]  /*0f50*/  LDG.E.128 R168, [R168.64] ;  /* 0x00000004a8a87981 */ /* 0x000f22000c1e1d00 */
[----:B------:R-:W-:-:S03]  /*0f60*/  IADD3 R176, R176, 0xa0, RZ ;  /* 0x000000a0b0b07810 */ /* 0x000fc60007ffe0ff */
[----:B------:R-:W4:Y:S02]  /*0f70*/  LDG.E.128 R172, [R172.64] ;  /* 0x00000004acac7981 */ /* 0x000f24000c1e1d00 */
        /* <DEDUP_REMOVED lines=15> */
[----:B------:R-:W-:Y:S02]  /*1070*/  FADD.FTZ R135, -R224, R135 ;  /* 0x00000087e0877221 */ /* 0x000fe40000010100 */
[----:B-----5:R-:W-:Y:S02]  /*1080*/  FMUL.FTZ R202, R2, R133 ;  /* 0x0000008502ca7220 */ /* 0x020fe40000410000 */
[C---:B----4-:R-:W-:Y:S02]  /*1090*/  FADD.FTZ R141, -R224.reuse, R141 ;  /* 0x0000008de08d7221 */ /* 0x050fe40000010100 */
[----:B------:R-:W-:Y:S02]  /*10a0*/  FADD.FTZ R133, -R224, R140 ;  /* 0x0000008ce0857221 */ /* 0x000fe40000010100 */
[----:B------:R-:W-:-:S02]  /*10b0*/  FMUL.FTZ R200, R2, R135 ;  /* 0x0000008702c87220 */ /* 0x000fc40000410000 */
[C---:B------:R-:W-:Y:S02]  /*10c0*/  FADD.FTZ R231, -R224.reuse, R132 ;  /* 0x00000084e0e77221 */ /* 0x040fe40000010100 */
[C---:B------:R-:W-:Y:S02]  /*10d0*/  FADD.FTZ R135, -R224.reuse, R142 ;  /* 0x0000008ee0877221 */ /* 0x040fe40000010100 */
[----:B0-----:R-:W-:Y:S02]  /*10e0*/  FADD.FTZ R205, -R224, R143 ;  /* 0x0000008fe0cd7221 */ /* 0x001fe40000010100 */
[C---:B------:R-:W-:Y:S02]  /*10f0*/  FMUL.FTZ R142, R2.reuse, R141 ;  /* 0x0000008d028e7220 */ /* 0x040fe40000410000 */
[----:B------:R-:W-:Y:S02]  /*1100*/  FMUL.FTZ R143, R2, R133 ;  /* 0x00000085028f7220 */ /* 0x000fe40000410000 */
[----:B------:R-:W-:-:S02]  /*1110*/  FADD.FTZ R133, -R224, R148 ;  /* 0x00000094e0857221 */ /* 0x000fc40000010100 */
[----:B------:R-:W-:Y:S02]  /*1120*/  FMUL.FTZ R231, R2, R231 ;  /* 0x000000e702e77220 */ /* 0x000fe40000410000 */
[----:B------:R-:W-:Y:S02]  /*1130*/  FFMA.FTZ R29, R145, R142, R29 ;  /* 0x0000008e911d7223 */ /* 0x000fe4000001001d */
[----:B------:R-:W-:Y:S02]  /*1140*/  FADD.FTZ R93, R93, R145 ;  /* 0x000000915d5d7221 */ /* 0x000fe40000010000 */
[----:B------:R-:W-:Y:S02]  /*1150*/  FMUL.FTZ R233, R180, R145 ;  /* 0x00000091b4e97220 */ /* 0x000fe40000410000 */
[----:B------:R-:W-:Y:S02]  /*1160*/  FMUL.FTZ R141, R2, R135 ;  /* 0x00000087028d7220 */ /* 0x000fe40000410000 */
[----:B------:R-:W-:-:S02]  /*1170*/  FADD.FTZ R149, -R224, R149 ;  /* 0x00000095e0957221 */ /* 0x000fc40000010100 */
[C---:B------:R-:W-:Y:S02]  /*1180*/  FADD.FTZ R145, -R224.reuse, R151 ;  /* 0x00000097e0917221 */ /* 0x040fe40000010100 */
[----:B------:R-:W-:Y:S02]  /*1190*/  FADD.FTZ R135, -R224, R150 ;  /* 0x00000096e0877221 */ /* 0x000fe40000010100 */
[----:B------:R-:W-:Y:S02]  /*11a0*/  FMUL.FTZ R151, R2, R133 ;  /* 0x0000008502977220 */ /* 0x000fe40000410000 */
[----:B------:R-:W-:Y:S02]  /*11b0*/  FADD.FTZ R229, -R224, R134 ;  /* 0x00000086e0e57221 */ /* 0x000fe40000010100 */
[----:B------:R-:W-:Y:S02]  /*11c0*/  FFMA.FTZ R24, R136, R231, R24 ;  /* 0x000000e788187223 */ /* 0x000fe40000010018 */
[----:B------:R-:W-:-:S02]  /*11d0*/  FADD.FTZ R48, R48, R136 ;  /* 0x0000008830307221 */ /* 0x000fc40000010000 */
[----:B------:R-:W-:Y:S02]  /*11e0*/  FADD.FTZ R133, -R224, R156 ;  /* 0x0000009ce0857221 */ /* 0x000fe40000010100 */
[----:B------:R-:W-:Y:S02]  /*11f0*/  FMUL.FTZ R136, R227, R136 ;  /* 0x00000088e3887220 */ /* 0x000fe40000410000 */
[C---:B------:R-:W-:Y:S02]  /*1200*/  FMUL.FTZ R150, R2.reuse, R149 ;  /* 0x0000009502967220 */ /* 0x040fe40000410000 */
[C---:B------:R-:W-:Y:S02]  /*1210*/  FMUL.FTZ R148, R2.reuse, R145 ;  /* 0x0000009102947220 */ /* 0x040fe40000410000 */
[----:B------:R-:W-:Y:S02]  /*1220*/  FMUL.FTZ R149, R2, R135 ;  /* 0x0000008702957220 */ /* 0x000fe40000410000 */
[----:B------:R-:W-:-:S02]  /*1230*/  FADD.FTZ R157, -R224, R157 ;  /* 0x0000009de09d7221 */ /* 0x000fc40000010100 */
[----:B------:R-:W-:Y:S02]  /*1240*/  FADD.FTZ R145, -R224, R159 ;  /* 0x0000009fe0917221 */ /* 0x000fe40000010100 */
[----:B------:R-:W-:Y:S02]  /*1250*/  FMUL.FTZ R229, R2, R229 ;  /* 0x000000e502e57220 */ /* 0x000fe40000410000 */
[----:B------:R-:W-:Y:S02]  /*1260*/  FFMA.FTZ R25, R137, R202, R25 ;  /* 0x000000ca89197223 */ /* 0x000fe40000010019 */
[----:B------:R-:W-:Y:S02]  /*1270*/  FADD.FTZ R49, R49, R137 ;  /* 0x0000008931317221 */ /* 0x000fe40000010000 */
[----:B------:R-:W-:Y:S02]  /*1280*/  FADD.FTZ R135, -R224, R158 ;  /* 0x0000009ee0877221 */ /* 0x000fe40000010100 */
[----:B------:R-:W-:-:S02]  /*1290*/  FMUL.FTZ R159, R2, R133 ;  /* 0x00000085029f7220 */ /* 0x000fc40000410000 */
[----:B------:R-:W-:Y:S02]  /*12a0*/  FMUL.FTZ R137, R184, R137 ;  /* 0x00000089b8897220 */ /* 0x000fe40000410000 */
[----:B------:R-:W-:Y:S02]  /*12b0*/  FADD.FTZ R132, RZ, R136 ;  /* 0x00000088ff847221 */ /* 0x000fe40000010000 */
[----:B------:R-:W-:Y:S02]  /*12c0*/  FFMA.FTZ R133, R231, R136, RZ ;  /* 0x00000088e7857223 */ /* 0x000fe400000100ff */
[----:B------:R-:W-:Y:S02]  /*12d0*/  FMUL.FTZ R158, R2, R157 ;  /* 0x0000009d029e7220 */ /* 0x000fe40000410000 */
        /* <DEDUP_REMOVED lines=56> */
[----:B------:R-:W-:Y:S02]  /*1660*/  FADD.FTZ R145, -R224, R164 ;  /* 0x000000a4e0917221 */ /* 0x000fe40000010100 */
[----:B------:R-:W-:Y:S02]  /*1670*/  FMUL.FTZ R162, R213, R162 ;  /* 0x000000a2d5a27220 */ /* 0x000fe40000410000 */
[----:B------:R-:W-:Y:S02]  /*1680*/  FADD.FTZ R135, R132, R161 ;  /* 0x000000a184877221 */ /* 0x000fe40000010000 */
[----:B------:R-:W-:Y:S02]  /*1690*/  FFMA.FTZ R133, R158, R161, R133 ;  /* 0x000000a19e857223 */ /* 0x000fe40000010085 */
[----:B------:R-:W-:Y:S02]  /*16a0*/  FADD.FTZ R205, -R224, R167 ;  /* 0x000000a7e0cd7221 */ /* 0x000fe40000010100 */
[----:B------:R-:W-:-:S02]  /*16b0*/  FFMA.FTZ R39, R163, R156, R39 ;  /* 0x0000009ca3277223 */ /* 0x000fc40000010027 */
[----:B------:R-:W-:Y:S02]  /*16c0*/  FADD.FTZ R87, R87, R163 ;  /* 0x000000a357577221 */ /* 0x000fe40000010000 */
[----:B------:R-:W-:Y:S02]  /*16d0*/  FADD.FTZ R165, -R224, R165 ;  /* 0x000000a5e0a57221 */ /* 0x000fe40000010100 */
[----:B------:R-:W-:Y:S02]  /*16e0*/  FMUL.FTZ R167, R2, R145 ;  /* 0x0000009102a77220 */ /* 0x000fe40000410000 */
[----:B------:R-:W-:Y:S02]  /*16f0*/  FMUL.FTZ R163, R19, R163 ;  /* 0x000000a313a37220 */ /* 0x000fe40000410000 */
[----:B------:R-:W-:Y:S02]  /*1700*/  FADD.FTZ R132, R135, R162 ;  /* 0x000000a287847221 */ /* 0x000fe40000010000 */
[----:B------:R-:W-:-:S02]  /*1710*/  FFMA.FTZ R133, R157, R162, R133 ;  /* 0x000000a29d857223 */ /* 0x000fc40000010085 */
[----:B------:R-:W-:Y:S02]  /*1720*/  FFMA.FTZ R31, R147, R140, R31 ;  /* 0x0000008c931f7223 */ /* 0x000fe4000001001f */
[----:B------:R-:W-:Y:S02]  /*1730*/  FADD.FTZ R95, R95, R147 ;  /* 0x000000935f5f7221 */ /* 0x000fe40000010000 */
[----:B------:R-:W-:Y:S02]  /*1740*/  FADD.FTZ R147, -R224, R166 ;  /* 0x000000a6e0937221 */ /* 0x000fe40000010100 */
[C---:B------:R-:W-:Y:S02]  /*1750*/  FMUL.FTZ R166, R2.reuse, R165 ;  /* 0x000000a502a67220 */ /* 0x040fe40000410000 */
        /* <DEDUP_REMOVED lines=15> */
[----:B------:R-:W-:Y:S02]  /*1850*/  FMUL.FTZ R172, R2, R173 ;  /* 0x000000ad02ac7220 */ /* 0x000fe40000410000 */
[----:B------:R-:W-:Y:S02]  /*1860*/  FFMA.FTZ R42, R170, R165, R42 ;  /* 0x000000a5aa2a7223 */ /* 0x000fe4000001002a */
[----:B------:R-:W-:Y:S02]  /*1870*/  FADD.FTZ R82, R82, R170 ;  /* 0x000000aa52527221 */ /* 0x000fe40000010000 */
[----:B------:R-:W-:Y:S02]  /*1880*/  FMUL.FTZ R173, R2, R135 ;  /* 0x0000008702ad7220 */ /* 0x000fe40000410000 */
[----:B------:R-:W-:-:S02]  /*1890*/  FMUL.FTZ R170, R201, R170 ;  /* 0x000000aac9aa7220 */ /* 0x000fc40000410000 */
[----:B------:R-:W-:Y:S02]  /*18a0*/  FADD.FTZ R135, R132, R169 ;  /* 0x000000a984877221 */ /* 0x000fe40000010000 */
[----:B------:R-:W-:Y:S02]  /*18b0*/  FFMA.FTZ R133, R166, R169, R133 ;  /* 0x000000a9a6857223 */ /* 0x000fe40000010085 */
[----:B------:R-:W-:Y:S02]  /*18c0*/  FADD.FTZ R147, -R224, R175 ;  /* 0x000000afe0937221 */ /* 0x000fe40000010100 */
        /* <DEDUP_REMOVED lines=33> */
.L_x_8177:
[----:B01----:R-:W-:Y:S05]  /*1ae0*/  BSYNC B1 ;  /* 0x0000000000017941 */ /* 0x003fea0003800000 */
.L_x_8175:
[----:B------:R-:W-:Y:S05]  /*1af0*/  BRA.DIV ~URZ, `(.L_x_8178) ;  /* 0x00002b227f007947 */ /* 0x000fea000b800000 */
[----:B------:R0:W1:Y:S02]  /*1b00*/  SHFL.BFLY PT, R144, R135, 0x1, 0x1f ;  /* 0x0c201f0087907f89 */ /* 0x00006400000e0000 */
.L_x_8229:
        /* <DEDUP_REMOVED lines=18> */
.L_x_8230:
[----:B-----5:R-:W-:Y:S01]  /*1c30*/  ISETP.GE.AND P6, PT, R222, 0x1, PT ;  /* 0x00000001de00780c */ /* 0x020fe20003fc6270 */
[----:B------:R-:W-:-:S12]  /*1c40*/  HFMA2.MMA R207, -RZ, RZ, 0, 0 ;  /* 0x00000000ffcf7435 */ /* 0x000fd800000001ff */
[----:B------:R-:W-:Y:S02]  /*1c50*/  @P6 IADD3 R222, R222, -0x1, RZ ;  /* 0xffffffffdede6810 */ /* 0x000fe40007ffe0ff */
[----:B------:R-:W-:Y:S01]  /*1c60*/  @P6 LOP3.LUT R132, R198, 0x1f, RZ, 0xc0, !PT ;  /* 0x0000001fc6846812 */ /* 0x000fe200078ec0ff */
[----:B--2---:R-:W-:Y:S01]  /*1c70*/  FADD.FTZ R147, R147, R134 ;  /* 0x0000008693937221 */ /* 0x004fe20000010000 */
[----:B------:R-:W-:Y:S01]  /*1c80*/  @P6 MOV R144, 0x10 ;  /* 0x0000001000906802 */ /* 0x000fe20000000f00 */
[----:B------:R-:W-:-:S05]  /*1c90*/  @P6 IMAD R222, R222, c[0x0][0x168], RZ ;  /* 0x00005a00dede6a24 */ /* 0x000fca00078e02ff */
[----:B------:R-:W-:-:S04]  /*1ca0*/  @P6 SHF.R.S32.HI R133, RZ, 0x1f, R222 ;  /* 0x0000001fff856819 */ /* 0x000fc800000114de */
[----:B------:R-:W-:-:S04]  /*1cb0*/  @P6 LEA.HI R133, R133, R222, RZ, 0x2 ;  /* 0x000000de85856211 */ /* 0x000fc800078f10ff */
[----:B------:R-:W-:Y:S02]  /*1cc0*/  @P6 LEA.HI.SX32 R207, R133, R132, 0x1e ;  /* 0x0000008485cf6211 */ /* 0x000fe400078ff2ff */
[----:B------:R-:W-:Y:S01]  /*1cd0*/  @!P5 ISETP.NE.U32.AND P4, PT, RZ, c[0x0][0x218], PT ;  /* 0x00008600ff00da0c */ /* 0x000fe20003f85070 */
[----:B------:R-:W-:Y:S01]  /*1ce0*/  FMUL.FTZ R147, R147, c[0x0][0x1e0] ;  /* 0x0000780093937a20 */ /* 0x000fe20000410000 */
[----:B------:R-:W-:Y:S01]  /*1cf0*/  ISETP.NE.AND P3, PT, R181, RZ, PT ;  /* 0x000000ffb500720c */ /* 0x000fe20003f65270 */
[----:B------:R-:W-:Y:S01]  /*1d00*/  @P6 IMAD.WIDE.U32 R132, R207, R144, c[0x0][0x170] ;  /* 0x00005c00cf846625 */ /* 0x000fe200078e0090 */
[----:B------:R-:W-:Y:S01]  /*1d10*/  ISETP.NE.U32.AND P0, PT, RZ, c[0x0][0x258], PT ;  /* 0x00009600ff007a0c */ /* 0x000fe20003f05070 */
[----:B------:R-:W-:Y:S01]  /*1d20*/  BSSY B1, `(.L_x_8180) ;  /* 0x0000012000017945 */ /* 0x000fe20003800000 */
[----:B------:R-:W-:Y:S01]  /*1d30*/  @!P5 ISETP.NE.AND.EX P4, PT, RZ, c[0x0][0x21c], PT, P4 ;  /* 0x00008700ff00da0c */ /* 0x000fe20003f85340 */
[----:B-1----:R-:W-:Y:S01]  /*1d40*/  FADD.FTZ R205, R205, R146 ;  /* 0x00000092cdcd7221 */ /* 0x002fe20000010000 */
[----:B------:R1:W5:Y:S01]  /*1d50*/  @P6 LDG.E.128 R120, [R132.64] ;  /* 0x0000000484786981 */ /* 0x000362000c1e1d00 */
[----:B------:R-:W-:-:S02]  /*1d60*/  FSEL R179, R147, RZ, !P3 ;  /* 0x000000ff93b37208 */ /* 0x000fc40005800000 */
[----:B------:R-:W-:Y:S01]  /*1d70*/  ISETP.NE.U32.AND P1, PT, RZ, c[0x0][0x258], PT ;  /* 0x00009600ff007a0c */ /* 0x000fe20003f25070 */
[----:B------:R-:W-:Y:S01]  /*1d80*/  FMUL.FTZ R206, R205, c[0x0][0x1e0] ;  /* 0x00007800cdce7a20 */ /* 0x000fe20000410000 */
[----:B------:R-:W-:Y:S02]  /*1d90*/  @!P5 ISETP.NE.U32.AND P2, PT, RZ, c[0x0][0x218], PT ;  /* 0x00008600ff00da0c */ /* 0x000fe40003f45070 */
[----:B------:R-:W-:Y:S02]  /*1da0*/  @!P5 ISETP.NE.U32.AND P3, PT, RZ, c[0x0][0x218], PT ;  /* 0x00008600ff00da0c */ /* 0x000fe40003f65070 */
[----:B------:R-:W-:Y:S02]  /*1db0*/  ISETP.NE.AND.EX P0, PT, RZ, c[0x0][0x25c], PT, P0 ;  /* 0x00009700ff007a0c */ /* 0x000fe40003f05300 */
[----:B-1----:R-:W-:Y:S01]  /*1dc0*/  @!P5 FSEL R133, R96, RZ, P4 ;  /* 0x000000ff6085d208 */ /* 0x002fe20002000000 */
[----:B------:R-:W-:Y:S05]  /*1dd0*/  @!P5 BRA `(.L_x_8181) ;  /* 0x000000600000d947 */ /* 0x000fea0003800000 */
[----:B------:R-:W-:Y:S01]  /*1de0*/  ISETP.NE.U32.AND P4, PT, RZ, c[0x0][0x218], PT ;  /* 0x00008600ff007a0c */ /* 0x000fe20003f85070 */
[----:B------:R-:W-:-:S03]  /*1df0*/  FFMA.FTZ R133, R231, R206, R179 ;  /* 0x000000cee7857223 */ /* 0x000fc600000100b3 */
[----:B------:R-:W-:Y:S01]  /*1e00*/  ISETP.NE.AND.EX P4, PT, RZ, c[0x0][0x21c], PT, P4 ;  /* 0x00008700ff007a0c */ /* 0x000fe20003f85340 */
[----:B------:R-:W-:-:S04]  /*1e10*/  FADD.FTZ R133, R136, -R133 ;  /* 0x8000008588857221 */ /* 0x000fc80000010000 */
[----:B------:R-:W-:-:S08]  /*1e20*/  FMUL.FTZ R133, R2, R133 ;  /* 0x0000008502857220 */ /* 0x000fd00000410000 */
[----:B------:R-:W-:Y:S02]  /*1e30*/  @P4 FADD.FTZ R133, R96, R133 ;  /* 0x0000008560854221 */ /* 0x000fe40000010000 */
.L_x_8181:
[----:B------:R-:W-:Y:S05]  /*1e40*/  BSYNC B1 ;  /* 0x0000000000017941 */ /* 0x000fea0003800000 */
.L_x_8180:
[----:B------:R-:W-:Y:S01]  /*1e50*/  @P0 MOV R145, 0x10 ;  /* 0x0000001000910802 */ /* 0x000fe20000000f00 */
[----:B------:R-:W-:Y:S01]  /*1e60*/  BSSY B1, `(.L_x_8182) ;  /* 0x0000013000017945 */ /* 0x000fe20003800000 */
[----:B------:R-:W-:Y:S01]  /*1e70*/  @!P5 ISETP.NE.U32.AND P4, PT, RZ, c[0x0][0x218], PT ;  /* 0x00008600ff00da0c */ /* 0x000fe20003f85070 */
[----:B------:R-:W-:Y:S01]  /*1e80*/  @P6 FMUL.FTZ R205, R133, c[0x0][0x1ec] ;  /* 0x00007b0085cd6a20 */ /* 0x000fe20000410000 */
[----:B------:R-:W-:Y:S01]  /*1e90*/  ISETP.NE.AND.EX P1, PT, RZ, c[0x0][0x25c], PT, P1 ;  /* 0x00009700ff007a0c */ /* 0x000fe20003f25310 */
[----:B------:R-:W-:Y:S01]  /*1ea0*/  @P0 IMAD.WIDE.U32 R144, R0, R145, c[0x0][0x258] ;  /* 0x0000960000900625 */ /* 0x000fe200078e0091 */
[----:B------:R-:W-:Y:S02]  /*1eb0*/  @!P5 ISETP.NE.AND.EX P2, PT, RZ, c[0x0][0x21c], PT, P2 ;  /* 0x00008700ff00da0c */ /* 0x000fe40003f45320 */
[----:B------:R-:W-:Y:S02]  /*1ec0*/  @!P5 ISETP.NE.AND.EX P3, PT, RZ, c[0x0][0x21c], PT, P3 ;  /* 0x00008700ff00da0c */ /* 0x000fe40003f65330 */
[----:B------:R-:W-:-:S02]  /*1ed0*/  @!P5 ISETP.NE.AND.EX P4, PT, RZ, c[0x0][0x21c], PT, P4 ;  /* 0x00008700ff00da0c */ /* 0x000fc40003f85340 */
[----:B0-----:R-:W-:Y:S02]  /*1ee0*/  @P6 MOV R146, 0x10 ;  /* 0x0000001000926802 */ /* 0x001fe40000000f00 */
[----:B------:R-:W-:Y:S02]  /*1ef0*/  @P6 MOV R222, 0x10 ;  /* 0x0000001000de6802 */ /* 0x000fe40000000f00 */
        /* <DEDUP_REMOVED lines=9> */
.L_x_8183:
[----:B------:R-:W-:Y:S05]  /*1f90*/  BSYNC B1 ;  /* 0x0000000000017941 */ /* 0x000fea0003800000 */
.L_x_8182:
[----:B------:R-:W-:Y:S01]  /*1fa0*/  BSSY B1, `(.L_x_8184) ;  /* 0x000000e000017945 */ /* 0x000fe20003800000 */
[C---:B------:R-:W-:Y:S01]  /*1fb0*/  @P6 IMAD.WIDE.U32 R146, R207.reuse, R146, c[0x0][0x248] ;  /* 0x00009200cf926625 */ /* 0x040fe200078e0092 */
[----:B------:R-:W-:Y:S02]  /*1fc0*/  IADD3 R211, R207, 0x20, RZ ;  /* 0x00000020cfd37810 */ /* 0x000fe40007ffe0ff */
[----:B------:R-:W-:Y:S01]  /*1fd0*/  SEL R133, R134, R125, P1 ;  /* 0x0000007d86857207 */ /* 0x000fe20000800000 */
[----:B------:R-:W-:Y:S01]  /*1fe0*/  @P6 FMUL.FTZ R128, R195, R205 ;  /* 0x000000cdc3806220 */ /* 0x000fe20000410000 */
        /* <DEDUP_REMOVED lines=9> */
.L_x_8185:
[----:B------:R-:W-:Y:S05]  /*2080*/  BSYNC B1 ;  /* 0x0000000000017941 */ /* 0x000fea0003800000 */
.L_x_8184:
[----:B------:R-:W-:Y:S01]  /*2090*/  BSSY B1, `(.L_x_8186) ;  /* 0x000000b000017945 */ /* 0x000fe20003800000 */
[C---:B------:R-:W-:Y:S01]  /*20a0*/  @P6 FMUL.FTZ R209, R135.reuse, c[0x0][0x1ec] ;  /* 0x00007b0087d16a20 */ /* 0x040fe20000410000 */
        /* <DEDUP_REMOVED lines=9> */
.L_x_8187:
[----:B------:R-:W-:Y:S05]  /*2140*/  BSYNC B1 ;  /* 0x0000000000017941 */ /* 0x000fea0003800000 */
.L_x_8186:
[C---:B------:R-:W-:Y:S01]  /*2150*/  @P6 FMUL.FTZ R210, R204.reuse, c[0x0][0x1ec] ;  /* 0x00007b00ccd26a20 */ /* 0x040fe20000410000 */
[----:B------:R-:W-:Y:S01]  /*2160*/  SEL R135, R204, R127, P1 ;  /* 0x0000007fcc877207 */ /* 0x000fe20000800000 */
[----:B------:R-:W-:Y:S02]  /*2170*/  @P6 FMUL.FTZ R129, R14, R208 ;  /* 0x000000d00e816220 */ /* 0x000fe40000410000 */
[----:B------:R-:W-:Y:S02]  /*2180*/  @P6 FMUL.FTZ R130, R194, R209 ;  /* 0x000000d1c2826220 */ /* 0x000fe40000410000 */
[----:B------:R-:W-:Y:S01]  /*2190*/  @P6 FMUL.FTZ R131, R13, R210 ;  /* 0x000000d20d836220 */ /* 0x000fe20000410000 */
[----:B------:R0:W-:Y:S01]  /*21a0*/  @P0 STG.E.128 [R144.64], R132 ;  /* 0x0000008490000986 */ /* 0x0001e2000c101d04 */
[----:B-----5:R-:W-:Y:S02]  /*21b0*/  @P6 FFMA.FTZ R72, R120, R205, R72 ;  /* 0x000000cd78486223 */ /* 0x020fe40000010048 */
[----:B------:R-:W-:Y:S01]  /*21c0*/  @P6 IMAD.WIDE.U32 R204, R211, R222, c[0x0][0x170] ;  /* 0x00005c00d3cc6625 */ /* 0x000fe200078e00de */
[----:B------:R1:W-:Y:S03]  /*21d0*/  @P6 STG.E.128 [R146.64], R128 ;  /* 0x0000008092006986 */ /* 0x0003e6000c101d04 */
[----:B------:R-:W-:-:S02]  /*21e0*/  @P6 FFMA.FTZ R73, R121, R208, R73 ;  /* 0x000000d079496223 */ /* 0x000fc40000010049 */
[----:B------:R-:W-:Y:S02]  /*21f0*/  @P6 FFMA.FTZ R74, R122, R209, R74 ;  /* 0x000000d17a4a6223 */ /* 0x000fe4000001004a */
[----:B------:R-:W-:Y:S02]  /*2200*/  @P6 FFMA.FTZ R75, R123, R210, R75 ;  /* 0x000000d27b4b6223 */ /* 0x000fe4000001004b */
[----:B------:R1:W5:Y:S01]  /*2210*/  @P6 LDG.E.128 R120, [R204.64] ;  /* 0x00000004cc786981 */ /* 0x000362000c1e1d00 */
[----:B------:R-:W-:Y:S01]  /*2220*/  @!P5 ISETP.NE.U32.AND P2, PT, RZ, c[0x0][0x218], PT ;  /* 0x00008600ff00da0c */ /* 0x000fe20003f45070 */
[----:B------:R-:W-:Y:S01]  /*2230*/  BSSY B1, `(.L_x_8188) ;  /* 0x000000c000017945 */ /* 0x000fe20003800000 */
[----:B------:R-:W-:Y:S02]  /*2240*/  @!P5 ISETP.NE.U32.AND P3, PT, RZ, c[0x0][0x218], PT ;  /* 0x00008600ff00da0c */ /* 0x000fe40003f65070 */
[----:B------:R-:W-:Y:S02]  /*2250*/  @!P5 ISETP.NE.AND.EX P2, PT, RZ, c[0x0][0x21c], PT, P2 ;  /* 0x00008700ff00da0c */ /* 0x000fe40003f45320 */
[----:B------:R-:W-:-:S02]  /*2260*/  @!P5 ISETP.NE.U32.AND P4, PT, RZ, c[0x0][0x218], PT ;  /* 0x00008600ff00da0c */ /* 0x000fc40003f85070 */
[----:B0-----:R-:W-:Y:S01]  /*2270*/  @!P5 FSEL R133, R100, RZ, P2 ;  /* 0x000000ff6485d208 */ /* 0x001fe20001000000 */
[----:B------:R-:W-:Y:S05]  /*2280*/  @!P5 BRA `(.L_x_8189) ;  /* 0x000000600000d947 */ /* 0x000fea0003800000 */
[----:B-1----:R-:W-:Y:S01]  /*2290*/  ISETP.NE.U32.AND P2, PT, RZ, c[0x0][0x218], PT ;  /* 0x00008600ff007a0c */ /* 0x002fe20003f45070 */
[----:B------:R-:W-:-:S03]  /*22a0*/  FFMA.FTZ R133, R143, R206, R179 ;  /* 0x000000ce8f857223 */ /* 0x000fc600000100b3 */
[----:B------:R-:W-:Y:S01]  /*22b0*/  ISETP.NE.AND.EX P2, PT, RZ, c[0x0][0x21c], PT, P2 ;  /* 0x00008700ff007a0c */ /* 0x000fe20003f45320 */
[----:B------:R-:W-:-:S04]  /*22c0*/  FADD.FTZ R133, R216, -R133 ;  /* 0x80000085d8857221 */ /* 0x000fc80000010000 */
[----:B------:R-:W-:-:S08]  /*22d0*/  FMUL.FTZ R133, R2, R133 ;  /* 0x0000008502857220 */ /* 0x000fd00000410000 */
[----:B------:R-:W-:Y:S02]  /*22e0*/  @P2 FADD.FTZ R133, R100, R133 ;  /* 0x0000008564852221 */ /* 0x000fe40000010000 */
.L_x_8189:
[----:B-1----:R-:W-:Y:S05]  /*22f0*/  BSYNC B1 ;  /* 0x0000000000017941 */ /* 0x002fea0003800000 */
.L_x_8188:
[----:B------:R-:W-:Y:S01]  /*2300*/  @P0 MOV R145, 0x10 ;  /* 0x0000001000910802 */ /* 0x000fe20000000f00 */
[----:B------:R-:W-:Y:S01]  /*2310*/  BSSY B1, `(.L_x_8190) ;  /* 0x0000014000017945 */ /* 0x000fe20003800000 */
[----:B------:R-:W-:Y:S01]  /*2320*/  @P6 MOV R146, 0x10 ;  /* 0x0000001000926802 */ /* 0x000fe20000000f00 */
[----:B------:R-:W-:Y:S01]  /*2330*/  @P6 FMUL.FTZ R205, R133, c[0x0][0x1ec] ;  /* 0x00007b0085cd6a20 */ /* 0x000fe20000410000 */
[----:B------:R-:W-:Y:S01]  /*2340*/  @!P5 ISETP.NE.U32.AND P2, PT, RZ, c[0x0][0x218], PT ;  /* 0x00008600ff00da0c */ /* 0x000fe20003f45070 */
[----:B------:R-:W-:Y:S01]  /*2350*/  @P0 IMAD.WIDE.U32 R144, R220, R145, c[0x0][0x258] ;  /* 0x00009600dc900625 */ /* 0x000fe200078e0091 */
[----:B------:R-:W-:Y:S02]  /*2360*/  @!P5 ISETP.NE.AND.EX P3, PT, RZ, c[0x0][0x21c], PT, P3 ;  /* 0x00008700ff00da0c */ /* 0x000fe40003f65330 */
[----:B------:R-:W-:Y:S01]  /*2370*/  @!P5 ISETP.NE.AND.EX P4, PT, RZ, c[0x0][0x21c], PT, P4 ;  /* 0x00008700ff00da0c */ /* 0x000fe20003f85340 */
[----:B------:R-:W-:Y:S01]  /*2380*/  @P6 IMAD.WIDE.U32 R146, R211, R146, c[0x0][0x248] ;  /* 0x00009200d3926625 */ /* 0x000fe200078e0092 */
[----:B------:R-:W-:-:S02]  /*2390*/  @!P5 ISETP.NE.AND.EX P2, PT, RZ, c[0x0][0x21c], PT, P2 ;  /* 0x00008700ff00da0c */ /* 0x000fc40003f45320 */
[----:B------:R-:W-:Y:S02]  /*23a0*/  @P6 MOV R237, 0x10 ;  /* 0x0000001000ed6802 */ /* 0x000fe40000000f00 */
[----:B------:R-:W-:Y:S02]  /*23b0*/  IADD3 R220, R207, 0x40, RZ ;  /* 0x00000040cfdc7810 */ /* 0x000fe40007ffe0ff */
        /* <DEDUP_REMOVED lines=9> */
.L_x_8191:
[----:B------:R-:W-:Y:S05]  /*2450*/  BSYNC B1 ;  /* 0x0000000000017941 */ /* 0x000fea0003800000 */
.L_x_8190:
[----:B------:R-:W-:Y:S01]  /*2460*/  BSSY B1, `(.L_x_8192) ;  /* 0x000000c000017945 */ /* 0x000fe20003800000 */
[----:B------:R-:W-:Y:S01]  /*2470*/  @P6 FMUL.FTZ R128, R193, R205 ;  /* 0x000000cdc1806220 */ /* 0x000fe20000410000 */
[C---:B------:R-:W-:Y:S01]  /*2480*/  SEL R133, R134.reuse, R125, P1 ;  /* 0x0000007d86857207 */ /* 0x040fe20000800000 */
        /* <DEDUP_REMOVED lines=9> */
.L_x_8193:
[----:B------:R-:W-:Y:S05]  /*2520*/  BSYNC B1 ;  /* 0x0000000000017941 */ /* 0x000fea0003800000 */
.L_x_8192:
        /* <DEDUP_REMOVED lines=11> */
.L_x_8195:
[----:B------:R-:W-:Y:S05]  /*25e0*/  BSYNC B1 ;  /* 0x0000000000017941 */ /* 0x000fea0003800000 */
.L_x_8194:
        /* <DEDUP_REMOVED lines=26> */
.L_x_8197:
[----:B-1----:R-:W-:Y:S05]  /*2790*/  BSYNC B1 ;  /* 0x0000000000017941 */ /* 0x002fea0003800000 */
.L_x_8196:
        /* <DEDUP_REMOVED lines=21> */
.L_x_8199:
[----:B------:R-:W-:Y:S05]  /*28f0*/  BSYNC B1 ;  /* 0x0000000000017941 */ /* 0x000fea0003800000 */
.L_x_8198:
        /* <DEDUP_REMOVED lines=12> */
.L_x_8201:
[----:B------:R-:W-:Y:S05]  /*29c0*/  BSYNC B1 ;  /* 0x0000000000017941 */ /* 0x000fea0003800000 */
.L_x_8200:
        /* <DEDUP_REMOVED lines=11> */
.L_x_8203:
[----:B------:R-:W-:Y:S05]  /*2a80*/  BSYNC B1 ;  /* 0x0000000000017941 */ /* 0x000fea0003800000 */
.L_x_8202:
        /* <DEDUP_REMOVED lines=26> */
.L_x_8205:
[----:B-1----:R-:W-:Y:S05]  /*2c30*/  BSYNC B1 ;  /* 0x0000000000017941 */ /* 0x002fea0003800000 */
.L_x_8204:
        /* <DEDUP_REMOVED lines=21> */
.L_x_8207:
[----:B------:R-:W-:Y:S05]  /*2d90*/  BSYNC B1 ;  /* 0x0000000000017941 */ /* 0x000fea0003800000 */
.L_x_8206:
        /* <DEDUP_REMOVED lines=12> */
.L_x_8209:
[----:B------:R-:W-:Y:S05]  /*2e60*/  BSYNC B1 ;  /* 0x0000000000017941 */ /* 0x000fea0003800000 */
.L_x_8208:
        /* <DEDUP_REMOVED lines=11> */
.L_x_8211:
[----:B------:R-:W-:Y:S05]  /*2f20*/  BSYNC B1 ;  /* 0x0000000000017941 */ /* 0x000fea0003800000 */
.L_x_8210:
        /* <DEDUP_REMOVED lines=26> */
.L_x_8213:
[----:B-1----:R-:W-:Y:S05]  /*30d0*/  BSYNC B1 ;  /* 0x0000000000017941 */ /* 0x002fea0003800000 */
.L_x_8212:
[----:B------:R-:W-:Y:S01]  /*30e0*/  @P0 IADD3 R144, R0, 0x80, RZ ;  /* 0x0000008000900810 */ /* 0x000fe20007ffe0ff */
[----:B------:R-:W-:Y:S01]  /*30f0*/  BSSY B1, `(.L_x_8214) ;  /* 0x0000015000017945 */ /* 0x000fe20003800000 */
[----:B------:R-:W-:Y:S01]  /*3100*/  @P0 MOV R145, 0x10 ;  /* 0x0000001000910802 */ /* 0x000fe20000000f00 */
[----:B------:R-:W-:Y:S01]  /*3110*/  @P6 FMUL.FTZ R205, R133, c[0x0][0x1ec] ;  /* 0x00007b0085cd6a20 */ /* 0x000fe20000410000 */
[----:B------:R-:W-:Y:S02]  /*3120*/  @P6 MOV R147, 0x10 ;  /* 0x0000001000936802 */ /* 0x000fe40000000f00 */
        /* <DEDUP_REMOVED lines=17> */
.L_x_8215:
[----:B------:R-:W-:Y:S05]  /*3240*/  BSYNC B1 ;  /* 0x0000000000017941 */ /* 0x000fea0003800000 */
.L_x_8214:
        /* <DEDUP_REMOVED lines=12> */
.L_x_8217:
[----:B------:R-:W-:Y:S05]  /*3310*/  BSYNC B1 ;  /* 0x0000000000017941 */ /* 0x000fea0003800000 */
.L_x_8216:
        /* <DEDUP_REMOVED lines=11> */
.L_x_8219:
[----:B------:R-:W-:Y:S05]  /*33d0*/  BSYNC B1 ;  /* 0x0000000000017941 */ /* 0x000fea0003800000 */
.L_x_8218:
        /* <DEDUP_REMOVED lines=26> */
.L_x_8221:
[----:B-1----:R-:W-:Y:S05]  /*3580*/  BSYNC B1 ;  /* 0x0000000000017941 */ /* 0x002fea0003800000 */
.L_x_8220:
[----:B------:R-:W-:Y:S01]  /*3590*/  @!P5 ISETP.NE.U32.AND P3, PT, RZ, c[0x0][0x218], PT ;  /* 0x00008600ff00da0c */ /* 0x000fe20003f65070 */
[----:B------:R-:W-:Y:S01]  /*35a0*/  BSSY B1, `(.L_x_8222) ;  /* 0x000000e000017945 */ /* 0x000fe20003800000 */
[C---:B------:R-:W-:Y:S01]  /*35b0*/  SEL R124, R133.reuse, R124, P1 ;  /* 0x0000007c857c7207 */ /* 0x040fe20000800000 */
[----:B------:R-:W-:Y:S01]  /*35c0*/  @P6 FMUL.FTZ R133, R133, c[0x0][0x1ec] ;  /* 0x00007b0085856a20 */ /* 0x000fe20000410000 */
[----:B------:R-:W-:Y:S02]  /*35d0*/  @!P5 ISETP.NE.AND.EX P3, PT, RZ, c[0x0][0x21c], PT, P3 ;  /* 0x00008700ff00da0c */ /* 0x000fe40003f65330 */
[----:B------:R-:W-:Y:S02]  /*35e0*/  @!P5 ISETP.NE.AND.EX P4, PT, RZ, c[0x0][0x21c], PT, P4 ;  /* 0x00008700ff00da0c */ /* 0x000fe40003f85340 */
        /* <DEDUP_REMOVED lines=9> */
.L_x_8223:
[----:B------:R-:W-:Y:S05]  /*3680*/  BSYNC B1 ;  /* 0x0000000000017941 */ /* 0x000fea0003800000 */
.L_x_8222:
[----:B------:R-:W-:Y:S01]  /*3690*/  BSSY B1, `(.L_x_8224) ;  /* 0x000000c000017945 */ /* 0x000fe20003800000 */
        /* <DEDUP_REMOVED lines=11> */
.L_x_8225:
[----:B------:R-:W-:Y:S05]  /*3750*/  BSYNC B1 ;  /* 0x0000000000017941 */ /* 0x000fea0003800000 */
.L_x_8224:
[C---:B------:R-:W-:Y:S01]  /*3760*/  SEL R126, R135.reuse, R126, P1 ;  /* 0x0000007e877e7207 */ /* 0x040fe20000800000 */
[----:B------:R-:W-:Y:S01]  /*3770*/  @P6 FMUL.FTZ R135, R135, c[0x0][0x1ec] ;  /* 0x00007b0087876a20 */ /* 0x000fe20000410000 */
[----:B------:R-:W-:Y:S01]  /*3780*/  BSSY B1, `(.L_x_8226) ;  /* 0x000000e000017945 */ /* 0x000fe20003800000 */
[-C--:B------:R-:W-:Y:S02]  /*3790*/  @P6 FMUL.FTZ R129, R4, R132.reuse ;  /* 0x0000008404816220 */ /* 0x080fe40000410000 */
[----:B-----5:R-:W-:Y:S01]  /*37a0*/  @P6 FFMA.FTZ R53, R121, R132, R53 ;  /* 0x0000008479356223 */ /* 0x020fe20000010035 */
[----:B------:R-:W-:Y:S01]  /*37b0*/  @!P5 FSEL R132, R119, RZ, P2 ;  /* 0x000000ff7784d208 */ /* 0x000fe20001000000 */
[----:B------:R-:W-:Y:S02]  /*37c0*/  @P6 FFMA.FTZ R52, R120, R133, R52 ;  /* 0x0000008578346223 */ /* 0x000fe40000010034 */
[-C--:B------:R-:W-:Y:S02]  /*37d0*/  @P6 FMUL.FTZ R130, R183, R135.reuse ;  /* 0x00000087b7826220 */ /* 0x080fe40000410000 */
[----:B------:R-:W-:Y:S01]  /*37e0*/  @P6 FFMA.FTZ R54, R122, R135, R54 ;  /* 0x000000877a366223 */ /* 0x000fe20000010036 */
[----:B------:R-:W-:Y:S05]  /*37f0*/  @!P5 BRA `(.L_x_8227) ;  /* 0x000000600000d947 */ /* 0x000fea0003800000 */
[----:B------:R-:W-:Y:S01]  /*3800*/  ISETP.NE.U32.AND P2, PT, RZ, c[0x0][0x218], PT ;  /* 0x00008600ff007a0c */ /* 0x000fe20003f45070 */
[----:B------:R-:W-:-:S03]  /*3810*/  FFMA.FTZ R179, R178, R206, R179 ;  /* 0x000000ceb2b37223 */ /* 0x000fc600000100b3 */
[----:B------:R-:W-:Y:S01]  /*3820*/  ISETP.NE.AND.EX P2, PT, RZ, c[0x0][0x21c], PT, P2 ;  /* 0x00008700ff007a0c */ /* 0x000fe20003f45320 */
[----:B------:R-:W-:-:S04]  /*3830*/  FADD.FTZ R179, R174, -R179 ;  /* 0x800000b3aeb37221 */ /* 0x000fc80000010000 */
[----:B------:R-:W-:-:S08]  /*3840*/  FMUL.FTZ R132, R2, R179 ;  /* 0x000000b302847220 */ /* 0x000fd00000410000 */
[----:B------:R-:W-:Y:S02]  /*3850*/  @P2 FADD.FTZ R132, R119, R132 ;  /* 0x0000008477842221 */ /* 0x000fe40000010000 */
.L_x_8227:
[----:B------:R-:W-:Y:S05]  /*3860*/  BSYNC B1 ;  /* 0x0000000000017941 */ /* 0x000fea0003800000 */
.L_x_8226:
[----:B------:R-:W-:Y:S01]  /*3870*/  @P0 IADD3 R134, R0, 0xa0, RZ ;  /* 0x000000a000860810 */ /* 0x000fe20007ffe0ff */
[C---:B------:R-:W-:Y:S01]  /*3880*/  @P6 FMUL.FTZ R0, R132.reuse, c[0x0][0x1ec] ;  /* 0x00007b0084006a20 */ /* 0x040fe20000410000 */
[----:B------:R-:W-:Y:S02]  /*3890*/  @P0 MOV R135, 0x10 ;  /* 0x0000001000870802 */ /* 0x000fe40000000f00 */
[----:B------:R-:W-:Y:S01]  /*38a0*/  @P6 MOV R2, 0x10 ;  /* 0x0000001000026802 */ /* 0x000fe20000000f00 */
[----:B------:R-:W-:Y:S01]  /*38b0*/  @P6 FMUL.FTZ R131, R3, R0 ;  /* 0x0000000003836220 */ /* 0x000fe20000410000 */
[----:B------:R-:W-:Y:S01]  /*38c0*/  SEL R127, R132, R127, P1 ;  /* 0x0000007f847f7207 */ /* 0x000fe20000800000 */
[----:B------:R-:W-:Y:S01]  /*38d0*/  @P0 IMAD.WIDE.U32 R134, R134, R135, c[0x0][0x258] ;  /* 0x0000960086860625 */ /* 0x000fe200078e0087 */
[----:B------:R-:W-:-:S03]  /*38e0*/  MOV R145, c[0x0][0x160] ;  /* 0x0000580000917a02 */ /* 0x000fc60000000f00 */
[----:B------:R-:W-:Y:S01]  /*38f0*/  @P6 IMAD.WIDE.U32 R132, R207, R2, c[0x0][0x248] ;  /* 0x00009200cf846625 */ /* 0x000fe200078e0002 */
[----:B------:R0:W-:Y:S01]  /*3900*/  @P0 STG.E.128 [R134.64], R124 ;  /* 0x0000007c86000986 */ /* 0x0001e2000c101d04 */
[----:B------:R-:W-:Y:S02]  /*3910*/  LEA R196, R145, R196, 0x2 ;  /* 0x000000c491c47211 */ /* 0x000fe400078e10ff */
[----:B------:R-:W-:Y:S01]  /*3920*/  @P6 FFMA.FTZ R55, R123, R0, R55 ;  /* 0x000000007b376223 */ /* 0x000fe20000010037 */
[----:B------:R0:W-:Y:S01]  /*3930*/  @P6 STG.E.128 [R132.64], R128 ;  /* 0x0000008084006986 */ /* 0x0001e2000c101d04 */
[----:B------:R-:W-:-:S13]  /*3940*/  ISETP.GE.AND P0, PT, R196, c[0x0][0x164], PT ;  /* 0x00005900c4007a0c */ /* 0x000fda0003f06270 */
[----:B0-----:R-:W-:Y:S01]  /*3950*/  @P0 CALL.REL.NOINC `(.L_x_8174) ;  /* 0x0000001000000944 */ /* 0x001fe20003c00000 */
[----:B------:R-:W-:Y:S05]  /*3960*/  BRA `(.L_x_8228) ;  /* 0xffffd16000007947 */ /* 0x000fea000383ffff */
.L_x_8174:
[----:B------:R-:W-:Y:S05]  /*3970*/  BSYNC B0 ;  /* 0x0000000000007941 */ /* 0x000fea0003800000 */
.L_x_8172:
        /* <DEDUP_REMOVED lines=118> */
[----:B-1----:R-:W-:Y:S02]  /*40e0*/  FADD.FTZ R23, R3, R26 ;  /* 0x0000001a03177221 */ /* 0x002fe40000010000 */
[----:B------:R-:W-:Y:S01]  /*40f0*/  IMAD R3, R6, c[0x0][0x168], RZ ;  /* 0x00005a0006037a24 */ /* 0x000fe200078e02ff */
[----:B------:R-:W-:Y:S01]  /*4100*/  STS.128 [R0.X16+0x600], R60 ;  /* 0x0006003c00007388 */ /* 0x000fe2000000cc00 */
[----:B--2---:R-:W-:-:S03]  /*4110*/  FADD.FTZ R19, R19, R28 ;  /* 0x0000001c13137221 */ /* 0x004fc60000010000 */
[----:B------:R-:W-:Y:S01]  /*4120*/  STS.128 [R0.X16+0x800], R56 ;  /* 0x0008003800007388 */ /* 0x000fe2000000cc00 */
[----:B------:R-:W-:-:S03]  /*4130*/  IADD3 R6, P0, R3, R198, RZ ;  /* 0x000000c603067210 */ /* 0x000fc60007f1e0ff */
[----:B------:R-:W-:Y:S01]  /*4140*/  STS.128 [R0.X16+0xa00], R52 ;  /* 0x000a003400007388 */ /* 0x000fe2000000cc00 */
[----:B------:R-:W-:-:S03]  /*4150*/  IADD3.X R3, RZ, RZ, RZ, P0, !PT ;  /* 0x000000ffff037210 */ /* 0x000fc600007fe4ff */
[----:B------:R-:W-:Y:S01]  /*4160*/  BAR.SYNC.DEFER_BLOCKING 0x0 ;  /* 0x0000000000007b1d */ /* 0x000fe20000010000 */
[C---:B------:R-:W-:Y:S02]  /*4170*/  SHF.L.U64.HI R18, R6.reuse, 0x2, R3 ;  /* 0x0000000206127819 */ /* 0x040fe40000010203 */
        /* <DEDUP_REMOVED lines=74> */
.L_x_8178:
[----:B------:R-:W-:Y:S01]  /*4620*/  HFMA2.MMA R204, -RZ, RZ, 0, 5.9604644775390625e-08 ;  /* 0x00000001ffcc7435 */ /* 0x000fe200000001ff */
[----:B------:R-:W-:-:S02]  /*4630*/  MOV R145, R135 ;  /* 0x0000008700917202 */ /* 0x000fc40000000f00 */
[----:B------:R-:W-:Y:S02]  /*4640*/  MOV R205, 0x1f ;  /* 0x0000001f00cd7802 */ /* 0x000fe40000000f00 */
[----:B------:R-:W-:Y:S02]  /*4650*/  MOV R206, 0xffffffff ;  /* 0xffffffff00ce7802 */ /* 0x000fe40000000f00 */
[----:B------:R-:W-:Y:S02]  /*4660*/  MOV R132, 0x4680 ;  /* 0x0000468000847802 */ /* 0x000fe40000000f00 */
[----:B-----5:R-:W-:Y:S05]  /*4670*/  CALL.REL.NOINC `($__internal_167_$__cuda_sm70_shflsync_bfly_p) ;  /* 0x0000045000007944 */ /* 0x020fea0003c00000 */
[----:B-1----:R-:W-:Y:S01]  /*4680*/  MOV R144, R205 ;  /* 0x000000cd00907202 */ /* 0x002fe20000000f00 */
[----:B0-----:R-:W-:Y:S05]  /*4690*/  BRA `(.L_x_8229) ;  /* 0xffffd47000007947 */ /* 0x001fea000383ffff */
.L_x_8179:
[----:B------:R-:W-:Y:S01]  /*46a0*/  HFMA2.MMA R204, -RZ, RZ, 0, 5.9604644775390625e-08 ;  /* 0x00000001ffcc7435 */ /* 0x000fe200000001ff */
[----:B------:R-:W-:Y:S02]  /*46b0*/  MOV R145, R134 ;  /* 0x0000008600917202 */ /* 0x000fe40000000f00 */
[----:B------:R-:W-:Y:S02]  /*46c0*/  MOV R205, 0x1f ;  /* 0x0000001f00cd7802 */ /* 0x000fe40000000f00 */
[----:B------:R-:W-:-:S02]  /*46d0*/  MOV R206, 0xffffffff ;  /* 0xffffffff00ce7802 */ /* 0x000fc40000000f00 */
[----:B------:R-:W-:Y:S02]  /*46e0*/  MOV R132, 0x4700 ;  /* 0x0000470000847802 */ /* 0x000fe40000000f00 */
[----:B01---5:R-:W-:Y:S05]  /*46f0*/  CALL.REL.NOINC `($__internal_167_$__cuda_sm70_shflsync_bfly_p) ;  /* 0x000003d000007944 */ /* 0x023fea0003c00000 */
[----:B------:R-:W-:Y:S01]  /*4700*/  FADD.FTZ R135, R144, R135 ;  /* 0x0000008790877221 */ /* 0x000fe20000010000 */
[----:B0-----:R-:W-:Y:S01]  /*4710*/  HFMA2.MMA R204, -RZ, RZ, 0, 1.1920928955078125e-07 ;  /* 0x00000002ffcc7435 */ /* 0x001fe200000001ff */
[----:B-1----:R-:W-:Y:S01]  /*4720*/  FADD.FTZ R144, R134, R205 ;  /* 0x000000cd86907221 */ /* 0x002fe20000010000 */
[----:B------:R-:W-:Y:S02]  /*4730*/  MOV R205, 0x1f ;  /* 0x0000001f00cd7802 */ /* 0x000fe40000000f00 */
[----:B------:R-:W-:Y:S02]  /*4740*/  MOV R206, 0xffffffff ;  /* 0xffffffff00ce7802 */ /* 0x000fe40000000f00 */
[----:B------:R-:W-:Y:S02]  /*4750*/  MOV R145, R135 ;  /* 0x0000008700917202 */ /* 0x000fe40000000f00 */
[----:B------:R-:W-:Y:S02]  /*4760*/  MOV R132, 0x4780 ;  /* 0x0000478000847802 */ /* 0x000fe40000000f00 */
[----:B------:R-:W-:Y:S05]  /*4770*/  CALL.REL.NOINC `($__internal_167_$__cuda_sm70_shflsync_bfly_p) ;  /* 0x0000035000007944 */ /* 0x000fea0003c00000 */
[----:B0-----:R-:W-:Y:S01]  /*4780*/  HFMA2.MMA R204, -RZ, RZ, 0, 1.1920928955078125e-07 ;  /* 0x00000002ffcc7435 */ /* 0x001fe200000001ff */
[----:B-1----:R-:W-:-:S02]  /*4790*/  MOV R134, R205 ;  /* 0x000000cd00867202 */ /* 0x002fc40000000f00 */
[----:B------:R-:W-:Y:S02]  /*47a0*/  MOV R145, R144 ;  /* 0x0000009000917202 */ /* 0x000fe40000000f00 */
[----:B------:R-:W-:Y:S02]  /*47b0*/  MOV R205, 0x1f ;  /* 0x0000001f00cd7802 */ /* 0x000fe40000000f00 */
[----:B------:R-:W-:Y:S02]  /*47c0*/  MOV R206, 0xffffffff ;  /* 0xffffffff00ce7802 */ /* 0x000fe40000000f00 */
[----:B------:R-:W-:Y:S02]  /*47d0*/  MOV R132, 0x47f0 ;  /* 0x000047f000847802 */ /* 0x000fe40000000f00 */
[----:B------:R-:W-:Y:S05]  /*47e0*/  CALL.REL.NOINC `($__internal_167_$__cuda_sm70_shflsync_bfly_p) ;  /* 0x000002e000007944 */ /* 0x000fea0003c00000 */
[----:B------:R-:W-:Y:S01]  /*47f0*/  FADD.FTZ R135, R134, R135 ;  /* 0x0000008786877221 */ /* 0x000fe20000010000 */
[----:B0-----:R-:W-:Y:S01]  /*4800*/  HFMA2.MMA R204, -RZ, RZ, 0, 2.384185791015625e-07 ;  /* 0x00000004ffcc7435 */ /* 0x001fe200000001ff */
[----:B-1----:R-:W-:Y:S01]  /*4810*/  FADD.FTZ R144, R144, R205 ;  /* 0x000000cd90907221 */ /* 0x002fe20000010000 */
[----:B------:R-:W-:Y:S02]  /*4820*/  MOV R205, 0x1f ;  /* 0x0000001f00cd7802 */ /* 0x000fe40000000f00 */
[----:B------:R-:W-:-:S02]  /*4830*/  MOV R206, 0xffffffff ;  /* 0xffffffff00ce7802 */ /* 0x000fc40000000f00 */
[----:B------:R-:W-:Y:S02]  /*4840*/  MOV R145, R135 ;  /* 0x0000008700917202 */ /* 0x000fe40000000f00 */
[----:B------:R-:W-:Y:S02]  /*4850*/  MOV R132, 0x4870 ;  /* 0x0000487000847802 */ /* 0x000fe40000000f00 */
[----:B------:R-:W-:Y:S05]  /*4860*/  CALL.REL.NOINC `($__internal_167_$__cuda_sm70_shflsync_bfly_p) ;  /* 0x0000026000007944 */ /* 0x000fea0003c00000 */
[----:B0-----:R-:W-:Y:S01]  /*4870*/  HFMA2.MMA R204, -RZ, RZ, 0, 2.384185791015625e-07 ;  /* 0x00000004ffcc7435 */ /* 0x001fe200000001ff */
[----:B-1----:R-:W-:Y:S02]  /*4880*/  MOV R134, R205 ;  /* 0x000000cd00867202 */ /* 0x002fe40000000f00 */
[----:B------:R-:W-:Y:S02]  /*4890*/  MOV R145, R144 ;  /* 0x0000009000917202 */ /* 0x000fe40000000f00 */
[----:B------:R-:W-:Y:S02]  /*48a0*/  MOV R205, 0x1f ;  /* 0x0000001f00cd7802 */ /* 0x000fe40000000f00 */
[----:B------:R-:W-:Y:S02]  /*48b0*/  MOV R206, 0xffffffff ;  /* 0xffffffff00ce7802 */ /* 0x000fe40000000f00 */
[----:B------:R-:W-:-:S02]  /*48c0*/  MOV R132, 0x48e0 ;  /* 0x000048e000847802 */ /* 0x000fc40000000f00 */
[----:B------:R-:W-:Y:S05]  /*48d0*/  CALL.REL.NOINC `($__internal_167_$__cuda_sm70_shflsync_bfly_p) ;  /* 0x000001f000007944 */ /* 0x000fea0003c00000 */
[----:B------:R-:W-:Y:S01]  /*48e0*/  FADD.FTZ R135, R134, R135 ;  /* 0x0000008786877221 */ /* 0x000fe20000010000 */
[----:B0-----:R-:W-:Y:S01]  /*48f0*/  HFMA2.MMA R204, -RZ, RZ, 0, 4.76837158203125e-07 ;  /* 0x00000008ffcc7435 */ /* 0x001fe200000001ff */
[----:B-1----:R-:W-:Y:S01]  /*4900*/  FADD.FTZ R144, R144, R205 ;  /* 0x000000cd90907221 */ /* 0x002fe20000010000 */
[----:B------:R-:W-:-:S02]  /*4910*/  MOV R205, 0x1f ;  /* 0x0000001f00cd7802 */ /* 0x000fc40000000f00 */
[----:B------:R-:W-:Y:S02]  /*4920*/  MOV R206, 0xffffffff ;  /* 0xffffffff00ce7802 */ /* 0x000fe40000000f00 */
[----:B------:R-:W-:Y:S02]  /*4930*/  MOV R145, R135 ;  /* 0x0000008700917202 */ /* 0x000fe40000000f00 */
[----:B------:R-:W-:Y:S02]  /*4940*/  MOV R132, 0x4960 ;  /* 0x0000496000847802 */ /* 0x000fe40000000f00 */
[----:B------:R-:W-:Y:S05]  /*4950*/  CALL.REL.NOINC `($__internal_167_$__cuda_sm70_shflsync_bfly_p) ;  /* 0x0000017000007944 */ /* 0x000fea0003c00000 */
[----:B0-----:R-:W-:Y:S01]  /*4960*/  HFMA2.MMA R204, -RZ, RZ, 0, 4.76837158203125e-07 ;  /* 0x00000008ffcc7435 */ /* 0x001fe200000001ff */
[----:B-1----:R-:W-:Y:S02]  /*4970*/  MOV R134, R205 ;  /* 0x000000cd00867202 */ /* 0x002fe40000000f00 */
[----:B------:R-:W-:Y:S02]  /*4980*/  MOV R145, R144 ;  /* 0x0000009000917202 */ /* 0x000fe40000000f00 */
[----:B------:R-:W-:Y:S02]  /*4990*/  MOV R205, 0x1f ;  /* 0x0000001f00cd7802 */ /* 0x000fe40000000f00 */
[----:B------:R-:W-:-:S02]  /*49a0*/  MOV R206, 0xffffffff ;  /* 0xffffffff00ce7802 */ /* 0x000fc40000000f00 */
[----:B------:R-:W-:Y:S02]  /*49b0*/  MOV R132, 0x49d0 ;  /* 0x000049d000847802 */ /* 0x000fe40000000f00 */
[----:B------:R-:W-:Y:S05]  /*49c0*/  CALL.REL.NOINC `($__internal_167_$__cuda_sm70_shflsync_bfly_p) ;  /* 0x0000010000007944 */ /* 0x000fea0003c00000 */
[----:B------:R-:W-:Y:S01]  /*49d0*/  FADD.FTZ R134, R134, R135 ;  /* 0x0000008786867221 */ /* 0x000fe20000010000 */
[----:B0-----:R-:W-:Y:S01]  /*49e0*/  HFMA2.MMA R204, -RZ, RZ, 0, 9.5367431640625e-07 ;  /* 0x00000010ffcc7435 */ /* 0x001fe200000001ff */
[----:B-1----:R-:W-:Y:S01]  /*49f0*/  FADD.FTZ R146, R144, R205 ;  /* 0x000000cd90927221 */ /* 0x002fe20000010000 */
[----:B------:R-:W-:Y:S02]  /*4a00*/  MOV R205, 0x1f ;  /* 0x0000001f00cd7802 */ /* 0x000fe40000000f00 */
[----:B------:R-:W-:Y:S02]  /*4a10*/  MOV R206, 0xffffffff ;  /* 0xffffffff00ce7802 */ /* 0x000fe40000000f00 */
[----:B------:R-:W-:Y:S02]  /*4a20*/  MOV R145, R134 ;  /* 0x0000008600917202 */ /* 0x000fe40000000f00 */
[----:B------:R-:W-:Y:S02]  /*4a30*/  MOV R132, 0x4a50 ;  /* 0x00004a5000847802 */ /* 0x000fe40000000f00 */
[----:B------:R-:W-:Y:S05]  /*4a40*/  CALL.REL.NOINC `($__internal_167_$__cuda_sm70_shflsync_bfly_p) ;  /* 0x0000008000007944 */ /* 0x000fea0003c00000 */
[----:B0-----:R-:W-:Y:S01]  /*4a50*/  HFMA2.MMA R204, -RZ, RZ, 0, 9.5367431640625e-07 ;  /* 0x00000010ffcc7435 */ /* 0x001fe200000001ff */
[----:B-1----:R-:W-:-:S02]  /*4a60*/  MOV R147, R205 ;  /* 0x000000cd00937202 */ /* 0x002fc40000000f00 */
[----:B------:R-:W-:Y:S02]  /*4a70*/  MOV R145, R146 ;  /* 0x0000009200917202 */ /* 0x000fe40000000f00 */
[----:B------:R-:W-:Y:S02]  /*4a80*/  MOV R205, 0x1f ;  /* 0x0000001f00cd7802 */ /* 0x000fe40000000f00 */
[----:B------:R-:W-:Y:S02]  /*4a90*/  MOV R206, 0xffffffff ;  /* 0xffffffff00ce7802 */ /* 0x000fe40000000f00 */
[----:B------:R-:W-:Y:S02]  /*4aa0*/  MOV R132, 0x4ac0 ;  /* 0x00004ac000847802 */ /* 0x000fe40000000f00 */
[----:B------:R-:W-:Y:S05]  /*4ab0*/  CALL.REL.NOINC `($__internal_167_$__cuda_sm70_shflsync_bfly_p) ;  /* 0x0000001000007944 */ /* 0x000fea0003c00000 */
[----:B01----:R-:W-:Y:S05]  /*4ac0*/  BRA `(.L_x_8230) ;  /* 0xffffd16000007947 */ /* 0x003fea000383ffff */
        .weak           $__internal_167_$__cuda_sm70_shflsync_bfly_p
        .type           $__internal_167_$__cuda_sm70_shflsync_bfly_p,@function
        .size           $__internal_167_$__cuda_sm70_shflsync_bfly_p,(.L_x_9897 - $__internal_167_$__cuda_sm70_shflsync_bfly_p)
$__internal_167_$__cuda_sm70_shflsync_bfly_p:
[----:B------:R-:W-:Y:S01]  /*4ad0*/  HFMA2.MMA R133, -RZ, RZ, 0, 0 ;  /* 0x00000000ff857435 */ /* 0x000fe200000001ff */
[----:B------:R-:W-:Y:S04]  /*4ae0*/  WARPSYNC R206 ;  /* 0x000000ce00007348 */ /* 0x000fe80003800000 */
[----:B------:R0:W1:Y:S01]  /*4af0*/  SHFL.BFLY PT, R205, R145, R204, R205 ;  /* 0x0c0000cc91cd7389 */ /* 0x00006200000e00cd */
[----:B------:R-:W-:Y:S05]  /*4b00*/  RET.REL.NODEC R132 `(_ZN10layer_norm13ln_bwd_kernelINS_13Kernel_traitsI6__halfffffjLj768ELj1ELj4ELj1ELj16ENS_18Kernel_traits_baseILj768ES2_ffffjLj128EEEEELb0ELb1ELb1ELb1EEEvNS_9BwdParamsE) ;  /* 0xffffb4f084007950 */ /* 0x000fea0003c3ffff */
.L_x_8231:
        /* <DEDUP_REMOVED lines=15> */
.L_x_9897:


//--------------------- .text._ZN10layer_norm13ln_bwd_kernelINS_13Kernel_traitsI6__halfffffjLj768ELj1ELj4ELj1ELj16ENS_18Kernel_traits_baseILj768ES2_ffffjLj128EEEEELb1ELb0ELb0ELb0EEEvNS_9BwdParamsE --------------------------
	.section	.text._ZN10layer_norm13ln_bwd_kernelINS_13Kernel_traitsI6__halfffffjLj768ELj1ELj4ELj1ELj16ENS_18Kernel_traits_baseILj768ES2_ffffjLj128EEEEELb1ELb0ELb0ELb0EEEvNS_9BwdParamsE,"ax",@progbits
	.sectioninfo	@"SHI_REGISTERS=182"
	.align	128
        .global         _ZN10layer_norm13ln_bwd_kernelINS_13Kernel_traitsI6__halfffffjLj768ELj1ELj4ELj1ELj16ENS_18Kernel_traits_baseILj768ES2_ffffjLj128EEEEELb1ELb0ELb0ELb0EEEvNS_9BwdParamsE
        .type           _ZN10layer_norm13ln_bwd_kernelINS_13Kernel_traitsI6__halfffffjLj768ELj1ELj4ELj1ELj16ENS_18Kernel_traits_baseILj768ES2_ffffjLj128EEEEELb1ELb0ELb0ELb0EEEvNS_9BwdParamsE,@function
        .size           _ZN10layer_norm13ln_bwd_kernelINS_13Kernel_traitsI6__halfffffjLj768ELj1ELj4ELj1ELj16ENS_18Kernel_traits_baseILj768ES2_ffffjLj128EEEEELb1ELb0ELb0ELb0EEEvNS_9BwdParamsE,(.L_x_9898 - _ZN10layer_norm13ln_bwd_kernelINS_13Kernel_traitsI6__halfffffjLj768ELj1ELj4ELj1ELj16ENS_18Kernel_traits_baseILj768ES2_ffffjLj128EEEEELb1ELb0ELb0ELb0EEEvNS_9BwdParamsE)
        .other          _ZN10layer_norm13ln_bwd_kernelINS_13Kernel_traitsI6__halfffffjLj768ELj1ELj4ELj1ELj16ENS_18Kernel_traits_baseILj768ES2_ffffjLj128EEEEELb1ELb0ELb0ELb0EEEvNS_9BwdParamsE,@"STO_CUDA_ENTRY STV_DEFAULT"
_ZN10layer_norm13ln_bwd_kernelINS_13Kernel_traitsI6__halfffffjLj768ELj1ELj4ELj1ELj16ENS_18Kernel_traits_baseILj768ES2_ffffjLj128EEEEELb1ELb0ELb0ELb0EEEvNS_9BwdParamsE:
.text._ZN10layer_norm13ln_bwd_kernelINS_13Kernel_traitsI6__halfffffjLj768ELj1ELj4ELj1ELj16ENS_18Kernel_traits_baseILj768ES2_ffffjLj128EEEEELb1ELb0ELb0ELb0EEEvNS_9BwdParamsE:
        /* <DEDUP_REMOVED lines=26> */
[----:B------:R-:W-:Y:S01]  /*01a0*/  P2R R5, PR, RZ, 0x1 ;  /* 0x00000001ff057803 */ /* 0x000fe20000000000 */
[C---:B------:R-:W-:Y:S01]  /*01b0*/  @P3 IMAD.WIDE.U32 R8, R4.reuse, R9, c[0x0][0x1b0] ;  /* 0x00006c0004083625 */ /* 0x040fe200078e0009 */
[----:B------:R-:W-:Y:S01]  /*01c0*/  @P3 IADD3 R4, R4, 0x20, RZ ;  /* 0x0000002004043810 */ /* 0x000fe20007ffe0ff */
[----:B------:R-:W-:Y:S01]  /*01d0*/  BSSY B0, `(.L_x_8232) ;  /* 0x00002d3000007945 */ /* 0x000fe20003800000 */
[----:B------:R-:W-:Y:S01]  /*01e0*/  @P0 MOV R5, 0x8 ;  /* 0x0000000800050802 */ /* 0x000fe20000000f00 */
[----:B------:R2:W5:Y:S02]  /*01f0*/  @P2 LDG.E.64 R54, [R6.64] ;  /* 0x0000000406362981 */ /* 0x000564000c1e1b00 */
[C---:B------:R-:W-:Y:S01]  /*0200*/  @P4 IMAD.WIDE.U32 R10, R4.reuse, R11, c[0x0][0x1b0] ;  /* 0x00006c00040a4625 */ /* 0x040fe200078e000b */
[----:B------:R-:W-:Y:S01]  /*0210*/  @P4 IADD3 R4, R4, 0x20, RZ ;  /* 0x0000002004044810 */ /* 0x000fe20007ffe0ff */
[----:B------:R3:W5:Y:S04]  /*0220*/  @P3 LDG.E.64 R56, [R8.64] ;  /* 0x0000000408383981 */ /* 0x000768000c1e1b00 */
[C---:B------:R-:W-:Y:S01]  /*0230*/  @P5 IMAD.WIDE.U32 R12, R4.reuse, R13, c[0x0][0x1b0] ;  /* 0x00006c00040c5625 */ /* 0x040fe200078e000d */
[----:B------:R-:W-:Y:S01]  /*0240*/  @P5 IADD3 R4, R4, 0x20, RZ ;  /* 0x0000002004045810 */ /* 0x000fe20007ffe0ff */
[----:B------:R4:W5:Y:S01]  /*0250*/  @P4 LDG.E.64 R58, [R10.64] ;  /* 0x000000040a3a4981 */ /* 0x000962000c1e1b00 */
[----:B------:R-:W-:-:S03]  /*0260*/  SHF.R.U32.HI R14, RZ, 0x5, R0 ;  /* 0x00000005ff0e7819 */ /* 0x000fc60000011600 */
[----:B------:R-:W-:Y:S01]  /*0270*/  @P0 IMAD.WIDE.U32 R4, R4, R5, c[0x0][0x1b0] ;  /* 0x00006c0004040625 */ /* 0x000fe200078e0005 */
[----:B0-----:R-:W-:Y:S01]  /*0280*/  LEA R88, R15, R14, 0x2 ;  /* 0x0000000e0f587211 */ /* 0x001fe200078e10ff */
[----:B------:R0:W5:Y:S04]  /*0290*/  @P5 LDG.E.64 R60, [R12.64] ;  /* 0x000000040c3c5981 */ /* 0x000168000c1e1b00 */
[----:B------:R0:W5:Y:S01]  /*02a0*/  @P0 LDG.E.64 R62, [R4.64] ;  /* 0x00000004043e0981 */ /* 0x000162000c1e1b00 */
        /* <DEDUP_REMOVED lines=21> */
[----:B---3--:R-:W-:Y:S01]  /*0400*/  CS2R R8, SRZ ;  /* 0x0000000000087805 */ /* 0x008fe2000001ff00 */
[----:B----4-:R-:W-:Y:S01]  /*0410*/  CS2R R10, SRZ ;  /* 0x00000000000a7805 */ /* 0x010fe2000001ff00 */
[----:B------:R-:W-:Y:S01]  /*0420*/  CS2R R4, SRZ ;  /* 0x0000000000047805 */ /* 0x000fe2000001ff00 */
[----:B--2---:R-:W-:Y:S01]  /*0430*/  CS2R R6, SRZ ;  /* 0x0000000000067805 */ /* 0x004fe2000001ff00 */
[----:B------:R-:W-:Y:S05]  /*0440*/  @P0 BRA `(.L_x_8233) ;  /* 0x00002ab000000947 */ /* 0x000fea0003800000 */
[----:B-1----:R-:W0:Y:S01]  /*0450*/  LDC.U8 R167, c[0x0][0x1f0] ;  /* 0x00007c00ffa77b82 */ /* 0x002e220000000000 */
[----:B-----5:R-:W-:Y:S01]  /*0460*/  MOV R89, R52 ;  /* 0x0000003400597202 */ /* 0x020fe20000000f00 */
        /* <DEDUP_REMOVED lines=47> */
[----:B0-----:R-:W-:Y:S02]  /*0760*/  HADD2.F32 R112, -RZ, R112.H0_H0 ;  /* 0x20000070ff707230 */ /* 0x001fe40000004100 */
.L_x_8260:
[----:B------:R-:W-:Y:S02]  /*0770*/  ISETP.NE.U32.AND P0, PT, RZ, c[0x0][0x1c0], PT ;  /* 0x00007000ff007a0c */ /* 0x000fe40003f05070 */
[----:B------:R-:W-:Y:S02]  /*0780*/  SHF.R.S32.HI R3, RZ, 0x1f, R88 ;  /* 0x0000001fff037819 */ /* 0x000fe40000011458 */
[----:B------:R-:W-:Y:S02]  /*0790*/  ISETP.NE.AND.EX P0, PT, RZ, c[0x0][0x1c4], PT, P0 ;  /* 0x00007100ff007a0c */ /* 0x000fe40003f05300 */
[----:B------:R-:W-:Y:S02]  /*07a0*/  MOV R81, 0x4 ;  /* 0x0000000400517802 */ /* 0x000fe40000000f00 */
[----:B------:R-:W-:-:S09]  /*07b0*/  MOV R121, 0x3f800000 ;  /* 0x3f80000000797802 */ /* 0x000fd20000000f00 */
[----:B------:R-:W-:-:S04]  /*07c0*/  @P0 LEA R82, P6, R88, c[0x0][0x1c0], 0x2 ;  /* 0x0000700058520a11 */ /* 0x000fc800078c10ff */
[C---:B------:R-:W-:Y:S01]  /*07d0*/  @P0 LEA.HI.X R83, R88.reuse, c[0x0][0x1c4], R3, 0x2, P6 ;  /* 0x0000710058530a11 */ /* 0x040fe200030f1403 */
[----:B------:R-:W-:-:S04]  /*07e0*/  IMAD.WIDE R2, R88, R81, c[0x0][0x1a0] ;  /* 0x0000680058027625 */ /* 0x000fc800078e0251 */
[C---:B------:R-:W-:Y:S01]  /*07f0*/  IMAD.WIDE R80, R88.reuse, R81, c[0x0][0x1a8] ;  /* 0x00006a0058507625 */ /* 0x040fe200078e0251 */
[----:B------:R0:W5:Y:S04]  /*0800*/  @P0 LDG.E R121, [R82.64] ;  /* 0x0000000452790981 */ /* 0x000168000c1e1900 */
[----:B------:R0:W5:Y:S04]  /*0810*/  LDG.E R171, [R2.64] ;  /* 0x0000000402ab7981 */ /* 0x000168000c1e1900 */
[----:B------:R0:W5:Y:S01]  /*0820*/  LDG.E R122, [R80.64] ;  /* 0x00000004507a7981 */ /* 0x000162000c1e1900 */
[----:B------:R-:W-:Y:S01]  /*0830*/  IMAD R84, R88, c[0x0][0x168], RZ ;  /* 0x00005a0058547a24 */ /* 0x000fe200078e02ff */
[----:B------:R-:W-:Y:S01]  /*0840*/  LOP3.LUT R120, R0, 0x1f, RZ, 0xc0, !PT ;  /* 0x0000001f00787812 */ /* 0x000fe200078ec0ff */
[----:B------:R-:W-:Y:S01]  /*0850*/  BSSY B1, `(.L_x_8234) ;  /* 0x0000035000017945 */ /* 0x000fe20003800000 */
[----:B------:R-:W-:-:S02]  /*0860*/  MOV R175, RZ ;  /* 0x000000ff00af7202 */ /* 0x000fc40000000f00 */
[----:B------:R-:W-:Y:S02]  /*0870*/  SHF.R.S32.HI R85, RZ, 0x1f, R84 ;  /* 0x0000001fff557819 */ /* 0x000fe40000011454 */
[----:B------:R-:W-:Y:S02]  /*0880*/  MOV R178, RZ ;  /* 0x000000ff00b27202 */ /* 0x000fe40000000f00 */
[----:B------:R-:W-:-:S04]  /*0890*/  LEA.HI R85, R85, R84, RZ, 0x2 ;  /* 0x0000005455557211 */ /* 0x000fc800078f10ff */
[----:B------:R-:W-:-:S04]  /*08a0*/  LEA.HI.SX32 R120, R85, R120, 0x1e ;  /* 0x0000007855787211 */ /* 0x000fc800078ff2ff */
[----:B------:R-:W-:Y:S01]  /*08b0*/  MOV R179, R120 ;  /* 0x0000007800b37202 */ /* 0x000fe20000000f00 */
[----:B------:R-:W-:Y:S05]  /*08c0*/  @!P1 BRA `(.L_x_8235) ;  /* 0x000002d000009947 */ /* 0x000fea0003800000 */
[C---:B0-----:R-:W-:Y:S02]  /*08d0*/  LEA R134, P0, R120.reuse, c[0x0][0x190], 0x2 ;  /* 0x0000640078867a11 */ /* 0x041fe400078010ff */
[----:B------:R-:W-:Y:S02]  /*08e0*/  MOV R81, 0x10 ;  /* 0x0000001000517802 */ /* 0x000fe40000000f00 */
[C---:B------:R-:W-:Y:S02]  /*08f0*/  LEA.HI.X R135, R120.reuse, c[0x0][0x194], RZ, 0x2, P0 ;  /* 0x0000650078877a11 */ /* 0x040fe400000f14ff */
[C---:B------:R-:W-:Y:S01]  /*0900*/  LEA R84, P0, R120.reuse, c[0x0][0x188], 0x4 ;  /* 0x0000620078547a11 */ /* 0x040fe200078020ff */
[C---:B------:R-:W-:Y:S02]  /*0910*/  IMAD.WIDE.U32 R80, R120.reuse, R81, c[0x0][0x208] ;  /* 0x0000820078507625 */ /* 0x040fe400078e0051 */
[----:B------:R0:W5:Y:S01]  /*0920*/  LDG.E R113, [R134.64] ;  /* 0x0000000486717981 */ /* 0x000162000c1e1900 */
[----:B------:R-:W-:-:S02]  /*0930*/  LEA.HI.X R85, R120, c[0x0][0x18c], RZ, 0x4, P0 ;  /* 0x0000630078557a11 */ /* 0x000fc400000f24ff */
[----:B------:R-:W-:Y:S01]  /*0940*/  ISETP.NE.U32.AND P0, PT, RZ, c[0x0][0x218], PT ;  /* 0x00008600ff007a0c */ /* 0x000fe20003f05070 */
[----:B------:R-:W0:Y:S03]  /*0950*/  LDG.E.128 R80, [R80.64] ;  /* 0x0000000450507981 */ /* 0x000e26000c1e1d00 */
[----:B------:R-:W-:Y:S01]  /*0960*/  ISETP.NE.AND.EX P0, PT, RZ, c[0x0][0x21c], PT, P0 ;  /* 0x00008700ff007a0c */ /* 0x000fe20003f05300 */
[----:B------:R-:W2:-:S12]  /*0970*/  LDG.E.128 R84, [R84.64] ;  /* 0x0000000454547981 */ /* 0x000e98000c1e1d00 */
[----:B------:R-:W-:-:S04]  /*0980*/  @P0 LEA R2, P6, R120, c[0x0][0x218], 0x4 ;  /* 0x0000860078020a11 */ /* 0x000fc800078c20ff */
[----:B------:R-:W-:-:S05]  /*0990*/  @P0 LEA.HI.X R3, R120, c[0x0][0x21c], RZ, 0x4, P6 ;  /* 0x0000870078030a11 */ /* 0x000fca00030f24ff */
[----:B------:R1:W5:Y:S01]  /*09a0*/  @P0 LDG.E.128 R52, [R2.64] ;  /* 0x0000000402340981 */ /* 0x000362000c1e1d00 */
[----:B------:R-:W-:-:S04]  /*09b0*/  ISETP.NE.AND P0, PT, R167, RZ, PT ;  /* 0x000000ffa700720c */ /* 0x000fc80003f05270 */
[----:B-----5:R-:W-:Y:S02]  /*09c0*/  FSEL R124, R171, RZ, !P0 ;  /* 0x000000ffab7c7208 */ /* 0x020fe40004000000 */
[----:B------:R-:W-:Y:S01]  /*09d0*/  IADD3 R179, R120, 0x20, RZ ;  /* 0x0000002078b37810 */ /* 0x000fe20007ffe0ff */
[----:B0-----:R-:W-:Y:S02]  /*09e0*/  FMUL.FTZ R134, R89, R80 ;  /* 0x0000005059867220 */ /* 0x001fe40000410000 */
[C---:B--2---:R-:W-:Y:S02]  /*09f0*/  FADD.FTZ R123, -R124.reuse, R84 ;  /* 0x000000547c7b7221 */ /* 0x044fe40000010100 */
[----:B------:R-:W-:Y:S02]  /*0a00*/  FADD.FTZ R137, -R124, R85 ;  /* 0x000000557c897221 */ /* 0x000fe40000010100 */
[----:B------:R-:W-:Y:S02]  /*0a10*/  FMUL.FTZ R123, R122, R123 ;  /* 0x0000007b7a7b7220 */ /* 0x000fe40000410000 */
[----:B------:R-:W-:-:S02]  /*0a20*/  FADD.FTZ R169, -R124, R86 ;  /* 0x000000567ca97221 */ /* 0x000fc40000010100 */
[----:B------:R-:W-:Y:S02]  /*0a30*/  FADD.FTZ R87, -R124, R87 ;  /* 0x000000577c577221 */ /* 0x000fe40000010100 */
[----:B------:R-:W-:Y:S02]  /*0a40*/  FMUL.FTZ R124, R122, R137 ;  /* 0x000000897a7c7220 */ /* 0x000fe40000410000 */
[----:B------:R-:W-:Y:S02]  /*0a50*/  FMUL.FTZ R135, R90, R81 ;  /* 0x000000515a877220 */ /* 0x000fe40000410000 */
[----:B-1----:R-:W-:Y:S02]  /*0a60*/  FADD.FTZ R2, RZ, R134 ;  /* 0x00000086ff027221 */ /* 0x002fe40000010000 */
[----:B------:R-:W-:Y:S02]  /*0a70*/  FFMA.FTZ R3, R123, R134, RZ ;  /* 0x000000867b037223 */ /* 0x000fe400000100ff */
        /* <DEDUP_REMOVED lines=18> */
.L_x_8235:
[----:B0-----:R-:W-:Y:S05]  /*0ba0*/  BSYNC B1 ;  /* 0x0000000000017941 */ /* 0x001fea0003800000 */
.L_x_8234:
[----:B------:R-:W-:Y:S01]  /*0bb0*/  BSSY B1, `(.L_x_8236) ;  /* 0x000002f000017945 */ /* 0x000fe20003800000 */
[----:B------:R-:W-:Y:S05]  /*0bc0*/  @!P2 BRA `(.L_x_8237) ;  /* 0x000002d00000a947 */ /* 0x000fea0003800000 */
[----:B------:R-:W-:Y:S01]  /*0bd0*/  LEA R172, P0, R179, c[0x0][0x190], 0x2 ;  /* 0x00006400b3ac7a11 */ /* 0x000fe200078010ff */
[----:B------:R-:W-:-:S03]  /*0be0*/  HFMA2.MMA R84, -RZ, RZ, 0, 9.5367431640625e-07 ;  /* 0x00000010ff547435 */ /* 0x000fc600000001ff */
[C---:B------:R-:W-:Y:S02]  /*0bf0*/  LEA.HI.X R173, R179.reuse, c[0x0][0x194], RZ, 0x2, P0 ;  /* 0x00006500b3ad7a11 */ /* 0x040fe400000f14ff */
[----:B------:R-:W-:-:S03]  /*0c00*/  LEA R80, P0, R179, c[0x0][0x188], 0x4 ;  /* 0x00006200b3507a11 */ /* 0x000fc600078020ff */
[----:B------:R0:W5:Y:S01]  /*0c10*/  LDG.E R114, [R172.64] ;  /* 0x00000004ac727981 */ /* 0x000162000c1e1900 */
        /* <DEDUP_REMOVED lines=14> */
[----:B------:R-:W-:Y:S02]  /*0d00*/  FMUL.FTZ R153, R122, R153 ;  /* 0x000000997a997220 */ /* 0x000fe40000410000 */
[----:B---3--:R-:W-:Y:S02]  /*0d10*/  FMUL.FTZ R166, R93, R84 ;  /* 0x000000545da67220 */ /* 0x008fe40000410000 */
[C---:B------:R-:W-:Y:S02]  /*0d20*/  FADD.FTZ R161, -R152.reuse, R82 ;  /* 0x0000005298a17221 */ /* 0x040fe40000010100 */
[----:B------:R-:W-:-:S02]  /*0d30*/  FADD.FTZ R83, -R152, R83 ;  /* 0x0000005398537221 */ /* 0x000fc40000010100 */
[----:B------:R-:W-:Y:S02]  /*0d40*/  FMUL.FTZ R152, R122, R159 ;  /* 0x0000009f7a987220 */ /* 0x000fe40000410000 */
[----:B------:R-:W-:Y:S02]  /*0d50*/  FMUL.FTZ R159, R94, R85 ;  /* 0x000000555e9f7220 */ /* 0x000fe40000410000 */
[----:B-1----:R-:W-:Y:S02]  /*0d60*/  FADD.FTZ R2, R175, R166 ;  /* 0x000000a6af027221 */ /* 0x002fe40000010000 */
[----:B------:R-:W-:Y:S02]  /*0d70*/  FFMA.FTZ R178, R153, R166, R178 ;  /* 0x000000a699b27223 */ /* 0x000fe400000100b2 */
[----:B------:R-:W-:Y:S02]  /*0d80*/  FMUL.FTZ R161, R122, R161 ;  /* 0x000000a17aa17220 */ /* 0x000fe40000410000 */
[----:B0-----:R-:W-:-:S02]  /*0d90*/  FMUL.FTZ R172, R95, R86 ;  /* 0x000000565fac7220 */ /* 0x001fc40000410000 */
        /* <DEDUP_REMOVED lines=16> */
.L_x_8237:
[----:B------:R-:W-:Y:S05]  /*0ea0*/  BSYNC B1 ;  /* 0x0000000000017941 */ /* 0x000fea0003800000 */
.L_x_8236:
[----:B------:R-:W-:Y:S01]  /*0eb0*/  BSSY B1, `(.L_x_8238) ;  /* 0x000002f000017945 */ /* 0x000fe20003800000 */
[----:B------:R-:W-:Y:S05]  /*0ec0*/  @!P3 BRA `(.L_x_8239) ;  /* 0x000002d00000b947 */ /* 0x000fea0003800000 */
[C---:B------:R-:W-:Y:S02]  /*0ed0*/  LEA R168, P0, R179.reuse, c[0x0][0x190], 0x2 ;  /* 0x00006400b3a87a11 */ /* 0x040fe400078010ff */
[----:B------:R-:W-:Y:S02]  /*0ee0*/  MOV R80, 0x10 ;  /* 0x0000001000507802 */ /* 0x000fe40000000f00 */
[----:B------:R-:W-:-:S02]  /*0ef0*/  LEA.HI.X R169, R179, c[0x0][0x194], RZ, 0x2, P0 ;  /* 0x00006500b3a97a11 */ /* 0x000fc400000f14ff */
[C---:B------:R-:W-:Y:S01]  /*0f00*/  LEA R84, P0, R179.reuse, c[0x0][0x188], 0x4 ;  /* 0x00006200b3547a11 */ /* 0x040fe200078020ff */
[C---:B------:R-:W-:Y:S02]  /*0f10*/  IMAD.WIDE.U32 R80, R179.reuse, R80, c[0x0][0x208] ;  /* 0x00008200b3507625 */ /* 0x040fe400078e0050 */
[----:B------:R0:W5:Y:S01]  /*0f20*/  LDG.E R115, [R168.64] ;  /* 0x00000004a8737981 */ /* 0x000162000c1e1900 */
[----:B------:R-:W-:Y:S02]  /*0f30*/  LEA.HI.X R85, R179, c[0x0][0x18c], RZ, 0x4, P0 ;  /* 0x00006300b3557a11 */ /* 0x000fe400000f24ff */
[----:B------:R-:W-:Y:S01]  /*0f40*/  ISETP.NE.U32.AND P0, PT, RZ, c[0x0][0x218], PT ;  /* 0x00008600ff007a0c */ /* 0x000fe20003f05070 */
[----:B------:R-:W2:Y:S03]  /*0f50*/  LDG.E.128 R80, [R80.64] ;  /* 0x0000000450507981 */ /* 0x000ea6000c1e1d00 */
[----:B------:R-:W-:Y:S01]  /*0f60*/  ISETP.NE.AND.EX P0, PT, RZ, c[0x0][0x21c], PT, P0 ;  /* 0x00008700ff007a0c */ /* 0x000fe20003f05300 */
[----:B------:R-:W3:-:S12]  /*0f70*/  LDG.E.128 R84, [R84.64] ;  /* 0x0000000454547981 */ /* 0x000ed8000c1e1d00 */
[----:B------:R-:W-:-:S04]  /*0f80*/  @P0 LEA R2, P6, R179, c[0x0][0x218], 0x4 ;  /* 0x00008600b3020a11 */ /* 0x000fc800078c20ff */
[----:B------:R-:W-:-:S05]  /*0f90*/  @P0 LEA.HI.X R3, R179, c[0x0][0x21c], RZ, 0x4, P6 ;  /* 0x00008700b3030a11 */ /* 0x000fca00030f24ff */
[----:B------:R1:W5:Y:S01]  /*0fa0*/  @P0 LDG.E.128 R60, [R2.64] ;  /* 0x00000004023c0981 */ /* 0x000362000c1e1d00 */
[----:B------:R-:W-:-:S04]  /*0fb0*/  ISETP.NE.AND P0, PT, R167, RZ, PT ;  /* 0x000000ffa700720c */ /* 0x000fc80003f05270 */
[----:B-----5:R-:W-:Y:S02]  /*0fc0*/  FSEL R126, R171, RZ, !P0 ;  /* 0x000000ffab7e7208 */ /* 0x020fe40004000000 */
[----:B------:R-:W-:Y:S01]  /*0fd0*/  IADD3 R179, R179, 0x20, RZ ;  /* 0x00000020b3b37810 */ /* 0x000fe20007ffe0ff */
[----:B--2---:R-:W-:Y:S02]  /*0fe0*/  FMUL.FTZ R136, R97, R80 ;  /* 0x0000005061887220 */ /* 0x004fe40000410000 */
[C---:B---3--:R-:W-:Y:S02]  /*0ff0*/  FADD.FTZ R125, -R126.reuse, R84 ;  /* 0x000000547e7d7221 */ /* 0x048fe40000010100 */
[----:B------:R-:W-:Y:S02]  /*1000*/  FADD.FTZ R139, -R126, R85 ;  /* 0x000000557e8b7221 */ /* 0x000fe40000010100 */
[----:B------:R-:W-:Y:S02]  /*1010*/  FMUL.FTZ R125, R122, R125 ;  /* 0x0000007d7a7d7220 */ /* 0x000fe40000410000 */
[----:B------:R-:W-:-:S02]  /*1020*/  FADD.FTZ R141, -R126, R86 ;  /* 0x000000567e8d7221 */ /* 0x000fc40000010100 */
[----:B------:R-:W-:Y:S02]  /*1030*/  FADD.FTZ R87, -R126, R87 ;  /* 0x000000577e577221 */ /* 0x000fe40000010100 */
[----:B------:R-:W-:Y:S02]  /*1040*/  FMUL.FTZ R126, R122, R139 ;  /* 0x0000008b7a7e7220 */ /* 0x000fe40000410000 */
[----:B------:R-:W-:Y:S02]  /*1050*/  FMUL.FTZ R139, R98, R81 ;  /* 0x00000051628b7220 */ /* 0x000fe40000410000 */
[----:B-1----:R-:W-:Y:S02]  /*1060*/  FADD.FTZ R2, R175, R136 ;  /* 0x00000088af027221 */ /* 0x002fe40000010000 */
[----:B------:R-:W-:Y:S02]  /*1070*/  FFMA.FTZ R178, R125, R136, R178 ;  /* 0x000000887db27223 */ /* 0x000fe400000100b2 */
[----:B------:R-:W-:-:S02]  /*1080*/  FMUL.FTZ R141, R122, R141 ;  /* 0x0000008d7a8d7220 */ /* 0x000fc40000410000 */
[----:B0-----:R-:W-:Y:S02]  /*1090*/  FMUL.FTZ R168, R99, R82 ;  /* 0x0000005263a87220 */ /* 0x001fe40000410000 */
        /* <DEDUP_REMOVED lines=16> */
.L_x_8239:
[----:B------:R-:W-:Y:S05]  /*11a0*/  BSYNC B1 ;  /* 0x0000000000017941 */ /* 0x000fea0003800000 */
.L_x_8238:
        /* <DEDUP_REMOVED lines=47> */
.L_x_8241:
[----:B0-----:R-:W-:Y:S05]  /*14a0*/  BSYNC B1 ;  /* 0x0000000000017941 */ /* 0x001fea0003800000 */
.L_x_8240:
        /* <DEDUP_REMOVED lines=47> */
.L_x_8243:
[----:B0-----:R-:W-:Y:S05]  /*17a0*/  BSYNC B1 ;  /* 0x0000000000017941 */ /* 0x001fea0003800000 */
.L_x_8242:
[----:B------:R-:W-:Y:S01]  /*17b0*/  ISETP.GE.U32.AND P0, PT, R118, 0xc0, PT ;  /* 0x000000c07600780c */ /* 0x000fe20003f06070 */
[----:B------:R-:W-:-:S12]  /*17c0*/  BSSY B1, `(.L_x_8244) ;  /* 0x000002e000017945 */ /* 0x000fd80003800000 */
[----:B------:R-:W-:Y:S05]  /*17d0*/  @!P0 BRA `(.L_x_8245) ;  /* 0x000002c000008947 */ /* 0x000fea0003800000 */
[----:B------:R-:W-:Y:S01]  /*17e0*/  ISETP.NE.AND P0, PT, R167, RZ, PT ;  /* 0x000000ffa700720c */ /* 0x000fe20003f05270 */
[----:B------:R-:W-:-:S03]  /*17f0*/  HFMA2.MMA R84, -RZ, RZ, 0, 9.5367431640625e-07 ;  /* 0x00000010ff547435 */ /* 0x000fc600000001ff */
[----:B-----5:R-:W-:Y:S02]  /*1800*/  FSEL R171, R171, RZ, !P0 ;  /* 0x000000ffabab7208 */ /* 0x020fe40004000000 */
[----:B------:R-:W-:-:S04]  /*1810*/  LEA R176, P0, R179, c[0x0][0x190], 0x2 ;  /* 0x00006400b3b07a11 */ /* 0x000fc800078010ff */
[C---:B------:R-:W-:Y:S02]  /*1820*/  LEA.HI.X R177, R179.reuse, c[0x0][0x194], RZ, 0x2, P0 ;  /* 0x00006500b3b17a11 */ /* 0x040fe400000f14ff */
        /* <DEDUP_REMOVED lines=11> */
[----:B--2---:R-:W-:Y:S02]  /*18e0*/  FMUL.FTZ R142, R109, R84 ;  /* 0x000000546d8e7220 */ /* 0x004fe40000410000 */
[C---:B---3--:R-:W-:Y:S02]  /*18f0*/  FADD.FTZ R131, -R171.reuse, R80 ;  /* 0x00000050ab837221 */ /* 0x048fe40000010100 */
[C---:B------:R-:W-:Y:S02]  /*1900*/  FADD.FTZ R133, -R171.reuse, R81 ;  /* 0x00000051ab857221 */ /* 0x040fe40000010100 */
[C---:B------:R-:W-:Y:S02]  /*1910*/  FMUL.FTZ R131, R122.reuse, R131 ;  /* 0x000000837a837220 */ /* 0x040fe40000410000 */
[----:B------:R-:W-:Y:S02]  /*1920*/  FADD.FTZ R155, -R171, R82 ;  /* 0x00000052ab9b7221 */ /* 0x000fe40000010100 */
[----:B------:R-:W-:-:S02]  /*1930*/  FMUL.FTZ R132, R122, R133 ;  /* 0x000000857a847220 */ /* 0x000fc40000410000 */
[----:B------:R-:W-:Y:S02]  /*1940*/  FMUL.FTZ R151, R110, R85 ;  /* 0x000000556e977220 */ /* 0x000fe40000410000 */
[----:B-1----:R-:W-:Y:S02]  /*1950*/  FADD.FTZ R2, R175, R142 ;  /* 0x0000008eaf027221 */ /* 0x002fe40000010000 */
        /* <DEDUP_REMOVED lines=20> */
.L_x_8245:
[----:B0-----:R-:W-:Y:S05]  /*1aa0*/  BSYNC B1 ;  /* 0x0000000000017941 */ /* 0x001fea0003800000 */
.L_x_8244:
[----:B------:R-:W-:Y:S05]  /*1ab0*/  BRA.DIV ~URZ, `(.L_x_8246) ;  /* 0x000020427f007947 */ /* 0x000fea000b800000 */
[----:B------:R0:W1:Y:S02]  /*1ac0*/  SHFL.BFLY PT, R80, R175, 0x1, 0x1f ;  /* 0x0c201f00af507f89 */ /* 0x00006400000e0000 */
.L_x_8261:
        /* <DEDUP_REMOVED lines=18> */
.L_x_8262:
[----:B--2---:R-:W-:Y:S01]  /*1bf0*/  FADD.FTZ R85, R85, R82 ;  /* 0x0000005255557221 */ /* 0x004fe20000010000 */
[----:B------:R-:W-:Y:S01]  /*1c00*/  ISETP.NE.AND P0, PT, R167, RZ, PT ;  /* 0x000000ffa700720c */ /* 0x000fe20003f05270 */
[----:B01----:R-:W-:Y:S01]  /*1c10*/  FADD.FTZ R84, R3, R84 ;  /* 0x0000005403547221 */ /* 0x003fe20000010000 */
[----:B------:R-:W-:Y:S01]  /*1c20*/  BSSY B1, `(.L_x_8248) ;  /* 0x0000033000017945 */ /* 0x000fe20003800000 */
[----:B------:R-:W-:Y:S02]  /*1c30*/  FMUL.FTZ R85, R85, c[0x0][0x1e0] ;  /* 0x0000780055557a20 */ /* 0x000fe40000410000 */
[----:B------:R-:W-:-:S03]  /*1c40*/  FMUL.FTZ R84, R84, c[0x0][0x1e0] ;  /* 0x0000780054547a20 */ /* 0x000fc60000410000 */
[----:B------:R-:W-:Y:S01]  /*1c50*/  FSEL R85, R85, RZ, !P0 ;  /* 0x000000ff55557208 */ /* 0x000fe20004000000 */
[----:B------:R-:W-:Y:S05]  /*1c60*/  @!P1 BRA `(.L_x_8249) ;  /* 0x000002e000009947 */ /* 0x000fea0003800000 */
[----:B------:R-:W-:Y:S01]  /*1c70*/  ISETP.NE.U32.AND P0, PT, RZ, c[0x0][0x218], PT ;  /* 0x00008600ff007a0c */ /* 0x000fe20003f05070 */
[-CC-:B------:R-:W-:Y:S02]  /*1c80*/  FFMA.FTZ R3, R123, R84.reuse, R85.reuse ;  /* 0x000000547b037223 */ /* 0x180fe40000010055 */
        /* <DEDUP_REMOVED lines=8> */
[C---:B-----5:R-:W-:Y:S02]  /*1d10*/  FMUL.FTZ R81, R122.reuse, R3 ;  /* 0x000000037a517220 */ /* 0x060fe40000410000 */
        /* <DEDUP_REMOVED lines=8> */
[----:B------:R-:W-:Y:S01]  /*1da0*/  ISETP.NE.U32.AND P0, PT, RZ, c[0x0][0x258], PT ;  /* 0x00009600ff007a0c */ /* 0x000fe20003f05070 */
[----:B------:R-:W-:-:S03]  /*1db0*/  FMUL.FTZ R82, R80, R121 ;  /* 0x0000007950527220 */ /* 0x000fc60000410000 */
[----:B------:R-:W-:-:S04]  /*1dc0*/  ISETP.NE.AND.EX P0, PT, RZ, c[0x0][0x25c], PT, P0 ;  /* 0x00009700ff007a0c */ /* 0x000fc80003f05300 */
[C---:B------:R-:W-:Y:S01]  /*1dd0*/  SEL R76, R81.reuse, R76, P0 ;  /* 0x0000004c514c7207 */ /* 0x040fe20000000000 */
[----:B------:R-:W-:Y:S01]  /*1de0*/  FMUL.FTZ R81, R81, R121 ;  /* 0x0000007951517220 */ /* 0x000fe20000410000 */
[----:B------:R-:W-:Y:S02]  /*1df0*/  SEL R77, R80, R77, P0 ;  /* 0x0000004d504d7207 */ /* 0x000fe40000000000 */
[----:B------:R-:W-:Y:S01]  /*1e00*/  SEL R78, R87, R78, P0 ;  /* 0x0000004e574e7207 */ /* 0x000fe20000000000 */
[----:B------:R-:W-:Y:S01]  /*1e10*/  FMUL.FTZ R80, R81, c[0x0][0x1e8] ;  /* 0x00007a0051507a20 */ /* 0x000fe20000410000 */
[----:B------:R-:W-:Y:S01]  /*1e20*/  SEL R79, R86, R79, P0 ;  /* 0x0000004f564f7207 */ /* 0x000fe20000000000 */
[----:B------:R-:W-:Y:S02]  /*1e30*/  FMUL.FTZ R81, R82, c[0x0][0x1e8] ;  /* 0x00007a0052517a20 */ /* 0x000fe40000410000 */
[----:B------:R-:W-:-:S04]  /*1e40*/  @P0 IMAD.WIDE.U32 R2, R120, R169, c[0x0][0x258] ;  /* 0x0000960078020625 */ /* 0x000fc800078e00a9 */
[-C--:B------:R-:W-:Y:S01]  /*1e50*/  FMUL.FTZ R87, R87, R121.reuse ;  /* 0x0000007957577220 */ /* 0x080fe20000410000 */
[----:B------:R0:W-:Y:S01]  /*1e60*/  @P0 STG.E.128 [R2.64], R76 ;  /* 0x0000004c02000986 */ /* 0x0001e2000c101d04 */
[----:B------:R-:W-:Y:S01]  /*1e70*/  LOP3.LUT P0, RZ, R113, 0xff, RZ, 0xc0, !PT ;  /* 0x000000ff71ff7812 */ /* 0x000fe2000780c0ff */
[----:B------:R-:W-:Y:S02]  /*1e80*/  FMUL.FTZ R86, R86, R121 ;  /* 0x0000007956567220 */ /* 0x000fe40000410000 */
[----:B------:R-:W-:Y:S01]  /*1e90*/  FMUL.FTZ R82, R87, c[0x0][0x1e8] ;  /* 0x00007a0057527a20 */ /* 0x000fe20000410000 */
[----:B------:R-:W-:Y:S01]  /*1ea0*/  SEL R80, R80, RZ, P0 ;  /* 0x000000ff50507207 */ /* 0x000fe20000000000 */
[----:B------:R-:W-:Y:S01]  /*1eb0*/  FMUL.FTZ R83, R86, c[0x0][0x1e8] ;  /* 0x00007a0056537a20 */ /* 0x000fe20000410000 */
[----:B------:R-:W-:-:S04]  /*1ec0*/  LOP3.LUT P0, RZ, R113, 0xff00, RZ, 0xc0, !PT ;  /* 0x0000ff0071ff7812 */ /* 0x000fc8000780c0ff */
[----:B------:R-:W-:Y:S02]  /*1ed0*/  SEL R81, R81, RZ, P0 ;  /* 0x000000ff51517207 */ /* 0x000fe40000000000 */
[----:B------:R-:W-:-:S04]  /*1ee0*/  LOP3.LUT P0, RZ, R113, 0xff0000, RZ, 0xc0, !PT ;  /* 0x00ff000071ff7812 */ /* 0x000fc8000780c0ff */
[----:B------:R-:W-:Y:S01]  /*1ef0*/  SEL R82, R82, RZ, P0 ;  /* 0x000000ff52527207 */ /* 0x000fe20000000000 */
[C---:B0-----:R-:W-:Y:S01]  /*1f00*/  IMAD.WIDE.U32 R2, R120.reuse, R169, c[0x0][0x248] ;  /* 0x0000920078027625 */ /* 0x041fe200078e00a9 */
[----:B------:R-:W-:Y:S02]  /*1f10*/  LOP3.LUT P0, RZ, R113, 0xff000000, RZ, 0xc0, !PT ;  /* 0xff00000071ff7812 */ /* 0x000fe4000780c0ff */
[----:B------:R-:W-:Y:S02]  /*1f20*/  IADD3 R120, R120, 0x20, RZ ;  /* 0x0000002078787810 */ /* 0x000fe40007ffe0ff */
[----:B------:R-:W-:-:S05]  /*1f30*/  SEL R83, R83, RZ, P0 ;  /* 0x000000ff53537207 */ /* 0x000fca0000000000 */
[----:B------:R0:W-:Y:S04]  /*1f40*/  STG.E.128 [R2.64], R80 ;  /* 0x0000005002007986 */ /* 0x0001e8000c101d04 */
.L_x_8249:
[----:B------:R-:W-:Y:S05]  /*1f50*/  BSYNC B1 ;  /* 0x0000000000017941 */ /* 0x000fea0003800000 */
.L_x_8248:
        /* <DEDUP_REMOVED lines=43> */
[----:B0-----:R-:W-:Y:S01]  /*2210*/  IMAD.WIDE.U32 R2, R120, R169, c[0x0][0x248] ;  /* 0x0000920078027625 */ /* 0x001fe200078e00a9 */
[----:B------:R-:W-:Y:S02]  /*2220*/  LOP3.LUT P0, RZ, R114, 0xff000000, RZ, 0xc0, !PT ;  /* 0xff00000072ff7812 */ /* 0x000fe4000780c0ff */
[----:B------:R-:W-:Y:S02]  /*2230*/  IADD3 R120, R120, 0x20, RZ ;  /* 0x0000002078787810 */ /* 0x000fe40007ffe0ff */
[----:B------:R-:W-:-:S05]  /*2240*/  SEL R83, R83, RZ, P0 ;  /* 0x000000ff53537207 */ /* 0x000fca0000000000 */
[----:B------:R0:W-:Y:S04]  /*2250*/  STG.E.128 [R2.64], R80 ;  /* 0x0000005002007986 */ /* 0x0001e8000c101d04 */
.L_x_8251:
[----:B------:R-:W-:Y:S05]  /*2260*/  BSYNC B1 ;  /* 0x0000000000017941 */ /* 0x000fea0003800000 */
.L_x_8250:
        /* <DEDUP_REMOVED lines=48> */
.L_x_8253:
[----:B------:R-:W-:Y:S05]  /*2570*/  BSYNC B1 ;  /* 0x0000000000017941 */ /* 0x000fea0003800000 */
.L_x_8252:
        /* <DEDUP_REMOVED lines=48> */
.L_x_8255:
[----:B------:R-:W-:Y:S05]  /*2880*/  BSYNC B1 ;  /* 0x0000000000017941 */ /* 0x000fea0003800000 */
.L_x_8254:
        /* <DEDUP_REMOVED lines=48> */
.L_x_8257:
[----:B------:R-:W-:Y:S05]  /*2b90*/  BSYNC B1 ;  /* 0x0000000000017941 */ /* 0x000fea0003800000 */
.L_x_8256:
        /* <DEDUP_REMOVED lines=16> */
[----:B------:R-:W-:Y:S01]  /*2ca0*/  FMUL.FTZ R122, R122, R87 ;  /* 0x000000577a7a7220 */ /* 0x000fe20000410000 */
[----:B------:R-:W-:Y:S01]  /*2cb0*/  HFMA2.MMA R87, -RZ, RZ, 0, 9.5367431640625e-07 ;  /* 0x00000010ff577435 */ /* 0x000fe200000001ff */
[----:B------:R-:W-:-:S02]  /*2cc0*/  @P0 FADD.FTZ R81, R72, R81 ;  /* 0x0000005148510221 */ /* 0x000fc40000010000 */
        /* <DEDUP_REMOVED lines=21> */
[----:B------:R-:W-:Y:S01]  /*2e20*/  LOP3.LUT P0, RZ, R119, 0xff00, RZ, 0xc0, !PT ;  /* 0x0000ff0077ff7812 */ /* 0x000fe2000780c0ff */
[----:B------:R-:W-:-:S03]  /*2e30*/  IMAD.WIDE.U32 R120, R120, R87, c[0x0][0x248] ;  /* 0x0000920078787625 */ /* 0x000fc600078e0057 */
[----:B------:R-:W-:Y:S02]  /*2e40*/  SEL R81, R81, RZ, P0 ;  /* 0x000000ff51517207 */ /* 0x000fe40000000000 */
[----:B------:R-:W-:-:S04]  /*2e50*/  LOP3.LUT P0, RZ, R119, 0xff0000, RZ, 0xc0, !PT ;  /* 0x00ff000077ff7812 */ /* 0x000fc8000780c0ff */
[----:B------:R-:W-:Y:S02]  /*2e60*/  SEL R82, R82, RZ, P0 ;  /* 0x000000ff52527207 */ /* 0x000fe40000000000 */
[----:B------:R-:W-:-:S04]  /*2e70*/  LOP3.LUT P0, RZ, R119, 0xff000000, RZ, 0xc0, !PT ;  /* 0xff00000077ff7812 */ /* 0x000fc8000780c0ff */
[----:B------:R-:W-:-:S05]  /*2e80*/  SEL R83, R83, RZ, P0 ;  /* 0x000000ff53537207 */ /* 0x000fca0000000000 */
[----:B------:R0:W-:Y:S04]  /*2e90*/  STG.E.128 [R120.64], R80 ;  /* 0x0000005078007986 */ /* 0x0001e8000c101d04 */
.L_x_8259:
[----:B------:R-:W-:Y:S05]  /*2ea0*/  BSYNC B1 ;  /* 0x0000000000017941 */ /* 0x000fea0003800000 */
.L_x_8258:
[----:B0-----:R-:W-:-:S04]  /*2eb0*/  MOV R3, c[0x0][0x160] ;  /* 0x0000580000037a02 */ /* 0x001fc80000000f00 */
[----:B------:R-:W-:-:S04]  /*2ec0*/  LEA R88, R3, R88, 0x2 ;  /* 0x0000005803587211 */ /* 0x000fc800078e10ff */
[----:B------:R-:W-:-:S13]  /*2ed0*/  ISETP.GE.AND P0, PT, R88, c[0x0][0x164], PT ;  /* 0x0000590058007a0c */ /* 0x000fda0003f06270 */
[----:B-----5:R-:W-:Y:S01]  /*2ee0*/  @P0 CALL.REL.NOINC `(.L_x_8233) ;  /* 0x0000001000000944 */ /* 0x020fe20003c00000 */
[----:B------:R-:W-:Y:S05]  /*2ef0*/  BRA `(.L_x_8260) ;  /* 0xffffd87000007947 */ /* 0x000fea000383ffff */
.L_x_8233:
[----:B-1----:R-:W-:Y:S05]  /*2f00*/  BSYNC B0 ;  /* 0x0000000000007941 */ /* 0x002fea0003800000 */
.L_x_8232:
[----:B------:R-:W-:Y:S01]  /*2f10*/  SHF.R.U32.HI R2, RZ, 0x5, R0 ;  /* 0x00000005ff027819 */ /* 0x000fe20000011600 */
[----:B------:R-:W-:Y:S01]  /*2f20*/  WARPSYNC 0xffffffff ;  /* 0xffffffff00007948 */ /* 0x000fe20003800000 */
[----:B------:R-:W-:-:S05]  /*2f30*/  LOP3.LUT R3, R0, 0x1f, RZ, 0xc0, !PT ;  /* 0x0000001f00037812 */ /* 0x000fca00078ec0ff */
[----:B------:R-:W-:-:S05]  /*2f40*/  IMAD R2, R2, 0xc0, R3 ;  /* 0x000000c002027824 */ /* 0x000fca00078e0203 */
[----:B------:R-:W-:Y:S04]  /*2f50*/  STS.128 [R2.X16], R24 ;  /* 0x0000001802007388 */ /* 0x000fe8000000cc00 */
[----:B------:R-:W-:Y:S04]  /*2f60*/  STS.128 [R2.X16+0x200], R20 ;  /* 0x0002001402007388 */ /* 0x000fe8000000cc00 */
[----:B------:R-:W-:Y:S04]  /*2f70*/  STS.128 [R2.X16+0x400], R16 ;  /* 0x0004001002007388 */ /* 0x000fe8000000cc00 */
[----:B------:R0:W-:Y:S04]  /*2f80*/  STS.128 [R2.X16+0x600], R12 ;  /* 0x0006000c02007388 */ /* 0x0001e8000000cc00 */
[----:B------:R-:W-:Y:S04]  /*2f90*/  STS.128 [R2.X16+0x800], R8 ;  /* 0x0008000802007388 */ /* 0x000fe8000000cc00 */
[----:B------:R-:W-:Y:S04]  /*2fa0*/  STS.128 [R2.X16+0xa00], R4 ;  /* 0x000a000402007388 */ /* 0x000fe8000000cc00 */
        /* <DEDUP_REMOVED lines=39> */
[----:B------:R-:W-:Y:S01]  /*3220*/  LDS R22, [R0.X4+0x2800] ;  /* 0x0028000000167984 */ /* 0x000fe20000004800 */
        /* <DEDUP_REMOVED lines=14> */
[----:B------:R-:W-:Y:S04]  /*3310*/  STS.128 [R2.X16], R48 ;  /* 0x0000003002007388 */ /* 0x000fe8000000cc00 */
[----:B------:R-:W-:Y:S01]  /*3320*/  STS.128 [R2.X16+0x200], R44 ;  /* 0x0002002c02007388 */ /* 0x000fe2000000cc00 */
[----:B0-----:R-:W-:-:S02]  /*3330*/  FADD.FTZ R21, R7, R24 ;  /* 0x0000001807157221 */ /* 0x001fc40000010000 */
[----:B---3--:R-:W-:Y:S01]  /*3340*/  IMAD R19, R15, c[0x0][0x168], RZ ;  /* 0x00005a000f137a24 */ /* 0x008fe200078e02ff */
[----:B------:R-:W-:Y:S01]  /*3350*/  STS.128 [R2.X16+0x400], R40 ;  /* 0x0004002802007388 */ /* 0x000fe2000000cc00 */
[----:B------:R-:W-:Y:S02]  /*3360*/  FADD.FTZ R15, R3, R20 ;  /* 0x00000014030f7221 */ /* 0x000fe40000010000 */
[----:B-1----:R-:W-:Y:S01]  /*3370*/  FADD.FTZ R23, R4, R23 ;  /* 0x0000001704177221 */ /* 0x002fe20000010000 */
[----:B------:R-:W-:Y:S01]  /*3380*/  STS.128 [R2.X16+0x600], R36 ;  /* 0x0006002402007388 */ /* 0x000fe2000000cc00 */
[----:B--2---:R-:W-:-:S03]  /*3390*/  FADD.FTZ R25, R5, R26 ;  /* 0x0000001a05197221 */ /* 0x004fc60000010000 */
[----:B------:R-:W-:Y:S04]  /*33a0*/  STS.128 [R2.X16+0x800], R32 ;  /* 0x0008002002007388 */ /* 0x000fe8000000cc00 */
[----:B------:R0:W-:Y:S04]  /*33b0*/  STS.128 [R2.X16+0xa00], R28 ;  /* 0x000a001c02007388 */ /* 0x0001e8000000cc00 */
[----:B------:R-:W-:Y:S01]  /*33c0*/  BAR.SYNC.DEFER_BLOCKING 0x0 ;  /* 0x0000000000007b1d */ /* 0x000fe20000010000 */
[----:B0-----:R-:W-:Y:S01]  /*33d0*/  IADD3 R2, P6, R19, R0, RZ ;  /* 0x0000000013027210 */ /* 0x001fe20007fde0ff */
[----:B------:R-:W-:-:S03]  /*33e0*/  FADD.FTZ R19, R11, R22 ;  /* 0x000000160b137221 */ /* 0x000fc60000010000 */
[----:B------:R-:W-:Y:S02]  /*33f0*/  IADD3.X R47, RZ, RZ, RZ, P6, !PT ;  /* 0x000000ffff2f7210 */ /* 0x000fe400037fe4ff */
[C---:B------:R-:W-:Y:S02]  /*3400*/  SHF.L.U32 R24, R2.reuse, 0x2, RZ ;  /* 0x0000000202187819 */ /* 0x040fe400000006ff */
[----:B------:R-:W-:Y:S02]  /*3410*/  SHF.L.U64.HI R47, R2, 0x2, R47 ;  /* 0x00000002022f7819 */ /* 0x000fe4000001022f */
[C---:B------:R-:W-:Y:S01]  /*3420*/  IADD3 R26, P6, R24.reuse, c[0x0][0x228], RZ ;  /* 0x00008a00181a7a10 */ /* 0x040fe20007fde0ff */
[----:B------:R-:W0:Y:S03]  /*3430*/  LDS R27, [R0.X4] ;  /* 0x00000000001b7984 */ /* 0x000e260000004800 */
[----:B------:R-:W-:Y:S01]  /*3440*/  IADD3.X R49, R47, c[0x0][0x22c], RZ, P6, !PT ;  /* 0x00008b002f317a10 */ /* 0x000fe200037fe4ff */
[----:B------:R-:W1:Y:S01]  /*3450*/  LDS R44, [R0.X4+0xc00] ;  /* 0x000c0000002c7984 */ /* 0x000e620000004800 */
[----:B------:R-:W-:-:S02]  /*3460*/  IADD3 R24, P6, R24, c[0x0][0x220], RZ ;  /* 0x0000880018187a10 */ /* 0x000fc40007fde0ff */
[----:B------:R-:W-:Y:S01]  /*3470*/  @P5 MOV R2, R26 ;  /* 0x0000001a00025202 */ /* 0x000fe20000000f00 */
[----:B------:R-:W2:Y:S01]  /*3480*/  LDS R6, [R0.X4+0x200] ;  /* 0x0002000000067984 */ /* 0x000ea20000004800 */
[----:B------:R-:W-:Y:S02]  /*3490*/  IADD3.X R47, R47, c[0x0][0x224], RZ, P6, !PT ;  /* 0x000089002f2f7a10 */ /* 0x000fe400037fe4ff */
[----:B------:R-:W-:Y:S01]  /*34a0*/  @P5 IADD3 R26, P6, R26, 0x200, RZ ;  /* 0x000002001a1a5810 */ /* 0x000fe20007fde0ff */
[----:B------:R-:W3:Y:S01]  /*34b0*/  LDS R12, [R0.X4+0x1800] ;  /* 0x00180000000c7984 */ /* 0x000ee20000004800 */
        /* <DEDUP_REMOVED lines=43> */
[----:B------:R-:W-:Y:S01]  /*3770*/  @P3 MOV R10, R26 ;  /* 0x0000001a000a3202 */ /* 0x000fe20000000f00 */
[----:B0-----:R-:W-:Y:S01]  /*3780*/  FADD.FTZ R14, R14, R11 ;  /* 0x0000000b0e0e7221 */ /* 0x001fe20000010000 */
[----:B------:R-:W-:Y:S01]  /*3790*/  @P3 IADD3 R26, P6, R26, 0x200, RZ ;  /* 0x000002001a1a3810 */ /* 0x000fe20007fde0ff */
[----:B------:R-:W0:Y:S01]  /*37a0*/  LDS R35, [R0.X4+0x2200] ;  /* 0x0022000000237984 */ /* 0x000e220000004800 */
[----:B-1----:R-:W-:Y:S01]  /*37b0*/  FADD.FTZ R37, R12, R37 ;  /* 0x000000250c257221 */ /* 0x002fe20000010000 */
[----:B------:R-:W-:-:S02]  /*37c0*/  @P3 MOV R11, R49 ;  /* 0x00000031000b3202 */ /* 0x000fc40000000f00 */
[----:B------:R-:W1:Y:S01]  /*37d0*/  LDS R27, [R0.X4+0x2e00] ;  /* 0x002e0000001b7984 */ /* 0x000e620000004800 */
[----:B--2---:R-:W-:Y:S01]  /*37e0*/  FADD.FTZ R13, RZ, R13 ;  /* 0x0000000dff0d7221 */ /* 0x004fe20000010000 */
[----:B------:R-:W-:Y:S02]  /*37f0*/  @P3 MOV R12, R24 ;  /* 0x00000018000c3202 */ /* 0x000fe40000000f00 */
[----:B------:R-:W-:Y:S01]  /*3800*/  @P3 IADD3.X R49, RZ, R49, RZ, P6, !PT ;  /* 0x00000031ff313210 */ /* 0x000fe200037fe4ff */
[----:B---3--:R-:W-:Y:S01]  /*3810*/  FADD.FTZ R18, R29, R18 ;  /* 0x000000121d127221 */ /* 0x008fe20000010000 */
[----:B------:R-:W-:Y:S01]  /*3820*/  @P3 IADD3 R24, P6, R24, 0x200, RZ ;  /* 0x0000020018183810 */ /* 0x000fe20007fde0ff */
[----:B------:R2:W-:Y:S01]  /*3830*/  @P5 STG.E [R2.64], R37 ;  /* 0x0000002502005986 */ /* 0x0005e2000c101904 */
[----:B----4-:R-:W-:Y:S01]  /*3840*/  FADD.FTZ R16, R13, R16 ;  /* 0x000000100d107221 */ /* 0x010fe20000010000 */
[-C--:B------:R-:W-:Y:S02]  /*3850*/  @P3 MOV R13, R47.reuse ;  /* 0x0000002f000d3202 */ /* 0x080fe40000000f00 */
[----:B------:R3:W-:Y:S01]  /*3860*/  @P5 STG.E [R4.64], R15 ;  /* 0x0000000f04005986 */ /* 0x0007e2000c101904 */
[----:B------:R-:W-:Y:S01]  /*3870*/  FADD.FTZ R20, R31, R20 ;  /* 0x000000141f147221 */ /* 0x000fe20000010000 */
[----:B------:R-:W-:Y:S01]  /*3880*/  @P3 IADD3.X R47, RZ, R47, RZ, P6, !PT ;  /* 0x0000002fff2f3210 */ /* 0x000fe200037fe4ff */
[----:B------:R-:W-:Y:S01]  /*3890*/  FADD.FTZ R39, R18, R39 ;  /* 0x0000002712277221 */ /* 0x000fe20000010000 */
[----:B--2---:R-:W-:Y:S01]  /*38a0*/  @P2 MOV R2, R26 ;  /* 0x0000001a00022202 */ /* 0x004fe20000000f00 */
[----:B------:R-:W-:Y:S01]  /*38b0*/  FADD.FTZ R41, R20, R41 ;  /* 0x0000002914297221 */ /* 0x000fe20000010000 */
[----:B------:R-:W-:-:S02]  /*38c0*/  @P2 IADD3 R26, P5, R26, 0x200, RZ ;  /* 0x000002001a1a2810 */ /* 0x000fc40007fbe0ff */
[----:B------:R2:W-:Y:S01]  /*38d0*/  @P4 STG.E [R6.64], R39 ;  /* 0x0000002706004986 */ /* 0x0005e2000c101904 */
[----:B---3--:R-:W-:Y:S01]  /*38e0*/  @P2 MOV R4, R24 ;  /* 0x0000001800042202 */ /* 0x008fe20000000f00 */
        /* <DEDUP_REMOVED lines=19> */
[----:B------:R-:W-:-:S02]  /*3a20*/  @P1 IADD3 R26, P3, R26, 0x200, RZ ;  /* 0x000002001a1a1810 */ /* 0x000fc40007f7e0ff */
[----:B------:R-:W-:Y:S01]  /*3a30*/  @P1 IADD3 R24, P4, R24, 0x200, RZ ;  /* 0x0000020018181810 */ /* 0x000fe20007f9e0ff */
[----:B------:R2:W-:Y:S01]  /*3a40*/  @P1 STG.E [R6.64], R45 ;  /* 0x0000002d06001986 */ /* 0x0005e2000c101904 */
[----:B------:R-:W-:Y:S02]  /*3a50*/  @P1 IADD3.X R49, RZ, R49, RZ, P3, !PT ;  /* 0x00000031ff311210 */ /* 0x000fe40001ffe4ff */
[----:B------:R-:W-:Y:S01]  /*3a60*/  @P1 IADD3.X R47, RZ, R47, RZ, P4, !PT ;  /* 0x0000002fff2f1210 */ /* 0x000fe200027fe4ff */
[----:B------:R2:W-:Y:S01]  /*3a70*/  @P1 STG.E [R8.64], R23 ;  /* 0x0000001708001986 */ /* 0x0005e2000c101904 */
[----:B0-----:R-:W-:Y:S02]  /*3a80*/  MOV R2, R26 ;  /* 0x0000001a00027202 */ /* 0x001fe40000000f00 */
[----:B------:R-:W-:Y:S02]  /*3a90*/  MOV R3, R49 ;  /* 0x0000003100037202 */ /* 0x000fe40000000f00 */
[----:B-1----:R-:W-:-:S02]  /*3aa0*/  MOV R4, R24 ;  /* 0x0000001800047202 */ /* 0x002fc40000000f00 */
[----:B------:R-:W-:Y:S01]  /*3ab0*/  MOV R5, R47 ;  /* 0x0000002f00057202 */ /* 0x000fe20000000f00 */
[----:B------:R-:W-:Y:S06]  /*3ac0*/  @!P0 EXIT ;  /* 0x000000000000894d */ /* 0x000fec0003800000 */
[----:B------:R-:W-:Y:S04]  /*3ad0*/  STG.E [R2.64], R27 ;  /* 0x0000001b02007986 */ /* 0x000fe8000c101904 */
[----:B------:R-:W-:Y:S01]  /*3ae0*/  STG.E [R4.64], R25 ;  /* 0x0000001904007986 */ /* 0x000fe2000c101904 */
[----:B------:R-:W-:Y:S05]  /*3af0*/  EXIT ;  /* 0x000000000000794d */ /* 0x000fea0003800000 */
.L_x_8246:
[----:B------:R-:W-:Y:S01]  /*3b00*/  HFMA2.MMA R86, -RZ, RZ, 0, 5.9604644775390625e-08 ;  /* 0x00000001ff567435 */ /* 0x000fe200000001ff */
[----:B------:R-:W-:Y:S02]  /*3b10*/  MOV R81, R175 ;  /* 0x000000af00517202 */ /* 0x000fe40000000f00 */
[----:B------:R-:W-:Y:S02]  /*3b20*/  MOV R83, 0x1f ;  /* 0x0000001f00537802 */ /* 0x000fe40000000f00 */
[----:B------:R-:W-:-:S02]  /*3b30*/  MOV R176, 0xffffffff ;  /* 0xffffffff00b07802 */ /* 0x000fc40000000f00 */
[----:B------:R-:W-:Y:S02]  /*3b40*/  MOV R2, 0x3b60 ;  /* 0x00003b6000027802 */ /* 0x000fe40000000f00 */
[----:B-----5:R-:W-:Y:S05]  /*3b50*/  CALL.REL.NOINC `($__internal_168_$__cuda_sm70_shflsync_bfly_p) ;  /* 0x0000046000007944 */ /* 0x020fea0003c00000 */
[----:B-1----:R-:W-:Y:S01]  /*3b60*/  MOV R80, R81 ;  /* 0x0000005100507202 */ /* 0x002fe20000000f00 */
[----:B0-----:R-:W-:Y:S05]  /*3b70*/  BRA `(.L_x_8261) ;  /* 0xffffdf5000007947 */ /* 0x001fea000383ffff */
.L_x_8247:
[----:B------:R-:W-:Y:S01]  /*3b80*/  HFMA2.MMA R86, -RZ, RZ, 0, 5.9604644775390625e-08 ;  /* 0x00000001ff567435 */ /* 0x000fe200000001ff */
[----:B------:R-:W-:Y:S02]  /*3b90*/  MOV R81, R178 ;  /* 0x000000b200517202 */ /* 0x000fe40000000f00 */
[----:B------:R-:W-:Y:S02]  /*3ba0*/  MOV R83, 0x1f ;  /* 0x0000001f00537802 */ /* 0x000fe40000000f00 */
[----:B------:R-:W-:Y:S02]  /*3bb0*/  MOV R176, 0xffffffff ;  /* 0xffffffff00b07802 */ /* 0x000fe40000000f00 */
[----:B------:R-:W-:Y:S02]  /*3bc0*/  MOV R2, 0x3be0 ;  /* 0x00003be000027802 */ /* 0x000fe40000000f00 */
[----:B01---5:R-:W-:Y:S05]  /*3bd0*/  CALL.REL.NOINC `($__internal_168_$__cuda_sm70_shflsync_bfly_p) ;  /* 0x000003e000007944 */ /* 0x023fea0003c00000 */
[----:B------:R-:W-:Y:S01]  /*3be0*/  FADD.FTZ R175, R80, R175 ;  /* 0x000000af50af7221 */ /* 0x000fe20000010000 */
[----:B0-----:R-:W-:Y:S01]  /*3bf0*/  HFMA2.MMA R86, -RZ, RZ, 0, 1.1920928955078125e-07 ;  /* 0x00000002ff567435 */ /* 0x001fe200000001ff */
[----:B-1----:R-:W-:Y:S01]  /*3c00*/  FADD.FTZ R178, R178, R81 ;  /* 0x00000051b2b27221 */ /* 0x002fe20000010000 */
[----:B------:R-:W-:-:S02]  /*3c10*/  MOV R83, 0x1f ;  /* 0x0000001f00537802 */ /* 0x000fc40000000f00 */
[----:B------:R-:W-:Y:S02]  /*3c20*/  MOV R176, 0xffffffff ;  /* 0xffffffff00b07802 */ /* 0x000fe40000000f00 */
[----:B------:R-:W-:Y:S02]  /*3c30*/  MOV R81, R175 ;  /* 0x000000af00517202 */ /* 0x000fe40000000f00 */
[----:B------:R-:W-:Y:S02]  /*3c40*/  MOV R2, 0x3c60 ;  /* 0x00003c6000027802 */ /* 0x000fe40000000f00 */
[----:B------:R-:W-:Y:S05]  /*3c50*/  CALL.REL.NOINC `($__internal_168_$__cuda_sm70_shflsync_bfly_p) ;  /* 0x0000036000007944 */ /* 0x000fea0003c00000 */
[----:B0-----:R-:W-:Y:S01]  /*3c60*/  HFMA2.MMA R86, -RZ, RZ, 0, 1.1920928955078125e-07 ;  /* 0x00000002ff567435 */ /* 0x001fe200000001ff */
[----:B-1----:R-:W-:Y:S02]  /*3c70*/  MOV R80, R81 ;  /* 0x0000005100507202 */ /* 0x002fe40000000f00 */
[----:B------:R-:W-:Y:S02]  /*3c80*/  MOV R81, R178 ;  /* 0x000000b200517202 */ /* 0x000fe40000000f00 */
[----:B------:R-:W-:Y:S02]  /*3c90*/  MOV R83, 0x1f ;  /* 0x0000001f00537802 */ /* 0x000fe40000000f00 */
[----:B------:R-:W-:-:S02]  /*3ca0*/  MOV R176, 0xffffffff ;  /* 0xffffffff00b07802 */ /* 0x000fc40000000f00 */
[----:B------:R-:W-:Y:S02]  /*3cb0*/  MOV R2, 0x3cd0 ;  /* 0x00003cd000027802 */ /* 0x000fe40000000f00 */
[----:B------:R-:W-:Y:S05]  /*3cc0*/  CALL.REL.NOINC `($__internal_168_$__cuda_sm70_shflsync_bfly_p) ;  /* 0x000002f000007944 */ /* 0x000fea0003c00000 */
[----:B------:R-:W-:Y:S01]  /*3cd0*/  FADD.FTZ R175, R80, R175 ;  /* 0x000000af50af7221 */ /* 0x000fe20000010000 */
[----:B0-----:R-:W-:Y:S01]  /*3ce0*/  HFMA2.MMA R86, -RZ, RZ, 0, 2.384185791015625e-07 ;  /* 0x00000004ff567435 */ /* 0x001fe200000001ff */
[----:B-1----:R-:W-:Y:S01]  /*3cf0*/  FADD.FTZ R178, R178, R81 ;  /* 0x00000051b2b27221 */ /* 0x002fe20000010000 */
[----:B------:R-:W-:Y:S02]  /*3d00*/  MOV R83, 0x1f ;  /* 0x0000001f00537802 */ /* 0x000fe40000000f00 */
[----:B------:R-:W-:Y:S02]  /*3d10*/  MOV R176, 0xffffffff ;  /* 0xffffffff00b07802 */ /* 0x000fe40000000f00 */
[----:B------:R-:W-:Y:S02]  /*3d20*/  MOV R81, R175 ;  /* 0x000000af00517202 */ /* 0x000fe40000000f00 */
[----:B------:R-:W-:Y:S02]  /*3d30*/  MOV R2, 0x3d50 ;  /* 0x00003d5000027802 */ /* 0x000fe40000000f00 */
[----:B------:R-:W-:Y:S05]  /*3d40*/  CALL.REL.NOINC `($__internal_168_$__cuda_sm70_shflsync_bfly_p) ;  /* 0x0000027000007944 */ /* 0x000fea0003c00000 */
[----:B0-----:R-:W-:Y:S01]  /*3d50*/  HFMA2.MMA R86, -RZ, RZ, 0, 2.384185791015625e-07 ;  /* 0x00000004ff567435 */ /* 0x001fe200000001ff */
[----:B-1----:R-:W-:-:S02]  /*3d60*/  MOV R80, R81 ;  /* 0x0000005100507202 */ /* 0x002fc40000000f00 */
[----:B------:R-:W-:Y:S02]  /*3d70*/  MOV R81, R178 ;  /* 0x000000b200517202 */ /* 0x000fe40000000f00 */
[----:B------:R-:W-:Y:S02]  /*3d80*/  MOV R83, 0x1f ;  /* 0x0000001f00537802 */ /* 0x000fe40000000f00 */
[----:B------:R-:W-:Y:S02]  /*3d90*/  MOV R176, 0xffffffff ;  /* 0xffffffff00b07802 */ /* 0x000fe40000000f00 */
[----:B------:R-:W-:Y:S02]  /*3da0*/  MOV R2, 0x3dc0 ;  /* 0x00003dc000027802 */ /* 0x000fe40000000f00 */
[----:B------:R-:W-:Y:S05]  /*3db0*/  CALL.REL.NOINC `($__internal_168_$__cuda_sm70_shflsync_bfly_p) ;  /* 0x0000020000007944 */ /* 0x000fea0003c00000 */
[----:B------:R-:W-:Y:S01]  /*3dc0*/  FADD.FTZ R175, R80, R175 ;  /* 0x000000af50af7221 */ /* 0x000fe20000010000 */
[----:B0-----:R-:W-:Y:S01]  /*3dd0*/  HFMA2.MMA R86, -RZ, RZ, 0, 4.76837158203125e-07 ;  /* 0x00000008ff567435 */ /* 0x001fe200000001ff */
[----:B-1----:R-:W-:Y:S01]  /*3de0*/  FADD.FTZ R84, R178, R81 ;  /* 0x00000051b2547221 */ /* 0x002fe20000010000 */
[----:B------:R-:W-:Y:S02]  /*3df0*/  MOV R83, 0x1f ;  /* 0x0000001f00537802 */ /* 0x000fe40000000f00 */
[----:B------:R-:W-:-:S02]  /*3e00*/  MOV R176, 0xffffffff ;  /* 0xffffffff00b07802 */ /* 0x000fc40000000f00 */
[----:B------:R-:W-:Y:S02]  /*3e10*/  MOV R81, R175 ;  /* 0x000000af00517202 */ /* 0x000fe40000000f00 */
[----:B------:R-:W-:Y:S02]  /*3e20*/  MOV R2, 0x3e40 ;  /* 0x00003e4000027802 */ /* 0x000fe40000000f00 */
[----:B------:R-:W-:Y:S05]  /*3e30*/  CALL.REL.NOINC `($__internal_168_$__cuda_sm70_shflsync_bfly_p) ;  /* 0x0000018000007944 */ /* 0x000fea0003c00000 */
[----:B0-----:R-:W-:Y:S01]  /*3e40*/  HFMA2.MMA R86, -RZ, RZ, 0, 4.76837158203125e-07 ;  /* 0x00000008ff567435 */ /* 0x001fe200000001ff */
[----:B-1----:R-:W-:Y:S02]  /*3e50*/  MOV R80, R81 ;  /* 0x0000005100507202 */ /* 0x002fe40000000f00 */
[----:B------:R-:W-:Y:S02]  /*3e60*/  MOV R81, R84 ;  /* 0x0000005400517202 */ /* 0x000fe40000000f00 */
[----:B------:R-:W-:Y:S02]  /*3e70*/  MOV R83, 0x1f ;  /* 0x0000001f00537802 */ /* 0x000fe40000000f00 */
[----:B------:R-:W-:Y:S02]  /*3e80*/  MOV R176, 0xffffffff ;  /* 0xffffffff00b07802 */ /* 0x000fe40000000f00 */
[----:B------:R-:W-:-:S02]  /*3e90*/  MOV R2, 0x3eb0 ;  /* 0x00003eb000027802 */ /* 0x000fc40000000f00 */
[----:B------:R-:W-:Y:S05]  /*3ea0*/  CALL.REL.NOINC `($__internal_168_$__cuda_sm70_shflsync_bfly_p) ;  /* 0x0000011000007944 */ /* 0x000fea0003c00000 */
[----:B------:R-:W-:Y:S01]  /*3eb0*/  FADD.FTZ R82, R80, R175 ;  /* 0x000000af50527221 */ /* 0x000fe20000010000 */
[----:B0-----:R-:W-:Y:S01]  /*3ec0*/  HFMA2.MMA R86, -RZ, RZ, 0, 9.5367431640625e-07 ;  /* 0x00000010ff567435 */ /* 0x001fe200000001ff */
[----:B-1----:R-:W-:Y:S01]  /*3ed0*/  FADD.FTZ R84, R84, R81 ;  /* 0x0000005154547221 */ /* 0x002fe20000010000 */
[----:B------:R-:W-:-:S02]  /*3ee0*/  MOV R83, 0x1f ;  /* 0x0000001f00537802 */ /* 0x000fc40000000f00 */
[----:B------:R-:W-:Y:S02]  /*3ef0*/  MOV R176, 0xffffffff ;  /* 0xffffffff00b07802 */ /* 0x000fe40000000f00 */
[----:B------:R-:W-:Y:S02]  /*3f00*/  MOV R81, R82 ;  /* 0x0000005200517202 */ /* 0x000fe40000000f00 */
[----:B------:R-:W-:Y:S02]  /*3f10*/  MOV R2, 0x3f30 ;  /* 0x00003f3000027802 */ /* 0x000fe40000000f00 */
[----:B------:R-:W-:Y:S05]  /*3f20*/  CALL.REL.NOINC `($__internal_168_$__cuda_sm70_shflsync_bfly_p) ;  /* 0x0000009000007944 */ /* 0x000fea0003c00000 */
[----:B0-----:R-:W-:Y:S01]  /*3f30*/  HFMA2.MMA R86, -RZ, RZ, 0, 9.5367431640625e-07 ;  /* 0x00000010ff567435 */ /* 0x001fe200000001ff */
[----:B-1----:R-:W-:Y:S02]  /*3f40*/  MOV R85, R81 ;  /* 0x0000005100557202 */ /* 0x002fe40000000f00 */
[----:B------:R-:W-:Y:S02]  /*3f50*/  MOV R81, R84 ;  /* 0x0000005400517202 */ /* 0x000fe40000000f00 */
[----:B------:R-:W-:Y:S02]  /*3f60*/  MOV R83, 0x1f ;  /* 0x0000001f00537802 */ /* 0x000fe40000000f00 */
[----:B------:R-:W-:-:S02]  /*3f70*/  MOV R176, 0xffffffff ;  /* 0xffffffff00b07802 */ /* 0x000fc40000000f00 */
[----:B------:R-:W-:Y:S02]  /*3f80*/  MOV R2, 0x3fa0 ;  /* 0x00003fa000027802 */ /* 0x000fe40000000f00 */
[----:B------:R-:W-:Y:S05]  /*3f90*/  CALL.REL.NOINC `($__internal_168_$__cuda_sm70_shflsync_bfly_p) ;  /* 0x0000002000007944 */ /* 0x000fea0003c00000 */
[----:B-1----:R-:W-:Y:S01]  /*3fa0*/  MOV R3, R81 ;  /* 0x0000005100037202 */ /* 0x002fe20000000f00 */
[----:B0-----:R-:W-:Y:S05]  /*3fb0*/  BRA `(.L_x_8262) ;  /* 0xffffdc3000007947 */ /* 0x001fea000383ffff */
        .weak           $__internal_168_$__cuda_sm70_shflsync_bfly_p
        .type           $__internal_168_$__cuda_sm70_shflsync_bfly_p,@function
        .size           $__internal_168_$__cuda_sm70_shflsync_bfly_p,(.L_x_9898 - $__internal_168_$__cuda_sm70_shflsync_bfly_p)
$__internal_168_$__cuda_sm70_shflsync_bfly_p:
[----:B------:R-:W-:Y:S01]  /*3fc0*/  HFMA2.MMA R3, -RZ, RZ, 0, 0 ;  /* 0x00000000ff037435 */ /* 0x000fe200000001ff */
[----:B------:R-:W-:Y:S04]  /*3fd0*/  WARPSYNC R176 ;  /* 0x000000b000007348 */ /* 0x000fe80003800000 */
[----:B------:R0:W1:Y:S01]  /*3fe0*/  SHFL.BFLY PT, R81, R81, R86, R83 ;  /* 0x0c00005651517389 */ /* 0x00006200000e0053 */
[----:B------:R-:W-:Y:S05]  /*3ff0*/  RET.REL.NODEC R2 `(_ZN10layer_norm13ln_bwd_kernelINS_13Kernel_traitsI6__halfffffjLj768ELj1ELj4ELj1ELj16ENS_18Kernel_traits_baseILj768ES2_ffffjLj128EEEEELb1ELb0ELb0ELb0EEEvNS_9BwdParamsE) ;  /* 0xffffc00002007950 */ /* 0x000fea0003c3ffff */
.L_x_8263:
        /* <DEDUP_REMOVED lines=16> */
.L_x_9898:


//--------------------- .text._ZN10layer_norm13ln_bwd_kernelINS_13Kernel_traitsI6__halfffffjLj768ELj1ELj4ELj1ELj16ENS_18Kernel_traits_baseILj768ES2_ffffjLj128EEEEELb1ELb0ELb0ELb1EEEvNS_9BwdParamsE --------------------------
	.section	.text._ZN10layer_norm13ln_bwd_kernelINS_13Kernel_traitsI6__halfffffjLj768ELj1ELj4ELj1ELj16ENS_18Kernel_traits_baseILj768ES2_ffffjLj128EEEEELb1ELb0ELb0ELb1EEEvNS_9BwdParamsE,"ax",@progbits
	.sectioninfo	@"SHI_REGISTERS=185"
	.align	128
        .global         _ZN10layer_norm13ln_bwd_kernelINS_13Kernel_traitsI6__halfffffjLj768ELj1ELj4ELj1ELj16ENS_18Kernel_traits_baseILj768ES2_ffffjLj128EEEEELb1ELb0ELb0ELb1EEEvNS_9BwdParamsE
        .type           _ZN10layer_norm13ln_bwd_kernelINS_13Kernel_traitsI6__halfffffjLj768ELj1ELj4ELj1ELj16ENS_18Kernel_traits_baseILj768ES2_ffffjLj128EEEEELb1ELb0ELb0ELb1EEEvNS_9BwdParamsE,@function
        .size           _ZN10layer_norm13ln_bwd_kernelINS_13Kernel_traitsI6__halfffffjLj768ELj1ELj4ELj1ELj16ENS_18Kernel_traits_baseILj768ES2_ffffjLj128EEEEELb1ELb0ELb0ELb1EEEvNS_9BwdParamsE,(.L_x_9899 - _ZN10layer_norm13ln_bwd_kernelINS_13Kernel_traitsI6__halfffffjLj768ELj1ELj4ELj1ELj16ENS_18Kernel_traits_baseILj768ES2_ffffjLj128EEEEELb1ELb0ELb0ELb1EEEvNS_9BwdParamsE)
        .other          _ZN10layer_norm13ln_bwd_kernelINS_13Kernel_traitsI6__halfffffjLj768ELj1ELj4ELj1ELj16ENS_18Kernel_traits_baseILj768ES2_ffffjLj128EEEEELb1ELb0ELb0ELb1EEEvNS_9BwdParamsE,@"STO_CUDA_ENTRY STV_DEFAULT"
_ZN10layer_norm13ln_bwd_kernelINS_13Kernel_traitsI6__halfffffjLj768ELj1ELj4ELj1ELj16ENS_18Kernel_traits_baseILj768ES2_ffffjLj128EEEEELb1ELb0ELb0ELb1EEEvNS_9BwdParamsE:
.text._ZN10layer_norm13ln_bwd_kernelINS_13Kernel_traitsI6__halfffffjLj768ELj1ELj4ELj1ELj16ENS_18Kernel_traits_baseILj768ES2_ffffjLj128EEEEELb1ELb0ELb0ELb1EEEvNS_9BwdParamsE:
        /* <DEDUP_REMOVED lines=34> */
.L_x_8265:
        /* <DEDUP_REMOVED lines=18> */
[----:B------:R-:W-:Y:S01]  /*0340*/  MOV R164, RZ ;  /* 0x000000ff00a47202 */ /* 0x000fe20000000f00 */
[----:B------:R-:W-:Y:S01]  /*0350*/  HFMA2.MMA R101, -RZ, RZ, 0, 0 ;  /* 0x00000000ff657435 */ /* 0x000fe200000001ff */
[----:B------:R-:W-:Y:S01]  /*0360*/  CS2R R140, SRZ ;  /* 0x00000000008c7805 */ /* 0x000fe2000001ff00 */
[----:B------:R-:W-:Y:S01]  /*0370*/  CS2R R138, SRZ ;  /* 0x00000000008a7805 */ /* 0x000fe2000001ff00 */
[----:B------:R-:W-:Y:S01]  /*0380*/  MOV R160, RZ ;  /* 0x000000ff00a07202 */ /* 0x000fe20000000f00 */
        /* <DEDUP_REMOVED lines=21> */
[----:B------:R-:W-:Y:S01]  /*04e0*/  HFMA2.MMA R166, -RZ, RZ, 0, 0 ;  /* 0x00000000ffa67435 */ /* 0x000fe200000001ff */
[--C-:B---3--:R-:W-:Y:S01]  /*04f0*/  SHF.R.U64 R114, R162, 0x10, R163.reuse ;  /* 0x00000010a2727819 */ /* 0x108fe200000012a3 */
[----:B------:R-:W-:Y:S01]  /*0500*/  HADD2.F32 R165, -RZ, R162.H0_H0 ;  /* 0x200000a2ffa57230 */ /* 0x000fe20000004100 */
[----:B------:R-:W-:Y:S01]  /*0510*/  SHF.R.U32.HI R112, RZ, 0x10, R163 ;  /* 0x00000010ff707819 */ /* 0x000fe200000116a3 */
[----:B------:R-:W-:Y:S01]  /*0520*/  HFMA2.MMA R162, -RZ, RZ, 0, 0 ;  /* 0x00000000ffa27435 */ /* 0x000fe200000001ff */
[--C-:B----4-:R-:W-:Y:S01]  /*0530*/  SHF.R.U64 R110, R158, 0x10, R159.reuse ;  /* 0x000000109e6e7819 */ /* 0x110fe2000000129f */
[----:B------:R-:W-:Y:S01]  /*0540*/  HADD2.F32 R161, -RZ, R158.H0_H0 ;  /* 0x2000009effa17230 */ /* 0x000fe20000004100 */
[----:B------:R-:W-:Y:S01]  /*0550*/  SHF.R.U32.HI R108, RZ, 0x10, R159 ;  /* 0x00000010ff6c7819 */ /* 0x000fe2000001169f */
[----:B------:R-:W-:Y:S01]  /*0560*/  HFMA2.MMA R158, -RZ, RZ, 0, 0 ;  /* 0x00000000ff9e7435 */ /* 0x000fe200000001ff */
[--C-:B-----5:R-:W-:Y:S01]  /*0570*/  SHF.R.U64 R106, R154, 0x10, R155.reuse ;  /* 0x000000109a6a7819 */ /* 0x120fe2000000129b */
[----:B------:R-:W-:Y:S01]  /*0580*/  HADD2.F32 R157, -RZ, R154.H0_H0 ;  /* 0x2000009aff9d7230 */ /* 0x000fe20000004100 */
[----:B------:R-:W-:Y:S01]  /*0590*/  SHF.R.U32.HI R104, RZ, 0x10, R155 ;  /* 0x00000010ff687819 */ /* 0x000fe2000001169b */
[----:B------:R-:W-:Y:S01]  /*05a0*/  HFMA2.MMA R154, -RZ, RZ, 0, 0 ;  /* 0x00000000ff9a7435 */ /* 0x000fe200000001ff */
[--C-:B------:R-:W-:Y:S01]  /*05b0*/  SHF.R.U64 R102, R150, 0x10, R151.reuse ;  /* 0x0000001096667819 */ /* 0x100fe20000001297 */
[----:B------:R-:W-:Y:S01]  /*05c0*/  HADD2.F32 R153, -RZ, R150.H0_H0 ;  /* 0x20000096ff997230 */ /* 0x000fe20000004100 */
[----:B------:R-:W-:Y:S01]  /*05d0*/  SHF.R.U32.HI R100, RZ, 0x10, R151 ;  /* 0x00000010ff647819 */ /* 0x000fe20000011697 */
[----:B------:R-:W-:Y:S01]  /*05e0*/  HFMA2.MMA R150, -RZ, RZ, 0, 0 ;  /* 0x00000000ff967435 */ /* 0x000fe200000001ff */
[--C-:B------:R-:W-:Y:S01]  /*05f0*/  SHF.R.U64 R98, R146, 0x10, R147.reuse ;  /* 0x0000001092627819 */ /* 0x100fe20000001293 */
[----:B------:R-:W-:Y:S01]  /*0600*/  HADD2.F32 R149, -RZ, R146.H0_H0 ;  /* 0x20000092ff957230 */ /* 0x000fe20000004100 */
[----:B------:R-:W-:Y:S01]  /*0610*/  SHF.R.U32.HI R0, RZ, 0x10, R147 ;  /* 0x00000010ff007819 */ /* 0x000fe20000011693 */
[----:B------:R-:W-:Y:S01]  /*0620*/  HFMA2.MMA R146, -RZ, RZ, 0, 0 ;  /* 0x00000000ff927435 */ /* 0x000fe200000001ff */
        /* <DEDUP_REMOVED lines=18> */
.L_x_8272:
[----:B------:R-:W-:Y:S01]  /*0750*/  IMAD R2, R168, c[0x0][0x168], RZ ;  /* 0x00005a00a8027a24 */ /* 0x000fe200078e02ff */
[----:B------:R-:W-:Y:S02]  /*0760*/  MOV R90, 0x4 ;  /* 0x00000004005a7802 */ /* 0x000fe40000000f00 */
[----:B------:R-:W-:-:S02]  /*0770*/  LOP3.LUT R32, R170, 0x1f, RZ, 0xc0, !PT ;  /* 0x0000001faa207812 */ /* 0x000fc400078ec0ff */
        /* <DEDUP_REMOVED lines=10> */
[CC--:B------:R-:W-:Y:S02]  /*0820*/  IMAD.WIDE.U32 R36, R177.reuse, R88.reuse, c[0x0][0x208] ;  /* 0x00008200b1247625 */ /* 0x0c0fe400078e0058 */
[----:B------:R-:W4:Y:S01]  /*0830*/  LDG.E.128 R32, [R32.64] ;  /* 0x0000000420207981 */ /* 0x000f22000c1e1d00 */
[C---:B------:R-:W-:Y:S01]  /*0840*/  IADD3 R175, R177.reuse, 0x40, RZ ;  /* 0x00000040b1af7810 */ /* 0x040fe20007ffe0ff */
[-C--:B------:R-:W-:Y:S01]  /*0850*/  IMAD.WIDE.U32 R40, R176, R88.reuse, c[0x0][0x188] ;  /* 0x00006200b0287625 */ /* 0x080fe200078e0058 */
[----:B------:R-:W-:Y:S01]  /*0860*/  IADD3 R173, R177, 0x60, RZ ;  /* 0x00000060b1ad7810 */ /* 0x000fe20007ffe0ff */
[----:B------:R-:W3:Y:S02]  /*0870*/  LDG.E.128 R36, [R36.64] ;  /* 0x0000000424247981 */ /* 0x000ee4000c1e1d00 */
[----:B------:R-:W-:-:S02]  /*0880*/  IMAD.WIDE.U32 R48, R175, R88, c[0x0][0x188] ;  /* 0x00006200af307625 */ /* 0x000fc400078e0058 */
[----:B------:R-:W3:Y:S02]  /*0890*/  LDG.E.128 R40, [R40.64] ;  /* 0x0000000428287981 */ /* 0x000ee4000c1e1d00 */
[-C--:B------:R-:W-:Y:S02]  /*08a0*/  IMAD.WIDE.U32 R56, R173, R88.reuse, c[0x0][0x188] ;  /* 0x00006200ad387625 */ /* 0x080fe400078e0058 */
[----:B------:R-:W3:Y:S04]  /*08b0*/  LDG.E.128 R48, [R48.64] ;  /* 0x0000000430307981 */ /* 0x000ee8000c1e1d00 */
[----:B------:R-:W3:Y:S01]  /*08c0*/  LDG.E.128 R56, [R56.64] ;  /* 0x0000000438387981 */ /* 0x000ee2000c1e1d00 */
[----:B------:R-:W-:Y:S01]  /*08d0*/  IADD3 R172, R177, 0x80, RZ ;  /* 0x00000080b1ac7810 */ /* 0x000fe20007ffe0ff */
[----:B------:R-:W-:-:S04]  /*08e0*/  IMAD.WIDE.U32 R44, R176, R88, c[0x0][0x208] ;  /* 0x00008200b02c7625 */ /* 0x000fc800078e0058 */
[-C--:B------:R-:W-:Y:S02]  /*08f0*/  IMAD.WIDE.U32 R64, R172, R88.reuse, c[0x0][0x188] ;  /* 0x00006200ac407625 */ /* 0x080fe400078e0058 */
[----:B------:R-:W3:Y:S04]  /*0900*/  LDG.E.128 R44, [R44.64] ;  /* 0x000000042c2c7981 */ /* 0x000ee8000c1e1d00 */
[----:B------:R-:W3:Y:S01]  /*0910*/  LDG.E.128 R64, [R64.64] ;  /* 0x0000000440407981 */ /* 0x000ee2000c1e1d00 */
[----:B------:R-:W-:-:S06]  /*0920*/  IMAD.WIDE.U32 R52, R175, R88, c[0x0][0x208] ;  /* 0x00008200af347625 */ /* 0x000fcc00078e0058 */
[----:B------:R-:W3:Y:S01]  /*0930*/  LDG.E.128 R52, [R52.64] ;  /* 0x0000000434347981 */ /* 0x000ee2000c1e1d00 */
[----:B------:R-:W-:Y:S01]  /*0940*/  IMAD.WIDE.U32 R60, R173, R88, c[0x0][0x208] ;  /* 0x00008200ad3c7625 */ /* 0x000fe200078e0058 */
[----:B------:R-:W-:-:S05]  /*0950*/  IADD3 R171, R177, 0xa0, RZ ;  /* 0x000000a0b1ab7810 */ /* 0x000fca0007ffe0ff */
[----:B------:R-:W3:Y:S01]  /*0960*/  LDG.E.128 R60, [R60.64] ;  /* 0x000000043c3c7981 */ /* 0x000ee2000c1e1d00 */
[----:B------:R-:W-:-:S04]  /*0970*/  IMAD.WIDE.U32 R72, R171, R88, c[0x0][0x188] ;  /* 0x00006200ab487625 */ /* 0x000fc800078e0058 */
[-C--:B------:R-:W-:Y:S02]  /*0980*/  IMAD.WIDE.U32 R68, R172, R88.reuse, c[0x0][0x208] ;  /* 0x00008200ac447625 */ /* 0x080fe400078e0058 */
[----:B------:R-:W3:Y:S04]  /*0990*/  LDG.E.128 R72, [R72.64] ;  /* 0x0000000448487981 */ /* 0x000ee8000c1e1d00 */
[----:B------:R-:W3:Y:S01]  /*09a0*/  LDG.E.128 R68, [R68.64] ;  /* 0x0000000444447981 */ /* 0x000ee2000c1e1d00 */
[----:B------:R-:W-:-:S06]  /*09b0*/  IMAD.WIDE.U32 R76, R171, R88, c[0x0][0x208] ;  /* 0x00008200ab4c7625 */ /* 0x000fcc00078e0058 */
[----:B------:R-:W3:Y:S01]  /*09c0*/  LDG.E.128 R76, [R76.64] ;  /* 0x000000044c4c7981 */ /* 0x000ee2000c1e1d00 */
[----:B------:R-:W-:-:S04]  /*09d0*/  IMAD.WIDE.U32 R96, R175, R90, c[0x0][0x190] ;  /* 0x00006400af607625 */ /* 0x000fc800078e005a */
[-C--:B------:R-:W-:Y:S02]  /*09e0*/  IMAD.WIDE.U32 R94, R173, R90.reuse, c[0x0][0x190] ;  /* 0x00006400ad5e7625 */ /* 0x080fe400078e005a */
[----:B------:R0:W5:Y:S02]  /*09f0*/  LDG.E R96, [R96.64] ;  /* 0x0000000460607981 */ /* 0x000164000c1e1900 */
[----:B------:R-:W-:Y:S02]  /*0a00*/  IMAD.WIDE.U32 R92, R172, R90, c[0x0][0x190] ;  /* 0x00006400ac5c7625 */ /* 0x000fe400078e005a */
[----:B------:R0:W5:Y:S04]  /*0a10*/  LDG.E R94, [R94.64] ;  /* 0x000000045e5e7981 */ /* 0x000168000c1e1900 */
[----:B------:R0:W5:Y:S01]  /*0a20*/  LDG.E R92, [R92.64] ;  /* 0x000000045c5c7981 */ /* 0x000162000c1e1900 */
[----:B------:R-:W-:-:S04]  /*0a30*/  ISETP.NE.U32.AND P0, PT, RZ, c[0x0][0x1c0], PT ;  /* 0x00007000ff007a0c */ /* 0x000fc80003f05070 */
[----:B------:R-:W-:Y:S02]  /*0a40*/  ISETP.NE.AND.EX P0, PT, RZ, c[0x0][0x1c4], PT, P0 ;  /* 0x00007100ff007a0c */ /* 0x000fe40003f05300 */
[----:B------:R-:W-:-:S04]  /*0a50*/  ISETP.NE.U32.AND P1, PT, RZ, c[0x0][0x218], PT ;  /* 0x00008600ff007a0c */ /* 0x000fc80003f25070 */
[----:B------:R-:W-:Y:S02]  /*0a60*/  ISETP.NE.AND.EX P1, PT, RZ, c[0x0][0x21c], PT, P1 ;  /* 0x00008700ff007a0c */ /* 0x000fe40003f25310 */
[----:B0-----:R-:W-:Y:S02]  /*0a70*/  SHF.R.S32.HI R3, RZ, 0x1f, R168 ;  /* 0x0000001fff037819 */ /* 0x001fe400000114a8 */
[----:B------:R-:W-:-:S03]  /*0a80*/  MOV R174, 0x3f800000 ;  /* 0x3f80000000ae7802 */ /* 0x000fc60000000f00 */
[----:B------:R-:W-:-:S04]  /*0a90*/  @P0 LEA R82, P2, R168, c[0x0][0x1c0], 0x2 ;  /* 0x00007000a8520a11 */ /* 0x000fc800078410ff */
[----:B------:R-:W-:Y:S02]  /*0aa0*/  @P0 LEA.HI.X R83, R168, c[0x0][0x1c4], R3, 0x2, P2 ;  /* 0x00007100a8530a11 */ /* 0x000fe400010f1403 */
[----:B------:R-:W-:-:S03]  /*0ab0*/  @P1 IMAD.WIDE.U32 R2, R177, R88, c[0x0][0x218] ;  /* 0x00008600b1021625 */ /* 0x000fc600078e0058 */
[----:B------:R0:W5:Y:S01]  /*0ac0*/  @P0 LDG.E R174, [R82.64] ;  /* 0x0000000452ae0981 */ /* 0x000162000c1e1900 */
[----:B------:R-:W-:-:S03]  /*0ad0*/  ISETP.NE.AND P0, PT, R181, RZ, PT ;  /* 0x000000ffb500720c */ /* 0x000fc60003f05270 */
[----:B------:R2:W5:Y:S01]  /*0ae0*/  @P1 LDG.E.128 R4, [R2.64] ;  /* 0x0000000402041981 */ /* 0x000562000c1e1d00 */
[----:B0-----:R-:W-:-:S05]  /*0af0*/  @P1 IMAD.WIDE.U32 R82, R88, R175, c[0x0][0x218] ;  /* 0x0000860058521625 */ /* 0x001fca00078e00af */
[----:B------:R0:W5:Y:S01]  /*0b00*/  @P1 LDG.E.128 R12, [R82.64] ;  /* 0x00000004520c1981 */ /* 0x000162000c1e1d00 */
[----:B------:R-:W-:-:S04]  /*0b10*/  IMAD.WIDE.U32 R80, R176, R90, c[0x0][0x190] ;  /* 0x00006400b0507625 */ /* 0x000fc800078e005a */
[-C--:B------:R-:W-:Y:S01]  /*0b20*/  IMAD.WIDE.U32 R84, R177, R90.reuse, c[0x0][0x190] ;  /* 0x00006400b1547625 */ /* 0x080fe200078e005a */
[----:B-1----:R1:W5:Y:S03]  /*0b30*/  LDG.E R179, [R80.64] ;  /* 0x0000000450b37981 */ /* 0x002366000c1e1900 */
[----:B------:R-:W-:Y:S01]  /*0b40*/  IMAD.WIDE.U32 R90, R171, R90, c[0x0][0x190] ;  /* 0x00006400ab5a7625 */ /* 0x000fe200078e005a */
[----:B------:R0:W5:Y:S05]  /*0b50*/  LDG.E R180, [R84.64] ;  /* 0x0000000454b47981 */ /* 0x00016a000c1e1900 */
[----:B------:R2:W5:Y:S01]  /*0b60*/  LDG.E R90, [R90.64] ;  /* 0x000000045a5a7981 */ /* 0x000562000c1e1900 */
[----:B-1----:R-:W-:-:S05]  /*0b70*/  @P1 IMAD.WIDE.U32 R80, R88, R176, c[0x0][0x218] ;  /* 0x0000860058501625 */ /* 0x002fca00078e00b0 */
[----:B------:R1:W5:Y:S01]  /*0b80*/  @P1 LDG.E.128 R8, [R80.64] ;  /* 0x0000000450081981 */ /* 0x000362000c1e1d00 */
[----:B0-----:R-:W-:-:S05]  /*0b90*/  @P1 IMAD.WIDE.U32 R84, R88, R173, c[0x0][0x218] ;  /* 0x0000860058541625 */ /* 0x001fca00078e00ad */
[----:B------:R0:W5:Y:S01]  /*0ba0*/  @P1 LDG.E.128 R16, [R84.64] ;  /* 0x0000000454101981 */ /* 0x000162000c1e1d00 */
[----:B------:R-:W-:-:S04]  /*0bb0*/  @P1 IMAD.WIDE.U32 R86, R88, R172, c[0x0][0x218] ;  /* 0x0000860058561625 */ /* 0x000fc800078e00ac */
[----:B------:R-:W-:Y:S01]  /*0bc0*/  @P1 IMAD.WIDE.U32 R88, R88, R171, c[0x0][0x218] ;  /* 0x0000860058581625 */ /* 0x000fe200078e00ab */
[----:B------:R0:W5:Y:S04]  /*0bd0*/  @P1 LDG.E.128 R20, [R86.64] ;  /* 0x0000000456141981 */ /* 0x000168000c1e1d00 */
[----:B------:R0:W5:Y:S01]  /*0be0*/  @P1 LDG.E.128 R24, [R88.64] ;  /* 0x0000000458181981 */ /* 0x000162000c1e1d00 */
[----:B--2---:R-:W-:-:S05]  /*0bf0*/  FSEL R2, R182, RZ, !P0 ;  /* 0x000000ffb6027208 */ /* 0x004fca0004000000 */
[C---:B----4-:R-:W-:Y:S02]  /*0c00*/  FADD.FTZ R3, -R2.reuse, R32 ;  /* 0x0000002002037221 */ /* 0x050fe40000010100 */
[----:B------:R-:W-:Y:S02]  /*0c10*/  FADD.FTZ R33, -R2, R33 ;  /* 0x0000002102217221 */ /* 0x000fe40000010100 */
[C---:B---3--:R-:W-:Y:S02]  /*0c20*/  FMUL.FTZ R32, R178.reuse, R3 ;  /* 0x00000003b2207220 */ /* 0x048fe40000410000 */
[----:B------:R-:W-:Y:S02]  /*0c30*/  FMUL.FTZ R33, R178, R33 ;  /* 0x00000021b2217220 */ /* 0x000fe40000410000 */
[----:B------:R-:W-:Y:S02]  /*0c40*/  FADD.FTZ R3, -R2, R35 ;  /* 0x0000002302037221 */ /* 0x000fe40000010100 */
[----:B------:R-:W-:-:S02]  /*0c50*/  FADD.FTZ R123, R36, R123 ;  /* 0x0000007b247b7221 */ /* 0x000fc40000010000 */
[----:B------:R-:W-:Y:S02]  /*0c60*/  FFMA.FTZ R99, R36, R32, R99 ;  /* 0x0000002024637223 */ /* 0x000fe40000010063 */
[----:B------:R-:W-:Y:S02]  /*0c70*/  FMUL.FTZ R35, R169, R36 ;  /* 0x00000024a9237220 */ /* 0x000fe40000410000 */
[C---:B------:R-:W-:Y:S02]  /*0c80*/  FADD.FTZ R144, R37.reuse, R144 ;  /* 0x0000009025907221 */ /* 0x040fe40000010000 */
[----:B------:R-:W-:Y:S02]  /*0c90*/  FFMA.FTZ R120, R37, R33, R120 ;  /* 0x0000002125787223 */ /* 0x000fe40000010078 */
[----:B------:R-:W-:Y:S02]  /*0ca0*/  FMUL.FTZ R36, R118, R37 ;  /* 0x0000002576247220 */ /* 0x000fe40000410000 */
[----:B------:R-:W-:-:S02]  /*0cb0*/  FMUL.FTZ R37, R178, R3 ;  /* 0x00000003b2257220 */ /* 0x000fc40000410000 */
[C---:B------:R-:W-:Y:S02]  /*0cc0*/  FADD.FTZ R3, -R2.reuse, R40 ;  /* 0x0000002802037221 */ /* 0x040fe40000010100 */
[----:B------:R-:W-:Y:S02]  /*0cd0*/  FADD.FTZ R43, -R2, R43 ;  /* 0x0000002b022b7221 */ /* 0x000fe40000010100 */
[C---:B------:R-:W-:Y:S02]  /*0ce0*/  FADD.FTZ R146, R39.reuse, R146 ;  /* 0x0000009227927221 */ /* 0x040fe40000010000 */
[----:B------:R-:W-:Y:S02]  /*0cf0*/  FFMA.FTZ R122, R39, R37, R122 ;  /* 0x00000025277a7223 */ /* 0x000fe4000001007a */
[----:B------:R-:W-:Y:S02]  /*0d00*/  FMUL.FTZ R40, R116, R39 ;  /* 0x0000002774287220 */ /* 0x000fe40000410000 */
[----:B------:R-:W-:-:S02]  /*0d10*/  FMUL.FTZ R39, R178, R3 ;  /* 0x00000003b2277220 */ /* 0x000fc40000410000 */
[C---:B------:R-:W-:Y:S02]  /*0d20*/  FADD.FTZ R49, -R2.reuse, R49 ;  /* 0x0000003102317221 */ /* 0x040fe40000010100 */
[C---:B------:R-:W-:Y:S02]  /*0d30*/  FADD.FTZ R83, -R2.reuse, R42 ;  /* 0x0000002a02537221 */ /* 0x040fe40000010100 */
[----:B------:R-:W-:Y:S02]  /*0d40*/  FADD.FTZ R3, -R2, R50 ;  /* 0x0000003202037221 */ /* 0x000fe40000010100 */
[----:B------:R-:W-:Y:S02]  /*0d50*/  FMUL.FTZ R42, R178, R43 ;  /* 0x0000002bb22a7220 */ /* 0x000fe40000410000 */
[C---:B------:R-:W-:Y:S02]  /*0d60*/  FADD.FTZ R43, -R2.reuse, R48 ;  /* 0x00000030022b7221 */ /* 0x040fe40000010100 */
[----:B------:R-:W-:-:S02]  /*0d70*/  FADD.FTZ R51, -R2, R51 ;  /* 0x0000003302337221 */ /* 0x000fc40000010100 */
[C---:B------:R-:W-:Y:S02]  /*0d80*/  FMUL.FTZ R48, R178.reuse, R49 ;  /* 0x00000031b2307220 */ /* 0x040fe40000410000 */
[----:B------:R-:W-:Y:S02]  /*0d90*/  FMUL.FTZ R49, R178, R3 ;  /* 0x00000003b2317220 */ /* 0x000fe40000410000 */
[C---:B------:R-:W-:Y:S02]  /*0da0*/  FADD.FTZ R57, -R2.reuse, R57 ;  /* 0x0000003902397221 */ /* 0x040fe40000010100 */
[----:B------:R-:W-:Y:S02]  /*0db0*/  FADD.FTZ R3, -R2, R58 ;  /* 0x0000003a02037221 */ /* 0x000fe40000010100 */
[----:B------:R-:W-:Y:S02]  /*0dc0*/  FMUL.FTZ R50, R178, R51 ;  /* 0x00000033b2327220 */ /* 0x000fe40000410000 */
[----:B------:R-:W-:-:S02]  /*0dd0*/  FADD.FTZ R51, -R2, R56 ;  /* 0x0000003802337221 */ /* 0x000fc40000010100 */
[C---:B------:R-:W-:Y:S02]  /*0de0*/  FMUL.FTZ R56, R178.reuse, R57 ;  /* 0x00000039b2387220 */ /* 0x040fe40000410000 */
[----:B------:R-:W-:Y:S02]  /*0df0*/  FMUL.FTZ R57, R178, R3 ;  /* 0x00000003b2397220 */ /* 0x000fe40000410000 */
[----:B------:R-:W-:Y:S02]  /*0e00*/  FADD.FTZ R3, RZ, R35 ;  /* 0x00000023ff037221 */ /* 0x000fe40000010000 */
[----:B------:R-:W-:Y:S02]  /*0e10*/  FADD.FTZ R91, -R2, R34 ;  /* 0x00000022025b7221 */ /* 0x000fe40000010100 */
[----:B------:R-:W-:Y:S02]  /*0e20*/  FFMA.FTZ R58, R32, R35, RZ ;  /* 0x00000023203a7223 */ /* 0x000fe400000100ff */
[----:B------:R-:W-:-:S02]  /*0e30*/  FADD.FTZ R59, -R2, R59 ;  /* 0x0000003b023b7221 */ /* 0x000fc40000010100 */
[----:B-1----:R-:W-:Y:S02]  /*0e40*/  FADD.FTZ R80, R3, R36 ;  /* 0x0000002403507221 */ /* 0x002fe40000010000 */
[----:B------:R-:W-:Y:S02]  /*0e50*/  FMUL.FTZ R34, R178, R91 ;  /* 0x0000005bb2227220 */ /* 0x000fe40000410000 */
[----:B------:R-:W-:Y:S02]  /*0e60*/  FMUL.FTZ R81, R167, R38 ;  /* 0x00000026a7517220 */ /* 0x000fe40000410000 */
[----:B------:R-:W-:Y:S02]  /*0e70*/  FFMA.FTZ R3, R33, R36, R58 ;  /* 0x0000002421037223 */ /* 0x000fe4000001003a */
[----:B------:R-:W-:Y:S02]  /*0e80*/  FADD.FTZ R41, -R2, R41 ;  /* 0x0000002902297221 */ /* 0x000fe40000010100 */
[----:B------:R-:W-:-:S02]  /*0e90*/  FMUL.FTZ R58, R178, R59 ;  /* 0x0000003bb23a7220 */ /* 0x000fc40000410000 */
[----:B------:R-:W-:Y:S02]  /*0ea0*/  FADD.FTZ R59, R80, R81 ;  /* 0x00000051503b7221 */ /* 0x000fe40000010000 */
[----:B------:R-:W-:Y:S02]  /*0eb0*/  FFMA.FTZ R3, R34, R81, R3 ;  /* 0x0000005122037223 */ /* 0x000fe40000010003 */
[C---:B------:R-:W-:Y:S02]  /*0ec0*/  FADD.FTZ R125, R38.reuse, R125 ;  /* 0x0000007d267d7221 */ /* 0x040fe40000010000 */
[----:B------:R-:W-:Y:S02]  /*0ed0*/  FFMA.FTZ R101, R38, R34, R101 ;  /* 0x0000002226657223 */ /* 0x000fe40000010065 */
[----:B------:R-:W-:Y:S02]  /*0ee0*/  FADD.FTZ R127, R44, R127 ;  /* 0x0000007f2c7f7221 */ /* 0x000fe40000010000 */
[----:B------:R-:W-:-:S02]  /*0ef0*/  FMUL.FTZ R38, R178, R41 ;  /* 0x00000029b2267220 */ /* 0x000fc40000410000 */
[----:B------:R-:W-:Y:S02]  /*0f00*/  FFMA.FTZ R103, R44, R39, R103 ;  /* 0x000000272c677223 */ /* 0x000fe40000010067 */
[----:B------:R-:W-:Y:S02]  /*0f10*/  FMUL.FTZ R44, R165, R44 ;  /* 0x0000002ca52c7220 */ /* 0x000fe40000410000 */
[----:B0-----:R-:W-:Y:S02]  /*0f20*/  FADD.FTZ R85, R59, R40 ;  /* 0x000000283b557221 */ /* 0x001fe40000010000 */
[----:B------:R-:W-:Y:S02]  /*0f30*/  FFMA.FTZ R3, R37, R40, R3 ;  /* 0x0000002825037223 */ /* 0x000fe40000010003 */
[----:B------:R-:W-:Y:S02]  /*0f40*/  FADD.FTZ R148, R45, R148 ;  /* 0x000000942d947221 */ /* 0x000fe40000010000 */
[----:B------:R-:W-:-:S02]  /*0f50*/  FMUL.FTZ R41, R178, R83 ;  /* 0x00000053b2297220 */ /* 0x000fc40000410000 */
[----:B------:R-:W-:Y:S02]  /*0f60*/  FFMA.FTZ R124, R45, R38, R124 ;  /* 0x000000262d7c7223 */ /* 0x000fe4000001007c */
[----:B------:R-:W-:Y:S02]  /*0f70*/  FADD.FTZ R59, -R2, R64 ;  /* 0x00000040023b7221 */ /* 0x000fe40000010100 */
[----:B------:R-:W-:Y:S02]  /*0f80*/  FMUL.FTZ R45, R114, R45 ;  /* 0x0000002d722d7220 */ /* 0x000fe40000410000 */
[----:B------:R-:W-:Y:S02]  /*0f90*/  FADD.FTZ R64, R85, R44 ;  /* 0x0000002c55407221 */ /* 0x000fe40000010000 */
[----:B------:R-:W-:Y:S02]  /*0fa0*/  FFMA.FTZ R3, R39, R44, R3 ;  /* 0x0000002c27037223 */ /* 0x000fe40000010003 */
[----:B------:R-:W-:-:S02]  /*0fb0*/  FADD.FTZ R129, R46, R129 ;  /* 0x000000812e817221 */ /* 0x000fc40000010000 */
[----:B------:R-:W-:Y:S02]  /*0fc0*/  FFMA.FTZ R105, R46, R41, R105 ;  /* 0x000000292e697223 */ /* 0x000fe40000010069 */
        /* <DEDUP_REMOVED lines=47> */
[C---:B------:R-:W-:Y:S02]  /*12c0*/  FMUL.FTZ R64, R178.reuse, R83 ;  /* 0x00000053b2407220 */ /* 0x040fe40000410000 */
[C---:B------:R-:W-:Y:S02]  /*12d0*/  FADD.FTZ R158, R63.reuse, R158 ;  /* 0x0000009e3f9e7221 */ /* 0x040fe40000010000 */
[----:B------:R-:W-:Y:S02]  /*12e0*/  FFMA.FTZ R134, R63, R58, R134 ;  /* 0x0000003a3f867223 */ /* 0x000fe40000010086 */
[----:B------:R-:W-:Y:S02]  /*12f0*/  FMUL.FTZ R59, R178, R59 ;  /* 0x0000003bb23b7220 */ /* 0x000fe40000410000 */
[----:B------:R-:W-:Y:S02]  /*1300*/  FADD.FTZ R83, -R2, R72 ;  /* 0x0000004802537221 */ /* 0x000fe40000010100 */
        /* <DEDUP_REMOVED lines=9> */
[C---:B------:R-:W-:Y:S02]  /*13a0*/  FMUL.FTZ R67, R178.reuse, R85 ;  /* 0x00000055b2437220 */ /* 0x040fe40000410000 */
[----:B------:R-:W-:Y:S02]  /*13b0*/  FMUL.FTZ R66, R178, R87 ;  /* 0x00000057b2427220 */ /* 0x000fe40000410000 */
[C---:B------:R-:W-:Y:S02]  /*13c0*/  FADD.FTZ R160, R69.reuse, R160 ;  /* 0x000000a045a07221 */ /* 0x040fe40000010000 */
[----:B------:R-:W-:-:S02]  /*13d0*/  FFMA.FTZ R136, R69, R64, R136 ;  /* 0x0000004045887223 */ /* 0x000fc40000010088 */
[C---:B------:R-:W-:Y:S02]  /*13e0*/  FADD.FTZ R85, -R2.reuse, R73 ;  /* 0x0000004902557221 */ /* 0x040fe40000010100 */
[C---:B------:R-:W-:Y:S02]  /*13f0*/  FADD.FTZ R87, -R2.reuse, R74 ;  /* 0x0000004a02577221 */ /* 0x040fe40000010100 */
[----:B------:R-:W-:Y:S02]  /*1400*/  FADD.FTZ R89, -R2, R75 ;  /* 0x0000004b02597221 */ /* 0x000fe40000010100 */
[----:B------:R-:W-:Y:S02]  /*1410*/  FMUL.FTZ R69, R102, R69 ;  /* 0x0000004566457220 */ /* 0x000fe40000410000 */
[----:B------:R-:W-:Y:S02]  /*1420*/  FADD.FTZ R2, R65, R68 ;  /* 0x0000004441027221 */ /* 0x000fe40000010000 */
[----:B------:R-:W-:-:S02]  /*1430*/  FFMA.FTZ R3, R59, R68, R3 ;  /* 0x000000443b037223 */ /* 0x000fc40000010003 */
[C---:B------:R-:W-:Y:S02]  /*1440*/  FADD.FTZ R141, R70.reuse, R141 ;  /* 0x0000008d468d7221 */ /* 0x040fe40000010000 */
[----:B------:R-:W-:Y:S02]  /*1450*/  FFMA.FTZ R117, R70, R67, R117 ;  /* 0x0000004346757223 */ /* 0x000fe40000010075 */
        /* <DEDUP_REMOVED lines=36> */
.L_x_8273:
        /* <DEDUP_REMOVED lines=18> */
.L_x_8274:
        /* <DEDUP_REMOVED lines=35> */
.L_x_8270:
[----:B------:R-:W-:Y:S01]  /*19f0*/  FMUL.FTZ R36, R36, R174 ;  /* 0x000000ae24247220 */ /* 0x000fe20000410000 */
[----:B------:R-:W-:Y:S01]  /*1a00*/  LOP3.LUT P5, RZ, R180, 0xff00, RZ, 0xc0, !PT ;  /* 0x0000ff00b4ff7812 */ /* 0x000fe200078ac0ff */
[-CC-:B------:R-:W-:Y:S01]  /*1a10*/  FFMA.FTZ R38, R38, R84.reuse, R91.reuse ;  /* 0x0000005426267223 */ /* 0x180fe2000001005b */
[----:B------:R-:W-:Y:S01]  /*1a20*/  LOP3.LUT P4, RZ, R180, 0xff000000, RZ, 0xc0, !PT ;  /* 0xff000000b4ff7812 */ /* 0x000fe2000788c0ff */
[----:B------:R-:W-:Y:S01]  /*1a30*/  FMUL.FTZ R36, R36, c[0x0][0x1e8] ;  /* 0x00007a0024247a20 */ /* 0x000fe20000410000 */
[C---:B------:R-:W-:Y:S01]  /*1a40*/  LOP3.LUT P6, RZ, R180.reuse, 0xff0000, RZ, 0xc0, !PT ;  /* 0x00ff0000b4ff7812 */ /* 0x040fe200078cc0ff */
[----:B------:R-:W-:Y:S01]  /*1a50*/  FADD.FTZ R45, R45, -R38 ;  /* 0x800000262d2d7221 */ /* 0x000fe20000010000 */
[----:B------:R-:W-:Y:S01]  /*1a60*/  LOP3.LUT P3, RZ, R180, 0xff, RZ, 0xc0, !PT ;  /* 0x000000ffb4ff7812 */ /* 0x000fe2000786c0ff */
[-CC-:B------:R-:W-:Y:S02]  /*1a70*/  FFMA.FTZ R39, R39, R84.reuse, R91.reuse ;  /* 0x0000005427277223 */ /* 0x180fe4000001005b */
[----:B------:R-:W-:-:S02]  /*1a80*/  FFMA.FTZ R41, R41, R84, R91 ;  /* 0x0000005429297223 */ /* 0x000fc4000001005b */
[-C--:B------:R-:W-:Y:S01]  /*1a90*/  FFMA.FTZ R79, R57, R84.reuse, R91 ;  /* 0x00000054394f7223 */ /* 0x080fe2000001005b */
[----:B------:R-:W-:Y:S01]  /*1aa0*/  SEL R57, R36, RZ, P5 ;  /* 0x000000ff24397207 */ /* 0x000fe20002800000 */
[----:B------:R-:W-:Y:S01]  /*1ab0*/  FMUL.FTZ R36, R178, R45 ;  /* 0x0000002db2247220 */ /* 0x000fe20000410000 */
[----:B------:R-:W-:Y:S01]  /*1ac0*/  LOP3.LUT P5, RZ, R179, 0xff00, RZ, 0xc0, !PT ;  /* 0x0000ff00b3ff7812 */ /* 0x000fe200078ac0ff */
[----:B------:R-:W-:Y:S02]  /*1ad0*/  FADD.FTZ R39, R44, -R39 ;  /* 0x800000272c277221 */ /* 0x000fe40000010000 */
[----:B------:R-:W-:Y:S02]  /*1ae0*/  FADD.FTZ R41, R46, -R41 ;  /* 0x800000292e297221 */ /* 0x000fe40000010000 */
[----:B0-----:R-:W-:Y:S02]  /*1af0*/  FFMA.FTZ R85, R73, R84, R91 ;  /* 0x0000005449557223 */ /* 0x001fe4000001005b */
[----:B------:R-:W-:-:S02]  /*1b00*/  @P0 FADD.FTZ R36, R9, R36 ;  /* 0x0000002409240221 */ /* 0x000fc40000010000 */
[-CC-:B-1----:R-:W-:Y:S02]  /*1b10*/  FFMA.FTZ R35, R49, R84.reuse, R91.reuse ;  /* 0x0000005431237223 */ /* 0x182fe4000001005b */
[----:B------:R-:W-:Y:S02]  /*1b20*/  FMUL.FTZ R73, R178, R39 ;  /* 0x00000027b2497220 */ /* 0x000fe40000410000 */
[-CC-:B------:R-:W-:Y:S02]  /*1b30*/  FFMA.FTZ R42, R42, R84.reuse, R91.reuse ;  /* 0x000000542a2a7223 */ /* 0x180fe4000001005b */
[----:B------:R-:W-:Y:S02]  /*1b40*/  FMUL.FTZ R49, R178, R41 ;  /* 0x00000029b2317220 */ /* 0x000fe40000410000 */
[----:B------:R-:W-:Y:S02]  /*1b50*/  FFMA.FTZ R34, R48, R84, R91 ;  /* 0x0000005430227223 */ /* 0x000fe4000001005b */
[----:B------:R-:W-:-:S02]  /*1b60*/  FMUL.FTZ R40, R40, R174 ;  /* 0x000000ae28287220 */ /* 0x000fc40000410000 */
[-C--:B------:R-:W-:Y:S02]  /*1b70*/  FMUL.FTZ R2, R36, R174.reuse ;  /* 0x000000ae24027220 */ /* 0x080fe40000410000 */
[----:B------:R-:W-:Y:S02]  /*1b80*/  FMUL.FTZ R81, R81, R174 ;  /* 0x000000ae51517220 */ /* 0x000fe40000410000 */
[----:B------:R-:W-:Y:S02]  /*1b90*/  @P0 FADD.FTZ R73, R8, R73 ;  /* 0x0000004908490221 */ /* 0x000fe40000010000 */
[----:B------:R-:W-:Y:S02]  /*1ba0*/  FADD.FTZ R47, R47, -R42 ;  /* 0x8000002a2f2f7221 */ /* 0x000fe40000010000 */
[----:B------:R-:W-:Y:S02]  /*1bb0*/  @P0 FADD.FTZ R49, R10, R49 ;  /* 0x000000310a310221 */ /* 0x000fe40000010000 */
[----:B------:R-:W-:-:S02]  /*1bc0*/  FADD.FTZ R53, R53, -R34 ;  /* 0x8000002235357221 */ /* 0x000fc40000010000 */
[----:B------:R-:W-:Y:S02]  /*1bd0*/  FFMA.FTZ R80, R58, R84, R91 ;  /* 0x000000543a507223 */ /* 0x000fe4000001005b */
[----:B------:R-:W-:Y:S02]  /*1be0*/  FMUL.FTZ R40, R40, c[0x0][0x1e8] ;  /* 0x00007a0028287a20 */ /* 0x000fe40000410000 */
[----:B------:R-:W-:Y:S02]  /*1bf0*/  FMUL.FTZ R41, R2, c[0x0][0x1e8] ;  /* 0x00007a0002297a20 */ /* 0x000fe40000410000 */
[----:B------:R-:W-:Y:S02]  /*1c00*/  FADD.FTZ R35, R54, -R35 ;  /* 0x8000002336237221 */ /* 0x000fe40000010000 */
[----:B------:R-:W-:Y:S01]  /*1c10*/  FMUL.FTZ R58, R81, c[0x0][0x1e8] ;  /* 0x00007a00513a7a20 */ /* 0x000fe20000410000 */
[----:B------:R-:W-:Y:S01]  /*1c20*/  SEL R41, R41, RZ, P5 ;  /* 0x000000ff29297207 */ /* 0x000fe20002800000 */
[----:B------:R-:W-:Y:S01]  /*1c30*/  FMUL.FTZ R2, R73, R174 ;  /* 0x000000ae49027220 */ /* 0x000fe20000410000 */
[----:B------:R-:W-:Y:S01]  /*1c40*/  LOP3.LUT P5, RZ, R96, 0xff00, RZ, 0xc0, !PT ;  /* 0x0000ff0060ff7812 */ /* 0x000fe200078ac0ff */
[----:B------:R-:W-:Y:S01]  /*1c50*/  FFMA.FTZ R82, R72, R84, R91 ;  /* 0x0000005448527223 */ /* 0x000fe2000001005b */
[----:B------:R-:W-:Y:S01]  /*1c60*/  SEL R58, R58, RZ, P6 ;  /* 0x000000ff3a3a7207 */ /* 0x000fe20003000000 */
[----:B------:R-:W-:Y:S01]  /*1c70*/  FMUL.FTZ R48, R178, R47 ;  /* 0x0000002fb2307220 */ /* 0x000fe20000410000 */
[----:B------:R-:W-:Y:S01]  /*1c80*/  LOP3.LUT P6, RZ, R179, 0xff0000, RZ, 0xc0, !PT ;  /* 0x00ff0000b3ff7812 */ /* 0x000fe200078cc0ff */
[----:B------:R-:W-:-:S02]  /*1c90*/  FMUL.FTZ R3, R49, R174 ;  /* 0x000000ae31037220 */ /* 0x000fc40000410000 */
[-CC-:B------:R-:W-:Y:S02]  /*1ca0*/  FFMA.FTZ R87, R75, R84.reuse, R91.reuse ;  /* 0x000000544b577223 */ /* 0x180fe4000001005b */
[----:B------:R-:W-:Y:S02]  /*1cb0*/  FMUL.FTZ R72, R178, R53 ;  /* 0x00000035b2487220 */ /* 0x000fe40000410000 */
[-CC-:B------:R-:W-:Y:S02]  /*1cc0*/  FFMA.FTZ R50, R50, R84.reuse, R91.reuse ;  /* 0x0000005432327223 */ /* 0x180fe4000001005b */
[----:B------:R-:W-:Y:S01]  /*1cd0*/  FFMA.FTZ R83, R59, R84, R91 ;  /* 0x000000543b537223 */ /* 0x000fe2000001005b */
[----:B------:R-:W-:Y:S01]  /*1ce0*/  SEL R59, R40, RZ, P4 ;  /* 0x000000ff283b7207 */ /* 0x000fe20002000000 */
[----:B------:R-:W-:Y:S01]  /*1cf0*/  FMUL.FTZ R37, R37, R174 ;  /* 0x000000ae25257220 */ /* 0x000fe20000410000 */
[----:B------:R-:W-:Y:S01]  /*1d00*/  LOP3.LUT P4, RZ, R179, 0xff, RZ, 0xc0, !PT ;  /* 0x000000ffb3ff7812 */ /* 0x000fe2000788c0ff */
[----:B------:R-:W-:-:S02]  /*1d10*/  FMUL.FTZ R75, R178, R35 ;  /* 0x00000023b24b7220 */ /* 0x000fc40000410000 */
[-CC-:B------:R-:W-:Y:S02]  /*1d20*/  FFMA.FTZ R33, R43, R84.reuse, R91.reuse ;  /* 0x000000542b217223 */ /* 0x180fe4000001005b */
[----:B------:R-:W-:Y:S02]  /*1d30*/  FMUL.FTZ R2, R2, c[0x0][0x1e8] ;  /* 0x00007a0002027a20 */ /* 0x000fe40000410000 */
[----:B------:R-:W-:Y:S02]  /*1d40*/  FFMA.FTZ R74, R56, R84, R91 ;  /* 0x00000054384a7223 */ /* 0x000fe4000001005b */
[----:B------:R-:W-:Y:S01]  /*1d50*/  @P0 FADD.FTZ R48, R11, R48 ;  /* 0x000000300b300221 */ /* 0x000fe20000010000 */
[----:B------:R-:W-:Y:S01]  /*1d60*/  SEL R40, R2, RZ, P4 ;  /* 0x000000ff02287207 */ /* 0x000fe20002000000 */
[----:B------:R-:W-:Y:S01]  /*1d70*/  FMUL.FTZ R3, R3, c[0x0][0x1e8] ;  /* 0x00007a0003037a20 */ /* 0x000fe20000410000 */
[----:B------:R-:W-:Y:S01]  /*1d80*/  LOP3.LUT P4, RZ, R96, 0xff000000, RZ, 0xc0, !PT ;  /* 0xff00000060ff7812 */ /* 0x000fe2000788c0ff */
[----:B------:R-:W-:-:S02]  /*1d90*/  @P0 FADD.FTZ R72, R13, R72 ;  /* 0x000000480d480221 */ /* 0x000fc40000010000 */
[----:B------:R-:W-:Y:S01]  /*1da0*/  FMUL.FTZ R37, R37, c[0x0][0x1e8] ;  /* 0x00007a0025257a20 */ /* 0x000fe20000410000 */
[----:B------:R-:W-:Y:S01]  /*1db0*/  SEL R42, R3, RZ, P6 ;  /* 0x000000ff032a7207 */ /* 0x000fe20003000000 */
[----:B------:R-:W-:Y:S01]  /*1dc0*/  FADD.FTZ R55, R55, -R50 ;  /* 0x8000003237377221 */ /* 0x000fe20000010000 */
[----:B------:R-:W-:Y:S01]  /*1dd0*/  LOP3.LUT P6, RZ, R96, 0xff0000, RZ, 0xc0, !PT ;  /* 0x00ff000060ff7812 */ /* 0x000fe200078cc0ff */
[----:B------:R-:W-:Y:S01]  /*1de0*/  @P0 FADD.FTZ R75, R14, R75 ;  /* 0x0000004b0e4b0221 */ /* 0x000fe20000010000 */
[----:B------:R-:W-:Y:S01]  /*1df0*/  SEL R56, R37, RZ, P3 ;  /* 0x000000ff25387207 */ /* 0x000fe20001800000 */
[----:B------:R-:W-:Y:S01]  /*1e00*/  FFMA.FTZ R51, R51, R84, R91 ;  /* 0x0000005433337223 */ /* 0x000fe2000001005b */
[----:B------:R-:W-:Y:S01]  /*1e10*/  LOP3.LUT P3, RZ, R179, 0xff000000, RZ, 0xc0, !PT ;  /* 0xff000000b3ff7812 */ /* 0x000fe2000786c0ff */
[----:B------:R-:W-:Y:S01]  /*1e20*/  FADD.FTZ R33, R52, -R33 ;  /* 0x8000002134217221 */ /* 0x000fe20000010000 */
[----:B------:R-:W-:Y:S01]  /*1e30*/  @P2 SEL R50, R49, R30, P1 ;  /* 0x0000001e31322207 */ /* 0x000fe20000800000 */
[----:B------:R-:W-:Y:S01]  /*1e40*/  FMUL.FTZ R32, R48, R174 ;  /* 0x000000ae30207220 */ /* 0x000fe20000410000 */
[----:B------:R-:W-:Y:S01]  /*1e50*/  @P2 SEL R49, R36, R29, P1 ;  /* 0x0000001d24312207 */ /* 0x000fe20000800000 */
[----:B------:R-:W-:-:S02]  /*1e60*/  FADD.FTZ R35, R61, -R74 ;  /* 0x8000004a3d237221 */ /* 0x000fc40000010000 */
[-C--:B------:R-:W-:Y:S02]  /*1e70*/  FMUL.FTZ R2, R72, R174.reuse ;  /* 0x000000ae48027220 */ /* 0x080fe40000410000 */
[----:B------:R-:W-:Y:S02]  /*1e80*/  FMUL.FTZ R54, R178, R55 ;  /* 0x00000037b2367220 */ /* 0x000fe40000410000 */
[----:B------:R-:W-:Y:S02]  /*1e90*/  FMUL.FTZ R3, R75, R174 ;  /* 0x000000ae4b037220 */ /* 0x000fe40000410000 */
[----:B------:R-:W-:Y:S02]  /*1ea0*/  FADD.FTZ R51, R60, -R51 ;  /* 0x800000333c337221 */ /* 0x000fe40000010000 */
[----:B------:R-:W-:Y:S02]  /*1eb0*/  FMUL.FTZ R61, R178, R33 ;  /* 0x00000021b23d7220 */ /* 0x000fe40000410000 */
[----:B------:R-:W-:-:S02]  /*1ec0*/  FMUL.FTZ R32, R32, c[0x0][0x1e8] ;  /* 0x00007a0020207a20 */ /* 0x000fc40000410000 */
[----:B------:R-:W-:Y:S02]  /*1ed0*/  FADD.FTZ R37, R63, -R80 ;  /* 0x800000503f257221 */ /* 0x000fe40000010000 */
[----:B------:R-:W-:Y:S01]  /*1ee0*/  FMUL.FTZ R60, R178, R35 ;  /* 0x00000023b23c7220 */ /* 0x000fe20000410000 */
[----:B------:R-:W-:Y:S01]  /*1ef0*/  SEL R43, R32, RZ, P3 ;  /* 0x000000ff202b7207 */ /* 0x000fe20001800000 */
[----:B------:R-:W-:Y:S01]  /*1f00*/  FMUL.FTZ R2, R2, c[0x0][0x1e8] ;  /* 0x00007a0002027a20 */ /* 0x000fe20000410000 */
[----:B------:R-:W-:Y:S01]  /*1f10*/  LOP3.LUT P3, RZ, R96, 0xff, RZ, 0xc0, !PT ;  /* 0x000000ff60ff7812 */ /* 0x000fe2000786c0ff */
[----:B------:R-:W-:Y:S02]  /*1f20*/  @P0 FADD.FTZ R54, R15, R54 ;  /* 0x000000360f360221 */ /* 0x000fe40000010000 */
[----:B------:R-:W-:Y:S01]  /*1f30*/  FMUL.FTZ R3, R3, c[0x0][0x1e8] ;  /* 0x00007a0003037a20 */ /* 0x000fe20000410000 */
[----:B------:R-:W-:Y:S01]  /*1f40*/  SEL R45, R2, RZ, P5 ;  /* 0x000000ff022d7207 */ /* 0x000fe20002800000 */
[----:B------:R-:W-:Y:S01]  /*1f50*/  FADD.FTZ R79, R62, -R79 ;  /* 0x8000004f3e4f7221 */ /* 0x000fe20000010000 */
[----:B------:R-:W-:Y:S01]  /*1f60*/  LOP3.LUT P5, RZ, R94, 0xff00, RZ, 0xc0, !PT ;  /* 0x0000ff005eff7812 */ /* 0x000fe200078ac0ff */
[----:B------:R-:W-:Y:S01]  /*1f70*/  @P0 FADD.FTZ R61, R12, R61 ;  /* 0x0000003d0c3d0221 */ /* 0x000fe20000010000 */
[----:B------:R-:W-:Y:S01]  /*1f80*/  SEL R46, R3, RZ, P6 ;  /* 0x000000ff032e7207 */ /* 0x000fe20003000000 */
[----:B------:R-:W-:Y:S01]  /*1f90*/  FMUL.FTZ R62, R178, R37 ;  /* 0x00000025b23e7220 */ /* 0x000fe20000410000 */
[----:B------:R-:W-:Y:S01]  /*1fa0*/  LOP3.LUT P6, RZ, R94, 0xff0000, RZ, 0xc0, !PT ;  /* 0x00ff00005eff7812 */ /* 0x000fe200078cc0ff */
[----:B------:R-:W-:Y:S01]  /*1fb0*/  @P0 FADD.FTZ R60, R17, R60 ;  /* 0x0000003c113c0221 */ /* 0x000fe20000010000 */
[C---:B------:R-:W-:Y:S01]  /*1fc0*/  @P2 SEL R55, R54.reuse, R31, P1 ;  /* 0x0000001f36372207 */ /* 0x040fe20000800000 */
[----:B------:R-:W-:Y:S01]  /*1fd0*/  FMUL.FTZ R32, R54, R174 ;  /* 0x000000ae36207220 */ /* 0x000fe20000410000 */
[----:B------:R-:W-:Y:S01]  /*1fe0*/  @P2 SEL R54, R75, R30, P1 ;  /* 0x0000001e4b362207 */ /* 0x000fe20000800000 */
[----:B------:R-:W-:-:S02]  /*1ff0*/  FMUL.FTZ R2, R61, R174 ;  /* 0x000000ae3d027220 */ /* 0x000fc40000410000 */
[----:B------:R-:W-:Y:S02]  /*2000*/  FMUL.FTZ R79, R178, R79 ;  /* 0x0000004fb24f7220 */ /* 0x000fe40000410000 */
[----:B------:R-:W-:Y:S02]  /*2010*/  @P0 FADD.FTZ R62, R19, R62 ;  /* 0x0000003e133e0221 */ /* 0x000fe40000010000 */
[----:B------:R-:W-:Y:S02]  /*2020*/  FMUL.FTZ R3, R60, R174 ;  /* 0x000000ae3c037220 */ /* 0x000fe40000410000 */
[----:B------:R-:W-:Y:S01]  /*2030*/  FMUL.FTZ R63, R178, R51 ;  /* 0x00000033b23f7220 */ /* 0x000fe20000410000 */
[----:B------:R-:W-:Y:S01]  /*2040*/  @P2 SEL R51, R48, R31, P1 ;  /* 0x0000001f30332207 */ /* 0x000fe20000800000 */
[----:B------:R-:W-:Y:S01]  /*2050*/  FMUL.FTZ R32, R32, c[0x0][0x1e8] ;  /* 0x00007a0020207a20 */ /* 0x000fe20000410000 */
[----:B------:R-:W-:Y:S01]  /*2060*/  @P2 SEL R48, R73, R28, P1 ;  /* 0x0000001c49302207 */ /* 0x000fe20000800000 */
[----:B------:R-:W-:-:S02]  /*2070*/  FFMA.FTZ R64, R64, R84, R91 ;  /* 0x0000005440407223 */ /* 0x000fc4000001005b */
[----:B------:R-:W-:Y:S01]  /*2080*/  FFMA.FTZ R67, R67, R84, R91 ;  /* 0x0000005443437223 */ /* 0x000fe2000001005b */
[----:B------:R-:W-:Y:S01]  /*2090*/  SEL R47, R32, RZ, P4 ;  /* 0x000000ff202f7207 */ /* 0x000fe20002000000 */
[----:B------:R-:W-:Y:S01]  /*20a0*/  FMUL.FTZ R2, R2, c[0x0][0x1e8] ;  /* 0x00007a0002027a20 */ /* 0x000fe20000410000 */
[----:B------:R-:W-:Y:S01]  /*20b0*/  LOP3.LUT P4, RZ, R94, 0xff, RZ, 0xc0, !PT ;  /* 0x000000ff5eff7812 */ /* 0x000fe2000788c0ff */
[----:B------:R-:W-:Y:S02]  /*20c0*/  @P0 FADD.FTZ R79, R18, R79 ;  /* 0x0000004f124f0221 */ /* 0x000fe40000010000 */
[----:B------:R-:W-:Y:S01]  /*20d0*/  FMUL.FTZ R33, R62, R174 ;  /* 0x000000ae3e217220 */ /* 0x000fe20000410000 */
[----:B------:R-:W-:Y:S01]  /*20e0*/  SEL R44, R2, RZ, P3 ;  /* 0x000000ff022c7207 */ /* 0x000fe20001800000 */
[----:B------:R-:W-:Y:S01]  /*20f0*/  FMUL.FTZ R3, R3, c[0x0][0x1e8] ;  /* 0x00007a0003037a20 */ /* 0x000fe20000410000 */
[----:B------:R-:W-:Y:S01]  /*2100*/  LOP3.LUT P3, RZ, R94, 0xff000000, RZ, 0xc0, !PT ;  /* 0xff0000005eff7812 */ /* 0x000fe2000786c0ff */
[----:B------:R-:W-:-:S02]  /*2110*/  @P0 FADD.FTZ R63, R16, R63 ;  /* 0x0000003f103f0221 */ /* 0x000fc40000010000 */
[----:B------:R-:W-:Y:S02]  /*2120*/  FFMA.FTZ R66, R66, R84, R91 ;  /* 0x0000005442427223 */ /* 0x000fe4000001005b */
[----:B------:R-:W-:Y:S02]  /*2130*/  FADD.FTZ R69, R69, -R64 ;  /* 0x8000004045457221 */ /* 0x000fe40000010000 */
[----:B------:R-:W-:Y:S02]  /*2140*/  FADD.FTZ R67, R70, -R67 ;  /* 0x8000004346437221 */ /* 0x000fe40000010000 */
[-C--:B------:R-:W-:Y:S02]  /*2150*/  FMUL.FTZ R32, R79, R174.reuse ;  /* 0x000000ae4f207220 */ /* 0x080fe40000410000 */
[----:B------:R-:W-:Y:S01]  /*2160*/  FMUL.FTZ R35, R33, c[0x0][0x1e8] ;  /* 0x00007a0021237a20 */ /* 0x000fe20000410000 */
[----:B------:R-:W-:Y:S01]  /*2170*/  SEL R33, R3, RZ, P5 ;  /* 0x000000ff03217207 */ /* 0x000fe20002800000 */
[----:B------:R-:W-:Y:S01]  /*2180*/  FMUL.FTZ R2, R63, R174 ;  /* 0x000000ae3f027220 */ /* 0x000fe20000410000 */
[----:B------:R-:W-:Y:S01]  /*2190*/  LOP3.LUT P5, RZ, R92, 0xff00, RZ, 0xc0, !PT ;  /* 0x0000ff005cff7812 */ /* 0x000fe200078ac0ff */
[----:B------:R-:W-:Y:S01]  /*21a0*/  FADD.FTZ R3, R71, -R66 ;  /* 0x8000004247037221 */ /* 0x000fe20000010000 */
[----:B------:R-:W-:Y:S01]  /*21b0*/  SEL R35, R35, RZ, P3 ;  /* 0x000000ff23237207 */ /* 0x000fe20001800000 */
[----:B------:R-:W-:Y:S01]  /*21c0*/  FMUL.FTZ R70, R178, R69 ;  /* 0x00000045b2467220 */ /* 0x000fe20000410000 */
[----:B------:R-:W-:Y:S01]  /*21d0*/  LOP3.LUT P3, RZ, R92, 0xff, RZ, 0xc0, !PT ;  /* 0x000000ff5cff7812 */ /* 0x000fe2000786c0ff */
[----:B------:R-:W-:-:S02]  /*21e0*/  FMUL.FTZ R71, R178, R67 ;  /* 0x00000043b2477220 */ /* 0x000fc40000410000 */
[----:B------:R-:W-:Y:S02]  /*21f0*/  FMUL.FTZ R32, R32, c[0x0][0x1e8] ;  /* 0x00007a0020207a20 */ /* 0x000fe40000410000 */
[----:B------:R-:W-:Y:S02]  /*2200*/  FMUL.FTZ R2, R2, c[0x0][0x1e8] ;  /* 0x00007a0002027a20 */ /* 0x000fe40000410000 */
[----:B------:R-:W-:Y:S01]  /*2210*/  FMUL.FTZ R74, R178, R3 ;  /* 0x00000003b24a7220 */ /* 0x000fe20000410000 */
[----:B------:R-:W-:Y:S01]  /*2220*/  SEL R34, R32, RZ, P6 ;  /* 0x000000ff20227207 */ /* 0x000fe20003000000 */
[----:B------:R-:W-:Y:S01]  /*2230*/  @P0 FADD.FTZ R70, R21, R70 ;  /* 0x0000004615460221 */ /* 0x000fe20000010000 */
[----:B------:R-:W-:Y:S01]  /*2240*/  SEL R32, R2, RZ, P4 ;  /* 0x000000ff02207207 */ /* 0x000fe20002000000 */
[----:B------:R-:W-:Y:S01]  /*2250*/  @P0 FADD.FTZ R71, R22, R71 ;  /* 0x0000004716470221 */ /* 0x000fe20000010000 */
[C---:B------:R-:W-:Y:S01]  /*2260*/  LOP3.LUT P6, RZ, R92.reuse, 0xff0000, RZ, 0xc0, !PT ;  /* 0x00ff00005cff7812 */ /* 0x040fe200078cc0ff */
[----:B------:R-:W-:Y:S01]  /*2270*/  FFMA.FTZ R84, R89, R84, R91 ;  /* 0x0000005459547223 */ /* 0x000fe2000001005b */
[----:B------:R-:W-:Y:S01]  /*2280*/  LOP3.LUT P4, RZ, R92, 0xff000000, RZ, 0xc0, !PT ;  /* 0xff0000005cff7812 */ /* 0x000fe2000788c0ff */
[----:B------:R-:W-:-:S02]  /*2290*/  FADD.FTZ R83, R68, -R83 ;  /* 0x8000005344537221 */ /* 0x000fc40000010000 */
[----:B------:R-:W-:Y:S01]  /*22a0*/  FADD.FTZ R87, R78, -R87 ;  /* 0x800000574e577221 */ /* 0x000fe20000010000 */
[----:B------:R-:W-:Y:S01]  /*22b0*/  MOV R78, 0x10 ;  /* 0x00000010004e7802 */ /* 0x000fe20000000f00 */
[----:B------:R-:W-:Y:S02]  /*22c0*/  FADD.FTZ R85, R76, -R85 ;  /* 0x800000554c557221 */ /* 0x000fe40000010000 */
[----:B------:R-:W-:Y:S02]  /*22d0*/  FADD.FTZ R77, R77, -R82 ;  /* 0x800000524d4d7221 */ /* 0x000fe40000010000 */
[----:B------:R-:W-:Y:S02]  /*22e0*/  @P0 FADD.FTZ R74, R23, R74 ;  /* 0x0000004a174a0221 */ /* 0x000fe40000010000 */
[-C--:B------:R-:W-:Y:S02]  /*22f0*/  FMUL.FTZ R2, R70, R174.reuse ;  /* 0x000000ae46027220 */ /* 0x080fe40000410000 */
[----:B------:R-:W-:-:S02]  /*2300*/  FMUL.FTZ R3, R71, R174 ;  /* 0x000000ae47037220 */ /* 0x000fc40000410000 */
[----:B------:R-:W-:Y:S02]  /*2310*/  FADD.FTZ R65, R65, -R84 ;  /* 0x8000005441417221 */ /* 0x000fe40000010000 */
[C---:B------:R-:W-:Y:S02]  /*2320*/  FMUL.FTZ R83, R178.reuse, R83 ;  /* 0x00000053b2537220 */ /* 0x040fe40000410000 */
[C---:B------:R-:W-:Y:S02]  /*2330*/  FMUL.FTZ R85, R178.reuse, R85 ;  /* 0x00000055b2557220 */ /* 0x040fe40000410000 */
[C---:B------:R-:W-:Y:S02]  /*2340*/  FMUL.FTZ R76, R178.reuse, R77 ;  /* 0x0000004db24c7220 */ /* 0x040fe40000410000 */
[----:B------:R-:W-:Y:S02]  /*2350*/  FMUL.FTZ R87, R178, R87 ;  /* 0x00000057b2577220 */ /* 0x000fe40000410000 */
[----:B------:R-:W-:-:S04]  /*2360*/  IMAD.WIDE.U32 R52, R177, R78, c[0x0][0x248] ;  /* 0x00009200b1347625 */ /* 0x000fc800078e004e */
[----:B------:R-:W-:Y:S01]  /*2370*/  FMUL.FTZ R37, R74, R174 ;  /* 0x000000ae4a257220 */ /* 0x000fe20000410000 */
[----:B------:R0:W-:Y:S01]  /*2380*/  STG.E.128 [R52.64], R56 ;  /* 0x0000003834007986 */ /* 0x0001e2000c101d04 */
[----:B------:R-:W-:Y:S02]  /*2390*/  FMUL.FTZ R2, R2, c[0x0][0x1e8] ;  /* 0x00007a0002027a20 */ /* 0x000fe40000410000 */
[----:B------:R-:W-:Y:S02]  /*23a0*/  FMUL.FTZ R3, R3, c[0x0][0x1e8] ;  /* 0x00007a0003037a20 */ /* 0x000fe40000410000 */
[----:B------:R-:W-:Y:S02]  /*23b0*/  FMUL.FTZ R178, R178, R65 ;  /* 0x00000041b2b27220 */ /* 0x000fe40000410000 */
[----:B------:R-:W-:Y:S01]  /*23c0*/  @P0 FADD.FTZ R83, R20, R83 ;  /* 0x0000005314530221 */ /* 0x000fe20000010000 */
[----:B------:R-:W-:Y:S01]  /*23d0*/  SEL R38, R3, RZ, P6 ;  /* 0x000000ff03267207 */ /* 0x000fe20003000000 */
[----:B------:R-:W-:Y:S01]  /*23e0*/  @P0 FADD.FTZ R85, R24, R85 ;  /* 0x0000005518550221 */ /* 0x000fe20000010000 */
[----:B------:R-:W-:Y:S01]  /*23f0*/  LOP3.LUT P6, RZ, R90, 0xff00, RZ, 0xc0, !PT ;  /* 0x0000ff005aff7812 */ /* 0x000fe200078cc0ff */
[----:B------:R-:W-:-:S02]  /*2400*/  @P0 FADD.FTZ R76, R25, R76 ;  /* 0x0000004c194c0221 */ /* 0x000fc40000010000 */
[----:B------:R-:W-:Y:S02]  /*2410*/  @P0 FADD.FTZ R87, R26, R87 ;  /* 0x000000571a570221 */ /* 0x000fe40000010000 */
[----:B------:R-:W-:Y:S01]  /*2420*/  FMUL.FTZ R39, R37, c[0x0][0x1e8] ;  /* 0x00007a0025277a20 */ /* 0x000fe20000410000 */
[----:B------:R-:W-:Y:S01]  /*2430*/  SEL R37, R2, RZ, P5 ;  /* 0x000000ff02257207 */ /* 0x000fe20002800000 */
[----:B------:R-:W-:Y:S01]  /*2440*/  @P0 FADD.FTZ R178, R27, R178 ;  /* 0x000000b21bb20221 */ /* 0x000fe20000010000 */
[----:B0-----:R-:W-:Y:S01]  /*2450*/  @P2 SEL R52, R61, R28, P1 ;  /* 0x0000001c3d342207 */ /* 0x001fe20000800000 */
[-C--:B------:R-:W-:Y:S01]  /*2460*/  @P2 IMAD.WIDE.U32 R2, R176, R78.reuse, c[0x0][0x258] ;  /* 0x00009600b0022625 */ /* 0x080fe200078e004e */
[----:B------:R-:W-:Y:S02]  /*2470*/  @P2 SEL R59, R62, R31, P1 ;  /* 0x0000001f3e3b2207 */ /* 0x000fe40000800000 */
[-C--:B------:R-:W-:Y:S01]  /*2480*/  @P2 SEL R57, R60, R29.reuse, P1 ;  /* 0x0000001d3c392207 */ /* 0x080fe20000800000 */
[----:B------:R-:W-:Y:S01]  /*2490*/  IMAD.WIDE.U32 R176, R176, R78, c[0x0][0x248] ;  /* 0x00009200b0b07625 */ /* 0x000fe200078e004e */
[-C--:B------:R-:W-:Y:S01]  /*24a0*/  @P2 SEL R53, R72, R29.reuse, P1 ;  /* 0x0000001d48352207 */ /* 0x080fe20000800000 */
[----:B------:R-:W-:Y:S01]  /*24b0*/  @P2 STG.E.128 [R2.64], R48 ;  /* 0x0000003002002986 */ /* 0x000fe2000c101d04 */
[----:B------:R-:W-:Y:S01]  /*24c0*/  @P2 SEL R58, R79, R30, P1 ;  /* 0x0000001e4f3a2207 */ /* 0x000fe20000800000 */
[----:B------:R-:W-:Y:S01]  /*24d0*/  FMUL.FTZ R36, R83, R174 ;  /* 0x000000ae53247220 */ /* 0x000fe20000410000 */
[----:B------:R-:W-:Y:S01]  /*24e0*/  @P2 SEL R56, R63, R28, P1 ;  /* 0x0000001c3f382207 */ /* 0x000fe20000800000 */
[----:B------:R-:W-:Y:S01]  /*24f0*/  @P2 IMAD.WIDE.U32 R64, R175, R78, c[0x0][0x258] ;  /* 0x00009600af402625 */ /* 0x000fe200078e004e */
[----:B------:R-:W-:Y:S01]  /*2500*/  @P2 SEL R60, R83, R28, P1 ;  /* 0x0000001c533c2207 */ /* 0x000fe20000800000 */
[----:B------:R0:W-:Y:S01]  /*2510*/  STG.E.128 [R176.64], R40 ;  /* 0x00000028b0007986 */ /* 0x0001e2000c101d04 */
[-C--:B------:R-:W-:Y:S01]  /*2520*/  @P2 SEL R61, R70, R29.reuse, P1 ;  /* 0x0000001d463d2207 */ /* 0x080fe20000800000 */
[----:B------:R-:W-:Y:S01]  /*2530*/  IMAD.WIDE.U32 R66, R175, R78, c[0x0][0x248] ;  /* 0x00009200af427625 */ /* 0x000fe200078e004e */
[----:B------:R-:W-:Y:S01]  /*2540*/  @P2 SEL R62, R71, R30, P1 ;  /* 0x0000001e473e2207 */ /* 0x000fe20000800000 */
[----:B------:R-:W-:Y:S01]  /*2550*/  @P2 STG.E.128 [R64.64], R52 ;  /* 0x0000003440002986 */ /* 0x000fe2000c101d04 */
[C---:B------:R-:W-:Y:S01]  /*2560*/  SEL R28, R85.reuse, R28, P1 ;  /* 0x0000001c551c7207 */ /* 0x040fe20000800000 */
[-C--:B------:R-:W-:Y:S01]  /*2570*/  FMUL.FTZ R85, R85, R174.reuse ;  /* 0x000000ae55557220 */ /* 0x080fe20000410000 */
[C---:B------:R-:W-:Y:S01]  /*2580*/  SEL R29, R76.reuse, R29, P1 ;  /* 0x0000001d4c1d7207 */ /* 0x040fe20000800000 */
[----:B------:R-:W-:Y:S01]  /*2590*/  FMUL.FTZ R76, R76, R174 ;  /* 0x000000ae4c4c7220 */ /* 0x000fe20000410000 */
[C---:B------:R-:W-:Y:S01]  /*25a0*/  SEL R30, R87.reuse, R30, P1 ;  /* 0x0000001e571e7207 */ /* 0x040fe20000800000 */
[-C--:B------:R-:W-:Y:S01]  /*25b0*/  FMUL.FTZ R87, R87, R174.reuse ;  /* 0x000000ae57577220 */ /* 0x080fe20000410000 */
[----:B------:R-:W-:Y:S01]  /*25c0*/  SEL R39, R39, RZ, P4 ;  /* 0x000000ff27277207 */ /* 0x000fe20002000000 */
[----:B------:R-:W-:Y:S01]  /*25d0*/  FMUL.FTZ R174, R178, R174 ;  /* 0x000000aeb2ae7220 */ /* 0x000fe20000410000 */
[----:B------:R-:W-:Y:S01]  /*25e0*/  LOP3.LUT P5, RZ, R90, 0xff, RZ, 0xc0, !PT ;  /* 0x000000ff5aff7812 */ /* 0x000fe200078ac0ff */
[----:B------:R-:W-:Y:S01]  /*25f0*/  FMUL.FTZ R36, R36, c[0x0][0x1e8] ;  /* 0x00007a0024247a20 */ /* 0x000fe20000410000 */
[C---:B------:R-:W-:Y:S01]  /*2600*/  LOP3.LUT P4, RZ, R90.reuse, 0xff0000, RZ, 0xc0, !PT ;  /* 0x00ff00005aff7812 */ /* 0x040fe2000788c0ff */
[-C--:B------:R-:W-:Y:S01]  /*2610*/  @P2 IMAD.WIDE.U32 R68, R173, R78.reuse, c[0x0][0x258] ;  /* 0x00009600ad442625 */ /* 0x080fe200078e004e */
[----:B------:R-:W-:Y:S01]  /*2620*/  LOP3.LUT P0, RZ, R90, 0xff000000, RZ, 0xc0, !PT ;  /* 0xff0000005aff7812 */ /* 0x000fe2000780c0ff */
[----:B------:R1:W-:Y:S01]  /*2630*/  STG.E.128 [R66.64], R44 ;  /* 0x0000002c42007986 */ /* 0x0003e2000c101d04 */
[-C--:B------:R-:W-:Y:S01]  /*2640*/  @P2 SEL R63, R74, R31.reuse, P1 ;  /* 0x0000001f4a3f2207 */ /* 0x080fe20000800000 */
[----:B0-----:R-:W-:Y:S01]  /*2650*/  FMUL.FTZ R40, R85, c[0x0][0x1e8] ;  /* 0x00007a0055287a20 */ /* 0x001fe20000410000 */
[----:B------:R-:W-:Y:S01]  /*2660*/  SEL R36, R36, RZ, P3 ;  /* 0x000000ff24247207 */ /* 0x000fe20001800000 */
[----:B------:R-:W-:Y:S01]  /*2670*/  FMUL.FTZ R41, R76, c[0x0][0x1e8] ;  /* 0x00007a004c297a20 */ /* 0x000fe20000410000 */
[----:B------:R-:W-:Y:S01]  /*2680*/  SEL R31, R178, R31, P1 ;  /* 0x0000001fb21f7207 */ /* 0x000fe20000800000 */
[----:B------:R-:W-:Y:S01]  /*2690*/  FMUL.FTZ R42, R87, c[0x0][0x1e8] ;  /* 0x00007a00572a7a20 */ /* 0x000fe20000410000 */
[----:B------:R0:W-:Y:S01]  /*26a0*/  @P2 STG.E.128 [R68.64], R56 ;  /* 0x0000003844002986 */ /* 0x0001e2000c101d04 */
[----:B------:R-:W-:Y:S01]  /*26b0*/  FMUL.FTZ R43, R174, c[0x0][0x1e8] ;  /* 0x00007a00ae2b7a20 */ /* 0x000fe20000410000 */
[----:B------:R-:W-:Y:S01]  /*26c0*/  SEL R40, R40, RZ, P5 ;  /* 0x000000ff28287207 */ /* 0x000fe20002800000 */
[----:B------:R-:W-:Y:S01]  /*26d0*/  IMAD.WIDE.U32 R2, R173, R78, c[0x0][0x248] ;  /* 0x00009200ad027625 */ /* 0x000fe200078e004e */
[----:B------:R-:W-:-:S02]  /*26e0*/  SEL R41, R41, RZ, P6 ;  /* 0x000000ff29297207 */ /* 0x000fc40003000000 */
[----:B------:R-:W-:Y:S01]  /*26f0*/  SEL R42, R42, RZ, P4 ;  /* 0x000000ff2a2a7207 */ /* 0x000fe20002000000 */
[-C--:B------:R-:W-:Y:S01]  /*2700*/  IMAD.WIDE.U32 R48, R171, R78.reuse, c[0x0][0x248] ;  /* 0x00009200ab307625 */ /* 0x080fe200078e004e */
[----:B------:R-:W-:Y:S01]  /*2710*/  SEL R43, R43, RZ, P0 ;  /* 0x000000ff2b2b7207 */ /* 0x000fe20000000000 */
[----:B------:R0:W-:Y:S01]  /*2720*/  STG.E.128 [R2.64], R32 ;  /* 0x0000002002007986 */ /* 0x0001e2000c101d04 */
[----:B------:R-:W-:Y:S01]  /*2730*/  MOV R51, c[0x0][0x160] ;  /* 0x0000580000337a02 */ /* 0x000fe20000000f00 */
[----:B-1----:R-:W-:-:S03]  /*2740*/  @P2 IMAD.WIDE.U32 R44, R172, R78, c[0x0][0x258] ;  /* 0x00009600ac2c2625 */ /* 0x002fc600078e004e */
[----:B------:R-:W-:Y:S01]  /*2750*/  LEA R168, R51, R168, 0x2 ;  /* 0x000000a833a87211 */ /* 0x000fe200078e10ff */
[-C--:B------:R-:W-:Y:S01]  /*2760*/  IMAD.WIDE.U32 R172, R172, R78.reuse, c[0x0][0x248] ;  /* 0x00009200acac7625 */ /* 0x080fe200078e004e */
[----:B------:R0:W-:Y:S02]  /*2770*/  @P2 STG.E.128 [R44.64], R60 ;  /* 0x0000003c2c002986 */ /* 0x0001e4000c101d04 */
[----:B------:R-:W-:Y:S01]  /*2780*/  ISETP.GE.AND P0, PT, R168, c[0x0][0x164], PT ;  /* 0x00005900a8007a0c */ /* 0x000fe20003f06270 */
[----:B------:R-:W-:Y:S01]  /*2790*/  @P2 IMAD.WIDE.U32 R46, R171, R78, c[0x0][0x258] ;  /* 0x00009600ab2e2625 */ /* 0x000fe200078e004e */
[----:B------:R0:W-:Y:S04]  /*27a0*/  STG.E.128 [R172.64], R36 ;  /* 0x00000024ac007986 */ /* 0x0001e8000c101d04 */
[----:B------:R0:W-:Y:S04]  /*27b0*/  @P2 STG.E.128 [R46.64], R28 ;  /* 0x0000001c2e002986 */ /* 0x0001e8000c101d04 */
[----:B------:R0:W-:Y:S03]  /*27c0*/  STG.E.128 [R48.64], R40 ;  /* 0x0000002830007986 */ /* 0x0001e6000c101d04 */
[----:B0-----:R-:W-:Y:S01]  /*27d0*/  @P0 CALL.REL.NOINC `(.L_x_8271) ;  /* 0x0000001000000944 */ /* 0x001fe20003c00000 */
[----:B------:R-:W-:Y:S05]  /*27e0*/  BRA `(.L_x_8272) ;  /* 0xffffdf6000007947 */ /* 0x000fea000383ffff */
.L_x_8271:
[----:B------:R-:W-:Y:S05]  /*27f0*/  BSYNC B1 ;  /* 0x0000000000017941 */ /* 0x000fea0003800000 */
.L_x_8267:
        /* <DEDUP_REMOVED lines=48> */
.L_x_8266:
[----:B------:R-:W-:Y:S05]  /*2b00*/  BSYNC B0 ;  /* 0x0000000000007941 */ /* 0x000fea0003800000 */
.L_x_8264:
        /* <DEDUP_REMOVED lines=41> */
[----:B------:R-:W-:Y:S04]  /*2da0*/  LDS R36, [R170.X4+0x2600] ;  /* 0x00260000aa247984 */ /* 0x000fe80000004800 */
        /* <DEDUP_REMOVED lines=96> */
.L_x_8268:
[----:B------:R-:W-:Y:S01]  /*33b0*/  HFMA2.MMA R80, -RZ, RZ, 0, 5.9604644775390625e-08 ;  /* 0x00000001ff507435 */ /* 0x000fe200000001ff */
[----:B------:R-:W-:-:S02]  /*33c0*/  MOV R79, R83 ;  /* 0x00000053004f7202 */ /* 0x000fc40000000f00 */
[----:B------:R-:W-:Y:S02]  /*33d0*/  MOV R84, 0x1f ;  /* 0x0000001f00547802 */ /* 0x000fe40000000f00 */
[----:B------:R-:W-:Y:S02]  /*33e0*/  MOV R87, 0xffffffff ;  /* 0xffffffff00577802 */ /* 0x000fe40000000f00 */
[----:B------:R-:W-:Y:S02]  /*33f0*/  MOV R2, 0x3410 ;  /* 0x0000341000027802 */ /* 0x000fe40000000f00 */
[----:B-----5:R-:W-:Y:S05]  /*3400*/  CALL.REL.NOINC `($__internal_169_$__cuda_sm70_shflsync_bfly_p) ;  /* 0x0000046000007944 */ /* 0x020fea0003c00000 */
[----:B-1----:R-:W-:Y:S01]  /*3410*/  MOV R74, R79 ;  /* 0x0000004f004a7202 */ /* 0x002fe20000000f00 */
[----:B0-----:R-:W-:Y:S05]  /*3420*/  BRA `(.L_x_8273) ;  /* 0xffffe27000007947 */ /* 0x001fea000383ffff */
.L_x_8269:
[----:B------:R-:W-:Y:S01]  /*3430*/  HFMA2.MMA R80, -RZ, RZ, 0, 5.9604644775390625e-08 ;  /* 0x00000001ff507435 */ /* 0x000fe200000001ff */
[----:B------:R-:W-:Y:S02]  /*3440*/  MOV R79, R82 ;  /* 0x00000052004f7202 */ /* 0x000fe40000000f00 */
[----:B------:R-:W-:Y:S02]  /*3450*/  MOV R84, 0x1f ;  /* 0x0000001f00547802 */ /* 0x000fe40000000f00 */
[----:B------:R-:W-:-:S02]  /*3460*/  MOV R87, 0xffffffff ;  /* 0xffffffff00577802 */ /* 0x000fc40000000f00 */
[----:B------:R-:W-:Y:S02]  /*3470*/  MOV R2, 0x3490 ;  /* 0x0000349000027802 */ /* 0x000fe40000000f00 */
[----:B01---5:R-:W-:Y:S05]  /*3480*/  CALL.REL.NOINC `($__internal_169_$__cuda_sm70_shflsync_bfly_p) ;  /* 0x000003e000007944 */ /* 0x023fea0003c00000 */
[----:B------:R-:W-:Y:S01]  /*3490*/  FADD.FTZ R83, R83, R74 ;  /* 0x0000004a53537221 */ /* 0x000fe20000010000 */
[----:B0-----:R-:W-:Y:S01]  /*34a0*/  HFMA2.MMA R80, -RZ, RZ, 0, 1.1920928955078125e-07 ;  /* 0x00000002ff507435 */ /* 0x001fe200000001ff */
[----:B-1----:R-:W-:Y:S01]  /*34b0*/  FADD.FTZ R82, R82, R79 ;  /* 0x0000004f52527221 */ /* 0x002fe20000010000 */
[----:B------:R-:W-:Y:S02]  /*34c0*/  MOV R84, 0x1f ;  /* 0x0000001f00547802 */ /* 0x000fe40000000f00 */
[----:B------:R-:W-:Y:S02]  /*34d0*/  MOV R87, 0xffffffff ;  /* 0xffffffff00577802 */ /* 0x000fe40000000f00 */
[----:B------:R-:W-:Y:S02]  /*34e0*/  MOV R79, R83 ;  /* 0x00000053004f7202 */ /* 0x000fe40000000f00 */
[----:B------:R-:W-:Y:S02]  /*34f0*/  MOV R2, 0x3510 ;  /* 0x0000351000027802 */ /* 0x000fe40000000f00 */
[----:B------:R-:W-:Y:S05]  /*3500*/  CALL.REL.NOINC `($__internal_169_$__cuda_sm70_shflsync_bfly_p) ;  /* 0x0000036000007944 */ /* 0x000fea0003c00000 */
[----:B0-----:R-:W-:Y:S01]  /*3510*/  HFMA2.MMA R80, -RZ, RZ, 0, 1.1920928955078125e-07 ;  /* 0x00000002ff507435 */ /* 0x001fe200000001ff */
[----:B-1----:R-:W-:-:S02]  /*3520*/  MOV R74, R79 ;  /* 0x0000004f004a7202 */ /* 0x002fc40000000f00 */
[----:B------:R-:W-:Y:S02]  /*3530*/  MOV R79, R82 ;  /* 0x00000052004f7202 */ /* 0x000fe40000000f00 */
[----:B------:R-:W-:Y:S02]  /*3540*/  MOV R84, 0x1f ;  /* 0x0000001f00547802 */ /* 0x000fe40000000f00 */
[----:B------:R-:W-:Y:S02]  /*3550*/  MOV R87, 0xffffffff ;  /* 0xffffffff00577802 */ /* 0x000fe40000000f00 */
[----:B------:R-:W-:Y:S02]  /*3560*/  MOV R2, 0x3580 ;  /* 0x0000358000027802 */ /* 0x000fe40000000f00 */
[----:B------:R-:W-:Y:S05]  /*3570*/  CALL.REL.NOINC `($__internal_169_$__cuda_sm70_shflsync_bfly_p) ;  /* 0x000002f000007944 */ /* 0x000fea0003c00000 */
[----:B------:R-:W-:Y:S01]  /*3580*/  FADD.FTZ R83, R74, R83 ;  /* 0x000000534a537221 */ /* 0x000fe20000010000 */
[----:B0-----:R-:W-:Y:S01]  /*3590*/  HFMA2.MMA R80, -RZ, RZ, 0, 2.384185791015625e-07 ;  /* 0x00000004ff507435 */ /* 0x001fe200000001ff */
[----:B-1----:R-:W-:Y:S01]  /*35a0*/  FADD.FTZ R82, R82, R79 ;  /* 0x0000004f52527221 */ /* 0x002fe20000010000 */
[----:B------:R-:W-:Y:S02]  /*35b0*/  MOV R84, 0x1f ;  /* 0x0000001f00547802 */ /* 0x000fe40000000f00 */
[----:B------:R-:W-:-:S02]  /*35c0*/  MOV R87, 0xffffffff ;  /* 0xffffffff00577802 */ /* 0x000fc40000000f00 */
[----:B------:R-:W-:Y:S02]  /*35d0*/  MOV R79, R83 ;  /* 0x00000053004f7202 */ /* 0x000fe40000000f00 */
[----:B------:R-:W-:Y:S02]  /*35e0*/  MOV R2, 0x3600 ;  /* 0x0000360000027802 */ /* 0x000fe40000000f00 */
[----:B------:R-:W-:Y:S05]  /*35f0*/  CALL.REL.NOINC `($__internal_169_$__cuda_sm70_shflsync_bfly_p) ;  /* 0x0000027000007944 */ /* 0x000fea0003c00000 */
[----:B0-----:R-:W-:Y:S01]  /*3600*/  HFMA2.MMA R80, -RZ, RZ, 0, 2.384185791015625e-07 ;  /* 0x00000004ff507435 */ /* 0x001fe200000001ff */
[----:B-1----:R-:W-:Y:S02]  /*3610*/  MOV R74, R79 ;  /* 0x0000004f004a7202 */ /* 0x002fe40000000f00 */
[----:B------:R-:W-:Y:S02]  /*3620*/  MOV R79, R82 ;  /* 0x00000052004f7202 */ /* 0x000fe40000000f00 */
[----:B------:R-:W-:Y:S02]  /*3630*/  MOV R84, 0x1f ;  /* 0x0000001f00547802 */ /* 0x000fe40000000f00 */
[----:B------:R-:W-:Y:S02]  /*3640*/  MOV R87, 0xffffffff ;  /* 0xffffffff00577802 */ /* 0x000fe40000000f00 */
[----:B------:R-:W-:-:S02]  /*3650*/  MOV R2, 0x3670 ;  /* 0x0000367000027802 */ /* 0x000fc40000000f00 */
[----:B------:R-:W-:Y:S05]  /*3660*/  CALL.REL.NOINC `($__internal_169_$__cuda_sm70_shflsync_bfly_p) ;  /* 0x0000020000007944 */ /* 0x000fea0003c00000 */
[----:B------:R-:W-:Y:S01]  /*3670*/  FADD.FTZ R83, R74, R83 ;  /* 0x000000534a537221 */ /* 0x000fe20000010000 */
[----:B0-----:R-:W-:Y:S01]  /*3680*/  HFMA2.MMA R80, -RZ, RZ, 0, 4.76837158203125e-07 ;  /* 0x00000008ff507435 */ /* 0x001fe200000001ff */
[----:B-1----:R-:W-:Y:S01]  /*3690*/  FADD.FTZ R82, R82, R79 ;  /* 0x0000004f52527221 */ /* 0x002fe20000010000 */
[----:B------:R-:W-:-:S02]  /*36a0*/  MOV R84, 0x1f ;  /* 0x0000001f00547802 */ /* 0x000fc40000000f00 */
[----:B------:R-:W-:Y:S02]  /*36b0*/  MOV R87, 0xffffffff ;  /* 0xffffffff00577802 */ /* 0x000fe40000000f00 */
[----:B------:R-:W-:Y:S02]  /*36c0*/  MOV R79, R83 ;  /* 0x00000053004f7202 */ /* 0x000fe40000000f00 */
[----:B------:R-:W-:Y:S02]  /*36d0*/  MOV R2, 0x36f0 ;  /* 0x000036f000027802 */ /* 0x000fe40000000f00 */
[----:B------:R-:W-:Y:S05]  /*36e0*/  CALL.REL.NOINC `($__internal_169_$__cuda_sm70_shflsync_bfly_p) ;  /* 0x0000018000007944 */ /* 0x000fea0003c00000 */
[----:B0-----:R-:W-:Y:S01]  /*36f0*/  HFMA2.MMA R80, -RZ, RZ, 0, 4.76837158203125e-07 ;  /* 0x00000008ff507435 */ /* 0x001fe200000001ff */
[----:B-1----:R-:W-:Y:S02]  /*3700*/  MOV R74, R79 ;  /* 0x0000004f004a7202 */ /* 0x002fe40000000f00 */
[----:B------:R-:W-:Y:S02]  /*3710*/  MOV R79, R82 ;  /* 0x00000052004f7202 */ /* 0x000fe40000000f00 */
[----:B------:R-:W-:Y:S02]  /*3720*/  MOV R84, 0x1f ;  /* 0x0000001f00547802 */ /* 0x000fe40000000f00 */
[----:B------:R-:W-:-:S02]  /*3730*/  MOV R87, 0xffffffff ;  /* 0xffffffff00577802 */ /* 0x000fc40000000f00 */
[----:B------:R-:W-:Y:S02]  /*3740*/  MOV R2, 0x3760 ;  /* 0x0000376000027802 */ /* 0x000fe40000000f00 */
[----:B------:R-:W-:Y:S05]  /*3750*/  CALL.REL.NOINC `($__internal_169_$__cuda_sm70_shflsync_bfly_p) ;  /* 0x0000011000007944 */ /* 0x000fea0003c00000 */
[----:B------:R-:W-:Y:S01]  /*3760*/  FADD.FTZ R83, R74, R83 ;  /* 0x000000534a537221 */ /* 0x000fe20000010000 */
[----:B0-----:R-:W-:Y:S01]  /*3770*/  HFMA2.MMA R80, -RZ, RZ, 0, 9.5367431640625e-07 ;  /* 0x00000010ff507435 */ /* 0x001fe200000001ff */
[----:B-1----:R-:W-:Y:S01]  /*3780*/  FADD.FTZ R85, R82, R79 ;  /* 0x0000004f52557221 */ /* 0x002fe20000010000 */
[----:B------:R-:W-:Y:S02]  /*3790*/  MOV R84, 0x1f ;  /* 0x0000001f00547802 */ /* 0x000fe40000000f00 */
[----:B------:R-:W-:Y:S02]  /*37a0*/  MOV R87, 0xffffffff ;  /* 0xffffffff00577802 */ /* 0x000fe40000000f00 */
[----:B------:R-:W-:Y:S02]  /*37b0*/  MOV R79, R83 ;  /* 0x00000053004f7202 */ /* 0x000fe40000000f00 */
[----:B------:R-:W-:Y:S02]  /*37c0*/  MOV R2, 0x37e0 ;  /* 0x000037e000027802 */ /* 0x000fe40000000f00 */
[----:B------:R-:W-:Y:S05]  /*37d0*/  CALL.REL.NOINC `($__internal_169_$__cuda_sm70_shflsync_bfly_p) ;  /* 0x0000009000007944 */ /* 0x000fea0003c00000 */
[----:B0-----:R-:W-:Y:S01]  /*37e0*/  HFMA2.MMA R80, -RZ, RZ, 0, 9.5367431640625e-07 ;  /* 0x00000010ff507435 */ /* 0x001fe200000001ff */
[----:B-1----:R-:W-:-:S02]  /*37f0*/  MOV R82, R79 ;  /* 0x0000004f00527202 */ /* 0x002fc40000000f00 */
[----:B------:R-:W-:Y:S02]  /*3800*/  MOV R79, R85 ;  /* 0x00000055004f7202 */ /* 0x000fe40000000f00 */
[----:B------:R-:W-:Y:S02]  /*3810*/  MOV R84, 0x1f ;  /* 0x0000001f00547802 */ /* 0x000fe40000000f00 */
[----:B------:R-:W-:Y:S02]  /*3820*/  MOV R87, 0xffffffff ;  /* 0xffffffff00577802 */ /* 0x000fe40000000f00 */
[----:B------:R-:W-:Y:S02]  /*3830*/  MOV R2, 0x3850 ;  /* 0x0000385000027802 */ /* 0x000fe40000000f00 */
[----:B------:R-:W-:Y:S05]  /*3840*/  CALL.REL.NOINC `($__internal_169_$__cuda_sm70_shflsync_bfly_p) ;  /* 0x0000002000007944 */ /* 0x000fea0003c00000 */
[----:B-1----:R-:W-:Y:S01]  /*3850*/  MOV R2, R79 ;  /* 0x0000004f00027202 */ /* 0x002fe20000000f00 */
[----:B0-----:R-:W-:Y:S05]  /*3860*/  BRA `(.L_x_8274) ;  /* 0xffffdf5000007947 */ /* 0x001fea000383ffff */
        .weak           $__internal_169_$__cuda_sm70_shflsync_bfly_p
        .type           $__internal_169_$__cuda_sm70_shflsync_bfly_p,@function
        .size           $__internal_169_$__cuda_sm70_shflsync_bfly_p,(.L_x_9899 - $__internal_169_$__cuda_sm70_shflsync_bfly_p)
$__internal_169_$__cuda_sm70_shflsync_bfly_p:
[----:B------:R-:W-:Y:S01]  /*3870*/  HFMA2.MMA R3, -RZ, RZ, 0, 0 ;  /* 0x00000000ff037435 */ /* 0x000fe200000001ff */
[----:B------:R-:W-:Y:S04]  /*3880*/  WARPSYNC R87 ;  /* 0x0000005700007348 */ /* 0x000fe80003800000 */
[----:B------:R0:W1:Y:S01]  /*3890*/  SHFL.BFLY PT, R79, R79, R80, R84 ;  /* 0x0c0000504f4f7389 */ /* 0x00006200000e0054 */
[----:B------:R-:W-:Y:S05]  /*38a0*/  RET.REL.NODEC R2 `(_ZN10layer_norm13ln_bwd_kernelINS_13Kernel_traitsI6__halfffffjLj768ELj1ELj4ELj1ELj16ENS_18Kernel_traits_baseILj768ES2_ffffjLj128EEEEELb1ELb0ELb0ELb1EEEvNS_9BwdParamsE) ;  /* 0xffffc75002007950 */ /* 0x000fea0003c3ffff */
.L_x_8275:
        /* <DEDUP_REMOVED lines=13> */
.L_x_9899:


//--------------------- .text._ZN10layer_norm22ln_bwd_finalize_kernelINS_22Kernel_traits_finalizeILj768E6__halfffffjLb0ELj1024ELj4ENS_18Kernel_traits_baseILj768ES2_ffffjLj1024EEEEELb0ELb0EEEvNS_9BwdParamsE --------------------------
	.section	.text._ZN10layer_norm22ln_bwd_finalize_kernelINS_22Kernel_traits_finalizeILj768E6__halfffffjLb0ELj1024ELj4ENS_18Kernel_traits_baseILj768ES2_ffffjLj1024EEEEELb0ELb0EEEvNS_9BwdParamsE,"ax",@progbits
	.sectioninfo	@"SHI_REGISTERS=30"
	.align	128
        .global         _ZN10layer_norm22ln_bwd_finalize_kernelINS_22Kernel_traits_finalizeILj768E6__halfffffjLb0ELj1024ELj4ENS_18Kernel_traits_baseILj768ES2_ffffjLj1024EEEEELb0ELb0EEEvNS_9BwdParamsE
        .type           _ZN10layer_norm22ln_bwd_finalize_kernelINS_22Kernel_traits_finalizeILj768E6__halfffffjLb0ELj1024ELj4ENS_18Kernel_traits_baseILj768ES2_ffffjLj1024EEEEELb0ELb0EEEvNS_9BwdParamsE,@function
        .size           _ZN10layer_norm22ln_bwd_finalize_kernelINS_22Kernel_traits_finalizeILj768E6__halfffffjLb0ELj1024ELj4ENS_18Kernel_traits_baseILj768ES2_ffffjLj1024EEEEELb0ELb0EEEvNS_9BwdParamsE,(.L_x_9900 - _ZN10layer_norm22ln_bwd_finalize_kernelINS_22Kernel_traits_finalizeILj768E6__halfffffjLb0ELj1024ELj4ENS_18Kernel_traits_baseILj768ES2_ffffjLj1024EEEEELb0ELb0EEEvNS_9BwdParamsE)
        .other          _ZN10layer_norm22ln_bwd_finalize_kernelINS_22Kernel_traits_finalizeILj768E6__halfffffjLb0ELj1024ELj4ENS_18Kernel_traits_baseILj768ES2_ffffjLj1024EEEEELb0ELb0EEEvNS_9BwdParamsE,@"STO_CUDA_ENTRY STV_DEFAULT"
_ZN10layer_norm22ln_bwd_finalize_kernelINS_22Kernel_traits_finalizeILj768E6__halfffffjLb0ELj1024ELj4ENS_18Kernel_traits_baseILj768ES2_ffffjLj1024EEEEELb0ELb0EEEvNS_9BwdParamsE:
.text._ZN10layer_norm22ln_bwd_finalize_kernelINS_22Kernel_traits_finalizeILj768E6__halfffffjLb0ELj1024ELj4ENS_18Kernel_traits_baseILj768ES2_ffffjLj1024EEEEELb0ELb0EEEvNS_9BwdParamsE:
        /* <DEDUP_REMOVED lines=19> */
.L_x_8289:
        /* <DEDUP_REMOVED lines=28> */
.L_x_8280:
        /* <DEDUP_REMOVED lines=35> */
.L_x_8279:
[----:B------:R-:W-:Y:S05]  /*0520*/  BSYNC B1 ;  /* 0x0000000000017941 */ /* 0x000fea0003800000 */
.L_x_8278:
        /* <DEDUP_REMOVED lines=23> */
.L_x_8282:
[----:B------:R-:W-:Y:S05]  /*06a0*/  BSYNC B1 ;  /* 0x0000000000017941 */ /* 0x000fea0003800000 */
.L_x_8281:
        /* <DEDUP_REMOVED lines=11> */
.L_x_8283:
[----:B------:R-:W-:Y:S05]  /*0760*/  BSYNC B1 ;  /* 0x0000000000017941 */ /* 0x000fea0003800000 */
.L_x_8277:
[----:B------:R-:W-:Y:S05]  /*0770*/  BSYNC B0 ;  /* 0x0000000000007941 */ /* 0x000fea0003800000 */
.L_x_8276:
        /* <DEDUP_REMOVED lines=11> */
.L_x_8290:
        /* <DEDUP_REMOVED lines=18> */
.L_x_8291:
[----:B---3--:R-:W-:Y:S02]  /*0950*/  FADD.FTZ R4, R4, R9 ;  /* 0x0000000904047221 */ /* 0x008fe40000010000 */
[----:B-12---:R-:W-:-:S03]  /*0960*/  FADD.FTZ R6, R5, R6 ;  /* 0x0000000605067221 */ /* 0x006fc60000010000 */
[----:B------:R1:W-:Y:S04]  /*0970*/  @!P1 STS [R17.X4+0x2000], R4 ;  /* 0x0020000411009388 */ /* 0x0003e80000004800 */
[----:B------:R1:W-:Y:S02]  /*0980*/  @!P1 STS [R17.X4+0x2080], R6 ;  /* 0x0020800611009388 */ /* 0x0003e40000004800 */
.L_x_8284:
        /* <DEDUP_REMOVED lines=17> */
.L_x_8288:
[----:B------:R-:W-:Y:S05]  /*0aa0*/  BSYNC B0 ;  /* 0x0000000000007941 */ /* 0x000fea0003800000 */
.L_x_8287:
[C---:B------:R-:W-:Y:S02]  /*0ab0*/  ISETP.GT.U32.AND P1, PT, R18.reuse, -0x301, PT ;  /* 0xfffffcff1200780c */ /* 0x040fe40003f24070 */
[----:B------:R-:W-:Y:S02]  /*0ac0*/  IADD3 R18, R18, 0x300, RZ ;  /* 0x0000030012127810 */ /* 0x000fe40007ffe0ff */
[----:B------:R-:W-:-:S09]  /*0ad0*/  IADD3 R19, R19, 0x180, RZ ;  /* 0x0000018013137810 */ /* 0x000fd20007ffe0ff */
[----:B01----:R-:W-:Y:S05]  /*0ae0*/  @P1 BRA `(.L_x_8289) ;  /* 0xfffff64000001947 */ /* 0x003fea000383ffff */
[----:B------:R-:W-:Y:S05]  /*0af0*/  EXIT ;  /* 0x000000000000794d */ /* 0x000fea0003800000 */
.L_x_8285:
[----:B--2---:R-:W-:Y:S01]  /*0b00*/  IMAD.MOV.U32 R9, RZ, RZ, R5 ;  /* 0x000000ffff097224 */ /* 0x004fe200078e0005 */
[----:B------:R-:W-:Y:S01]  /*0b10*/  MOV R8, 0x1 ;  /* 0x0000000100087802 */ /* 0x000fe20000000f00 */
[----:B------:R-:W-:Y:S01]  /*0b20*/  IMAD.MOV.U32 R7, RZ, RZ, 0x1f ;  /* 0x0000001fff077424 */ /* 0x000fe200078e00ff */
[----:B------:R-:W-:Y:S02]  /*0b30*/  MOV R10, 0xffffffff ;  /* 0xffffffff000a7802 */ /* 0x000fe40000000f00 */
[----:B------:R-:W-:Y:S02]  /*0b40*/  MOV R2, 0xb60 ;  /* 0x00000b6000027802 */ /* 0x000fe40000000f00 */
[----:B01----:R-:W-:Y:S05]  /*0b50*/  CALL.REL.NOINC `($__internal_170_$__cuda_sm70_shflsync_bfly_p) ;  /* 0x000003b000007944 */ /* 0x003fea0003c00000 */
[----:B-1----:R-:W-:Y:S01]  /*0b60*/  IMAD.MOV.U32 R2, RZ, RZ, R7 ;  /* 0x000000ffff027224 */ /* 0x002fe200078e0007 */
[----:B0-----:R-:W-:Y:S05]  /*0b70*/  BRA `(.L_x_8290) ;  /* 0xfffffcb000007947 */ /* 0x001fea000383ffff */
.L_x_8286:
[----:B------:R-:W-:Y:S01]  /*0b80*/  HFMA2.MMA R8, -RZ, RZ, 0, 1.1920928955078125e-07 ;  /* 0x00000002ff087435 */ /* 0x000fe200000001ff */
[----:B------:R-:W-:Y:S01]  /*0b90*/  IMAD.MOV.U32 R7, RZ, RZ, 0x1f ;  /* 0x0000001fff077424 */ /* 0x000fe200078e00ff */
[----:B------:R-:W-:Y:S02]  /*0ba0*/  MOV R10, 0xffffffff ;  /* 0xffffffff000a7802 */ /* 0x000fe40000000f00 */
[----:B------:R-:W-:-:S02]  /*0bb0*/  MOV R2, 0xbd0 ;  /* 0x00000bd000027802 */ /* 0x000fc40000000f00 */
[----:B012---:R-:W-:Y:S05]  /*0bc0*/  CALL.REL.NOINC `($__internal_170_$__cuda_sm70_shflsync_bfly_p) ;  /* 0x0000034000007944 */ /* 0x007fea0003c00000 */
[----:B01----:R-:W-:Y:S01]  /*0bd0*/  FADD.FTZ R9, R9, R7 ;  /* 0x0000000709097221 */ /* 0x003fe20000010000 */
[----:B------:R-:W-:Y:S01]  /*0be0*/  HFMA2.MMA R7, -RZ, RZ, 0, 1.847743988037109375e-06 ;  /* 0x0000001fff077435 */ /* 0x000fe200000001ff */
[----:B------:R-:W-:Y:S01]  /*0bf0*/  IMAD.MOV.U32 R8, RZ, RZ, 0x4 ;  /* 0x00000004ff087424 */ /* 0x000fe200078e00ff */
[----:B------:R-:W-:Y:S01]  /*0c00*/  MOV R2, 0xc30 ;  /* 0x00000c3000027802 */ /* 0x000fe20000000f00 */
[----:B------:R-:W-:-:S03]  /*0c10*/  IMAD.MOV.U32 R10, RZ, RZ, -0x1 ;  /* 0xffffffffff0a7424 */ /* 0x000fc600078e00ff */
[----:B------:R-:W-:Y:S05]  /*0c20*/  CALL.REL.NOINC `($__internal_170_$__cuda_sm70_shflsync_bfly_p) ;  /* 0x000002e000007944 */ /* 0x000fea0003c00000 */
[----:B01----:R-:W-:Y:S01]  /*0c30*/  FADD.FTZ R9, R9, R7 ;  /* 0x0000000709097221 */ /* 0x003fe20000010000 */
[----:B------:R-:W-:Y:S01]  /*0c40*/  HFMA2.MMA R7, -RZ, RZ, 0, 1.847743988037109375e-06 ;  /* 0x0000001fff077435 */ /* 0x000fe200000001ff */
[----:B------:R-:W-:Y:S01]  /*0c50*/  MOV R8, 0x8 ;  /* 0x0000000800087802 */ /* 0x000fe20000000f00 */
[----:B------:R-:W-:Y:S01]  /*0c60*/  IMAD.MOV.U32 R10, RZ, RZ, -0x1 ;  /* 0xffffffffff0a7424 */ /* 0x000fe200078e00ff */
[----:B------:R-:W-:-:S03]  /*0c70*/  MOV R2, 0xc90 ;  /* 0x00000c9000027802 */ /* 0x000fc60000000f00 */
[----:B------:R-:W-:Y:S05]  /*0c80*/  CALL.REL.NOINC `($__internal_170_$__cuda_sm70_shflsync_bfly_p) ;  /* 0x0000028000007944 */ /* 0x000fea0003c00000 */
[----:B-1----:R-:W-:Y:S01]  /*0c90*/  FADD.FTZ R6, R9, R7 ;  /* 0x0000000709067221 */ /* 0x002fe20000010000 */
[----:B------:R-:W-:Y:S01]  /*0ca0*/  HFMA2.MMA R7, -RZ, RZ, 0, 1.847743988037109375e-06 ;  /* 0x0000001fff077435 */ /* 0x000fe200000001ff */
[----:B0-----:R-:W-:Y:S01]  /*0cb0*/  MOV R8, 0x10 ;  /* 0x0000001000087802 */ /* 0x001fe20000000f00 */
[----:B------:R-:W-:Y:S01]  /*0cc0*/  IMAD.MOV.U32 R10, RZ, RZ, -0x1 ;  /* 0xffffffffff0a7424 */ /* 0x000fe200078e00ff */
[----:B------:R-:W-:-:S02]  /*0cd0*/  MOV R2, 0xd00 ;  /* 0x00000d0000027802 */ /* 0x000fc40000000f00 */
[----:B------:R-:W-:Y:S02]  /*0ce0*/  MOV R9, R6 ;  /* 0x0000000600097202 */ /* 0x000fe40000000f00 */
[----:B------:R-:W-:Y:S05]  /*0cf0*/  CALL.REL.NOINC `($__internal_170_$__cuda_sm70_shflsync_bfly_p) ;  /* 0x0000021000007944 */ /* 0x000fea0003c00000 */
[----:B0-----:R-:W-:Y:S01]  /*0d00*/  HFMA2.MMA R8, -RZ, RZ, 0, 5.9604644775390625e-08 ;  /* 0x00000001ff087435 */ /* 0x001fe200000001ff */
[----:B-1----:R-:W-:Y:S01]  /*0d10*/  MOV R5, R7 ;  /* 0x0000000700057202 */ /* 0x002fe20000000f00 */
[----:B------:R-:W-:Y:S01]  /*0d20*/  IMAD.MOV.U32 R9, RZ, RZ, R4 ;  /* 0x000000ffff097224 */ /* 0x000fe200078e0004 */
[----:B------:R-:W-:Y:S01]  /*0d30*/  MOV R7, 0x1f ;  /* 0x0000001f00077802 */ /* 0x000fe20000000f00 */
[----:B------:R-:W-:Y:S01]  /*0d40*/  IMAD.MOV.U32 R10, RZ, RZ, -0x1 ;  /* 0xffffffffff0a7424 */ /* 0x000fe200078e00ff */
[----:B------:R-:W-:Y:S02]  /*0d50*/  MOV R2, 0xd70 ;  /* 0x00000d7000027802 */ /* 0x000fe40000000f00 */
[----:B------:R-:W-:Y:S05]  /*0d60*/  CALL.REL.NOINC `($__internal_170_$__cuda_sm70_shflsync_bfly_p) ;  /* 0x000001a000007944 */ /* 0x000fea0003c00000 */
[----:B0-----:R-:W-:Y:S01]  /*0d70*/  HFMA2.MMA R8, -RZ, RZ, 0, 1.1920928955078125e-07 ;  /* 0x00000002ff087435 */ /* 0x001fe200000001ff */
[----:B-1----:R-:W-:Y:S01]  /*0d80*/  FADD.FTZ R9, R4, R7 ;  /* 0x0000000704097221 */ /* 0x002fe20000010000 */
[----:B------:R-:W-:Y:S01]  /*0d90*/  MOV R7, 0x1f ;  /* 0x0000001f00077802 */ /* 0x000fe20000000f00 */
[----:B------:R-:W-:Y:S01]  /*0da0*/  IMAD.MOV.U32 R10, RZ, RZ, -0x1 ;  /* 0xffffffffff0a7424 */ /* 0x000fe200078e00ff */
[----:B------:R-:W-:Y:S02]  /*0db0*/  MOV R2, 0xdd0 ;  /* 0x00000dd000027802 */ /* 0x000fe40000000f00 */
[----:B------:R-:W-:Y:S05]  /*0dc0*/  CALL.REL.NOINC `($__internal_170_$__cuda_sm70_shflsync_bfly_p) ;  /* 0x0000014000007944 */ /* 0x000fea0003c00000 */
[----:B0-----:R-:W-:Y:S01]  /*0dd0*/  HFMA2.MMA R8, -RZ, RZ, 0, 2.384185791015625e-07 ;  /* 0x00000004ff087435 */ /* 0x001fe200000001ff */
[----:B-1----:R-:W-:Y:S01]  /*0de0*/  FADD.FTZ R9, R9, R7 ;  /* 0x0000000709097221 */ /* 0x002fe20000010000 */
[----:B------:R-:W-:Y:S01]  /*0df0*/  MOV R7, 0x1f ;  /* 0x0000001f00077802 */ /* 0x000fe20000000f00 */
[----:B------:R-:W-:Y:S01]  /*0e00*/  IMAD.MOV.U32 R10, RZ, RZ, -0x1 ;  /* 0xffffffffff0a7424 */ /* 0x000fe200078e00ff */
[----:B------:R-:W-:-:S02]  /*0e10*/  MOV R2, 0xe30 ;  /* 0x00000e3000027802 */ /* 0x000fc40000000f00 */
[----:B------:R-:W-:Y:S05]  /*0e20*/  CALL.REL.NOINC `($__internal_170_$__cuda_sm70_shflsync_bfly_p) ;  /* 0x000000e000007944 */ /* 0x000fea0003c00000 */
[----:B0-----:R-:W-:Y:S01]  /*0e30*/  HFMA2.MMA R8, -RZ, RZ, 0, 4.76837158203125e-07 ;  /* 0x00000008ff087435 */ /* 0x001fe200000001ff */
[----:B-1----:R-:W-:Y:S01]  /*0e40*/  FADD.FTZ R9, R9, R7 ;  /* 0x0000000709097221 */ /* 0x002fe20000010000 */
[----:B------:R-:W-:Y:S01]  /*0e50*/  MOV R7, 0x1f ;  /* 0x0000001f00077802 */ /* 0x000fe20000000f00 */
[----:B------:R-:W-:Y:S01]  /*0e60*/  IMAD.MOV.U32 R10, RZ, RZ, -0x1 ;  /* 0xffffffffff0a7424 */ /* 0x000fe200078e00ff */
[----:B------:R-:W-:-:S02]  /*0e70*/  MOV R2, 0xe90 ;  /* 0x00000e9000027802 */ /* 0x000fc40000000f00 */
[----:B------:R-:W-:Y:S05]  /*0e80*/  CALL.REL.NOINC `($__internal_170_$__cuda_sm70_shflsync_bfly_p) ;  /* 0x0000008000007944 */ /* 0x000fea0003c00000 */
[----:B0-----:R-:W-:Y:S01]  /*0e90*/  HFMA2.MMA R8, -RZ, RZ, 0, 9.5367431640625e-07 ;  /* 0x00000010ff087435 */ /* 0x001fe200000001ff */
[----:B-1----:R-:W-:Y:S01]  /*0ea0*/  FADD.FTZ R9, R9, R7 ;  /* 0x0000000709097221 */ /* 0x002fe20000010000 */
[----:B------:R-:W-:Y:S01]  /*0eb0*/  MOV R7, 0x1f ;  /* 0x0000001f00077802 */ /* 0x000fe20000000f00 */
[----:B------:R-:W-:Y:S01]  /*0ec0*/  IMAD.MOV.U32 R10, RZ, RZ, -0x1 ;  /* 0xffffffffff0a7424 */ /* 0x000fe200078e00ff */
[----:B------:R-:W-:-:S02]  /*0ed0*/  MOV R2, 0xef0 ;  /* 0x00000ef000027802 */ /* 0x000fc40000000f00 */
[----:B------:R-:W-:Y:S05]  /*0ee0*/  CALL.REL.NOINC `($__internal_170_$__cuda_sm70_shflsync_bfly_p) ;  /* 0x0000002000007944 */ /* 0x000fea0003c00000 */
[----:B-1----:R-:W-:Y:S01]  /*0ef0*/  MOV R4, R7 ;  /* 0x0000000700047202 */ /* 0x002fe20000000f00 */
[----:B0-----:R-:W-:Y:S05]  /*0f00*/  BRA `(.L_x_8291) ;  /* 0xfffffa4000007947 */ /* 0x001fea000383ffff */
        .weak           $__internal_170_$__cuda_sm70_shflsync_bfly_p
        .type           $__internal_170_$__cuda_sm70_shflsync_bfly_p,@function
        .size           $__internal_170_$__cuda_sm70_shflsync_bfly_p,(.L_x_9900 - $__internal_170_$__cuda_sm70_shflsync_bfly_p)
$__internal_170_$__cuda_sm70_shflsync_bfly_p:
[----:B------:R-:W-:Y:S01]  /*0f10*/  HFMA2.MMA R3, -RZ, RZ, 0, 0 ;  /* 0x00000000ff037435 */ /* 0x000fe200000001ff */
[----:B------:R-:W-:Y:S04]  /*0f20*/  WARPSYNC R10 ;  /* 0x0000000a00007348 */ /* 0x000fe80003800000 */
[----:B------:R0:W1:Y:S01]  /*0f30*/  SHFL.BFLY PT, R7, R9, R8, R7 ;  /* 0x0c00000809077389 */ /* 0x00006200000e0007 */
[----:B------:R-:W-:Y:S05]  /*0f40*/  RET.REL.NODEC R2 `(_ZN10layer_norm22ln_bwd_finalize_kernelINS_22Kernel_traits_finalizeILj768E6__halfffffjLb0ELj1024ELj4ENS_18Kernel_traits_baseILj768ES2_ffffjLj1024EEEEELb0ELb0EEEvNS_9BwdParamsE) ;  /* 0xfffff0b002007950 */ /* 0x000fea0003c3ffff */
.L_x_8292:
        /* <DEDUP_REMOVED lines=11> */
.L_x_9900:


//--------------------- .text._ZN10layer_norm13ln_bwd_kernelINS_13Kernel_traitsI6__halfffffjLj768ELj1ELj4ELj1ELj16ENS_18Kernel_traits_baseILj768ES2_ffffjLj128EEEEELb1ELb0ELb1ELb0EEEvNS_9BwdParamsE --------------------------
	.section	.text._ZN10layer_norm13ln_bwd_kernelINS_13Kernel_traitsI6__halfffffjLj768ELj1ELj4ELj1ELj16ENS_18Kernel_traits_baseILj768ES2_ffffjLj128EEEEELb1ELb0ELb1ELb0EEEvNS_9BwdParamsE,"ax",@progbits
	.sectioninfo	@"SHI_REGISTERS=189"
	.align	128
        .global         _ZN10layer_norm13ln_bwd_kernelINS_13Kernel_traitsI6__halfffffjLj768ELj1ELj4ELj1ELj16ENS_18Kernel_traits_baseILj768ES2_ffffjLj128EEEEELb1ELb0ELb1ELb0EEEvNS_9BwdParamsE
        .type           _ZN10layer_norm13ln_bwd_kernelINS_13Kernel_traitsI6__halfffffjLj768ELj1ELj4ELj1ELj16ENS_18Kernel_traits_baseILj768ES2_ffffjLj128EEEEELb1ELb0ELb1ELb0EEEvNS_9BwdParamsE,@function
        .size           _ZN10layer_norm13ln_bwd_kernelINS_13Kernel_traitsI6__halfffffjLj768ELj1ELj4ELj1ELj16ENS_18Kernel_traits_baseILj768ES2_ffffjLj128EEEEELb1ELb0ELb1ELb0EEEvNS_9BwdParamsE,(.L_x_9901 - _ZN10layer_norm13ln_bwd_kernelINS_13Kernel_traitsI6__halfffffjLj768ELj1ELj4ELj1ELj16ENS_18Kernel_traits_baseILj768ES2_ffffjLj128EEEEELb1ELb0ELb1ELb0EEEvNS_9BwdParamsE)
        .other          _ZN10layer_norm13ln_bwd_kernelINS_13Kernel_traitsI6__halfffffjLj768ELj1ELj4ELj1ELj16ENS_18Kernel_traits_baseILj768ES2_ffffjLj128EEEEELb1ELb0ELb1ELb0EEEvNS_9BwdParamsE,@"STO_CUDA_ENTRY STV_DEFAULT"
_ZN10layer_norm13ln_bwd_kernelINS_13Kernel_traitsI6__halfffffjLj768ELj1ELj4ELj1ELj16ENS_18Kernel_traits_baseILj768ES2_ffffjLj128EEEEELb1ELb0ELb1ELb0EEEvNS_9BwdParamsE:
.text._ZN10layer_norm13ln_bwd_kernelINS_13Kernel_traitsI6__halfffffjLj768ELj1ELj4ELj1ELj16ENS_18Kernel_traits_baseILj768ES2_ffffjLj128EEEEELb1ELb0ELb1ELb0EEEvNS_9BwdParamsE:
        /* <DEDUP_REMOVED lines=11> */
[----:B------:R-:W-:Y:S02]  /*00b0*/  P2R R2, PR, RZ, 0x20 ;  /* 0x00000020ff027803 */ /* 0x000fe40000000000 */
[----:B------:R-:W-:Y:S02]  /*00c0*/  P2R R2, PR, RZ, 0x10 ;  /* 0x00000010ff027803 */ /* 0x000fe40000000000 */
[C---:B------:R-:W-:Y:S02]  /*00d0*/  ISETP.GE.U32.AND P0, PT, R117.reuse, 0x60, PT ;  /* 0x000000607500780c */ /* 0x040fe40003f06070 */
[----:B------:R-:W-:-:S02]  /*00e0*/  ISETP.GE.U32.AND P1, PT, R117, 0x80, PT ;  /* 0x000000807500780c */ /* 0x000fc40003f26070 */
[C---:B------:R-:W-:Y:S02]  /*00f0*/  ISETP.GE.U32.AND P2, PT, R117.reuse, 0xa0, PT ;  /* 0x000000a07500780c */ /* 0x040fe40003f46070 */
[----:B------:R-:W-:Y:S01]  /*0100*/  @P5 MOV R3, 0x8 ;  /* 0x0000000800035802 */ /* 0x000fe20000000f00 */
[----:B------:R-:W-:Y:S01]  /*0110*/  @P4 IMAD.MOV.U32 R7, RZ, RZ, 0x8 ;  /* 0x00000008ff074424 */ /* 0x000fe200078e00ff */
[----:B------:R-:W0:Y:S01]  /*0120*/  S2R R15, SR_CTAID.X ;  /* 0x00000000000f7919 */ /* 0x000e220000002500 */
[----:B------:R-:W-:Y:S02]  /*0130*/  ISETP.GE.U32.AND P3, PT, R117, 0xc0, PT ;  /* 0x000000c07500780c */ /* 0x000fe40003f66070 */
[C---:B------:R-:W-:Y:S01]  /*0140*/  @P5 IMAD.WIDE.U32 R2, R4.reuse, R3, c[0x0][0x1b0] ;  /* 0x00006c0004025625 */ /* 0x040fe200078e0003 */
[----:B------:R-:W-:Y:S02]  /*0150*/  @P5 LOP3.LUT R4, R4, 0x20, RZ, 0xfc, !PT ;  /* 0x0000002004045812 */ /* 0x000fe400078efcff */
[----:B------:R-:W-:Y:S01]  /*0160*/  @P0 MOV R9, 0x8 ;  /* 0x0000000800090802 */ /* 0x000fe20000000f00 */
[----:B------:R-:W-:Y:S01]  /*0170*/  @P1 IMAD.MOV.U32 R11, RZ, RZ, 0x8 ;  /* 0x00000008ff0b1424 */ /* 0x000fe200078e00ff */
        /* <DEDUP_REMOVED lines=8> */
[----:B------:R-:W-:Y:S01]  /*0200*/  SHF.R.U32.HI R14, RZ, 0x5, R0 ;  /* 0x00000005ff0e7819 */ /* 0x000fe20000011600 */
[----:B------:R-:W-:Y:S01]  /*0210*/  @P3 IMAD.MOV.U32 R5, RZ, RZ, 0x8 ;  /* 0x00000008ff053424 */ /* 0x000fe200078e00ff */
[----:B------:R2:W5:Y:S01]  /*0220*/  @P4 LDG.E.64 R54, [R6.64] ;  /* 0x0000000406364981 */ /* 0x000562000c1e1b00 */
[C---:B------:R-:W-:Y:S01]  /*0230*/  @P1 IMAD.WIDE.U32 R10, R4.reuse, R11, c[0x0][0x1b0] ;  /* 0x00006c00040a1625 */ /* 0x040fe200078e000b */
[----:B------:R-:W-:-:S02]  /*0240*/  @P1 IADD3 R4, R4, 0x20, RZ ;  /* 0x0000002004041810 */ /* 0x000fc40007ffe0ff */
[----:B0-----:R-:W-:Y:S01]  /*0250*/  LEA R92, R15, R14, 0x2 ;  /* 0x0000000e0f5c7211 */ /* 0x001fe200078e10ff */
[----:B------:R0:W5:Y:S02]  /*0260*/  @P0 LDG.E.64 R56, [R8.64] ;  /* 0x0000000408380981 */ /* 0x000164000c1e1b00 */
[C---:B------:R-:W-:Y:S01]  /*0270*/  @P2 IMAD.WIDE.U32 R12, R4.reuse, R13, c[0x0][0x1b0] ;  /* 0x00006c00040c2625 */ /* 0x040fe200078e000d */
[----:B------:R-:W-:Y:S01]  /*0280*/  @P2 IADD3 R4, R4, 0x20, RZ ;  /* 0x0000002004042810 */ /* 0x000fe20007ffe0ff */
[----:B------:R3:W5:Y:S04]  /*0290*/  @P1 LDG.E.64 R58, [R10.64] ;  /* 0x000000040a3a1981 */ /* 0x000768000c1e1b00 */
[----:B------:R-:W-:Y:S01]  /*02a0*/  @P3 IMAD.WIDE.U32 R4, R4, R5, c[0x0][0x1b0] ;  /* 0x00006c0004043625 */ /* 0x000fe200078e0005 */
        /* <DEDUP_REMOVED lines=21> */
[----:B----4-:R-:W-:Y:S01]  /*0400*/  CS2R R12, SRZ ;  /* 0x00000000000c7805 */ /* 0x010fe2000001ff00 */
[----:B------:R-:W-:Y:S01]  /*0410*/  CS2R R14, SRZ ;  /* 0x00000000000e7805 */ /* 0x000fe2000001ff00 */
[----:B0-----:R-:W-:Y:S01]  /*0420*/  CS2R R8, SRZ ;  /* 0x0000000000087805 */ /* 0x001fe2000001ff00 */
[----:B---3--:R-:W-:Y:S01]  /*0430*/  CS2R R10, SRZ ;  /* 0x00000000000a7805 */ /* 0x008fe2000001ff00 */
[----:B------:R-:W-:Y:S01]  /*0440*/  CS2R R4, SRZ ;  /* 0x0000000000047805 */ /* 0x000fe2000001ff00 */
[----:B--2---:R-:W-:Y:S01]  /*0450*/  CS2R R6, SRZ ;  /* 0x0000000000067805 */ /* 0x004fe2000001ff00 */
        /* <DEDUP_REMOVED lines=51> */
.L_x_8380:
[----:B------:R-:W-:-:S10]  /*0790*/  HFMA2.MMA R135, -RZ, RZ, 0, 2.384185791015625e-07 ;  /* 0x00000004ff877435 */ /* 0x000fd400000001ff */
[----:B------:R-:W-:-:S06]  /*07a0*/  IMAD.WIDE R88, R92, R135, c[0x0][0x1d8] ;  /* 0x000076005c587625 */ /* 0x000fcc00078e0287 */
[----:B------:R-:W2:Y:S01]  /*07b0*/  LDG.E R88, [R88.64] ;  /* 0x0000000458587981 */ /* 0x000ea2000c1e1900 */
[----:B------:R-:W-:-:S04]  /*07c0*/  IMAD.WIDE R86, R92, R135, c[0x0][0x1a8] ;  /* 0x00006a005c567625 */ /* 0x000fc800078e0287 */
[CC--:B------:R-:W-:Y:S01]  /*07d0*/  IMAD.WIDE R84, R92.reuse, R135.reuse, c[0x0][0x1d0] ;  /* 0x000074005c547625 */ /* 0x0c0fe200078e0287 */
[----:B------:R0:W5:Y:S03]  /*07e0*/  LDG.E R119, [R86.64] ;  /* 0x0000000456777981 */ /* 0x000166000c1e1900 */
[----:B------:R-:W-:Y:S01]  /*07f0*/  IMAD R90, R92, c[0x0][0x168], RZ ;  /* 0x00005a005c5a7a24 */ /* 0x000fe200078e02ff */
        /* <DEDUP_REMOVED lines=9> */
[----:B-1----:R-:W-:Y:S01]  /*0890*/  IMAD.WIDE.U32 R2, R132, R175, c[0x0][0x218] ;  /* 0x0000860084027625 */ /* 0x002fe200078e00af */
[----:B--2---:R-:W-:-:S13]  /*08a0*/  ISETP.GT.AND P3, PT, R88, RZ, PT ;  /* 0x000000ff5800720c */ /* 0x004fda0003f64270 */
[----:B------:R-:W-:Y:S05]  /*08b0*/  @P3 BRA `(.L_x_8296) ;  /* 0x000004c000003947 */ /* 0x000fea0003800000 */
[----:B0----5:R-:W-:Y:S01]  /*08c0*/  ISETP.GE.AND P4, PT, R130, 0x1, PT ;  /* 0x000000018200780c */ /* 0x021fe20003f86270 */
[----:B------:R-:W-:Y:S01]  /*08d0*/  BSSY B2, `(.L_x_8297) ;  /* 0x0000011000027945 */ /* 0x000fe20003800000 */
[----:B------:R-:W-:Y:S01]  /*08e0*/  LOP3.LUT P5, RZ, R117, 0xffffffe0, RZ, 0xc0, !PT ;  /* 0xffffffe075ff7812 */ /* 0x000fe200078ac0ff */
[----:B------:R-:W-:Y:S01]  /*08f0*/  IMAD.MOV.U32 R88, RZ, RZ, R132 ;  /* 0x000000ffff587224 */ /* 0x000fe200078e0084 */
[----:B------:R-:W-:-:S09]  /*0900*/  MOV R86, RZ ;  /* 0x000000ff00567202 */ /* 0x000fd20000000f00 */
[----:B------:R-:W-:-:S05]  /*0910*/  @P4 IADD3 R84, R130, -0x1, RZ ;  /* 0xffffffff82544810 */ /* 0x000fca0007ffe0ff */
[----:B------:R-:W-:-:S05]  /*0920*/  @P4 IMAD R84, R84, c[0x0][0x168], RZ ;  /* 0x00005a0054544a24 */ /* 0x000fca00078e02ff */
[----:B------:R-:W-:-:S04]  /*0930*/  @P4 SHF.R.S32.HI R85, RZ, 0x1f, R84 ;  /* 0x0000001fff554819 */ /* 0x000fc80000011454 */
[----:B------:R-:W-:-:S04]  /*0940*/  @P4 LEA.HI R85, R85, R84, RZ, 0x2 ;  /* 0x0000005455554211 */ /* 0x000fc800078f10ff */
[----:B------:R-:W-:Y:S01]  /*0950*/  @P4 LEA.HI.SX32 R86, R85, R182, 0x1e ;  /* 0x000000b655564211 */ /* 0x000fe200078ff2ff */
[----:B------:R-:W-:Y:S05]  /*0960*/  @!P5 BRA `(.L_x_8298) ;  /* 0x000000700000d947 */ /* 0x000fea0003800000 */
[----:B------:R-:W-:-:S04]  /*0970*/  ISETP.NE.U32.AND P4, PT, RZ, c[0x0][0x218], PT ;  /* 0x00008600ff007a0c */ /* 0x000fc80003f85070 */
[----:B------:R-:W-:Y:S01]  /*0980*/  ISETP.NE.AND.EX P4, PT, RZ, c[0x0][0x21c], PT, P4 ;  /* 0x00008700ff007a0c */ /* 0x000fe20003f85340 */
[----:B------:R-:W-:-:S05]  /*0990*/  IMAD.WIDE.U32 R84, R86, R135, c[0x0][0x190] ;  /* 0x0000640056547625 */ /* 0x000fca00078e0087 */
[----:B------:R0:W5:Y:S07]  /*09a0*/  LDG.E R118, [R84.64] ;  /* 0x0000000454767981 */ /* 0x00016e000c1e1900 */
[----:B------:R0:W5:Y:S01]  /*09b0*/  @P4 LDG.E.128 R52, [R2.64] ;  /* 0x0000000402344981 */ /* 0x000162000c1e1d00 */
[----:B------:R-:W-:Y:S02]  /*09c0*/  IADD3 R88, R132, 0x20, RZ ;  /* 0x0000002084587810 */ /* 0x000fe40007ffe0ff */
[----:B------:R-:W-:-:S02]  /*09d0*/  IADD3 R86, R86, 0x20, RZ ;  /* 0x0000002056567810 */ /* 0x000fc40007ffe0ff */
.L_x_8298:
[----:B------:R-:W-:Y:S05]  /*09e0*/  BSYNC B2 ;  /* 0x0000000000027941 */ /* 0x000fea0003800000 */
.L_x_8297:
[----:B------:R-:W-:Y:S01]  /*09f0*/  ISETP.GE.U32.AND P4, PT, R117, 0x40, PT ;  /* 0x000000407500780c */ /* 0x000fe20003f86070 */
[----:B------:R-:W-:-:S12]  /*0a00*/  BSSY B2, `(.L_x_8299) ;  /* 0x000000a000027945 */ /* 0x000fd80003800000 */
[----:B------:R-:W-:Y:S05]  /*0a10*/  @!P4 BRA `(.L_x_8300) ;  /* 0x000000800000c947 */ /* 0x000fea0003800000 */
[----:B------:R-:W-:-:S04]  /*0a20*/  ISETP.NE.U32.AND P4, PT, RZ, c[0x0][0x218], PT ;  /* 0x00008600ff007a0c */ /* 0x000fc80003f85070 */
[----:B------:R-:W-:Y:S01]  /*0a30*/  ISETP.NE.AND.EX P4, PT, RZ, c[0x0][0x21c], PT, P4 ;  /* 0x00008700ff007a0c */ /* 0x000fe20003f85340 */
[----:B0-----:R-:W-:-:S05]  /*0a40*/  IMAD.WIDE.U32 R84, R86, R135, c[0x0][0x190] ;  /* 0x0000640056547625 */ /* 0x001fca00078e0087 */
[----:B------:R0:W5:Y:S07]  /*0a50*/  LDG.E R134, [R84.64] ;  /* 0x0000000454867981 */ /* 0x00016e000c1e1900 */
[----:B------:R-:W-:-:S05]  /*0a60*/  @P4 IMAD.WIDE.U32 R2, R88, R175, c[0x0][0x218] ;  /* 0x0000860058024625 */ /* 0x000fca00078e00af */
[----:B------:R0:W5:Y:S01]  /*0a70*/  @P4 LDG.E.128 R56, [R2.64] ;  /* 0x0000000402384981 */ /* 0x000162000c1e1d00 */
[----:B------:R-:W-:Y:S02]  /*0a80*/  IADD3 R86, R86, 0x20, RZ ;  /* 0x0000002056567810 */ /* 0x000fe40007ffe0ff */
[----:B------:R-:W-:Y:S02]  /*0a90*/  IADD3 R88, R88, 0x20, RZ ;  /* 0x0000002058587810 */ /* 0x000fe40007ffe0ff */
.L_x_8300:
[----:B------:R-:W-:Y:S05]  /*0aa0*/  BSYNC B2 ;  /* 0x0000000000027941 */ /* 0x000fea0003800000 */
.L_x_8299:
[----:B------:R-:W-:Y:S01]  /*0ab0*/  BSSY B2, `(.L_x_8301) ;  /* 0x000000a000027945 */ /* 0x000fe20003800000 */
        /* <DEDUP_REMOVED lines=9> */
.L_x_8302:
[----:B------:R-:W-:Y:S05]  /*0b50*/  BSYNC B2 ;  /* 0x0000000000027941 */ /* 0x000fea0003800000 */
.L_x_8301:
        /* <DEDUP_REMOVED lines=10> */
.L_x_8304:
[----:B------:R-:W-:Y:S05]  /*0c00*/  BSYNC B2 ;  /* 0x0000000000027941 */ /* 0x000fea0003800000 */
.L_x_8303:
        /* <DEDUP_REMOVED lines=10> */
.L_x_8306:
[----:B------:R-:W-:Y:S05]  /*0cb0*/  BSYNC B2 ;  /* 0x0000000000027941 */ /* 0x000fea0003800000 */
.L_x_8305:
[----:B------:R-:W-:Y:S01]  /*0cc0*/  ISETP.GE.U32.AND P4, PT, R117, 0xc0, PT ;  /* 0x000000c07500780c */ /* 0x000fe20003f86070 */
[----:B------:R-:W-:Y:S01]  /*0cd0*/  IMAD.MOV.U32 R181, RZ, RZ, RZ ;  /* 0x000000ffffb57224 */ /* 0x000fe200078e00ff */
[----:B------:R-:W-:-:S11]  /*0ce0*/  MOV R177, RZ ;  /* 0x000000ff00b17202 */ /* 0x000fd60000000f00 */
[----:B------:R-:W-:Y:S05]  /*0cf0*/  @!P4 BRA `(.L_x_8307) ;  /* 0x000012700000c947 */ /* 0x000fea0003800000 */
[----:B------:R-:W-:-:S04]  /*0d00*/  ISETP.NE.U32.AND P4, PT, RZ, c[0x0][0x218], PT ;  /* 0x00008600ff007a0c */ /* 0x000fc80003f85070 */
[----:B------:R-:W-:Y:S01]  /*0d10*/  ISETP.NE.AND.EX P4, PT, RZ, c[0x0][0x21c], PT, P4 ;  /* 0x00008700ff007a0c */ /* 0x000fe20003f85340 */
[----:B0-----:R-:W-:-:S05]  /*0d20*/  IMAD.WIDE.U32 R84, R86, R135, c[0x0][0x190] ;  /* 0x0000640056547625 */ /* 0x001fca00078e0087 */
[----:B------:R0:W5:Y:S07]  /*0d30*/  LDG.E R120, [R84.64] ;  /* 0x0000000454787981 */ /* 0x00016e000c1e1900 */
[----:B------:R-:W-:-:S05]  /*0d40*/  @P4 IMAD.WIDE.U32 R2, R88, R175, c[0x0][0x218] ;  /* 0x0000860058024625 */ /* 0x000fca00078e00af */
[----:B------:R0:W5:Y:S01]  /*0d50*/  @P4 LDG.E.128 R72, [R2.64] ;  /* 0x0000000402484981 */ /* 0x000162000c1e1d00 */
[----:B------:R-:W-:Y:S01]  /*0d60*/  HFMA2.MMA R181, -RZ, RZ, 0, 0 ;  /* 0x00000000ffb57435 */ /* 0x000fe200000001ff */
[----:B------:R-:W-:Y:S05]  /*0d70*/  BRA `(.L_x_8307) ;  /* 0x000011f000007947 */ /* 0x000fea0003800000 */
.L_x_8296:
[----:B0----5:R-:W-:Y:S01]  /*0d80*/  ISETP.GE.AND P4, PT, R130, 0x1, PT ;  /* 0x000000018200780c */ /* 0x021fe20003f86270 */
[----:B------:R-:W-:Y:S01]  /*0d90*/  CS2R R180, SRZ ;  /* 0x0000000000b47805 */ /* 0x000fe2000001ff00 */
[----:B------:R-:W-:Y:S01]  /*0da0*/  LOP3.LUT P5, RZ, R117, 0xffffffe0, RZ, 0xc0, !PT ;  /* 0xffffffe075ff7812 */ /* 0x000fe200078ac0ff */
[----:B------:R-:W-:Y:S01]  /*0db0*/  BSSY B2, `(.L_x_8308) ;  /* 0x0000038000027945 */ /* 0x000fe20003800000 */
[----:B------:R-:W-:Y:S01]  /*0dc0*/  MOV R177, RZ ;  /* 0x000000ff00b17202 */ /* 0x000fe20000000f00 */
[----:B------:R-:W-:-:S08]  /*0dd0*/  IMAD.MOV.U32 R186, RZ, RZ, R132 ;  /* 0x000000ffffba7224 */ /* 0x000fd000078e0084 */
[----:B------:R-:W-:-:S05]  /*0de0*/  @P4 IADD3 R84, R130, -0x1, RZ ;  /* 0xffffffff82544810 */ /* 0x000fca0007ffe0ff */
[----:B------:R-:W-:-:S05]  /*0df0*/  @P4 IMAD R84, R84, c[0x0][0x168], RZ ;  /* 0x00005a0054544a24 */ /* 0x000fca00078e02ff */
[----:B------:R-:W-:-:S04]  /*0e00*/  @P4 SHF.R.S32.HI R85, RZ, 0x1f, R84 ;  /* 0x0000001fff554819 */ /* 0x000fc80000011454 */
[----:B------:R-:W-:Y:S02]  /*0e10*/  @P4 LEA.HI R85, R85, R84, RZ, 0x2 ;  /* 0x0000005455554211 */ /* 0x000fe400078f10ff */
[----:B------:R-:W-:Y:S02]  /*0e20*/  IADD3 R84, R88, -0x1, RZ ;  /* 0xffffffff58547810 */ /* 0x000fe40007ffe0ff */
[----:B------:R-:W-:-:S03]  /*0e30*/  @P4 LEA.HI.SX32 R180, R85, R182, 0x1e ;  /* 0x000000b655b44211 */ /* 0x000fc600078ff2ff */
[----:B------:R-:W-:-:S05]  /*0e40*/  IMAD R84, R84, c[0x0][0x168], RZ ;  /* 0x00005a0054547a24 */ /* 0x000fca00078e02ff */
[----:B------:R-:W-:-:S04]  /*0e50*/  SHF.R.S32.HI R85, RZ, 0x1f, R84 ;  /* 0x0000001fff557819 */ /* 0x000fc80000011454 */
[----:B------:R-:W-:-:S04]  /*0e60*/  LEA.HI R85, R85, R84, RZ, 0x2 ;  /* 0x0000005455557211 */ /* 0x000fc800078f10ff */
[----:B------:R-:W-:Y:S01]  /*0e70*/  LEA.HI.SX32 R182, R85, R182, 0x1e ;  /* 0x000000b655b67211 */ /* 0x000fe200078ff2ff */
[----:B------:R-:W-:Y:S05]  /*0e80*/  @!P5 BRA `(.L_x_8309) ;  /* 0x000002a00000d947 */ /* 0x000fea0003800000 */
[----:B------:R-:W-:Y:S01]  /*0e90*/  IMAD.WIDE.U32 R88, R132, R175, c[0x0][0x188] ;  /* 0x0000620084587625 */ /* 0x000fe200078e00af */
[----:B------:R-:W-:-:S03]  /*0ea0*/  ISETP.NE.AND P4, PT, R173, RZ, PT ;  /* 0x000000ffad00720c */ /* 0x000fc60003f85270 */
[----:B------:R-:W-:Y:S01]  /*0eb0*/  IMAD.WIDE.U32 R84, R182, R175, c[0x0][0x208] ;  /* 0x00008200b6547625 */ /* 0x000fe200078e00af */
[----:B------:R-:W-:Y:S01]  /*0ec0*/  FSEL R122, R179, RZ, !P4 ;  /* 0x000000ffb37a7208 */ /* 0x000fe20006000000 */
[----:B------:R-:W2:Y:S01]  /*0ed0*/  LDG.E.128 R88, [R88.64] ;  /* 0x0000000458587981 */ /* 0x000ea2000c1e1d00 */
[----:B------:R-:W-:-:S03]  /*0ee0*/  ISETP.NE.U32.AND P4, PT, RZ, c[0x0][0x218], PT ;  /* 0x00008600ff007a0c */ /* 0x000fc60003f85070 */
[----:B------:R-:W3:Y:S01]  /*0ef0*/  LDG.E.128 R84, [R84.64] ;  /* 0x0000000454547981 */ /* 0x000ee2000c1e1d00 */
[----:B------:R-:W-:Y:S01]  /*0f00*/  ISETP.NE.AND.EX P4, PT, RZ, c[0x0][0x21c], PT, P4 ;  /* 0x00008700ff007a0c */ /* 0x000fe20003f85340 */
[----:B------:R-:W-:-:S05]  /*0f10*/  IMAD.WIDE.U32 R160, R180, R135, c[0x0][0x190] ;  /* 0x00006400b4a07625 */ /* 0x000fca00078e0087 */
[----:B------:R0:W5:Y:S07]  /*0f20*/  LDG.E R118, [R160.64] ;  /* 0x00000004a0767981 */ /* 0x00016e000c1e1900 */
[----:B------:R1:W5:Y:S01]  /*0f30*/  @P4 LDG.E.128 R52, [R2.64] ;  /* 0x0000000402344981 */ /* 0x000362000c1e1d00 */
[----:B------:R-:W-:Y:S02]  /*0f40*/  IADD3 R186, R132, 0x20, RZ ;  /* 0x0000002084ba7810 */ /* 0x000fe40007ffe0ff */
[----:B------:R-:W-:-:S02]  /*0f50*/  IADD3 R180, R180, 0x20, RZ ;  /* 0x00000020b4b47810 */ /* 0x000fc40007ffe0ff */
[----:B------:R-:W-:Y:S01]  /*0f60*/  IADD3 R182, R182, 0x20, RZ ;  /* 0x00000020b6b67810 */ /* 0x000fe20007ffe0ff */
        /* <DEDUP_REMOVED lines=8> */
[----:B-1----:R-:W-:Y:S02]  /*0ff0*/  FADD.FTZ R2, RZ, R126 ;  /* 0x0000007eff027221 */ /* 0x002fe40000010000 */
[----:B------:R-:W-:Y:S02]  /*1000*/  FFMA.FTZ R3, R121, R126, RZ ;  /* 0x0000007e79037223 */ /* 0x000fe400000100ff */
[----:B------:R-:W-:Y:S02]  /*1010*/  FADD.FTZ R25, R25, R85 ;  /* 0x0000005519197221 */ /* 0x000fe40000010000 */
[----:B------:R-:W-:-:S02]  /*1020*/  FFMA.FTZ R49, R85, R122, R49 ;  /* 0x0000007a55317223 */ /* 0x000fc40000010031 */
[----:B------:R-:W-:Y:S02]  /*1030*/  FMUL.FTZ R125, R119, R90 ;  /* 0x0000005a777d7220 */ /* 0x000fe40000410000 */
[----:B0-----:R-:W-:Y:S02]  /*1040*/  FMUL.FTZ R160, R95, R86 ;  /* 0x000000565fa07220 */ /* 0x001fe40000410000 */
        /* <DEDUP_REMOVED lines=14> */
.L_x_8309:
[----:B------:R-:W-:Y:S05]  /*1130*/  BSYNC B2 ;  /* 0x0000000000027941 */ /* 0x000fea0003800000 */
.L_x_8308:
[----:B------:R-:W-:Y:S01]  /*1140*/  ISETP.GE.U32.AND P4, PT, R117, 0x40, PT ;  /* 0x000000407500780c */ /* 0x000fe20003f86070 */
[----:B------:R-:W-:-:S12]  /*1150*/  BSSY B2, `(.L_x_8310) ;  /* 0x000002d000027945 */ /* 0x000fd80003800000 */
        /* <DEDUP_REMOVED lines=8> */
[----:B------:R-:W-:-:S13]  /*11e0*/  ISETP.NE.AND.EX P4, PT, RZ, c[0x0][0x21c], PT, P4 ;  /* 0x00008700ff007a0c */ /* 0x000fda0003f85340 */
[----:B------:R-:W-:-:S05]  /*11f0*/  @P4 IMAD.WIDE.U32 R184, R186, R175, c[0x0][0x218] ;  /* 0x00008600bab84625 */ /* 0x000fca00078e00af */
[----:B------:R0:W5:Y:S01]  /*1200*/  @P4 LDG.E.128 R56, [R184.64] ;  /* 0x00000004b8384981 */ /* 0x000162000c1e1d00 */
[----:B------:R-:W-:-:S05]  /*1210*/  IMAD.WIDE.U32 R2, R180, R135, c[0x0][0x190] ;  /* 0x00006400b4027625 */ /* 0x000fca00078e0087 */
[----:B------:R1:W5:Y:S01]  /*1220*/  LDG.E R134, [R2.64] ;  /* 0x0000000402867981 */ /* 0x000362000c1e1900 */
[----:B------:R-:W-:Y:S02]  /*1230*/  IADD3 R180, R180, 0x20, RZ ;  /* 0x00000020b4b47810 */ /* 0x000fe40007ffe0ff */
[----:B------:R-:W-:Y:S02]  /*1240*/  IADD3 R182, R182, 0x20, RZ ;  /* 0x00000020b6b67810 */ /* 0x000fe40007ffe0ff */
[----:B------:R-:W-:Y:S01]  /*1250*/  IADD3 R186, R186, 0x20, RZ ;  /* 0x00000020baba7810 */ /* 0x000fe20007ffe0ff */
[C---:B--2---:R-:W-:Y:S02]  /*1260*/  FADD.FTZ R140, -R178.reuse, R84 ;  /* 0x00000054b28c7221 */ /* 0x044fe40000010100 */
[----:B------:R-:W-:Y:S02]  /*1270*/  FADD.FTZ R142, -R178, R85 ;  /* 0x00000055b28e7221 */ /* 0x000fe40000010100 */
[----:B------:R-:W-:-:S02]  /*1280*/  FMUL.FTZ R127, R119, R140 ;  /* 0x0000008c777f7220 */ /* 0x000fc40000410000 */
[----:B------:R-:W-:Y:S02]  /*1290*/  FMUL.FTZ R140, R119, R142 ;  /* 0x0000008e778c7220 */ /* 0x000fe40000410000 */
[----:B---3--:R-:W-:Y:S02]  /*12a0*/  FMUL.FTZ R142, R97, R88 ;  /* 0x00000058618e7220 */ /* 0x008fe40000410000 */
[----:B------:R-:W-:Y:S02]  /*12b0*/  FADD.FTZ R86, -R178, R86 ;  /* 0x00000056b2567221 */ /* 0x000fe40000010100 */
[----:B------:R-:W-:Y:S02]  /*12c0*/  FMUL.FTZ R163, R98, R89 ;  /* 0x0000005962a37220 */ /* 0x000fe40000410000 */
[----:B-1----:R-:W-:Y:S02]  /*12d0*/  FADD.FTZ R2, R177, R142 ;  /* 0x0000008eb1027221 */ /* 0x002fe40000010000 */
        /* <DEDUP_REMOVED lines=20> */
.L_x_8311:
[----:B0-----:R-:W-:Y:S05]  /*1420*/  BSYNC B2 ;  /* 0x0000000000027941 */ /* 0x001fea0003800000 */
.L_x_8310:
[----:B------:R-:W-:Y:S01]  /*1430*/  BSSY B2, `(.L_x_8312) ;  /* 0x000002d000027945 */ /* 0x000fe20003800000 */
        /* <DEDUP_REMOVED lines=44> */
.L_x_8313:
[----:B0-----:R-:W-:Y:S05]  /*1700*/  BSYNC B2 ;  /* 0x0000000000027941 */ /* 0x001fea0003800000 */
.L_x_8312:
        /* <DEDUP_REMOVED lines=45> */
.L_x_8315:
[----:B0-----:R-:W-:Y:S05]  /*19e0*/  BSYNC B2 ;  /* 0x0000000000027941 */ /* 0x001fea0003800000 */
.L_x_8314:
        /* <DEDUP_REMOVED lines=45> */
.L_x_8317:
[----:B0-----:R-:W-:Y:S05]  /*1cc0*/  BSYNC B2 ;  /* 0x0000000000027941 */ /* 0x001fea0003800000 */
.L_x_8316:
[----:B------:R-:W-:-:S13]  /*1cd0*/  ISETP.GE.U32.AND P4, PT, R117, 0xc0, PT ;  /* 0x000000c07500780c */ /* 0x000fda0003f86070 */
        /* <DEDUP_REMOVED lines=8> */
[----:B------:R-:W-:Y:S01]  /*1d60*/  IMAD.WIDE.U32 R182, R180, R135, c[0x0][0x190] ;  /* 0x00006400b4b67625 */ /* 0x000fe200078e0087 */
[----:B------:R-:W-:-:S04]  /*1d70*/  ISETP.NE.AND.EX P4, PT, RZ, c[0x0][0x21c], PT, P4 ;  /* 0x00008700ff007a0c */ /* 0x000fc80003f85340 */
[----:B------:R0:W5:Y:S09]  /*1d80*/  LDG.E R120, [R182.64] ;  /* 0x00000004b6787981 */ /* 0x000172000c1e1900 */
[----:B------:R-:W-:-:S05]  /*1d90*/  @P4 IMAD.WIDE.U32 R2, R186, R175, c[0x0][0x218] ;  /* 0x00008600ba024625 */ /* 0x000fca00078e00af */
[----:B------:R1:W5:Y:S01]  /*1da0*/  @P4 LDG.E.128 R72, [R2.64] ;  /* 0x0000000402484981 */ /* 0x000362000c1e1d00 */
[C---:B--2---:R-:W-:Y:S02]  /*1db0*/  FADD.FTZ R124, -R158.reuse, R88 ;  /* 0x000000589e7c7221 */ /* 0x044fe40000010100 */
[C---:B------:R-:W-:Y:S02]  /*1dc0*/  FADD.FTZ R128, -R158.reuse, R89 ;  /* 0x000000599e807221 */ /* 0x040fe40000010100 */
[C---:B------:R-:W-:Y:S02]  /*1dd0*/  FMUL.FTZ R123, R119.reuse, R124 ;  /* 0x0000007c777b7220 */ /* 0x040fe40000410000 */
[----:B------:R-:W-:Y:S02]  /*1de0*/  FMUL.FTZ R124, R119, R128 ;  /* 0x00000080777c7220 */ /* 0x000fe40000410000 */
[----:B---3--:R-:W-:Y:S02]  /*1df0*/  FMUL.FTZ R128, R113, R84 ;  /* 0x0000005471807220 */ /* 0x008fe40000410000 */
[----:B------:R-:W-:-:S02]  /*1e00*/  FADD.FTZ R90, -R158, R90 ;  /* 0x0000005a9e5a7221 */ /* 0x000fc40000010100 */
        /* <DEDUP_REMOVED lines=22> */
.L_x_8307:
[----:B0-----:R-:W-:Y:S05]  /*1f70*/  BSYNC B1 ;  /* 0x0000000000017941 */ /* 0x001fea0003800000 */
.L_x_8295:
[----:B------:R-:W-:Y:S05]  /*1f80*/  BRA.DIV ~URZ, `(.L_x_8318) ;  /* 0x00002e927f007947 */ /* 0x000fea000b800000 */
[----:B------:R0:W1:Y:S02]  /*1f90*/  SHFL.BFLY PT, R84, R177, 0x1, 0x1f ;  /* 0x0c201f00b1547f89 */ /* 0x00006400000e0000 */
.L_x_8381:
        /* <DEDUP_REMOVED lines=18> */
.L_x_8382:
[----:B------:R-:W-:Y:S01]  /*20c0*/  ISETP.GE.AND P4, PT, R130, 0x1, PT ;  /* 0x000000018200780c */ /* 0x000fe20003f86270 */
[----:B-1-3--:R-:W-:Y:S01]  /*20d0*/  FADD.FTZ R87, R88, R87 ;  /* 0x0000005758577221 */ /* 0x00afe20000010000 */
[----:B------:R-:W-:Y:S01]  /*20e0*/  LOP3.LUT P5, RZ, R117, 0xffffffe0, RZ, 0xc0, !PT ;  /* 0xffffffe075ff7812 */ /* 0x000fe200078ac0ff */
[----:B--2---:R-:W-:Y:S01]  /*20f0*/  FADD.FTZ R2, R2, R89 ;  /* 0x0000005902027221 */ /* 0x004fe20000010000 */
[----:B------:R-:W-:Y:S01]  /*2100*/  BSSY B1, `(.L_x_8320) ;  /* 0x0000063000017945 */ /* 0x000fe20003800000 */
[----:B------:R-:W-:Y:S01]  /*2110*/  MOV R86, RZ ;  /* 0x000000ff00567202 */ /* 0x000fe20000000f00 */
        /* <DEDUP_REMOVED lines=22> */
.L_x_8323:
[----:B------:R-:W-:Y:S05]  /*2280*/  BSYNC B2 ;  /* 0x0000000000027941 */ /* 0x000fea0003800000 */
.L_x_8322:
[----:B------:R-:W-:Y:S01]  /*2290*/  @P4 FMUL.FTZ R2, R3, c[0x0][0x1ec] ;  /* 0x00007b0003024a20 */ /* 0x000fe20000410000 */
[----:B------:R-:W-:Y:S01]  /*22a0*/  @P4 LOP3.LUT P5, RZ, R118, 0xff, RZ, 0xc0, !PT ;  /* 0x000000ff76ff4812 */ /* 0x000fe200078ac0ff */
[----:B------:R-:W-:Y:S02]  /*22b0*/  BSSY B2, `(.L_x_8324) ;  /* 0x000000f000027945 */ /* 0x000fe40003800000 */
[----:B------:R-:W-:-:S05]  /*22c0*/  @P4 FMUL.FTZ R2, R2, c[0x0][0x1e8] ;  /* 0x00007a0002024a20 */ /* 0x000fca0000410000 */
[----:B------:R-:W-:Y:S02]  /*22d0*/  @P4 SEL R80, R2, RZ, P5 ;  /* 0x000000ff02504207 */ /* 0x000fe40002800000 */
        /* <DEDUP_REMOVED lines=12> */
.L_x_8325:
[----:B------:R-:W-:Y:S05]  /*23a0*/  BSYNC B2 ;  /* 0x0000000000027941 */ /* 0x000fea0003800000 */
.L_x_8324:
        /* <DEDUP_REMOVED lines=17> */
.L_x_8327:
[----:B------:R-:W-:Y:S05]  /*24c0*/  BSYNC B2 ;  /* 0x0000000000027941 */ /* 0x000fea0003800000 */
.L_x_8326:
[----:B------:R-:W-:Y:S01]  /*24d0*/  @P4 FMUL.FTZ R84, R85, c[0x0][0x1ec] ;  /* 0x00007b0055544a20 */ /* 0x000fe20000410000 */
[----:B------:R-:W-:Y:S01]  /*24e0*/  @P4 LOP3.LUT P5, RZ, R118, 0xff0000, RZ, 0xc0, !PT ;  /* 0x00ff000076ff4812 */ /* 0x000fe200078ac0ff */
[----:B------:R-:W-:Y:S02]  /*24f0*/  BSSY B2, `(.L_x_8328) ;  /* 0x0000014000027945 */ /* 0x000fe40003800000 */
[----:B------:R-:W-:-:S05]  /*2500*/  @P4 FMUL.FTZ R84, R84, c[0x0][0x1e8] ;  /* 0x00007a0054544a20 */ /* 0x000fca0000410000 */
[----:B------:R-:W-:Y:S02]  /*2510*/  @P4 SEL R82, R84, RZ, P5 ;  /* 0x000000ff54524207 */ /* 0x000fe40002800000 */
[----:B------:R-:W-:-:S04]  /*2520*/  @!P3 ISETP.NE.U32.AND P5, PT, RZ, c[0x0][0x218], PT ;  /* 0x00008600ff00ba0c */ /* 0x000fc80003fa5070 */
[----:B------:R-:W-:-:S04]  /*2530*/  @!P3 ISETP.NE.AND.EX P5, PT, RZ, c[0x0][0x21c], PT, P5 ;  /* 0x00008700ff00ba0c */ /* 0x000fc80003fa5350 */
[----:B------:R-:W-:Y:S02]  /*2540*/  @!P3 FSEL R84, R55, RZ, P5 ;  /* 0x000000ff3754b208 */ /* 0x000fe40002800000 */
[----:B------:R-:W-:-:S04]  /*2550*/  ISETP.NE.U32.AND P5, PT, RZ, c[0x0][0x258], PT ;  /* 0x00009600ff007a0c */ /* 0x000fc80003fa5070 */
[----:B------:R-:W-:-:S04]  /*2560*/  ISETP.NE.AND.EX P5, PT, RZ, c[0x0][0x25c], PT, P5 ;  /* 0x00009700ff007a0c */ /* 0x000fc80003fa5350 */
[----:B------:R-:W-:Y:S02]  /*2570*/  SEL R76, R3, R76, P5 ;  /* 0x0000004c034c7207 */ /* 0x000fe40002800000 */
[----:B------:R-:W-:Y:S02]  /*2580*/  SEL R77, R2, R77, P5 ;  /* 0x0000004d024d7207 */ /* 0x000fe40002800000 */
        /* <DEDUP_REMOVED lines=10> */
.L_x_8329:
[----:B------:R-:W-:Y:S05]  /*2630*/  BSYNC B2 ;  /* 0x0000000000027941 */ /* 0x000fea0003800000 */
.L_x_8328:
[C---:B------:R-:W-:Y:S01]  /*2640*/  SEL R79, R84.reuse, R79, P5 ;  /* 0x0000004f544f7207 */ /* 0x040fe20002800000 */
[----:B------:R-:W-:Y:S01]  /*2650*/  @P4 FMUL.FTZ R84, R84, c[0x0][0x1ec] ;  /* 0x00007b0054544a20 */ /* 0x000fe20000410000 */
[----:B------:R-:W-:Y:S01]  /*2660*/  ISETP.NE.U32.AND P5, PT, RZ, c[0x0][0x258], PT ;  /* 0x00009600ff007a0c */ /* 0x000fe20003fa5070 */
[----:B------:R-:W-:Y:S02]  /*2670*/  @P4 IMAD.MOV.U32 R85, RZ, RZ, 0x10 ;  /* 0x00000010ff554424 */ /* 0x000fe400078e00ff */
[----:B------:R-:W-:Y:S01]  /*2680*/  @P4 FMUL.FTZ R84, R84, c[0x0][0x1e8] ;  /* 0x00007a0054544a20 */ /* 0x000fe20000410000 */
[----:B------:R-:W-:-:S13]  /*2690*/  ISETP.NE.AND.EX P5, PT, RZ, c[0x0][0x25c], PT, P5 ;  /* 0x00009700ff007a0c */ /* 0x000fda0003fa5350 */
[----:B------:R-:W-:-:S05]  /*26a0*/  @P5 MOV R3, 0x10 ;  /* 0x0000001000035802 */ /* 0x000fca0000000f00 */
[C---:B------:R-:W-:Y:S01]  /*26b0*/  @P5 IMAD.WIDE.U32 R2, R132.reuse, R3, c[0x0][0x258] ;  /* 0x0000960084025625 */ /* 0x040fe200078e0003 */
[----:B------:R-:W-:-:S04]  /*26c0*/  IADD3 R132, R132, 0x20, RZ ;  /* 0x0000002084847810 */ /* 0x000fc80007ffe0ff */
[----:B------:R1:W-:Y:S01]  /*26d0*/  @P5 STG.E.128 [R2.64], R76 ;  /* 0x0000004c02005986 */ /* 0x0003e2000c101d04 */
[----:B------:R-:W-:-:S04]  /*26e0*/  @P4 LOP3.LUT P5, RZ, R118, 0xff000000, RZ, 0xc0, !PT ;  /* 0xff00000076ff4812 */ /* 0x000fc800078ac0ff */
[----:B------:R-:W-:Y:S01]  /*26f0*/  @P4 SEL R83, R84, RZ, P5 ;  /* 0x000000ff54534207 */ /* 0x000fe20002800000 */
[C---:B------:R-:W-:Y:S01]  /*2700*/  @P4 IMAD.WIDE.U32 R84, R86.reuse, R85, c[0x0][0x248] ;  /* 0x0000920056544625 */ /* 0x040fe200078e0055 */
[----:B------:R-:W-:-:S04]  /*2710*/  IADD3 R86, R86, 0x20, RZ ;  /* 0x0000002056567810 */ /* 0x000fc80007ffe0ff */
[----:B------:R1:W-:Y:S03]  /*2720*/  @P4 STG.E.128 [R84.64], R80 ;  /* 0x0000005054004986 */ /* 0x0003e6000c101d04 */
.L_x_8321:
[----:B------:R-:W-:Y:S05]  /*2730*/  BSYNC B1 ;  /* 0x0000000000017941 */ /* 0x000fea0003800000 */
.L_x_8320:
        /* <DEDUP_REMOVED lines=8> */
[----:B-1---5:R-:W-:Y:S01]  /*27c0*/  @!P3 FSEL R3, R56, RZ, P5 ;  /* 0x000000ff3803b208 */ /* 0x022fe20002800000 */
[----:B------:R-:W-:Y:S05]  /*27d0*/  @!P3 BRA `(.L_x_8333) ;  /* 0x000000600000b947 */ /* 0x000fea0003800000 */
[----:B------:R-:W-:Y:S01]  /*27e0*/  ISETP.NE.U32.AND P5, PT, RZ, c[0x0][0x218], PT ;  /* 0x00008600ff007a0c */ /* 0x000fe20003fa5070 */
[----:B------:R-:W-:-:S03]  /*27f0*/  FFMA.FTZ R3, R127, R88, R89 ;  /* 0x000000587f037223 */ /* 0x000fc60000010059 */
[----:B------:R-:W-:Y:S01]  /*2800*/  ISETP.NE.AND.EX P5, PT, RZ, c[0x0][0x21c], PT, P5 ;  /* 0x00008700ff007a0c */ /* 0x000fe20003fa5350 */
[----:B------:R-:W-:-:S04]  /*2810*/  FADD.FTZ R2, R142, -R3 ;  /* 0x800000038e027221 */ /* 0x000fc80000010000 */
[----:B------:R-:W-:-:S08]  /*2820*/  FMUL.FTZ R3, R119, R2 ;  /* 0x0000000277037220 */ /* 0x000fd00000410000 */
[----:B------:R-:W-:Y:S02]  /*2830*/  @P5 FADD.FTZ R3, R56, R3 ;  /* 0x0000000338035221 */ /* 0x000fe40000010000 */
.L_x_8333:
[----:B------:R-:W-:Y:S05]  /*2840*/  BSYNC B2 ;  /* 0x0000000000027941 */ /* 0x000fea0003800000 */
.L_x_8332:
        /* <DEDUP_REMOVED lines=15> */
.L_x_8335:
[----:B------:R-:W-:Y:S05]  /*2940*/  BSYNC B2 ;  /* 0x0000000000027941 */ /* 0x000fea0003800000 */
.L_x_8334:
        /* <DEDUP_REMOVED lines=15> */
.L_x_8337:
[----:B------:R-:W-:Y:S05]  /*2a40*/  BSYNC B2 ;  /* 0x0000000000027941 */ /* 0x000fea0003800000 */
.L_x_8336:
        /* <DEDUP_REMOVED lines=9> */
[----:B------:R-:W-:Y:S01]  /*2ae0*/  ISETP.NE.AND.EX P5, PT, RZ, c[0x0][0x25c], PT, P5 ;  /* 0x00009700ff007a0c */ /* 0x000fe20003fa5350 */
[----:B------:R-:W-:Y:S07]  /*2af0*/  @!P3 BRA `(.L_x_8339) ;  /* 0x000000600000b947 */ /* 0x000fee0003800000 */
[----:B------:R-:W-:Y:S01]  /*2b00*/  ISETP.NE.U32.AND P6, PT, RZ, c[0x0][0x218], PT ;  /* 0x00008600ff007a0c */ /* 0x000fe20003fc5070 */
[----:B------:R-:W-:-:S03]  /*2b10*/  FFMA.FTZ R84, R178, R88, R89 ;  /* 0x00000058b2547223 */ /* 0x000fc60000010059 */
[----:B------:R-:W-:Y:S01]  /*2b20*/  ISETP.NE.AND.EX P6, PT, RZ, c[0x0][0x21c], PT, P6 ;  /* 0x00008700ff007a0c */ /* 0x000fe20003fc5360 */
[----:B------:R-:W-:-:S04]  /*2b30*/  FADD.FTZ R84, R169, -R84 ;  /* 0x80000054a9547221 */ /* 0x000fc80000010000 */
[----:B------:R-:W-:-:S08]  /*2b40*/  FMUL.FTZ R84, R119, R84 ;  /* 0x0000005477547220 */ /* 0x000fd00000410000 */
[----:B------:R-:W-:Y:S02]  /*2b50*/  @P6 FADD.FTZ R84, R59, R84 ;  /* 0x000000543b546221 */ /* 0x000fe40000010000 */
.L_x_8339:
[----:B------:R-:W-:Y:S05]  /*2b60*/  BSYNC B2 ;  /* 0x0000000000027941 */ /* 0x000fea0003800000 */
.L_x_8338:
[----:B------:R-:W-:Y:S02]  /*2b70*/  SEL R76, R3, R76, P5 ;  /* 0x0000004c034c7207 */ /* 0x000fe40002800000 */
[----:B------:R-:W-:Y:S02]  /*2b80*/  SEL R77, R2, R77, P5 ;  /* 0x0000004d024d7207 */ /* 0x000fe40002800000 */
[----:B------:R-:W-:Y:S02]  /*2b90*/  SEL R78, R85, R78, P5 ;  /* 0x0000004e554e7207 */ /* 0x000fe40002800000 */
[C---:B------:R-:W-:Y:S01]  /*2ba0*/  SEL R79, R84.reuse, R79, P5 ;  /* 0x0000004f544f7207 */ /* 0x040fe20002800000 */
[----:B------:R-:W-:Y:S01]  /*2bb0*/  @P4 FMUL.FTZ R84, R84, c[0x0][0x1ec] ;  /* 0x00007b0054544a20 */ /* 0x000fe20000410000 */
[----:B------:R-:W-:Y:S02]  /*2bc0*/  ISETP.NE.U32.AND P5, PT, RZ, c[0x0][0x258], PT ;  /* 0x00009600ff007a0c */ /* 0x000fe40003fa5070 */
[----:B------:R-:W-:Y:S01]  /*2bd0*/  @P4 MOV R85, 0x10 ;  /* 0x0000001000554802 */ /* 0x000fe20000000f00 */
        /* <DEDUP_REMOVED lines=11> */
.L_x_8331:
[----:B------:R-:W-:Y:S05]  /*2c90*/  BSYNC B1 ;  /* 0x0000000000017941 */ /* 0x000fea0003800000 */
.L_x_8330:
[----:B------:R-:W-:Y:S01]  /*2ca0*/  BSSY B1, `(.L_x_8340) ;  /* 0x0000054000017945 */ /* 0x000fe20003800000 */
        /* <DEDUP_REMOVED lines=14> */
.L_x_8343:
[----:B------:R-:W-:Y:S05]  /*2d90*/  BSYNC B2 ;  /* 0x0000000000027941 */ /* 0x000fea0003800000 */
.L_x_8342:
        /* <DEDUP_REMOVED lines=15> */
.L_x_8345:
[----:B------:R-:W-:Y:S05]  /*2e90*/  BSYNC B2 ;  /* 0x0000000000027941 */ /* 0x000fea0003800000 */
.L_x_8344:
        /* <DEDUP_REMOVED lines=15> */
.L_x_8347:
[----:B------:R-:W-:Y:S05]  /*2f90*/  BSYNC B2 ;  /* 0x0000000000027941 */ /* 0x000fea0003800000 */
.L_x_8346:
        /* <DEDUP_REMOVED lines=17> */
.L_x_8349:
[----:B------:R-:W-:Y:S05]  /*30b0*/  BSYNC B2 ;  /* 0x0000000000027941 */ /* 0x000fea0003800000 */
.L_x_8348:
        /* <DEDUP_REMOVED lines=9> */
[----:B------:R-:W-:-:S04]  /*3150*/  @P5 IMAD.MOV.U32 R3, RZ, RZ, 0x10 ;  /* 0x00000010ff035424 */ /* 0x000fc800078e00ff */
        /* <DEDUP_REMOVED lines=8> */
.L_x_8341:
[----:B------:R-:W-:Y:S05]  /*31e0*/  BSYNC B1 ;  /* 0x0000000000017941 */ /* 0x000fea0003800000 */
.L_x_8340:
        /* <DEDUP_REMOVED lines=15> */
.L_x_8353:
[----:B------:R-:W-:Y:S05]  /*32e0*/  BSYNC B2 ;  /* 0x0000000000027941 */ /* 0x000fea0003800000 */
.L_x_8352:
        /* <DEDUP_REMOVED lines=15> */
.L_x_8355:
[----:B------:R-:W-:Y:S05]  /*33e0*/  BSYNC B2 ;  /* 0x0000000000027941 */ /* 0x000fea0003800000 */
.L_x_8354:
        /* <DEDUP_REMOVED lines=15> */
.L_x_8357:
[----:B------:R-:W-:Y:S05]  /*34e0*/  BSYNC B2 ;  /* 0x0000000000027941 */ /* 0x000fea0003800000 */
.L_x_8356:
        /* <DEDUP_REMOVED lines=17> */
.L_x_8359:
[----:B------:R-:W-:Y:S05]  /*3600*/  BSYNC B2 ;  /* 0x0000000000027941 */ /* 0x000fea0003800000 */
.L_x_8358:
[----:B------:R-:W-:Y:S02]  /*3610*/  SEL R76, R3, R76, P5 ;  /* 0x0000004c034c7207 */ /* 0x000fe40002800000 */
[----:B------:R-:W-:Y:S02]  /*3620*/  SEL R77, R2, R77, P5 ;  /* 0x0000004d024d7207 */ /* 0x000fe40002800000 */
[----:B------:R-:W-:Y:S01]  /*3630*/  SEL R78, R85, R78, P5 ;  /* 0x0000004e554e7207 */ /* 0x000fe20002800000 */
[----:B------:R-:W-:Y:S01]  /*3640*/  @P4 IMAD.MOV.U32 R85, RZ, RZ, 0x10 ;  /* 0x00000010ff554424 */ /* 0x000fe200078e00ff */
[C---:B------:R-:W-:Y:S01]  /*3650*/  SEL R79, R84.reuse, R79, P5 ;  /* 0x0000004f544f7207 */ /* 0x040fe20002800000 */
[----:B------:R-:W-:Y:S01]  /*3660*/  @P4 FMUL.FTZ R84, R84, c[0x0][0x1ec] ;  /* 0x00007b0054544a20 */ /* 0x000fe20000410000 */
[----:B------:R-:W-:-:S03]  /*3670*/  ISETP.NE.U32.AND P5, PT, RZ, c[0x0][0x258], PT ;  /* 0x00009600ff007a0c */ /* 0x000fc60003fa5070 */
        /* <DEDUP_REMOVED lines=11> */
.L_x_8351:
[----:B------:R-:W-:Y:S05]  /*3730*/  BSYNC B1 ;  /* 0x0000000000017941 */ /* 0x000fea0003800000 */
.L_x_8350:
        /* <DEDUP_REMOVED lines=15> */
.L_x_8363:
[----:B------:R-:W-:Y:S05]  /*3830*/  BSYNC B2 ;  /* 0x0000000000027941 */ /* 0x000fea0003800000 */
.L_x_8362:
        /* <DEDUP_REMOVED lines=15> */
.L_x_8365:
[----:B------:R-:W-:Y:S05]  /*3930*/  BSYNC B2 ;  /* 0x0000000000027941 */ /* 0x000fea0003800000 */
.L_x_8364:
        /* <DEDUP_REMOVED lines=15> */
.L_x_8367:
[----:B------:R-:W-:Y:S05]  /*3a30*/  BSYNC B2 ;  /* 0x0000000000027941 */ /* 0x000fea0003800000 */
.L_x_8366:
        /* <DEDUP_REMOVED lines=17> */
.L_x_8369:
[----:B------:R-:W-:Y:S05]  /*3b50*/  BSYNC B2 ;  /* 0x0000000000027941 */ /* 0x000fea0003800000 */
.L_x_8368:
        /* <DEDUP_REMOVED lines=18> */
.L_x_8361:
[----:B------:R-:W-:Y:S05]  /*3c80*/  BSYNC B1 ;  /* 0x0000000000017941 */ /* 0x000fea0003800000 */
.L_x_8360:
        /* <DEDUP_REMOVED lines=16> */
.L_x_8373:
[----:B------:R-:W-:Y:S05]  /*3d90*/  BSYNC B2 ;  /* 0x0000000000027941 */ /* 0x000fea0003800000 */
.L_x_8372:
        /* <DEDUP_REMOVED lines=15> */
.L_x_8375:
[----:B------:R-:W-:Y:S05]  /*3e90*/  BSYNC B2 ;  /* 0x0000000000027941 */ /* 0x000fea0003800000 */
.L_x_8374:
        /* <DEDUP_REMOVED lines=15> */
.L_x_8377:
[----:B------:R-:W-:Y:S05]  /*3f90*/  BSYNC B2 ;  /* 0x0000000000027941 */ /* 0x000fea0003800000 */
.L_x_8376:
        /* <DEDUP_REMOVED lines=17> */
.L_x_8379:
[----:B------:R-:W-:Y:S05]  /*40b0*/  BSYNC B2 ;  /* 0x0000000000027941 */ /* 0x000fea0003800000 */
.L_x_8378:
[----:B------:R-:W-:Y:S02]  /*40c0*/  ISETP.NE.U32.AND P3, PT, RZ, c[0x0][0x258], PT ;  /* 0x00009600ff007a0c */ /* 0x000fe40003f65070 */
[----:B------:R-:W-:Y:S02]  /*40d0*/  SEL R76, R3, R76, P5 ;  /* 0x0000004c034c7207 */ /* 0x000fe40002800000 */
[----:B------:R-:W-:Y:S02]  /*40e0*/  ISETP.NE.AND.EX P3, PT, RZ, c[0x0][0x25c], PT, P3 ;  /* 0x00009700ff007a0c */ /* 0x000fe40003f65330 */
[----:B------:R-:W-:Y:S02]  /*40f0*/  SEL R77, R2, R77, P5 ;  /* 0x0000004d024d7207 */ /* 0x000fe40002800000 */
[----:B------:R-:W-:Y:S02]  /*4100*/  SEL R78, R85, R78, P5 ;  /* 0x0000004e554e7207 */ /* 0x000fe40002800000 */
[C---:B------:R-:W-:Y:S01]  /*4110*/  SEL R79, R84.reuse, R79, P5 ;  /* 0x0000004f544f7207 */ /* 0x040fe20002800000 */
[----:B------:R-:W-:Y:S01]  /*4120*/  @P4 FMUL.FTZ R84, R84, c[0x0][0x1ec] ;  /* 0x00007b0054544a20 */ /* 0x000fe20000410000 */
[----:B------:R-:W-:-:S03]  /*4130*/  @P4 MOV R87, 0x10 ;  /* 0x0000001000574802 */ /* 0x000fc60000000f00 */
[----:B------:R-:W-:Y:S02]  /*4140*/  @P4 FMUL.FTZ R84, R84, c[0x0][0x1e8] ;  /* 0x00007a0054544a20 */ /* 0x000fe40000410000 */
[----:B------:R-:W-:Y:S02]  /*4150*/  @P3 IMAD.MOV.U32 R3, RZ, RZ, 0x10 ;  /* 0x00000010ff033424 */ /* 0x000fe400078e00ff */
[----:B------:R-:W-:-:S04]  /*4160*/  @P4 IMAD.WIDE.U32 R86, R86, R87, c[0x0][0x248] ;  /* 0x0000920056564625 */ /* 0x000fc800078e0057 */
[----:B------:R-:W-:-:S05]  /*4170*/  @P3 IMAD.WIDE.U32 R2, R132, R3, c[0x0][0x258] ;  /* 0x0000960084023625 */ /* 0x000fca00078e0003 */
[----:B------:R1:W-:Y:S01]  /*4180*/  @P3 STG.E.128 [R2.64], R76 ;  /* 0x0000004c02003986 */ /* 0x0003e2000c101d04 */
[----:B------:R-:W-:-:S04]  /*4190*/  @P4 LOP3.LUT P3, RZ, R120, 0xff000000, RZ, 0xc0, !PT ;  /* 0xff00000078ff4812 */ /* 0x000fc8000786c0ff */
[----:B------:R-:W-:-:S05]  /*41a0*/  @P4 SEL R83, R84, RZ, P3 ;  /* 0x000000ff54534207 */ /* 0x000fca0001800000 */
[----:B------:R1:W-:Y:S04]  /*41b0*/  @P4 STG.E.128 [R86.64], R80 ;  /* 0x0000005056004986 */ /* 0x0003e8000c101d04 */
.L_x_8371:
[----:B------:R-:W-:Y:S05]  /*41c0*/  BSYNC B1 ;  /* 0x0000000000017941 */ /* 0x000fea0003800000 */
.L_x_8370:
[----:B-1----:R-:W-:-:S05]  /*41d0*/  MOV R3, c[0x0][0x160] ;  /* 0x0000580000037a02 */ /* 0x002fca0000000f00 */
[----:B------:R-:W-:-:S05]  /*41e0*/  IMAD R92, R3, 0x4, R92 ;  /* 0x00000004035c7824 */ /* 0x000fca00078e025c */
[----:B------:R-:W-:-:S13]  /*41f0*/  ISETP.GE.AND P3, PT, R92, c[0x0][0x164], PT ;  /* 0x000059005c007a0c */ /* 0x000fda0003f66270 */
[----:B0----5:R-:W-:Y:S01]  /*4200*/  @P3 CALL.REL.NOINC `(.L_x_8294) ;  /* 0x0000001000003944 */ /* 0x021fe20003c00000 */
[----:B------:R-:W-:Y:S05]  /*4210*/  BRA `(.L_x_8380) ;  /* 0xffffc57000007947 */ /* 0x000fea000383ffff */
.L_x_8294:
[----:B-1----:R-:W-:Y:S05]  /*4220*/  BSYNC B0 ;  /* 0x0000000000007941 */ /* 0x002fea0003800000 */
.L_x_8293:
        /* <DEDUP_REMOVED lines=84> */
[----:B------:R-:W-:Y:S01]  /*4770*/  @P5 IMAD.MOV.U32 R2, RZ, RZ, R26 ;  /* 0x000000ffff025224 */ /* 0x000fe200078e001a */
[----:B------:R-:W1:Y:S01]  /*4780*/  LDS R44, [R0.X4+0xc00] ;  /* 0x000c0000002c7984 */ /* 0x000e620000004800 */
[----:B------:R-:W-:-:S02]  /*4790*/  IADD3 R24, P6, R24, c[0x0][0x220], RZ ;  /* 0x0000880018187a10 */ /* 0x000fc40007fde0ff */
[-C--:B------:R-:W-:Y:S01]  /*47a0*/  @P5 MOV R3, R49.reuse ;  /* 0x0000003100035202 */ /* 0x080fe20000000f00 */
[----:B------:R-:W2:Y:S01]  /*47b0*/  LDS R6, [R0.X4+0x200] ;  /* 0x0002000000067984 */ /* 0x000ea20000004800 */
[----:B------:R-:W-:Y:S02]  /*47c0*/  IADD3.X R47, R47, c[0x0][0x224], RZ, P6, !PT ;  /* 0x000089002f2f7a10 */ /* 0x000fe400037fe4ff */
[----:B------:R-:W-:Y:S01]  /*47d0*/  @P5 IADD3 R26, P6, R26, 0x200, RZ ;  /* 0x000002001a1a5810 */ /* 0x000fe20007fde0ff */
[----:B------:R-:W3:Y:S01]  /*47e0*/  LDS R12, [R0.X4+0x1800] ;  /* 0x00180000000c7984 */ /* 0x000ee20000004800 */
[----:B------:R-:W-:Y:S01]  /*47f0*/  @P5 MOV R4, R24 ;  /* 0x0000001800045202 */ /* 0x000fe20000000f00 */
[----:B------:R-:W-:Y:S01]  /*4800*/  @P5 IMAD.MOV.U32 R5, RZ, RZ, R47 ;  /* 0x000000ffff055224 */ /* 0x000fe200078e002f */
[----:B------:R-:W-:Y:S01]  /*4810*/  @P5 IADD3.X R49, RZ, R49, RZ, P6, !PT ;  /* 0x00000031ff315210 */ /* 0x000fe200037fe4ff */
[----:B------:R-:W4:Y:S01]  /*4820*/  LDS R29, [R0.X4+0xe00] ;  /* 0x000e0000001d7984 */ /* 0x000f220000004800 */
[----:B------:R-:W-:-:S02]  /*4830*/  @P5 IADD3 R24, P6, R24, 0x200, RZ ;  /* 0x0000020018185810 */ /* 0x000fc40007fde0ff */
[----:B------:R-:W-:Y:S01]  /*4840*/  @P4 MOV R7, R49 ;  /* 0x0000003100074202 */ /* 0x000fe20000000f00 */
[----:B------:R-:W4:Y:S01]  /*4850*/  LDS R8, [R0.X4+0x400] ;  /* 0x0004000000087984 */ /* 0x000f220000004800 */
[----:B------:R-:W-:-:S03]  /*4860*/  @P5 IADD3.X R47, RZ, R47, RZ, P6, !PT ;  /* 0x0000002fff2f5210 */ /* 0x000fc600037fe4ff */
        /* <DEDUP_REMOVED lines=13> */
[----:B----4-:R-:W-:Y:S02]  /*4940*/  FADD.FTZ R29, R6, R29 ;  /* 0x0000001d061d7221 */ /* 0x010fe40000010000 */
[----:B------:R-:W-:Y:S01]  /*4950*/  @P4 IMAD.MOV.U32 R6, RZ, RZ, R26 ;  /* 0x000000ffff064224 */ /* 0x000fe200078e001a */
        /* <DEDUP_REMOVED lines=20> */
[----:B------:R-:W-:Y:S01]  /*4aa0*/  @P3 IADD3 R26, P6, R26, 0x200, RZ ;  /* 0x000002001a1a3810 */ /* 0x000fe20007fde0ff */
[----:B0-----:R-:W-:Y:S01]  /*4ab0*/  FADD.FTZ R14, R14, R11 ;  /* 0x0000000b0e0e7221 */ /* 0x001fe20000010000 */
[-C--:B------:R-:W-:Y:S01]  /*4ac0*/  @P3 MOV R11, R49.reuse ;  /* 0x00000031000b3202 */ /* 0x080fe20000000f00 */
[----:B------:R-:W0:Y:S01]  /*4ad0*/  LDS R35, [R0.X4+0x2200] ;  /* 0x0022000000237984 */ /* 0x000e220000004800 */
[----:B-1----:R-:W-:Y:S01]  /*4ae0*/  FADD.FTZ R13, RZ, R13 ;  /* 0x0000000dff0d7221 */ /* 0x002fe20000010000 */
[----:B------:R-:W-:-:S02]  /*4af0*/  @P3 IADD3.X R49, RZ, R49, RZ, P6, !PT ;  /* 0x00000031ff313210 */ /* 0x000fc400037fe4ff */
[----:B------:R-:W1:Y:S01]  /*4b00*/  LDS R27, [R0.X4+0x2e00] ;  /* 0x002e0000001b7984 */ /* 0x000e620000004800 */
[----:B--2---:R-:W-:Y:S01]  /*4b10*/  FADD.FTZ R37, R12, R37 ;  /* 0x000000250c257221 */ /* 0x004fe20000010000 */
[----:B------:R-:W-:Y:S02]  /*4b20*/  @P3 MOV R12, R24 ;  /* 0x00000018000c3202 */ /* 0x000fe40000000f00 */
[----:B------:R-:W-:Y:S01]  /*4b30*/  @P3 IADD3 R24, P6, R24, 0x200, RZ ;  /* 0x0000020018183810 */ /* 0x000fe20007fde0ff */
[----:B---3--:R-:W-:Y:S01]  /*4b40*/  FADD.FTZ R16, R13, R16 ;  /* 0x000000100d107221 */ /* 0x008fe20000010000 */
[----:B------:R2:W-:Y:S01]  /*4b50*/  @P5 STG.E [R2.64], R37 ;  /* 0x0000002502005986 */ /* 0x0005e2000c101904 */
[----:B------:R-:W-:Y:S01]  /*4b60*/  @P3 IMAD.MOV.U32 R13, RZ, RZ, R47 ;  /* 0x000000ffff0d3224 */ /* 0x000fe200078e002f */
[----:B------:R-:W-:Y:S01]  /*4b70*/  @P3 IADD3.X R47, RZ, R47, RZ, P6, !PT ;  /* 0x0000002fff2f3210 */ /* 0x000fe200037fe4ff */
[----:B----4-:R-:W-:Y:S01]  /*4b80*/  FADD.FTZ R18, R29, R18 ;  /* 0x000000121d127221 */ /* 0x010fe20000010000 */
[----:B------:R3:W-:Y:S01]  /*4b90*/  @P5 STG.E [R4.64], R15 ;  /* 0x0000000f04005986 */ /* 0x0007e2000c101904 */
[----:B------:R-:W-:-:S02]  /*4ba0*/  FADD.FTZ R20, R31, R20 ;  /* 0x000000141f147221 */ /* 0x000fc40000010000 */
[----:B------:R-:W-:Y:S02]  /*4bb0*/  FADD.FTZ R39, R18, R39 ;  /* 0x0000002712277221 */ /* 0x000fe40000010000 */
        /* <DEDUP_REMOVED lines=12> */
[----:B------:R3:W-:Y:S01]  /*4c80*/  @P4 STG.E [R8.64], R17 ;  /* 0x0000001108004986 */ /* 0x0007e2000c101904 */
[----:B------:R-:W-:-:S03]  /*4c90*/  FADD.FTZ R45, R22, R45 ;  /* 0x0000002d162d7221 */ /* 0x000fc60000010000 */
[----:B------:R-:W-:Y:S01]  /*4ca0*/  @P3 STG.E [R10.64], R41 ;  /* 0x000000290a003986 */ /* 0x000fe2000c101904 */
[----:B0-----:R-:W-:-:S03]  /*4cb0*/  FADD.FTZ R16, R16, R35 ;  /* 0x0000002310107221 */ /* 0x001fc60000010000 */
[----:B------:R-:W-:Y:S01]  /*4cc0*/  @P3 STG.E [R12.64], R19 ;  /* 0x000000130c003986 */ /* 0x000fe2000c101904 */
[----:B--2---:R-:W-:Y:S01]  /*4cd0*/  @P1 IMAD.MOV.U32 R6, RZ, RZ, R26 ;  /* 0x000000ffff061224 */ /* 0x004fe200078e001a */
[----:B------:R-:W-:Y:S01]  /*4ce0*/  @P1 MOV R7, R49 ;  /* 0x0000003100071202 */ /* 0x000fe20000000f00 */
[----:B-1----:R-:W-:Y:S01]  /*4cf0*/  FADD.FTZ R27, R16, R27 ;  /* 0x0000001b101b7221 */ /* 0x002fe20000010000 */
[----:B---3--:R-:W-:Y:S01]  /*4d00*/  @P1 MOV R8, R24 ;  /* 0x0000001800081202 */ /* 0x008fe20000000f00 */
[----:B------:R-:W-:Y:S01]  /*4d10*/  @P1 IMAD.MOV.U32 R9, RZ, RZ, R47 ;  /* 0x000000ffff091224 */ /* 0x000fe200078e002f */
[----:B------:R-:W-:Y:S01]  /*4d20*/  @P1 IADD3 R24, P4, R24, 0x200, RZ ;  /* 0x0000020018181810 */ /* 0x000fe20007f9e0ff */
[----:B------:R0:W-:Y:S01]  /*4d30*/  @P2 STG.E [R2.64], R43 ;  /* 0x0000002b02002986 */ /* 0x0001e2000c101904 */
[----:B------:R-:W-:Y:S02]  /*4d40*/  @P1 IADD3 R26, P3, R26, 0x200, RZ ;  /* 0x000002001a1a1810 */ /* 0x000fe40007f7e0ff */
[----:B------:R-:W-:Y:S01]  /*4d50*/  @P1 IADD3.X R47, RZ, R47, RZ, P4, !PT ;  /* 0x0000002fff2f1210 */ /* 0x000fe200027fe4ff */
[----:B------:R1:W-:Y:S01]  /*4d60*/  @P2 STG.E [R4.64], R21 ;  /* 0x0000001504002986 */ /* 0x0003e2000c101904 */
[----:B------:R-:W-:-:S03]  /*4d70*/  @P1 IADD3.X R49, RZ, R49, RZ, P3, !PT ;  /* 0x00000031ff311210 */ /* 0x000fc60001ffe4ff */
[----:B------:R2:W-:Y:S04]  /*4d80*/  @P1 STG.E [R6.64], R45 ;  /* 0x0000002d06001986 */ /* 0x0005e8000c101904 */
[----:B------:R2:W-:Y:S01]  /*4d90*/  @P1 STG.E [R8.64], R23 ;  /* 0x0000001708001986 */ /* 0x0005e2000c101904 */
[----:B0-----:R-:W-:Y:S01]  /*4da0*/  IMAD.MOV.U32 R2, RZ, RZ, R26 ;  /* 0x000000ffff027224 */ /* 0x001fe200078e001a */
[----:B------:R-:W-:Y:S02]  /*4db0*/  MOV R3, R49 ;  /* 0x0000003100037202 */ /* 0x000fe40000000f00 */
[----:B-1----:R-:W-:Y:S01]  /*4dc0*/  MOV R4, R24 ;  /* 0x0000001800047202 */ /* 0x002fe20000000f00 */
[----:B------:R-:W-:Y:S01]  /*4dd0*/  IMAD.MOV.U32 R5, RZ, RZ, R47 ;  /* 0x000000ffff057224 */ /* 0x000fe200078e002f */
[----:B------:R-:W-:Y:S06]  /*4de0*/  @!P0 EXIT ;  /* 0x000000000000894d */ /* 0x000fec0003800000 */
[----:B------:R-:W-:Y:S04]  /*4df0*/  STG.E [R2.64], R27 ;  /* 0x0000001b02007986 */ /* 0x000fe8000c101904 */
[----:B------:R-:W-:Y:S01]  /*4e00*/  STG.E [R4.64], R25 ;  /* 0x0000001904007986 */ /* 0x000fe2000c101904 */
[----:B------:R-:W-:Y:S05]  /*4e10*/  EXIT ;  /* 0x000000000000794d */ /* 0x000fea0003800000 */
.L_x_8318:
[----:B------:R-:W-:Y:S01]  /*4e20*/  HFMA2.MMA R86, -RZ, RZ, 0, 5.9604644775390625e-08 ;  /* 0x00000001ff567435 */ /* 0x000fe200000001ff */
[----:B------:R-:W-:Y:S01]  /*4e30*/  MOV R85, R177 ;  /* 0x000000b100557202 */ /* 0x000fe20000000f00 */
[----:B------:R-:W-:Y:S01]  /*4e40*/  IMAD.MOV.U32 R90, RZ, RZ, 0x1f ;  /* 0x0000001fff5a7424 */ /* 0x000fe200078e00ff */
[----:B------:R-:W-:-:S02]  /*4e50*/  MOV R91, 0xffffffff ;  /* 0xffffffff005b7802 */ /* 0x000fc40000000f00 */
[----:B------:R-:W-:Y:S02]  /*4e60*/  MOV R2, 0x4e80 ;  /* 0x00004e8000027802 */ /* 0x000fe40000000f00 */
[----:B-----5:R-:W-:Y:S05]  /*4e70*/  CALL.REL.NOINC `($__internal_171_$__cuda_sm70_shflsync_bfly_p) ;  /* 0x0000046000007944 */ /* 0x020fea0003c00000 */
[----:B-1----:R-:W-:Y:S01]  /*4e80*/  MOV R84, R86 ;  /* 0x0000005600547202 */ /* 0x002fe20000000f00 */
[----:B0-----:R-:W-:Y:S05]  /*4e90*/  BRA `(.L_x_8381) ;  /* 0xffffd10000007947 */ /* 0x001fea000383ffff */
.L_x_8319:
[----:B------:R-:W-:Y:S01]  /*4ea0*/  HFMA2.MMA R86, -RZ, RZ, 0, 5.9604644775390625e-08 ;  /* 0x00000001ff567435 */ /* 0x000fe200000001ff */
[----:B------:R-:W-:Y:S01]  /*4eb0*/  IMAD.MOV.U32 R85, RZ, RZ, R181 ;  /* 0x000000ffff557224 */ /* 0x000fe200078e00b5 */
[----:B------:R-:W-:Y:S01]  /*4ec0*/  MOV R90, 0x1f ;  /* 0x0000001f005a7802 */ /* 0x000fe20000000f00 */
[----:B------:R-:W-:Y:S01]  /*4ed0*/  IMAD.MOV.U32 R91, RZ, RZ, -0x1 ;  /* 0xffffffffff5b7424 */ /* 0x000fe200078e00ff */
[----:B------:R-:W-:Y:S02]  /*4ee0*/  MOV R2, 0x4f00 ;  /* 0x00004f0000027802 */ /* 0x000fe40000000f00 */
[----:B01---5:R-:W-:Y:S05]  /*4ef0*/  CALL.REL.NOINC `($__internal_171_$__cuda_sm70_shflsync_bfly_p) ;  /* 0x000003e000007944 */ /* 0x023fea0003c00000 */
[----:B------:R-:W-:Y:S01]  /*4f00*/  FADD.FTZ R177, R84, R177 ;  /* 0x000000b154b17221 */ /* 0x000fe20000010000 */
[----:B0-----:R-:W-:Y:S01]  /*4f10*/  MOV R90, 0x1f ;  /* 0x0000001f005a7802 */ /* 0x001fe20000000f00 */
[----:B-1----:R-:W-:Y:S01]  /*4f20*/  FADD.FTZ R181, R181, R86 ;  /* 0x00000056b5b57221 */ /* 0x002fe20000010000 */
[----:B------:R-:W-:Y:S01]  /*4f30*/  HFMA2.MMA R86, -RZ, RZ, 0, 1.1920928955078125e-07 ;  /* 0x00000002ff567435 */ /* 0x000fe200000001ff */
[----:B------:R-:W-:Y:S01]  /*4f40*/  IMAD.MOV.U32 R91, RZ, RZ, -0x1 ;  /* 0xffffffffff5b7424 */ /* 0x000fe200078e00ff */
[----:B------:R-:W-:-:S02]  /*4f50*/  MOV R85, R177 ;  /* 0x000000b100557202 */ /* 0x000fc40000000f00 */
[----:B------:R-:W-:Y:S02]  /*4f60*/  MOV R2, 0x4f80 ;  /* 0x00004f8000027802 */ /* 0x000fe40000000f00 */
[----:B------:R-:W-:Y:S05]  /*4f70*/  CALL.REL.NOINC `($__internal_171_$__cuda_sm70_shflsync_bfly_p) ;  /* 0x0000036000007944 */ /* 0x000fea0003c00000 */
[----:B-1----:R-:W-:Y:S01]  /*4f80*/  MOV R84, R86 ;  /* 0x0000005600547202 */ /* 0x002fe20000000f00 */
[----:B------:R-:W-:Y:S01]  /*4f90*/  HFMA2.MMA R86, -RZ, RZ, 0, 1.1920928955078125e-07 ;  /* 0x00000002ff567435 */ /* 0x000fe200000001ff */
[----:B0-----:R-:W-:Y:S01]  /*4fa0*/  IMAD.MOV.U32 R85, RZ, RZ, R181 ;  /* 0x000000ffff557224 */ /* 0x001fe200078e00b5 */
[----:B------:R-:W-:Y:S01]  /*4fb0*/  MOV R90, 0x1f ;  /* 0x0000001f005a7802 */ /* 0x000fe20000000f00 */
[----:B------:R-:W-:Y:S01]  /*4fc0*/  IMAD.MOV.U32 R91, RZ, RZ, -0x1 ;  /* 0xffffffffff5b7424 */ /* 0x000fe200078e00ff */
[----:B------:R-:W-:Y:S02]  /*4fd0*/  MOV R2, 0x4ff0 ;  /* 0x00004ff000027802 */ /* 0x000fe40000000f00 */
[----:B------:R-:W-:Y:S05]  /*4fe0*/  CALL.REL.NOINC `($__internal_171_$__cuda_sm70_shflsync_bfly_p) ;  /* 0x000002f000007944 */ /* 0x000fea0003c00000 */
[----:B------:R-:W-:Y:S01]  /*4ff0*/  FADD.FTZ R177, R84, R177 ;  /* 0x000000b154b17221 */ /* 0x000fe20000010000 */
[----:B0-----:R-:W-:Y:S01]  /*5000*/  MOV R90, 0x1f ;  /* 0x0000001f005a7802 */ /* 0x001fe20000000f00 */
[----:B-1----:R-:W-:Y:S01]  /*5010*/  FADD.FTZ R181, R181, R86 ;  /* 0x00000056b5b57221 */ /* 0x002fe20000010000 */
[----:B------:R-:W-:Y:S01]  /*5020*/  HFMA2.MMA R86, -RZ, RZ, 0, 2.384185791015625e-07 ;  /* 0x00000004ff567435 */ /* 0x000fe200000001ff */
[----:B------:R-:W-:Y:S01]  /*5030*/  IMAD.MOV.U32 R91, RZ, RZ, -0x1 ;  /* 0xffffffffff5b7424 */ /* 0x000fe200078e00ff */
[----:B------:R-:W-:-:S02]  /*5040*/  MOV R85, R177 ;  /* 0x000000b100557202 */ /* 0x000fc40000000f00 */
[----:B------:R-:W-:Y:S02]  /*5050*/  MOV R2, 0x5070 ;  /* 0x0000507000027802 */ /* 0x000fe40000000f00 */
[----:B------:R-:W-:Y:S05]  /*5060*/  CALL.REL.NOINC `($__internal_171_$__cuda_sm70_shflsync_bfly_p) ;  /* 0x0000027000007944 */ /* 0x000fea0003c00000 */
[----:B-1----:R-:W-:Y:S01]  /*5070*/  MOV R84, R86 ;  /* 0x0000005600547202 */ /* 0x002fe20000000f00 */
[----:B------:R-:W-:Y:S01]  /*5080*/  HFMA2.MMA R86, -RZ, RZ, 0, 2.384185791015625e-07 ;  /* 0x00000004ff567435 */ /* 0x000fe200000001ff */
        /* <DEDUP_REMOVED lines=8> */
[----:B------:R-:W-:Y:S01]  /*5110*/  HFMA2.MMA R86, -RZ, RZ, 0, 4.76837158203125e-07 ;  /* 0x00000008ff567435 */ /* 0x000fe200000001ff */
[----:B------:R-:W-:Y:S01]  /*5120*/  IMAD.MOV.U32 R91, RZ, RZ, -0x1 ;  /* 0xffffffffff5b7424 */ /* 0x000fe200078e00ff */
[----:B------:R-:W-:-:S02]  /*5130*/  MOV R85, R87 ;  /* 0x0000005700557202 */ /* 0x000fc40000000f00 */
[----:B------:R-:W-:Y:S02]  /*5140*/  MOV R2, 0x5160 ;  /* 0x0000516000027802 */ /* 0x000fe40000000f00 */
[----:B------:R-:W-:Y:S05]  /*5150*/  CALL.REL.NOINC `($__internal_171_$__cuda_sm70_shflsync_bfly_p) ;  /* 0x0000018000007944 */ /* 0x000fea0003c00000 */
[----:B-1----:R-:W-:Y:S01]  /*5160*/  MOV R84, R86 ;  /* 0x0000005600547202 */ /* 0x002fe20000000f00 */
[----:B------:R-:W-:Y:S01]  /*5170*/  HFMA2.MMA R86, -RZ, RZ, 0, 4.76837158203125e-07 ;  /* 0x00000008ff567435 */ /* 0x000fe200000001ff */
        /* <DEDUP_REMOVED lines=8> */
[----:B------:R-:W-:Y:S01]  /*5200*/  HFMA2.MMA R86, -RZ, RZ, 0, 9.5367431640625e-07 ;  /* 0x00000010ff567435 */ /* 0x000fe200000001ff */
[----:B------:R-:W-:Y:S01]  /*5210*/  IMAD.MOV.U32 R91, RZ, RZ, -0x1 ;  /* 0xffffffffff5b7424 */ /* 0x000fe200078e00ff */
[----:B------:R-:W-:-:S02]  /*5220*/  MOV R85, R87 ;  /* 0x0000005700557202 */ /* 0x000fc40000000f00 */
[----:B------:R-:W-:Y:S02]  /*5230*/  MOV R2, 0x5250 ;  /* 0x0000525000027802 */ /* 0x000fe40000000f00 */
[----:B------:R-:W-:Y:S05]  /*5240*/  CALL.REL.NOINC `($__internal_171_$__cuda_sm70_shflsync_bfly_p) ;  /* 0x0000009000007944 */ /* 0x000fea0003c00000 */
[----:B-1----:R-:W-:Y:S01]  /*5250*/  MOV R88, R86 ;  /* 0x0000005600587202 */ /* 0x002fe20000000f00 */
[----:B------:R-:W-:Y:S01]  /*5260*/  HFMA2.MMA R86, -RZ, RZ, 0, 9.5367431640625e-07 ;  /* 0x00000010ff567435 */ /* 0x000fe200000001ff */
[----:B0-----:R-:W-:Y:S01]  /*5270*/  IMAD.MOV.U32 R85, RZ, RZ, R89 ;  /* 0x000000ffff557224 */ /* 0x001fe200078e0059 */
[----:B------:R-:W-:Y:S01]  /*5280*/  MOV R90, 0x1f ;  /* 0x0000001f005a7802 */ /* 0x000fe20000000f00 */
[----:B------:R-:W-:Y:S01]  /*5290*/  IMAD.MOV.U32 R91, RZ, RZ, -0x1 ;  /* 0xffffffffff5b7424 */ /* 0x000fe200078e00ff */
[----:B------:R-:W-:Y:S02]  /*52a0*/  MOV R2, 0x52c0 ;  /* 0x000052c000027802 */ /* 0x000fe40000000f00 */
[----:B------:R-:W-:Y:S05]  /*52b0*/  CALL.REL.NOINC `($__internal_171_$__cuda_sm70_shflsync_bfly_p) ;  /* 0x0000002000007944 */ /* 0x000fea0003c00000 */
[----:B-1----:R-:W-:Y:S01]  /*52c0*/  MOV R2, R86 ;  /* 0x0000005600027202 */ /* 0x002fe20000000f00 */
[----:B0-----:R-:W-:Y:S05]  /*52d0*/  BRA `(.L_x_8382) ;  /* 0xffffcde000007947 */ /* 0x001fea000383ffff */
        .weak           $__internal_171_$__cuda_sm70_shflsync_bfly_p
        .type           $__internal_171_$__cuda_sm70_shflsync_bfly_p,@function
        .size           $__internal_171_$__cuda_sm70_shflsync_bfly_p,(.L_x_9901 - $__internal_171_$__cuda_sm70_shflsync_bfly_p)
$__internal_171_$__cuda_sm70_shflsync_bfly_p:
[----:B------:R-:W-:Y:S01]  /*52e0*/  HFMA2.MMA R3, -RZ, RZ, 0, 0 ;  /* 0x00000000ff037435 */ /* 0x000fe200000001ff */
[----:B------:R-:W-:Y:S04]  /*52f0*/  WARPSYNC R91 ;  /* 0x0000005b00007348 */ /* 0x000fe80003800000 */
[----:B------:R0:W1:Y:S01]  /*5300*/  SHFL.BFLY PT, R86, R85, R86, R90 ;  /* 0x0c00005655567389 */ /* 0x00006200000e005a */
[----:B------:R-:W-:Y:S05]  /*5310*/  RET.REL.NODEC R2 `(_ZN10layer_norm13ln_bwd_kernelINS_13Kernel_traitsI6__halfffffjLj768ELj1ELj4ELj1ELj16ENS_18Kernel_traits_baseILj768ES2_ffffjLj128EEEEELb1ELb0ELb1ELb0EEEvNS_9BwdParamsE) ;  /* 0xfffface002007950 */ /* 0x000fea0003c3ffff */
.L_x_8383:
        /* <DEDUP_REMOVED lines=14> */
.L_x_9901:


//--------------------- .text._ZN10layer_norm22ln_bwd_finalize_kernelINS_22Kernel_traits_finalizeILj768E6__halfffffjLb0ELj1024ELj4ENS_18Kernel_traits_baseILj768ES2_ffffjLj1024EEEEELb0ELb1EEEvNS_9BwdParamsE --------------------------
	.section	.text._ZN10layer_norm22ln_bwd_finalize_kernelINS_22Kernel_traits_finalizeILj768E6__halfffffjLb0ELj1024ELj4ENS_18Kernel_traits_baseILj768ES2_ffffjLj1024EEEEELb0ELb1EEEvNS_9BwdParamsE,"ax",@progbits
	.sectioninfo	@"SHI_REGISTERS=32"
	.align	128
        .global         _ZN10layer_norm22ln_bwd_finalize_kernelINS_22Kernel_traits_finalizeILj768E6__halfffffjLb0ELj1024ELj4ENS_18Kernel_traits_baseILj768ES2_ffffjLj1024EEEEELb0ELb1EEEvNS_9BwdParamsE
        .type           _ZN10layer_norm22ln_bwd_finalize_kernelINS_22Kernel_traits_finalizeILj768E6__halfffffjLb0ELj1024ELj4ENS_18Kernel_traits_baseILj768ES2_ffffjLj1024EEEEELb0ELb1EEEvNS_9BwdParamsE,@function
        .size           _ZN10layer_norm22ln_bwd_finalize_kernelINS_22Kernel_traits_finalizeILj768E6__halfffffjLb0ELj1024ELj4ENS_18Kernel_traits_baseILj768ES2_ffffjLj1024EEEEELb0ELb1EEEvNS_9BwdParamsE,(.L_x_9902 - _ZN10layer_norm22ln_bwd_finalize_kernelINS_22Kernel_traits_finalizeILj768E6__halfffffjLb0ELj1024ELj4ENS_18Kernel_traits_baseILj768ES2_ffffjLj1024EEEEELb0ELb1EEEvNS_9BwdParamsE)
        .other          _ZN10layer_norm22ln_bwd_finalize_kernelINS_22Kernel_traits_finalizeILj768E6__halfffffjLb0ELj1024ELj4ENS_18Kernel_traits_baseILj768ES2_ffffjLj1024EEEEELb0ELb1EEEvNS_9BwdParamsE,@"STO_CUDA_ENTRY STV_DEFAULT"
_ZN10layer_norm22ln_bwd_finalize_kernelINS_22Kernel_traits_finalizeILj768E6__halfffffjLb0ELj1024ELj4ENS_18Kernel_traits_baseILj768ES2_ffffjLj1024EEEEELb0ELb1EEEvNS_9BwdParamsE:
.text._ZN10layer_norm22ln_bwd_finalize_kernelINS_22Kernel_traits_finalizeILj768E6__halfffffjLb0ELj1024ELj4ENS_18Kernel_traits_baseILj768ES2_ffffjLj1024EEEEELb0ELb1EEEvNS_9BwdParamsE:
        /* <DEDUP_REMOVED lines=19> */
.L_x_8396:
        /* <DEDUP_REMOVED lines=27> */
.L_x_8388:
        /* <DEDUP_REMOVED lines=35> */
.L_x_8387:
[----:B------:R-:W-:Y:S05]  /*0510*/  BSYNC B1 ;  /* 0x0000000000017941 */ /* 0x000fea0003800000 */
.L_x_8386:
        /* <DEDUP_REMOVED lines=23> */
.L_x_8390:
[----:B------:R-:W-:Y:S05]  /*0690*/  BSYNC B1 ;  /* 0x0000000000017941 */ /* 0x000fea0003800000 */
.L_x_8389:
        /* <DEDUP_REMOVED lines=10> */
.L_x_8385:
[----:B------:R-:W-:Y:S05]  /*0740*/  BSYNC B0 ;  /* 0x0000000000007941 */ /* 0x000fea0003800000 */
.L_x_8384:
        /* <DEDUP_REMOVED lines=11> */
.L_x_8397:
        /* <DEDUP_REMOVED lines=18> */
.L_x_8398:
[----:B------:R-:W-:Y:S01]  /*0920*/  @!P1 SHF.R.U32.HI R2, RZ, 0x3, R0 ;  /* 0x00000003ff029819 */ /* 0x000fe20000011600 */
[----:B---3--:R-:W-:Y:S02]  /*0930*/  FADD.FTZ R5, R5, R10 ;  /* 0x0000000a05057221 */ /* 0x008fe40000010000 */
[----:B--2---:R-:W-:Y:S01]  /*0940*/  FADD.FTZ R7, R7, R4 ;  /* 0x0000000407077221 */ /* 0x004fe20000010000 */
[----:B------:R-:W-:-:S05]  /*0950*/  @!P1 LOP3.LUT R2, R2, 0x1ffffffc, RZ, 0xc0, !PT ;  /* 0x1ffffffc02029812 */ /* 0x000fca00078ec0ff */
[----:B------:R2:W-:Y:S04]  /*0960*/  @!P1 STS [R2+0x2000], R5 ;  /* 0x0020000502009388 */ /* 0x0005e80000000800 */
[----:B------:R2:W-:Y:S02]  /*0970*/  @!P1 STS [R2+0x2080], R7 ;  /* 0x0020800702009388 */ /* 0x0005e40000000800 */
.L_x_8391:
        /* <DEDUP_REMOVED lines=13> */
.L_x_8395:
[----:B------:R-:W-:Y:S05]  /*0a50*/  BSYNC B0 ;  /* 0x0000000000007941 */ /* 0x000fea0003800000 */
.L_x_8394:
[C---:B------:R-:W-:Y:S02]  /*0a60*/  ISETP.GT.U32.AND P1, PT, R18.reuse, -0x301, PT ;  /* 0xfffffcff1200780c */ /* 0x040fe40003f24070 */
[----:B------:R-:W-:Y:S02]  /*0a70*/  IADD3 R18, R18, 0x300, RZ ;  /* 0x0000030012127810 */ /* 0x000fe40007ffe0ff */
[----:B------:R-:W-:-:S09]  /*0a80*/  IADD3 R19, R19, 0x180, RZ ;  /* 0x0000018013137810 */ /* 0x000fd20007ffe0ff */
[----:B012---:R-:W-:Y:S05]  /*0a90*/  @P1 BRA `(.L_x_8396) ;  /* 0xfffff69000001947 */ /* 0x007fea000383ffff */
[----:B------:R-:W-:Y:S05]  /*0aa0*/  EXIT ;  /* 0x000000000000794d */ /* 0x000fea0003800000 */
.L_x_8392:
[----:B--2---:R-:W-:Y:S01]  /*0ab0*/  IMAD.MOV.U32 R10, RZ, RZ, R4 ;  /* 0x000000ffff0a7224 */ /* 0x004fe200078e0004 */
[----:B------:R-:W-:Y:S01]  /*0ac0*/  MOV R9, 0x1 ;  /* 0x0000000100097802 */ /* 0x000fe20000000f00 */
[----:B------:R-:W-:Y:S01]  /*0ad0*/  IMAD.MOV.U32 R6, RZ, RZ, 0x1f ;  /* 0x0000001fff067424 */ /* 0x000fe200078e00ff */
[----:B------:R-:W-:Y:S02]  /*0ae0*/  MOV R11, 0xffffffff ;  /* 0xffffffff000b7802 */ /* 0x000fe40000000f00 */
[----:B------:R-:W-:Y:S02]  /*0af0*/  MOV R2, 0xb10 ;  /* 0x00000b1000027802 */ /* 0x000fe40000000f00 */
[----:B01----:R-:W-:Y:S05]  /*0b00*/  CALL.REL.NOINC `($__internal_172_$__cuda_sm70_shflsync_bfly_p) ;  /* 0x000003c000007944 */ /* 0x003fea0003c00000 */
[----:B-1----:R-:W-:Y:S01]  /*0b10*/  IMAD.MOV.U32 R3, RZ, RZ, R6 ;  /* 0x000000ffff037224 */ /* 0x002fe200078e0006 */
[----:B0-----:R-:W-:Y:S05]  /*0b20*/  BRA `(.L_x_8397) ;  /* 0xfffffcd000007947 */ /* 0x001fea000383ffff */
.L_x_8393:
[----:B------:R-:W-:Y:S01]  /*0b30*/  HFMA2.MMA R6, -RZ, RZ, 0, 1.847743988037109375e-06 ;  /* 0x0000001fff067435 */ /* 0x000fe200000001ff */
[----:B------:R-:W-:Y:S01]  /*0b40*/  MOV R10, R13 ;  /* 0x0000000d000a7202 */ /* 0x000fe20000000f00 */
[----:B------:R-:W-:Y:S01]  /*0b50*/  IMAD.MOV.U32 R9, RZ, RZ, 0x2 ;  /* 0x00000002ff097424 */ /* 0x000fe200078e00ff */
[----:B------:R-:W-:Y:S01]  /*0b60*/  MOV R2, 0xb90 ;  /* 0x00000b9000027802 */ /* 0x000fe20000000f00 */
[----:B------:R-:W-:-:S02]  /*0b70*/  IMAD.MOV.U32 R11, RZ, RZ, -0x1 ;  /* 0xffffffffff0b7424 */ /* 0x000fc400078e00ff */
[----:B012---:R-:W-:Y:S05]  /*0b80*/  CALL.REL.NOINC `($__internal_172_$__cuda_sm70_shflsync_bfly_p) ;  /* 0x0000034000007944 */ /* 0x007fea0003c00000 */
[----:B01----:R-:W-:Y:S01]  /*0b90*/  FADD.FTZ R10, R13, R6 ;  /* 0x000000060d0a7221 */ /* 0x003fe20000010000 */
[----:B------:R-:W-:Y:S01]  /*0ba0*/  HFMA2.MMA R6, -RZ, RZ, 0, 1.847743988037109375e-06 ;  /* 0x0000001fff067435 */ /* 0x000fe200000001ff */
[----:B------:R-:W-:Y:S01]  /*0bb0*/  MOV R9, 0x4 ;  /* 0x0000000400097802 */ /* 0x000fe20000000f00 */
[----:B------:R-:W-:Y:S01]  /*0bc0*/  IMAD.MOV.U32 R11, RZ, RZ, -0x1 ;  /* 0xffffffffff0b7424 */ /* 0x000fe200078e00ff */
[----:B------:R-:W-:-:S03]  /*0bd0*/  MOV R2, 0xbf0 ;  /* 0x00000bf000027802 */ /* 0x000fc60000000f00 */
[----:B------:R-:W-:Y:S05]  /*0be0*/  CALL.REL.NOINC `($__internal_172_$__cuda_sm70_shflsync_bfly_p) ;  /* 0x000002e000007944 */ /* 0x000fea0003c00000 */
[----:B01----:R-:W-:Y:S01]  /*0bf0*/  FADD.FTZ R10, R10, R6 ;  /* 0x000000060a0a7221 */ /* 0x003fe20000010000 */
[----:B------:R-:W-:Y:S01]  /*0c00*/  HFMA2.MMA R6, -RZ, RZ, 0, 1.847743988037109375e-06 ;  /* 0x0000001fff067435 */ /* 0x000fe200000001ff */
[----:B------:R-:W-:Y:S01]  /*0c10*/  MOV R9, 0x8 ;  /* 0x0000000800097802 */ /* 0x000fe20000000f00 */
[----:B------:R-:W-:Y:S01]  /*0c20*/  IMAD.MOV.U32 R11, RZ, RZ, -0x1 ;  /* 0xffffffffff0b7424 */ /* 0x000fe200078e00ff */
[----:B------:R-:W-:-:S03]  /*0c30*/  MOV R2, 0xc50 ;  /* 0x00000c5000027802 */ /* 0x000fc60000000f00 */
[----:B------:R-:W-:Y:S05]  /*0c40*/  CALL.REL.NOINC `($__internal_172_$__cuda_sm70_shflsync_bfly_p) ;  /* 0x0000028000007944 */ /* 0x000fea0003c00000 */
[----:B-1----:R-:W-:Y:S01]  /*0c50*/  FADD.FTZ R4, R10, R6 ;  /* 0x000000060a047221 */ /* 0x002fe20000010000 */
[----:B------:R-:W-:Y:S01]  /*0c60*/  HFMA2.MMA R6, -RZ, RZ, 0, 1.847743988037109375e-06 ;  /* 0x0000001fff067435 */ /* 0x000fe200000001ff */
[----:B0-----:R-:W-:Y:S01]  /*0c70*/  MOV R9, 0x10 ;  /* 0x0000001000097802 */ /* 0x001fe20000000f00 */
[----:B------:R-:W-:Y:S01]  /*0c80*/  IMAD.MOV.U32 R11, RZ, RZ, -0x1 ;  /* 0xffffffffff0b7424 */ /* 0x000fe200078e00ff */
[----:B------:R-:W-:-:S02]  /*0c90*/  MOV R2, 0xcc0 ;  /* 0x00000cc000027802 */ /* 0x000fc40000000f00 */
[----:B------:R-:W-:Y:S02]  /*0ca0*/  MOV R10, R4 ;  /* 0x00000004000a7202 */ /* 0x000fe40000000f00 */
[----:B------:R-:W-:Y:S05]  /*0cb0*/  CALL.REL.NOINC `($__internal_172_$__cuda_sm70_shflsync_bfly_p) ;  /* 0x0000021000007944 */ /* 0x000fea0003c00000 */
[----:B0-----:R-:W-:Y:S01]  /*0cc0*/  HFMA2.MMA R9, -RZ, RZ, 0, 5.9604644775390625e-08 ;  /* 0x00000001ff097435 */ /* 0x001fe200000001ff */
[----:B-1----:R-:W-:Y:S01]  /*0cd0*/  MOV R7, R6 ;  /* 0x0000000600077202 */ /* 0x002fe20000000f00 */
[----:B------:R-:W-:Y:S01]  /*0ce0*/  IMAD.MOV.U32 R10, RZ, RZ, R5 ;  /* 0x000000ffff0a7224 */ /* 0x000fe200078e0005 */
[----:B------:R-:W-:Y:S01]  /*0cf0*/  MOV R6, 0x1f ;  /* 0x0000001f00067802 */ /* 0x000fe20000000f00 */
[----:B------:R-:W-:Y:S01]  /*0d00*/  IMAD.MOV.U32 R11, RZ, RZ, -0x1 ;  /* 0xffffffffff0b7424 */ /* 0x000fe200078e00ff */
[----:B------:R-:W-:Y:S02]  /*0d10*/  MOV R2, 0xd30 ;  /* 0x00000d3000027802 */ /* 0x000fe40000000f00 */
[----:B------:R-:W-:Y:S05]  /*0d20*/  CALL.REL.NOINC `($__internal_172_$__cuda_sm70_shflsync_bfly_p) ;  /* 0x000001a000007944 */ /* 0x000fea0003c00000 */
[----:B0-----:R-:W-:Y:S01]  /*0d30*/  HFMA2.MMA R9, -RZ, RZ, 0, 1.1920928955078125e-07 ;  /* 0x00000002ff097435 */ /* 0x001fe200000001ff */
[----:B-1----:R-:W-:Y:S01]  /*0d40*/  FADD.FTZ R10, R5, R6 ;  /* 0x00000006050a7221 */ /* 0x002fe20000010000 */
[----:B------:R-:W-:Y:S01]  /*0d50*/  MOV R6, 0x1f ;  /* 0x0000001f00067802 */ /* 0x000fe20000000f00 */
[----:B------:R-:W-:Y:S01]  /*0d60*/  IMAD.MOV.U32 R11, RZ, RZ, -0x1 ;  /* 0xffffffffff0b7424 */ /* 0x000fe200078e00ff */
[----:B------:R-:W-:Y:S02]  /*0d70*/  MOV R2, 0xd90 ;  /* 0x00000d9000027802 */ /* 0x000fe40000000f00 */
[----:B------:R-:W-:Y:S05]  /*0d80*/  CALL.REL.NOINC `($__internal_172_$__cuda_sm70_shflsync_bfly_p) ;  /* 0x0000014000007944 */ /* 0x000fea0003c00000 */
[----:B0-----:R-:W-:Y:S01]  /*0d90*/  HFMA2.MMA R9, -RZ, RZ, 0, 2.384185791015625e-07 ;  /* 0x00000004ff097435 */ /* 0x001fe200000001ff */
[----:B-1----:R-:W-:Y:S01]  /*0da0*/  FADD.FTZ R10, R10, R6 ;  /* 0x000000060a0a7221 */ /* 0x002fe20000010000 */
[----:B------:R-:W-:Y:S01]  /*0db0*/  MOV R6, 0x1f ;  /* 0x0000001f00067802 */ /* 0x000fe20000000f00 */
[----:B------:R-:W-:Y:S01]  /*0dc0*/  IMAD.MOV.U32 R11, RZ, RZ, -0x1 ;  /* 0xffffffffff0b7424 */ /* 0x000fe200078e00ff */
[----:B------:R-:W-:-:S02]  /*0dd0*/  MOV R2, 0xdf0 ;  /* 0x00000df000027802 */ /* 0x000fc40000000f00 */
[----:B------:R-:W-:Y:S05]  /*0de0*/  CALL.REL.NOINC `($__internal_172_$__cuda_sm70_shflsync_bfly_p) ;  /* 0x000000e000007944 */ /* 0x000fea0003c00000 */
[----:B0-----:R-:W-:Y:S01]  /*0df0*/  HFMA2.MMA R9, -RZ, RZ, 0, 4.76837158203125e-07 ;  /* 0x00000008ff097435 */ /* 0x001fe200000001ff */
[----:B-1----:R-:W-:Y:S01]  /*0e00*/  FADD.FTZ R10, R10, R6 ;  /* 0x000000060a0a7221 */ /* 0x002fe20000010000 */
[----:B------:R-:W-:Y:S01]  /*0e10*/  MOV R6, 0x1f ;  /* 0x0000001f00067802 */ /* 0x000fe20000000f00 */
[----:B------:R-:W-:Y:S01]  /*0e20*/  IMAD.MOV.U32 R11, RZ, RZ, -0x1 ;  /* 0xffffffffff0b7424 */ /* 0x000fe200078e00ff */
[----:B------:R-:W-:-:S02]  /*0e30*/  MOV R2, 0xe50 ;  /* 0x00000e5000027802 */ /* 0x000fc40000000f00 */
[----:B------:R-:W-:Y:S05]  /*0e40*/  CALL.REL.NOINC `($__internal_172_$__cuda_sm70_shflsync_bfly_p) ;  /* 0x0000008000007944 */ /* 0x000fea0003c00000 */
[----:B0-----:R-:W-:Y:S01]  /*0e50*/  HFMA2.MMA R9, -RZ, RZ, 0, 9.5367431640625e-07 ;  /* 0x00000010ff097435 */ /* 0x001fe200000001ff */
[----:B-1----:R-:W-:Y:S01]  /*0e60*/  FADD.FTZ R10, R10, R6 ;  /* 0x000000060a0a7221 */ /* 0x002fe20000010000 */
[----:B------:R-:W-:Y:S01]  /*0e70*/  MOV R6, 0x1f ;  /* 0x0000001f00067802 */ /* 0x000fe20000000f00 */
[----:B------:R-:W-:Y:S01]  /*0e80*/  IMAD.MOV.U32 R11, RZ, RZ, -0x1 ;  /* 0xffffffffff0b7424 */ /* 0x000fe200078e00ff */
[----:B------:R-:W-:-:S02]  /*0e90*/  MOV R2, 0xeb0 ;  /* 0x00000eb000027802 */ /* 0x000fc40000000f00 */
[----:B------:R-:W-:Y:S05]  /*0ea0*/  CALL.REL.NOINC `($__internal_172_$__cuda_sm70_shflsync_bfly_p) ;  /* 0x0000002000007944 */ /* 0x000fea0003c00000 */
[----:B-1----:R-:W-:Y:S01]  /*0eb0*/  MOV R5, R6 ;  /* 0x0000000600057202 */ /* 0x002fe20000000f00 */
[----:B0-----:R-:W-:Y:S05]  /*0ec0*/  BRA `(.L_x_8398) ;  /* 0xfffffa5000007947 */ /* 0x001fea000383ffff */
        .weak           $__internal_172_$__cuda_sm70_shflsync_bfly_p
        .type           $__internal_172_$__cuda_sm70_shflsync_bfly_p,@function
        .size           $__internal_172_$__cuda_sm70_shflsync_bfly_p,(.L_x_9902 - $__internal_172_$__cuda_sm70_shflsync_bfly_p)
$__internal_172_$__cuda_sm70_shflsync_bfly_p:
[----:B------:R-:W-:Y:S01]  /*0ed0*/  HFMA2.MMA R3, -RZ, RZ, 0, 0 ;  /* 0x00000000ff037435 */ /* 0x000fe200000001ff */
[----:B------:R-:W-:Y:S04]  /*0ee0*/  WARPSYNC R11 ;  /* 0x0000000b00007348 */ /* 0x000fe80003800000 */
[----:B------:R0:W1:Y:S01]  /*0ef0*/  SHFL.BFLY PT, R6, R10, R9, R6 ;  /* 0x0c0000090a067389 */ /* 0x00006200000e0006 */
[----:B------:R-:W-:Y:S05]  /*0f00*/  RET.REL.NODEC R2 `(_ZN10layer_norm22ln_bwd_finalize_kernelINS_22Kernel_traits_finalizeILj768E6__halfffffjLb0ELj1024ELj4ENS_18Kernel_traits_baseILj768ES2_ffffjLj1024EEEEELb0ELb1EEEvNS_9BwdParamsE) ;  /* 0xfffff0f002007950 */ /* 0x000fea0003c3ffff */
.L_x_8399:
        /* <DEDUP_REMOVED lines=15> */
.L_x_9902:


//--------------------- .text._ZN10layer_norm13ln_bwd_kernelINS_13Kernel_traitsI6__halfffffjLj768ELj1ELj4ELj1ELj16ENS_18Kernel_traits_baseILj768ES2_ffffjLj128EEEEELb1ELb0ELb1ELb1EEEvNS_9BwdParamsE --------------------------
	.section	.text._ZN10layer_norm13ln_bwd_kernelINS_13Kernel_traitsI6__halfffffjLj768ELj1ELj4ELj1ELj16ENS_18Kernel_traits_baseILj768ES2_ffffjLj128EEEEELb1ELb0ELb1ELb1EEEvNS_9BwdParamsE,"ax",@progbits
	.sectioninfo	@"SHI_REGISTERS=195"
	.align	128
        .global         _ZN10layer_norm13ln_bwd_kernelINS_13Kernel_traitsI6__halfffffjLj768ELj1ELj4ELj1ELj16ENS_18Kernel_traits_baseILj768ES2_ffffjLj128EEEEELb1ELb0ELb1ELb1EEEvNS_9BwdParamsE
        .type           _ZN10layer_norm13ln_bwd_kernelINS_13Kernel_traitsI6__halfffffjLj768ELj1ELj4ELj1ELj16ENS_18Kernel_traits_baseILj768ES2_ffffjLj128EEEEELb1ELb0ELb1ELb1EEEvNS_9BwdParamsE,@function
        .size           _ZN10layer_norm13ln_bwd_kernelINS_13Kernel_traitsI6__halfffffjLj768ELj1ELj4ELj1ELj16ENS_18Kernel_traits_baseILj768ES2_ffffjLj128EEEEELb1ELb0ELb1ELb1EEEvNS_9BwdParamsE,(.L_x_9903 - _ZN10layer_norm13ln_bwd_kernelINS_13Kernel_traitsI6__halfffffjLj768ELj1ELj4ELj1ELj16ENS_18Kernel_traits_baseILj768ES2_ffffjLj128EEEEELb1ELb0ELb1ELb1EEEvNS_9BwdParamsE)
        .other          _ZN10layer_norm13ln_bwd_kernelINS_13Kernel_traitsI6__halfffffjLj768ELj1ELj4ELj1ELj16ENS_18Kernel_traits_baseILj768ES2_ffffjLj128EEEEELb1ELb0ELb1ELb1EEEvNS_9BwdParamsE,@"STO_CUDA_ENTRY STV_DEFAULT"
_ZN10layer_norm13ln_bwd_kernelINS_13Kernel_traitsI6__halfffffjLj768ELj1ELj4ELj1ELj16ENS_18Kernel_traits_baseILj768ES2_ffffjLj128EEEEELb1ELb0ELb1ELb1EEEvNS_9BwdParamsE:
.text._ZN10layer_norm13ln_bwd_kernelINS_13Kernel_traitsI6__halfffffjLj768ELj1ELj4ELj1ELj16ENS_18Kernel_traits_baseILj768ES2_ffffjLj128EEEEELb1ELb0ELb1ELb1EEEvNS_9BwdParamsE:
        /* <DEDUP_REMOVED lines=34> */
.L_x_8401:
        /* <DEDUP_REMOVED lines=71> */
.L_x_8456:
[----:B------:R-:W-:-:S10]  /*0690*/  HFMA2.MMA R169, -RZ, RZ, 0, 2.384185791015625e-07 ;  /* 0x00000004ffa97435 */ /* 0x000fd400000001ff */
[----:B------:R-:W-:-:S06]  /*06a0*/  IMAD.WIDE R84, R138, R169, c[0x0][0x1d8] ;  /* 0x000076008a547625 */ /* 0x000fcc00078e02a9 */
[----:B------:R-:W2:Y:S01]  /*06b0*/  LDG.E R84, [R84.64] ;  /* 0x0000000454547981 */ /* 0x000ea2000c1e1900 */
[----:B------:R-:W-:-:S04]  /*06c0*/  IMAD.WIDE R86, R138, R169, c[0x0][0x1d0] ;  /* 0x000074008a567625 */ /* 0x000fc800078e02a9 */
[----:B------:R-:W-:Y:S01]  /*06d0*/  IMAD R100, R138, c[0x0][0x168], RZ ;  /* 0x00005a008a647a24 */ /* 0x000fe200078e02ff */
        /* <DEDUP_REMOVED lines=18> */
[----:B0----5:R-:W-:-:S13]  /*0800*/  ISETP.GE.AND P0, PT, R186, 0x1, PT ;  /* 0x00000001ba00780c */ /* 0x021fda0003f06270 */
[----:B------:R-:W-:-:S05]  /*0810*/  @P0 IADD3 R84, R186, -0x1, RZ ;  /* 0xffffffffba540810 */ /* 0x000fca0007ffe0ff */
[----:B------:R-:W-:Y:S01]  /*0820*/  @P0 IMAD R85, R84, c[0x0][0x168], RZ ;  /* 0x00005a0054550a24 */ /* 0x000fe200078e02ff */
[----:B------:R-:W-:-:S04]  /*0830*/  MOV R84, RZ ;  /* 0x000000ff00547202 */ /* 0x000fc80000000f00 */
[----:B------:R-:W-:-:S04]  /*0840*/  @P0 SHF.R.S32.HI R86, RZ, 0x1f, R85 ;  /* 0x0000001fff560819 */ /* 0x000fc80000011455 */
[----:B------:R-:W-:-:S04]  /*0850*/  @P0 LEA.HI R86, R86, R85, RZ, 0x2 ;  /* 0x0000005556560211 */ /* 0x000fc800078f10ff */
[----:B------:R-:W-:Y:S02]  /*0860*/  @P0 LEA.HI.SX32 R84, R86, R131, 0x1e ;  /* 0x0000008356540211 */ /* 0x000fe400078ff2ff */
[----:B------:R-:W-:Y:S02]  /*0870*/  ISETP.NE.U32.AND P0, PT, RZ, c[0x0][0x218], PT ;  /* 0x00008600ff007a0c */ /* 0x000fe40003f05070 */
[C---:B------:R-:W-:Y:S01]  /*0880*/  IADD3 R86, R84.reuse, 0x60, RZ ;  /* 0x0000006054567810 */ /* 0x040fe20007ffe0ff */
[C---:B------:R-:W-:Y:S01]  /*0890*/  IMAD.WIDE.U32 R102, R84.reuse, R169, c[0x0][0x190] ;  /* 0x0000640054667625 */ /* 0x040fe200078e00a9 */
[----:B------:R-:W-:Y:S02]  /*08a0*/  ISETP.NE.AND.EX P0, PT, RZ, c[0x0][0x21c], PT, P0 ;  /* 0x00008700ff007a0c */ /* 0x000fe40003f05300 */
[C---:B------:R-:W-:Y:S02]  /*08b0*/  IADD3 R100, R84.reuse, 0x80, RZ ;  /* 0x0000008054647810 */ /* 0x040fe40007ffe0ff */
[C---:B------:R-:W-:Y:S01]  /*08c0*/  IADD3 R106, R84.reuse, 0x20, RZ ;  /* 0x00000020546a7810 */ /* 0x040fe20007ffe0ff */
[----:B------:R0:W5:Y:S01]  /*08d0*/  LDG.E R188, [R102.64] ;  /* 0x0000000466bc7981 */ /* 0x000162000c1e1900 */
[----:B------:R-:W-:-:S02]  /*08e0*/  IADD3 R190, R84, 0xa0, RZ ;  /* 0x000000a054be7810 */ /* 0x000fc40007ffe0ff */
[----:B------:R-:W-:Y:S01]  /*08f0*/  IADD3 R104, R84, 0x40, RZ ;  /* 0x0000004054687810 */ /* 0x000fe20007ffe0ff */
[----:B------:R-:W-:-:S04]  /*0900*/  IMAD.WIDE.U32 R84, R86, R169, c[0x0][0x190] ;  /* 0x0000640056547625 */ /* 0x000fc800078e00a9 */
[-C--:B------:R-:W-:Y:S01]  /*0910*/  IMAD.WIDE.U32 R86, R100, R169.reuse, c[0x0][0x190] ;  /* 0x0000640064567625 */ /* 0x080fe200078e00a9 */
[----:B------:R1:W5:Y:S01]  /*0920*/  @P0 LDG.E.128 R52, [R136.64] ;  /* 0x0000000488340981 */ /* 0x000362000c1e1d00 */
[----:B0-----:R-:W-:Y:S02]  /*0930*/  @P0 IADD3 R102, R164, 0x80, RZ ;  /* 0x00000080a4660810 */ /* 0x001fe40007ffe0ff */
[-C--:B------:R-:W-:Y:S01]  /*0940*/  IMAD.WIDE.U32 R106, R106, R169.reuse, c[0x0][0x190] ;  /* 0x000064006a6a7625 */ /* 0x080fe200078e00a9 */
[----:B------:R1:W5:Y:S03]  /*0950*/  LDG.E R171, [R86.64] ;  /* 0x0000000456ab7981 */ /* 0x000366000c1e1900 */
[-C--:B------:R-:W-:Y:S01]  /*0960*/  IMAD.WIDE.U32 R100, R190, R169.reuse, c[0x0][0x190] ;  /* 0x00006400be647625 */ /* 0x080fe200078e00a9 */
[----:B------:R-:W-:Y:S01]  /*0970*/  @P0 IADD3 R190, R164, 0xa0, RZ ;  /* 0x000000a0a4be0810 */ /* 0x000fe20007ffe0ff */
[----:B------:R0:W5:Y:S02]  /*0980*/  LDG.E R185, [R106.64] ;  /* 0x000000046ab97981 */ /* 0x000164000c1e1900 */
[----:B------:R-:W-:-:S02]  /*0990*/  IMAD.WIDE.U32 R104, R104, R169, c[0x0][0x190] ;  /* 0x0000640068687625 */ /* 0x000fc400078e00a9 */
[----:B------:R1:W5:Y:S02]  /*09a0*/  LDG.E R169, [R100.64] ;  /* 0x0000000464a97981 */ /* 0x000364000c1e1900 */
[-C--:B------:R-:W-:Y:S02]  /*09b0*/  @P0 IMAD.WIDE.U32 R102, R102, R187.reuse, c[0x0][0x218] ;  /* 0x0000860066660625 */ /* 0x080fe400078e00bb */
[----:B------:R1:W5:Y:S02]  /*09c0*/  LDG.E R182, [R104.64] ;  /* 0x0000000468b67981 */ /* 0x000364000c1e1900 */
[----:B0-----:R-:W-:Y:S02]  /*09d0*/  @P0 IMAD.WIDE.U32 R106, R190, R187, c[0x0][0x218] ;  /* 0x00008600be6a0625 */ /* 0x001fe400078e00bb */
[----:B------:R1:W5:Y:S04]  /*09e0*/  @P0 LDG.E.128 R56, [R134.64] ;  /* 0x0000000486380981 */ /* 0x000368000c1e1d00 */
[----:B------:R1:W5:Y:S04]  /*09f0*/  @P0 LDG.E.128 R60, [R132.64] ;  /* 0x00000004843c0981 */ /* 0x000368000c1e1d00 */
[----:B------:R1:W5:Y:S04]  /*0a00*/  @P0 LDG.E.128 R64, [R2.64] ;  /* 0x0000000402400981 */ /* 0x000368000c1e1d00 */
[----:B------:R1:W5:Y:S04]  /*0a10*/  @P0 LDG.E.128 R68, [R102.64] ;  /* 0x0000000466440981 */ /* 0x000368000c1e1d00 */
[----:B------:R1:W5:Y:S04]  /*0a20*/  @P0 LDG.E.128 R72, [R106.64] ;  /* 0x000000046a480981 */ /* 0x000368000c1e1d00 */
[----:B------:R0:W5:Y:S02]  /*0a30*/  LDG.E R177, [R84.64] ;  /* 0x0000000454b17981 */ /* 0x000164000c1e1900 */
[----:B0-----:R-:W-:Y:S01]  /*0a40*/  CS2R R84, SRZ ;  /* 0x0000000000547805 */ /* 0x001fe2000001ff00 */
[----:B------:R-:W-:Y:S05]  /*0a50*/  BRA `(.L_x_8405) ;  /* 0x00000f2000007947 */ /* 0x000fea0003800000 */
.L_x_8404:
        /* <DEDUP_REMOVED lines=9> */
[----:B------:R-:W3:Y:S01]  /*0af0*/  LDG.E.128 R84, [R84.64] ;  /* 0x0000000454547981 */ /* 0x000ee2000c1e1d00 */
[----:B------:R-:W-:-:S03]  /*0b00*/  IMAD.WIDE.U32 R108, R170, R187, c[0x0][0x188] ;  /* 0x00006200aa6c7625 */ /* 0x000fc600078e00bb */
[----:B------:R-:W4:Y:S01]  /*0b10*/  LDG.E.128 R92, [R92.64] ;  /* 0x000000045c5c7981 */ /* 0x000f22000c1e1d00 */
[----:B------:R-:W-:-:S03]  /*0b20*/  IMAD.WIDE.U32 R88, R128, R187, c[0x0][0x208] ;  /* 0x0000820080587625 */ /* 0x000fc600078e00bb */
[----:B------:R-:W4:Y:S04]  /*0b30*/  LDG.E.128 R108, [R108.64] ;  /* 0x000000046c6c7981 */ /* 0x000f28000c1e1d00 */
[----:B------:R-:W4:Y:S01]  /*0b40*/  LDG.E.128 R88, [R88.64] ;  /* 0x0000000458587981 */ /* 0x000f22000c1e1d00 */
[----:B------:R-:W-:-:S05]  /*0b50*/  IADD3 R96, R128, 0x20, RZ ;  /* 0x0000002080607810 */ /* 0x000fca0007ffe0ff */
[----:B------:R-:W-:-:S06]  /*0b60*/  IMAD.WIDE.U32 R96, R96, R187, c[0x0][0x208] ;  /* 0x0000820060607625 */ /* 0x000fcc00078e00bb */
[----:B------:R-:W4:Y:S01]  /*0b70*/  LDG.E.128 R96, [R96.64] ;  /* 0x0000000460607981 */ /* 0x000f22000c1e1d00 */
[----:B------:R-:W-:Y:S01]  /*0b80*/  IADD3 R104, R128, 0x40, RZ ;  /* 0x0000004080687810 */ /* 0x000fe20007ffe0ff */
[----:B------:R-:W-:-:S04]  /*0b90*/  IMAD.WIDE.U32 R102, R176, R187, c[0x0][0x188] ;  /* 0x00006200b0667625 */ /* 0x000fc800078e00bb */
[----:B------:R-:W-:Y:S02]  /*0ba0*/  IMAD.WIDE.U32 R104, R104, R187, c[0x0][0x208] ;  /* 0x0000820068687625 */ /* 0x000fe400078e00bb */
[----:B0-----:R-:W4:Y:S04]  /*0bb0*/  LDG.E.128 R100, [R102.64] ;  /* 0x0000000466647981 */ /* 0x001f28000c1e1d00 */
[----:B------:R-:W4:Y:S01]  /*0bc0*/  LDG.E.128 R104, [R104.64] ;  /* 0x0000000468687981 */ /* 0x000f22000c1e1d00 */
[----:B------:R-:W-:Y:S02]  /*0bd0*/  IADD3 R112, R128, 0x60, RZ ;  /* 0x0000006080707810 */ /* 0x000fe40007ffe0ff */
[----:B------:R-:W-:-:S03]  /*0be0*/  IADD3 R190, R164, 0x80, RZ ;  /* 0x00000080a4be7810 */ /* 0x000fc60007ffe0ff */
[----:B------:R-:W-:Y:S01]  /*0bf0*/  IMAD.WIDE.U32 R112, R112, R187, c[0x0][0x208] ;  /* 0x0000820070707625 */ /* 0x000fe200078e00bb */
[----:B-----5:R-:W-:-:S03]  /*0c00*/  ISETP.GE.AND P0, PT, R186, 0x1, PT ;  /* 0x00000001ba00780c */ /* 0x020fc60003f06270 */
[----:B------:R-:W-:Y:S02]  /*0c10*/  IMAD.WIDE.U32 R116, R190, R187, c[0x0][0x188] ;  /* 0x00006200be747625 */ /* 0x000fe400078e00bb */
[----:B------:R-:W4:Y:S01]  /*0c20*/  LDG.E.128 R112, [R112.64] ;  /* 0x0000000470707981 */ /* 0x000f22000c1e1d00 */
[----:B------:R-:W-:-:S03]  /*0c30*/  IADD3 R120, R128, 0x80, RZ ;  /* 0x0000008080787810 */ /* 0x000fc60007ffe0ff */
[----:B------:R-:W4:Y:S02]  /*0c40*/  LDG.E.128 R116, [R116.64] ;  /* 0x0000000474747981 */ /* 0x000f24000c1e1d00 */
[-C--:B------:R-:W-:Y:S02]  /*0c50*/  IMAD.WIDE.U32 R120, R120, R187.reuse, c[0x0][0x208] ;  /* 0x0000820078787625 */ /* 0x080fe400078e00bb */
[----:B------:R-:W-:Y:S02]  /*0c60*/  @P0 IADD3 R126, R186, -0x1, RZ ;  /* 0xffffffffba7e0810 */ /* 0x000fe40007ffe0ff */
[----:B------:R-:W-:Y:S02]  /*0c70*/  IADD3 R192, R164, 0xa0, RZ ;  /* 0x000000a0a4c07810 */ /* 0x000fe40007ffe0ff */
[----:B------:R-:W4:Y:S01]  /*0c80*/  LDG.E.128 R120, [R120.64] ;  /* 0x0000000478787981 */ /* 0x000f22000c1e1d00 */
[----:B------:R-:W-:Y:S02]  /*0c90*/  @P0 IMAD R129, R126, c[0x0][0x168], RZ ;  /* 0x00005a007e810a24 */ /* 0x000fe400078e02ff */
[----:B------:R-:W-:Y:S01]  /*0ca0*/  IMAD.WIDE.U32 R124, R192, R187, c[0x0][0x188] ;  /* 0x00006200c07c7625 */ /* 0x000fe200078e00bb */
[----:B------:R-:W-:-:S02]  /*0cb0*/  IADD3 R128, R128, 0xa0, RZ ;  /* 0x000000a080807810 */ /* 0x000fc40007ffe0ff */
[----:B------:R-:W-:-:S03]  /*0cc0*/  @P0 SHF.R.S32.HI R130, RZ, 0x1f, R129 ;  /* 0x0000001fff820819 */ /* 0x000fc60000011481 */
[----:B------:R-:W4:Y:S01]  /*0cd0*/  LDG.E.128 R124, [R124.64] ;  /* 0x000000047c7c7981 */ /* 0x000f22000c1e1d00 */
[----:B------:R-:W-:Y:S01]  /*0ce0*/  @P0 LEA.HI R130, R130, R129, RZ, 0x2 ;  /* 0x0000008182820211 */ /* 0x000fe200078f10ff */
[----:B------:R-:W-:Y:S01]  /*0cf0*/  IMAD.WIDE.U32 R128, R128, R187, c[0x0][0x208] ;  /* 0x0000820080807625 */ /* 0x000fe200078e00bb */
[----:B------:R-:W-:Y:S02]  /*0d00*/  MOV R166, RZ ;  /* 0x000000ff00a67202 */ /* 0x000fe40000000f00 */
[----:B------:R-:W-:-:S03]  /*0d10*/  @P0 LEA.HI.SX32 R166, R130, R131, 0x1e ;  /* 0x0000008382a60211 */ /* 0x000fc600078ff2ff */
[----:B------:R-:W4:Y:S01]  /*0d20*/  LDG.E.128 R128, [R128.64] ;  /* 0x0000000480807981 */ /* 0x000f22000c1e1d00 */
[----:B------:R-:W-:-:S04]  /*0d30*/  ISETP.NE.U32.AND P0, PT, RZ, c[0x0][0x218], PT ;  /* 0x00008600ff007a0c */ /* 0x000fc80003f05070 */
[----:B------:R-:W-:Y:S02]  /*0d40*/  ISETP.NE.AND.EX P0, PT, RZ, c[0x0][0x21c], PT, P0 ;  /* 0x00008700ff007a0c */ /* 0x000fe40003f05300 */
[C---:B------:R-:W-:Y:S02]  /*0d50*/  IADD3 R168, R166.reuse, 0x20, RZ ;  /* 0x00000020a6a87810 */ /* 0x040fe40007ffe0ff */
[C---:B------:R-:W-:Y:S02]  /*0d60*/  IADD3 R172, R166.reuse, 0x40, RZ ;  /* 0x00000040a6ac7810 */ /* 0x040fe40007ffe0ff */
[C---:B------:R-:W-:Y:S02]  /*0d70*/  IADD3 R174, R166.reuse, 0x60, RZ ;  /* 0x00000060a6ae7810 */ /* 0x040fe40007ffe0ff */
[C---:B------:R-:W-:Y:S02]  /*0d80*/  IADD3 R180, R166.reuse, 0x80, RZ ;  /* 0x00000080a6b47810 */ /* 0x040fe40007ffe0ff */
[C---:B------:R-:W-:Y:S01]  /*0d90*/  IADD3 R178, R166.reuse, 0xa0, RZ ;  /* 0x000000a0a6b27810 */ /* 0x040fe20007ffe0ff */
[----:B------:R-:W-:-:S02]  /*0da0*/  IMAD.WIDE.U32 R188, R166, R169, c[0x0][0x190] ;  /* 0x00006400a6bc7625 */ /* 0x000fc400078e00a9 */
[----:B------:R0:W5:Y:S02]  /*0db0*/  @P0 LDG.E.128 R52, [R136.64] ;  /* 0x0000000488340981 */ /* 0x000164000c1e1d00 */
[-C--:B------:R-:W-:Y:S02]  /*0dc0*/  IMAD.WIDE.U32 R166, R168, R169.reuse, c[0x0][0x190] ;  /* 0x00006400a8a67625 */ /* 0x080fe400078e00a9 */
[----:B------:R0:W5:Y:S02]  /*0dd0*/  @P0 LDG.E.128 R56, [R134.64] ;  /* 0x0000000486380981 */ /* 0x000164000c1e1d00 */
[-C--:B------:R-:W-:Y:S02]  /*0de0*/  IMAD.WIDE.U32 R172, R172, R169.reuse, c[0x0][0x190] ;  /* 0x00006400acac7625 */ /* 0x080fe400078e00a9 */
[----:B------:R0:W5:Y:S02]  /*0df0*/  @P0 LDG.E.128 R60, [R132.64] ;  /* 0x00000004843c0981 */ /* 0x000164000c1e1d00 */
[----:B------:R-:W-:-:S02]  /*0e00*/  IMAD.WIDE.U32 R174, R174, R169, c[0x0][0x190] ;  /* 0x00006400aeae7625 */ /* 0x000fc400078e00a9 */
[----:B------:R4:W5:Y:S02]  /*0e10*/  @P0 LDG.E.128 R64, [R2.64] ;  /* 0x0000000402400981 */ /* 0x000964000c1e1d00 */
[-C--:B------:R-:W-:Y:S02]  /*0e20*/  IMAD.WIDE.U32 R180, R180, R169.reuse, c[0x0][0x190] ;  /* 0x00006400b4b47625 */ /* 0x080fe400078e00a9 */
[----:B------:R1:W5:Y:S02]  /*0e30*/  LDG.E R185, [R166.64] ;  /* 0x00000004a6b97981 */ /* 0x000364000c1e1900 */
[----:B------:R-:W-:Y:S02]  /*0e40*/  IMAD.WIDE.U32 R168, R178, R169, c[0x0][0x190] ;  /* 0x00006400b2a87625 */ /* 0x000fe400078e00a9 */
[----:B------:R0:W5:Y:S02]  /*0e50*/  LDG.E R177, [R174.64] ;  /* 0x00000004aeb17981 */ /* 0x000164000c1e1900 */
[----:B------:R-:W-:-:S02]  /*0e60*/  @P0 IMAD.WIDE.U32 R178, R190, R187, c[0x0][0x218] ;  /* 0x00008600beb20625 */ /* 0x000fc400078e00bb */
[----:B------:R0:W5:Y:S02]  /*0e70*/  LDG.E R169, [R168.64] ;  /* 0x00000004a8a97981 */ /* 0x000164000c1e1900 */
[----:B------:R-:W-:Y:S02]  /*0e80*/  @P0 IMAD.WIDE.U32 R190, R192, R187, c[0x0][0x218] ;  /* 0x00008600c0be0625 */ /* 0x000fe400078e00bb */
[----:B------:R0:W5:Y:S04]  /*0e90*/  @P0 LDG.E.128 R68, [R178.64] ;  /* 0x00000004b2440981 */ /* 0x000168000c1e1d00 */
[----:B------:R0:W5:Y:S01]  /*0ea0*/  @P0 LDG.E.128 R72, [R190.64] ;  /* 0x00000004be480981 */ /* 0x000162000c1e1d00 */
[----:B------:R-:W-:-:S03]  /*0eb0*/  ISETP.NE.AND P0, PT, R184, RZ, PT ;  /* 0x000000ffb800720c */ /* 0x000fc60003f05270 */
[----:B------:R0:W5:Y:S04]  /*0ec0*/  LDG.E R182, [R172.64] ;  /* 0x00000004acb67981 */ /* 0x000168000c1e1900 */
[----:B------:R0:W5:Y:S04]  /*0ed0*/  LDG.E R171, [R180.64] ;  /* 0x00000004b4ab7981 */ /* 0x000168000c1e1900 */
[----:B------:R0:W5:Y:S01]  /*0ee0*/  LDG.E R188, [R188.64] ;  /* 0x00000004bcbc7981 */ /* 0x000162000c1e1900 */
[----:B--2---:R-:W-:-:S05]  /*0ef0*/  FSEL R187, R165, RZ, !P0 ;  /* 0x000000ffa5bb7208 */ /* 0x004fca0004000000 */
[C---:B---3--:R-:W-:Y:S02]  /*0f00*/  FADD.FTZ R84, -R187.reuse, R84 ;  /* 0x00000054bb547221 */ /* 0x048fe40000010100 */
[C---:B0-----:R-:W-:Y:S02]  /*0f10*/  FADD.FTZ R168, -R187.reuse, R85 ;  /* 0x00000055bba87221 */ /* 0x041fe40000010100 */
[----:B----4-:R-:W-:Y:S02]  /*0f20*/  FADD.FTZ R2, -R187, R93 ;  /* 0x0000005dbb027221 */ /* 0x010fe40000010100 */
[----:B-1----:R-:W-:Y:S02]  /*0f30*/  FMUL.FTZ R167, R163, R84 ;  /* 0x00000054a3a77220 */ /* 0x002fe40000410000 */
[----:B------:R-:W-:Y:S02]  /*0f40*/  FADD.FTZ R84, -R187, R94 ;  /* 0x0000005ebb547221 */ /* 0x000fe40000010100 */
[----:B------:R-:W-:-:S02]  /*0f50*/  FMUL.FTZ R94, R163, R2 ;  /* 0x00000002a35e7220 */ /* 0x000fc40000410000 */
[----:B------:R-:W-:Y:S02]  /*0f60*/  FADD.FTZ R86, -R187, R86 ;  /* 0x00000056bb567221 */ /* 0x000fe40000010100 */
[----:B------:R-:W-:Y:S02]  /*0f70*/  FMUL.FTZ R168, R163, R168 ;  /* 0x000000a8a3a87220 */ /* 0x000fe40000410000 */
[----:B------:R-:W-:Y:S02]  /*0f80*/  FFMA.FTZ R4, R88, R167, R4 ;  /* 0x000000a758047223 */ /* 0x000fe40000010004 */
[----:B------:R-:W-:Y:S02]  /*0f90*/  FADD.FTZ R40, R40, R88 ;  /* 0x0000005828287221 */ /* 0x000fe40000010000 */
[----:B------:R-:W-:Y:S02]  /*0fa0*/  FADD.FTZ R2, -R187, R109 ;  /* 0x0000006dbb027221 */ /* 0x000fe40000010100 */
[----:B------:R-:W-:-:S02]  /*0fb0*/  FMUL.FTZ R88, R139, R88 ;  /* 0x000000588b587220 */ /* 0x000fc40000410000 */
[----:B------:R-:W-:Y:S02]  /*0fc0*/  FMUL.FTZ R93, R163, R84 ;  /* 0x00000054a35d7220 */ /* 0x000fe40000410000 */
[C---:B------:R-:W-:Y:S02]  /*0fd0*/  FADD.FTZ R84, -R187.reuse, R110 ;  /* 0x0000006ebb547221 */ /* 0x040fe40000010100 */
[----:B------:R-:W-:Y:S02]  /*0fe0*/  FADD.FTZ R166, -R187, R87 ;  /* 0x00000057bba67221 */ /* 0x000fe40000010100 */
[----:B------:R-:W-:Y:S02]  /*0ff0*/  FMUL.FTZ R165, R163, R86 ;  /* 0x00000056a3a57220 */ /* 0x000fe40000410000 */
[----:B------:R-:W-:Y:S02]  /*1000*/  FFMA.FTZ R5, R89, R168, R5 ;  /* 0x000000a859057223 */ /* 0x000fe40000010005 */
[----:B------:R-:W-:-:S02]  /*1010*/  FADD.FTZ R41, R41, R89 ;  /* 0x0000005929297221 */ /* 0x000fc40000010000 */
[----:B------:R-:W-:Y:S02]  /*1020*/  FMUL.FTZ R110, R163, R2 ;  /* 0x00000002a36e7220 */ /* 0x000fe40000410000 */
[----:B------:R-:W-:Y:S02]  /*1030*/  FMUL.FTZ R89, R140, R89 ;  /* 0x000000598c597220 */ /* 0x000fe40000410000 */
[----:B------:R-:W-:Y:S02]  /*1040*/  FADD.FTZ R2, RZ, R88 ;  /* 0x00000058ff027221 */ /* 0x000fe40000010000 */
[----:B------:R-:W-:Y:S02]  /*1050*/  FFMA.FTZ R3, R167, R88, RZ ;  /* 0x00000058a7037223 */ /* 0x000fe400000100ff */
[----:B------:R-:W-:Y:S02]  /*1060*/  FMUL.FTZ R166, R163, R166 ;  /* 0x000000a6a3a67220 */ /* 0x000fe40000410000 */
[----:B------:R-:W-:-:S02]  /*1070*/  FFMA.FTZ R6, R90, R165, R6 ;  /* 0x000000a55a067223 */ /* 0x000fc40000010006 */
[----:B------:R-:W-:Y:S02]  /*1080*/  FADD.FTZ R42, R42, R90 ;  /* 0x0000005a2a2a7221 */ /* 0x000fe40000010000 */
[----:B------:R-:W-:Y:S02]  /*1090*/  FADD.FTZ R92, -R187, R92 ;  /* 0x0000005cbb5c7221 */ /* 0x000fe40000010100 */
        /* <DEDUP_REMOVED lines=42> */
[C---:B------:R-:W-:Y:S02]  /*1340*/  FADD.FTZ R108, -R187.reuse, R108 ;  /* 0x0000006cbb6c7221 */ /* 0x040fe40000010100 */
[----:B------:R-:W-:Y:S02]  /*1350*/  FADD.FTZ R172, -R187, R103 ;  /* 0x00000067bbac7221 */ /* 0x000fe40000010100 */
[----:B------:R-:W-:Y:S02]  /*1360*/  FMUL.FTZ R173, R163, R102 ;  /* 0x00000066a3ad7220 */ /* 0x000fe40000410000 */
[----:B------:R-:W-:-:S02]  /*1370*/  FMUL.FTZ R180, R149, R106 ;  /* 0x0000006a95b47220 */ /* 0x000fc40000410000 */
        /* <DEDUP_REMOVED lines=63> */
[----:B------:R-:W-:Y:S02]  /*1770*/  FFMA.FTZ R44, R128, R125, R44 ;  /* 0x0000007d802c7223 */ /* 0x000fe4000001002c */
[----:B------:R-:W-:Y:S02]  /*1780*/  FADD.FTZ R20, R20, R128 ;  /* 0x0000008014147221 */ /* 0x000fe40000010000 */
[----:B------:R-:W-:-:S02]  /*1790*/  FMUL.FTZ R128, R159, R128 ;  /* 0x000000809f807220 */ /* 0x000fc40000410000 */
[----:B------:R-:W-:Y:S02]  /*17a0*/  FADD.FTZ R85, R2, R123 ;  /* 0x0000007b02557221 */ /* 0x000fe40000010000 */
[----:B------:R-:W-:Y:S02]  /*17b0*/  FFMA.FTZ R3, R118, R123, R3 ;  /* 0x0000007b76037223 */ /* 0x000fe40000010003 */
[----:B------:R-:W-:Y:S02]  /*17c0*/  FADD.FTZ R86, -R187, R127 ;  /* 0x0000007fbb567221 */ /* 0x000fe40000010100 */
[----:B------:R-:W-:Y:S02]  /*17d0*/  FMUL.FTZ R127, R163, R126 ;  /* 0x0000007ea37f7220 */ /* 0x000fe40000410000 */
[----:B------:R-:W-:Y:S02]  /*17e0*/  FFMA.FTZ R45, R129, R124, R45 ;  /* 0x0000007c812d7223 */ /* 0x000fe4000001002d */
[----:B------:R-:W-:-:S02]  /*17f0*/  FADD.FTZ R21, R21, R129 ;  /* 0x0000008115157221 */ /* 0x000fc40000010000 */
        /* <DEDUP_REMOVED lines=24> */
.L_x_8405:
[----:B-1----:R-:W-:Y:S05]  /*1980*/  BSYNC B1 ;  /* 0x0000000000017941 */ /* 0x002fea0003800000 */
.L_x_8403:
[----:B------:R-:W-:Y:S05]  /*1990*/  BRA.DIV ~URZ, `(.L_x_8406) ;  /* 0x000027827f007947 */ /* 0x000fea000b800000 */
[----:B------:R0:W1:Y:S02]  /*19a0*/  SHFL.BFLY PT, R87, R84, 0x1, 0x1f ;  /* 0x0c201f0054577f89 */ /* 0x00006400000e0000 */
.L_x_8457:
        /* <DEDUP_REMOVED lines=18> */
.L_x_8458:
[----:B------:R-:W-:Y:S01]  /*1ad0*/  ISETP.GE.AND P5, PT, R186, 0x1, PT ;  /* 0x00000001ba00780c */ /* 0x000fe20003fa6270 */
[----:B--2---:R-:W-:Y:S01]  /*1ae0*/  FADD.FTZ R100, R100, R85 ;  /* 0x0000005564647221 */ /* 0x004fe20000010000 */
[----:B------:R-:W-:Y:S01]  /*1af0*/  @!P6 ISETP.NE.U32.AND P4, PT, RZ, c[0x0][0x218], PT ;  /* 0x00008600ff00ea0c */ /* 0x000fe20003f85070 */
[----:B-1----:R-:W-:Y:S01]  /*1b00*/  FADD.FTZ R2, R2, R101 ;  /* 0x0000006502027221 */ /* 0x002fe20000010000 */
[----:B------:R-:W-:Y:S01]  /*1b10*/  @!P6 ISETP.NE.U32.AND P3, PT, RZ, c[0x0][0x218], PT ;  /* 0x00008600ff00ea0c */ /* 0x000fe20003f65070 */
[----:B------:R-:W-:Y:S01]  /*1b20*/  FMUL.FTZ R100, R100, c[0x0][0x1e0] ;  /* 0x0000780064647a20 */ /* 0x000fe20000410000 */
[----:B------:R-:W-:Y:S01]  /*1b30*/  @!P6 ISETP.NE.U32.AND P2, PT, RZ, c[0x0][0x218], PT ;  /* 0x00008600ff00ea0c */ /* 0x000fe20003f45070 */
[----:B------:R-:W-:Y:S01]  /*1b40*/  BSSY B1, `(.L_x_8408) ;  /* 0x000001b000017945 */ /* 0x000fe20003800000 */
[----:B------:R-:W-:Y:S01]  /*1b50*/  @!P6 ISETP.NE.U32.AND P1, PT, RZ, c[0x0][0x218], PT ;  /* 0x00008600ff00ea0c */ /* 0x000fe20003f25070 */
[----:B------:R-:W-:Y:S01]  /*1b60*/  FMUL.FTZ R103, R2, c[0x0][0x1e0] ;  /* 0x0000780002677a20 */ /* 0x000fe20000410000 */
[----:B------:R-:W-:-:S02]  /*1b70*/  ISETP.NE.AND P0, PT, R184, RZ, PT ;  /* 0x000000ffb800720c */ /* 0x000fc40003f05270 */
[----:B------:R-:W-:Y:S02]  /*1b80*/  @!P6 ISETP.NE.AND.EX P4, PT, RZ, c[0x0][0x21c], PT, P4 ;  /* 0x00008700ff00ea0c */ /* 0x000fe40003f85340 */
[----:B------:R-:W-:Y:S02]  /*1b90*/  @P5 IADD3 R186, R186, -0x1, RZ ;  /* 0xffffffffbaba5810 */ /* 0x000fe40007ffe0ff */
[----:B------:R-:W-:Y:S02]  /*1ba0*/  @!P6 ISETP.NE.AND.EX P3, PT, RZ, c[0x0][0x21c], PT, P3 ;  /* 0x00008700ff00ea0c */ /* 0x000fe40003f65330 */
[----:B------:R-:W-:Y:S01]  /*1bb0*/  @!P6 ISETP.NE.AND.EX P2, PT, RZ, c[0x0][0x21c], PT, P2 ;  /* 0x00008700ff00ea0c */ /* 0x000fe20003f45320 */
[----:B------:R-:W-:Y:S01]  /*1bc0*/  @P5 IMAD R186, R186, c[0x0][0x168], RZ ;  /* 0x00005a00baba5a24 */ /* 0x000fe200078e02ff */
[----:B------:R-:W-:Y:S02]  /*1bd0*/  @!P6 ISETP.NE.AND.EX P1, PT, RZ, c[0x0][0x21c], PT, P1 ;  /* 0x00008700ff00ea0c */ /* 0x000fe40003f25310 */
[----:B------:R-:W-:-:S02]  /*1be0*/  FSEL R102, R100, RZ, !P0 ;  /* 0x000000ff64667208 */ /* 0x000fc40004000000 */
[----:B0----5:R-:W-:Y:S02]  /*1bf0*/  @!P6 FSEL R85, R52, RZ, P4 ;  /* 0x000000ff3455e208 */ /* 0x021fe40002000000 */
[----:B------:R-:W-:Y:S02]  /*1c00*/  @!P6 FSEL R86, R53, RZ, P3 ;  /* 0x000000ff3556e208 */ /* 0x000fe40001800000 */
[----:B------:R-:W-:Y:S02]  /*1c10*/  @!P6 FSEL R87, R54, RZ, P2 ;  /* 0x000000ff3657e208 */ /* 0x000fe40001000000 */
[----:B------:R-:W-:Y:S02]  /*1c20*/  ISETP.NE.U32.AND P0, PT, RZ, c[0x0][0x258], PT ;  /* 0x00009600ff007a0c */ /* 0x000fe40003f05070 */
[C---:B------:R-:W-:Y:S02]  /*1c30*/  @P5 LOP3.LUT P4, RZ, R188.reuse, 0xff, RZ, 0xc0, !PT ;  /* 0x000000ffbcff5812 */ /* 0x040fe4000788c0ff */
[----:B------:R-:W-:-:S02]  /*1c40*/  @P5 LOP3.LUT P3, RZ, R188, 0xff00, RZ, 0xc0, !PT ;  /* 0x0000ff00bcff5812 */ /* 0x000fc4000786c0ff */
[----:B------:R-:W-:Y:S02]  /*1c50*/  @P5 LOP3.LUT P2, RZ, R188, 0xff0000, RZ, 0xc0, !PT ;  /* 0x00ff0000bcff5812 */ /* 0x000fe4000784c0ff */
[----:B------:R-:W-:Y:S02]  /*1c60*/  @!P6 FSEL R100, R55, RZ, P1 ;  /* 0x000000ff3764e208 */ /* 0x000fe40000800000 */
[----:B------:R-:W-:Y:S01]  /*1c70*/  @P5 SHF.R.S32.HI R101, RZ, 0x1f, R186 ;  /* 0x0000001fff655819 */ /* 0x000fe200000114ba */
[----:B------:R-:W-:Y:S05]  /*1c80*/  @!P6 BRA `(.L_x_8409) ;  /* 0x000000600000e947 */ /* 0x000fea0003800000 */
[----:B------:R-:W-:Y:S01]  /*1c90*/  ISETP.NE.U32.AND P1, PT, RZ, c[0x0][0x218], PT ;  /* 0x00008600ff007a0c */ /* 0x000fe20003f25070 */
[----:B------:R-:W-:-:S03]  /*1ca0*/  FFMA.FTZ R3, R167, R103, R102 ;  /* 0x00000067a7037223 */ /* 0x000fc60000010066 */
[----:B------:R-:W-:Y:S01]  /*1cb0*/  ISETP.NE.AND.EX P1, PT, RZ, c[0x0][0x21c], PT, P1 ;  /* 0x00008700ff007a0c */ /* 0x000fe20003f25310 */
[----:B------:R-:W-:-:S04]  /*1cc0*/  FADD.FTZ R2, R88, -R3 ;  /* 0x8000000358027221 */ /* 0x000fc80000010000 */
[----:B------:R-:W-:-:S08]  /*1cd0*/  FMUL.FTZ R85, R163, R2 ;  /* 0x00000002a3557220 */ /* 0x000fd00000410000 */
[----:B------:R-:W-:Y:S02]  /*1ce0*/  @P1 FADD.FTZ R85, R52, R85 ;  /* 0x0000005534551221 */ /* 0x000fe40000010000 */
.L_x_8409:
[----:B------:R-:W-:Y:S05]  /*1cf0*/  BSYNC B1 ;  /* 0x0000000000017941 */ /* 0x000fea0003800000 */
.L_x_8408:
        /* <DEDUP_REMOVED lines=8> */
.L_x_8411:
[----:B------:R-:W-:Y:S05]  /*1d80*/  BSYNC B1 ;  /* 0x0000000000017941 */ /* 0x000fea0003800000 */
.L_x_8410:
        /* <DEDUP_REMOVED lines=8> */
.L_x_8413:
[----:B------:R-:W-:Y:S05]  /*1e10*/  BSYNC B1 ;  /* 0x0000000000017941 */ /* 0x000fea0003800000 */
.L_x_8412:
        /* <DEDUP_REMOVED lines=8> */
.L_x_8415:
[----:B------:R-:W-:Y:S05]  /*1ea0*/  BSYNC B1 ;  /* 0x0000000000017941 */ /* 0x000fea0003800000 */
.L_x_8414:
[----:B------:R-:W-:Y:S01]  /*1eb0*/  @P5 FMUL.FTZ R84, R87, c[0x0][0x1ec] ;  /* 0x00007b0057545a20 */ /* 0x000fe20000410000 */
[----:B------:R-:W-:Y:S01]  /*1ec0*/  @P5 LEA.HI R186, R101, R186, RZ, 0x2 ;  /* 0x000000ba65ba5211 */ /* 0x000fe200078f10ff */
[----:B------:R-:W-:Y:S01]  /*1ed0*/  @P5 FMUL.FTZ R3, R86, c[0x0][0x1ec] ;  /* 0x00007b0056035a20 */ /* 0x000fe20000410000 */
[----:B------:R-:W-:Y:S01]  /*1ee0*/  ISETP.NE.AND.EX P0, PT, RZ, c[0x0][0x25c], PT, P0 ;  /* 0x00009700ff007a0c */ /* 0x000fe20003f05300 */
[----:B------:R-:W-:Y:S01]  /*1ef0*/  @P5 FMUL.FTZ R84, R84, c[0x0][0x1e8] ;  /* 0x00007a0054545a20 */ /* 0x000fe20000410000 */
[----:B------:R-:W-:Y:S01]  /*1f00*/  @P5 LOP3.LUT P1, RZ, R188, 0xff000000, RZ, 0xc0, !PT ;  /* 0xff000000bcff5812 */ /* 0x000fe2000782c0ff */
[----:B------:R-:W-:Y:S01]  /*1f10*/  @P5 FMUL.FTZ R101, R100, c[0x0][0x1ec] ;  /* 0x00007b0064655a20 */ /* 0x000fe20000410000 */
[----:B------:R-:W-:Y:S01]  /*1f20*/  HFMA2.MMA R104, -RZ, RZ, 0, 0 ;  /* 0x00000000ff687435 */ /* 0x000fe200000001ff */
[----:B------:R-:W-:Y:S01]  /*1f30*/  @P5 FMUL.FTZ R3, R3, c[0x0][0x1e8] ;  /* 0x00007a0003035a20 */ /* 0x000fe20000410000 */
[----:B------:R-:W-:Y:S01]  /*1f40*/  @P5 SEL R78, R84, RZ, P2 ;  /* 0x000000ff544e5207 */ /* 0x000fe20001000000 */
[----:B------:R-:W-:Y:S01]  /*1f50*/  @P5 FMUL.FTZ R101, R101, c[0x0][0x1e8] ;  /* 0x00007a0065655a20 */ /* 0x000fe20000410000 */
[----:B------:R-:W-:Y:S01]  /*1f60*/  ISETP.NE.U32.AND P2, PT, RZ, c[0x0][0x258], PT ;  /* 0x00009600ff007a0c */ /* 0x000fe20003f45070 */
[----:B------:R-:W-:Y:S01]  /*1f70*/  @P5 FMUL.FTZ R2, R85, c[0x0][0x1ec] ;  /* 0x00007b0055025a20 */ /* 0x000fe20000410000 */
[----:B------:R-:W-:Y:S01]  /*1f80*/  @P5 SEL R77, R3, RZ, P3 ;  /* 0x000000ff034d5207 */ /* 0x000fe20001800000 */
[----:B------:R-:W-:Y:S01]  /*1f90*/  BSSY B1, `(.L_x_8416) ;  /* 0x0000018000017945 */ /* 0x000fe20003800000 */
[----:B------:R-:W-:Y:S01]  /*1fa0*/  @!P6 ISETP.NE.U32.AND P3, PT, RZ, c[0x0][0x218], PT ;  /* 0x00008600ff00ea0c */ /* 0x000fe20003f65070 */
[----:B------:R-:W-:Y:S01]  /*1fb0*/  @P5 FMUL.FTZ R2, R2, c[0x0][0x1e8] ;  /* 0x00007a0002025a20 */ /* 0x000fe20000410000 */
[----:B------:R-:W-:-:S02]  /*1fc0*/  @P5 SEL R79, R101, RZ, P1 ;  /* 0x000000ff654f5207 */ /* 0x000fc40000800000 */
[----:B------:R-:W-:Y:S02]  /*1fd0*/  ISETP.NE.AND.EX P1, PT, RZ, c[0x0][0x25c], PT, P2 ;  /* 0x00009700ff007a0c */ /* 0x000fe40003f25320 */
[----:B------:R-:W-:Y:S02]  /*1fe0*/  @P5 LOP3.LUT R105, R0, 0x1f, RZ, 0xc0, !PT ;  /* 0x0000001f00695812 */ /* 0x000fe400078ec0ff */
[----:B------:R-:W-:Y:S02]  /*1ff0*/  @P0 MOV R3, 0x10 ;  /* 0x0000001000030802 */ /* 0x000fe40000000f00 */
[----:B------:R-:W-:Y:S02]  /*2000*/  @!P6 ISETP.NE.AND.EX P3, PT, RZ, c[0x0][0x21c], PT, P3 ;  /* 0x00008700ff00ea0c */ /* 0x000fe40003f65330 */
[----:B------:R-:W-:Y:S02]  /*2010*/  SEL R84, R85, R80, P1 ;  /* 0x0000005055547207 */ /* 0x000fe40000800000 */
[----:B------:R-:W-:-:S02]  /*2020*/  SEL R85, R86, R81, P1 ;  /* 0x0000005156557207 */ /* 0x000fc40000800000 */
[----:B------:R-:W-:Y:S02]  /*2030*/  @P5 LEA.HI.SX32 R104, R186, R105, 0x1e ;  /* 0x00000069ba685211 */ /* 0x000fe400078ff2ff */
[----:B------:R-:W-:Y:S01]  /*2040*/  @P5 SEL R76, R2, RZ, P4 ;  /* 0x000000ff024c5207 */ /* 0x000fe20002000000 */
[----:B------:R-:W-:Y:S01]  /*2050*/  @P0 IMAD.WIDE.U32 R2, R164, R3, c[0x0][0x258] ;  /* 0x00009600a4020625 */ /* 0x000fe200078e0003 */
[----:B------:R-:W-:Y:S02]  /*2060*/  SEL R86, R87, R82, P1 ;  /* 0x0000005257567207 */ /* 0x000fe40000800000 */
        /* <DEDUP_REMOVED lines=10> */
.L_x_8417:
[----:B------:R-:W-:Y:S05]  /*2110*/  BSYNC B1 ;  /* 0x0000000000017941 */ /* 0x000fea0003800000 */
.L_x_8416:
[----:B------:R-:W-:Y:S01]  /*2120*/  @P5 FMUL.FTZ R106, R105, c[0x0][0x1ec] ;  /* 0x00007b00696a5a20 */ /* 0x000fe20000410000 */
[----:B------:R-:W-:Y:S01]  /*2130*/  @!P6 ISETP.NE.U32.AND P4, PT, RZ, c[0x0][0x218], PT ;  /* 0x00008600ff00ea0c */ /* 0x000fe20003f85070 */
[----:B------:R-:W-:Y:S01]  /*2140*/  @P5 IMAD.WIDE.U32 R100, R104, R107, c[0x0][0x248] ;  /* 0x0000920068645625 */ /* 0x000fe200078e006b */
[----:B------:R-:W-:Y:S01]  /*2150*/  @P5 LOP3.LUT P3, RZ, R185, 0xff, RZ, 0xc0, !PT ;  /* 0x000000ffb9ff5812 */ /* 0x000fe2000786c0ff */
[----:B------:R-:W-:Y:S01]  /*2160*/  @P0 STG.E.128 [R2.64], R84 ;  /* 0x0000005402000986 */ /* 0x000fe2000c101d04 */
[----:B------:R-:W-:Y:S01]  /*2170*/  @!P6 ISETP.NE.AND.EX P4, PT, RZ, c[0x0][0x21c], PT, P4 ;  /* 0x00008700ff00ea0c */ /* 0x000fe20003f85340 */
[----:B------:R-:W-:Y:S01]  /*2180*/  @P5 FMUL.FTZ R106, R106, c[0x0][0x1e8] ;  /* 0x00007a006a6a5a20 */ /* 0x000fe20000410000 */
[----:B------:R-:W-:Y:S01]  /*2190*/  BSSY B1, `(.L_x_8418) ;  /* 0x000000d000017945 */ /* 0x000fe20003800000 */
[----:B------:R0:W-:Y:S01]  /*21a0*/  @P5 STG.E.128 [R100.64], R76 ;  /* 0x0000004c64005986 */ /* 0x0001e2000c101d04 */
[----:B------:R-:W-:Y:S02]  /*21b0*/  @!P6 ISETP.NE.U32.AND P2, PT, RZ, c[0x0][0x218], PT ;  /* 0x00008600ff00ea0c */ /* 0x000fe40003f45070 */
[----:B0-----:R-:W-:-:S02]  /*21c0*/  @P5 SEL R76, R106, RZ, P3 ;  /* 0x000000ff6a4c5207 */ /* 0x001fc40001800000 */
[----:B------:R-:W-:Y:S02]  /*21d0*/  @!P6 ISETP.NE.U32.AND P3, PT, RZ, c[0x0][0x218], PT ;  /* 0x00008600ff00ea0c */ /* 0x000fe40003f65070 */
        /* <DEDUP_REMOVED lines=8> */
.L_x_8419:
[----:B------:R-:W-:Y:S05]  /*2260*/  BSYNC B1 ;  /* 0x0000000000017941 */ /* 0x000fea0003800000 */
.L_x_8418:
[----:B------:R-:W-:Y:S01]  /*2270*/  @P5 FMUL.FTZ R2, R106, c[0x0][0x1ec] ;  /* 0x00007b006a025a20 */ /* 0x000fe20000410000 */
[----:B------:R-:W-:Y:S01]  /*2280*/  @!P6 ISETP.NE.AND.EX P2, PT, RZ, c[0x0][0x21c], PT, P2 ;  /* 0x00008700ff00ea0c */ /* 0x000fe20003f45320 */
[----:B------:R-:W-:Y:S01]  /*2290*/  BSSY B1, `(.L_x_8420) ;  /* 0x000000c000017945 */ /* 0x000fe20003800000 */
[----:B------:R-:W-:Y:S01]  /*22a0*/  @P5 LOP3.LUT P4, RZ, R185, 0xff00, RZ, 0xc0, !PT ;  /* 0x0000ff00b9ff5812 */ /* 0x000fe2000788c0ff */
[----:B------:R-:W-:Y:S01]  /*22b0*/  @P5 FMUL.FTZ R2, R2, c[0x0][0x1e8] ;  /* 0x00007a0002025a20 */ /* 0x000fe20000410000 */
        /* <DEDUP_REMOVED lines=9> */
.L_x_8421:
[----:B------:R-:W-:Y:S05]  /*2350*/  BSYNC B1 ;  /* 0x0000000000017941 */ /* 0x000fea0003800000 */
.L_x_8420:
        /* <DEDUP_REMOVED lines=10> */
.L_x_8423:
[----:B------:R-:W-:Y:S05]  /*2400*/  BSYNC B1 ;  /* 0x0000000000017941 */ /* 0x000fea0003800000 */
.L_x_8422:
[----:B------:R-:W-:Y:S01]  /*2410*/  @P5 FMUL.FTZ R84, R100, c[0x0][0x1ec] ;  /* 0x00007b0064545a20 */ /* 0x000fe20000410000 */
[----:B------:R-:W-:Y:S01]  /*2420*/  @P5 SEL R77, R2, RZ, P4 ;  /* 0x000000ff024d5207 */ /* 0x000fe20002000000 */
[----:B------:R-:W-:Y:S01]  /*2430*/  @P5 FMUL.FTZ R3, R3, c[0x0][0x1e8] ;  /* 0x00007a0003035a20 */ /* 0x000fe20000410000 */
[----:B------:R-:W-:Y:S01]  /*2440*/  @!P6 ISETP.NE.U32.AND P4, PT, RZ, c[0x0][0x218], PT ;  /* 0x00008600ff00ea0c */ /* 0x000fe20003f85070 */
[----:B------:R-:W-:Y:S01]  /*2450*/  @P5 FMUL.FTZ R84, R84, c[0x0][0x1e8] ;  /* 0x00007a0054545a20 */ /* 0x000fe20000410000 */
[C---:B------:R-:W-:Y:S01]  /*2460*/  @P5 LOP3.LUT P2, RZ, R185.reuse, 0xff000000, RZ, 0xc0, !PT ;  /* 0xff000000b9ff5812 */ /* 0x040fe2000784c0ff */
[----:B------:R-:W-:Y:S01]  /*2470*/  BSSY B1, `(.L_x_8424) ;  /* 0x0000015000017945 */ /* 0x000fe20003800000 */
[----:B------:R-:W-:Y:S02]  /*2480*/  @P5 LOP3.LUT P3, RZ, R185, 0xff0000, RZ, 0xc0, !PT ;  /* 0x00ff0000b9ff5812 */ /* 0x000fe4000786c0ff */
[----:B------:R-:W-:Y:S02]  /*2490*/  @P0 MOV R2, 0x10 ;  /* 0x0000001000020802 */ /* 0x000fe40000000f00 */
[----:B------:R-:W-:-:S02]  /*24a0*/  @!P6 ISETP.NE.AND.EX P4, PT, RZ, c[0x0][0x21c], PT, P4 ;  /* 0x00008700ff00ea0c */ /* 0x000fc40003f85340 */
[----:B------:R-:W-:Y:S02]  /*24b0*/  @P5 SEL R79, R84, RZ, P2 ;  /* 0x000000ff544f5207 */ /* 0x000fe40001000000 */
[----:B------:R-:W-:Y:S01]  /*24c0*/  @P5 SEL R78, R3, RZ, P3 ;  /* 0x000000ff034e5207 */ /* 0x000fe20001800000 */
[----:B------:R-:W-:Y:S01]  /*24d0*/  @P0 IMAD.WIDE.U32 R2, R183, R2, c[0x0][0x258] ;  /* 0x00009600b7020625 */ /* 0x000fe200078e0002 */
[----:B------:R-:W-:Y:S02]  /*24e0*/  SEL R84, R105, R80, P1 ;  /* 0x0000005069547207 */ /* 0x000fe40000800000 */
[----:B------:R-:W-:Y:S02]  /*24f0*/  SEL R86, R87, R82, P1 ;  /* 0x0000005257567207 */ /* 0x000fe40000800000 */
[----:B------:R-:W-:Y:S02]  /*2500*/  @P5 MOV R132, 0x10 ;  /* 0x0000001000845802 */ /* 0x000fe40000000f00 */
[----:B------:R-:W-:-:S02]  /*2510*/  @P5 IADD3 R101, R104, 0x20, RZ ;  /* 0x0000002068655810 */ /* 0x000fc40007ffe0ff */
        /* <DEDUP_REMOVED lines=10> */
.L_x_8425:
[----:B------:R-:W-:Y:S05]  /*25c0*/  BSYNC B1 ;  /* 0x0000000000017941 */ /* 0x000fea0003800000 */
.L_x_8424:
        /* <DEDUP_REMOVED lines=20> */
.L_x_8427:
[----:B------:R-:W-:Y:S05]  /*2710*/  BSYNC B1 ;  /* 0x0000000000017941 */ /* 0x000fea0003800000 */
.L_x_8426:
        /* <DEDUP_REMOVED lines=14> */
.L_x_8429:
[----:B------:R-:W-:Y:S05]  /*2800*/  BSYNC B1 ;  /* 0x0000000000017941 */ /* 0x000fea0003800000 */
.L_x_8428:
        /* <DEDUP_REMOVED lines=10> */
.L_x_8431:
[----:B------:R-:W-:Y:S05]  /*28b0*/  BSYNC B1 ;  /* 0x0000000000017941 */ /* 0x000fea0003800000 */
.L_x_8430:
        /* <DEDUP_REMOVED lines=10> */
[----:B------:R-:W-:Y:S01]  /*2960*/  @P5 SEL R78, R3, RZ, P3 ;  /* 0x000000ff034e5207 */ /* 0x000fe20001800000 */
[----:B------:R-:W-:Y:S01]  /*2970*/  @P0 IMAD.WIDE.U32 R2, R176, R85, c[0x0][0x258] ;  /* 0x00009600b0020625 */ /* 0x000fe200078e0055 */
[----:B------:R-:W-:Y:S02]  /*2980*/  @P5 SEL R79, R84, RZ, P2 ;  /* 0x000000ff544f5207 */ /* 0x000fe40001000000 */
        /* <DEDUP_REMOVED lines=14> */
.L_x_8433:
[----:B------:R-:W-:Y:S05]  /*2a70*/  BSYNC B1 ;  /* 0x0000000000017941 */ /* 0x000fea0003800000 */
.L_x_8432:
        /* <DEDUP_REMOVED lines=20> */
.L_x_8435:
[----:B------:R-:W-:Y:S05]  /*2bc0*/  BSYNC B1 ;  /* 0x0000000000017941 */ /* 0x000fea0003800000 */
.L_x_8434:
        /* <DEDUP_REMOVED lines=14> */
.L_x_8437:
[----:B------:R-:W-:Y:S05]  /*2cb0*/  BSYNC B1 ;  /* 0x0000000000017941 */ /* 0x000fea0003800000 */
.L_x_8436:
        /* <DEDUP_REMOVED lines=10> */
.L_x_8439:
[----:B------:R-:W-:Y:S05]  /*2d60*/  BSYNC B1 ;  /* 0x0000000000017941 */ /* 0x000fea0003800000 */
.L_x_8438:
        /* <DEDUP_REMOVED lines=27> */
.L_x_8441:
[----:B------:R-:W-:Y:S05]  /*2f20*/  BSYNC B1 ;  /* 0x0000000000017941 */ /* 0x000fea0003800000 */
.L_x_8440:
[----:B------:R-:W-:Y:S01]  /*2f30*/  @P5 FMUL.FTZ R106, R105, c[0x0][0x1ec] ;  /* 0x00007b00696a5a20 */ /* 0x000fe20000410000 */
[----:B------:R-:W-:Y:S01]  /*2f40*/  @!P6 ISETP.NE.U32.AND P2, PT, RZ, c[0x0][0x218], PT ;  /* 0x00008600ff00ea0c */ /* 0x000fe20003f45070 */
[----:B------:R-:W-:Y:S01]  /*2f50*/  @P5 IMAD.WIDE.U32 R100, R101, R132, c[0x0][0x248] ;  /* 0x0000920065645625 */ /* 0x000fe200078e0084 */
[----:B------:R-:W-:Y:S01]  /*2f60*/  @!P6 ISETP.NE.U32.AND P3, PT, RZ, c[0x0][0x218], PT ;  /* 0x00008600ff00ea0c */ /* 0x000fe20003f65070 */
[----:B------:R0:W-:Y:S01]  /*2f70*/  @P0 STG.E.128 [R2.64], R84 ;  /* 0x0000005402000986 */ /* 0x0001e2000c101d04 */
[----:B------:R-:W-:Y:S01]  /*2f80*/  @P5 LOP3.LUT P4, RZ, R171, 0xff, RZ, 0xc0, !PT ;  /* 0x000000ffabff5812 */ /* 0x000fe2000788c0ff */
[----:B------:R-:W-:Y:S01]  /*2f90*/  @P5 FMUL.FTZ R106, R106, c[0x0][0x1e8] ;  /* 0x00007a006a6a5a20 */ /* 0x000fe20000410000 */
[----:B------:R-:W-:Y:S01]  /*2fa0*/  @!P6 ISETP.NE.AND.EX P2, PT, RZ, c[0x0][0x21c], PT, P2 ;  /* 0x00008700ff00ea0c */ /* 0x000fe20003f45320 */
[----:B------:R1:W-:Y:S01]  /*2fb0*/  @P5 STG.E.128 [R100.64], R76 ;  /* 0x0000004c64005986 */ /* 0x0003e2000c101d04 */
[----:B------:R-:W-:Y:S01]  /*2fc0*/  @!P6 ISETP.NE.AND.EX P3, PT, RZ, c[0x0][0x21c], PT, P3 ;  /* 0x00008700ff00ea0c */ /* 0x000fe20003f65330 */
[----:B------:R-:W-:Y:S03]  /*2fd0*/  BSSY B1, `(.L_x_8442) ;  /* 0x000000d000017945 */ /* 0x000fe60003800000 */
[----:B0-----:R-:W-:-:S02]  /*2fe0*/  @!P6 FSEL R87, R70, RZ, P3 ;  /* 0x000000ff4657e208 */ /* 0x001fc40001800000 */
[----:B-1----:R-:W-:Y:S02]  /*2ff0*/  @P5 SEL R76, R106, RZ, P4 ;  /* 0x000000ff6a4c5207 */ /* 0x002fe40002000000 */
[----:B------:R-:W-:Y:S02]  /*3000*/  @!P6 FSEL R106, R69, RZ, P2 ;  /* 0x000000ff456ae208 */ /* 0x000fe40001000000 */
[----:B------:R-:W-:Y:S02]  /*3010*/  @!P6 ISETP.NE.U32.AND P4, PT, RZ, c[0x0][0x218], PT ;  /* 0x00008600ff00ea0c */ /* 0x000fe40003f85070 */
[----:B------:R-:W-:Y:S01]  /*3020*/  @P5 LOP3.LUT P2, RZ, R171, 0xff00, RZ, 0xc0, !PT ;  /* 0x0000ff00abff5812 */ /* 0x000fe2000784c0ff */
[----:B------:R-:W-:Y:S07]  /*3030*/  @!P6 BRA `(.L_x_8443) ;  /* 0x000000600000e947 */ /* 0x000fee0003800000 */
[----:B------:R-:W-:Y:S01]  /*3040*/  ISETP.NE.U32.AND P3, PT, RZ, c[0x0][0x218], PT ;  /* 0x00008600ff007a0c */ /* 0x000fe20003f65070 */
[----:B------:R-:W-:-:S03]  /*3050*/  FFMA.FTZ R2, R116, R103, R102 ;  /* 0x0000006774027223 */ /* 0x000fc60000010066 */
[----:B------:R-:W-:Y:S01]  /*3060*/  ISETP.NE.AND.EX P3, PT, RZ, c[0x0][0x21c], PT, P3 ;  /* 0x00008700ff007a0c */ /* 0x000fe20003f65330 */
[----:B------:R-:W-:-:S04]  /*3070*/  FADD.FTZ R2, R121, -R2 ;  /* 0x8000000279027221 */ /* 0x000fc80000010000 */
[----:B------:R-:W-:-:S08]  /*3080*/  FMUL.FTZ R106, R163, R2 ;  /* 0x00000002a36a7220 */ /* 0x000fd00000410000 */
[----:B------:R-:W-:Y:S02]  /*3090*/  @P3 FADD.FTZ R106, R69, R106 ;  /* 0x0000006a456a3221 */ /* 0x000fe40000010000 */
.L_x_8443:
[----:B------:R-:W-:Y:S05]  /*30a0*/  BSYNC B1 ;  /* 0x0000000000017941 */ /* 0x000fea0003800000 */
.L_x_8442:
        /* <DEDUP_REMOVED lines=8> */
.L_x_8445:
[----:B------:R-:W-:Y:S05]  /*3130*/  BSYNC B1 ;  /* 0x0000000000017941 */ /* 0x000fea0003800000 */
.L_x_8444:
        /* <DEDUP_REMOVED lines=14> */
.L_x_8447:
[----:B------:R-:W-:Y:S05]  /*3220*/  BSYNC B1 ;  /* 0x0000000000017941 */ /* 0x000fea0003800000 */
.L_x_8446:
[----:B------:R-:W-:Y:S01]  /*3230*/  @P5 FMUL.FTZ R84, R100, c[0x0][0x1ec] ;  /* 0x00007b0064545a20 */ /* 0x000fe20000410000 */
[----:B------:R-:W-:Y:S01]  /*3240*/  @P5 SEL R77, R2, RZ, P2 ;  /* 0x000000ff024d5207 */ /* 0x000fe20001000000 */
[----:B------:R-:W-:Y:S01]  /*3250*/  @P5 FMUL.FTZ R3, R3, c[0x0][0x1e8] ;  /* 0x00007a0003035a20 */ /* 0x000fe20000410000 */
[----:B------:R-:W-:Y:S01]  /*3260*/  @!P6 ISETP.NE.U32.AND P2, PT, RZ, c[0x0][0x218], PT ;  /* 0x00008600ff00ea0c */ /* 0x000fe20003f45070 */
[----:B------:R-:W-:Y:S01]  /*3270*/  @P5 FMUL.FTZ R84, R84, c[0x0][0x1e8] ;  /* 0x00007a0054545a20 */ /* 0x000fe20000410000 */
[----:B------:R-:W-:Y:S01]  /*3280*/  @P5 LOP3.LUT P4, RZ, R171, 0xff000000, RZ, 0xc0, !PT ;  /* 0xff000000abff5812 */ /* 0x000fe2000788c0ff */
[----:B------:R-:W-:Y:S01]  /*3290*/  BSSY B1, `(.L_x_8448) ;  /* 0x0000015000017945 */ /* 0x000fe20003800000 */
[----:B------:R-:W-:Y:S02]  /*32a0*/  @P0 IADD3 R2, R164, 0x80, RZ ;  /* 0x00000080a4020810 */ /* 0x000fe40007ffe0ff */
        /* <DEDUP_REMOVED lines=19> */
.L_x_8449:
[----:B------:R-:W-:Y:S05]  /*33e0*/  BSYNC B1 ;  /* 0x0000000000017941 */ /* 0x000fea0003800000 */
.L_x_8448:
        /* <DEDUP_REMOVED lines=20> */
.L_x_8451:
[----:B------:R-:W-:Y:S05]  /*3530*/  BSYNC B1 ;  /* 0x0000000000017941 */ /* 0x000fea0003800000 */
.L_x_8450:
[----:B------:R-:W-:Y:S01]  /*3540*/  @!P6 ISETP.NE.AND.EX P2, PT, RZ, c[0x0][0x21c], PT, P2 ;  /* 0x00008700ff00ea0c */ /* 0x000fe20003f45320 */
[----:B------:R-:W-:Y:S01]  /*3550*/  BSSY B1, `(.L_x_8452) ;  /* 0x000000b000017945 */ /* 0x000fe20003800000 */
[----:B------:R-:W-:Y:S01]  /*3560*/  @P5 LOP3.LUT P4, RZ, R169, 0xff00, RZ, 0xc0, !PT ;  /* 0x0000ff00a9ff5812 */ /* 0x000fe2000788c0ff */
        /* <DEDUP_REMOVED lines=9> */
.L_x_8453:
[----:B------:R-:W-:Y:S05]  /*3600*/  BSYNC B1 ;  /* 0x0000000000017941 */ /* 0x000fea0003800000 */
.L_x_8452:
[----:B------:R-:W-:Y:S01]  /*3610*/  @P5 FMUL.FTZ R84, R3, c[0x0][0x1ec] ;  /* 0x00007b0003545a20 */ /* 0x000fe20000410000 */
[----:B------:R-:W-:Y:S01]  /*3620*/  @P5 LOP3.LUT P2, RZ, R169, 0xff0000, RZ, 0xc0, !PT ;  /* 0x00ff0000a9ff5812 */ /* 0x000fe2000784c0ff */
[----:B------:R-:W-:Y:S01]  /*3630*/  @P5 FMUL.FTZ R2, R2, c[0x0][0x1e8] ;  /* 0x00007a0002025a20 */ /* 0x000fe20000410000 */
[----:B------:R-:W-:Y:S01]  /*3640*/  @!P6 ISETP.NE.AND.EX P3, PT, RZ, c[0x0][0x21c], PT, P3 ;  /* 0x00008700ff00ea0c */ /* 0x000fe20003f65330 */
[----:B------:R-:W-:Y:S01]  /*3650*/  @P5 FMUL.FTZ R84, R84, c[0x0][0x1e8] ;  /* 0x00007a0054545a20 */ /* 0x000fe20000410000 */
[----:B------:R-:W-:Y:S01]  /*3660*/  BSSY B1, `(.L_x_8454) ;  /* 0x000000e000017945 */ /* 0x000fe20003800000 */
[----:B------:R-:W-:Y:S02]  /*3670*/  SEL R80, R105, R80, P1 ;  /* 0x0000005069507207 */ /* 0x000fe40000800000 */
[----:B------:R-:W-:Y:S02]  /*3680*/  @P5 SEL R77, R2, RZ, P4 ;  /* 0x000000ff024d5207 */ /* 0x000fe40002000000 */
[----:B------:R-:W-:-:S02]  /*3690*/  SEL R81, R106, R81, P1 ;  /* 0x000000516a517207 */ /* 0x000fc40000800000 */
[----:B------:R-:W-:Y:S02]  /*36a0*/  SEL R82, R3, R82, P1 ;  /* 0x0000005203527207 */ /* 0x000fe40000800000 */
[----:B------:R-:W-:Y:S02]  /*36b0*/  @P5 SEL R78, R84, RZ, P2 ;  /* 0x000000ff544e5207 */ /* 0x000fe40001000000 */
        /* <DEDUP_REMOVED lines=8> */
.L_x_8455:
[----:B------:R-:W-:Y:S05]  /*3740*/  BSYNC B1 ;  /* 0x0000000000017941 */ /* 0x000fea0003800000 */
.L_x_8454:
[----:B------:R-:W-:Y:S01]  /*3750*/  @P5 FMUL.FTZ R3, R2, c[0x0][0x1ec] ;  /* 0x00007b0002035a20 */ /* 0x000fe20000410000 */
[----:B------:R-:W-:Y:S02]  /*3760*/  @P5 LOP3.LUT P2, RZ, R169, 0xff000000, RZ, 0xc0, !PT ;  /* 0xff000000a9ff5812 */ /* 0x000fe4000784c0ff */
[----:B------:R-:W-:Y:S01]  /*3770*/  @P0 IADD3 R164, R164, 0xa0, RZ ;  /* 0x000000a0a4a40810 */ /* 0x000fe20007ffe0ff */
[----:B------:R-:W-:Y:S01]  /*3780*/  @P5 FMUL.FTZ R3, R3, c[0x0][0x1e8] ;  /* 0x00007a0003035a20 */ /* 0x000fe20000410000 */
[----:B------:R-:W-:Y:S02]  /*3790*/  @P0 MOV R85, 0x10 ;  /* 0x0000001000550802 */ /* 0x000fe40000000f00 */
[----:B------:R-:W-:Y:S02]  /*37a0*/  @P5 IADD3 R84, R104, 0xa0, RZ ;  /* 0x000000a068545810 */ /* 0x000fe40007ffe0ff */
[----:B------:R-:W-:Y:S02]  /*37b0*/  @P5 MOV R87, 0x10 ;  /* 0x0000001000575802 */ /* 0x000fe40000000f00 */
[----:B------:R-:W-:-:S02]  /*37c0*/  SEL R83, R2, R83, P1 ;  /* 0x0000005302537207 */ /* 0x000fc40000800000 */
[----:B------:R-:W-:Y:S01]  /*37d0*/  @P5 SEL R79, R3, RZ, P2 ;  /* 0x000000ff034f5207 */ /* 0x000fe20001000000 */
[----:B------:R-:W-:-:S04]  /*37e0*/  @P0 IMAD.WIDE.U32 R2, R164, R85, c[0x0][0x258] ;  /* 0x00009600a4020625 */ /* 0x000fc800078e0055 */
[----:B------:R-:W-:Y:S01]  /*37f0*/  @P5 IMAD.WIDE.U32 R84, R84, R87, c[0x0][0x248] ;  /* 0x0000920054545625 */ /* 0x000fe200078e0057 */
[----:B------:R-:W-:Y:S01]  /*3800*/  MOV R87, c[0x0][0x160] ;  /* 0x0000580000577a02 */ /* 0x000fe20000000f00 */
[----:B------:R0:W-:Y:S03]  /*3810*/  @P0 STG.E.128 [R2.64], R80 ;  /* 0x0000005002000986 */ /* 0x0001e6000c101d04 */
[----:B------:R-:W-:Y:S01]  /*3820*/  LEA R138, R87, R138, 0x2 ;  /* 0x0000008a578a7211 */ /* 0x000fe200078e10ff */
[----:B------:R0:W-:Y:S03]  /*3830*/  @P5 STG.E.128 [R84.64], R76 ;  /* 0x0000004c54005986 */ /* 0x0001e6000c101d04 */
[----:B------:R-:W-:-:S13]  /*3840*/  ISETP.GE.AND P0, PT, R138, c[0x0][0x164], PT ;  /* 0x000059008a007a0c */ /* 0x000fda0003f06270 */
[----:B0-----:R-:W-:Y:S01]  /*3850*/  @P0 CALL.REL.NOINC `(.L_x_8402) ;  /* 0x0000001000000944 */ /* 0x001fe20003c00000 */
[----:B------:R-:W-:Y:S05]  /*3860*/  BRA `(.L_x_8456) ;  /* 0xffffce2000007947 */ /* 0x000fea000383ffff */
.L_x_8402:
[----:B------:R-:W-:Y:S05]  /*3870*/  BSYNC B0 ;  /* 0x0000000000007941 */ /* 0x000fea0003800000 */
.L_x_8400:
        /* <DEDUP_REMOVED lines=138> */
.L_x_8406:
[----:B------:R-:W-:Y:S01]  /*4120*/  HFMA2.MMA R103, -RZ, RZ, 0, 5.9604644775390625e-08 ;  /* 0x00000001ff677435 */ /* 0x000fe200000001ff */
[----:B------:R-:W-:-:S02]  /*4130*/  MOV R86, R84 ;  /* 0x0000005400567202 */ /* 0x000fc40000000f00 */
[----:B------:R-:W-:Y:S02]  /*4140*/  MOV R102, 0x1f ;  /* 0x0000001f00667802 */ /* 0x000fe40000000f00 */
[----:B------:R-:W-:Y:S02]  /*4150*/  MOV R105, 0xffffffff ;  /* 0xffffffff00697802 */ /* 0x000fe40000000f00 */
[----:B------:R-:W-:Y:S02]  /*4160*/  MOV R2, 0x4180 ;  /* 0x0000418000027802 */ /* 0x000fe40000000f00 */
[----:B-----5:R-:W-:Y:S05]  /*4170*/  CALL.REL.NOINC `($__internal_173_$__cuda_sm70_shflsync_bfly_p) ;  /* 0x0000046000007944 */ /* 0x020fea0003c00000 */
[----:B-1----:R-:W-:Y:S01]  /*4180*/  MOV R87, R86 ;  /* 0x0000005600577202 */ /* 0x002fe20000000f00 */
[----:B0-----:R-:W-:Y:S05]  /*4190*/  BRA `(.L_x_8457) ;  /* 0xffffd81000007947 */ /* 0x001fea000383ffff */
.L_x_8407:
[----:B------:R-:W-:Y:S01]  /*41a0*/  HFMA2.MMA R103, -RZ, RZ, 0, 5.9604644775390625e-08 ;  /* 0x00000001ff677435 */ /* 0x000fe200000001ff */
[----:B------:R-:W-:Y:S02]  /*41b0*/  MOV R86, R85 ;  /* 0x0000005500567202 */ /* 0x000fe40000000f00 */
[----:B------:R-:W-:Y:S02]  /*41c0*/  MOV R102, 0x1f ;  /* 0x0000001f00667802 */ /* 0x000fe40000000f00 */
[----:B------:R-:W-:-:S02]  /*41d0*/  MOV R105, 0xffffffff ;  /* 0xffffffff00697802 */ /* 0x000fc40000000f00 */
[----:B------:R-:W-:Y:S02]  /*41e0*/  MOV R2, 0x4200 ;  /* 0x0000420000027802 */ /* 0x000fe40000000f00 */
[----:B01---5:R-:W-:Y:S05]  /*41f0*/  CALL.REL.NOINC `($__internal_173_$__cuda_sm70_shflsync_bfly_p) ;  /* 0x000003e000007944 */ /* 0x023fea0003c00000 */
[----:B------:R-:W-:Y:S01]  /*4200*/  FADD.FTZ R87, R87, R84 ;  /* 0x0000005457577221 */ /* 0x000fe20000010000 */
[----:B0-----:R-:W-:Y:S01]  /*4210*/  HFMA2.MMA R103, -RZ, RZ, 0, 1.1920928955078125e-07 ;  /* 0x00000002ff677435 */ /* 0x001fe200000001ff */
[----:B-1----:R-:W-:Y:S01]  /*4220*/  FADD.FTZ R85, R85, R86 ;  /* 0x0000005655557221 */ /* 0x002fe20000010000 */
[----:B------:R-:W-:Y:S02]  /*4230*/  MOV R102, 0x1f ;  /* 0x0000001f00667802 */ /* 0x000fe40000000f00 */
[----:B------:R-:W-:Y:S02]  /*4240*/  MOV R105, 0xffffffff ;  /* 0xffffffff00697802 */ /* 0x000fe40000000f00 */
[----:B------:R-:W-:Y:S02]  /*4250*/  MOV R86, R87 ;  /* 0x0000005700567202 */ /* 0x000fe40000000f00 */
[----:B------:R-:W-:Y:S02]  /*4260*/  MOV R2, 0x4280 ;  /* 0x0000428000027802 */ /* 0x000fe40000000f00 */
[----:B------:R-:W-:Y:S05]  /*4270*/  CALL.REL.NOINC `($__internal_173_$__cuda_sm70_shflsync_bfly_p) ;  /* 0x0000036000007944 */ /* 0x000fea0003c00000 */
[----:B0-----:R-:W-:Y:S01]  /*4280*/  HFMA2.MMA R103, -RZ, RZ, 0, 1.1920928955078125e-07 ;  /* 0x00000002ff677435 */ /* 0x001fe200000001ff */
[----:B-1----:R-:W-:-:S02]  /*4290*/  MOV R84, R86 ;  /* 0x0000005600547202 */ /* 0x002fc40000000f00 */
[----:B------:R-:W-:Y:S02]  /*42a0*/  MOV R86, R85 ;  /* 0x0000005500567202 */ /* 0x000fe40000000f00 */
[----:B------:R-:W-:Y:S02]  /*42b0*/  MOV R102, 0x1f ;  /* 0x0000001f00667802 */ /* 0x000fe40000000f00 */
[----:B------:R-:W-:Y:S02]  /*42c0*/  MOV R105, 0xffffffff ;  /* 0xffffffff00697802 */ /* 0x000fe40000000f00 */
[----:B------:R-:W-:Y:S02]  /*42d0*/  MOV R2, 0x42f0 ;  /* 0x000042f000027802 */ /* 0x000fe40000000f00 */
[----:B------:R-:W-:Y:S05]  /*42e0*/  CALL.REL.NOINC `($__internal_173_$__cuda_sm70_shflsync_bfly_p) ;  /* 0x000002f000007944 */ /* 0x000fea0003c00000 */
[----:B------:R-:W-:Y:S01]  /*42f0*/  FADD.FTZ R87, R84, R87 ;  /* 0x0000005754577221 */ /* 0x000fe20000010000 */
[----:B0-----:R-:W-:Y:S01]  /*4300*/  HFMA2.MMA R103, -RZ, RZ, 0, 2.384185791015625e-07 ;  /* 0x00000004ff677435 */ /* 0x001fe200000001ff */
[----:B-1----:R-:W-:Y:S01]  /*4310*/  FADD.FTZ R85, R85, R86 ;  /* 0x0000005655557221 */ /* 0x002fe20000010000 */
[----:B------:R-:W-:Y:S02]  /*4320*/  MOV R102, 0x1f ;  /* 0x0000001f00667802 */ /* 0x000fe40000000f00 */
[----:B------:R-:W-:-:S02]  /*4330*/  MOV R105, 0xffffffff ;  /* 0xffffffff00697802 */ /* 0x000fc40000000f00 */
[----:B------:R-:W-:Y:S02]  /*4340*/  MOV R86, R87 ;  /* 0x0000005700567202 */ /* 0x000fe40000000f00 */
[----:B------:R-:W-:Y:S02]  /*4350*/  MOV R2, 0x4370 ;  /* 0x0000437000027802 */ /* 0x000fe40000000f00 */
[----:B------:R-:W-:Y:S05]  /*4360*/  CALL.REL.NOINC `($__internal_173_$__cuda_sm70_shflsync_bfly_p) ;  /* 0x0000027000007944 */ /* 0x000fea0003c00000 */
[----:B0-----:R-:W-:Y:S01]  /*4370*/  HFMA2.MMA R103, -RZ, RZ, 0, 2.384185791015625e-07 ;  /* 0x00000004ff677435 */ /* 0x001fe200000001ff */
[----:B-1----:R-:W-:Y:S02]  /*4380*/  MOV R84, R86 ;  /* 0x0000005600547202 */ /* 0x002fe40000000f00 */
[----:B------:R-:W-:Y:S02]  /*4390*/  MOV R86, R85 ;  /* 0x0000005500567202 */ /* 0x000fe40000000f00 */
[----:B------:R-:W-:Y:S02]  /*43a0*/  MOV R102, 0x1f ;  /* 0x0000001f00667802 */ /* 0x000fe40000000f00 */
[----:B------:R-:W-:Y:S02]  /*43b0*/  MOV R105, 0xffffffff ;  /* 0xffffffff00697802 */ /* 0x000fe40000000f00 */
[----:B------:R-:W-:-:S02]  /*43c0*/  MOV R2, 0x43e0 ;  /* 0x000043e000027802 */ /* 0x000fc40000000f00 */
[----:B------:R-:W-:Y:S05]  /*43d0*/  CALL.REL.NOINC `($__internal_173_$__cuda_sm70_shflsync_bfly_p) ;  /* 0x0000020000007944 */ /* 0x000fea0003c00000 */
[----:B------:R-:W-:Y:S01]  /*43e0*/  FADD.FTZ R87, R84, R87 ;  /* 0x0000005754577221 */ /* 0x000fe20000010000 */
[----:B0-----:R-:W-:Y:S01]  /*43f0*/  HFMA2.MMA R103, -RZ, RZ, 0, 4.76837158203125e-07 ;  /* 0x00000008ff677435 */ /* 0x001fe200000001ff */
[----:B-1----:R-:W-:Y:S01]  /*4400*/  FADD.FTZ R101, R85, R86 ;  /* 0x0000005655657221 */ /* 0x002fe20000010000 */
[----:B------:R-:W-:-:S02]  /*4410*/  MOV R102, 0x1f ;  /* 0x0000001f00667802 */ /* 0x000fc40000000f00 */
[----:B------:R-:W-:Y:S02]  /*4420*/  MOV R105, 0xffffffff ;  /* 0xffffffff00697802 */ /* 0x000fe40000000f00 */
[----:B------:R-:W-:Y:S02]  /*4430*/  MOV R86, R87 ;  /* 0x0000005700567202 */ /* 0x000fe40000000f00 */
[----:B------:R-:W-:Y:S02]  /*4440*/  MOV R2, 0x4460 ;  /* 0x0000446000027802 */ /* 0x000fe40000000f00 */
[----:B------:R-:W-:Y:S05]  /*4450*/  CALL.REL.NOINC `($__internal_173_$__cuda_sm70_shflsync_bfly_p) ;  /* 0x0000018000007944 */ /* 0x000fea0003c00000 */
[----:B0-----:R-:W-:Y:S01]  /*4460*/  HFMA2.MMA R103, -RZ, RZ, 0, 4.76837158203125e-07 ;  /* 0x00000008ff677435 */ /* 0x001fe200000001ff */
[----:B-1----:R-:W-:Y:S02]  /*4470*/  MOV R84, R86 ;  /* 0x0000005600547202 */ /* 0x002fe40000000f00 */
[----:B------:R-:W-:Y:S02]  /*4480*/  MOV R86, R101 ;  /* 0x0000006500567202 */ /* 0x000fe40000000f00 */
[----:B------:R-:W-:Y:S02]  /*4490*/  MOV R102, 0x1f ;  /* 0x0000001f00667802 */ /* 0x000fe40000000f00 */
[----:B------:R-:W-:-:S02]  /*44a0*/  MOV R105, 0xffffffff ;  /* 0xffffffff00697802 */ /* 0x000fc40000000f00 */
[----:B------:R-:W-:Y:S02]  /*44b0*/  MOV R2, 0x44d0 ;  /* 0x000044d000027802 */ /* 0x000fe40000000f00 */
[----:B------:R-:W-:Y:S05]  /*44c0*/  CALL.REL.NOINC `($__internal_173_$__cuda_sm70_shflsync_bfly_p) ;  /* 0x0000011000007944 */ /* 0x000fea0003c00000 */
[----:B------:R-:W-:Y:S01]  /*44d0*/  FADD.FTZ R85, R84, R87 ;  /* 0x0000005754557221 */ /* 0x000fe20000010000 */
[----:B0-----:R-:W-:Y:S01]  /*44e0*/  HFMA2.MMA R103, -RZ, RZ, 0, 9.5367431640625e-07 ;  /* 0x00000010ff677435 */ /* 0x001fe200000001ff */
[----:B-1----:R-:W-:Y:S01]  /*44f0*/  FADD.FTZ R101, R101, R86 ;  /* 0x0000005665657221 */ /* 0x002fe20000010000 */
[----:B------:R-:W-:Y:S02]  /*4500*/  MOV R102, 0x1f ;  /* 0x0000001f00667802 */ /* 0x000fe40000000f00 */
[----:B------:R-:W-:Y:S02]  /*4510*/  MOV R105, 0xffffffff ;  /* 0xffffffff00697802 */ /* 0x000fe40000000f00 */
[----:B------:R-:W-:Y:S02]  /*4520*/  MOV R86, R85 ;  /* 0x0000005500567202 */ /* 0x000fe40000000f00 */
[----:B------:R-:W-:Y:S02]  /*4530*/  MOV R2, 0x4550 ;  /* 0x0000455000027802 */ /* 0x000fe40000000f00 */
[----:B------:R-:W-:Y:S05]  /*4540*/  CALL.REL.NOINC `($__internal_173_$__cuda_sm70_shflsync_bfly_p) ;  /* 0x0000009000007944 */ /* 0x000fea0003c00000 */
[----:B0-----:R-:W-:Y:S01]  /*4550*/  HFMA2.MMA R103, -RZ, RZ, 0, 9.5367431640625e-07 ;  /* 0x00000010ff677435 */ /* 0x001fe200000001ff */
[----:B-1----:R-:W-:-:S02]  /*4560*/  MOV R100, R86 ;  /* 0x0000005600647202 */ /* 0x002fc40000000f00 */
[----:B------:R-:W-:Y:S02]  /*4570*/  MOV R86, R101 ;  /* 0x0000006500567202 */ /* 0x000fe40000000f00 */
[----:B------:R-:W-:Y:S02]  /*4580*/  MOV R102, 0x1f ;  /* 0x0000001f00667802 */ /* 0x000fe40000000f00 */
[----:B------:R-:W-:Y:S02]  /*4590*/  MOV R105, 0xffffffff ;  /* 0xffffffff00697802 */ /* 0x000fe40000000f00 */
[----:B------:R-:W-:Y:S02]  /*45a0*/  MOV R2, 0x45c0 ;  /* 0x000045c000027802 */ /* 0x000fe40000000f00 */
[----:B------:R-:W-:Y:S05]  /*45b0*/  CALL.REL.NOINC `($__internal_173_$__cuda_sm70_shflsync_bfly_p) ;  /* 0x0000002000007944 */ /* 0x000fea0003c00000 */
[----:B-1----:R-:W-:Y:S01]  /*45c0*/  MOV R2, R86 ;  /* 0x0000005600027202 */ /* 0x002fe20000000f00 */
[----:B0-----:R-:W-:Y:S05]  /*45d0*/  BRA `(.L_x_8458) ;  /* 0xffffd4f000007947 */ /* 0x001fea000383ffff */
        .weak           $__internal_173_$__cuda_sm70_shflsync_bfly_p
        .type           $__internal_173_$__cuda_sm70_shflsync_bfly_p,@function
        .size           $__internal_173_$__cuda_sm70_shflsync_bfly_p,(.L_x_9903 - $__internal_173_$__cuda_sm70_shflsync_bfly_p)
$__internal_173_$__cuda_sm70_shflsync_bfly_p:
[----:B------:R-:W-:Y:S01]  /*45e0*/  HFMA2.MMA R3, -RZ, RZ, 0, 0 ;  /* 0x00000000ff037435 */ /* 0x000fe200000001ff */
[----:B------:R-:W-:Y:S04]  /*45f0*/  WARPSYNC R105 ;  /* 0x0000006900007348 */ /* 0x000fe80003800000 */
[----:B------:R0:W1:Y:S01]  /*4600*/  SHFL.BFLY PT, R86, R86, R103, R102 ;  /* 0x0c00006756567389 */ /* 0x00006200000e0066 */
[----:B------:R-:W-:Y:S05]  /*4610*/  RET.REL.NODEC R2 `(_ZN10layer_norm13ln_bwd_kernelINS_13Kernel_traitsI6__halfffffjLj768ELj1ELj4ELj1ELj16ENS_18Kernel_traits_baseILj768ES2_ffffjLj128EEEEELb1ELb0ELb1ELb1EEEvNS_9BwdParamsE) ;  /* 0xffffb9e002007950 */ /* 0x000fea0003c3ffff */
.L_x_8459:
        /* <DEDUP_REMOVED lines=14> */
.L_x_9903:


//--------------------- .text._ZN10layer_norm13ln_bwd_kernelINS_13Kernel_traitsI6__halfffffjLj768ELj1ELj4ELj1ELj16ENS_18Kernel_traits_baseILj768ES2_ffffjLj128EEEEELb1ELb1ELb0ELb0EEEvNS_9BwdParamsE --------------------------
	.section	.text._ZN10layer_norm13ln_bwd_kernelINS_13Kernel_traitsI6__halfffffjLj768ELj1ELj4ELj1ELj16ENS_18Kernel_traits_baseILj768ES2_ffffjLj128EEEEELb1ELb1ELb0ELb0EEEvNS_9BwdParamsE,"ax",@progbits
	.sectioninfo	@"SHI_REGISTERS=229"
	.align	128
        .global         _ZN10layer_norm13ln_bwd_kernelINS_13Kernel_traitsI6__halfffffjLj768ELj1ELj4ELj1ELj16ENS_18Kernel_traits_baseILj768ES2_ffffjLj128EEEEELb1ELb1ELb0ELb0EEEvNS_9BwdParamsE
        .type           _ZN10layer_norm13ln_bwd_kernelINS_13Kernel_traitsI6__halfffffjLj768ELj1ELj4ELj1ELj16ENS_18Kernel_traits_baseILj768ES2_ffffjLj128EEEEELb1ELb1ELb0ELb0EEEvNS_9BwdParamsE,@function
        .size           _ZN10layer_norm13ln_bwd_kernelINS_13Kernel_traitsI6__halfffffjLj768ELj1ELj4ELj1ELj16ENS_18Kernel_traits_baseILj768ES2_ffffjLj128EEEEELb1ELb1ELb0ELb0EEEvNS_9BwdParamsE,(.L_x_9904 - _ZN10layer_norm13ln_bwd_kernelINS_13Kernel_traitsI6__halfffffjLj768ELj1ELj4ELj1ELj16ENS_18Kernel_traits_baseILj768ES2_ffffjLj128EEEEELb1ELb1ELb0ELb0EEEvNS_9BwdParamsE)
        .other          _ZN10layer_norm13ln_bwd_kernelINS_13Kernel_traitsI6__halfffffjLj768ELj1ELj4ELj1ELj16ENS_18Kernel_traits_baseILj768ES2_ffffjLj128EEEEELb1ELb1ELb0ELb0EEEvNS_9BwdParamsE,@"STO_CUDA_ENTRY STV_DEFAULT"
_ZN10layer_norm13ln_bwd_kernelINS_13Kernel_traitsI6__halfffffjLj768ELj1ELj4ELj1ELj16ENS_18Kernel_traits_baseILj768ES2_ffffjLj128EEEEELb1ELb1ELb0ELb0EEEvNS_9BwdParamsE:
.text._ZN10layer_norm13ln_bwd_kernelINS_13Kernel_traitsI6__halfffffjLj768ELj1ELj4ELj1ELj16ENS_18Kernel_traits_baseILj768ES2_ffffjLj128EEEEELb1ELb1ELb0ELb0EEEvNS_9BwdParamsE:
        /* <DEDUP_REMOVED lines=13> */
[C---:B------:R-:W-:Y:S02]  /*00d0*/  ISETP.GE.U32.AND P5, PT, R166.reuse, 0xc0, PT ;  /* 0x000000c0a600780c */ /* 0x040fe40003fa6070 */
[----:B------:R-:W-:-:S02]  /*00e0*/  ISETP.GE.U32.AND P4, PT, R166, 0xa0, PT ;  /* 0x000000a0a600780c */ /* 0x000fc40003f86070 */
        /* <DEDUP_REMOVED lines=8> */
[----:B------:R-:W0:Y:S01]  /*0170*/  S2R R165, SR_CTAID.X ;  /* 0x0000000000a57919 */ /* 0x000e220000002500 */
        /* <DEDUP_REMOVED lines=16> */
[----:B------:R-:W-:-:S02]  /*0280*/  @P3 IADD3 R40, R40, 0x20, RZ ;  /* 0x0000002028283810 */ /* 0x000fc40007ffe0ff */
[----:B--2---:R-:W-:Y:S01]  /*0290*/  SHF.R.U32.HI R30, RZ, 0x5, R0 ;  /* 0x00000005ff1e7819 */ /* 0x004fe20000011600 */
[----:B------:R2:W5:Y:S02]  /*02a0*/  @P0 LDG.E.64 R8, [R6.64] ;  /* 0x0000000406080981 */ /* 0x000564000c1e1b00 */
[CC--:B------:R-:W-:Y:S01]  /*02b0*/  @P4 IMAD.WIDE.U32 R46, R40.reuse, R49.reuse, c[0x0][0x1b0] ;  /* 0x00006c00282e4625 */ /* 0x0c0fe200078e0031 */
[----:B------:R-:W-:Y:S01]  /*02c0*/  BSSY B0, `(.L_x_8460) ;  /* 0x0000398000007945 */ /* 0x000fe20003800000 */
[----:B------:R4:W5:Y:S02]  /*02d0*/  @P3 LDG.E.64 R20, [R44.64] ;  /* 0x000000042c143981 */ /* 0x000964000c1e1b00 */
[C---:B------:R-:W-:Y:S01]  /*02e0*/  @P4 IMAD.WIDE.U32 R48, R40.reuse, R49, c[0x0][0x1c8] ;  /* 0x0000720028304625 */ /* 0x040fe200078e0031 */
[----:B------:R-:W-:Y:S01]  /*02f0*/  @P4 IADD3 R40, R40, 0x20, RZ ;  /* 0x0000002028284810 */ /* 0x000fe20007ffe0ff */
[----:B------:R3:W5:Y:S01]  /*0300*/  @P4 LDG.E.64 R22, [R46.64] ;  /* 0x000000042e164981 */ /* 0x000762000c1e1b00 */
[----:B0-----:R-:W-:-:S03]  /*0310*/  LEA R165, R165, R30, 0x2 ;  /* 0x0000001ea5a57211 */ /* 0x001fc600078e10ff */
[CC--:B-1----:R-:W-:Y:S01]  /*0320*/  @P5 IMAD.WIDE.U32 R2, R40.reuse, R41.reuse, c[0x0][0x1b0] ;  /* 0x00006c0028025625 */ /* 0x0c2fe200078e0029 */
[----:B------:R0:W5:Y:S03]  /*0330*/  @P4 LDG.E.64 R24, [R48.64] ;  /* 0x0000000430184981 */ /* 0x000166000c1e1b00 */
[----:B--2---:R-:W-:Y:S01]  /*0340*/  @P5 IMAD.WIDE.U32 R6, R40, R41, c[0x0][0x1c8] ;  /* 0x0000720028065625 */ /* 0x004fe200078e0029 */
[----:B------:R1:W5:Y:S04]  /*0350*/  @P5 LDG.E.64 R26, [R2.64] ;  /* 0x00000004021a5981 */ /* 0x000368000c1e1b00 */
[----:B------:R1:W5:Y:S01]  /*0360*/  @P5 LDG.E.64 R28, [R6.64] ;  /* 0x00000004061c5981 */ /* 0x000362000c1e1b00 */
[----:B------:R-:W-:Y:S01]  /*0370*/  ISETP.GE.AND P5, PT, R165, c[0x0][0x164], PT ;  /* 0x00005900a5007a0c */ /* 0x000fe20003fa6270 */
[----:B------:R-:W-:Y:S01]  /*0380*/  CS2R R40, SRZ ;  /* 0x0000000000287805 */ /* 0x000fe2000001ff00 */
[----:B------:R-:W-:Y:S01]  /*0390*/  CS2R R42, SRZ ;  /* 0x00000000002a7805 */ /* 0x000fe2000001ff00 */
[----:B------:R-:W-:Y:S01]  /*03a0*/  CS2R R112, SRZ ;  /* 0x0000000000707805 */ /* 0x000fe2000001ff00 */
[----:B------:R-:W-:Y:S01]  /*03b0*/  CS2R R114, SRZ ;  /* 0x0000000000727805 */ /* 0x000fe2000001ff00 */
[----:B----4-:R-:W-:Y:S01]  /*03c0*/  CS2R R44, SRZ ;  /* 0x00000000002c7805 */ /* 0x010fe2000001ff00 */
[----:B---3--:R-:W-:Y:S01]  /*03d0*/  CS2R R46, SRZ ;  /* 0x00000000002e7805 */ /* 0x008fe2000001ff00 */
        /* <DEDUP_REMOVED lines=32> */
[----:B-----5:R-:W-:Y:S01]  /*05e0*/  MOV R7, R10 ;  /* 0x0000000a00077202 */ /* 0x020fe20000000f00 */
[----:B------:R-:W-:Y:S01]  /*05f0*/  HFMA2.MMA R41, -RZ, RZ, 0, 0 ;  /* 0x00000000ff297435 */ /* 0x000fe200000001ff */
[----:B------:R-:W-:-:S02]  /*0600*/  SHF.R.U64 R119, R10, 0x10, R11 ;  /* 0x000000100a777819 */ /* 0x000fc4000000120b */
[----:B------:R-:W-:Y:S01]  /*0610*/  MOV R30, R11 ;  /* 0x0000000b001e7202 */ /* 0x000fe20000000f00 */
[----:B------:R-:W-:Y:S01]  /*0620*/  HADD2.F32 R7, -RZ, R7.H0_H0 ;  /* 0x20000007ff077230 */ /* 0x000fe20000004100 */
[----:B------:R-:W-:Y:S02]  /*0630*/  SHF.R.U32.HI R10, RZ, 0x10, R11 ;  /* 0x00000010ff0a7819 */ /* 0x000fe4000001160b */
[----:B------:R-:W-:Y:S02]  /*0640*/  MOV R11, R14 ;  /* 0x0000000e000b7202 */ /* 0x000fe40000000f00 */
[--C-:B------:R-:W-:Y:S01]  /*0650*/  SHF.R.U64 R118, R14, 0x10, R15.reuse ;  /* 0x000000100e767819 */ /* 0x100fe2000000120f */
[----:B------:R-:W-:Y:S01]  /*0660*/  HADD2.F32 R10, -RZ, R10.H0_H0 ;  /* 0x2000000aff0a7230 */ /* 0x000fe20000004100 */
[----:B------:R-:W-:Y:S01]  /*0670*/  MOV R31, R15 ;  /* 0x0000000f001f7202 */ /* 0x000fe20000000f00 */
[----:B------:R-:W-:Y:S01]  /*0680*/  HADD2.F32 R11, -RZ, R11.H0_H0 ;  /* 0x2000000bff0b7230 */ /* 0x000fe20000004100 */
[----:B------:R-:W-:-:S02]  /*0690*/  SHF.R.U32.HI R14, RZ, 0x10, R15 ;  /* 0x00000010ff0e7819 */ /* 0x000fc4000001160f */
[----:B------:R-:W-:Y:S02]  /*06a0*/  MOV R15, R18 ;  /* 0x00000012000f7202 */ /* 0x000fe40000000f00 */
[--C-:B------:R-:W-:Y:S01]  /*06b0*/  SHF.R.U64 R117, R18, 0x10, R19.reuse ;  /* 0x0000001012757819 */ /* 0x100fe20000001213 */
[----:B------:R-:W-:Y:S01]  /*06c0*/  HADD2.F32 R14, -RZ, R14.H0_H0 ;  /* 0x2000000eff0e7230 */ /* 0x000fe20000004100 */
        /* <DEDUP_REMOVED lines=14> */
[----:B------:R-:W-:Y:S02]  /*07b0*/  MOV R6, R5 ;  /* 0x0000000500067202 */ /* 0x000fe40000000f00 */
[----:B------:R-:W-:Y:S01]  /*07c0*/  MOV R34, R27 ;  /* 0x0000001b00227202 */ /* 0x000fe20000000f00 */
[----:B------:R-:W-:Y:S01]  /*07d0*/  HADD2.F32 R3, -RZ, R3.H0_H0 ;  /* 0x20000003ff037230 */ /* 0x000fe20000004100 */
[----:B------:R-:W-:-:S02]  /*07e0*/  SHF.R.U32.HI R26, RZ, 0x10, R27 ;  /* 0x00000010ff1a7819 */ /* 0x000fc4000001161b */
[----:B------:R-:W-:Y:S02]  /*07f0*/  MOV R35, R12 ;  /* 0x0000000c00237202 */ /* 0x000fe40000000f00 */
[--C-:B------:R-:W-:Y:S01]  /*0800*/  SHF.R.U64 R4, R4, 0x10, R5.reuse ;  /* 0x0000001004047819 */ /* 0x100fe20000001205 */
        /* <DEDUP_REMOVED lines=62> */
.L_x_8488:
[----:B------:R-:W-:Y:S02]  /*0bf0*/  ISETP.NE.U32.AND P5, PT, RZ, c[0x0][0x1c0], PT ;  /* 0x00007000ff007a0c */ /* 0x000fe40003fa5070 */
[----:B------:R-:W-:Y:S02]  /*0c00*/  SHF.R.S32.HI R136, RZ, 0x1f, R165 ;  /* 0x0000001fff887819 */ /* 0x000fe400000114a5 */
[----:B------:R-:W-:Y:S02]  /*0c10*/  ISETP.NE.AND.EX P5, PT, RZ, c[0x0][0x1c4], PT, P5 ;  /* 0x00007100ff007a0c */ /* 0x000fe40003fa5350 */
        /* <DEDUP_REMOVED lines=35> */
[----:B-1----:R-:W-:-:S03]  /*0e50*/  IADD3 R221, R167, 0x20, RZ ;  /* 0x00000020a7dd7810 */ /* 0x002fc60007ffe0ff */
[C---:B---3--:R-:W-:Y:S02]  /*0e60*/  FADD.FTZ R192, -R180.reuse, R136 ;  /* 0x00000088b4c07221 */ /* 0x048fe40000010100 */
[C---:B------:R-:W-:Y:S02]  /*0e70*/  FADD.FTZ R218, -R180.reuse, R137 ;  /* 0x00000089b4da7221 */ /* 0x040fe40000010100 */
[----:B------:R-:W-:Y:S02]  /*0e80*/  FMUL.FTZ R179, R213, R192 ;  /* 0x000000c0d5b37220 */ /* 0x000fe40000410000 */
[----:B--2---:R-:W-:Y:S02]  /*0e90*/  FMUL.FTZ R192, R3, R140 ;  /* 0x0000008c03c07220 */ /* 0x004fe40000410000 */
        /* <DEDUP_REMOVED lines=24> */
.L_x_8463:
[----:B0-----:R-:W-:Y:S05]  /*1020*/  BSYNC B1 ;  /* 0x0000000000017941 */ /* 0x001fea0003800000 */
.L_x_8462:
        /* <DEDUP_REMOVED lines=47> */
.L_x_8465:
[----:B0-----:R-:W-:Y:S05]  /*1320*/  BSYNC B1 ;  /* 0x0000000000017941 */ /* 0x001fea0003800000 */
.L_x_8464:
        /* <DEDUP_REMOVED lines=18> */
[----:B------:R-:W-:-:S03]  /*1450*/  IADD3 R221, R221, 0x20, RZ ;  /* 0x00000020dddd7810 */ /* 0x000fc60007ffe0ff */
[C---:B---3--:R-:W-:Y:S02]  /*1460*/  FADD.FTZ R176, -R210.reuse, R136 ;  /* 0x00000088d2b07221 */ /* 0x048fe40000010100 */
[C---:B------:R-:W-:Y:S02]  /*1470*/  FADD.FTZ R188, -R210.reuse, R137 ;  /* 0x00000089d2bc7221 */ /* 0x040fe40000010100 */
[C---:B------:R-:W-:Y:S02]  /*1480*/  FMUL.FTZ R175, R213.reuse, R176 ;  /* 0x000000b0d5af7220 */ /* 0x040fe40000410000 */
[----:B------:R-:W-:Y:S02]  /*1490*/  FMUL.FTZ R176, R213, R188 ;  /* 0x000000bcd5b07220 */ /* 0x000fe40000410000 */
[----:B--2---:R-:W-:Y:S02]  /*14a0*/  FMUL.FTZ R188, R11, R140 ;  /* 0x0000008c0bbc7220 */ /* 0x004fe40000410000 */
        /* <DEDUP_REMOVED lines=23> */
.L_x_8467:
[----:B0-----:R-:W-:Y:S05]  /*1620*/  BSYNC B1 ;  /* 0x0000000000017941 */ /* 0x001fea0003800000 */
.L_x_8466:
        /* <DEDUP_REMOVED lines=47> */
.L_x_8469:
[----:B0-----:R-:W-:Y:S05]  /*1920*/  BSYNC B1 ;  /* 0x0000000000017941 */ /* 0x001fea0003800000 */
.L_x_8468:
        /* <DEDUP_REMOVED lines=21> */
[C---:B------:R-:W-:Y:S02]  /*1a80*/  FADD.FTZ R200, -R202.reuse, R137 ;  /* 0x00000089cac87221 */ /* 0x040fe40000010100 */
[----:B------:R-:W-:Y:S02]  /*1a90*/  FMUL.FTZ R171, R213, R172 ;  /* 0x000000acd5ab7220 */ /* 0x000fe40000410000 */
        /* <DEDUP_REMOVED lines=24> */
.L_x_8471:
[----:B0-----:R-:W-:Y:S05]  /*1c20*/  BSYNC B1 ;  /* 0x0000000000017941 */ /* 0x001fea0003800000 */
.L_x_8470:
        /* <DEDUP_REMOVED lines=47> */
.L_x_8473:
[----:B0-----:R-:W-:Y:S05]  /*1f20*/  BSYNC B1 ;  /* 0x0000000000017941 */ /* 0x001fea0003800000 */
.L_x_8472:
[----:B------:R-:W-:Y:S05]  /*1f30*/  BRA.DIV ~URZ, `(.L_x_8474) ;  /* 0x00002ef27f007947 */ /* 0x000fea000b800000 */
[----:B------:R0:W1:Y:S02]  /*1f40*/  SHFL.BFLY PT, R138, R215, 0x1, 0x1f ;  /* 0x0c201f00d78a7f89 */ /* 0x00006400000e0000 */
.L_x_8499:
        /* <DEDUP_REMOVED lines=18> */
.L_x_8500:
        /* <DEDUP_REMOVED lines=9> */
[----:B------:R-:W-:Y:S02]  /*2100*/  ISETP.NE.AND P5, PT, R2, RZ, PT ;  /* 0x000000ff0200720c */ /* 0x000fe40003fa5270 */
[----:B------:R-:W-:Y:S02]  /*2110*/  LOP3.LUT P6, RZ, R159, 0xff, RZ, 0xc0, !PT ;  /* 0x000000ff9fff7812 */ /* 0x000fe400078cc0ff */
[----:B------:R-:W-:Y:S02]  /*2120*/  FSEL R222, R215, RZ, !P5 ;  /* 0x000000ffd7de7208 */ /* 0x000fe40006800000 */
[----:B------:R-:W-:-:S03]  /*2130*/  ISETP.NE.U32.AND P5, PT, RZ, c[0x0][0x218], PT ;  /* 0x00008600ff007a0c */ /* 0x000fc60003fa5070 */
[----:B-1----:R-:W-:Y:S01]  /*2140*/  FFMA.FTZ R141, R179, R217, R222 ;  /* 0x000000d9b38d7223 */ /* 0x002fe200000100de */
[----:B------:R-:W-:-:S03]  /*2150*/  ISETP.NE.AND.EX P5, PT, RZ, c[0x0][0x21c], PT, P5 ;  /* 0x00008700ff007a0c */ /* 0x000fc60003fa5350 */
[----:B------:R-:W-:-:S04]  /*2160*/  FADD.FTZ R140, R192, -R141 ;  /* 0x8000008dc08c7221 */ /* 0x000fc80000010000 */
[----:B-----5:R-:W-:-:S06]  /*2170*/  FMUL.FTZ R143, R213, R140 ;  /* 0x0000008cd58f7220 */ /* 0x020fcc0000410000 */
[----:B------:R-:W-:-:S04]  /*2180*/  @P5 FADD.FTZ R143, R108, R143 ;  /* 0x0000008f6c8f5221 */ /* 0x000fc80000010000 */
[----:B------:R-:W-:-:S04]  /*2190*/  FMUL.FTZ R140, R143, R168 ;  /* 0x000000a88f8c7220 */ /* 0x000fc80000410000 */
[----:B------:R-:W-:Y:S01]  /*21a0*/  FMUL.FTZ R141, R140, c[0x0][0x1e8] ;  /* 0x00007a008c8d7a20 */ /* 0x000fe20000410000 */
[----:B------:R-:W-:-:S06]  /*21b0*/  HFMA2.MMA R140, -RZ, RZ, 0, 0 ;  /* 0x00000000ff8c7435 */ /* 0x000fcc00000001ff */
[----:B------:R-:W-:Y:S02]  /*21c0*/  @P6 FMUL.FTZ R140, R27, R141 ;  /* 0x0000008d1b8c6220 */ /* 0x000fe40000410000 */
[----:B--2---:R-:W-:-:S05]  /*21d0*/  FMUL.FTZ R136, R141, R136 ;  /* 0x000000888d887220 */ /* 0x004fca0000410000 */
[----:B------:R-:W-:Y:S01]  /*21e0*/  FSEL R219, R136, RZ, P6 ;  /* 0x000000ff88db7208 */ /* 0x000fe20003000000 */
[----:B------:R-:W-:Y:S01]  /*21f0*/  FFMA.FTZ R136, R180, R217, R222 ;  /* 0x000000d9b4887223 */ /* 0x000fe200000100de */
[----:B------:R-:W-:-:S03]  /*2200*/  LOP3.LUT P6, RZ, R159, 0xff00, RZ, 0xc0, !PT ;  /* 0x0000ff009fff7812 */ /* 0x000fc600078cc0ff */
[----:B------:R-:W-:Y:S02]  /*2210*/  FADD.FTZ R136, R203, -R136 ;  /* 0x80000088cb887221 */ /* 0x000fe40000010000 */
[----:B------:R-:W-:Y:S02]  /*2220*/  FADD.FTZ R80, R80, R219 ;  /* 0x000000db50507221 */ /* 0x000fe40000010000 */
[----:B------:R-:W-:-:S04]  /*2230*/  FMUL.FTZ R136, R213, R136 ;  /* 0x00000088d5887220 */ /* 0x000fc80000410000 */
[----:B------:R-:W-:-:S04]  /*2240*/  @P5 FADD.FTZ R136, R109, R136 ;  /* 0x000000886d885221 */ /* 0x000fc80000010000 */
[----:B------:R-:W-:-:S04]  /*2250*/  FMUL.FTZ R141, R136, R168 ;  /* 0x000000a8888d7220 */ /* 0x000fc80000410000 */
[----:B------:R-:W-:Y:S01]  /*2260*/  FMUL.FTZ R142, R141, c[0x0][0x1e8] ;  /* 0x00007a008d8e7a20 */ /* 0x000fe20000410000 */
[----:B------:R-:W-:-:S03]  /*2270*/  MOV R141, RZ ;  /* 0x000000ff008d7202 */ /* 0x000fc60000000f00 */
[-C--:B------:R-:W-:Y:S02]  /*2280*/  FMUL.FTZ R137, R137, R142.reuse ;  /* 0x0000008e89897220 */ /* 0x080fe40000410000 */
[----:B------:R-:W-:-:S03]  /*2290*/  @P6 FMUL.FTZ R141, R28, R142 ;  /* 0x0000008e1c8d6220 */ /* 0x000fc60000410000 */
        /* <DEDUP_REMOVED lines=9> */
[----:B------:R-:W-:-:S03]  /*2330*/  HFMA2.MMA R142, -RZ, RZ, 0, 0 ;  /* 0x00000000ff8e7435 */ /* 0x000fc600000001ff */
[----:B------:R-:W-:-:S03]  /*2340*/  FMUL.FTZ R138, R138, R221 ;  /* 0x000000dd8a8a7220 */ /* 0x000fc60000410000 */
[----:B------:R-:W-:Y:S02]  /*2350*/  @P6 FMUL.FTZ R142, R29, R221 ;  /* 0x000000dd1d8e6220 */ /* 0x000fe40000410000 */
[----:B------:R-:W-:Y:S01]  /*2360*/  FSEL R221, R138, RZ, P6 ;  /* 0x000000ff8add7208 */ /* 0x000fe20003000000 */
[----:B------:R-:W-:-:S04]  /*2370*/  FFMA.FTZ R138, R218, R217, R222 ;  /* 0x000000d9da8a7223 */ /* 0x000fc800000100de */
[----:B------:R-:W-:Y:S02]  /*2380*/  FADD.FTZ R138, R211, -R138 ;  /* 0x8000008ad38a7221 */ /* 0x000fe40000010000 */
[----:B------:R-:W-:Y:S02]  /*2390*/  FADD.FTZ R82, R82, R221 ;  /* 0x000000dd52527221 */ /* 0x000fe40000010000 */
[----:B------:R-:W-:-:S04]  /*23a0*/  FMUL.FTZ R138, R213, R138 ;  /* 0x0000008ad58a7220 */ /* 0x000fc80000410000 */
[----:B------:R-:W-:Y:S01]  /*23b0*/  @P5 FADD.FTZ R138, R111, R138 ;  /* 0x0000008a6f8a5221 */ /* 0x000fe20000010000 */
[----:B------:R-:W-:-:S04]  /*23c0*/  ISETP.NE.U32.AND P5, PT, RZ, c[0x0][0x258], PT ;  /* 0x00009600ff007a0c */ /* 0x000fc80003fa5070 */
[----:B------:R-:W-:-:S04]  /*23d0*/  ISETP.NE.AND.EX P5, PT, RZ, c[0x0][0x25c], PT, P5 ;  /* 0x00009700ff007a0c */ /* 0x000fc80003fa5350 */
[----:B------:R-:W-:Y:S02]  /*23e0*/  SEL R132, R143, R132, P5 ;  /* 0x000000848f847207 */ /* 0x000fe40002800000 */
[----:B------:R-:W-:Y:S02]  /*23f0*/  SEL R133, R136, R133, P5 ;  /* 0x0000008588857207 */ /* 0x000fe40002800000 */
[----:B------:R-:W-:Y:S01]  /*2400*/  SEL R134, R137, R134, P5 ;  /* 0x0000008689867207 */ /* 0x000fe20002800000 */
[----:B------:R-:W-:Y:S01]  /*2410*/  IMAD.WIDE.U32 R136, R167, R226, c[0x0][0x248] ;  /* 0x00009200a7887625 */ /* 0x000fe200078e00e2 */
[C---:B------:R-:W-:Y:S02]  /*2420*/  SEL R135, R138.reuse, R135, P5 ;  /* 0x000000878a877207 */ /* 0x040fe40002800000 */
[----:B------:R-:W-:Y:S01]  /*2430*/  ISETP.NE.U32.AND P5, PT, RZ, c[0x0][0x258], PT ;  /* 0x00009600ff007a0c */ /* 0x000fe20003fa5070 */
[----:B------:R-:W-:Y:S01]  /*2440*/  FMUL.FTZ R138, R138, R168 ;  /* 0x000000a88a8a7220 */ /* 0x000fe20000410000 */
[----:B------:R-:W-:-:S02]  /*2450*/  MOV R143, RZ ;  /* 0x000000ff008f7202 */ /* 0x000fc40000000f00 */
[----:B------:R-:W-:Y:S01]  /*2460*/  ISETP.NE.AND.EX P5, PT, RZ, c[0x0][0x25c], PT, P5 ;  /* 0x00009700ff007a0c */ /* 0x000fe20003fa5350 */
[----:B------:R-:W-:-:S04]  /*2470*/  FMUL.FTZ R138, R138, c[0x0][0x1e8] ;  /* 0x00007a008a8a7a20 */ /* 0x000fc80000410000 */
[----:B------:R-:W-:-:S08]  /*2480*/  FMUL.FTZ R139, R139, R138 ;  /* 0x0000008a8b8b7220 */ /* 0x000fd00000410000 */
[C---:B------:R-:W-:Y:S01]  /*2490*/  @P5 IMAD.WIDE.U32 R222, R167.reuse, R226, c[0x0][0x258] ;  /* 0x00009600a7de5625 */ /* 0x040fe200078e00e2 */
[----:B------:R-:W-:-:S04]  /*24a0*/  IADD3 R167, R167, 0x20, RZ ;  /* 0x00000020a7a77810 */ /* 0x000fc80007ffe0ff */
[----:B------:R0:W-:Y:S01]  /*24b0*/  @P5 STG.E.128 [R222.64], R132 ;  /* 0x00000084de005986 */ /* 0x0001e2000c101d04 */
[----:B------:R-:W-:-:S13]  /*24c0*/  LOP3.LUT P5, RZ, R159, 0xff000000, RZ, 0xc0, !PT ;  /* 0xff0000009fff7812 */ /* 0x000fda00078ac0ff */
[----:B------:R-:W-:Y:S01]  /*24d0*/  @P5 FMUL.FTZ R143, R30, R138 ;  /* 0x0000008a1e8f5220 */ /* 0x000fe20000410000 */
[----:B------:R-:W-:-:S04]  /*24e0*/  FSEL R138, R139, RZ, P5 ;  /* 0x000000ff8b8a7208 */ /* 0x000fc80002800000 */
[----:B------:R0:W-:Y:S01]  /*24f0*/  STG.E.128 [R136.64], R140 ;  /* 0x0000008c88007986 */ /* 0x0001e2000c101d04 */
[----:B------:R-:W-:-:S03]  /*2500*/  FADD.FTZ R83, R83, R138 ;  /* 0x0000008a53537221 */ /* 0x000fc60000010000 */
.L_x_8477:
[----:B------:R-:W-:Y:S05]  /*2510*/  BSYNC B1 ;  /* 0x0000000000017941 */ /* 0x000fea0003800000 */
.L_x_8476:
[----:B------:R-:W-:Y:S01]  /*2520*/  BSSY B1, `(.L_x_8478) ;  /* 0x0000048000017945 */ /* 0x000fe20003800000 */
[----:B------:R-:W-:Y:S05]  /*2530*/  @!P1 BRA `(.L_x_8479) ;  /* 0x0000046000009947 */ /* 0x000fea0003800000 */
[----:B------:R-:W-:-:S04]  /*2540*/  ISETP.NE.AND P5, PT, R2, RZ, PT ;  /* 0x000000ff0200720c */ /* 0x000fc80003fa5270 */
[----:B0-----:R-:W-:Y:S02]  /*2550*/  FSEL R142, R215, RZ, !P5 ;  /* 0x000000ffd78e7208 */ /* 0x001fe40006800000 */
        /* <DEDUP_REMOVED lines=31> */
[----:B------:R-:W-:Y:S01]  /*2750*/  FMUL.FTZ R141, R141, R168 ;  /* 0x000000a88d8d7220 */ /* 0x000fe20000410000 */
[----:B------:R-:W-:-:S03]  /*2760*/  LOP3.LUT P6, RZ, R160, 0xff, RZ, 0xc0, !PT ;  /* 0x000000ffa0ff7812 */ /* 0x000fc600078cc0ff */
[----:B------:R-:W-:Y:S01]  /*2770*/  FMUL.FTZ R219, R141, c[0x0][0x1e8] ;  /* 0x00007a008ddb7a20 */ /* 0x000fe20000410000 */
[----:B------:R-:W-:Y:S01]  /*2780*/  MOV R140, RZ ;  /* 0x000000ff008c7202 */ /* 0x000fe20000000f00 */
[----:B------:R-:W-:-:S08]  /*2790*/  FMUL.FTZ R142, R142, R168 ;  /* 0x000000a88e8e7220 */ /* 0x000fd00000410000 */
[----:B------:R-:W-:Y:S02]  /*27a0*/  @P6 FMUL.FTZ R140, R31, R219 ;  /* 0x000000db1f8c6220 */ /* 0x000fe40000410000 */
[----:B------:R-:W-:Y:S01]  /*27b0*/  FMUL.FTZ R142, R142, c[0x0][0x1e8] ;  /* 0x00007a008e8e7a20 */ /* 0x000fe20000410000 */
[----:B------:R0:W-:Y:S01]  /*27c0*/  @P5 STG.E.128 [R222.64], R132 ;  /* 0x00000084de005986 */ /* 0x0001e2000c101d04 */
[----:B------:R-:W-:-:S04]  /*27d0*/  FMUL.FTZ R143, R143, R168 ;  /* 0x000000a88f8f7220 */ /* 0x000fc80000410000 */
[----:B------:R-:W-:Y:S02]  /*27e0*/  FMUL.FTZ R143, R143, c[0x0][0x1e8] ;  /* 0x00007a008f8f7a20 */ /* 0x000fe40000410000 */
[----:B------:R-:W-:-:S04]  /*27f0*/  FMUL.FTZ R226, R226, R168 ;  /* 0x000000a8e2e27220 */ /* 0x000fc80000410000 */
[----:B------:R-:W-:Y:S02]  /*2800*/  FMUL.FTZ R226, R226, c[0x0][0x1e8] ;  /* 0x00007a00e2e27a20 */ /* 0x000fe40000410000 */
[----:B--2---:R-:W-:-:S05]  /*2810*/  FMUL.FTZ R141, R219, R136 ;  /* 0x00000088db8d7220 */ /* 0x004fca0000410000 */
[----:B------:R-:W-:Y:S02]  /*2820*/  FSEL R219, R141, RZ, P6 ;  /* 0x000000ff8ddb7208 */ /* 0x000fe40003000000 */
[----:B------:R-:W-:Y:S01]  /*2830*/  LOP3.LUT P6, RZ, R160, 0xff00, RZ, 0xc0, !PT ;  /* 0x0000ff00a0ff7812 */ /* 0x000fe200078cc0ff */
[----:B------:R-:W-:Y:S01]  /*2840*/  HFMA2.MMA R141, -RZ, RZ, 0, 0 ;  /* 0x00000000ff8d7435 */ /* 0x000fe200000001ff */
[----:B------:R-:W-:Y:S01]  /*2850*/  FMUL.FTZ R137, R137, R142 ;  /* 0x0000008e89897220 */ /* 0x000fe20000410000 */
[----:B------:R-:W-:-:S04]  /*2860*/  LEA R136, P5, R167, c[0x0][0x248], 0x4 ;  /* 0x00009200a7887a11 */ /* 0x000fc800078a20ff */
[----:B------:R-:W-:-:S06]  /*2870*/  FSEL R224, R137, RZ, P6 ;  /* 0x000000ff89e07208 */ /* 0x000fcc0003000000 */
[----:B------:R-:W-:Y:S01]  /*2880*/  @P6 FMUL.FTZ R141, R32, R142 ;  /* 0x0000008e208d6220 */ /* 0x000fe20000410000 */
[C---:B------:R-:W-:Y:S02]  /*2890*/  LOP3.LUT P6, RZ, R160.reuse, 0xff0000, RZ, 0xc0, !PT ;  /* 0x00ff0000a0ff7812 */ /* 0x040fe400078cc0ff */
[----:B------:R-:W-:Y:S02]  /*28a0*/  LEA.HI.X R137, R167, c[0x0][0x24c], RZ, 0x4, P5 ;  /* 0x00009300a7897a11 */ /* 0x000fe400028f24ff */
[----:B------:R-:W-:Y:S01]  /*28b0*/  LOP3.LUT P5, RZ, R160, 0xff000000, RZ, 0xc0, !PT ;  /* 0xff000000a0ff7812 */ /* 0x000fe200078ac0ff */
[----:B------:R-:W-:Y:S01]  /*28c0*/  FMUL.FTZ R138, R138, R143 ;  /* 0x0000008f8a8a7220 */ /* 0x000fe20000410000 */
[----:B------:R-:W-:-:S07]  /*28d0*/  MOV R142, RZ ;  /* 0x000000ff008e7202 */ /* 0x000fce0000000f00 */
[----:B------:R-:W-:Y:S01]  /*28e0*/  @P6 FMUL.FTZ R142, R33, R143 ;  /* 0x0000008f218e6220 */ /* 0x000fe20000410000 */
[----:B------:R-:W-:-:S06]  /*28f0*/  HFMA2.MMA R143, -RZ, RZ, 0, 0 ;  /* 0x00000000ff8f7435 */ /* 0x000fcc00000001ff */
[----:B------:R-:W-:-:S05]  /*2900*/  @P5 FMUL.FTZ R143, R34, R226 ;  /* 0x000000e2228f5220 */ /* 0x000fca0000410000 */
[----:B------:R0:W-:Y:S01]  /*2910*/  STG.E.128 [R136.64], R140 ;  /* 0x0000008c88007986 */ /* 0x0001e2000c101d04 */
[----:B------:R-:W-:Y:S01]  /*2920*/  FMUL.FTZ R139, R139, R226 ;  /* 0x000000e28b8b7220 */ /* 0x000fe20000410000 */
[----:B------:R-:W-:-:S04]  /*2930*/  FSEL R221, R138, RZ, P6 ;  /* 0x000000ff8add7208 */ /* 0x000fc80003000000 */
[----:B------:R-:W-:Y:S01]  /*2940*/  FSEL R138, R139, RZ, P5 ;  /* 0x000000ff8b8a7208 */ /* 0x000fe20002800000 */
[----:B------:R-:W-:Y:S01]  /*2950*/  FADD.FTZ R84, R84, R219 ;  /* 0x000000db54547221 */ /* 0x000fe20000010000 */
[----:B------:R-:W-:Y:S01]  /*2960*/  IADD3 R167, R167, 0x20, RZ ;  /* 0x00000020a7a77810 */ /* 0x000fe20007ffe0ff */
[----:B------:R-:W-:Y:S02]  /*2970*/  FADD.FTZ R85, R85, R224 ;  /* 0x000000e055557221 */ /* 0x000fe40000010000 */
[----:B------:R-:W-:Y:S02]  /*2980*/  FADD.FTZ R86, R86, R221 ;  /* 0x000000dd56567221 */ /* 0x000fe40000010000 */
[----:B------:R-:W-:Y:S02]  /*2990*/  FADD.FTZ R87, R87, R138 ;  /* 0x0000008a57577221 */ /* 0x000fe40000010000 */
.L_x_8479:
[----:B------:R-:W-:Y:S05]  /*29a0*/  BSYNC B1 ;  /* 0x0000000000017941 */ /* 0x000fea0003800000 */
.L_x_8478:
        /* <DEDUP_REMOVED lines=36> */
[----:B------:R-:W-:Y:S01]  /*2bf0*/  LOP3.LUT P6, RZ, R161, 0xff, RZ, 0xc0, !PT ;  /* 0x000000ffa1ff7812 */ /* 0x000fe200078cc0ff */
[----:B------:R-:W-:Y:S02]  /*2c00*/  HFMA2.MMA R140, -RZ, RZ, 0, 0 ;  /* 0x00000000ff8c7435 */ /* 0x000fe400000001ff */
[----:B------:R-:W-:-:S02]  /*2c10*/  FMUL.FTZ R219, R141, c[0x0][0x1e8] ;  /* 0x00007a008ddb7a20 */ /* 0x000fc40000410000 */
[----:B------:R-:W-:-:S08]  /*2c20*/  FMUL.FTZ R142, R142, R168 ;  /* 0x000000a88e8e7220 */ /* 0x000fd00000410000 */
[----:B------:R-:W-:Y:S02]  /*2c30*/  @P6 FMUL.FTZ R140, R35, R219 ;  /* 0x000000db238c6220 */ /* 0x000fe40000410000 */
[----:B------:R-:W-:Y:S01]  /*2c40*/  FMUL.FTZ R142, R142, c[0x0][0x1e8] ;  /* 0x00007a008e8e7a20 */ /* 0x000fe20000410000 */
[----:B------:R0:W-:Y:S01]  /*2c50*/  @P5 STG.E.128 [R222.64], R132 ;  /* 0x00000084de005986 */ /* 0x0001e2000c101d04 */
[-C--:B------:R-:W-:Y:S02]  /*2c60*/  FMUL.FTZ R143, R143, R168.reuse ;  /* 0x000000a88f8f7220 */ /* 0x080fe40000410000 */
[----:B------:R-:W-:Y:S02]  /*2c70*/  FMUL.FTZ R226, R226, R168 ;  /* 0x000000a8e2e27220 */ /* 0x000fe40000410000 */
[----:B------:R-:W-:Y:S02]  /*2c80*/  FMUL.FTZ R143, R143, c[0x0][0x1e8] ;  /* 0x00007a008f8f7a20 */ /* 0x000fe40000410000 */
[----:B------:R-:W-:-:S02]  /*2c90*/  FMUL.FTZ R226, R226, c[0x0][0x1e8] ;  /* 0x00007a00e2e27a20 */ /* 0x000fc40000410000 */
[----:B--2---:R-:W-:-:S05]  /*2ca0*/  FMUL.FTZ R141, R219, R136 ;  /* 0x00000088db8d7220 */ /* 0x004fca0000410000 */
[----:B------:R-:W-:Y:S02]  /*2cb0*/  FSEL R219, R141, RZ, P6 ;  /* 0x000000ff8ddb7208 */ /* 0x000fe40003000000 */
[----:B------:R-:W-:Y:S01]  /*2cc0*/  LOP3.LUT P6, RZ, R161, 0xff00, RZ, 0xc0, !PT ;  /* 0x0000ff00a1ff7812 */ /* 0x000fe200078cc0ff */
[----:B------:R-:W-:Y:S01]  /*2cd0*/  FMUL.FTZ R137, R137, R142 ;  /* 0x0000008e89897220 */ /* 0x000fe20000410000 */
[----:B------:R-:W-:Y:S02]  /*2ce0*/  LEA R136, P5, R167, c[0x0][0x248], 0x4 ;  /* 0x00009200a7887a11 */ /* 0x000fe400078a20ff */
[----:B------:R-:W-:Y:S02]  /*2cf0*/  MOV R141, RZ ;  /* 0x000000ff008d7202 */ /* 0x000fe40000000f00 */
[----:B------:R-:W-:Y:S02]  /*2d00*/  FSEL R224, R137, RZ, P6 ;  /* 0x000000ff89e07208 */ /* 0x000fe40003000000 */
[----:B------:R-:W-:-:S02]  /*2d10*/  LEA.HI.X R137, R167, c[0x0][0x24c], RZ, 0x4, P5 ;  /* 0x00009300a7897a11 */ /* 0x000fc400028f24ff */
[----:B------:R-:W-:-:S03]  /*2d20*/  LOP3.LUT P5, RZ, R161, 0xff000000, RZ, 0xc0, !PT ;  /* 0xff000000a1ff7812 */ /* 0x000fc600078ac0ff */
[----:B------:R-:W-:Y:S01]  /*2d30*/  @P6 FMUL.FTZ R141, R144, R142 ;  /* 0x0000008e908d6220 */ /* 0x000fe20000410000 */
[----:B------:R-:W-:Y:S01]  /*2d40*/  LOP3.LUT P6, RZ, R161, 0xff0000, RZ, 0xc0, !PT ;  /* 0x00ff0000a1ff7812 */ /* 0x000fe200078cc0ff */
[----:B------:R-:W-:Y:S01]  /*2d50*/  HFMA2.MMA R142, -RZ, RZ, 0, 0 ;  /* 0x00000000ff8e7435 */ /* 0x000fe200000001ff */
[----:B------:R-:W-:-:S11]  /*2d60*/  FMUL.FTZ R138, R138, R143 ;  /* 0x0000008f8a8a7220 */ /* 0x000fd60000410000 */
[----:B------:R-:W-:Y:S01]  /*2d70*/  @P6 FMUL.FTZ R142, R145, R143 ;  /* 0x0000008f918e6220 */ /* 0x000fe20000410000 */
[----:B------:R-:W-:Y:S01]  /*2d80*/  MOV R143, RZ ;  /* 0x000000ff008f7202 */ /* 0x000fe20000000f00 */
        /* <DEDUP_REMOVED lines=10> */
.L_x_8481:
[----:B------:R-:W-:Y:S05]  /*2e30*/  BSYNC B1 ;  /* 0x0000000000017941 */ /* 0x000fea0003800000 */
.L_x_8480:
        /* <DEDUP_REMOVED lines=72> */
.L_x_8483:
[----:B------:R-:W-:Y:S05]  /*32c0*/  BSYNC B1 ;  /* 0x0000000000017941 */ /* 0x000fea0003800000 */
.L_x_8482:
        /* <DEDUP_REMOVED lines=72> */
.L_x_8485:
[----:B------:R-:W-:Y:S05]  /*3750*/  BSYNC B1 ;  /* 0x0000000000017941 */ /* 0x000fea0003800000 */
.L_x_8484:
[----:B------:R-:W-:Y:S01]  /*3760*/  ISETP.GE.U32.AND P5, PT, R166, 0xc0, PT ;  /* 0x000000c0a600780c */ /* 0x000fe20003fa6070 */
[----:B------:R-:W-:-:S12]  /*3770*/  BSSY B1, `(.L_x_8486) ;  /* 0x0000047000017945 */ /* 0x000fd80003800000 */
        /* <DEDUP_REMOVED lines=66> */
[----:B------:R-:W-:Y:S02]  /*3ba0*/  FADD.FTZ R100, R100, R213 ;  /* 0x000000d564647221 */ /* 0x000fe40000010000 */
[----:B------:R-:W-:Y:S02]  /*3bb0*/  FADD.FTZ R101, R101, R224 ;  /* 0x000000e065657221 */ /* 0x000fe40000010000 */
[----:B------:R-:W-:Y:S02]  /*3bc0*/  FADD.FTZ R102, R102, R215 ;  /* 0x000000d766667221 */ /* 0x000fe40000010000 */
[----:B------:R-:W-:Y:S02]  /*3bd0*/  FADD.FTZ R103, R103, R138 ;  /* 0x0000008a67677221 */ /* 0x000fe40000010000 */
.L_x_8487:
[----:B------:R-:W-:Y:S05]  /*3be0*/  BSYNC B1 ;  /* 0x0000000000017941 */ /* 0x000fea0003800000 */
.L_x_8486:
[----:B0-----:R-:W-:-:S04]  /*3bf0*/  MOV R136, c[0x0][0x160] ;  /* 0x0000580000887a02 */ /* 0x001fc80000000f00 */
[----:B------:R-:W-:-:S04]  /*3c00*/  LEA R165, R136, R165, 0x2 ;  /* 0x000000a588a57211 */ /* 0x000fc800078e10ff */
[----:B------:R-:W-:-:S13]  /*3c10*/  ISETP.GE.AND P5, PT, R165, c[0x0][0x164], PT ;  /* 0x00005900a5007a0c */ /* 0x000fda0003fa6270 */
[----:B-1---5:R-:W-:Y:S01]  /*3c20*/  @P5 CALL.REL.NOINC `(.L_x_8461) ;  /* 0x0000001000005944 */ /* 0x022fe20003c00000 */
[----:B------:R-:W-:Y:S05]  /*3c30*/  BRA `(.L_x_8488) ;  /* 0xffffcfb000007947 */ /* 0x000fea000383ffff */
.L_x_8461:
[----:B-1----:R-:W-:Y:S05]  /*3c40*/  BSYNC B0 ;  /* 0x0000000000007941 */ /* 0x002fea0003800000 */
.L_x_8460:
        /* <DEDUP_REMOVED lines=66> */
[----:B------:R-:W-:Y:S01]  /*4070*/  STS.128 [R2.X16], R40 ;  /* 0x0000002802007388 */ /* 0x000fe2000000cc00 */
[----:B------:R-:W-:-:S03]  /*4080*/  FADD.FTZ R11, R5, R24 ;  /* 0x00000018050b7221 */ /* 0x000fc60000010000 */
[----:B------:R-:W-:Y:S01]  /*4090*/  STS.128 [R2.X16+0x200], R112 ;  /* 0x0002007002007388 */ /* 0x000fe2000000cc00 */
[----:B------:R-:W-:Y:S02]  /*40a0*/  FADD.FTZ R23, R6, R23 ;  /* 0x0000001706177221 */ /* 0x000fe40000010000 */
[----:B--2---:R-:W-:Y:S01]  /*40b0*/  IMAD R17, R17, c[0x0][0x168], RZ ;  /* 0x00005a0011117a24 */ /* 0x004fe200078e02ff */
[----:B------:R-:W-:Y:S01]  /*40c0*/  STS.128 [R2.X16+0x400], R44 ;  /* 0x0004002c02007388 */ /* 0x000fe2000000cc00 */
[----:B0-----:R-:W-:-:S03]  /*40d0*/  FADD.FTZ R13, R7, R26 ;  /* 0x0000001a070d7221 */ /* 0x001fc60000010000 */
[----:B------:R-:W-:Y:S01]  /*40e0*/  STS.128 [R2.X16+0x600], R48 ;  /* 0x0006003002007388 */ /* 0x000fe2000000cc00 */
[----:B-1----:R-:W-:-:S03]  /*40f0*/  FADD.FTZ R25, R8, R25 ;  /* 0x0000001908197221 */ /* 0x002fc60000010000 */
[----:B------:R-:W-:Y:S04]  /*4100*/  STS.128 [R2.X16+0x800], R52 ;  /* 0x0008003402007388 */ /* 0x000fe8000000cc00 */
[----:B------:R-:W-:Y:S04]  /*4110*/  STS.128 [R2.X16+0xa00], R56 ;  /* 0x000a003802007388 */ /* 0x000fe8000000cc00 */
        /* <DEDUP_REMOVED lines=54> */
[----:B--2---:R-:W-:Y:S01]  /*4480*/  FADD.FTZ R29, R3, R18 ;  /* 0x00000012031d7221 */ /* 0x004fe20000010000 */
[----:B------:R-:W-:Y:S02]  /*4490*/  IADD3.X R3, RZ, RZ, RZ, P6, !PT ;  /* 0x000000ffff037210 */ /* 0x000fe400037fe4ff */
        /* <DEDUP_REMOVED lines=69> */
.L_x_8490:
[----:B------:R-:W-:Y:S05]  /*48f0*/  BSYNC B0 ;  /* 0x0000000000007941 */ /* 0x000fea0003800000 */
.L_x_8489:
        /* <DEDUP_REMOVED lines=17> */
.L_x_8492:
[----:B------:R-:W-:Y:S05]  /*4a10*/  BSYNC B0 ;  /* 0x0000000000007941 */ /* 0x000fea0003800000 */
.L_x_8491:
        /* <DEDUP_REMOVED lines=17> */
.L_x_8494:
[----:B------:R-:W-:Y:S05]  /*4b30*/  BSYNC B0 ;  /* 0x0000000000007941 */ /* 0x000fea0003800000 */
.L_x_8493:
        /* <DEDUP_REMOVED lines=17> */
.L_x_8496:
[----:B------:R-:W-:Y:S05]  /*4c50*/  BSYNC B0 ;  /* 0x0000000000007941 */ /* 0x000fea0003800000 */
.L_x_8495:
        /* <DEDUP_REMOVED lines=17> */
.L_x_8498:
[----:B------:R-:W-:Y:S05]  /*4d70*/  BSYNC B0 ;  /* 0x0000000000007941 */ /* 0x000fea0003800000 */
.L_x_8497:
        /* <DEDUP_REMOVED lines=11> */
.L_x_8474:
[----:B------:R-:W-:Y:S01]  /*4e30*/  HFMA2.MMA R140, -RZ, RZ, 0, 5.9604644775390625e-08 ;  /* 0x00000001ff8c7435 */ /* 0x000fe200000001ff */
[----:B------:R-:W-:Y:S02]  /*4e40*/  MOV R139, R215 ;  /* 0x000000d7008b7202 */ /* 0x000fe40000000f00 */
[----:B-----5:R-:W-:Y:S02]  /*4e50*/  MOV R219, 0x1f ;  /* 0x0000001f00db7802 */ /* 0x020fe40000000f00 */
[----:B------:R-:W-:-:S02]  /*4e60*/  MOV R222, 0xffffffff ;  /* 0xffffffff00de7802 */ /* 0x000fc40000000f00 */
[----:B------:R-:W-:Y:S02]  /*4e70*/  MOV R136, 0x4e90 ;  /* 0x00004e9000887802 */ /* 0x000fe40000000f00 */
[----:B------:R-:W-:Y:S05]  /*4e80*/  CALL.REL.NOINC `($__internal_174_$__cuda_sm70_shflsync_bfly_p) ;  /* 0x0000046000007944 */ /* 0x000fea0003c00000 */
[----:B-1----:R-:W-:Y:S01]  /*4e90*/  MOV R138, R140 ;  /* 0x0000008c008a7202 */ /* 0x002fe20000000f00 */
[----:B0-----:R-:W-:Y:S05]  /*4ea0*/  BRA `(.L_x_8499) ;  /* 0xffffd0a000007947 */ /* 0x001fea000383ffff */
.L_x_8475:
[----:B------:R-:W-:Y:S01]  /*4eb0*/  HFMA2.MMA R140, -RZ, RZ, 0, 5.9604644775390625e-08 ;  /* 0x00000001ff8c7435 */ /* 0x000fe200000001ff */
[----:B------:R-:W-:Y:S02]  /*4ec0*/  MOV R139, R217 ;  /* 0x000000d9008b7202 */ /* 0x000fe40000000f00 */
[----:B-----5:R-:W-:Y:S02]  /*4ed0*/  MOV R219, 0x1f ;  /* 0x0000001f00db7802 */ /* 0x020fe40000000f00 */
[----:B------:R-:W-:Y:S02]  /*4ee0*/  MOV R222, 0xffffffff ;  /* 0xffffffff00de7802 */ /* 0x000fe40000000f00 */
[----:B------:R-:W-:Y:S02]  /*4ef0*/  MOV R136, 0x4f10 ;  /* 0x00004f1000887802 */ /* 0x000fe40000000f00 */
[----:B01----:R-:W-:Y:S05]  /*4f00*/  CALL.REL.NOINC `($__internal_174_$__cuda_sm70_shflsync_bfly_p) ;  /* 0x000003e000007944 */ /* 0x003fea0003c00000 */
[----:B------:R-:W-:Y:S01]  /*4f10*/  FADD.FTZ R215, R138, R215 ;  /* 0x000000d78ad77221 */ /* 0x000fe20000010000 */
[----:B0-----:R-:W-:Y:S01]  /*4f20*/  MOV R219, 0x1f ;  /* 0x0000001f00db7802 */ /* 0x001fe20000000f00 */
[----:B-1----:R-:W-:Y:S01]  /*4f30*/  FADD.FTZ R217, R217, R140 ;  /* 0x0000008cd9d97221 */ /* 0x002fe20000010000 */
[----:B------:R-:W-:Y:S01]  /*4f40*/  HFMA2.MMA R140, -RZ, RZ, 0, 1.1920928955078125e-07 ;  /* 0x00000002ff8c7435 */ /* 0x000fe200000001ff */
[----:B------:R-:W-:-:S02]  /*4f50*/  MOV R222, 0xffffffff ;  /* 0xffffffff00de7802 */ /* 0x000fc40000000f00 */
[----:B------:R-:W-:Y:S02]  /*4f60*/  MOV R139, R215 ;  /* 0x000000d7008b7202 */ /* 0x000fe40000000f00 */
[----:B------:R-:W-:Y:S02]  /*4f70*/  MOV R136, 0x4f90 ;  /* 0x00004f9000887802 */ /* 0x000fe40000000f00 */
[----:B------:R-:W-:Y:S05]  /*4f80*/  CALL.REL.NOINC `($__internal_174_$__cuda_sm70_shflsync_bfly_p) ;  /* 0x0000036000007944 */ /* 0x000fea0003c00000 */
[----:B-1----:R-:W-:Y:S01]  /*4f90*/  MOV R138, R140 ;  /* 0x0000008c008a7202 */ /* 0x002fe20000000f00 */
[----:B------:R-:W-:Y:S01]  /*4fa0*/  HFMA2.MMA R140, -RZ, RZ, 0, 1.1920928955078125e-07 ;  /* 0x00000002ff8c7435 */ /* 0x000fe200000001ff */
[----:B0-----:R-:W-:Y:S02]  /*4fb0*/  MOV R139, R217 ;  /* 0x000000d9008b7202 */ /* 0x001fe40000000f00 */
[----:B------:R-:W-:Y:S02]  /*4fc0*/  MOV R219, 0x1f ;  /* 0x0000001f00db7802 */ /* 0x000fe40000000f00 */
[----:B------:R-:W-:Y:S02]  /*4fd0*/  MOV R222, 0xffffffff ;  /* 0xffffffff00de7802 */ /* 0x000fe40000000f00 */
[----:B------:R-:W-:-:S02]  /*4fe0*/  MOV R136, 0x5000 ;  /* 0x0000500000887802 */ /* 0x000fc40000000f00 */
[----:B------:R-:W-:Y:S05]  /*4ff0*/  CALL.REL.NOINC `($__internal_174_$__cuda_sm70_shflsync_bfly_p) ;  /* 0x000002f000007944 */ /* 0x000fea0003c00000 */
[----:B------:R-:W-:Y:S01]  /*5000*/  FADD.FTZ R215, R138, R215 ;  /* 0x000000d78ad77221 */ /* 0x000fe20000010000 */
[----:B0-----:R-:W-:Y:S01]  /*5010*/  MOV R219, 0x1f ;  /* 0x0000001f00db7802 */ /* 0x001fe20000000f00 */
[----:B-1----:R-:W-:Y:S01]  /*5020*/  FADD.FTZ R217, R217, R140 ;  /* 0x0000008cd9d97221 */ /* 0x002fe20000010000 */
[----:B------:R-:W-:Y:S01]  /*5030*/  HFMA2.MMA R140, -RZ, RZ, 0, 2.384185791015625e-07 ;  /* 0x00000004ff8c7435 */ /* 0x000fe200000001ff */
[----:B------:R-:W-:-:S02]  /*5040*/  MOV R222, 0xffffffff ;  /* 0xffffffff00de7802 */ /* 0x000fc40000000f00 */
[----:B------:R-:W-:Y:S02]  /*5050*/  MOV R139, R215 ;  /* 0x000000d7008b7202 */ /* 0x000fe40000000f00 */
[----:B------:R-:W-:Y:S02]  /*5060*/  MOV R136, 0x5080 ;  /* 0x0000508000887802 */ /* 0x000fe40000000f00 */
[----:B------:R-:W-:Y:S05]  /*5070*/  CALL.REL.NOINC `($__internal_174_$__cuda_sm70_shflsync_bfly_p) ;  /* 0x0000027000007944 */ /* 0x000fea0003c00000 */
[----:B-1----:R-:W-:Y:S01]  /*5080*/  MOV R138, R140 ;  /* 0x0000008c008a7202 */ /* 0x002fe20000000f00 */
[----:B------:R-:W-:Y:S01]  /*5090*/  HFMA2.MMA R140, -RZ, RZ, 0, 2.384185791015625e-07 ;  /* 0x00000004ff8c7435 */ /* 0x000fe200000001ff */
        /* <DEDUP_REMOVED lines=8> */
[----:B------:R-:W-:Y:S01]  /*5120*/  HFMA2.MMA R140, -RZ, RZ, 0, 4.76837158203125e-07 ;  /* 0x00000008ff8c7435 */ /* 0x000fe200000001ff */
[----:B------:R-:W-:-:S02]  /*5130*/  MOV R222, 0xffffffff ;  /* 0xffffffff00de7802 */ /* 0x000fc40000000f00 */
[----:B------:R-:W-:Y:S02]  /*5140*/  MOV R139, R141 ;  /* 0x0000008d008b7202 */ /* 0x000fe40000000f00 */
[----:B------:R-:W-:Y:S02]  /*5150*/  MOV R136, 0x5170 ;  /* 0x0000517000887802 */ /* 0x000fe40000000f00 */
[----:B------:R-:W-:Y:S05]  /*5160*/  CALL.REL.NOINC `($__internal_174_$__cuda_sm70_shflsync_bfly_p) ;  /* 0x0000018000007944 */ /* 0x000fea0003c00000 */
[----:B-1----:R-:W-:Y:S01]  /*5170*/  MOV R138, R140 ;  /* 0x0000008c008a7202 */ /* 0x002fe20000000f00 */
[----:B------:R-:W-:Y:S01]  /*5180*/  HFMA2.MMA R140, -RZ, RZ, 0, 4.76837158203125e-07 ;  /* 0x00000008ff8c7435 */ /* 0x000fe200000001ff */
        /* <DEDUP_REMOVED lines=8> */
[----:B------:R-:W-:Y:S01]  /*5210*/  HFMA2.MMA R140, -RZ, RZ, 0, 9.5367431640625e-07 ;  /* 0x00000010ff8c7435 */ /* 0x000fe200000001ff */
[----:B------:R-:W-:-:S02]  /*5220*/  MOV R222, 0xffffffff ;  /* 0xffffffff00de7802 */ /* 0x000fc40000000f00 */
[----:B------:R-:W-:Y:S02]  /*5230*/  MOV R139, R141 ;  /* 0x0000008d008b7202 */ /* 0x000fe40000000f00 */
[----:B------:R-:W-:Y:S02]  /*5240*/  MOV R136, 0x5260 ;  /* 0x0000526000887802 */ /* 0x000fe40000000f00 */
[----:B------:R-:W-:Y:S05]  /*5250*/  CALL.REL.NOINC `($__internal_174_$__cuda_sm70_shflsync_bfly_p) ;  /* 0x0000009000007944 */ /* 0x000fea0003c00000 */
[----:B-1----:R-:W-:Y:S01]  /*5260*/  MOV R142, R140 ;  /* 0x0000008c008e7202 */ /* 0x002fe20000000f00 */
[----:B------:R-:W-:Y:S01]  /*5270*/  HFMA2.MMA R140, -RZ, RZ, 0, 9.5367431640625e-07 ;  /* 0x00000010ff8c7435 */ /* 0x000fe200000001ff */
[----:B0-----:R-:W-:Y:S02]  /*5280*/  MOV R139, R143 ;  /* 0x0000008f008b7202 */ /* 0x001fe40000000f00 */
[----:B------:R-:W-:Y:S02]  /*5290*/  MOV R219, 0x1f ;  /* 0x0000001f00db7802 */ /* 0x000fe40000000f00 */
[----:B------:R-:W-:Y:S02]  /*52a0*/  MOV R222, 0xffffffff ;  /* 0xffffffff00de7802 */ /* 0x000fe40000000f00 */
[----:B------:R-:W-:-:S02]  /*52b0*/  MOV R136, 0x52d0 ;  /* 0x000052d000887802 */ /* 0x000fc40000000f00 */
[----:B------:R-:W-:Y:S05]  /*52c0*/  CALL.REL.NOINC `($__internal_174_$__cuda_sm70_shflsync_bfly_p) ;  /* 0x0000002000007944 */ /* 0x000fea0003c00000 */
[----:B-1----:R-:W-:Y:S01]  /*52d0*/  MOV R136, R140 ;  /* 0x0000008c00887202 */ /* 0x002fe20000000f00 */
[----:B0-----:R-:W-:Y:S05]  /*52e0*/  BRA `(.L_x_8500) ;  /* 0xffffcd8000007947 */ /* 0x001fea000383ffff */
        .weak           $__internal_174_$__cuda_sm70_shflsync_bfly_p
        .type           $__internal_174_$__cuda_sm70_shflsync_bfly_p,@function
        .size           $__internal_174_$__cuda_sm70_shflsync_bfly_p,(.L_x_9904 - $__internal_174_$__cuda_sm70_shflsync_bfly_p)
$__internal_174_$__cuda_sm70_shflsync_bfly_p:
[----:B------:R-:W-:Y:S01]  /*52f0*/  HFMA2.MMA R137, -RZ, RZ, 0, 0 ;  /* 0x00000000ff897435 */ /* 0x000fe200000001ff */
[----:B------:R-:W-:Y:S04]  /*5300*/  WARPSYNC R222 ;  /* 0x000000de00007348 */ /* 0x000fe80003800000 */
[----:B------:R0:W1:Y:S01]  /*5310*/  SHFL.BFLY PT, R140, R139, R140, R219 ;  /* 0x0c00008c8b8c7389 */ /* 0x00006200000e00db */
[----:B------:R-:W-:Y:S05]  /*5320*/  RET.REL.NODEC R136 `(_ZN10layer_norm13ln_bwd_kernelINS_13Kernel_traitsI6__halfffffjLj768ELj1ELj4ELj1ELj16ENS_18Kernel_traits_baseILj768ES2_ffffjLj128EEEEELb1ELb1ELb0ELb0EEEvNS_9BwdParamsE) ;  /* 0xffffacd088007950 */ /* 0x000fea0003c3ffff */
.L_x_8501:
        /* <DEDUP_REMOVED lines=13> */
.L_x_9904:


//--------------------- .text._ZN10layer_norm13ln_bwd_kernelINS_13Kernel_traitsI6__halfffffjLj768ELj1ELj4ELj1ELj16ENS_18Kernel_traits_baseILj768ES2_ffffjLj128EEEEELb1ELb1ELb0ELb1EEEvNS_9BwdParamsE --------------------------
	.section	.text._ZN10layer_norm13ln_bwd_kernelINS_13Kernel_traitsI6__halfffffjLj768ELj1ELj4ELj1ELj16ENS_18Kernel_traits_baseILj768ES2_ffffjLj128EEEEELb1ELb1ELb0ELb1EEEvNS_9BwdParamsE,"ax",@progbits
	.sectioninfo	@"SHI_REGISTERS=242"
	.align	128
        .global         _ZN10layer_norm13ln_bwd_kernelINS_13Kernel_traitsI6__halfffffjLj768ELj1ELj4ELj1ELj16ENS_18Kernel_traits_baseILj768ES2_ffffjLj128EEEEELb1ELb1ELb0ELb1EEEvNS_9BwdParamsE
        .type           _ZN10layer_norm13ln_bwd_kernelINS_13Kernel_traitsI6__halfffffjLj768ELj1ELj4ELj1ELj16ENS_18Kernel_traits_baseILj768ES2_ffffjLj128EEEEELb1ELb1ELb0ELb1EEEvNS_9BwdParamsE,@function
        .size           _ZN10layer_norm13ln_bwd_kernelINS_13Kernel_traitsI6__halfffffjLj768ELj1ELj4ELj1ELj16ENS_18Kernel_traits_baseILj768ES2_ffffjLj128EEEEELb1ELb1ELb0ELb1EEEvNS_9BwdParamsE,(.L_x_9905 - _ZN10layer_norm13ln_bwd_kernelINS_13Kernel_traitsI6__halfffffjLj768ELj1ELj4ELj1ELj16ENS_18Kernel_traits_baseILj768ES2_ffffjLj128EEEEELb1ELb1ELb0ELb1EEEvNS_9BwdParamsE)
        .other          _ZN10layer_norm13ln_bwd_kernelINS_13Kernel_traitsI6__halfffffjLj768ELj1ELj4ELj1ELj16ENS_18Kernel_traits_baseILj768ES2_ffffjLj128EEEEELb1ELb1ELb0ELb1EEEvNS_9BwdParamsE,@"STO_CUDA_ENTRY STV_DEFAULT"
_ZN10layer_norm13ln_bwd_kernelINS_13Kernel_traitsI6__halfffffjLj768ELj1ELj4ELj1ELj16ENS_18Kernel_traits_baseILj768ES2_ffffjLj128EEEEELb1ELb1ELb0ELb1EEEvNS_9BwdParamsE:
.text._ZN10layer_norm13ln_bwd_kernelINS_13Kernel_traitsI6__halfffffjLj768ELj1ELj4ELj1ELj16ENS_18Kernel_traits_baseILj768ES2_ffffjLj128EEEEELb1ELb1ELb0ELb1EEEvNS_9BwdParamsE:
        /* <DEDUP_REMOVED lines=46> */
.L_x_8503:
        /* <DEDUP_REMOVED lines=11> */
[----:B------:R0:W5:Y:S04]  /*0390*/  LDG.E.64 R154, [R2.64+0x500] ;  /* 0x00050004029a7981 */ /* 0x000168000c1e1b00 */
[----:B------:R1:W5:Y:S04]  /*03a0*/  LDG.E.64 R6, [R4.64] ;  /* 0x0000000404067981 */ /* 0x000368000c1e1b00 */
[----:B------:R1:W5:Y:S04]  /*03b0*/  LDG.E.64 R8, [R4.64+0x100] ;  /* 0x0001000404087981 */ /* 0x000368000c1e1b00 */
[----:B------:R1:W5:Y:S04]  /*03c0*/  LDG.E.64 R10, [R4.64+0x200] ;  /* 0x00020004040a7981 */ /* 0x000368000c1e1b00 */
[----:B------:R1:W5:Y:S04]  /*03d0*/  LDG.E.64 R12, [R4.64+0x300] ;  /* 0x00030004040c7981 */ /* 0x000368000c1e1b00 */
[----:B------:R1:W5:Y:S04]  /*03e0*/  LDG.E.64 R14, [R4.64+0x400] ;  /* 0x00040004040e7981 */ /* 0x000368000c1e1b00 */
[----:B------:R1:W5:Y:S01]  /*03f0*/  LDG.E.64 R16, [R4.64+0x500] ;  /* 0x0005000404107981 */ /* 0x000362000c1e1b00 */
        /* <DEDUP_REMOVED lines=33> */
[----:B------:R-:W-:-:S02]  /*0610*/  MOV R148, RZ ;  /* 0x000000ff00947202 */ /* 0x000fc40000000f00 */
        /* <DEDUP_REMOVED lines=78> */
.L_x_8509:
[----:B------:R-:W-:Y:S01]  /*0b00*/  IMAD R72, R200, c[0x0][0x168], RZ ;  /* 0x00005a00c8487a24 */ /* 0x000fe200078e02ff */
[----:B------:R-:W-:Y:S02]  /*0b10*/  MOV R226, 0x4 ;  /* 0x0000000400e27802 */ /* 0x000fe40000000f00 */
[----:B------:R-:W-:-:S02]  /*0b20*/  LOP3.LUT R74, R133, 0x1f, RZ, 0xc0, !PT ;  /* 0x0000001f854a7812 */ /* 0x000fc400078ec0ff */
        /* <DEDUP_REMOVED lines=10> */
[CC--:B------:R-:W-:Y:S01]  /*0bd0*/  IMAD.WIDE.U32 R76, R201.reuse, R230.reuse, c[0x0][0x208] ;  /* 0x00008200c94c7625 */ /* 0x0c0fe200078e00e6 */
[----:B------:R-:W-:Y:S01]  /*0be0*/  IADD3 R209, R201, 0x40, RZ ;  /* 0x00000040c9d17810 */ /* 0x000fe20007ffe0ff */
[----:B------:R1:W4:Y:S02]  /*0bf0*/  LDG.E R203, [R94.64] ;  /* 0x000000045ecb7981 */ /* 0x000324000c1e1900 */
[----:B------:R-:W-:Y:S02]  /*0c00*/  IMAD.WIDE.U32 R80, R230, R211, c[0x0][0x188] ;  /* 0x00006200e6507625 */ /* 0x000fe400078e00d3 */
[----:B------:R-:W4:Y:S02]  /*0c10*/  LDG.E.128 R76, [R76.64] ;  /* 0x000000044c4c7981 */ /* 0x000f24000c1e1d00 */
[----:B------:R-:W-:-:S02]  /*0c20*/  IMAD.WIDE.U32 R88, R209, R230, c[0x0][0x188] ;  /* 0x00006200d1587625 */ /* 0x000fc400078e00e6 */
[----:B------:R-:W4:Y:S04]  /*0c30*/  LDG.E.128 R80, [R80.64] ;  /* 0x0000000450507981 */ /* 0x000f28000c1e1d00 */
[----:B------:R-:W4:Y:S01]  /*0c40*/  LDG.E.128 R88, [R88.64] ;  /* 0x0000000458587981 */ /* 0x000f22000c1e1d00 */
[----:B------:R-:W-:-:S06]  /*0c50*/  IMAD.WIDE.U32 R84, R211, R230, c[0x0][0x208] ;  /* 0x00008200d3547625 */ /* 0x000fcc00078e00e6 */
[----:B0-----:R-:W4:Y:S01]  /*0c60*/  LDG.E.128 R84, [R84.64] ;  /* 0x0000000454547981 */ /* 0x001f22000c1e1d00 */
[----:B------:R-:W-:Y:S01]  /*0c70*/  IMAD.WIDE.U32 R92, R209, R230, c[0x0][0x208] ;  /* 0x00008200d15c7625 */ /* 0x000fe200078e00e6 */
[----:B------:R-:W-:-:S05]  /*0c80*/  IADD3 R207, R201, 0x60, RZ ;  /* 0x00000060c9cf7810 */ /* 0x000fca0007ffe0ff */
[----:B-1----:R-:W4:Y:S01]  /*0c90*/  LDG.E.128 R92, [R92.64] ;  /* 0x000000045c5c7981 */ /* 0x002f22000c1e1d00 */
[----:B------:R-:W-:Y:S01]  /*0ca0*/  IMAD.WIDE.U32 R96, R207, R230, c[0x0][0x188] ;  /* 0x00006200cf607625 */ /* 0x000fe200078e00e6 */
[----:B------:R-:W-:-:S03]  /*0cb0*/  IADD3 R205, R201, 0x80, RZ ;  /* 0x00000080c9cd7810 */ /* 0x000fc60007ffe0ff */
[-C--:B------:R-:W-:Y:S02]  /*0cc0*/  IMAD.WIDE.U32 R100, R207, R230.reuse, c[0x0][0x208] ;  /* 0x00008200cf647625 */ /* 0x080fe400078e00e6 */
[----:B------:R-:W4:Y:S02]  /*0cd0*/  LDG.E.128 R96, [R96.64] ;  /* 0x0000000460607981 */ /* 0x000f24000c1e1d00 */
[CC--:B------:R-:W-:Y:S02]  /*0ce0*/  IMAD.WIDE.U32 R104, R205.reuse, R230.reuse, c[0x0][0x188] ;  /* 0x00006200cd687625 */ /* 0x0c0fe400078e00e6 */
[----:B------:R-:W4:Y:S02]  /*0cf0*/  LDG.E.128 R100, [R100.64] ;  /* 0x0000000464647981 */ /* 0x000f24000c1e1d00 */
[----:B------:R-:W-:Y:S02]  /*0d00*/  IMAD.WIDE.U32 R108, R205, R230, c[0x0][0x208] ;  /* 0x00008200cd6c7625 */ /* 0x000fe400078e00e6 */
[----:B------:R-:W4:Y:S01]  /*0d10*/  LDG.E.128 R104, [R104.64] ;  /* 0x0000000468687981 */ /* 0x000f22000c1e1d00 */
[----:B------:R-:W-:-:S03]  /*0d20*/  IADD3 R184, R201, 0xa0, RZ ;  /* 0x000000a0c9b87810 */ /* 0x000fc60007ffe0ff */
[----:B------:R-:W4:Y:S02]  /*0d30*/  LDG.E.128 R108, [R108.64] ;  /* 0x000000046c6c7981 */ /* 0x000f24000c1e1d00 */
[----:B------:R-:W-:Y:S01]  /*0d40*/  IMAD.WIDE.U32 R112, R184, R230, c[0x0][0x188] ;  /* 0x00006200b8707625 */ /* 0x000fe200078e00e6 */
[----:B------:R-:W-:-:S05]  /*0d50*/  IADD3 R117, R201, 0xa0, RZ ;  /* 0x000000a0c9757810 */ /* 0x000fca0007ffe0ff */
[----:B------:R-:W4:Y:S01]  /*0d60*/  LDG.E.128 R112, [R112.64] ;  /* 0x0000000470707981 */ /* 0x000f22000c1e1d00 */
[----:B------:R-:W-:-:S06]  /*0d70*/  IMAD.WIDE.U32 R116, R117, R230, c[0x0][0x208] ;  /* 0x0000820075747625 */ /* 0x000fcc00078e00e6 */
[----:B------:R-:W4:Y:S01]  /*0d80*/  LDG.E.128 R116, [R116.64] ;  /* 0x0000000474747981 */ /* 0x000f22000c1e1d00 */
[----:B------:R-:W-:-:S04]  /*0d90*/  ISETP.NE.U32.AND P0, PT, RZ, c[0x0][0x1c0], PT ;  /* 0x00007000ff007a0c */ /* 0x000fc80003f05070 */
[----:B------:R-:W-:Y:S02]  /*0da0*/  ISETP.NE.AND.EX P0, PT, RZ, c[0x0][0x1c4], PT, P0 ;  /* 0x00007100ff007a0c */ /* 0x000fe40003f05300 */
[----:B------:R-:W-:Y:S02]  /*0db0*/  ISETP.NE.U32.AND P1, PT, RZ, c[0x0][0x218], PT ;  /* 0x00008600ff007a0c */ /* 0x000fe40003f25070 */
[----:B------:R-:W-:Y:S02]  /*0dc0*/  SHF.R.S32.HI R213, RZ, 0x1f, R200 ;  /* 0x0000001fffd57819 */ /* 0x000fe400000114c8 */
[----:B------:R-:W-:Y:S02]  /*0dd0*/  ISETP.NE.AND.EX P1, PT, RZ, c[0x0][0x21c], PT, P1 ;  /* 0x00008700ff007a0c */ /* 0x000fe40003f25310 */
[----:B------:R-:W-:-:S05]  /*0de0*/  MOV R204, 0x3f800000 ;  /* 0x3f80000000cc7802 */ /* 0x000fca0000000f00 */
[----:B------:R-:W-:-:S04]  /*0df0*/  @P0 LEA R214, P2, R200, c[0x0][0x1c0], 0x2 ;  /* 0x00007000c8d60a11 */ /* 0x000fc800078410ff */
[----:B------:R-:W-:-:S05]  /*0e00*/  @P0 LEA.HI.X R215, R200, c[0x0][0x1c4], R213, 0x2, P2 ;  /* 0x00007100c8d70a11 */ /* 0x000fca00010f14d5 */
[----:B------:R0:W5:Y:S01]  /*0e10*/  @P0 LDG.E R204, [R214.64] ;  /* 0x00000004d6cc0981 */ /* 0x000162000c1e1900 */
[----:B------:R-:W-:Y:S01]  /*0e20*/  ISETP.NE.AND P0, PT, R165, RZ, PT ;  /* 0x000000ffa500720c */ /* 0x000fe20003f05270 */
[----:B------:R-:W-:-:S04]  /*0e30*/  @P1 IMAD.WIDE.U32 R224, R201, R230, c[0x0][0x218] ;  /* 0x00008600c9e01625 */ /* 0x000fc800078e00e6 */
[-C--:B------:R-:W-:Y:S01]  /*0e40*/  IMAD.WIDE.U32 R234, R209, R226.reuse, c[0x0][0x190] ;  /* 0x00006400d1ea7625 */ /* 0x080fe200078e00e2 */
[----:B------:R1:W5:Y:S03]  /*0e50*/  @P1 LDG.E.128 R44, [R224.64] ;  /* 0x00000004e02c1981 */ /* 0x000366000c1e1d00 */
[-C--:B------:R-:W-:Y:S01]  /*0e60*/  IMAD.WIDE.U32 R232, R207, R226.reuse, c[0x0][0x190] ;  /* 0x00006400cfe87625 */ /* 0x080fe200078e00e2 */
[----:B------:R0:W5:Y:S04]  /*0e70*/  LDG.E R210, [R234.64] ;  /* 0x00000004ead27981 */ /* 0x000168000c1e1900 */
[----:B------:R4:W5:Y:S01]  /*0e80*/  LDG.E R208, [R232.64] ;  /* 0x00000004e8d07981 */ /* 0x000962000c1e1900 */
[----:B------:R-:W-:-:S04]  /*0e90*/  IMAD.WIDE.U32 R216, R201, R226, c[0x0][0x190] ;  /* 0x00006400c9d87625 */ /* 0x000fc800078e00e2 */
[----:B------:R-:W-:Y:S01]  /*0ea0*/  @P1 IMAD.WIDE.U32 R222, R230, R211, c[0x0][0x218] ;  /* 0x00008600e6de1625 */ /* 0x000fe200078e00d3 */
[----:B------:R0:W5:Y:S04]  /*0eb0*/  LDG.E R231, [R216.64] ;  /* 0x00000004d8e77981 */ /* 0x000168000c1e1900 */
[----:B------:R1:W5:Y:S01]  /*0ec0*/  @P1 LDG.E.128 R48, [R222.64] ;  /* 0x00000004de301981 */ /* 0x000362000c1e1d00 */
[----:B------:R-:W-:-:S04]  /*0ed0*/  IMAD.WIDE.U32 R228, R205, R226, c[0x0][0x190] ;  /* 0x00006400cde47625 */ /* 0x000fc800078e00e2 */
[C---:B0-----:R-:W-:Y:S01]  /*0ee0*/  @P1 IMAD.WIDE.U32 R216, R230.reuse, R205, c[0x0][0x218] ;  /* 0x00008600e6d81625 */ /* 0x041fe200078e00cd */
[----:B------:R0:W5:Y:S04]  /*0ef0*/  LDG.E R206, [R228.64] ;  /* 0x00000004e4ce7981 */ /* 0x000168000c1e1900 */
[----:B------:R0:W5:Y:S01]  /*0f00*/  @P1 LDG.E.128 R60, [R216.64] ;  /* 0x00000004d83c1981 */ /* 0x000162000c1e1d00 */
[----:B------:R-:W-:-:S05]  /*0f10*/  @P1 IMAD.WIDE.U32 R220, R230, R209, c[0x0][0x218] ;  /* 0x00008600e6dc1625 */ /* 0x000fca00078e00d1 */
[----:B------:R0:W5:Y:S01]  /*0f20*/  @P1 LDG.E.128 R52, [R220.64] ;  /* 0x00000004dc341981 */ /* 0x000162000c1e1d00 */
[----:B------:R-:W-:-:S04]  /*0f30*/  IMAD.WIDE.U32 R212, R226, R211, c[0x0][0x190] ;  /* 0x00006400e2d47625 */ /* 0x000fc800078e00d3 */
[----:B------:R-:W-:Y:S02]  /*0f40*/  IMAD.WIDE.U32 R226, R184, R226, c[0x0][0x190] ;  /* 0x00006400b8e27625 */ /* 0x000fe400078e00e2 */
[----:B------:R0:W5:Y:S02]  /*0f50*/  LDG.E R212, [R212.64] ;  /* 0x00000004d4d47981 */ /* 0x000164000c1e1900 */
[----:B------:R-:W-:Y:S02]  /*0f60*/  @P1 IMAD.WIDE.U32 R218, R230, R207, c[0x0][0x218] ;  /* 0x00008600e6da1625 */ /* 0x000fe400078e00cf */
[----:B------:R0:W5:Y:S02]  /*0f70*/  LDG.E R202, [R226.64] ;  /* 0x00000004e2ca7981 */ /* 0x000164000c1e1900 */
[----:B------:R-:W-:Y:S02]  /*0f80*/  @P1 IMAD.WIDE.U32 R214, R184, R230, c[0x0][0x218] ;  /* 0x00008600b8d61625 */ /* 0x000fe400078e00e6 */
[----:B------:R0:W5:Y:S04]  /*0f90*/  @P1 LDG.E.128 R56, [R218.64] ;  /* 0x00000004da381981 */ /* 0x000168000c1e1d00 */
[----:B------:R0:W5:Y:S01]  /*0fa0*/  @P1 LDG.E.128 R64, [R214.64] ;  /* 0x00000004d6401981 */ /* 0x000162000c1e1d00 */
[----:B--2---:R-:W-:-:S05]  /*0fb0*/  FSEL R239, R239, RZ, !P0 ;  /* 0x000000ffefef7208 */ /* 0x004fca0004000000 */
[C---:B---3--:R-:W-:Y:S02]  /*0fc0*/  FADD.FTZ R72, -R239.reuse, R72 ;  /* 0x00000048ef487221 */ /* 0x048fe40000010100 */
[----:B-1----:R-:W-:Y:S02]  /*0fd0*/  FADD.FTZ R224, -R239, R73 ;  /* 0x00000049efe07221 */ /* 0x002fe40000010100 */
[C---:B----4-:R-:W-:Y:S02]  /*0fe0*/  FMUL.FTZ R233, R203.reuse, R72 ;  /* 0x00000048cbe97220 */ /* 0x050fe40000410000 */
[----:B------:R-:W-:Y:S02]  /*0ff0*/  FMUL.FTZ R235, R203, R224 ;  /* 0x000000e0cbeb7220 */ /* 0x000fe40000410000 */
[----:B------:R-:W-:Y:S02]  /*1000*/  FADD.FTZ R72, -R239, R75 ;  /* 0x0000004bef487221 */ /* 0x000fe40000010100 */
[----:B------:R-:W-:-:S02]  /*1010*/  FADD.FTZ R146, R77, R146 ;  /* 0x000000924d927221 */ /* 0x000fc40000010000 */
[----:B------:R-:W-:Y:S02]  /*1020*/  FFMA.FTZ R148, R77, R235, R148 ;  /* 0x000000eb4d947223 */ /* 0x000fe40000010094 */
[----:B------:R-:W-:Y:S02]  /*1030*/  FMUL.FTZ R238, R198, R77 ;  /* 0x0000004dc6ee7220 */ /* 0x000fe40000410000 */
[----:B------:R-:W-:Y:S02]  /*1040*/  FMUL.FTZ R77, R203, R72 ;  /* 0x00000048cb4d7220 */ /* 0x000fe40000410000 */
[C---:B------:R-:W-:Y:S02]  /*1050*/  FADD.FTZ R72, -R239.reuse, R81 ;  /* 0x00000051ef487221 */ /* 0x040fe40000010100 */
[----:B------:R-:W-:Y:S02]  /*1060*/  FADD.FTZ R74, -R239, R74 ;  /* 0x0000004aef4a7221 */ /* 0x000fe40000010100 */
[----:B------:R-:W-:-:S02]  /*1070*/  FMUL.FTZ R223, R203, R72 ;  /* 0x00000048cbdf7220 */ /* 0x000fc40000410000 */
[----:B------:R-:W-:Y:S02]  /*1080*/  FMUL.FTZ R236, R199, R76 ;  /* 0x0000004cc7ec7220 */ /* 0x000fe40000410000 */
[----:B------:R-:W-:Y:S02]  /*1090*/  FADD.FTZ R72, -R239, R89 ;  /* 0x00000059ef487221 */ /* 0x000fe40000010100 */
[C---:B------:R-:W-:Y:S02]  /*10a0*/  FADD.FTZ R147, R76.reuse, R147 ;  /* 0x000000934c937221 */ /* 0x040fe40000010000 */
[----:B------:R-:W-:Y:S02]  /*10b0*/  FFMA.FTZ R167, R76, R233, R167 ;  /* 0x000000e94ca77223 */ /* 0x000fe400000100a7 */
[----:B------:R-:W-:Y:S02]  /*10c0*/  FMUL.FTZ R76, R203, R74 ;  /* 0x0000004acb4c7220 */ /* 0x000fe40000410000 */
[----:B------:R-:W-:-:S02]  /*10d0*/  FADD.FTZ R74, -R239, R83 ;  /* 0x00000053ef4a7221 */ /* 0x000fc40000010100 */
[----:B0-----:R-:W-:Y:S02]  /*10e0*/  FMUL.FTZ R217, R203, R72 ;  /* 0x00000048cbd97220 */ /* 0x001fe40000410000 */
[----:B------:R-:W-:Y:S02]  /*10f0*/  FADD.FTZ R73, RZ, R236 ;  /* 0x000000ecff497221 */ /* 0x000fe40000010000 */
[----:B------:R-:W-:Y:S02]  /*1100*/  FFMA.FTZ R72, R233, R236, RZ ;  /* 0x000000ece9487223 */ /* 0x000fe400000100ff */
[----:B------:R-:W-:Y:S02]  /*1110*/  FMUL.FTZ R229, R203, R74 ;  /* 0x0000004acbe57220 */ /* 0x000fe40000410000 */
[----:B------:R-:W-:Y:S02]  /*1120*/  FMUL.FTZ R237, R197, R78 ;  /* 0x0000004ec5ed7220 */ /* 0x000fe40000410000 */
[----:B------:R-:W-:-:S02]  /*1130*/  FADD.FTZ R74, R73, R238 ;  /* 0x000000ee494a7221 */ /* 0x000fc40000010000 */
[----:B------:R-:W-:Y:S02]  /*1140*/  FFMA.FTZ R72, R235, R238, R72 ;  /* 0x000000eeeb487223 */ /* 0x000fe40000010048 */
[C---:B------:R-:W-:Y:S02]  /*1150*/  FADD.FTZ R143, R78.reuse, R143 ;  /* 0x0000008f4e8f7221 */ /* 0x040fe40000010000 */
[----:B------:R-:W-:Y:S02]  /*1160*/  FFMA.FTZ R145, R78, R76, R145 ;  /* 0x0000004c4e917223 */ /* 0x000fe40000010091 */
[----:B------:R-:W-:Y:S02]  /*1170*/  FMUL.FTZ R78, R196, R79 ;  /* 0x0000004fc44e7220 */ /* 0x000fe40000410000 */
[----:B------:R-:W-:Y:S02]  /*1180*/  FADD.FTZ R73, R74, R237 ;  /* 0x000000ed4a497221 */ /* 0x000fe40000010000 */
[----:B------:R-:W-:-:S02]  /*1190*/  FADD.FTZ R80, -R239, R80 ;  /* 0x00000050ef507221 */ /* 0x000fc40000010100 */
[----:B------:R-:W-:Y:S02]  /*11a0*/  FFMA.FTZ R72, R76, R237, R72 ;  /* 0x000000ed4c487223 */ /* 0x000fe40000010048 */
[----:B------:R-:W-:Y:S02]  /*11b0*/  FMUL.FTZ R228, R195, R84 ;  /* 0x00000054c3e47220 */ /* 0x000fe40000410000 */
[----:B------:R-:W-:Y:S02]  /*11c0*/  FADD.FTZ R73, R73, R78 ;  /* 0x0000004e49497221 */ /* 0x000fe40000010000 */
[----:B------:R-:W-:Y:S02]  /*11d0*/  FMUL.FTZ R221, R203, R80 ;  /* 0x00000050cbdd7220 */ /* 0x000fe40000410000 */
[----:B------:R-:W-:Y:S02]  /*11e0*/  FFMA.FTZ R72, R77, R78, R72 ;  /* 0x0000004e4d487223 */ /* 0x000fe40000010048 */
[----:B------:R-:W-:-:S02]  /*11f0*/  FMUL.FTZ R230, R194, R85 ;  /* 0x00000055c2e67220 */ /* 0x000fc40000410000 */
[----:B------:R-:W-:Y:S02]  /*1200*/  FADD.FTZ R73, R73, R228 ;  /* 0x000000e449497221 */ /* 0x000fe40000010000 */
[----:B------:R-:W-:Y:S02]  /*1210*/  FADD.FTZ R82, -R239, R82 ;  /* 0x00000052ef527221 */ /* 0x000fe40000010100 */
[----:B------:R-:W-:Y:S02]  /*1220*/  FFMA.FTZ R72, R221, R228, R72 ;  /* 0x000000e4dd487223 */ /* 0x000fe40000010048 */
[----:B------:R-:W-:Y:S02]  /*1230*/  FMUL.FTZ R232, R193, R86 ;  /* 0x00000056c1e87220 */ /* 0x000fe40000410000 */
[----:B------:R-:W-:Y:S02]  /*1240*/  FADD.FTZ R73, R73, R230 ;  /* 0x000000e649497221 */ /* 0x000fe40000010000 */
[----:B------:R-:W-:-:S02]  /*1250*/  FMUL.FTZ R227, R203, R82 ;  /* 0x00000052cbe37220 */ /* 0x000fc40000410000 */
[----:B------:R-:W-:Y:S02]  /*1260*/  FFMA.FTZ R72, R223, R230, R72 ;  /* 0x000000e6df487223 */ /* 0x000fe40000010048 */
        /* <DEDUP_REMOVED lines=8> */
[----:B------:R-:W-:Y:S02]  /*12f0*/  FMUL.FTZ R224, R190, R93 ;  /* 0x0000005dbee07220 */ /* 0x000fe40000410000 */
[----:B------:R-:W-:Y:S02]  /*1300*/  FADD.FTZ R73, R73, R220 ;  /* 0x000000dc49497221 */ /* 0x000fe40000010000 */
[----:B------:R-:W-:-:S02]  /*1310*/  FADD.FTZ R90, -R239, R90 ;  /* 0x0000005aef5a7221 */ /* 0x000fc40000010100 */
[----:B------:R-:W-:Y:S02]  /*1320*/  FFMA.FTZ R72, R215, R220, R72 ;  /* 0x000000dcd7487223 */ /* 0x000fe40000010048 */
[----:B------:R-:W-:Y:S02]  /*1330*/  FMUL.FTZ R226, R189, R94 ;  /* 0x0000005ebde27220 */ /* 0x000fe40000410000 */
[----:B------:R-:W-:Y:S02]  /*1340*/  FADD.FTZ R73, R73, R224 ;  /* 0x000000e049497221 */ /* 0x000fe40000010000 */
[----:B------:R-:W-:Y:S02]  /*1350*/  FADD.FTZ R222, -R239, R91 ;  /* 0x0000005befde7221 */ /* 0x000fe40000010100 */
[----:B------:R-:W-:Y:S02]  /*1360*/  FMUL.FTZ R219, R203, R90 ;  /* 0x0000005acbdb7220 */ /* 0x000fe40000410000 */
[----:B------:R-:W-:-:S02]  /*1370*/  FFMA.FTZ R72, R217, R224, R72 ;  /* 0x000000e0d9487223 */ /* 0x000fc40000010048 */
[----:B------:R-:W-:Y:S02]  /*1380*/  FMUL.FTZ R225, R188, R95 ;  /* 0x0000005fbce17220 */ /* 0x000fe40000410000 */
[----:B------:R-:W-:Y:S02]  /*1390*/  FADD.FTZ R214, -R239, R97 ;  /* 0x00000061efd67221 */ /* 0x000fe40000010100 */
[----:B------:R-:W-:Y:S02]  /*13a0*/  FADD.FTZ R74, R73, R226 ;  /* 0x000000e2494a7221 */ /* 0x000fe40000010000 */
[----:B------:R-:W-:Y:S02]  /*13b0*/  FMUL.FTZ R222, R203, R222 ;  /* 0x000000decbde7220 */ /* 0x000fe40000410000 */
[----:B------:R-:W-:Y:S02]  /*13c0*/  FADD.FTZ R96, -R239, R96 ;  /* 0x00000060ef607221 */ /* 0x000fe40000010100 */
[----:B------:R-:W-:-:S02]  /*13d0*/  FFMA.FTZ R72, R219, R226, R72 ;  /* 0x000000e2db487223 */ /* 0x000fc40000010048 */
[----:B------:R-:W-:Y:S02]  /*13e0*/  FADD.FTZ R98, -R239, R98 ;  /* 0x00000062ef627221 */ /* 0x000fe40000010100 */
[----:B------:R-:W-:Y:S02]  /*13f0*/  FMUL.FTZ R214, R203, R214 ;  /* 0x000000d6cbd67220 */ /* 0x000fe40000410000 */
[----:B------:R-:W-:Y:S02]  /*1400*/  FMUL.FTZ R216, R187, R100 ;  /* 0x00000064bbd87220 */ /* 0x000fe40000410000 */
[----:B------:R-:W-:Y:S02]  /*1410*/  FADD.FTZ R73, R74, R225 ;  /* 0x000000e14a497221 */ /* 0x000fe40000010000 */
[----:B------:R-:W-:Y:S02]  /*1420*/  FMUL.FTZ R213, R203, R96 ;  /* 0x00000060cbd57220 */ /* 0x000fe40000410000 */
[----:B------:R-:W-:-:S02]  /*1430*/  FFMA.FTZ R74, R222, R225, R72 ;  /* 0x000000e1de4a7223 */ /* 0x000fc40000010048 */
[----:B------:R-:W-:Y:S02]  /*1440*/  FADD.FTZ R218, -R239, R99 ;  /* 0x00000063efda7221 */ /* 0x000fe40000010100 */
[C---:B------:R-:W-:Y:S02]  /*1450*/  FADD.FTZ R21, R101.reuse, R21 ;  /* 0x0000001565157221 */ /* 0x040fe40000010000 */
[----:B------:R-:W-:Y:S02]  /*1460*/  FFMA.FTZ R5, R101, R214, R5 ;  /* 0x000000d665057223 */ /* 0x000fe40000010005 */
[----:B------:R-:W-:Y:S02]  /*1470*/  FMUL.FTZ R99, R203, R98 ;  /* 0x00000062cb637220 */ /* 0x000fe40000410000 */
[----:B------:R-:W-:Y:S02]  /*1480*/  FADD.FTZ R72, R73, R216 ;  /* 0x000000d849487221 */ /* 0x000fe40000010000 */
[----:B------:R-:W-:-:S02]  /*1490*/  FMUL.FTZ R101, R186, R101 ;  /* 0x00000065ba657220 */ /* 0x000fc40000410000 */
[----:B------:R-:W-:Y:S02]  /*14a0*/  FFMA.FTZ R73, R213, R216, R74 ;  /* 0x000000d8d5497223 */ /* 0x000fe4000001004a */
[C---:B------:R-:W-:Y:S02]  /*14b0*/  FADD.FTZ R24, R102.reuse, R24 ;  /* 0x0000001866187221 */ /* 0x040fe40000010000 */
[----:B------:R-:W-:Y:S02]  /*14c0*/  FFMA.FTZ R8, R102, R99, R8 ;  /* 0x0000006366087223 */ /* 0x000fe40000010008 */
[----:B------:R-:W-:Y:S02]  /*14d0*/  FMUL.FTZ R218, R203, R218 ;  /* 0x000000dacbda7220 */ /* 0x000fe40000410000 */
[----:B------:R-:W-:Y:S02]  /*14e0*/  FADD.FTZ R104, -R239, R104 ;  /* 0x00000068ef687221 */ /* 0x000fe40000010100 */
[----:B------:R-:W-:-:S02]  /*14f0*/  FMUL.FTZ R102, R185, R102 ;  /* 0x00000066b9667220 */ /* 0x000fc40000410000 */
[----:B------:R-:W-:Y:S02]  /*1500*/  FADD.FTZ R75, R72, R101 ;  /* 0x00000065484b7221 */ /* 0x000fe40000010000 */
[----:B------:R-:W-:Y:S02]  /*1510*/  FFMA.FTZ R73, R214, R101, R73 ;  /* 0x00000065d6497223 */ /* 0x000fe40000010049 */
[C---:B------:R-:W-:Y:S02]  /*1520*/  FADD.FTZ R17, R93.reuse, R17 ;  /* 0x000000115d117221 */ /* 0x040fe40000010000 */
[----:B------:R-:W-:Y:S02]  /*1530*/  FFMA.FTZ R0, R93, R217, R0 ;  /* 0x000000d95d007223 */ /* 0x000fe40000010000 */
[C---:B------:R-:W-:Y:S02]  /*1540*/  FADD.FTZ R23, R103.reuse, R23 ;  /* 0x0000001767177221 */ /* 0x040fe40000010000 */
[----:B------:R-:W-:-:S02]  /*1550*/  FFMA.FTZ R7, R103, R218, R7 ;  /* 0x000000da67077223 */ /* 0x000fc40000010007 */
[----:B------:R-:W-:Y:S02]  /*1560*/  FADD.FTZ R98, -R239, R105 ;  /* 0x00000069ef627221 */ /* 0x000fe40000010100 */
[----:B------:R-:W-:Y:S02]  /*1570*/  FMUL.FTZ R93, R203, R104 ;  /* 0x00000068cb5d7220 */ /* 0x000fe40000410000 */
[----:B------:R-:W-:Y:S02]  /*1580*/  FMUL.FTZ R103, R166, R103 ;  /* 0x00000067a6677220 */ /* 0x000fe40000410000 */
[----:B------:R-:W-:Y:S02]  /*1590*/  FADD.FTZ R72, R75, R102 ;  /* 0x000000664b487221 */ /* 0x000fe40000010000 */
[----:B------:R-:W-:Y:S02]  /*15a0*/  FFMA.FTZ R73, R99, R102, R73 ;  /* 0x0000006663497223 */ /* 0x000fe40000010049 */
[----:B------:R-:W-:-:S02]  /*15b0*/  FADD.FTZ R106, -R239, R106 ;  /* 0x0000006aef6a7221 */ /* 0x000fc40000010100 */
[C---:B------:R-:W-:Y:S02]  /*15c0*/  FADD.FTZ R26, R108.reuse, R26 ;  /* 0x0000001a6c1a7221 */ /* 0x040fe40000010000 */
[----:B------:R-:W-:Y:S02]  /*15d0*/  FFMA.FTZ R10, R108, R93, R10 ;  /* 0x0000005d6c0a7223 */ /* 0x000fe4000001000a */
[----:B------:R-:W-:Y:S02]  /*15e0*/  FMUL.FTZ R98, R203, R98 ;  /* 0x00000062cb627220 */ /* 0x000fe40000410000 */
[----:B------:R-:W-:Y:S02]  /*15f0*/  FMUL.FTZ R108, R149, R108 ;  /* 0x0000006c956c7220 */ /* 0x000fe40000410000 */
[----:B------:R-:W-:Y:S02]  /*1600*/  FADD.FTZ R75, R72, R103 ;  /* 0x00000067484b7221 */ /* 0x000fe40000010000 */
[----:B------:R-:W-:-:S02]  /*1610*/  FFMA.FTZ R73, R218, R103, R73 ;  /* 0x00000067da497223 */ /* 0x000fc40000010049 */
[C---:B------:R-:W-:Y:S02]  /*1620*/  FADD.FTZ R22, R100.reuse, R22 ;  /* 0x0000001664167221 */ /* 0x040fe40000010000 */
[----:B------:R-:W-:Y:S02]  /*1630*/  FFMA.FTZ R6, R100, R213, R6 ;  /* 0x000000d564067223 */ /* 0x000fe40000010006 */
[----:B------:R-:W-:Y:S02]  /*1640*/  FADD.FTZ R100, -R239, R107 ;  /* 0x0000006bef647221 */ /* 0x000fe40000010100 */
        /* <DEDUP_REMOVED lines=9> */
[----:B------:R-:W-:Y:S02]  /*16e0*/  FADD.FTZ R112, -R239, R112 ;  /* 0x00000070ef707221 */ /* 0x000fe40000010100 */
[----:B------:R-:W-:Y:S02]  /*16f0*/  FMUL.FTZ R110, R151, R110 ;  /* 0x0000006e976e7220 */ /* 0x000fe40000410000 */
[----:B------:R-:W-:Y:S02]  /*1700*/  FADD.FTZ R75, R72, R109 ;  /* 0x0000006d484b7221 */ /* 0x000fe40000010000 */
        /* <DEDUP_REMOVED lines=25> */
[----:B------:R-:W-:Y:S02]  /*18a0*/  FADD.FTZ R94, -R239, R115 ;  /* 0x00000073ef5e7221 */ /* 0x000fe40000010100 */
        /* <DEDUP_REMOVED lines=11> */
[C---:B------:R-:W-:Y:S02]  /*1960*/  FADD.FTZ R139, R84.reuse, R139 ;  /* 0x0000008b548b7221 */ /* 0x040fe40000010000 */
[----:B------:R-:W-:-:S02]  /*1970*/  FFMA.FTZ R141, R84, R221, R141 ;  /* 0x000000dd548d7223 */ /* 0x000fc4000001008d */
[C---:B------:R-:W-:Y:S02]  /*1980*/  FADD.FTZ R138, R85.reuse, R138 ;  /* 0x0000008a558a7221 */ /* 0x040fe40000010000 */
        /* <DEDUP_REMOVED lines=13> */
.L_x_8510:
        /* <DEDUP_REMOVED lines=18> */
.L_x_8511:
[----:B--2---:R-:W-:Y:S01]  /*1b80*/  FADD.FTZ R82, R82, R79 ;  /* 0x0000004f52527221 */ /* 0x004fe20000010000 */
[----:B------:R-:W-:Y:S01]  /*1b90*/  HFMA2.MMA R88, -RZ, RZ, 0, 9.5367431640625e-07 ;  /* 0x00000010ff587435 */ /* 0x000fe200000001ff */
[----:B-1----:R-:W-:Y:S02]  /*1ba0*/  FADD.FTZ R84, R84, R81 ;  /* 0x0000005154547221 */ /* 0x002fe40000010000 */
[----:B------:R-:W-:Y:S01]  /*1bb0*/  FMUL.FTZ R82, R82, c[0x0][0x1e0] ;  /* 0x0000780052527a20 */ /* 0x000fe20000410000 */
[----:B------:R-:W-:Y:S01]  /*1bc0*/  ISETP.NE.U32.AND P1, PT, RZ, c[0x0][0x218], PT ;  /* 0x00008600ff007a0c */ /* 0x000fe20003f25070 */
[----:B------:R-:W-:-:S03]  /*1bd0*/  FMUL.FTZ R95, R84, c[0x0][0x1e0] ;  /* 0x00007800545f7a20 */ /* 0x000fc60000410000 */
[----:B------:R-:W-:Y:S02]  /*1be0*/  FSEL R96, R82, RZ, !P0 ;  /* 0x000000ff52607208 */ /* 0x000fe40004000000 */
[----:B------:R-:W-:Y:S01]  /*1bf0*/  ISETP.NE.AND.EX P1, PT, RZ, c[0x0][0x21c], PT, P1 ;  /* 0x00008700ff007a0c */ /* 0x000fe20003f25310 */
[----:B------:R-:W-:-:S04]  /*1c00*/  IMAD.WIDE.U32 R72, R201, R88, c[0x0][0x170] ;  /* 0x00005c00c9487625 */ /* 0x000fc800078e0058 */
[-CC-:B------:R-:W-:Y:S02]  /*1c10*/  FFMA.FTZ R76, R76, R95.reuse, R96.reuse ;  /* 0x0000005f4c4c7223 */ /* 0x180fe40000010060 */
[-CC-:B------:R-:W-:Y:S01]  /*1c20*/  FFMA.FTZ R233, R233, R95.reuse, R96.reuse ;  /* 0x0000005fe9e97223 */ /* 0x180fe20000010060 */
[----:B------:R-:W-:Y:S01]  /*1c30*/  ISETP.NE.U32.AND P0, PT, RZ, c[0x0][0x258], PT ;  /* 0x00009600ff007a0c */ /* 0x000fe20003f05070 */
[-CC-:B------:R-:W-:Y:S01]  /*1c40*/  FFMA.FTZ R235, R235, R95.reuse, R96.reuse ;  /* 0x0000005febeb7223 */ /* 0x180fe20000010060 */
[----:B------:R-:W2:Y:S01]  /*1c50*/  LDG.E.128 R72, [R72.64] ;  /* 0x0000000448487981 */ /* 0x000ea2000c1e1d00 */
[----:B------:R-:W-:Y:S01]  /*1c60*/  FFMA.FTZ R77, R77, R95, R96 ;  /* 0x0000005f4d4d7223 */ /* 0x000fe20000010060 */
[----:B------:R-:W-:Y:S01]  /*1c70*/  ISETP.NE.AND.EX P0, PT, RZ, c[0x0][0x25c], PT, P0 ;  /* 0x00009700ff007a0c */ /* 0x000fe20003f05300 */
[----:B------:R-:W-:Y:S01]  /*1c80*/  FADD.FTZ R80, R237, -R76 ;  /* 0x8000004ced507221 */ /* 0x000fe20000010000 */
[C---:B-----5:R-:W-:Y:S01]  /*1c90*/  LOP3.LUT P4, RZ, R231.reuse, 0xff, RZ, 0xc0, !PT ;  /* 0x000000ffe7ff7812 */ /* 0x060fe2000788c0ff */
[----:B------:R-:W-:Y:S01]  /*1ca0*/  FADD.FTZ R236, R236, -R233 ;  /* 0x800000e9ecec7221 */ /* 0x000fe20000010000 */
[C---:B------:R-:W-:Y:S01]  /*1cb0*/  LOP3.LUT P6, RZ, R231.reuse, 0xff00, RZ, 0xc0, !PT ;  /* 0x0000ff00e7ff7812 */ /* 0x040fe200078cc0ff */
[----:B------:R-:W-:Y:S01]  /*1cc0*/  FADD.FTZ R238, R238, -R235 ;  /* 0x800000ebeeee7221 */ /* 0x000fe20000010000 */
[C---:B------:R-:W-:Y:S01]  /*1cd0*/  LOP3.LUT P5, RZ, R231.reuse, 0xff0000, RZ, 0xc0, !PT ;  /* 0x00ff0000e7ff7812 */ /* 0x040fe200078ac0ff */
[----:B------:R-:W-:Y:S01]  /*1ce0*/  FADD.FTZ R82, R78, -R77 ;  /* 0x8000004d4e527221 */ /* 0x000fe20000010000 */
[----:B------:R-:W-:Y:S01]  /*1cf0*/  LOP3.LUT P3, RZ, R231, 0xff000000, RZ, 0xc0, !PT ;  /* 0xff000000e7ff7812 */ /* 0x000fe2000786c0ff */
[C---:B------:R-:W-:Y:S01]  /*1d00*/  FMUL.FTZ R83, R203.reuse, R80 ;  /* 0x00000050cb537220 */ /* 0x040fe20000410000 */
[----:B------:R-:W-:Y:S01]  /*1d10*/  ISETP.NE.U32.AND P2, PT, RZ, c[0x0][0x258], PT ;  /* 0x00009600ff007a0c */ /* 0x000fe20003f45070 */
[C---:B------:R-:W-:Y:S01]  /*1d20*/  FMUL.FTZ R85, R203.reuse, R236 ;  /* 0x000000eccb557220 */ /* 0x040fe20000410000 */
[----:B------:R-:W-:Y:S01]  /*1d30*/  CS2R R76, SRZ ;  /* 0x00000000004c7805 */ /* 0x000fe2000001ff00 */
[C---:B------:R-:W-:Y:S01]  /*1d40*/  FMUL.FTZ R238, R203.reuse, R238 ;  /* 0x000000eecbee7220 */ /* 0x040fe20000410000 */
[----:B------:R-:W-:Y:S01]  /*1d50*/  ISETP.NE.AND.EX P2, PT, RZ, c[0x0][0x25c], PT, P2 ;  /* 0x00009700ff007a0c */ /* 0x000fe20003f45320 */
[----:B------:R-:W-:Y:S01]  /*1d60*/  FMUL.FTZ R80, R203, R82 ;  /* 0x00000052cb507220 */ /* 0x000fe20000410000 */
[----:B0-----:R-:W-:Y:S01]  /*1d70*/  CS2R R78, SRZ ;  /* 0x00000000004e7805 */ /* 0x001fe2000001ff00 */
[----:B------:R-:W-:-:S02]  /*1d80*/  @P1 FADD.FTZ R85, R44, R85 ;  /* 0x000000552c551221 */ /* 0x000fc40000010000 */
[----:B------:R-:W-:Y:S02]  /*1d90*/  @P1 FADD.FTZ R238, R45, R238 ;  /* 0x000000ee2dee1221 */ /* 0x000fe40000010000 */
[----:B------:R-:W-:Y:S02]  /*1da0*/  @P1 FADD.FTZ R83, R46, R83 ;  /* 0x000000532e531221 */ /* 0x000fe40000010000 */
[----:B------:R-:W-:Y:S01]  /*1db0*/  @P1 FADD.FTZ R80, R47, R80 ;  /* 0x000000502f501221 */ /* 0x000fe20000010000 */
[C---:B------:R-:W-:Y:S01]  /*1dc0*/  SEL R81, R238.reuse, R69, P2 ;  /* 0x00000045ee517207 */ /* 0x040fe20001000000 */
[----:B------:R-:W-:Y:S01]  /*1dd0*/  FMUL.FTZ R84, R85, R204 ;  /* 0x000000cc55547220 */ /* 0x000fe20000410000 */
[C---:B------:R-:W-:Y:S01]  /*1de0*/  SEL R82, R83.reuse, R70, P2 ;  /* 0x0000004653527207 */ /* 0x040fe20001000000 */
[-C--:B------:R-:W-:Y:S02]  /*1df0*/  FMUL.FTZ R86, R238, R204.reuse ;  /* 0x000000ccee567220 */ /* 0x080fe40000410000 */
[-C--:B------:R-:W-:Y:S01]  /*1e00*/  FMUL.FTZ R87, R83, R204.reuse ;  /* 0x000000cc53577220 */ /* 0x080fe20000410000 */
[C---:B------:R-:W-:Y:S01]  /*1e10*/  SEL R83, R80.reuse, R71, P2 ;  /* 0x0000004750537207 */ /* 0x040fe20001000000 */
[----:B------:R-:W-:Y:S01]  /*1e20*/  FMUL.FTZ R106, R80, R204 ;  /* 0x000000cc506a7220 */ /* 0x000fe20000410000 */
[----:B------:R-:W-:Y:S01]  /*1e30*/  @P0 SEL R80, R85, R68, P2 ;  /* 0x0000004455500207 */ /* 0x000fe20001000000 */
[----:B------:R-:W-:-:S02]  /*1e40*/  FMUL.FTZ R107, R84, c[0x0][0x1e8] ;  /* 0x00007a00546b7a20 */ /* 0x000fc40000410000 */
[----:B------:R-:W-:Y:S02]  /*1e50*/  FMUL.FTZ R112, R86, c[0x0][0x1e8] ;  /* 0x00007a0056707a20 */ /* 0x000fe40000410000 */
[----:B------:R-:W-:Y:S02]  /*1e60*/  FMUL.FTZ R113, R87, c[0x0][0x1e8] ;  /* 0x00007a0057717a20 */ /* 0x000fe40000410000 */
[----:B------:R-:W-:Y:S02]  /*1e70*/  FMUL.FTZ R106, R106, c[0x0][0x1e8] ;  /* 0x00007a006a6a7a20 */ /* 0x000fe40000410000 */
[----:B------:R-:W-:-:S04]  /*1e80*/  @P0 IMAD.WIDE.U32 R104, R201, R88, c[0x0][0x258] ;  /* 0x00009600c9680625 */ /* 0x000fc800078e0058 */
[----:B------:R-:W-:Y:S01]  /*1e90*/  IMAD.WIDE.U32 R114, R201, R88, c[0x0][0x248] ;  /* 0x00009200c9727625 */ /* 0x000fe200078e0058 */
[----:B------:R-:W-:Y:S03]  /*1ea0*/  @P0 STG.E.128 [R104.64], R80 ;  /* 0x0000005068000986 */ /* 0x000fe6000c101d04 */
[----:B------:R-:W-:Y:S02]  /*1eb0*/  @P4 FMUL.FTZ R76, R150, R107 ;  /* 0x0000006b964c4220 */ /* 0x000fe40000410000 */
[----:B------:R-:W-:Y:S02]  /*1ec0*/  @P6 FMUL.FTZ R77, R169, R112 ;  /* 0x00000070a94d6220 */ /* 0x000fe40000410000 */
[----:B------:R-:W-:Y:S02]  /*1ed0*/  @P5 FMUL.FTZ R78, R152, R113 ;  /* 0x00000071984e5220 */ /* 0x000fe40000410000 */
[----:B------:R-:W-:-:S02]  /*1ee0*/  @P3 FMUL.FTZ R79, R171, R106 ;  /* 0x0000006aab4f3220 */ /* 0x000fc40000410000 */
[----:B------:R-:W-:-:S03]  /*1ef0*/  IMAD.WIDE.U32 R84, R211, R88, c[0x0][0x170] ;  /* 0x00005c00d3547625 */ /* 0x000fc600078e0058 */
[----:B------:R0:W-:Y:S04]  /*1f00*/  STG.E.128 [R114.64], R76 ;  /* 0x0000004c72007986 */ /* 0x0001e8000c101d04 */
[----:B------:R-:W3:Y:S01]  /*1f10*/  LDG.E.128 R84, [R84.64] ;  /* 0x0000000454547981 */ /* 0x000ee2000c1e1d00 */
        /* <DEDUP_REMOVED lines=8> */
[C---:B------:R-:W-:Y:S02]  /*1fa0*/  FMUL.FTZ R230, R203.reuse, R230 ;  /* 0x000000e6cbe67220 */ /* 0x040fe40000410000 */
[----:B0-----:R-:W-:-:S02]  /*1fb0*/  FMUL.FTZ R77, R203, R228 ;  /* 0x000000e4cb4d7220 */ /* 0x001fc40000410000 */
[C---:B------:R-:W-:Y:S02]  /*1fc0*/  FMUL.FTZ R79, R203.reuse, R232 ;  /* 0x000000e8cb4f7220 */ /* 0x040fe40000410000 */
[----:B------:R-:W-:Y:S02]  /*1fd0*/  FMUL.FTZ R234, R203, R234 ;  /* 0x000000eacbea7220 */ /* 0x000fe40000410000 */
[----:B------:R-:W-:Y:S02]  /*1fe0*/  @P1 FADD.FTZ R230, R49, R230 ;  /* 0x000000e631e61221 */ /* 0x000fe40000010000 */
[----:B------:R-:W-:Y:S02]  /*1ff0*/  @P1 FADD.FTZ R77, R48, R77 ;  /* 0x0000004d304d1221 */ /* 0x000fe40000010000 */
[----:B------:R-:W-:Y:S02]  /*2000*/  @P1 FADD.FTZ R79, R50, R79 ;  /* 0x0000004f324f1221 */ /* 0x000fe40000010000 */
[----:B------:R-:W-:Y:S01]  /*2010*/  @P1 FADD.FTZ R234, R51, R234 ;  /* 0x000000ea33ea1221 */ /* 0x000fe20000010000 */
[----:B------:R-:W-:Y:S01]  /*2020*/  SEL R76, R77, R68, P2 ;  /* 0x000000444d4c7207 */ /* 0x000fe20001000000 */
[C---:B------:R-:W-:Y:S01]  /*2030*/  FMUL.FTZ R81, R230.reuse, R204 ;  /* 0x000000cce6517220 */ /* 0x040fe20000410000 */
[----:B------:R-:W-:Y:S01]  /*2040*/  SEL R78, R79, R70, P2 ;  /* 0x000000464f4e7207 */ /* 0x000fe20001000000 */
[-C--:B------:R-:W-:Y:S01]  /*2050*/  FMUL.FTZ R80, R77, R204.reuse ;  /* 0x000000cc4d507220 */ /* 0x080fe20000410000 */
[----:B------:R-:W-:Y:S01]  /*2060*/  SEL R77, R230, R69, P2 ;  /* 0x00000045e64d7207 */ /* 0x000fe20001000000 */
[-C--:B------:R-:W-:Y:S01]  /*2070*/  FMUL.FTZ R82, R79, R204.reuse ;  /* 0x000000cc4f527220 */ /* 0x080fe20000410000 */
[C---:B------:R-:W-:Y:S01]  /*2080*/  SEL R79, R234.reuse, R71, P2 ;  /* 0x00000047ea4f7207 */ /* 0x040fe20001000000 */
[----:B------:R-:W-:-:S02]  /*2090*/  FMUL.FTZ R83, R234, R204 ;  /* 0x000000ccea537220 */ /* 0x000fc40000410000 */
[----:B------:R-:W-:-:S04]  /*20a0*/  @P0 IMAD.WIDE.U32 R114, R211, R88, c[0x0][0x258] ;  /* 0x00009600d3720625 */ /* 0x000fc800078e0058 */
[----:B------:R-:W-:Y:S01]  /*20b0*/  FMUL.FTZ R119, R80, c[0x0][0x1e8] ;  /* 0x00007a0050777a20 */ /* 0x000fe20000410000 */
[----:B------:R0:W-:Y:S01]  /*20c0*/  @P0 STG.E.128 [R114.64], R76 ;  /* 0x0000004c72000986 */ /* 0x0001e2000c101d04 */
[----:B------:R-:W-:Y:S02]  /*20d0*/  FMUL.FTZ R228, R83, c[0x0][0x1e8] ;  /* 0x00007a0053e47a20 */ /* 0x000fe40000410000 */
        /* <DEDUP_REMOVED lines=8> */
[C---:B0-----:R-:W-:Y:S02]  /*2160*/  FMUL.FTZ R77, R203.reuse, R220 ;  /* 0x000000dccb4d7220 */ /* 0x041fe40000410000 */
[----:B------:R-:W-:-:S02]  /*2170*/  FMUL.FTZ R224, R203, R224 ;  /* 0x000000e0cbe07220 */ /* 0x000fc40000410000 */
[C---:B------:R-:W-:Y:S02]  /*2180*/  FMUL.FTZ R79, R203.reuse, R226 ;  /* 0x000000e2cb4f7220 */ /* 0x040fe40000410000 */
[----:B------:R-:W-:Y:S02]  /*2190*/  FMUL.FTZ R222, R203, R222 ;  /* 0x000000decbde7220 */ /* 0x000fe40000410000 */
[----:B------:R-:W-:Y:S02]  /*21a0*/  @P1 FADD.FTZ R77, R52, R77 ;  /* 0x0000004d344d1221 */ /* 0x000fe40000010000 */
[----:B------:R-:W-:Y:S02]  /*21b0*/  @P1 FADD.FTZ R224, R53, R224 ;  /* 0x000000e035e01221 */ /* 0x000fe40000010000 */
[----:B------:R-:W-:Y:S02]  /*21c0*/  @P1 FADD.FTZ R79, R54, R79 ;  /* 0x0000004f364f1221 */ /* 0x000fe40000010000 */
[----:B------:R-:W-:Y:S01]  /*21d0*/  @P1 FADD.FTZ R222, R55, R222 ;  /* 0x000000de37de1221 */ /* 0x000fe20000010000 */
[----:B------:R-:W-:-:S02]  /*21e0*/  SEL R76, R77, R68, P2 ;  /* 0x000000444d4c7207 */ /* 0x000fc40001000000 */
[----:B------:R-:W-:Y:S01]  /*21f0*/  SEL R78, R79, R70, P2 ;  /* 0x000000464f4e7207 */ /* 0x000fe20001000000 */
[----:B--2---:R-:W-:Y:S02]  /*2200*/  FMUL.FTZ R73, R73, R112 ;  /* 0x0000007049497220 */ /* 0x004fe40000410000 */
[----:B------:R-:W-:Y:S02]  /*2210*/  FMUL.FTZ R75, R75, R106 ;  /* 0x0000006a4b4b7220 */ /* 0x000fe40000410000 */
[----:B------:R-:W-:Y:S01]  /*2220*/  FMUL.FTZ R72, R107, R72 ;  /* 0x000000486b487220 */ /* 0x000fe20000410000 */
[----:B------:R-:W-:Y:S01]  /*2230*/  FSEL R106, R73, RZ, P6 ;  /* 0x000000ff496a7208 */ /* 0x000fe20003000000 */
[----:B------:R-:W-:Y:S01]  /*2240*/  FMUL.FTZ R74, R74, R113 ;  /* 0x000000714a4a7220 */ /* 0x000fe20000410000 */
[----:B------:R-:W-:Y:S02]  /*2250*/  LEA R112, P6, R211, c[0x0][0x248], 0x4 ;  /* 0x00009200d3707a11 */ /* 0x000fe400078c20ff */
[----:B------:R-:W-:-:S02]  /*2260*/  FSEL R107, R72, RZ, P4 ;  /* 0x000000ff486b7208 */ /* 0x000fc40002000000 */
[----:B------:R-:W-:Y:S01]  /*2270*/  FSEL R105, R74, RZ, P5 ;  /* 0x000000ff4a697208 */ /* 0x000fe20002800000 */
[----:B------:R-:W-:Y:S01]  /*2280*/  CS2R R72, SRZ ;  /* 0x0000000000487805 */ /* 0x000fe2000001ff00 */
[----:B------:R-:W-:Y:S02]  /*2290*/  FSEL R104, R75, RZ, P3 ;  /* 0x000000ff4b687208 */ /* 0x000fe40001800000 */
[----:B------:R-:W-:Y:S01]  /*22a0*/  LEA.HI.X R113, R211, c[0x0][0x24c], RZ, 0x4, P6 ;  /* 0x00009300d3717a11 */ /* 0x000fe200030f24ff */
[----:B------:R-:W-:Y:S01]  /*22b0*/  FMUL.FTZ R211, R82, c[0x0][0x1e8] ;  /* 0x00007a0052d37a20 */ /* 0x000fe20000410000 */
[C---:B------:R-:W-:Y:S01]  /*22c0*/  LOP3.LUT P4, RZ, R212.reuse, 0xff, RZ, 0xc0, !PT ;  /* 0x000000ffd4ff7812 */ /* 0x040fe2000788c0ff */
[----:B------:R-:W-:Y:S01]  /*22d0*/  CS2R R74, SRZ ;  /* 0x00000000004a7805 */ /* 0x000fe2000001ff00 */
[C---:B------:R-:W-:Y:S02]  /*22e0*/  LOP3.LUT P5, RZ, R212.reuse, 0xff00, RZ, 0xc0, !PT ;  /* 0x0000ff00d4ff7812 */ /* 0x040fe400078ac0ff */
[----:B------:R-:W-:-:S02]  /*22f0*/  LOP3.LUT P3, RZ, R212, 0xff0000, RZ, 0xc0, !PT ;  /* 0x00ff0000d4ff7812 */ /* 0x000fc4000786c0ff */
[----:B------:R-:W-:Y:S01]  /*2300*/  LOP3.LUT P6, RZ, R212, 0xff000000, RZ, 0xc0, !PT ;  /* 0xff000000d4ff7812 */ /* 0x000fe200078cc0ff */
[----:B------:R-:W-:Y:S02]  /*2310*/  FMUL.FTZ R212, R81, c[0x0][0x1e8] ;  /* 0x00007a0051d47a20 */ /* 0x000fe40000410000 */
[----:B------:R-:W-:-:S04]  /*2320*/  IMAD.WIDE.U32 R80, R209, R88, c[0x0][0x170] ;  /* 0x00005c00d1507625 */ /* 0x000fc800078e0058 */
[----:B------:R-:W-:Y:S02]  /*2330*/  @P4 FMUL.FTZ R72, R154, R119 ;  /* 0x000000779a484220 */ /* 0x000fe40000410000 */
[----:B------:R-:W-:Y:S02]  /*2340*/  @P5 FMUL.FTZ R73, R173, R212 ;  /* 0x000000d4ad495220 */ /* 0x000fe40000410000 */
[----:B------:R-:W-:Y:S02]  /*2350*/  @P3 FMUL.FTZ R74, R156, R211 ;  /* 0x000000d39c4a3220 */ /* 0x000fe40000410000 */
[----:B------:R-:W-:-:S05]  /*2360*/  @P6 FMUL.FTZ R75, R175, R228 ;  /* 0x000000e4af4b6220 */ /* 0x000fca0000410000 */
[----:B------:R0:W-:Y:S04]  /*2370*/  STG.E.128 [R112.64], R72 ;  /* 0x0000004870007986 */ /* 0x0001e8000c101d04 */
[----:B------:R-:W2:Y:S01]  /*2380*/  LDG.E.128 R80, [R80.64] ;  /* 0x0000000450507981 */ /* 0x000ea2000c1e1d00 */
[----:B0-----:R-:W-:Y:S01]  /*2390*/  @P0 IMAD.WIDE.U32 R112, R209, R88, c[0x0][0x258] ;  /* 0x00009600d1700625 */ /* 0x001fe200078e0058 */
[----:B------:R-:W-:Y:S01]  /*23a0*/  CS2R R72, SRZ ;  /* 0x0000000000487805 */ /* 0x000fe2000001ff00 */
[----:B------:R-:W-:Y:S02]  /*23b0*/  CS2R R74, SRZ ;  /* 0x00000000004a7805 */ /* 0x000fe4000001ff00 */
[----:B---3--:R-:W-:Y:S02]  /*23c0*/  FMUL.FTZ R85, R85, R212 ;  /* 0x000000d455557220 */ /* 0x008fe40000410000 */
[----:B------:R-:W-:-:S02]  /*23d0*/  FMUL.FTZ R84, R119, R84 ;  /* 0x0000005477547220 */ /* 0x000fc40000410000 */
[----:B------:R-:W-:Y:S01]  /*23e0*/  FMUL.FTZ R86, R86, R211 ;  /* 0x000000d356567220 */ /* 0x000fe20000410000 */
[----:B------:R-:W-:Y:S01]  /*23f0*/  FSEL R212, R85, RZ, P5 ;  /* 0x000000ff55d47208 */ /* 0x000fe20002800000 */
[----:B------:R-:W-:Y:S01]  /*2400*/  FMUL.FTZ R87, R87, R228 ;  /* 0x000000e457577220 */ /* 0x000fe20000410000 */
[----:B------:R-:W-:Y:S01]  /*2410*/  LEA R228, P5, R209, c[0x0][0x248], 0x4 ;  /* 0x00009200d1e47a11 */ /* 0x000fe200078a20ff */
[-C--:B------:R-:W-:Y:S01]  /*2420*/  FMUL.FTZ R85, R224, R204.reuse ;  /* 0x000000cce0557220 */ /* 0x080fe20000410000 */
[----:B------:R-:W-:Y:S01]  /*2430*/  FSEL R119, R84, RZ, P4 ;  /* 0x000000ff54777208 */ /* 0x000fe20002000000 */
[-C--:B------:R-:W-:Y:S01]  /*2440*/  FMUL.FTZ R84, R77, R204.reuse ;  /* 0x000000cc4d547220 */ /* 0x080fe20000410000 */
[----:B------:R-:W-:Y:S01]  /*2450*/  FSEL R115, R86, RZ, P3 ;  /* 0x000000ff56737208 */ /* 0x000fe20001800000 */
[-C--:B------:R-:W-:Y:S01]  /*2460*/  FMUL.FTZ R86, R79, R204.reuse ;  /* 0x000000cc4f567220 */ /* 0x080fe20000410000 */
[----:B------:R-:W-:Y:S01]  /*2470*/  FSEL R114, R87, RZ, P6 ;  /* 0x000000ff57727208 */ /* 0x000fe20003000000 */
[----:B------:R-:W-:Y:S01]  /*2480*/  FMUL.FTZ R87, R222, R204 ;  /* 0x000000ccde577220 */ /* 0x000fe20000410000 */
[----:B------:R-:W-:Y:S01]  /*2490*/  LEA.HI.X R229, R209, c[0x0][0x24c], RZ, 0x4, P5 ;  /* 0x00009300d1e57a11 */ /* 0x000fe200028f24ff */
[----:B------:R-:W-:Y:S01]  /*24a0*/  FMUL.FTZ R209, R84, c[0x0][0x1e8] ;  /* 0x00007a0054d17a20 */ /* 0x000fe20000410000 */
[----:B------:R-:W-:Y:S01]  /*24b0*/  LOP3.LUT P4, RZ, R210, 0xff, RZ, 0xc0, !PT ;  /* 0x000000ffd2ff7812 */ /* 0x000fe2000788c0ff */
[----:B------:R-:W-:Y:S01]  /*24c0*/  FMUL.FTZ R211, R86, c[0x0][0x1e8] ;  /* 0x00007a0056d37a20 */ /* 0x000fe20000410000 */
[C---:B------:R-:W-:Y:S01]  /*24d0*/  LOP3.LUT P3, RZ, R210.reuse, 0xff00, RZ, 0xc0, !PT ;  /* 0x0000ff00d2ff7812 */ /* 0x040fe2000786c0ff */
[----:B------:R-:W-:Y:S01]  /*24e0*/  FMUL.FTZ R220, R87, c[0x0][0x1e8] ;  /* 0x00007a0057dc7a20 */ /* 0x000fe20000410000 */
[----:B------:R-:W-:-:S02]  /*24f0*/  LOP3.LUT P6, RZ, R210, 0xff0000, RZ, 0xc0, !PT ;  /* 0x00ff0000d2ff7812 */ /* 0x000fc400078cc0ff */
[----:B------:R-:W-:Y:S01]  /*2500*/  LOP3.LUT P5, RZ, R210, 0xff000000, RZ, 0xc0, !PT ;  /* 0xff000000d2ff7812 */ /* 0x000fe200078ac0ff */
[----:B------:R-:W-:Y:S01]  /*2510*/  FMUL.FTZ R210, R85, c[0x0][0x1e8] ;  /* 0x00007a0055d27a20 */ /* 0x000fe20000410000 */
[----:B------:R-:W-:Y:S01]  /*2520*/  SEL R77, R224, R69, P2 ;  /* 0x00000045e04d7207 */ /* 0x000fe20001000000 */
[----:B------:R-:W-:Y:S01]  /*2530*/  IMAD.WIDE.U32 R84, R207, R88, c[0x0][0x170] ;  /* 0x00005c00cf547625 */ /* 0x000fe200078e0058 */
[----:B------:R-:W-:-:S03]  /*2540*/  SEL R79, R222, R71, P2 ;  /* 0x00000047de4f7207 */ /* 0x000fc60001000000 */
[----:B------:R-:W-:Y:S02]  /*2550*/  @P4 FMUL.FTZ R72, R157, R209 ;  /* 0x000000d19d484220 */ /* 0x000fe40000410000 */
[----:B------:R-:W-:Y:S01]  /*2560*/  @P3 FMUL.FTZ R73, R176, R210 ;  /* 0x000000d2b0493220 */ /* 0x000fe20000410000 */
[----:B------:R0:W-:Y:S01]  /*2570*/  @P0 STG.E.128 [R112.64], R76 ;  /* 0x0000004c70000986 */ /* 0x0001e2000c101d04 */
[----:B------:R-:W-:Y:S02]  /*2580*/  @P6 FMUL.FTZ R74, R158, R211 ;  /* 0x000000d39e4a6220 */ /* 0x000fe40000410000 */
[----:B------:R-:W-:-:S05]  /*2590*/  @P5 FMUL.FTZ R75, R177, R220 ;  /* 0x000000dcb14b5220 */ /* 0x000fca0000410000 */
        /* <DEDUP_REMOVED lines=8> */
[----:B0-----:R-:W-:Y:S01]  /*2620*/  FADD.FTZ R76, R102, -R99 ;  /* 0x80000063664c7221 */ /* 0x001fe20000010000 */
[----:B-1----:R-:W-:Y:S01]  /*2630*/  CS2R R72, SRZ ;  /* 0x0000000000487805 */ /* 0x002fe2000001ff00 */
[----:B------:R-:W-:Y:S01]  /*2640*/  FADD.FTZ R218, R103, -R218 ;  /* 0x800000da67da7221 */ /* 0x000fe20000010000 */
[----:B------:R-:W-:Y:S01]  /*2650*/  CS2R R74, SRZ ;  /* 0x00000000004a7805 */ /* 0x000fe2000001ff00 */
[C---:B------:R-:W-:Y:S02]  /*2660*/  FMUL.FTZ R214, R203.reuse, R214 ;  /* 0x000000d6cbd67220 */ /* 0x040fe40000410000 */
[----:B------:R-:W-:-:S02]  /*2670*/  FMUL.FTZ R77, R203, R216 ;  /* 0x000000d8cb4d7220 */ /* 0x000fc40000410000 */
[C---:B------:R-:W-:Y:S02]  /*2680*/  FMUL.FTZ R79, R203.reuse, R76 ;  /* 0x0000004ccb4f7220 */ /* 0x040fe40000410000 */
[----:B------:R-:W-:Y:S02]  /*2690*/  FMUL.FTZ R218, R203, R218 ;  /* 0x000000dacbda7220 */ /* 0x000fe40000410000 */
[----:B------:R-:W-:Y:S02]  /*26a0*/  @P1 FADD.FTZ R214, R57, R214 ;  /* 0x000000d639d61221 */ /* 0x000fe40000010000 */
[----:B------:R-:W-:Y:S02]  /*26b0*/  @P1 FADD.FTZ R77, R56, R77 ;  /* 0x0000004d384d1221 */ /* 0x000fe40000010000 */
[----:B------:R-:W-:Y:S02]  /*26c0*/  @P1 FADD.FTZ R79, R58, R79 ;  /* 0x0000004f3a4f1221 */ /* 0x000fe40000010000 */
[----:B------:R-:W-:Y:S01]  /*26d0*/  @P1 FADD.FTZ R218, R59, R218 ;  /* 0x000000da3bda1221 */ /* 0x000fe20000010000 */
[----:B------:R-:W-:Y:S01]  /*26e0*/  SEL R76, R77, R68, P2 ;  /* 0x000000444d4c7207 */ /* 0x000fe20001000000 */
[----:B------:R-:W-:Y:S01]  /*26f0*/  @P0 IMAD.WIDE.U32 R102, R207, R88, c[0x0][0x258] ;  /* 0x00009600cf660625 */ /* 0x000fe200078e0058 */
[----:B------:R-:W-:-:S03]  /*2700*/  SEL R78, R79, R70, P2 ;  /* 0x000000464f4e7207 */ /* 0x000fc60001000000 */
[-CC-:B------:R-:W-:Y:S02]  /*2710*/  FFMA.FTZ R93, R93, R95.reuse, R96.reuse ;  /* 0x0000005f5d5d7223 */ /* 0x180fe40000010060 */
[-CC-:B------:R-:W-:Y:S02]  /*2720*/  FFMA.FTZ R98, R98, R95.reuse, R96.reuse ;  /* 0x0000005f62627223 */ /* 0x180fe40000010060 */
[-CC-:B------:R-:W-:Y:S02]  /*2730*/  FFMA.FTZ R97, R97, R95.reuse, R96.reuse ;  /* 0x0000005f61617223 */ /* 0x180fe40000010060 */
[----:B------:R-:W-:Y:S02]  /*2740*/  FFMA.FTZ R100, R100, R95, R96 ;  /* 0x0000005f64647223 */ /* 0x000fe40000010060 */
[----:B------:R-:W-:Y:S02]  /*2750*/  FADD.FTZ R108, R108, -R93 ;  /* 0x8000005d6c6c7221 */ /* 0x000fe40000010000 */
[----:B------:R-:W-:-:S02]  /*2760*/  FADD.FTZ R110, R110, -R97 ;  /* 0x800000616e6e7221 */ /* 0x000fc40000010000 */
[----:B------:R-:W-:-:S04]  /*2770*/  FADD.FTZ R100, R111, -R100 ;  /* 0x800000646f647221 */ /* 0x000fc80000010000 */
[----:B------:R-:W-:-:S04]  /*2780*/  FMUL.FTZ R100, R203, R100 ;  /* 0x00000064cb647220 */ /* 0x000fc80000410000 */
[----:B------:R-:W-:Y:S02]  /*2790*/  @P1 FADD.FTZ R100, R63, R100 ;  /* 0x000000643f641221 */ /* 0x000fe40000010000 */
[----:B--2---:R-:W-:Y:S02]  /*27a0*/  FMUL.FTZ R81, R81, R210 ;  /* 0x000000d251517220 */ /* 0x004fe40000410000 */
[----:B------:R-:W-:Y:S02]  /*27b0*/  FMUL.FTZ R83, R83, R220 ;  /* 0x000000dc53537220 */ /* 0x000fe40000410000 */
        /* <DEDUP_REMOVED lines=15> */
[----:B------:R-:W-:Y:S01]  /*28b0*/  LOP3.LUT P6, RZ, R208, 0xff00, RZ, 0xc0, !PT ;  /* 0x0000ff00d0ff7812 */ /* 0x000fe200078cc0ff */
[----:B------:R-:W-:Y:S01]  /*28c0*/  FMUL.FTZ R113, R82, c[0x0][0x1e8] ;  /* 0x00007a0052717a20 */ /* 0x000fe20000410000 */
[C---:B------:R-:W-:Y:S01]  /*28d0*/  LOP3.LUT P5, RZ, R208.reuse, 0xff0000, RZ, 0xc0, !PT ;  /* 0x00ff0000d0ff7812 */ /* 0x040fe200078ac0ff */
[----:B------:R-:W-:Y:S01]  /*28e0*/  FMUL.FTZ R112, R83, c[0x0][0x1e8] ;  /* 0x00007a0053707a20 */ /* 0x000fe20000410000 */
[----:B------:R-:W-:Y:S01]  /*28f0*/  LOP3.LUT P3, RZ, R208, 0xff000000, RZ, 0xc0, !PT ;  /* 0xff000000d0ff7812 */ /* 0x000fe2000786c0ff */
[----:B------:R-:W-:Y:S01]  /*2900*/  IMAD.WIDE.U32 R80, R205, R88, c[0x0][0x170] ;  /* 0x00005c00cd507625 */ /* 0x000fe200078e0058 */
[----:B------:R-:W-:-:S02]  /*2910*/  SEL R77, R214, R69, P2 ;  /* 0x00000045d64d7207 */ /* 0x000fc40001000000 */
[----:B------:R-:W-:-:S03]  /*2920*/  SEL R79, R218, R71, P2 ;  /* 0x00000047da4f7207 */ /* 0x000fc60001000000 */
[----:B------:R-:W-:Y:S02]  /*2930*/  @P4 FMUL.FTZ R72, R159, R99 ;  /* 0x000000639f484220 */ /* 0x000fe40000410000 */
[----:B------:R-:W-:Y:S01]  /*2940*/  @P6 FMUL.FTZ R73, R178, R101 ;  /* 0x00000065b2496220 */ /* 0x000fe20000410000 */
[----:B------:R0:W-:Y:S01]  /*2950*/  @P0 STG.E.128 [R102.64], R76 ;  /* 0x0000004c66000986 */ /* 0x0001e2000c101d04 */
[----:B------:R-:W-:Y:S02]  /*2960*/  @P5 FMUL.FTZ R74, R160, R113 ;  /* 0x00000071a04a5220 */ /* 0x000fe40000410000 */
[----:B------:R-:W-:-:S05]  /*2970*/  @P3 FMUL.FTZ R75, R179, R112 ;  /* 0x00000070b34b3220 */ /* 0x000fca0000410000 */
[----:B------:R1:W-:Y:S04]  /*2980*/  STG.E.128 [R210.64], R72 ;  /* 0x00000048d2007986 */ /* 0x0003e8000c101d04 */
[----:B------:R-:W2:Y:S01]  /*2990*/  LDG.E.128 R80, [R80.64] ;  /* 0x0000000450507981 */ /* 0x000ea2000c1e1d00 */
[----:B0-----:R-:W-:Y:S02]  /*29a0*/  FADD.FTZ R76, R109, -R98 ;  /* 0x800000626d4c7221 */ /* 0x001fe40000010000 */
[C---:B------:R-:W-:Y:S02]  /*29b0*/  FMUL.FTZ R77, R203.reuse, R108 ;  /* 0x0000006ccb4d7220 */ /* 0x040fe40000410000 */
[C---:B------:R-:W-:Y:S02]  /*29c0*/  FMUL.FTZ R78, R203.reuse, R76 ;  /* 0x0000004ccb4e7220 */ /* 0x040fe40000410000 */
[----:B------:R-:W-:-:S02]  /*29d0*/  FMUL.FTZ R79, R203, R110 ;  /* 0x0000006ecb4f7220 */ /* 0x000fc40000410000 */
[----:B------:R-:W-:Y:S01]  /*29e0*/  @P1 FADD.FTZ R77, R60, R77 ;  /* 0x0000004d3c4d1221 */ /* 0x000fe20000010000 */
[----:B-1----:R-:W-:Y:S01]  /*29f0*/  CS2R R72, SRZ ;  /* 0x0000000000487805 */ /* 0x002fe2000001ff00 */
[----:B------:R-:W-:Y:S01]  /*2a00*/  @P1 FADD.FTZ R78, R61, R78 ;  /* 0x0000004e3d4e1221 */ /* 0x000fe20000010000 */
[----:B------:R-:W-:Y:S01]  /*2a10*/  CS2R R74, SRZ ;  /* 0x00000000004a7805 */ /* 0x000fe2000001ff00 */
[----:B------:R-:W-:Y:S01]  /*2a20*/  @P1 FADD.FTZ R79, R62, R79 ;  /* 0x0000004f3e4f1221 */ /* 0x000fe20000010000 */
[----:B------:R-:W-:Y:S01]  /*2a30*/  SEL R76, R77, R68, P2 ;  /* 0x000000444d4c7207 */ /* 0x000fe20001000000 */
[----:B---3--:R-:W-:Y:S02]  /*2a40*/  FMUL.FTZ R85, R85, R101 ;  /* 0x0000006555557220 */ /* 0x008fe40000410000 */
        /* <DEDUP_REMOVED lines=14> */
[C---:B------:R-:W-:Y:S01]  /*2b30*/  LOP3.LUT P4, RZ, R206.reuse, 0xff, RZ, 0xc0, !PT ;  /* 0x000000ffceff7812 */ /* 0x040fe2000788c0ff */
[----:B------:R-:W-:Y:S01]  /*2b40*/  FMUL.FTZ R97, R85, c[0x0][0x1e8] ;  /* 0x00007a0055617a20 */ /* 0x000fe20000410000 */
[----:B------:R-:W-:Y:S01]  /*2b50*/  LOP3.LUT P5, RZ, R206, 0xff00, RZ, 0xc0, !PT ;  /* 0x0000ff00ceff7812 */ /* 0x000fe200078ac0ff */
[----:B------:R-:W-:Y:S01]  /*2b60*/  FMUL.FTZ R109, R86, c[0x0][0x1e8] ;  /* 0x00007a00566d7a20 */ /* 0x000fe20000410000 */
[C---:B------:R-:W-:Y:S01]  /*2b70*/  LOP3.LUT P3, RZ, R206.reuse, 0xff0000, RZ, 0xc0, !PT ;  /* 0x00ff0000ceff7812 */ /* 0x040fe2000786c0ff */
[----:B------:R-:W-:Y:S01]  /*2b80*/  @P0 IMAD.WIDE.U32 R98, R205, R88, c[0x0][0x258] ;  /* 0x00009600cd620625 */ /* 0x000fe200078e0058 */
[----:B------:R-:W-:-:S02]  /*2b90*/  LOP3.LUT P6, RZ, R206, 0xff000000, RZ, 0xc0, !PT ;  /* 0xff000000ceff7812 */ /* 0x000fc400078cc0ff */
[----:B------:R-:W-:Y:S01]  /*2ba0*/  SEL R77, R78, R69, P2 ;  /* 0x000000454e4d7207 */ /* 0x000fe20001000000 */
[----:B------:R-:W-:Y:S01]  /*2bb0*/  IMAD.WIDE.U32 R84, R184, R88, c[0x0][0x170] ;  /* 0x00005c00b8547625 */ /* 0x000fe200078e0058 */
[----:B------:R-:W-:Y:S02]  /*2bc0*/  SEL R78, R79, R70, P2 ;  /* 0x000000464f4e7207 */ /* 0x000fe40001000000 */
[----:B------:R-:W-:Y:S01]  /*2bd0*/  SEL R79, R100, R71, P2 ;  /* 0x00000047644f7207 */ /* 0x000fe20001000000 */
[----:B------:R-:W-:Y:S02]  /*2be0*/  FMUL.FTZ R100, R87, c[0x0][0x1e8] ;  /* 0x00007a0057647a20 */ /* 0x000fe40000410000 */
[----:B------:R-:W-:Y:S02]  /*2bf0*/  @P4 FMUL.FTZ R72, R161, R93 ;  /* 0x0000005da1484220 */ /* 0x000fe40000410000 */
[----:B------:R-:W-:Y:S01]  /*2c00*/  @P5 FMUL.FTZ R73, R180, R97 ;  /* 0x00000061b4495220 */ /* 0x000fe20000410000 */
[----:B------:R0:W-:Y:S01]  /*2c10*/  @P0 STG.E.128 [R98.64], R76 ;  /* 0x0000004c62000986 */ /* 0x0001e2000c101d04 */
[----:B------:R-:W-:-:S02]  /*2c20*/  @P3 FMUL.FTZ R74, R162, R109 ;  /* 0x0000006da24a3220 */ /* 0x000fc40000410000 */
[----:B------:R-:W-:-:S05]  /*2c30*/  @P6 FMUL.FTZ R75, R181, R100 ;  /* 0x00000064b54b6220 */ /* 0x000fca0000410000 */
[----:B------:R1:W-:Y:S04]  /*2c40*/  STG.E.128 [R112.64], R72 ;  /* 0x0000004870007986 */ /* 0x0003e8000c101d04 */
[----:B------:R-:W3:Y:S01]  /*2c50*/  LDG.E.128 R84, [R84.64] ;  /* 0x0000000454547981 */ /* 0x000ee2000c1e1d00 */
[-CC-:B------:R-:W-:Y:S02]  /*2c60*/  FFMA.FTZ R89, R89, R95.reuse, R96.reuse ;  /* 0x0000005f59597223 */ /* 0x180fe40000010060 */
[-CC-:B------:R-:W-:Y:S02]  /*2c70*/  FFMA.FTZ R90, R90, R95.reuse, R96.reuse ;  /* 0x0000005f5a5a7223 */ /* 0x180fe40000010060 */
[-CC-:B------:R-:W-:Y:S01]  /*2c80*/  FFMA.FTZ R91, R91, R95.reuse, R96.reuse ;  /* 0x0000005f5b5b7223 */ /* 0x180fe20000010060 */
[----:B0-----:R-:W-:Y:S01]  /*2c90*/  MOV R77, c[0x0][0x160] ;  /* 0x00005800004d7a02 */ /* 0x001fe20000000f00 */
[----:B------:R-:W-:-:S02]  /*2ca0*/  FFMA.FTZ R95, R94, R95, R96 ;  /* 0x0000005f5e5f7223 */ /* 0x000fc40000010060 */
[----:B------:R-:W-:Y:S01]  /*2cb0*/  FADD.FTZ R116, R116, -R89 ;  /* 0x8000005974747221 */ /* 0x000fe20000010000 */
[----:B------:R-:W-:Y:S01]  /*2cc0*/  @P0 IADD3 R89, R201, 0xa0, RZ ;  /* 0x000000a0c9590810 */ /* 0x000fe20007ffe0ff */
[----:B------:R-:W-:Y:S01]  /*2cd0*/  FADD.FTZ R90, R117, -R90 ;  /* 0x8000005a755a7221 */ /* 0x000fe20000010000 */
[----:B------:R-:W-:Y:S01]  /*2ce0*/  LEA R200, R77, R200, 0x2 ;  /* 0x000000c84dc87211 */ /* 0x000fe200078e10ff */
[----:B------:R-:W-:Y:S02]  /*2cf0*/  FADD.FTZ R118, R118, -R91 ;  /* 0x8000005b76767221 */ /* 0x000fe40000010000 */
[----:B------:R-:W-:Y:S02]  /*2d00*/  FADD.FTZ R92, R92, -R95 ;  /* 0x8000005f5c5c7221 */ /* 0x000fe40000010000 */
[C---:B-1----:R-:W-:Y:S02]  /*2d10*/  FMUL.FTZ R73, R203.reuse, R116 ;  /* 0x00000074cb497220 */ /* 0x042fe40000410000 */
        /* <DEDUP_REMOVED lines=8> */
[----:B------:R-:W-:Y:S01]  /*2da0*/  LOP3.LUT P1, RZ, R202, 0xff000000, RZ, 0xc0, !PT ;  /* 0xff000000caff7812 */ /* 0x000fe2000782c0ff */
[----:B------:R-:W-:Y:S01]  /*2db0*/  @P0 IMAD.WIDE.U32 R88, R89, R88, c[0x0][0x258] ;  /* 0x0000960059580625 */ /* 0x000fe200078e0058 */
[----:B------:R-:W-:-:S02]  /*2dc0*/  SEL R69, R90, R69, P2 ;  /* 0x000000455a457207 */ /* 0x000fc40001000000 */
[----:B------:R-:W-:Y:S01]  /*2dd0*/  SEL R70, R75, R70, P2 ;  /* 0x000000464b467207 */ /* 0x000fe20001000000 */
[----:B------:R-:W-:Y:S01]  /*2de0*/  FMUL.FTZ R90, R90, R204 ;  /* 0x000000cc5a5a7220 */ /* 0x000fe20000410000 */
[----:B------:R-:W-:Y:S01]  /*2df0*/  SEL R71, R92, R71, P2 ;  /* 0x000000475c477207 */ /* 0x000fe20001000000 */
[----:B------:R-:W-:Y:S01]  /*2e00*/  FADD.FTZ R34, R107, R34 ;  /* 0x000000226b227221 */ /* 0x000fe20000010000 */
[----:B------:R-:W-:Y:S01]  /*2e10*/  LEA R76, P2, R184, c[0x0][0x248], 0x4 ;  /* 0x00009200b84c7a11 */ /* 0x000fe200078420ff */
[----:B------:R-:W-:Y:S02]  /*2e20*/  FMUL.FTZ R90, R90, c[0x0][0x1e8] ;  /* 0x00007a005a5a7a20 */ /* 0x000fe40000410000 */
[----:B------:R-:W-:Y:S01]  /*2e30*/  @P0 STG.E.128 [R88.64], R68 ;  /* 0x0000004458000986 */ /* 0x000fe2000c101d04 */
[----:B------:R-:W-:Y:S01]  /*2e40*/  ISETP.GE.AND P0, PT, R200, c[0x0][0x164], PT ;  /* 0x00005900c8007a0c */ /* 0x000fe20003f06270 */
[----:B------:R-:W-:Y:S01]  /*2e50*/  FADD.FTZ R33, R106, R33 ;  /* 0x000000216a217221 */ /* 0x000fe20000010000 */
[----:B------:R-:W-:Y:S01]  /*2e60*/  LEA.HI.X R77, R184, c[0x0][0x24c], RZ, 0x4, P2 ;  /* 0x00009300b84d7a11 */ /* 0x000fe200010f24ff */
        /* <DEDUP_REMOVED lines=14> */
[----:B--2---:R-:W-:Y:S02]  /*2f50*/  FMUL.FTZ R81, R81, R97 ;  /* 0x0000006151517220 */ /* 0x004fe40000410000 */
[----:B------:R-:W-:Y:S02]  /*2f60*/  FMUL.FTZ R80, R93, R80 ;  /* 0x000000505d507220 */ /* 0x000fe40000410000 */
[----:B------:R-:W-:Y:S01]  /*2f70*/  FMUL.FTZ R82, R82, R109 ;  /* 0x0000006d52527220 */ /* 0x000fe20000410000 */
[----:B------:R-:W-:Y:S01]  /*2f80*/  FSEL R78, R81, RZ, P5 ;  /* 0x000000ff514e7208 */ /* 0x000fe20002800000 */
[----:B------:R-:W-:Y:S01]  /*2f90*/  FMUL.FTZ R83, R83, R100 ;  /* 0x0000006453537220 */ /* 0x000fe20000410000 */
[----:B------:R-:W-:Y:S01]  /*2fa0*/  FSEL R79, R80, RZ, P4 ;  /* 0x000000ff504f7208 */ /* 0x000fe20002000000 */
[-C--:B------:R-:W-:Y:S01]  /*2fb0*/  FMUL.FTZ R80, R73, R204.reuse ;  /* 0x000000cc49507220 */ /* 0x080fe20000410000 */
[----:B------:R-:W-:Y:S01]  /*2fc0*/  FSEL R81, R82, RZ, P3 ;  /* 0x000000ff52517208 */ /* 0x000fe20001800000 */
[-C--:B------:R-:W-:Y:S01]  /*2fd0*/  FMUL.FTZ R82, R75, R204.reuse ;  /* 0x000000cc4b527220 */ /* 0x080fe20000410000 */
[----:B------:R-:W-:Y:S01]  /*2fe0*/  LOP3.LUT P4, RZ, R202, 0xff, RZ, 0xc0, !PT ;  /* 0x000000ffcaff7812 */ /* 0x000fe2000788c0ff */
[----:B------:R-:W-:Y:S01]  /*2ff0*/  FMUL.FTZ R204, R92, R204 ;  /* 0x000000cc5ccc7220 */ /* 0x000fe20000410000 */
[----:B------:R-:W-:Y:S01]  /*3000*/  LOP3.LUT P5, RZ, R202, 0xff00, RZ, 0xc0, !PT ;  /* 0x0000ff00caff7812 */ /* 0x000fe200078ac0ff */
[----:B------:R-:W-:Y:S01]  /*3010*/  FMUL.FTZ R80, R80, c[0x0][0x1e8] ;  /* 0x00007a0050507a20 */ /* 0x000fe20000410000 */
[----:B------:R-:W-:Y:S01]  /*3020*/  LOP3.LUT P3, RZ, R202, 0xff0000, RZ, 0xc0, !PT ;  /* 0x00ff0000caff7812 */ /* 0x000fe2000786c0ff */
[----:B------:R-:W-:Y:S01]  /*3030*/  FMUL.FTZ R91, R82, c[0x0][0x1e8] ;  /* 0x00007a00525b7a20 */ /* 0x000fe20000410000 */
[----:B------:R-:W-:Y:S01]  /*3040*/  CS2R R72, SRZ ;  /* 0x0000000000487805 */ /* 0x000fe2000001ff00 */
[----:B------:R-:W-:Y:S01]  /*3050*/  FMUL.FTZ R204, R204, c[0x0][0x1e8] ;  /* 0x00007a00cccc7a20 */ /* 0x000fe20000410000 */
[----:B------:R-:W-:Y:S01]  /*3060*/  CS2R R74, SRZ ;  /* 0x00000000004a7805 */ /* 0x000fe2000001ff00 */
[----:B------:R-:W-:-:S02]  /*3070*/  FADD.FTZ R126, R79, R126 ;  /* 0x0000007e4f7e7221 */ /* 0x000fc40000010000 */
[----:B------:R-:W-:Y:S02]  /*3080*/  @P1 FMUL.FTZ R75, R183, R204 ;  /* 0x000000ccb74b1220 */ /* 0x000fe40000410000 */
[----:B------:R-:W-:Y:S02]  /*3090*/  @P4 FMUL.FTZ R72, R163, R80 ;  /* 0x00000050a3484220 */ /* 0x000fe40000410000 */
[----:B------:R-:W-:Y:S02]  /*30a0*/  @P5 FMUL.FTZ R73, R182, R90 ;  /* 0x0000005ab6495220 */ /* 0x000fe40000410000 */
[----:B------:R-:W-:Y:S02]  /*30b0*/  @P3 FMUL.FTZ R74, R164, R91 ;  /* 0x0000005ba44a3220 */ /* 0x000fe40000410000 */
[----:B------:R-:W-:Y:S01]  /*30c0*/  FADD.FTZ R125, R78, R125 ;  /* 0x0000007d4e7d7221 */ /* 0x000fe20000010000 */
[----:B------:R-:W-:Y:S01]  /*30d0*/  FSEL R78, R83, RZ, P6 ;  /* 0x000000ff534e7208 */ /* 0x000fe20003000000 */
[----:B------:R-:W-:Y:S01]  /*30e0*/  FADD.FTZ R128, R81, R128 ;  /* 0x0000008051807221 */ /* 0x000fe20000010000 */
[----:B------:R0:W-:Y:S03]  /*30f0*/  STG.E.128 [R76.64], R72 ;  /* 0x000000484c007986 */ /* 0x0001e6000c101d04 */
[----:B------:R-:W-:-:S02]  /*3100*/  FADD.FTZ R127, R78, R127 ;  /* 0x0000007f4e7f7221 */ /* 0x000fc40000010000 */
[----:B---3--:R-:W-:Y:S02]  /*3110*/  FMUL.FTZ R84, R80, R84 ;  /* 0x0000005450547220 */ /* 0x008fe40000410000 */
[----:B------:R-:W-:Y:S02]  /*3120*/  FMUL.FTZ R85, R85, R90 ;  /* 0x0000005a55557220 */ /* 0x000fe40000410000 */
[----:B------:R-:W-:Y:S01]  /*3130*/  FMUL.FTZ R86, R86, R91 ;  /* 0x0000005b56567220 */ /* 0x000fe20000410000 */
[----:B------:R-:W-:Y:S01]  /*3140*/  FSEL R79, R84, RZ, P4 ;  /* 0x000000ff544f7208 */ /* 0x000fe20002000000 */
[----:B------:R-:W-:Y:S01]  /*3150*/  FMUL.FTZ R87, R87, R204 ;  /* 0x000000cc57577220 */ /* 0x000fe20000410000 */
[----:B------:R-:W-:Y:S02]  /*3160*/  FSEL R80, R85, RZ, P5 ;  /* 0x000000ff55507208 */ /* 0x000fe40002800000 */
[----:B0-----:R-:W-:Y:S01]  /*3170*/  FSEL R73, R86, RZ, P3 ;  /* 0x000000ff56497208 */ /* 0x001fe20001800000 */
[----:B------:R-:W-:Y:S01]  /*3180*/  FADD.FTZ R130, R79, R130 ;  /* 0x000000824f827221 */ /* 0x000fe20000010000 */
[----:B------:R-:W-:Y:S01]  /*3190*/  FSEL R72, R87, RZ, P1 ;  /* 0x000000ff57487208 */ /* 0x000fe20000800000 */
[----:B------:R-:W-:-:S02]  /*31a0*/  FADD.FTZ R129, R80, R129 ;  /* 0x0000008150817221 */ /* 0x000fc40000010000 */
[----:B------:R-:W-:Y:S02]  /*31b0*/  FADD.FTZ R132, R73, R132 ;  /* 0x0000008449847221 */ /* 0x000fe40000010000 */
[----:B------:R-:W-:Y:S01]  /*31c0*/  FADD.FTZ R131, R72, R131 ;  /* 0x0000008348837221 */ /* 0x000fe20000010000 */
[----:B------:R-:W-:Y:S01]  /*31d0*/  @P0 CALL.REL.NOINC `(.L_x_8508) ;  /* 0x0000001000000944 */ /* 0x000fe20003c00000 */
[----:B------:R-:W-:Y:S05]  /*31e0*/  BRA `(.L_x_8509) ;  /* 0xffffd91000007947 */ /* 0x000fea000383ffff */
.L_x_8508:
[----:B------:R-:W-:Y:S05]  /*31f0*/  BSYNC B1 ;  /* 0x0000000000017941 */ /* 0x000fea0003800000 */
.L_x_8505:
        /* <DEDUP_REMOVED lines=48> */
.L_x_8504:
[----:B------:R-:W-:Y:S05]  /*3500*/  BSYNC B0 ;  /* 0x0000000000007941 */ /* 0x000fea0003800000 */
.L_x_8502:
        /* <DEDUP_REMOVED lines=114> */
[----:B------:R-:W-:Y:S01]  /*3c30*/  STS.128 [R0.X16], R32 ;  /* 0x0000002000007388 */ /* 0x000fe2000000cc00 */
[----:B------:R-:W-:-:S03]  /*3c40*/  FADD.FTZ R11, R7, R30 ;  /* 0x0000001e070b7221 */ /* 0x000fc60000010000 */
[----:B------:R-:W-:Y:S01]  /*3c50*/  IADD3 R6, P0, R6, R133, RZ ;  /* 0x0000008506067210 */ /* 0x000fe20007f1e0ff */
[----:B------:R-:W-:Y:S01]  /*3c60*/  STS.128 [R0.X16+0x200], R36 ;  /* 0x0002002400007388 */ /* 0x000fe2000000cc00 */
[----:B------:R-:W-:Y:S02]  /*3c70*/  FADD.FTZ R47, R2, R47 ;  /* 0x0000002f022f7221 */ /* 0x000fe40000010000 */
[----:B------:R-:W-:Y:S01]  /*3c80*/  IADD3.X R7, RZ, RZ, RZ, P0, !PT ;  /* 0x000000ffff077210 */ /* 0x000fe200007fe4ff */
[----:B------:R-:W-:Y:S01]  /*3c90*/  STS.128 [R0.X16+0x400], R40 ;  /* 0x0004002800007388 */ /* 0x000fe2000000cc00 */
[----:B0-----:R-:W-:Y:S02]  /*3ca0*/  FADD.FTZ R15, R3, R44 ;  /* 0x0000002c030f7221 */ /* 0x001fe40000010000 */
[C---:B------:R-:W-:Y:S01]  /*3cb0*/  SHF.L.U64.HI R7, R6.reuse, 0x2, R7 ;  /* 0x0000000206077819 */ /* 0x040fe20000010207 */
[----:B------:R-:W-:Y:S01]  /*3cc0*/  STS.128 [R0.X16+0x600], R120 ;  /* 0x0006007800007388 */ /* 0x000fe2000000cc00 */
[----:B------:R-:W-:Y:S01]  /*3cd0*/  SHF.L.U32 R6, R6, 0x2, RZ ;  /* 0x0000000206067819 */ /* 0x000fe200000006ff */
[----:B--2---:R-:W-:-:S02]  /*3ce0*/  FADD.FTZ R25, R5, R46 ;  /* 0x0000002e05197221 */ /* 0x004fc40000010000 */
[----:B------:R-:W-:Y:S01]  /*3cf0*/  STS.128 [R0.X16+0x800], R124 ;  /* 0x0008007c00007388 */ /* 0x000fe2000000cc00 */
[C---:B------:R-:W-:Y:S02]  /*3d00*/  IADD3 R2, P0, R6.reuse, c[0x0][0x228], RZ ;  /* 0x00008a0006027a10 */ /* 0x040fe40007f1e0ff */
[----:B------:R-:W-:Y:S01]  /*3d10*/  IADD3 R4, P1, R6, c[0x0][0x220], RZ ;  /* 0x0000880006047a10 */ /* 0x000fe20007f3e0ff */
[----:B------:R-:W-:Y:S01]  /*3d20*/  STS.128 [R0.X16+0xa00], R128 ;  /* 0x000a008000007388 */ /* 0x000fe2000000cc00 */
        /* <DEDUP_REMOVED lines=72> */
.L_x_8506:
[----:B------:R-:W-:Y:S01]  /*41b0*/  HFMA2.MMA R84, -RZ, RZ, 0, 5.9604644775390625e-08 ;  /* 0x00000001ff547435 */ /* 0x000fe200000001ff */
[----:B------:R-:W-:-:S02]  /*41c0*/  MOV R75, R79 ;  /* 0x0000004f004b7202 */ /* 0x000fc40000000f00 */
[----:B------:R-:W-:Y:S02]  /*41d0*/  MOV R80, 0x1f ;  /* 0x0000001f00507802 */ /* 0x000fe40000000f00 */
[----:B------:R-:W-:Y:S02]  /*41e0*/  MOV R83, 0xffffffff ;  /* 0xffffffff00537802 */ /* 0x000fe40000000f00 */
[----:B------:R-:W-:Y:S02]  /*41f0*/  MOV R72, 0x4210 ;  /* 0x0000421000487802 */ /* 0x000fe40000000f00 */
[----:B-----5:R-:W-:Y:S05]  /*4200*/  CALL.REL.NOINC `($__internal_175_$__cuda_sm70_shflsync_bfly_p) ;  /* 0x0000045000007944 */ /* 0x020fea0003c00000 */
[----:B-1----:R-:W-:Y:S01]  /*4210*/  MOV R74, R84 ;  /* 0x00000054004a7202 */ /* 0x002fe20000000f00 */
[----:B0-----:R-:W-:Y:S05]  /*4220*/  BRA `(.L_x_8510) ;  /* 0xffffd83000007947 */ /* 0x001fea000383ffff */
.L_x_8507:
[----:B------:R-:W-:Y:S01]  /*4230*/  HFMA2.MMA R84, -RZ, RZ, 0, 5.9604644775390625e-08 ;  /* 0x00000001ff547435 */ /* 0x000fe200000001ff */
[----:B------:R-:W-:Y:S02]  /*4240*/  MOV R75, R81 ;  /* 0x00000051004b7202 */ /* 0x000fe40000000f00 */
[----:B------:R-:W-:Y:S02]  /*4250*/  MOV R80, 0x1f ;  /* 0x0000001f00507802 */ /* 0x000fe40000000f00 */
[----:B------:R-:W-:-:S02]  /*4260*/  MOV R83, 0xffffffff ;  /* 0xffffffff00537802 */ /* 0x000fc40000000f00 */
[----:B------:R-:W-:Y:S02]  /*4270*/  MOV R72, 0x4290 ;  /* 0x0000429000487802 */ /* 0x000fe40000000f00 */
[----:B01---5:R-:W-:Y:S05]  /*4280*/  CALL.REL.NOINC `($__internal_175_$__cuda_sm70_shflsync_bfly_p) ;  /* 0x000003d000007944 */ /* 0x023fea0003c00000 */
[----:B------:R-:W-:Y:S01]  /*4290*/  FADD.FTZ R79, R79, R74 ;  /* 0x0000004a4f4f7221 */ /* 0x000fe20000010000 */
[----:B0-----:R-:W-:Y:S01]  /*42a0*/  MOV R80, 0x1f ;  /* 0x0000001f00507802 */ /* 0x001fe20000000f00 */
[----:B-1----:R-:W-:Y:S01]  /*42b0*/  FADD.FTZ R81, R81, R84 ;  /* 0x0000005451517221 */ /* 0x002fe20000010000 */
[----:B------:R-:W-:Y:S01]  /*42c0*/  HFMA2.MMA R84, -RZ, RZ, 0, 1.1920928955078125e-07 ;  /* 0x00000002ff547435 */ /* 0x000fe200000001ff */
[----:B------:R-:W-:Y:S02]  /*42d0*/  MOV R83, 0xffffffff ;  /* 0xffffffff00537802 */ /* 0x000fe40000000f00 */
[----:B------:R-:W-:Y:S02]  /*42e0*/  MOV R75, R79 ;  /* 0x0000004f004b7202 */ /* 0x000fe40000000f00 */
[----:B------:R-:W-:Y:S02]  /*42f0*/  MOV R72, 0x4310 ;  /* 0x0000431000487802 */ /* 0x000fe40000000f00 */
[----:B------:R-:W-:Y:S05]  /*4300*/  CALL.REL.NOINC `($__internal_175_$__cuda_sm70_shflsync_bfly_p) ;  /* 0x0000035000007944 */ /* 0x000fea0003c00000 */
[----:B-1----:R-:W-:Y:S01]  /*4310*/  MOV R74, R84 ;  /* 0x00000054004a7202 */ /* 0x002fe20000000f00 */
[----:B------:R-:W-:Y:S01]  /*4320*/  HFMA2.MMA R84, -RZ, RZ, 0, 1.1920928955078125e-07 ;  /* 0x00000002ff547435 */ /* 0x000fe200000001ff */
[----:B0-----:R-:W-:-:S02]  /*4330*/  MOV R75, R81 ;  /* 0x00000051004b7202 */ /* 0x001fc40000000f00 */
[----:B------:R-:W-:Y:S02]  /*4340*/  MOV R80, 0x1f ;  /* 0x0000001f00507802 */ /* 0x000fe40000000f00 */
[----:B------:R-:W-:Y:S02]  /*4350*/  MOV R83, 0xffffffff ;  /* 0xffffffff00537802 */ /* 0x000fe40000000f00 */
[----:B------:R-:W-:Y:S02]  /*4360*/  MOV R72, 0x4380 ;  /* 0x0000438000487802 */ /* 0x000fe40000000f00 */
[----:B------:R-:W-:Y:S05]  /*4370*/  CALL.REL.NOINC `($__internal_175_$__cuda_sm70_shflsync_bfly_p) ;  /* 0x000002e000007944 */ /* 0x000fea0003c00000 */
[----:B------:R-:W-:Y:S01]  /*4380*/  FADD.FTZ R79, R74, R79 ;  /* 0x0000004f4a4f7221 */ /* 0x000fe20000010000 */
[----:B0-----:R-:W-:Y:S01]  /*4390*/  MOV R80, 0x1f ;  /* 0x0000001f00507802 */ /* 0x001fe20000000f00 */
[----:B-1----:R-:W-:Y:S01]  /*43a0*/  FADD.FTZ R81, R81, R84 ;  /* 0x0000005451517221 */ /* 0x002fe20000010000 */
[----:B------:R-:W-:Y:S01]  /*43b0*/  HFMA2.MMA R84, -RZ, RZ, 0, 2.384185791015625e-07 ;  /* 0x00000004ff547435 */ /* 0x000fe200000001ff */
[----:B------:R-:W-:Y:S02]  /*43c0*/  MOV R83, 0xffffffff ;  /* 0xffffffff00537802 */ /* 0x000fe40000000f00 */
[----:B------:R-:W-:-:S02]  /*43d0*/  MOV R75, R79 ;  /* 0x0000004f004b7202 */ /* 0x000fc40000000f00 */
[----:B------:R-:W-:Y:S02]  /*43e0*/  MOV R72, 0x4400 ;  /* 0x0000440000487802 */ /* 0x000fe40000000f00 */
[----:B------:R-:W-:Y:S05]  /*43f0*/  CALL.REL.NOINC `($__internal_175_$__cuda_sm70_shflsync_bfly_p) ;  /* 0x0000026000007944 */ /* 0x000fea0003c00000 */
[----:B-1----:R-:W-:Y:S01]  /*4400*/  MOV R74, R84 ;  /* 0x00000054004a7202 */ /* 0x002fe20000000f00 */
[----:B------:R-:W-:Y:S01]  /*4410*/  HFMA2.MMA R84, -RZ, RZ, 0, 2.384185791015625e-07 ;  /* 0x00000004ff547435 */ /* 0x000fe200000001ff */
[----:B0-----:R-:W-:Y:S02]  /*4420*/  MOV R75, R81 ;  /* 0x00000051004b7202 */ /* 0x001fe40000000f00 */
[----:B------:R-:W-:Y:S02]  /*4430*/  MOV R80, 0x1f ;  /* 0x0000001f00507802 */ /* 0x000fe40000000f00 */
[----:B------:R-:W-:Y:S02]  /*4440*/  MOV R83, 0xffffffff ;  /* 0xffffffff00537802 */ /* 0x000fe40000000f00 */
[----:B------:R-:W-:Y:S02]  /*4450*/  MOV R72, 0x4470 ;  /* 0x0000447000487802 */ /* 0x000fe40000000f00 */
[----:B------:R-:W-:Y:S05]  /*4460*/  CALL.REL.NOINC `($__internal_175_$__cuda_sm70_shflsync_bfly_p) ;  /* 0x000001f000007944 */ /* 0x000fea0003c00000 */
[----:B------:R-:W-:Y:S01]  /*4470*/  FADD.FTZ R79, R74, R79 ;  /* 0x0000004f4a4f7221 */ /* 0x000fe20000010000 */
[----:B0-----:R-:W-:Y:S01]  /*4480*/  MOV R80, 0x1f ;  /* 0x0000001f00507802 */ /* 0x001fe20000000f00 */
[----:B-1----:R-:W-:Y:S01]  /*4490*/  FADD.FTZ R81, R81, R84 ;  /* 0x0000005451517221 */ /* 0x002fe20000010000 */
[----:B------:R-:W-:Y:S01]  /*44a0*/  HFMA2.MMA R84, -RZ, RZ, 0, 4.76837158203125e-07 ;  /* 0x00000008ff547435 */ /* 0x000fe200000001ff */
[----:B------:R-:W-:-:S02]  /*44b0*/  MOV R83, 0xffffffff ;  /* 0xffffffff00537802 */ /* 0x000fc40000000f00 */
[----:B------:R-:W-:Y:S02]  /*44c0*/  MOV R75, R79 ;  /* 0x0000004f004b7202 */ /* 0x000fe40000000f00 */
[----:B------:R-:W-:Y:S02]  /*44d0*/  MOV R72, 0x44f0 ;  /* 0x000044f000487802 */ /* 0x000fe40000000f00 */
[----:B------:R-:W-:Y:S05]  /*44e0*/  CALL.REL.NOINC `($__internal_175_$__cuda_sm70_shflsync_bfly_p) ;  /* 0x0000017000007944 */ /* 0x000fea0003c00000 */
[----:B-1----:R-:W-:Y:S01]  /*44f0*/  MOV R74, R84 ;  /* 0x00000054004a7202 */ /* 0x002fe20000000f00 */
[----:B------:R-:W-:Y:S01]  /*4500*/  HFMA2.MMA R84, -RZ, RZ, 0, 4.76837158203125e-07 ;  /* 0x00000008ff547435 */ /* 0x000fe200000001ff */
[----:B0-----:R-:W-:Y:S02]  /*4510*/  MOV R75, R81 ;  /* 0x00000051004b7202 */ /* 0x001fe40000000f00 */
[----:B------:R-:W-:Y:S02]  /*4520*/  MOV R80, 0x1f ;  /* 0x0000001f00507802 */ /* 0x000fe40000000f00 */
[----:B------:R-:W-:Y:S02]  /*4530*/  MOV R83, 0xffffffff ;  /* 0xffffffff00537802 */ /* 0x000fe40000000f00 */
[----:B------:R-:W-:-:S02]  /*4540*/  MOV R72, 0x4560 ;  /* 0x0000456000487802 */ /* 0x000fc40000000f00 */
[----:B------:R-:W-:Y:S05]  /*4550*/  CALL.REL.NOINC `($__internal_175_$__cuda_sm70_shflsync_bfly_p) ;  /* 0x0000010000007944 */ /* 0x000fea0003c00000 */
[----:B------:R-:W-:Y:S01]  /*4560*/  FADD.FTZ R79, R74, R79 ;  /* 0x0000004f4a4f7221 */ /* 0x000fe20000010000 */
[----:B0-----:R-:W-:Y:S01]  /*4570*/  MOV R80, 0x1f ;  /* 0x0000001f00507802 */ /* 0x001fe20000000f00 */
[----:B-1----:R-:W-:Y:S01]  /*4580*/  FADD.FTZ R81, R81, R84 ;  /* 0x0000005451517221 */ /* 0x002fe20000010000 */
[----:B------:R-:W-:Y:S01]  /*4590*/  HFMA2.MMA R84, -RZ, RZ, 0, 9.5367431640625e-07 ;  /* 0x00000010ff547435 */ /* 0x000fe200000001ff */
[----:B------:R-:W-:-:S02]  /*45a0*/  MOV R83, 0xffffffff ;  /* 0xffffffff00537802 */ /* 0x000fc40000000f00 */
[----:B------:R-:W-:Y:S02]  /*45b0*/  MOV R75, R79 ;  /* 0x0000004f004b7202 */ /* 0x000fe40000000f00 */
[----:B------:R-:W-:Y:S02]  /*45c0*/  MOV R72, 0x45e0 ;  /* 0x000045e000487802 */ /* 0x000fe40000000f00 */
[----:B------:R-:W-:Y:S05]  /*45d0*/  CALL.REL.NOINC `($__internal_175_$__cuda_sm70_shflsync_bfly_p) ;  /* 0x0000008000007944 */ /* 0x000fea0003c00000 */
[----:B-1----:R-:W-:Y:S01]  /*45e0*/  MOV R82, R84 ;  /* 0x0000005400527202 */ /* 0x002fe20000000f00 */
[----:B------:R-:W-:Y:S01]  /*45f0*/  HFMA2.MMA R84, -RZ, RZ, 0, 9.5367431640625e-07 ;  /* 0x00000010ff547435 */ /* 0x000fe200000001ff */
[----:B0-----:R-:W-:Y:S02]  /*4600*/  MOV R75, R81 ;  /* 0x00000051004b7202 */ /* 0x001fe40000000f00 */
[----:B------:R-:W-:Y:S02]  /*4610*/  MOV R80, 0x1f ;  /* 0x0000001f00507802 */ /* 0x000fe40000000f00 */
[----:B------:R-:W-:Y:S02]  /*4620*/  MOV R83, 0xffffffff ;  /* 0xffffffff00537802 */ /* 0x000fe40000000f00 */
[----:B------:R-:W-:-:S02]  /*4630*/  MOV R72, 0x4650 ;  /* 0x0000465000487802 */ /* 0x000fc40000000f00 */
[----:B------:R-:W-:Y:S05]  /*4640*/  CALL.REL.NOINC `($__internal_175_$__cuda_sm70_shflsync_bfly_p) ;  /* 0x0000001000007944 */ /* 0x000fea0003c00000 */
[----:B01----:R-:W-:Y:S05]  /*4650*/  BRA `(.L_x_8511) ;  /* 0xffffd52000007947 */ /* 0x003fea000383ffff */
        .weak           $__internal_175_$__cuda_sm70_shflsync_bfly_p
        .type           $__internal_175_$__cuda_sm70_shflsync_bfly_p,@function
        .size           $__internal_175_$__cuda_sm70_shflsync_bfly_p,(.L_x_9905 - $__internal_175_$__cuda_sm70_shflsync_bfly_p)
$__internal_175_$__cuda_sm70_shflsync_bfly_p:
[----:B------:R-:W-:Y:S01]  /*4660*/  HFMA2.MMA R73, -RZ, RZ, 0, 0 ;  /* 0x00000000ff497435 */ /* 0x000fe200000001ff */
[----:B------:R-:W-:Y:S04]  /*4670*/  WARPSYNC R83 ;  /* 0x0000005300007348 */ /* 0x000fe80003800000 */
[----:B------:R0:W1:Y:S01]  /*4680*/  SHFL.BFLY PT, R84, R75, R84, R80 ;  /* 0x0c0000544b547389 */ /* 0x00006200000e0050 */
[----:B------:R-:W-:Y:S05]  /*4690*/  RET.REL.NODEC R72 `(_ZN10layer_norm13ln_bwd_kernelINS_13Kernel_traitsI6__halfffffjLj768ELj1ELj4ELj1ELj16ENS_18Kernel_traits_baseILj768ES2_ffffjLj128EEEEELb1ELb1ELb0ELb1EEEvNS_9BwdParamsE) ;  /* 0xffffb96048007950 */ /* 0x000fea0003c3ffff */
.L_x_8512:
        /* <DEDUP_REMOVED lines=14> */
.L_x_9905:


//--------------------- .text._ZN10layer_norm22ln_bwd_finalize_kernelINS_22Kernel_traits_finalizeILj768E6__halfffffjLb1ELj1024ELj4ENS_18Kernel_traits_baseILj768ES2_ffffjLj1024EEEEELb1ELb0EEEvNS_9BwdParamsE --------------------------
	.section	.text._ZN10layer_norm22ln_bwd_finalize_kernelINS_22Kernel_traits_finalizeILj768E6__halfffffjLb1ELj1024ELj4ENS_18Kernel_traits_baseILj768ES2_ffffjLj1024EEEEELb1ELb0EEEvNS_9BwdParamsE,"ax",@progbits
	.sectioninfo	@"SHI_REGISTERS=32"
	.align	128
        .global         _ZN10layer_norm22ln_bwd_finalize_kernelINS_22Kernel_traits_finalizeILj768E6__halfffffjLb1ELj1024ELj4ENS_18Kernel_traits_baseILj768ES2_ffffjLj1024EEEEELb1ELb0EEEvNS_9BwdParamsE
        .type           _ZN10layer_norm22ln_bwd_finalize_kernelINS_22Kernel_traits_finalizeILj768E6__halfffffjLb1ELj1024ELj4ENS_18Kernel_traits_baseILj768ES2_ffffjLj1024EEEEELb1ELb0EEEvNS_9BwdParamsE,@function
        .size           _ZN10layer_norm22ln_bwd_finalize_kernelINS_22Kernel_traits_finalizeILj768E6__halfffffjLb1ELj1024ELj4ENS_18Kernel_traits_baseILj768ES2_ffffjLj1024EEEEELb1ELb0EEEvNS_9BwdParamsE,(.L_x_9906 - _ZN10layer_norm22ln_bwd_finalize_kernelINS_22Kernel_traits_finalizeILj768E6__halfffffjLb1ELj1024ELj4ENS_18Kernel_traits_baseILj768ES2_ffffjLj1024EEEEELb1ELb0EEEvNS_9BwdParamsE)
        .other          _ZN10layer_norm22ln_bwd_finalize_kernelINS_22Kernel_traits_finalizeILj768E6__halfffffjLb1ELj1024ELj4ENS_18Kernel_traits_baseILj768ES2_ffffjLj1024EEEEELb1ELb0EEEvNS_9BwdParamsE,@"STO_CUDA_ENTRY STV_DEFAULT"
_ZN10layer_norm22ln_bwd_finalize_kernelINS_22Kernel_traits_finalizeILj768E6__halfffffjLb1ELj1024ELj4ENS_18Kernel_traits_baseILj768ES2_ffffjLj1024EEEEELb1ELb0EEEvNS_9BwdParamsE:
.text._ZN10layer_norm22ln_bwd_finalize_kernelINS_22Kernel_traits_finalizeILj768E6__halfffffjLb1ELj1024ELj4ENS_18Kernel_traits_baseILj768ES2_ffffjLj1024EEEEELb1ELb0EEEvNS_9BwdParamsE:
        /* <DEDUP_REMOVED lines=19> */
.L_x_8526:
        /* <DEDUP_REMOVED lines=33> */
.L_x_8517:
        /* <DEDUP_REMOVED lines=47> */
.L_x_8516:
[----:B------:R-:W-:Y:S05]  /*0630*/  BSYNC B1 ;  /* 0x0000000000017941 */ /* 0x000fea0003800000 */
.L_x_8515:
        /* <DEDUP_REMOVED lines=29> */
.L_x_8519:
[----:B------:R-:W-:Y:S05]  /*0810*/  BSYNC B1 ;  /* 0x0000000000017941 */ /* 0x000fea0003800000 */
.L_x_8518:
        /* <DEDUP_REMOVED lines=14> */
.L_x_8520:
[----:B------:R-:W-:Y:S05]  /*0900*/  BSYNC B1 ;  /* 0x0000000000017941 */ /* 0x000fea0003800000 */
.L_x_8514:
[----:B------:R-:W-:Y:S05]  /*0910*/  BSYNC B0 ;  /* 0x0000000000007941 */ /* 0x000fea0003800000 */
.L_x_8513:
        /* <DEDUP_REMOVED lines=12> */
.L_x_8527:
        /* <DEDUP_REMOVED lines=27> */
.L_x_8528:
        /* <DEDUP_REMOVED lines=9> */
.L_x_8521:
        /* <DEDUP_REMOVED lines=21> */
.L_x_8525:
[----:B------:R-:W-:Y:S05]  /*0d70*/  BSYNC B0 ;  /* 0x0000000000007941 */ /* 0x000fea0003800000 */
.L_x_8524:
[C---:B------:R-:W-:Y:S02]  /*0d80*/  ISETP.GT.U32.AND P1, PT, R4.reuse, -0x301, PT ;  /* 0xfffffcff0400780c */ /* 0x040fe40003f24070 */
[----:B------:R-:W-:-:S02]  /*0d90*/  IADD3 R4, R4, 0x300, RZ ;  /* 0x0000030004047810 */ /* 0x000fc40007ffe0ff */
[----:B------:R-:W-:-:S09]  /*0da0*/  IADD3 R5, R5, 0x180, RZ ;  /* 0x0000018005057810 */ /* 0x000fd20007ffe0ff */
[----:B01----:R-:W-:Y:S05]  /*0db0*/  @P1 BRA `(.L_x_8526) ;  /* 0xfffff37000001947 */ /* 0x003fea000383ffff */
[----:B------:R-:W-:Y:S05]  /*0dc0*/  EXIT ;  /* 0x000000000000794d */ /* 0x000fea0003800000 */
.L_x_8522:
[----:B------:R-:W-:Y:S01]  /*0dd0*/  HFMA2.MMA R17, -RZ, RZ, 0, 5.9604644775390625e-08 ;  /* 0x00000001ff117435 */ /* 0x000fe200000001ff */
[----:B---3--:R-:W-:Y:S01]  /*0de0*/  MOV R18, R10 ;  /* 0x0000000a00127202 */ /* 0x008fe20000000f00 */
[----:B------:R-:W-:Y:S01]  /*0df0*/  IMAD.MOV.U32 R14, RZ, RZ, 0x1f ;  /* 0x0000001fff0e7424 */ /* 0x000fe200078e00ff */
[----:B------:R-:W-:Y:S02]  /*0e00*/  MOV R19, 0xffffffff ;  /* 0xffffffff00137802 */ /* 0x000fe40000000f00 */
[----:B------:R-:W-:Y:S02]  /*0e10*/  MOV R8, 0xe30 ;  /* 0x00000e3000087802 */ /* 0x000fe40000000f00 */
[----:B012---:R-:W-:Y:S05]  /*0e20*/  CALL.REL.NOINC `($__internal_176_$__cuda_sm70_shflsync_bfly_p) ;  /* 0x0000059000007944 */ /* 0x007fea0003c00000 */
[----:B01----:R-:W-:Y:S05]  /*0e30*/  BRA `(.L_x_8527) ;  /* 0xfffffba000007947 */ /* 0x003fea000383ffff */
.L_x_8523:
[----:B------:R-:W-:Y:S01]  /*0e40*/  HFMA2.MMA R17, -RZ, RZ, 0, 1.1920928955078125e-07 ;  /* 0x00000002ff117435 */ /* 0x000fe200000001ff */
[----:B------:R-:W-:Y:S01]  /*0e50*/  IMAD.MOV.U32 R14, RZ, RZ, 0x1f ;  /* 0x0000001fff0e7424 */ /* 0x000fe200078e00ff */
[----:B------:R-:W-:Y:S02]  /*0e60*/  MOV R19, 0xffffffff ;  /* 0xffffffff00137802 */ /* 0x000fe40000000f00 */
[----:B------:R-:W-:Y:S02]  /*0e70*/  MOV R8, 0xe90 ;  /* 0x00000e9000087802 */ /* 0x000fe40000000f00 */
[----:B0123--:R-:W-:Y:S05]  /*0e80*/  CALL.REL.NOINC `($__internal_176_$__cuda_sm70_shflsync_bfly_p) ;  /* 0x0000053000007944 */ /* 0x00ffea0003c00000 */
[----:B0-----:R-:W-:Y:S01]  /*0e90*/  HFMA2.MMA R17, -RZ, RZ, 0, 2.384185791015625e-07 ;  /* 0x00000004ff117435 */ /* 0x001fe200000001ff */
[----:B-1----:R-:W-:Y:S01]  /*0ea0*/  FADD.FTZ R18, R18, R14 ;  /* 0x0000000e12127221 */ /* 0x002fe20000010000 */
[----:B------:R-:W-:Y:S01]  /*0eb0*/  MOV R19, 0xffffffff ;  /* 0xffffffff00137802 */ /* 0x000fe20000000f00 */
[----:B------:R-:W-:Y:S01]  /*0ec0*/  IMAD.MOV.U32 R14, RZ, RZ, 0x1f ;  /* 0x0000001fff0e7424 */ /* 0x000fe200078e00ff */
[----:B------:R-:W-:-:S02]  /*0ed0*/  MOV R8, 0xef0 ;  /* 0x00000ef000087802 */ /* 0x000fc40000000f00 */
[----:B------:R-:W-:Y:S05]  /*0ee0*/  CALL.REL.NOINC `($__internal_176_$__cuda_sm70_shflsync_bfly_p) ;  /* 0x000004d000007944 */ /* 0x000fea0003c00000 */
[----:B0-----:R-:W-:Y:S01]  /*0ef0*/  HFMA2.MMA R17, -RZ, RZ, 0, 4.76837158203125e-07 ;  /* 0x00000008ff117435 */ /* 0x001fe200000001ff */
[----:B-1----:R-:W-:Y:S01]  /*0f00*/  FADD.FTZ R18, R18, R14 ;  /* 0x0000000e12127221 */ /* 0x002fe20000010000 */
[----:B------:R-:W-:Y:S01]  /*0f10*/  MOV R19, 0xffffffff ;  /* 0xffffffff00137802 */ /* 0x000fe20000000f00 */
[----:B------:R-:W-:Y:S01]  /*0f20*/  IMAD.MOV.U32 R14, RZ, RZ, 0x1f ;  /* 0x0000001fff0e7424 */ /* 0x000fe200078e00ff */
[----:B------:R-:W-:-:S02]  /*0f30*/  MOV R8, 0xf50 ;  /* 0x00000f5000087802 */ /* 0x000fc40000000f00 */
[----:B------:R-:W-:Y:S05]  /*0f40*/  CALL.REL.NOINC `($__internal_176_$__cuda_sm70_shflsync_bfly_p) ;  /* 0x0000047000007944 */ /* 0x000fea0003c00000 */
[----:B-1----:R-:W-:Y:S01]  /*0f50*/  FADD.FTZ R10, R18, R14 ;  /* 0x0000000e120a7221 */ /* 0x002fe20000010000 */
[----:B0-----:R-:W-:Y:S01]  /*0f60*/  HFMA2.MMA R17, -RZ, RZ, 0, 9.5367431640625e-07 ;  /* 0x00000010ff117435 */ /* 0x001fe200000001ff */
[----:B------:R-:W-:Y:S01]  /*0f70*/  IMAD.MOV.U32 R14, RZ, RZ, 0x1f ;  /* 0x0000001fff0e7424 */ /* 0x000fe200078e00ff */
[----:B------:R-:W-:-:S02]  /*0f80*/  MOV R19, 0xffffffff ;  /* 0xffffffff00137802 */ /* 0x000fc40000000f00 */
[----:B------:R-:W-:Y:S02]  /*0f90*/  MOV R18, R10 ;  /* 0x0000000a00127202 */ /* 0x000fe40000000f00 */
[----:B------:R-:W-:Y:S02]  /*0fa0*/  MOV R8, 0xfc0 ;  /* 0x00000fc000087802 */ /* 0x000fe40000000f00 */
[----:B------:R-:W-:Y:S05]  /*0fb0*/  CALL.REL.NOINC `($__internal_176_$__cuda_sm70_shflsync_bfly_p) ;  /* 0x0000040000007944 */ /* 0x000fea0003c00000 */
[----:B0-----:R-:W-:Y:S01]  /*0fc0*/  HFMA2.MMA R17, -RZ, RZ, 0, 5.9604644775390625e-08 ;  /* 0x00000001ff117435 */ /* 0x001fe200000001ff */
[----:B-1----:R-:W-:Y:S01]  /*0fd0*/  IMAD.MOV.U32 R13, RZ, RZ, R14 ;  /* 0x000000ffff0d7224 */ /* 0x002fe200078e000e */
[----:B------:R-:W-:Y:S01]  /*0fe0*/  MOV R18, R15 ;  /* 0x0000000f00127202 */ /* 0x000fe20000000f00 */
[----:B------:R-:W-:Y:S01]  /*0ff0*/  IMAD.MOV.U32 R14, RZ, RZ, 0x1f ;  /* 0x0000001fff0e7424 */ /* 0x000fe200078e00ff */
[----:B------:R-:W-:Y:S02]  /*1000*/  MOV R19, 0xffffffff ;  /* 0xffffffff00137802 */ /* 0x000fe40000000f00 */
[----:B------:R-:W-:Y:S02]  /*1010*/  MOV R8, 0x1030 ;  /* 0x0000103000087802 */ /* 0x000fe40000000f00 */
[----:B------:R-:W-:Y:S05]  /*1020*/  CALL.REL.NOINC `($__internal_176_$__cuda_sm70_shflsync_bfly_p) ;  /* 0x0000039000007944 */ /* 0x000fea0003c00000 */
[----:B0-----:R-:W-:Y:S01]  /*1030*/  HFMA2.MMA R17, -RZ, RZ, 0, 1.1920928955078125e-07 ;  /* 0x00000002ff117435 */ /* 0x001fe200000001ff */
[----:B-1----:R-:W-:Y:S01]  /*1040*/  FADD.FTZ R18, R15, R14 ;  /* 0x0000000e0f127221 */ /* 0x002fe20000010000 */
[----:B------:R-:W-:Y:S01]  /*1050*/  MOV R19, 0xffffffff ;  /* 0xffffffff00137802 */ /* 0x000fe20000000f00 */
[----:B------:R-:W-:Y:S01]  /*1060*/  IMAD.MOV.U32 R14, RZ, RZ, 0x1f ;  /* 0x0000001fff0e7424 */ /* 0x000fe200078e00ff */
[----:B------:R-:W-:-:S02]  /*1070*/  MOV R8, 0x1090 ;  /* 0x0000109000087802 */ /* 0x000fc40000000f00 */
[----:B------:R-:W-:Y:S05]  /*1080*/  CALL.REL.NOINC `($__internal_176_$__cuda_sm70_shflsync_bfly_p) ;  /* 0x0000033000007944 */ /* 0x000fea0003c00000 */
        /* <DEDUP_REMOVED lines=35> */
[----:B------:R-:W-:Y:S01]  /*12c0*/  IMAD.MOV.U32 R19, RZ, RZ, -0x1 ;  /* 0xffffffffff137424 */ /* 0x000fe200078e00ff */
[----:B------:R-:W-:-:S02]  /*12d0*/  MOV R8, 0x12f0 ;  /* 0x000012f000087802 */ /* 0x000fc40000000f00 */
[----:B------:R-:W-:Y:S05]  /*12e0*/  CALL.REL.NOINC `($__internal_176_$__cuda_sm70_shflsync_bfly_p) ;  /* 0x000000d000007944 */ /* 0x000fea0003c00000 */
[----:B0-----:R-:W-:Y:S01]  /*12f0*/  HFMA2.MMA R17, -RZ, RZ, 0, 4.76837158203125e-07 ;  /* 0x00000008ff117435 */ /* 0x001fe200000001ff */
[----:B-1----:R-:W-:Y:S01]  /*1300*/  FADD.FTZ R18, R18, R14 ;  /* 0x0000000e12127221 */ /* 0x002fe20000010000 */
[----:B------:R-:W-:-:S02]  /*1310*/  MOV R14, 0x1f ;  /* 0x0000001f000e7802 */ /* 0x000fc40000000f00 */
[----:B------:R-:W-:Y:S02]  /*1320*/  MOV R19, 0xffffffff ;  /* 0xffffffff00137802 */ /* 0x000fe40000000f00 */
[----:B------:R-:W-:Y:S02]  /*1330*/  MOV R8, 0x1350 ;  /* 0x0000135000087802 */ /* 0x000fe40000000f00 */
[----:B------:R-:W-:Y:S05]  /*1340*/  CALL.REL.NOINC `($__internal_176_$__cuda_sm70_shflsync_bfly_p) ;  /* 0x0000007000007944 */ /* 0x000fea0003c00000 */
[----:B01----:R-:W-:Y:S01]  /*1350*/  FADD.FTZ R18, R18, R14 ;  /* 0x0000000e12127221 */ /* 0x003fe20000010000 */
[----:B------:R-:W-:Y:S01]  /*1360*/  HFMA2.MMA R14, -RZ, RZ, 0, 1.847743988037109375e-06 ;  /* 0x0000001fff0e7435 */ /* 0x000fe200000001ff */
[----:B------:R-:W-:Y:S01]  /*1370*/  IMAD.MOV.U32 R17, RZ, RZ, 0x10 ;  /* 0x00000010ff117424 */ /* 0x000fe200078e00ff */
[----:B------:R-:W-:Y:S02]  /*1380*/  MOV R19, 0xffffffff ;  /* 0xffffffff00137802 */ /* 0x000fe40000000f00 */
[----:B------:R-:W-:Y:S02]  /*1390*/  MOV R8, 0x13b0 ;  /* 0x000013b000087802 */ /* 0x000fe40000000f00 */
[----:B------:R-:W-:Y:S05]  /*13a0*/  CALL.REL.NOINC `($__internal_176_$__cuda_sm70_shflsync_bfly_p) ;  /* 0x0000001000007944 */ /* 0x000fea0003c00000 */
[----:B01----:R-:W-:Y:S05]  /*13b0*/  BRA `(.L_x_8528) ;  /* 0xfffff7d000007947 */ /* 0x003fea000383ffff */
        .weak           $__internal_176_$__cuda_sm70_shflsync_bfly_p
        .type           $__internal_176_$__cuda_sm70_shflsync_bfly_p,@function
        .size           $__internal_176_$__cuda_sm70_shflsync_bfly_p,(.L_x_9906 - $__internal_176_$__cuda_sm70_shflsync_bfly_p)
$__internal_176_$__cuda_sm70_shflsync_bfly_p:
[----:B------:R-:W-:Y:S01]  /*13c0*/  HFMA2.MMA R9, -RZ, RZ, 0, 0 ;  /* 0x00000000ff097435 */ /* 0x000fe200000001ff */
[----:B------:R-:W-:Y:S04]  /*13d0*/  WARPSYNC R19 ;  /* 0x0000001300007348 */ /* 0x000fe80003800000 */
[----:B------:R0:W1:Y:S01]  /*13e0*/  SHFL.BFLY PT, R14, R18, R17, R14 ;  /* 0x0c000011120e7389 */ /* 0x00006200000e000e */
[----:B------:R-:W-:Y:S05]  /*13f0*/  RET.REL.NODEC R8 `(_ZN10layer_norm22ln_bwd_finalize_kernelINS_22Kernel_traits_finalizeILj768E6__halfffffjLb1ELj1024ELj4ENS_18Kernel_traits_baseILj768ES2_ffffjLj1024EEEEELb1ELb0EEEvNS_9BwdParamsE) ;  /* 0xffffec0008007950 */ /* 0x000fea0003c3ffff */
.L_x_8529:
        /* <DEDUP_REMOVED lines=16> */
.L_x_9906:


//--------------------- .text._ZN10layer_norm13ln_bwd_kernelINS_13Kernel_traitsI6__halfffffjLj768ELj1ELj4ELj1ELj16ENS_18Kernel_traits_baseILj768ES2_ffffjLj128EEEEELb1ELb1ELb1ELb0EEEvNS_9BwdParamsE --------------------------
	.section	.text._ZN10layer_norm13ln_bwd_kernelINS_13Kernel_traitsI6__halfffffjLj768ELj1ELj4ELj1ELj16ENS_18Kernel_traits_baseILj768ES2_ffffjLj128EEEEELb1ELb1ELb1ELb0EEEvNS_9BwdParamsE,"ax",@progbits
	.sectioninfo	@"SHI_REGISTERS=240"
	.align	128
        .global         _ZN10layer_norm13ln_bwd_kernelINS_13Kernel_traitsI6__halfffffjLj768ELj1ELj4ELj1ELj16ENS_18Kernel_traits_baseILj768ES2_ffffjLj128EEEEELb1ELb1ELb1ELb0EEEvNS_9BwdParamsE
        .type           _ZN10layer_norm13ln_bwd_kernelINS_13Kernel_traitsI6__halfffffjLj768ELj1ELj4ELj1ELj16ENS_18Kernel_traits_baseILj768ES2_ffffjLj128EEEEELb1ELb1ELb1ELb0EEEvNS_9BwdParamsE,@function
        .size           _ZN10layer_norm13ln_bwd_kernelINS_13Kernel_traitsI6__halfffffjLj768ELj1ELj4ELj1ELj16ENS_18Kernel_traits_baseILj768ES2_ffffjLj128EEEEELb1ELb1ELb1ELb0EEEvNS_9BwdParamsE,(.L_x_9907 - _ZN10layer_norm13ln_bwd_kernelINS_13Kernel_traitsI6__halfffffjLj768ELj1ELj4ELj1ELj16ENS_18Kernel_traits_baseILj768ES2_ffffjLj128EEEEELb1ELb1ELb1ELb0EEEvNS_9BwdParamsE)
        .other          _ZN10layer_norm13ln_bwd_kernelINS_13Kernel_traitsI6__halfffffjLj768ELj1ELj4ELj1ELj16ENS_18Kernel_traits_baseILj768ES2_ffffjLj128EEEEELb1ELb1ELb1ELb0EEEvNS_9BwdParamsE,@"STO_CUDA_ENTRY STV_DEFAULT"
_ZN10layer_norm13ln_bwd_kernelINS_13Kernel_traitsI6__halfffffjLj768ELj1ELj4ELj1ELj16ENS_18Kernel_traits_baseILj768ES2_ffffjLj128EEEEELb1ELb1ELb1ELb0EEEvNS_9BwdParamsE:
.text._ZN10layer_norm13ln_bwd_kernelINS_13Kernel_traitsI6__halfffffjLj768ELj1ELj4ELj1ELj16ENS_18Kernel_traits_baseILj768ES2_ffffjLj128EEEEELb1ELb1ELb1ELb0EEEvNS_9BwdParamsE:
        /* <DEDUP_REMOVED lines=10> */
[----:B------:R-:W-:Y:S02]  /*00a0*/  ISETP.GE.U32.AND P4, PT, R8, 0x40, PT ;  /* 0x000000400800780c */ /* 0x000fe40003f86070 */
[----:B------:R-:W-:Y:S02]  /*00b0*/  P2R R4, PR, RZ, 0x20 ;  /* 0x00000020ff047803 */ /* 0x000fe40000000000 */
[----:B------:R-:W-:-:S02]  /*00c0*/  P2R R4, PR, RZ, 0x10 ;  /* 0x00000010ff047803 */ /* 0x000fc40000000000 */
[C---:B------:R-:W-:Y:S02]  /*00d0*/  ISETP.GE.U32.AND P0, PT, R8.reuse, 0x60, PT ;  /* 0x000000600800780c */ /* 0x040fe40003f06070 */
[C---:B------:R-:W-:Y:S02]  /*00e0*/  ISETP.GE.U32.AND P1, PT, R8.reuse, 0x80, PT ;  /* 0x000000800800780c */ /* 0x040fe40003f26070 */
[C---:B------:R-:W-:Y:S02]  /*00f0*/  ISETP.GE.U32.AND P2, PT, R8.reuse, 0xa0, PT ;  /* 0x000000a00800780c */ /* 0x040fe40003f46070 */
[----:B------:R-:W-:Y:S02]  /*0100*/  @P5 MOV R11, 0x8 ;  /* 0x00000008000b5802 */ /* 0x000fe40000000f00 */
[----:B------:R-:W-:Y:S02]  /*0110*/  @P4 MOV R35, 0x8 ;  /* 0x0000000800234802 */ /* 0x000fe40000000f00 */
[----:B------:R-:W-:Y:S01]  /*0120*/  ISETP.GE.U32.AND P3, PT, R8, 0xc0, PT ;  /* 0x000000c00800780c */ /* 0x000fe20003f66070 */
[----:B------:R-:W-:-:S02]  /*0130*/  @P5 IMAD.WIDE.U32 R4, R0, R11, c[0x0][0x1b0] ;  /* 0x00006c0000045625 */ /* 0x000fc400078e000b */
[----:B------:R-:W-:Y:S02]  /*0140*/  @P0 MOV R39, 0x8 ;  /* 0x0000000800270802 */ /* 0x000fe40000000f00 */
[C---:B------:R-:W-:Y:S01]  /*0150*/  @P5 IMAD.WIDE.U32 R10, R0.reuse, R11, c[0x0][0x1c8] ;  /* 0x00007200000a5625 */ /* 0x040fe200078e000b */
[----:B------:R-:W-:Y:S01]  /*0160*/  @P5 LOP3.LUT R0, R0, 0x20, RZ, 0xfc, !PT ;  /* 0x0000002000005812 */ /* 0x000fe200078efcff */
[----:B------:R0:W5:Y:S01]  /*0170*/  @P5 LDG.E.64 R6, [R4.64] ;  /* 0x0000000404065981 */ /* 0x000162000c1e1b00 */
[----:B------:R-:W-:Y:S01]  /*0180*/  @P2 MOV R47, 0x8 ;  /* 0x00000008002f2802 */ /* 0x000fe20000000f00 */
[----:B------:R-:W-:Y:S01]  /*0190*/  @P1 IMAD.MOV.U32 R43, RZ, RZ, 0x8 ;  /* 0x00000008ff2b1424 */ /* 0x000fe200078e00ff */
[----:B------:R-:W-:Y:S01]  /*01a0*/  P2R R9, PR, RZ, 0x8 ;  /* 0x00000008ff097803 */ /* 0x000fe20000000000 */
[CC--:B------:R-:W-:Y:S01]  /*01b0*/  @P4 IMAD.WIDE.U32 R32, R0.reuse, R35.reuse, c[0x0][0x1b0] ;  /* 0x00006c0000204625 */ /* 0x0c0fe200078e0023 */
[----:B------:R1:W5:Y:S03]  /*01c0*/  @P5 LDG.E.64 R12, [R10.64] ;  /* 0x000000040a0c5981 */ /* 0x000366000c1e1b00 */
[C---:B------:R-:W-:Y:S01]  /*01d0*/  @P4 IMAD.WIDE.U32 R34, R0.reuse, R35, c[0x0][0x1c8] ;  /* 0x0000720000224625 */ /* 0x040fe200078e0023 */
[----:B------:R2:W5:Y:S01]  /*01e0*/  @P4 LDG.E.64 R14, [R32.64] ;  /* 0x00000004200e4981 */ /* 0x000562000c1e1b00 */
[----:B------:R-:W-:-:S03]  /*01f0*/  @P4 IADD3 R0, R0, 0x20, RZ ;  /* 0x0000002000004810 */ /* 0x000fc60007ffe0ff */
[----:B------:R2:W5:Y:S02]  /*0200*/  @P4 LDG.E.64 R16, [R34.64] ;  /* 0x0000000422104981 */ /* 0x000564000c1e1b00 */
[----:B------:R-:W-:-:S04]  /*0210*/  @P0 IMAD.WIDE.U32 R36, R0, R39, c[0x0][0x1b0] ;  /* 0x00006c0000240625 */ /* 0x000fc800078e0027 */
[C---:B------:R-:W-:Y:S01]  /*0220*/  @P0 IMAD.WIDE.U32 R38, R0.reuse, R39, c[0x0][0x1c8] ;  /* 0x0000720000260625 */ /* 0x040fe200078e0027 */
[----:B------:R-:W-:Y:S01]  /*0230*/  @P0 IADD3 R0, R0, 0x20, RZ ;  /* 0x0000002000000810 */ /* 0x000fe20007ffe0ff */
[----:B------:R-:W-:Y:S01]  /*0240*/  BSSY B0, `(.L_x_8530) ;  /* 0x0000504000007945 */ /* 0x000fe20003800000 */
[----:B------:R-:W-:Y:S01]  /*0250*/  @P3 MOV R9, 0x8 ;  /* 0x0000000800093802 */ /* 0x000fe20000000f00 */
[----:B------:R3:W5:Y:S02]  /*0260*/  @P0 LDG.E.64 R18, [R36.64] ;  /* 0x0000000424120981 */ /* 0x000764000c1e1b00 */
[CC--:B------:R-:W-:Y:S01]  /*0270*/  @P1 IMAD.WIDE.U32 R40, R0.reuse, R43.reuse, c[0x0][0x1b0] ;  /* 0x00006c0000281625 */ /* 0x0c0fe200078e002b */
[----:B------:R-:W-:Y:S01]  /*0280*/  CS2R R128, SRZ ;  /* 0x0000000000807805 */ /* 0x000fe2000001ff00 */
        /* <DEDUP_REMOVED lines=12> */
[----:B------:R1:W5:Y:S04]  /*0350*/  @P3 LDG.E.64 R30, [R4.64] ;  /* 0x00000004041e3981 */ /* 0x000368000c1e1b00 */
[----:B------:R-:W0:Y:S01]  /*0360*/  S2R R9, SR_CTAID.X ;  /* 0x0000000000097919 */ /* 0x000e220000002500 */
[----:B------:R-:W-:-:S03]  /*0370*/  SHF.R.U32.HI R0, RZ, 0x5, R177 ;  /* 0x00000005ff007819 */ /* 0x000fc600000116b1 */
[----:B------:R1:W5:Y:S01]  /*0380*/  @P3 LDG.E.64 R2, [R10.64] ;  /* 0x000000040a023981 */ /* 0x000362000c1e1b00 */
[----:B---3--:R-:W-:Y:S01]  /*0390*/  CS2R R36, SRZ ;  /* 0x0000000000247805 */ /* 0x008fe2000001ff00 */
[----:B0-----:R-:W-:-:S04]  /*03a0*/  LEA R178, R9, R0, 0x2 ;  /* 0x0000000009b27211 */ /* 0x001fc800078e10ff */
[----:B------:R-:W-:Y:S01]  /*03b0*/  ISETP.GE.AND P3, PT, R178, c[0x0][0x164], PT ;  /* 0x00005900b2007a0c */ /* 0x000fe20003f66270 */
[----:B----4-:R-:W-:Y:S01]  /*03c0*/  CS2R R38, SRZ ;  /* 0x0000000000267805 */ /* 0x010fe2000001ff00 */
[----:B------:R-:W-:Y:S01]  /*03d0*/  CS2R R130, SRZ ;  /* 0x0000000000827805 */ /* 0x000fe2000001ff00 */
[----:B------:R-:W-:Y:S01]  /*03e0*/  CS2R R40, SRZ ;  /* 0x0000000000287805 */ /* 0x000fe2000001ff00 */
[----:B------:R-:W-:Y:S01]  /*03f0*/  CS2R R42, SRZ ;  /* 0x00000000002a7805 */ /* 0x000fe2000001ff00 */
[----:B--2---:R-:W-:Y:S01]  /*0400*/  CS2R R44, SRZ ;  /* 0x00000000002c7805 */ /* 0x004fe2000001ff00 */
        /* <DEDUP_REMOVED lines=32> */
[----:B------:R-:W-:Y:S01]  /*0610*/  IMAD.MOV.U32 R161, RZ, RZ, R23 ;  /* 0x000000ffffa17224 */ /* 0x000fe200078e0017 */
[----:B------:R-:W-:Y:S01]  /*0620*/  SHF.R.U64 R174, R6, 0x10, R7 ;  /* 0x0000001006ae7819 */ /* 0x000fe20000001207 */
[----:B------:R-:W-:Y:S01]  /*0630*/  IMAD.MOV.U32 R33, RZ, RZ, R13 ;  /* 0x000000ffff217224 */ /* 0x000fe200078e000d */
[----:B------:R-:W-:Y:S01]  /*0640*/  MOV R159, R26 ;  /* 0x0000001a009f7202 */ /* 0x000fe20000000f00 */
[----:B------:R-:W-:Y:S01]  /*0650*/  IMAD.MOV.U32 R173, RZ, RZ, R7 ;  /* 0x000000ffffad7224 */ /* 0x000fe200078e0007 */
[--C-:B------:R-:W-:Y:S01]  /*0660*/  SHF.R.U64 R158, R26, 0x10, R27.reuse ;  /* 0x000000101a9e7819 */ /* 0x100fe2000000121b */
[----:B------:R-:W-:Y:S01]  /*0670*/  HFMA2.MMA R37, -RZ, RZ, 0, 0 ;  /* 0x00000000ff257435 */ /* 0x000fe200000001ff */
        /* <DEDUP_REMOVED lines=55> */
[----:B------:R-:W-:Y:S01]  /*09f0*/  IMAD.MOV.U32 R21, RZ, RZ, R25 ;  /* 0x000000ffff157224 */ /* 0x000fe200078e0019 */
        /* <DEDUP_REMOVED lines=32> */
[----:B0-----:R-:W-:Y:S02]  /*0c00*/  HADD2.F32 R12, -RZ, R12.H0_H0 ;  /* 0x2000000cff0c7230 */ /* 0x001fe40000004100 */
.L_x_8667:
[----:B------:R-:W-:-:S04]  /*0c10*/  IMAD.MOV.U32 R11, RZ, RZ, 0x4 ;  /* 0x00000004ff0b7424 */ /* 0x000fc800078e00ff */
[----:B------:R-:W-:-:S06]  /*0c20*/  IMAD.WIDE R150, R178, R11, c[0x0][0x1d8] ;  /* 0x00007600b2967625 */ /* 0x000fcc00078e020b */
[----:B------:R-:W2:Y:S01]  /*0c30*/  LDG.E R150, [R150.64] ;  /* 0x0000000496967981 */ /* 0x000ea2000c1e1900 */
[----:B------:R-:W-:-:S04]  /*0c40*/  IMAD.WIDE R148, R178, R11, c[0x0][0x1a0] ;  /* 0x00006800b2947625 */ /* 0x000fc800078e020b */
[CC--:B------:R-:W-:Y:S01]  /*0c50*/  IMAD.WIDE R146, R178.reuse, R11.reuse, c[0x0][0x1a8] ;  /* 0x00006a00b2927625 */ /* 0x0c0fe200078e020b */
[----:B------:R0:W5:Y:S03]  /*0c60*/  LDG.E R229, [R148.64] ;  /* 0x0000000494e57981 */ /* 0x000166000c1e1900 */
[C---:B------:R-:W-:Y:S01]  /*0c70*/  IMAD.WIDE R144, R178.reuse, R11, c[0x0][0x1d0] ;  /* 0x00007400b2907625 */ /* 0x040fe200078e020b */
        /* <DEDUP_REMOVED lines=12> */
[----:B0----5:R-:W-:Y:S01]  /*0d40*/  ISETP.GE.AND P4, PT, R9, 0x1, PT ;  /* 0x000000010900780c */ /* 0x021fe20003f86270 */
[----:B------:R-:W-:Y:S01]  /*0d50*/  BSSY B2, `(.L_x_8534) ;  /* 0x0000011000027945 */ /* 0x000fe20003800000 */
[----:B------:R-:W-:Y:S02]  /*0d60*/  LOP3.LUT P5, RZ, R8, 0xffffffe0, RZ, 0xc0, !PT ;  /* 0xffffffe008ff7812 */ /* 0x000fe400078ac0ff */
[----:B------:R-:W-:-:S09]  /*0d70*/  MOV R148, R179 ;  /* 0x000000b300947202 */ /* 0x000fd20000000f00 */
[----:B------:R-:W-:-:S05]  /*0d80*/  @P4 IADD3 R0, R9, -0x1, RZ ;  /* 0xffffffff09004810 */ /* 0x000fca0007ffe0ff */
[----:B------:R-:W-:Y:S01]  /*0d90*/  @P4 IMAD R144, R0, c[0x0][0x168], RZ ;  /* 0x00005a0000904a24 */ /* 0x000fe200078e02ff */
[----:B------:R-:W-:-:S04]  /*0da0*/  MOV R0, RZ ;  /* 0x000000ff00007202 */ /* 0x000fc80000000f00 */
        /* <DEDUP_REMOVED lines=11> */
.L_x_8535:
[----:B------:R-:W-:Y:S05]  /*0e60*/  BSYNC B2 ;  /* 0x0000000000027941 */ /* 0x000fea0003800000 */
.L_x_8534:
        /* <DEDUP_REMOVED lines=11> */
.L_x_8537:
[----:B------:R-:W-:Y:S05]  /*0f20*/  BSYNC B2 ;  /* 0x0000000000027941 */ /* 0x000fea0003800000 */
.L_x_8536:
        /* <DEDUP_REMOVED lines=10> */
.L_x_8539:
[----:B------:R-:W-:Y:S05]  /*0fd0*/  BSYNC B2 ;  /* 0x0000000000027941 */ /* 0x000fea0003800000 */
.L_x_8538:
        /* <DEDUP_REMOVED lines=10> */
.L_x_8541:
[----:B------:R-:W-:Y:S05]  /*1080*/  BSYNC B2 ;  /* 0x0000000000027941 */ /* 0x000fea0003800000 */
.L_x_8540:
        /* <DEDUP_REMOVED lines=10> */
.L_x_8543:
[----:B------:R-:W-:Y:S05]  /*1130*/  BSYNC B2 ;  /* 0x0000000000027941 */ /* 0x000fea0003800000 */
.L_x_8542:
[----:B------:R-:W-:Y:S01]  /*1140*/  ISETP.GE.U32.AND P4, PT, R8, 0xc0, PT ;  /* 0x000000c00800780c */ /* 0x000fe20003f86070 */
[----:B------:R-:W-:Y:S01]  /*1150*/  HFMA2.MMA R233, -RZ, RZ, 0, 0 ;  /* 0x00000000ffe97435 */ /* 0x000fe200000001ff */
        /* <DEDUP_REMOVED lines=8> */
[----:B------:R-:W-:Y:S01]  /*11e0*/  IMAD.MOV.U32 R231, RZ, RZ, RZ ;  /* 0x000000ffffe77224 */ /* 0x000fe200078e00ff */
[----:B------:R-:W-:Y:S05]  /*11f0*/  BRA `(.L_x_8544) ;  /* 0x0000120000007947 */ /* 0x000fea0003800000 */
.L_x_8533:
[----:B0----5:R-:W-:Y:S01]  /*1200*/  ISETP.GE.AND P4, PT, R9, 0x1, PT ;  /* 0x000000010900780c */ /* 0x021fe20003f86270 */
[----:B------:R-:W-:Y:S01]  /*1210*/  BSSY B2, `(.L_x_8545) ;  /* 0x000003b000027945 */ /* 0x000fe20003800000 */
[----:B------:R-:W-:Y:S01]  /*1220*/  LOP3.LUT P5, RZ, R8, 0xffffffe0, RZ, 0xc0, !PT ;  /* 0xffffffe008ff7812 */ /* 0x000fe200078ac0ff */
[----:B------:R-:W-:Y:S01]  /*1230*/  HFMA2.MMA R231, -RZ, RZ, 0, 0 ;  /* 0x00000000ffe77435 */ /* 0x000fe200000001ff */
[----:B------:R-:W-:Y:S02]  /*1240*/  MOV R233, RZ ;  /* 0x000000ff00e97202 */ /* 0x000fe40000000f00 */
[----:B------:R-:W-:-:S07]  /*1250*/  MOV R232, R179 ;  /* 0x000000b300e87202 */ /* 0x000fce0000000f00 */
[----:B------:R-:W-:-:S05]  /*1260*/  @P4 IADD3 R0, R9, -0x1, RZ ;  /* 0xffffffff09004810 */ /* 0x000fca0007ffe0ff */
[----:B------:R-:W-:Y:S01]  /*1270*/  @P4 IMAD R144, R0, c[0x0][0x168], RZ ;  /* 0x00005a0000904a24 */ /* 0x000fe200078e02ff */
[----:B------:R-:W-:-:S04]  /*1280*/  HFMA2.MMA R0, -RZ, RZ, 0, 0 ;  /* 0x00000000ff007435 */ /* 0x000fc800000001ff */
        /* <DEDUP_REMOVED lines=17> */
[----:B------:R0:W5:Y:S01]  /*13a0*/  @P4 LDG.E.128 R104, [R234.64] ;  /* 0x00000004ea684981 */ /* 0x000162000c1e1d00 */
[----:B------:R-:W-:-:S05]  /*13b0*/  IMAD.WIDE.U32 R230, R0, R11, c[0x0][0x190] ;  /* 0x0000640000e67625 */ /* 0x000fca00078e000b */
[----:B------:R1:W5:Y:S01]  /*13c0*/  LDG.E R7, [R230.64] ;  /* 0x00000004e6077981 */ /* 0x000362000c1e1900 */
[----:B------:R-:W-:Y:S02]  /*13d0*/  IADD3 R232, R179, 0x20, RZ ;  /* 0x00000020b3e87810 */ /* 0x000fe40007ffe0ff */
[----:B------:R-:W-:Y:S02]  /*13e0*/  IADD3 R0, R0, 0x20, RZ ;  /* 0x0000002000007810 */ /* 0x000fe40007ffe0ff */
[----:B------:R-:W-:Y:S01]  /*13f0*/  IADD3 R192, R192, 0x20, RZ ;  /* 0x00000020c0c07810 */ /* 0x000fe20007ffe0ff */
[C---:B--2---:R-:W-:Y:S02]  /*1400*/  FADD.FTZ R189, -R190.reuse, R144 ;  /* 0x00000090bebd7221 */ /* 0x044fe40000010100 */
[C---:B------:R-:W-:Y:S02]  /*1410*/  FADD.FTZ R203, -R190.reuse, R145 ;  /* 0x00000091becb7221 */ /* 0x040fe40000010100 */
[----:B------:R-:W-:-:S02]  /*1420*/  FADD.FTZ R217, -R190, R146 ;  /* 0x00000092bed97221 */ /* 0x000fc40000010100 */
[----:B------:R-:W-:Y:S02]  /*1430*/  FMUL.FTZ R189, R10, R189 ;  /* 0x000000bd0abd7220 */ /* 0x000fe40000410000 */
[----:B---3--:R-:W-:Y:S02]  /*1440*/  FMUL.FTZ R204, R175, R148 ;  /* 0x00000094afcc7220 */ /* 0x008fe40000410000 */
[----:B------:R-:W-:Y:S02]  /*1450*/  FADD.FTZ R147, -R190, R147 ;  /* 0x00000093be937221 */ /* 0x000fe40000010100 */
[C---:B------:R-:W-:Y:S02]  /*1460*/  FMUL.FTZ R190, R10.reuse, R203 ;  /* 0x000000cb0abe7220 */ /* 0x040fe40000410000 */
[----:B------:R-:W-:Y:S02]  /*1470*/  FMUL.FTZ R203, R10, R217 ;  /* 0x000000d90acb7220 */ /* 0x000fe40000410000 */
[----:B------:R-:W-:-:S02]  /*1480*/  FMUL.FTZ R217, R174, R149 ;  /* 0x00000095aed97220 */ /* 0x000fc40000410000 */
[----:B------:R-:W-:Y:S02]  /*1490*/  FADD.FTZ R144, RZ, R204 ;  /* 0x000000ccff907221 */ /* 0x000fe40000010000 */
[----:B------:R-:W-:Y:S02]  /*14a0*/  FFMA.FTZ R145, R189, R204, RZ ;  /* 0x000000ccbd917223 */ /* 0x000fe400000100ff */
[----:B------:R-:W-:Y:S02]  /*14b0*/  FMUL.FTZ R228, R10, R147 ;  /* 0x000000930ae47220 */ /* 0x000fe40000410000 */
[----:B-1----:R-:W-:Y:S02]  /*14c0*/  FMUL.FTZ R230, R173, R150 ;  /* 0x00000096ade67220 */ /* 0x002fe40000410000 */
        /* <DEDUP_REMOVED lines=15> */
.L_x_8546:
[----:B0-----:R-:W-:Y:S05]  /*15c0*/  BSYNC B2 ;  /* 0x0000000000027941 */ /* 0x001fea0003800000 */
.L_x_8545:
        /* <DEDUP_REMOVED lines=27> */
[----:B------:R-:W-:Y:S02]  /*1780*/  FADD.FTZ R144, R233, R202 ;  /* 0x000000cae9907221 */ /* 0x000fe40000010000 */
[----:B------:R-:W-:Y:S02]  /*1790*/  FFMA.FTZ R231, R187, R202, R231 ;  /* 0x000000cabbe77223 */ /* 0x000fe400000100e7 */
[----:B------:R-:W-:Y:S02]  /*17a0*/  FMUL.FTZ R226, R169, R150 ;  /* 0x00000096a9e27220 */ /* 0x000fe40000410000 */
[----:B------:R-:W-:Y:S02]  /*17b0*/  FADD.FTZ R145, R144, R215 ;  /* 0x000000d790917221 */ /* 0x000fe40000010000 */
[----:B------:R-:W-:Y:S02]  /*17c0*/  FFMA.FTZ R231, R188, R215, R231 ;  /* 0x000000d7bce77223 */ /* 0x000fe400000100e7 */
[----:B-1----:R-:W-:-:S02]  /*17d0*/  FMUL.FTZ R224, R10, R147 ;  /* 0x000000930ae07220 */ /* 0x002fc40000410000 */
        /* <DEDUP_REMOVED lines=13> */
.L_x_8548:
[----:B0-----:R-:W-:Y:S05]  /*18b0*/  BSYNC B2 ;  /* 0x0000000000027941 */ /* 0x001fea0003800000 */
.L_x_8547:
        /* <DEDUP_REMOVED lines=28> */
[----:B-1----:R-:W-:Y:S02]  /*1a80*/  FMUL.FTZ R222, R165, R150 ;  /* 0x00000096a5de7220 */ /* 0x002fe40000410000 */
        /* <DEDUP_REMOVED lines=16> */
.L_x_8550:
[----:B0-----:R-:W-:Y:S05]  /*1b90*/  BSYNC B2 ;  /* 0x0000000000027941 */ /* 0x001fea0003800000 */
.L_x_8549:
        /* <DEDUP_REMOVED lines=45> */
.L_x_8552:
[----:B0-----:R-:W-:Y:S05]  /*1e70*/  BSYNC B2 ;  /* 0x0000000000027941 */ /* 0x001fea0003800000 */
.L_x_8551:
        /* <DEDUP_REMOVED lines=12> */
[----:B------:R-:W-:-:S05]  /*1f40*/  @P4 IMAD.WIDE.U32 R236, R232, R193, c[0x0][0x218] ;  /* 0x00008600e8ec4625 */ /* 0x000fca00078e00c1 */
[----:B------:R0:W5:Y:S01]  /*1f50*/  @P4 LDG.E.128 R120, [R236.64] ;  /* 0x00000004ec784981 */ /* 0x000162000c1e1d00 */
        /* <DEDUP_REMOVED lines=31> */
.L_x_8554:
[----:B0-----:R-:W-:Y:S05]  /*2150*/  BSYNC B2 ;  /* 0x0000000000027941 */ /* 0x001fea0003800000 */
.L_x_8553:
        /* <DEDUP_REMOVED lines=10> */
[----:B------:R-:W-:-:S04]  /*2200*/  @P4 IMAD.WIDE.U32 R234, R232, R193, c[0x0][0x218] ;  /* 0x00008600e8ea4625 */ /* 0x000fc800078e00c1 */
[----:B------:R-:W-:Y:S01]  /*2210*/  IMAD.WIDE.U32 R192, R0, R11, c[0x0][0x190] ;  /* 0x0000640000c07625 */ /* 0x000fe200078e000b */
[----:B------:R0:W5:Y:S04]  /*2220*/  @P4 LDG.E.128 R124, [R234.64] ;  /* 0x00000004ea7c4981 */ /* 0x000168000c1e1d00 */
[----:B------:R0:W5:Y:S01]  /*2230*/  LDG.E R2, [R192.64] ;  /* 0x00000004c0027981 */ /* 0x000162000c1e1900 */
[C---:B--2---:R-:W-:Y:S02]  /*2240*/  FADD.FTZ R191, -R229.reuse, R144 ;  /* 0x00000090e5bf7221 */ /* 0x044fe40000010100 */
[----:B------:R-:W-:Y:S02]  /*2250*/  FADD.FTZ R11, -R229, R145 ;  /* 0x00000091e50b7221 */ /* 0x000fe40000010100 */
[----:B------:R-:W-:-:S02]  /*2260*/  FMUL.FTZ R191, R10, R191 ;  /* 0x000000bf0abf7220 */ /* 0x000fc40000410000 */
[----:B---3--:R-:W-:Y:S02]  /*2270*/  FMUL.FTZ R194, R155, R148 ;  /* 0x000000949bc27220 */ /* 0x008fe40000410000 */
[----:B------:R-:W-:Y:S02]  /*2280*/  FADD.FTZ R205, -R229, R146 ;  /* 0x00000092e5cd7221 */ /* 0x000fe40000010100 */
[----:B------:R-:W-:Y:S02]  /*2290*/  FMUL.FTZ R180, R10, R11 ;  /* 0x0000000b0ab47220 */ /* 0x000fe40000410000 */
        /* <DEDUP_REMOVED lines=22> */
.L_x_8544:
[----:B0-----:R-:W-:Y:S05]  /*2400*/  BSYNC B1 ;  /* 0x0000000000017941 */ /* 0x001fea0003800000 */
.L_x_8532:
[----:B------:R-:W-:Y:S05]  /*2410*/  BRA.DIV ~URZ, `(.L_x_8555) ;  /* 0x000040527f007947 */ /* 0x000fea000b800000 */
[----:B------:R0:W1:Y:S02]  /*2420*/  SHFL.BFLY PT, R0, R233, 0x1, 0x1f ;  /* 0x0c201f00e9007f89 */ /* 0x00006400000e0000 */
.L_x_8678:
        /* <DEDUP_REMOVED lines=18> */
.L_x_8679:
[----:B------:R-:W-:Y:S01]  /*2550*/  ISETP.GE.AND P4, PT, R9, 0x1, PT ;  /* 0x000000010900780c */ /* 0x000fe20003f86270 */
[----:B-1----:R-:W-:Y:S01]  /*2560*/  FADD.FTZ R0, R144, R147 ;  /* 0x0000009390007221 */ /* 0x002fe20000010000 */
[----:B------:R-:W-:Y:S01]  /*2570*/  LOP3.LUT P5, RZ, R8, 0xffffffe0, RZ, 0xc0, !PT ;  /* 0xffffffe008ff7812 */ /* 0x000fe200078ac0ff */
[----:B------:R-:W-:Y:S02]  /*2580*/  BSSY B1, `(.L_x_8557) ;  /* 0x0000086000017945 */ /* 0x000fe40003800000 */
[----:B------:R-:W-:-:S08]  /*2590*/  FMUL.FTZ R0, R0, c[0x0][0x1e0] ;  /* 0x0000780000007a20 */ /* 0x000fd00000410000 */
[----:B------:R-:W-:Y:S02]  /*25a0*/  @P4 IADD3 R9, R9, -0x1, RZ ;  /* 0xffffffff09094810 */ /* 0x000fe40007ffe0ff */
[----:B------:R-:W-:-:S03]  /*25b0*/  @P4 LOP3.LUT R144, R177, 0x1f, RZ, 0xc0, !PT ;  /* 0x0000001fb1904812 */ /* 0x000fc600078ec0ff */
[----:B------:R-:W-:Y:S02]  /*25c0*/  @P4 IMAD R11, R9, c[0x0][0x168], RZ ;  /* 0x00005a00090b4a24 */ /* 0x000fe400078e02ff */
[----:B--2---:R-:W-:-:S03]  /*25d0*/  FADD.FTZ R9, R149, R148 ;  /* 0x0000009495097221 */ /* 0x004fc60000010000 */
[----:B------:R-:W-:Y:S01]  /*25e0*/  @P4 SHF.R.S32.HI R146, RZ, 0x1f, R11 ;  /* 0x0000001fff924819 */ /* 0x000fe2000001140b */
[----:B------:R-:W-:-:S03]  /*25f0*/  FMUL.FTZ R9, R9, c[0x0][0x1e0] ;  /* 0x0000780009097a20 */ /* 0x000fc60000410000 */
[----:B------:R-:W-:Y:S01]  /*2600*/  @P4 LEA.HI R145, R146, R11, RZ, 0x2 ;  /* 0x0000000b92914211 */ /* 0x000fe200078f10ff */
[----:B------:R-:W-:-:S06]  /*2610*/  HFMA2.MMA R11, -RZ, RZ, 0, 0 ;  /* 0x00000000ff0b7435 */ /* 0x000fcc00000001ff */
[----:B------:R-:W-:Y:S01]  /*2620*/  @P4 LEA.HI.SX32 R11, R145, R144, 0x1e ;  /* 0x00000090910b4211 */ /* 0x000fe200078ff2ff */
[----:B------:R-:W-:Y:S05]  /*2630*/  @!P5 BRA `(.L_x_8558) ;  /* 0x000007a00000d947 */ /* 0x000fea0003800000 */
[----:B------:R-:W-:Y:S01]  /*2640*/  @!P3 ISETP.NE.U32.AND P5, PT, RZ, c[0x0][0x218], PT ;  /* 0x00008600ff00ba0c */ /* 0x000fe20003fa5070 */
[----:B------:R-:W-:Y:S03]  /*2650*/  BSSY B2, `(.L_x_8559) ;  /* 0x0000010000027945 */ /* 0x000fe60003800000 */
[----:B------:R-:W-:-:S04]  /*2660*/  @!P3 ISETP.NE.AND.EX P5, PT, RZ, c[0x0][0x21c], PT, P5 ;  /* 0x00008700ff00ba0c */ /* 0x000fc80003fa5350 */
[----:B-----5:R-:W-:Y:S02]  /*2670*/  @!P3 FSEL R145, R104, RZ, P5 ;  /* 0x000000ff6891b208 */ /* 0x020fe40002800000 */
[----:B------:R-:W-:-:S04]  /*2680*/  @!P3 ISETP.NE.U32.AND P5, PT, RZ, c[0x0][0x218], PT ;  /* 0x00008600ff00ba0c */ /* 0x000fc80003fa5070 */
[----:B------:R-:W-:-:S04]  /*2690*/  @!P3 ISETP.NE.AND.EX P5, PT, RZ, c[0x0][0x21c], PT, P5 ;  /* 0x00008700ff00ba0c */ /* 0x000fc80003fa5350 */
[----:B------:R-:W-:Y:S02]  /*26a0*/  @!P3 FSEL R146, R105, RZ, P5 ;  /* 0x000000ff6992b208 */ /* 0x000fe40002800000 */
[----:B------:R-:W-:-:S04]  /*26b0*/  @!P3 ISETP.NE.U32.AND P5, PT, RZ, c[0x0][0x218], PT ;  /* 0x00008600ff00ba0c */ /* 0x000fc80003fa5070 */
[----:B------:R-:W-:-:S04]  /*26c0*/  @!P3 ISETP.NE.AND.EX P5, PT, RZ, c[0x0][0x21c], PT, P5 ;  /* 0x00008700ff00ba0c */ /* 0x000fc80003fa5350 */
[----:B0-----:R-:W-:Y:S02]  /*26d0*/  @!P3 FSEL R147, R106, RZ, P5 ;  /* 0x000000ff6a93b208 */ /* 0x001fe40002800000 */
[----:B------:R-:W-:-:S04]  /*26e0*/  @!P3 ISETP.NE.U32.AND P5, PT, RZ, c[0x0][0x218], PT ;  /* 0x00008600ff00ba0c */ /* 0x000fc80003fa5070 */
[----:B------:R-:W-:-:S04]  /*26f0*/  @!P3 ISETP.NE.AND.EX P5, PT, RZ, c[0x0][0x21c], PT, P5 ;  /* 0x00008700ff00ba0c */ /* 0x000fc80003fa5350 */
[----:B------:R-:W-:Y:S01]  /*2700*/  @!P3 FSEL R148, R107, RZ, P5 ;  /* 0x000000ff6b94b208 */ /* 0x000fe20002800000 */
[----:B------:R-:W-:Y:S05]  /*2710*/  @!P4 BRA `(.L_x_8560) ;  /* 0x000000300000c947 */ /* 0x000fea0003800000 */
[----:B------:R-:W-:-:S04]  /*2720*/  IMAD.MOV.U32 R132, RZ, RZ, 0x10 ;  /* 0x00000010ff847424 */ /* 0x000fc800078e00ff */
[----:B------:R-:W-:-:S06]  /*2730*/  IMAD.WIDE.U32 R132, R11, R132, c[0x0][0x170] ;  /* 0x00005c000b847625 */ /* 0x000fcc00078e0084 */
[----:B------:R-:W5:Y:S02]  /*2740*/  LDG.E.128 R132, [R132.64] ;  /* 0x0000000484847981 */ /* 0x000f64000c1e1d00 */
.L_x_8560:
[----:B------:R-:W-:Y:S05]  /*2750*/  BSYNC B2 ;  /* 0x0000000000027941 */ /* 0x000fea0003800000 */
.L_x_8559:
        /* <DEDUP_REMOVED lines=10> */
.L_x_8562:
[----:B------:R-:W-:Y:S05]  /*2800*/  BSYNC B2 ;  /* 0x0000000000027941 */ /* 0x000fea0003800000 */
.L_x_8561:
[----:B------:R-:W-:Y:S01]  /*2810*/  ISETP.NE.U32.AND P5, PT, RZ, c[0x0][0x258], PT ;  /* 0x00009600ff007a0c */ /* 0x000fe20003fa5070 */
[----:B------:R-:W-:Y:S03]  /*2820*/  BSSY B2, `(.L_x_8563) ;  /* 0x000000c000027945 */ /* 0x000fe60003800000 */
[----:B------:R-:W-:-:S04]  /*2830*/  ISETP.NE.AND.EX P5, PT, RZ, c[0x0][0x25c], PT, P5 ;  /* 0x00009700ff007a0c */ /* 0x000fc80003fa5350 */
[----:B------:R-:W-:Y:S01]  /*2840*/  SEL R136, R145, R136, P5 ;  /* 0x0000008891887207 */ /* 0x000fe20002800000 */
[----:B------:R-:W-:Y:S05]  /*2850*/  @!P4 BRA `(.L_x_8564) ;  /* 0x000000800000c947 */ /* 0x000fea0003800000 */
[----:B------:R-:W-:Y:S01]  /*2860*/  FMUL.FTZ R145, R145, c[0x0][0x1ec] ;  /* 0x00007b0091917a20 */ /* 0x000fe20000410000 */
[----:B------:R-:W-:Y:S02]  /*2870*/  LOP3.LUT P6, RZ, R7, 0xff, RZ, 0xc0, !PT ;  /* 0x000000ff07ff7812 */ /* 0x000fe400078cc0ff */
[----:B------:R-:W-:Y:S01]  /*2880*/  MOV R140, RZ ;  /* 0x000000ff008c7202 */ /* 0x000fe20000000f00 */
[----:B------:R-:W-:-:S04]  /*2890*/  FMUL.FTZ R149, R145, c[0x0][0x1e8] ;  /* 0x00007a0091957a20 */ /* 0x000fc80000410000 */
[----:B-----5:R-:W-:-:S05]  /*28a0*/  FMUL.FTZ R144, R132, R149 ;  /* 0x0000009584907220 */ /* 0x020fca0000410000 */
[----:B------:R-:W-:Y:S01]  /*28b0*/  FSEL R145, R144, RZ, P6 ;  /* 0x000000ff90917208 */ /* 0x000fe20003000000 */
[----:B------:R-:W-:-:S04]  /*28c0*/  @P6 FMUL.FTZ R140, R35, R149 ;  /* 0x00000095238c6220 */ /* 0x000fc80000410000 */
[----:B------:R-:W-:Y:S02]  /*28d0*/  FADD.FTZ R80, R80, R145 ;  /* 0x0000009150507221 */ /* 0x000fe40000010000 */
.L_x_8564:
[----:B------:R-:W-:Y:S05]  /*28e0*/  BSYNC B2 ;  /* 0x0000000000027941 */ /* 0x000fea0003800000 */
.L_x_8563:
        /* <DEDUP_REMOVED lines=10> */
.L_x_8566:
[----:B------:R-:W-:Y:S05]  /*2990*/  BSYNC B2 ;  /* 0x0000000000027941 */ /* 0x000fea0003800000 */
.L_x_8565:
[----:B------:R-:W-:Y:S01]  /*29a0*/  BSSY B2, `(.L_x_8567) ;  /* 0x000000b000027945 */ /* 0x000fe20003800000 */
[----:B------:R-:W-:Y:S01]  /*29b0*/  SEL R137, R146, R137, P5 ;  /* 0x0000008992897207 */ /* 0x000fe20002800000 */
[----:B------:R-:W-:Y:S05]  /*29c0*/  @!P4 BRA `(.L_x_8568) ;  /* 0x000000800000c947 */ /* 0x000fea0003800000 */
[----:B------:R-:W-:Y:S01]  /*29d0*/  FMUL.FTZ R146, R146, c[0x0][0x1ec] ;  /* 0x00007b0092927a20 */ /* 0x000fe20000410000 */
[----:B------:R-:W-:Y:S01]  /*29e0*/  LOP3.LUT P6, RZ, R7, 0xff00, RZ, 0xc0, !PT ;  /* 0x0000ff0007ff7812 */ /* 0x000fe200078cc0ff */
[----:B------:R-:W-:Y:S02]  /*29f0*/  HFMA2.MMA R141, -RZ, RZ, 0, 0 ;  /* 0x00000000ff8d7435 */ /* 0x000fe400000001ff */
[----:B------:R-:W-:-:S04]  /*2a00*/  FMUL.FTZ R146, R146, c[0x0][0x1e8] ;  /* 0x00007a0092927a20 */ /* 0x000fc80000410000 */
[----:B-----5:R-:W-:-:S05]  /*2a10*/  FMUL.FTZ R144, R133, R146 ;  /* 0x0000009285907220 */ /* 0x020fca0000410000 */
[----:B------:R-:W-:Y:S01]  /*2a20*/  FSEL R144, R144, RZ, P6 ;  /* 0x000000ff90907208 */ /* 0x000fe20003000000 */
[----:B------:R-:W-:-:S04]  /*2a30*/  @P6 FMUL.FTZ R141, R34, R146 ;  /* 0x00000092228d6220 */ /* 0x000fc80000410000 */
[----:B------:R-:W-:Y:S02]  /*2a40*/  FADD.FTZ R81, R81, R144 ;  /* 0x0000009051517221 */ /* 0x000fe40000010000 */
.L_x_8568:
[----:B------:R-:W-:Y:S05]  /*2a50*/  BSYNC B2 ;  /* 0x0000000000027941 */ /* 0x000fea0003800000 */
.L_x_8567:
        /* <DEDUP_REMOVED lines=10> */
.L_x_8570:
[----:B------:R-:W-:Y:S05]  /*2b00*/  BSYNC B2 ;  /* 0x0000000000027941 */ /* 0x000fea0003800000 */
.L_x_8569:
[----:B------:R-:W-:Y:S01]  /*2b10*/  BSSY B2, `(.L_x_8571) ;  /* 0x000000b000027945 */ /* 0x000fe20003800000 */
        /* <DEDUP_REMOVED lines=10> */
.L_x_8572:
[----:B------:R-:W-:Y:S05]  /*2bc0*/  BSYNC B2 ;  /* 0x0000000000027941 */ /* 0x000fea0003800000 */
.L_x_8571:
        /* <DEDUP_REMOVED lines=10> */
.L_x_8574:
[----:B------:R-:W-:Y:S05]  /*2c70*/  BSYNC B2 ;  /* 0x0000000000027941 */ /* 0x000fea0003800000 */
.L_x_8573:
[----:B------:R-:W-:Y:S01]  /*2c80*/  SEL R139, R148, R139, P5 ;  /* 0x0000008b948b7207 */ /* 0x000fe20002800000 */
[----:B------:R-:W-:Y:S01]  /*2c90*/  BSSY B2, `(.L_x_8575) ;  /* 0x0000011000027945 */ /* 0x000fe20003800000 */
[----:B------:R-:W-:Y:S02]  /*2ca0*/  ISETP.NE.U32.AND P5, PT, RZ, c[0x0][0x258], PT ;  /* 0x00009600ff007a0c */ /* 0x000fe40003fa5070 */
[----:B------:R-:W-:Y:S02]  /*2cb0*/  @P4 MOV R144, 0x10 ;  /* 0x0000001000904802 */ /* 0x000fe40000000f00 */
[----:B------:R-:W-:-:S03]  /*2cc0*/  ISETP.NE.AND.EX P5, PT, RZ, c[0x0][0x25c], PT, P5 ;  /* 0x00009700ff007a0c */ /* 0x000fc60003fa5350 */
[----:B------:R-:W-:-:S10]  /*2cd0*/  @P4 IMAD.WIDE.U32 R144, R11, R144, c[0x0][0x248] ;  /* 0x000092000b904625 */ /* 0x000fd400078e0090 */
[----:B------:R-:W-:-:S05]  /*2ce0*/  @P5 MOV R146, 0x10 ;  /* 0x0000001000925802 */ /* 0x000fca0000000f00 */
[----:B------:R-:W-:-:S05]  /*2cf0*/  @P5 IMAD.WIDE.U32 R146, R179, R146, c[0x0][0x258] ;  /* 0x00009600b3925625 */ /* 0x000fca00078e0092 */
[----:B------:R0:W-:Y:S01]  /*2d00*/  @P5 STG.E.128 [R146.64], R136 ;  /* 0x0000008892005986 */ /* 0x0001e2000c101d04 */
[----:B------:R-:W-:Y:S05]  /*2d10*/  @!P4 BRA `(.L_x_8576) ;  /* 0x000000800000c947 */ /* 0x000fea0003800000 */
[----:B------:R-:W-:Y:S01]  /*2d20*/  FMUL.FTZ R148, R148, c[0x0][0x1ec] ;  /* 0x00007b0094947a20 */ /* 0x000fe20000410000 */
[----:B------:R-:W-:Y:S01]  /*2d30*/  LOP3.LUT P5, RZ, R7, 0xff000000, RZ, 0xc0, !PT ;  /* 0xff00000007ff7812 */ /* 0x000fe200078ac0ff */
[----:B------:R-:W-:Y:S02]  /*2d40*/  IMAD.MOV.U32 R143, RZ, RZ, RZ ;  /* 0x000000ffff8f7224 */ /* 0x000fe400078e00ff */
[----:B------:R-:W-:-:S04]  /*2d50*/  FMUL.FTZ R148, R148, c[0x0][0x1e8] ;  /* 0x00007a0094947a20 */ /* 0x000fc80000410000 */
[----:B0----5:R-:W-:-:S05]  /*2d60*/  FMUL.FTZ R146, R135, R148 ;  /* 0x0000009487927220 */ /* 0x021fca0000410000 */
[----:B------:R-:W-:Y:S01]  /*2d70*/  FSEL R146, R146, RZ, P5 ;  /* 0x000000ff92927208 */ /* 0x000fe20002800000 */
[----:B------:R-:W-:-:S04]  /*2d80*/  @P5 FMUL.FTZ R143, R32, R148 ;  /* 0x00000094208f5220 */ /* 0x000fc80000410000 */
[----:B------:R-:W-:Y:S02]  /*2d90*/  FADD.FTZ R83, R83, R146 ;  /* 0x0000009253537221 */ /* 0x000fe40000010000 */
.L_x_8576:
[----:B------:R-:W-:Y:S05]  /*2da0*/  BSYNC B2 ;  /* 0x0000000000027941 */ /* 0x000fea0003800000 */
.L_x_8575:
[----:B------:R1:W-:Y:S01]  /*2db0*/  @P4 STG.E.128 [R144.64], R140 ;  /* 0x0000008c90004986 */ /* 0x0003e2000c101d04 */
[----:B------:R-:W-:Y:S02]  /*2dc0*/  IADD3 R179, R179, 0x20, RZ ;  /* 0x00000020b3b37810 */ /* 0x000fe40007ffe0ff */
[----:B------:R-:W-:Y:S02]  /*2dd0*/  IADD3 R11, R11, 0x20, RZ ;  /* 0x000000200b0b7810 */ /* 0x000fe40007ffe0ff */
.L_x_8558:
[----:B------:R-:W-:Y:S05]  /*2de0*/  BSYNC B1 ;  /* 0x0000000000017941 */ /* 0x000fea0003800000 */
.L_x_8557:
[----:B------:R-:W-:Y:S01]  /*2df0*/  ISETP.GE.U32.AND P5, PT, R8, 0x40, PT ;  /* 0x000000400800780c */ /* 0x000fe20003fa6070 */
[----:B------:R-:W-:-:S12]  /*2e00*/  BSSY B1, `(.L_x_8577) ;  /* 0x0000073000017945 */ /* 0x000fd80003800000 */
[----:B------:R-:W-:Y:S05]  /*2e10*/  @!P5 BRA `(.L_x_8578) ;  /* 0x000007100000d947 */ /* 0x000fea0003800000 */
[----:B-1----:R-:W-:Y:S02]  /*2e20*/  @P4 MOV R144, 0x10 ;  /* 0x0000001000904802 */ /* 0x002fe40000000f00 */
[----:B------:R-:W-:-:S03]  /*2e30*/  ISETP.NE.AND P5, PT, R176, RZ, PT ;  /* 0x000000ffb000720c */ /* 0x000fc60003fa5270 */
[----:B------:R-:W-:Y:S01]  /*2e40*/  @P4 IMAD.WIDE.U32 R144, R11, R144, c[0x0][0x170] ;  /* 0x00005c000b904625 */ /* 0x000fe200078e0090 */
[----:B------:R-:W-:Y:S02]  /*2e50*/  FSEL R151, R9, RZ, !P5 ;  /* 0x000000ff09977208 */ /* 0x000fe40006800000 */
[----:B------:R-:W-:Y:S02]  /*2e60*/  @!P3 ISETP.NE.U32.AND P5, PT, RZ, c[0x0][0x218], PT ;  /* 0x00008600ff00ba0c */ /* 0x000fe40003fa5070 */
[----:B-----5:R1:W5:Y:S02]  /*2e70*/  @P4 LDG.E.128 R132, [R144.64] ;  /* 0x0000000490844981 */ /* 0x020364000c1e1d00 */
[----:B------:R-:W-:-:S04]  /*2e80*/  @!P3 ISETP.NE.AND.EX P5, PT, RZ, c[0x0][0x21c], PT, P5 ;  /* 0x00008700ff00ba0c */ /* 0x000fc80003fa5350 */
[----:B0-----:R-:W-:Y:S02]  /*2e90*/  @!P3 FSEL R147, R108, RZ, P5 ;  /* 0x000000ff6c93b208 */ /* 0x001fe40002800000 */
[----:B------:R-:W-:-:S04]  /*2ea0*/  @!P3 ISETP.NE.U32.AND P5, PT, RZ, c[0x0][0x218], PT ;  /* 0x00008600ff00ba0c */ /* 0x000fc80003fa5070 */
[----:B------:R-:W-:-:S04]  /*2eb0*/  @!P3 ISETP.NE.AND.EX P5, PT, RZ, c[0x0][0x21c], PT, P5 ;  /* 0x00008700ff00ba0c */ /* 0x000fc80003fa5350 */
[----:B------:R-:W-:Y:S02]  /*2ec0*/  @!P3 FSEL R146, R109, RZ, P5 ;  /* 0x000000ff6d92b208 */ /* 0x000fe40002800000 */
[----:B------:R-:W-:-:S04]  /*2ed0*/  @!P3 ISETP.NE.U32.AND P5, PT, RZ, c[0x0][0x218], PT ;  /* 0x00008600ff00ba0c */ /* 0x000fc80003fa5070 */
[----:B------:R-:W-:-:S04]  /*2ee0*/  @!P3 ISETP.NE.AND.EX P5, PT, RZ, c[0x0][0x21c], PT, P5 ;  /* 0x00008700ff00ba0c */ /* 0x000fc80003fa5350 */
[----:B------:R-:W-:Y:S02]  /*2ef0*/  @!P3 FSEL R149, R110, RZ, P5 ;  /* 0x000000ff6e95b208 */ /* 0x000fe40002800000 */
[----:B------:R-:W-:Y:S01]  /*2f00*/  @!P3 ISETP.NE.U32.AND P5, PT, RZ, c[0x0][0x218], PT ;  /* 0x00008600ff00ba0c */ /* 0x000fe20003fa5070 */
[----:B------:R-:W-:Y:S03]  /*2f10*/  BSSY B2, `(.L_x_8579) ;  /* 0x000000a000027945 */ /* 0x000fe60003800000 */
[----:B------:R-:W-:-:S04]  /*2f20*/  @!P3 ISETP.NE.AND.EX P5, PT, RZ, c[0x0][0x21c], PT, P5 ;  /* 0x00008700ff00ba0c */ /* 0x000fc80003fa5350 */
        /* <DEDUP_REMOVED lines=8> */
.L_x_8580:
[----:B-1----:R-:W-:Y:S05]  /*2fb0*/  BSYNC B2 ;  /* 0x0000000000027941 */ /* 0x002fea0003800000 */
.L_x_8579:
[----:B------:R-:W-:Y:S01]  /*2fc0*/  ISETP.NE.U32.AND P5, PT, RZ, c[0x0][0x258], PT ;  /* 0x00009600ff007a0c */ /* 0x000fe20003fa5070 */
[----:B------:R-:W-:Y:S03]  /*2fd0*/  BSSY B2, `(.L_x_8581) ;  /* 0x000000c000027945 */ /* 0x000fe60003800000 */
[----:B------:R-:W-:-:S04]  /*2fe0*/  ISETP.NE.AND.EX P5, PT, RZ, c[0x0][0x25c], PT, P5 ;  /* 0x00009700ff007a0c */ /* 0x000fc80003fa5350 */
        /* <DEDUP_REMOVED lines=10> */
.L_x_8582:
[----:B------:R-:W-:Y:S05]  /*3090*/  BSYNC B2 ;  /* 0x0000000000027941 */ /* 0x000fea0003800000 */
.L_x_8581:
        /* <DEDUP_REMOVED lines=8> */
.L_x_8584:
[----:B------:R-:W-:Y:S05]  /*3120*/  BSYNC B2 ;  /* 0x0000000000027941 */ /* 0x000fea0003800000 */
.L_x_8583:
        /* <DEDUP_REMOVED lines=11> */
.L_x_8586:
[----:B------:R-:W-:Y:S05]  /*31e0*/  BSYNC B2 ;  /* 0x0000000000027941 */ /* 0x000fea0003800000 */
.L_x_8585:
        /* <DEDUP_REMOVED lines=8> */
.L_x_8588:
[----:B------:R-:W-:Y:S05]  /*3270*/  BSYNC B2 ;  /* 0x0000000000027941 */ /* 0x000fea0003800000 */
.L_x_8587:
[----:B------:R-:W-:Y:S01]  /*3280*/  BSSY B2, `(.L_x_8589) ;  /* 0x000000a000027945 */ /* 0x000fe20003800000 */
[----:B------:R-:W-:Y:S05]  /*3290*/  @!P4 BRA `(.L_x_8590) ;  /* 0x000000800000c947 */ /* 0x000fea0003800000 */
[----:B------:R-:W-:Y:S01]  /*32a0*/  FMUL.FTZ R142, R149, c[0x0][0x1ec] ;  /* 0x00007b00958e7a20 */ /* 0x000fe20000410000 */
[----:B------:R-:W-:-:S03]  /*32b0*/  LOP3.LUT P6, RZ, R6, 0xff0000, RZ, 0xc0, !PT ;  /* 0x00ff000006ff7812 */ /* 0x000fc600078cc0ff */
[----:B------:R-:W-:Y:S01]  /*32c0*/  FMUL.FTZ R146, R142, c[0x0][0x1e8] ;  /* 0x00007a008e927a20 */ /* 0x000fe20000410000 */
[----:B------:R-:W-:-:S03]  /*32d0*/  HFMA2.MMA R142, -RZ, RZ, 0, 0 ;  /* 0x00000000ff8e7435 */ /* 0x000fc600000001ff */
[----:B-----5:R-:W-:-:S05]  /*32e0*/  FMUL.FTZ R144, R134, R146 ;  /* 0x0000009286907220 */ /* 0x020fca0000410000 */
[----:B------:R-:W-:Y:S01]  /*32f0*/  FSEL R145, R144, RZ, P6 ;  /* 0x000000ff90917208 */ /* 0x000fe20003000000 */
[----:B------:R-:W-:-:S04]  /*3300*/  @P6 FMUL.FTZ R142, R29, R146 ;  /* 0x000000921d8e6220 */ /* 0x000fc80000410000 */
[----:B------:R-:W-:Y:S02]  /*3310*/  FADD.FTZ R86, R86, R145 ;  /* 0x0000009156567221 */ /* 0x000fe40000010000 */
.L_x_8590:
[----:B------:R-:W-:Y:S05]  /*3320*/  BSYNC B2 ;  /* 0x0000000000027941 */ /* 0x000fea0003800000 */
.L_x_8589:
        /* <DEDUP_REMOVED lines=8> */
.L_x_8592:
[----:B------:R-:W-:Y:S05]  /*33b0*/  BSYNC B2 ;  /* 0x0000000000027941 */ /* 0x000fea0003800000 */
.L_x_8591:
[----:B------:R-:W-:Y:S01]  /*33c0*/  SEL R138, R149, R138, P5 ;  /* 0x0000008a958a7207 */ /* 0x000fe20002800000 */
[----:B------:R-:W-:Y:S01]  /*33d0*/  @P4 IMAD.MOV.U32 R144, RZ, RZ, 0x10 ;  /* 0x00000010ff904424 */ /* 0x000fe200078e00ff */
[----:B------:R-:W-:Y:S01]  /*33e0*/  SEL R139, R148, R139, P5 ;  /* 0x0000008b948b7207 */ /* 0x000fe20002800000 */
[----:B------:R-:W-:Y:S01]  /*33f0*/  BSSY B2, `(.L_x_8593) ;  /* 0x0000010000027945 */ /* 0x000fe20003800000 */
[----:B------:R-:W-:Y:S01]  /*3400*/  ISETP.NE.U32.AND P5, PT, RZ, c[0x0][0x258], PT ;  /* 0x00009600ff007a0c */ /* 0x000fe20003fa5070 */
[----:B------:R-:W-:-:S03]  /*3410*/  @P4 IMAD.WIDE.U32 R144, R11, R144, c[0x0][0x248] ;  /* 0x000092000b904625 */ /* 0x000fc600078e0090 */
[----:B------:R-:W-:-:S13]  /*3420*/  ISETP.NE.AND.EX P5, PT, RZ, c[0x0][0x25c], PT, P5 ;  /* 0x00009700ff007a0c */ /* 0x000fda0003fa5350 */
[----:B------:R-:W-:-:S05]  /*3430*/  @P5 MOV R146, 0x10 ;  /* 0x0000001000925802 */ /* 0x000fca0000000f00 */
[----:B------:R-:W-:-:S05]  /*3440*/  @P5 IMAD.WIDE.U32 R146, R179, R146, c[0x0][0x258] ;  /* 0x00009600b3925625 */ /* 0x000fca00078e0092 */
[----:B------:R0:W-:Y:S01]  /*3450*/  @P5 STG.E.128 [R146.64], R136 ;  /* 0x0000008892005986 */ /* 0x0001e2000c101d04 */
[----:B------:R-:W-:Y:S05]  /*3460*/  @!P4 BRA `(.L_x_8594) ;  /* 0x000000800000c947 */ /* 0x000fea0003800000 */
[----:B------:R-:W-:Y:S01]  /*3470*/  FMUL.FTZ R148, R148, c[0x0][0x1ec] ;  /* 0x00007b0094947a20 */ /* 0x000fe20000410000 */
[----:B------:R-:W-:Y:S01]  /*3480*/  LOP3.LUT P5, RZ, R6, 0xff000000, RZ, 0xc0, !PT ;  /* 0xff00000006ff7812 */ /* 0x000fe200078ac0ff */
[----:B------:R-:W-:Y:S02]  /*3490*/  HFMA2.MMA R143, -RZ, RZ, 0, 0 ;  /* 0x00000000ff8f7435 */ /* 0x000fe400000001ff */
[----:B------:R-:W-:-:S04]  /*34a0*/  FMUL.FTZ R148, R148, c[0x0][0x1e8] ;  /* 0x00007a0094947a20 */ /* 0x000fc80000410000 */
[----:B0----5:R-:W-:-:S05]  /*34b0*/  FMUL.FTZ R146, R135, R148 ;  /* 0x0000009487927220 */ /* 0x021fca0000410000 */
[----:B------:R-:W-:Y:S01]  /*34c0*/  FSEL R146, R146, RZ, P5 ;  /* 0x000000ff92927208 */ /* 0x000fe20002800000 */
[----:B------:R-:W-:-:S04]  /*34d0*/  @P5 FMUL.FTZ R143, R28, R148 ;  /* 0x000000941c8f5220 */ /* 0x000fc80000410000 */
[----:B------:R-:W-:Y:S02]  /*34e0*/  FADD.FTZ R87, R87, R146 ;  /* 0x0000009257577221 */ /* 0x000fe40000010000 */
.L_x_8594:
[----:B------:R-:W-:Y:S05]  /*34f0*/  BSYNC B2 ;  /* 0x0000000000027941 */ /* 0x000fea0003800000 */
.L_x_8593:
[----:B------:R1:W-:Y:S01]  /*3500*/  @P4 STG.E.128 [R144.64], R140 ;  /* 0x0000008c90004986 */ /* 0x0003e2000c101d04 */
[----:B------:R-:W-:Y:S02]  /*3510*/  IADD3 R11, R11, 0x20, RZ ;  /* 0x000000200b0b7810 */ /* 0x000fe40007ffe0ff */
[----:B------:R-:W-:Y:S02]  /*3520*/  IADD3 R179, R179, 0x20, RZ ;  /* 0x00000020b3b37810 */ /* 0x000fe40007ffe0ff */
.L_x_8578:
[----:B------:R-:W-:Y:S05]  /*3530*/  BSYNC B1 ;  /* 0x0000000000017941 */ /* 0x000fea0003800000 */
.L_x_8577:
[----:B------:R-:W-:Y:S01]  /*3540*/  BSSY B1, `(.L_x_8595) ;  /* 0x0000073000017945 */ /* 0x000fe20003800000 */
        /* <DEDUP_REMOVED lines=26> */
.L_x_8598:
[----:B-1----:R-:W-:Y:S05]  /*36f0*/  BSYNC B2 ;  /* 0x0000000000027941 */ /* 0x002fea0003800000 */
.L_x_8597:
        /* <DEDUP_REMOVED lines=13> */
.L_x_8600:
[----:B------:R-:W-:Y:S05]  /*37d0*/  BSYNC B2 ;  /* 0x0000000000027941 */ /* 0x000fea0003800000 */
.L_x_8599:
        /* <DEDUP_REMOVED lines=8> */
.L_x_8602:
[----:B------:R-:W-:Y:S05]  /*3860*/  BSYNC B2 ;  /* 0x0000000000027941 */ /* 0x000fea0003800000 */
.L_x_8601:
        /* <DEDUP_REMOVED lines=11> */
.L_x_8604:
[----:B------:R-:W-:Y:S05]  /*3920*/  BSYNC B2 ;  /* 0x0000000000027941 */ /* 0x000fea0003800000 */
.L_x_8603:
        /* <DEDUP_REMOVED lines=8> */
.L_x_8606:
[----:B------:R-:W-:Y:S05]  /*39b0*/  BSYNC B2 ;  /* 0x0000000000027941 */ /* 0x000fea0003800000 */
.L_x_8605:
        /* <DEDUP_REMOVED lines=10> */
.L_x_8608:
[----:B------:R-:W-:Y:S05]  /*3a60*/  BSYNC B2 ;  /* 0x0000000000027941 */ /* 0x000fea0003800000 */
.L_x_8607:
        /* <DEDUP_REMOVED lines=8> */
.L_x_8610:
[----:B------:R-:W-:Y:S05]  /*3af0*/  BSYNC B2 ;  /* 0x0000000000027941 */ /* 0x000fea0003800000 */
.L_x_8609:
[----:B------:R-:W-:Y:S01]  /*3b00*/  SEL R138, R149, R138, P5 ;  /* 0x0000008a958a7207 */ /* 0x000fe20002800000 */
[----:B------:R-:W-:Y:S01]  /*3b10*/  BSSY B2, `(.L_x_8611) ;  /* 0x0000012000027945 */ /* 0x000fe20003800000 */
[----:B------:R-:W-:Y:S02]  /*3b20*/  SEL R139, R148, R139, P5 ;  /* 0x0000008b948b7207 */ /* 0x000fe40002800000 */
[----:B------:R-:W-:Y:S02]  /*3b30*/  ISETP.NE.U32.AND P5, PT, RZ, c[0x0][0x258], PT ;  /* 0x00009600ff007a0c */ /* 0x000fe40003fa5070 */
[----:B------:R-:W-:Y:S02]  /*3b40*/  @P4 MOV R144, 0x10 ;  /* 0x0000001000904802 */ /* 0x000fe40000000f00 */
[----:B------:R-:W-:-:S03]  /*3b50*/  ISETP.NE.AND.EX P5, PT, RZ, c[0x0][0x25c], PT, P5 ;  /* 0x00009700ff007a0c */ /* 0x000fc60003fa5350 */
[----:B------:R-:W-:-:S10]  /*3b60*/  @P4 IMAD.WIDE.U32 R144, R11, R144, c[0x0][0x248] ;  /* 0x000092000b904625 */ /* 0x000fd400078e0090 */
[----:B------:R-:W-:-:S04]  /*3b70*/  @P5 IMAD.MOV.U32 R146, RZ, RZ, 0x10 ;  /* 0x00000010ff925424 */ /* 0x000fc800078e00ff */
        /* <DEDUP_REMOVED lines=11> */
.L_x_8612:
[----:B------:R-:W-:Y:S05]  /*3c30*/  BSYNC B2 ;  /* 0x0000000000027941 */ /* 0x000fea0003800000 */
.L_x_8611:
[----:B------:R1:W-:Y:S01]  /*3c40*/  @P4 STG.E.128 [R144.64], R140 ;  /* 0x0000008c90004986 */ /* 0x0003e2000c101d04 */
[----:B------:R-:W-:Y:S02]  /*3c50*/  IADD3 R11, R11, 0x20, RZ ;  /* 0x000000200b0b7810 */ /* 0x000fe40007ffe0ff */
[----:B------:R-:W-:Y:S02]  /*3c60*/  IADD3 R179, R179, 0x20, RZ ;  /* 0x00000020b3b37810 */ /* 0x000fe40007ffe0ff */
.L_x_8596:
[----:B------:R-:W-:Y:S05]  /*3c70*/  BSYNC B1 ;  /* 0x0000000000017941 */ /* 0x000fea0003800000 */
.L_x_8595:
        /* <DEDUP_REMOVED lines=27> */
.L_x_8616:
[----:B-1----:R-:W-:Y:S05]  /*3e30*/  BSYNC B2 ;  /* 0x0000000000027941 */ /* 0x002fea0003800000 */
.L_x_8615:
        /* <DEDUP_REMOVED lines=13> */
.L_x_8618:
[----:B------:R-:W-:Y:S05]  /*3f10*/  BSYNC B2 ;  /* 0x0000000000027941 */ /* 0x000fea0003800000 */
.L_x_8617:
        /* <DEDUP_REMOVED lines=8> */
.L_x_8620:
[----:B------:R-:W-:Y:S05]  /*3fa0*/  BSYNC B2 ;  /* 0x0000000000027941 */ /* 0x000fea0003800000 */
.L_x_8619:
        /* <DEDUP_REMOVED lines=11> */
.L_x_8622:
[----:B------:R-:W-:Y:S05]  /*4060*/  BSYNC B2 ;  /* 0x0000000000027941 */ /* 0x000fea0003800000 */
.L_x_8621:
        /* <DEDUP_REMOVED lines=8> */
.L_x_8624:
[----:B------:R-:W-:Y:S05]  /*40f0*/  BSYNC B2 ;  /* 0x0000000000027941 */ /* 0x000fea0003800000 */
.L_x_8623:
[----:B------:R-:W-:Y:S01]  /*4100*/  BSSY B2, `(.L_x_8625) ;  /* 0x000000a000027945 */ /* 0x000fe20003800000 */
[----:B------:R-:W-:Y:S05]  /*4110*/  @!P4 BRA `(.L_x_8626) ;  /* 0x000000800000c947 */ /* 0x000fea0003800000 */
[----:B------:R-:W-:Y:S01]  /*4120*/  FMUL.FTZ R142, R149, c[0x0][0x1ec] ;  /* 0x00007b00958e7a20 */ /* 0x000fe20000410000 */
[----:B------:R-:W-:-:S03]  /*4130*/  LOP3.LUT P6, RZ, R4, 0xff0000, RZ, 0xc0, !PT ;  /* 0x00ff000004ff7812 */ /* 0x000fc600078cc0ff */
[----:B------:R-:W-:Y:S02]  /*4140*/  FMUL.FTZ R146, R142, c[0x0][0x1e8] ;  /* 0x00007a008e927a20 */ /* 0x000fe40000410000 */
[----:B------:R-:W-:Y:S02]  /*4150*/  IMAD.MOV.U32 R142, RZ, RZ, RZ ;  /* 0x000000ffff8e7224 */ /* 0x000fe400078e00ff */
[----:B-----5:R-:W-:-:S05]  /*4160*/  FMUL.FTZ R144, R134, R146 ;  /* 0x0000009286907220 */ /* 0x020fca0000410000 */
[----:B------:R-:W-:Y:S01]  /*4170*/  FSEL R145, R144, RZ, P6 ;  /* 0x000000ff90917208 */ /* 0x000fe20003000000 */
[----:B------:R-:W-:-:S04]  /*4180*/  @P6 FMUL.FTZ R142, R21, R146 ;  /* 0x00000092158e6220 */ /* 0x000fc80000410000 */
[----:B------:R-:W-:Y:S02]  /*4190*/  FADD.FTZ R94, R94, R145 ;  /* 0x000000915e5e7221 */ /* 0x000fe40000010000 */
.L_x_8626:
[----:B------:R-:W-:Y:S05]  /*41a0*/  BSYNC B2 ;  /* 0x0000000000027941 */ /* 0x000fea0003800000 */
.L_x_8625:
        /* <DEDUP_REMOVED lines=8> */
.L_x_8628:
[----:B------:R-:W-:Y:S05]  /*4230*/  BSYNC B2 ;  /* 0x0000000000027941 */ /* 0x000fea0003800000 */
.L_x_8627:
[----:B------:R-:W-:Y:S01]  /*4240*/  SEL R138, R149, R138, P5 ;  /* 0x0000008a958a7207 */ /* 0x000fe20002800000 */
[----:B------:R-:W-:Y:S01]  /*4250*/  BSSY B2, `(.L_x_8629) ;  /* 0x0000012000027945 */ /* 0x000fe20003800000 */
[----:B------:R-:W-:Y:S02]  /*4260*/  SEL R139, R148, R139, P5 ;  /* 0x0000008b948b7207 */ /* 0x000fe40002800000 */
        /* <DEDUP_REMOVED lines=16> */
.L_x_8630:
[----:B------:R-:W-:Y:S05]  /*4370*/  BSYNC B2 ;  /* 0x0000000000027941 */ /* 0x000fea0003800000 */
.L_x_8629:
[----:B------:R1:W-:Y:S01]  /*4380*/  @P4 STG.E.128 [R144.64], R140 ;  /* 0x0000008c90004986 */ /* 0x0003e2000c101d04 */
[----:B------:R-:W-:Y:S02]  /*4390*/  IADD3 R11, R11, 0x20, RZ ;  /* 0x000000200b0b7810 */ /* 0x000fe40007ffe0ff */
[----:B------:R-:W-:Y:S02]  /*43a0*/  IADD3 R179, R179, 0x20, RZ ;  /* 0x00000020b3b37810 */ /* 0x000fe40007ffe0ff */
.L_x_8614:
[----:B------:R-:W-:Y:S05]  /*43b0*/  BSYNC B1 ;  /* 0x0000000000017941 */ /* 0x000fea0003800000 */
.L_x_8613:
        /* <DEDUP_REMOVED lines=27> */
.L_x_8634:
[----:B-1----:R-:W-:Y:S05]  /*4570*/  BSYNC B2 ;  /* 0x0000000000027941 */ /* 0x002fea0003800000 */
.L_x_8633:
        /* <DEDUP_REMOVED lines=13> */
.L_x_8636:
[----:B------:R-:W-:Y:S05]  /*4650*/  BSYNC B2 ;  /* 0x0000000000027941 */ /* 0x000fea0003800000 */
.L_x_8635:
        /* <DEDUP_REMOVED lines=8> */
.L_x_8638:
[----:B------:R-:W-:Y:S05]  /*46e0*/  BSYNC B2 ;  /* 0x0000000000027941 */ /* 0x000fea0003800000 */
.L_x_8637:
[----:B------:R-:W-:Y:S01]  /*46f0*/  BSSY B2, `(.L_x_8639) ;  /* 0x000000b000027945 */ /* 0x000fe20003800000 */
[----:B------:R-:W-:Y:S01]  /*4700*/  SEL R137, R146, R137, P5 ;  /* 0x0000008992897207 */ /* 0x000fe20002800000 */
[----:B------:R-:W-:Y:S05]  /*4710*/  @!P4 BRA `(.L_x_8640) ;  /* 0x000000800000c947 */ /* 0x000fea0003800000 */
[----:B------:R-:W-:Y:S01]  /*4720*/  FMUL.FTZ R146, R146, c[0x0][0x1ec] ;  /* 0x00007b0092927a20 */ /* 0x000fe20000410000 */
[----:B------:R-:W-:Y:S01]  /*4730*/  LOP3.LUT P6, RZ, R3, 0xff00, RZ, 0xc0, !PT ;  /* 0x0000ff0003ff7812 */ /* 0x000fe200078cc0ff */
[----:B------:R-:W-:Y:S02]  /*4740*/  IMAD.MOV.U32 R141, RZ, RZ, RZ ;  /* 0x000000ffff8d7224 */ /* 0x000fe400078e00ff */
[----:B------:R-:W-:-:S04]  /*4750*/  FMUL.FTZ R146, R146, c[0x0][0x1e8] ;  /* 0x00007a0092927a20 */ /* 0x000fc80000410000 */
[----:B-----5:R-:W-:-:S05]  /*4760*/  FMUL.FTZ R144, R133, R146 ;  /* 0x0000009285907220 */ /* 0x020fca0000410000 */
[----:B------:R-:W-:Y:S01]  /*4770*/  FSEL R144, R144, RZ, P6 ;  /* 0x000000ff90907208 */ /* 0x000fe20003000000 */
[----:B------:R-:W-:-:S04]  /*4780*/  @P6 FMUL.FTZ R141, R18, R146 ;  /* 0x00000092128d6220 */ /* 0x000fc80000410000 */
[----:B------:R-:W-:Y:S02]  /*4790*/  FADD.FTZ R97, R97, R144 ;  /* 0x0000009061617221 */ /* 0x000fe40000010000 */
.L_x_8640:
[----:B------:R-:W-:Y:S05]  /*47a0*/  BSYNC B2 ;  /* 0x0000000000027941 */ /* 0x000fea0003800000 */
.L_x_8639:
        /* <DEDUP_REMOVED lines=8> */
.L_x_8642:
[----:B------:R-:W-:Y:S05]  /*4830*/  BSYNC B2 ;  /* 0x0000000000027941 */ /* 0x000fea0003800000 */
.L_x_8641:
[----:B------:R-:W-:Y:S01]  /*4840*/  BSSY B2, `(.L_x_8643) ;  /* 0x000000a000027945 */ /* 0x000fe20003800000 */
[----:B------:R-:W-:Y:S05]  /*4850*/  @!P4 BRA `(.L_x_8644) ;  /* 0x000000800000c947 */ /* 0x000fea0003800000 */
[----:B------:R-:W-:Y:S01]  /*4860*/  FMUL.FTZ R142, R149, c[0x0][0x1ec] ;  /* 0x00007b00958e7a20 */ /* 0x000fe20000410000 */
[----:B------:R-:W-:-:S03]  /*4870*/  LOP3.LUT P6, RZ, R3, 0xff0000, RZ, 0xc0, !PT ;  /* 0x00ff000003ff7812 */ /* 0x000fc600078cc0ff */
[----:B------:R-:W-:Y:S01]  /*4880*/  FMUL.FTZ R146, R142, c[0x0][0x1e8] ;  /* 0x00007a008e927a20 */ /* 0x000fe20000410000 */
[----:B------:R-:W-:-:S03]  /*4890*/  MOV R142, RZ ;  /* 0x000000ff008e7202 */ /* 0x000fc60000000f00 */
[----:B-----5:R-:W-:-:S05]  /*48a0*/  FMUL.FTZ R144, R134, R146 ;  /* 0x0000009286907220 */ /* 0x020fca0000410000 */
[----:B------:R-:W-:Y:S01]  /*48b0*/  FSEL R145, R144, RZ, P6 ;  /* 0x000000ff90917208 */ /* 0x000fe20003000000 */
[----:B------:R-:W-:-:S04]  /*48c0*/  @P6 FMUL.FTZ R142, R17, R146 ;  /* 0x00000092118e6220 */ /* 0x000fc80000410000 */
[----:B------:R-:W-:Y:S02]  /*48d0*/  FADD.FTZ R98, R98, R145 ;  /* 0x0000009162627221 */ /* 0x000fe40000010000 */
.L_x_8644:
[----:B------:R-:W-:Y:S05]  /*48e0*/  BSYNC B2 ;  /* 0x0000000000027941 */ /* 0x000fea0003800000 */
.L_x_8643:
        /* <DEDUP_REMOVED lines=8> */
.L_x_8646:
[----:B------:R-:W-:Y:S05]  /*4970*/  BSYNC B2 ;  /* 0x0000000000027941 */ /* 0x000fea0003800000 */
.L_x_8645:
        /* <DEDUP_REMOVED lines=19> */
.L_x_8648:
[----:B------:R-:W-:Y:S05]  /*4ab0*/  BSYNC B2 ;  /* 0x0000000000027941 */ /* 0x000fea0003800000 */
.L_x_8647:
[----:B------:R1:W-:Y:S01]  /*4ac0*/  @P4 STG.E.128 [R144.64], R140 ;  /* 0x0000008c90004986 */ /* 0x0003e2000c101d04 */
[----:B------:R-:W-:Y:S02]  /*4ad0*/  IADD3 R11, R11, 0x20, RZ ;  /* 0x000000200b0b7810 */ /* 0x000fe40007ffe0ff */
[----:B------:R-:W-:Y:S02]  /*4ae0*/  IADD3 R179, R179, 0x20, RZ ;  /* 0x00000020b3b37810 */ /* 0x000fe40007ffe0ff */
.L_x_8632:
[----:B------:R-:W-:Y:S05]  /*4af0*/  BSYNC B1 ;  /* 0x0000000000017941 */ /* 0x000fea0003800000 */
.L_x_8631:
        /* <DEDUP_REMOVED lines=10> */
[----:B------:R-:W-:Y:S02]  /*4ba0*/  @!P3 FSEL R9, R124, RZ, P5 ;  /* 0x000000ff7c09b208 */ /* 0x000fe40002800000 */
[----:B------:R-:W-:-:S04]  /*4bb0*/  @!P3 ISETP.NE.U32.AND P5, PT, RZ, c[0x0][0x218], PT ;  /* 0x00008600ff00ba0c */ /* 0x000fc80003fa5070 */
[----:B------:R-:W-:-:S04]  /*4bc0*/  @!P3 ISETP.NE.AND.EX P5, PT, RZ, c[0x0][0x21c], PT, P5 ;  /* 0x00008700ff00ba0c */ /* 0x000fc80003fa5350 */
[----:B0-----:R-:W-:Y:S02]  /*4bd0*/  @!P3 FSEL R146, R125, RZ, P5 ;  /* 0x000000ff7d92b208 */ /* 0x001fe40002800000 */
        /* <DEDUP_REMOVED lines=14> */
.L_x_8652:
[----:B-1----:R-:W-:Y:S05]  /*4cc0*/  BSYNC B2 ;  /* 0x0000000000027941 */ /* 0x002fea0003800000 */
.L_x_8651:
[----:B------:R-:W-:Y:S01]  /*4cd0*/  ISETP.NE.U32.AND P5, PT, RZ, c[0x0][0x258], PT ;  /* 0x00009600ff007a0c */ /* 0x000fe20003fa5070 */
[----:B------:R-:W-:Y:S03]  /*4ce0*/  BSSY B2, `(.L_x_8653) ;  /* 0x000000c000027945 */ /* 0x000fe60003800000 */
[----:B------:R-:W-:-:S04]  /*4cf0*/  ISETP.NE.AND.EX P5, PT, RZ, c[0x0][0x25c], PT, P5 ;  /* 0x00009700ff007a0c */ /* 0x000fc80003fa5350 */
        /* <DEDUP_REMOVED lines=10> */
.L_x_8654:
[----:B------:R-:W-:Y:S05]  /*4da0*/  BSYNC B2 ;  /* 0x0000000000027941 */ /* 0x000fea0003800000 */
.L_x_8653:
        /* <DEDUP_REMOVED lines=8> */
.L_x_8656:
[----:B------:R-:W-:Y:S05]  /*4e30*/  BSYNC B2 ;  /* 0x0000000000027941 */ /* 0x000fea0003800000 */
.L_x_8655:
        /* <DEDUP_REMOVED lines=11> */
.L_x_8658:
[----:B------:R-:W-:Y:S05]  /*4ef0*/  BSYNC B2 ;  /* 0x0000000000027941 */ /* 0x000fea0003800000 */
.L_x_8657:
        /* <DEDUP_REMOVED lines=8> */
.L_x_8660:
[----:B------:R-:W-:Y:S05]  /*4f80*/  BSYNC B2 ;  /* 0x0000000000027941 */ /* 0x000fea0003800000 */
.L_x_8659:
[----:B------:R-:W-:Y:S01]  /*4f90*/  BSSY B2, `(.L_x_8661) ;  /* 0x000000a000027945 */ /* 0x000fe20003800000 */
        /* <DEDUP_REMOVED lines=9> */
.L_x_8662:
[----:B------:R-:W-:Y:S05]  /*5030*/  BSYNC B2 ;  /* 0x0000000000027941 */ /* 0x000fea0003800000 */
.L_x_8661:
        /* <DEDUP_REMOVED lines=8> */
.L_x_8664:
[----:B------:R-:W-:Y:S05]  /*50c0*/  BSYNC B2 ;  /* 0x0000000000027941 */ /* 0x000fea0003800000 */
.L_x_8663:
[----:B------:R-:W-:Y:S01]  /*50d0*/  ISETP.NE.U32.AND P3, PT, RZ, c[0x0][0x258], PT ;  /* 0x00009600ff007a0c */ /* 0x000fe20003f65070 */
[----:B------:R-:W-:Y:S01]  /*50e0*/  BSSY B2, `(.L_x_8665) ;  /* 0x0000012000027945 */ /* 0x000fe20003800000 */
[----:B------:R-:W-:Y:S02]  /*50f0*/  SEL R138, R147, R138, P5 ;  /* 0x0000008a938a7207 */ /* 0x000fe40002800000 */
[----:B------:R-:W-:Y:S02]  /*5100*/  ISETP.NE.AND.EX P3, PT, RZ, c[0x0][0x25c], PT, P3 ;  /* 0x00009700ff007a0c */ /* 0x000fe40003f65330 */
[----:B------:R-:W-:Y:S02]  /*5110*/  SEL R139, R148, R139, P5 ;  /* 0x0000008b948b7207 */ /* 0x000fe40002800000 */
[----:B------:R-:W-:-:S05]  /*5120*/  @P4 MOV R10, 0x10 ;  /* 0x00000010000a4802 */ /* 0x000fca0000000f00 */
[----:B------:R-:W-:-:S04]  /*5130*/  @P4 IMAD.WIDE.U32 R10, R11, R10, c[0x0][0x248] ;  /* 0x000092000b0a4625 */ /* 0x000fc800078e000a */
        /* <DEDUP_REMOVED lines=12> */
.L_x_8666:
[----:B------:R-:W-:Y:S05]  /*5200*/  BSYNC B2 ;  /* 0x0000000000027941 */ /* 0x000fea0003800000 */
.L_x_8665:
[----:B------:R1:W-:Y:S02]  /*5210*/  @P4 STG.E.128 [R10.64], R140 ;  /* 0x0000008c0a004986 */ /* 0x0003e4000c101d04 */
.L_x_8650:
[----:B------:R-:W-:Y:S05]  /*5220*/  BSYNC B1 ;  /* 0x0000000000017941 */ /* 0x000fea0003800000 */
.L_x_8649:
[----:B------:R-:W-:-:S05]  /*5230*/  IMAD.MOV.U32 R9, RZ, RZ, c[0x0][0x160] ;  /* 0x00005800ff097624 */ /* 0x000fca00078e00ff */
[----:B------:R-:W-:-:S04]  /*5240*/  LEA R178, R9, R178, 0x2 ;  /* 0x000000b209b27211 */ /* 0x000fc800078e10ff */
[----:B------:R-:W-:-:S13]  /*5250*/  ISETP.GE.AND P3, PT, R178, c[0x0][0x164], PT ;  /* 0x00005900b2007a0c */ /* 0x000fda0003f66270 */
[----:B01---5:R-:W-:Y:S01]  /*5260*/  @P3 CALL.REL.NOINC `(.L_x_8531) ;  /* 0x0000001000003944 */ /* 0x023fe20003c00000 */
[----:B------:R-:W-:Y:S05]  /*5270*/  BRA `(.L_x_8667) ;  /* 0xffffb99000007947 */ /* 0x000fea000383ffff */
.L_x_8531:
[----:B-1----:R-:W-:Y:S05]  /*5280*/  BSYNC B0 ;  /* 0x0000000000007941 */ /* 0x002fea0003800000 */
.L_x_8530:
        /* <DEDUP_REMOVED lines=202> */
.L_x_8669:
[----:B-12---:R-:W-:Y:S05]  /*5f30*/  BSYNC B0 ;  /* 0x0000000000007941 */ /* 0x006fea0003800000 */
.L_x_8668:
        /* <DEDUP_REMOVED lines=13> */
[----:B------:R-:W-:Y:S01]  /*6010*/  IMAD.X R35, RZ, RZ, R35, P5 ;  /* 0x000000ffff237224 */ /* 0x000fe200028e0623 */
[----:B------:R-:W-:Y:S02]  /*6020*/  IADD3.X R29, RZ, R29, RZ, P6, !PT ;  /* 0x0000001dff1d7210 */ /* 0x000fe400037fe4ff */
[----:B-1----:R-:W-:-:S04]  /*6030*/  IADD3 R2, P0, R2, 0x200, RZ ;  /* 0x0000020002027810 */ /* 0x002fc80007f1e0ff */
[----:B------:R-:W-:-:S04]  /*6040*/  IADD3.X R37, RZ, R37, RZ, P0, !PT ;  /* 0x00000025ff257210 */ /* 0x000fc800007fe4ff */
.L_x_8671:
[----:B------:R-:W-:Y:S05]  /*6050*/  BSYNC B0 ;  /* 0x0000000000007941 */ /* 0x000fea0003800000 */
.L_x_8670:
        /* <DEDUP_REMOVED lines=17> */
.L_x_8673:
[----:B------:R-:W-:Y:S05]  /*6170*/  BSYNC B0 ;  /* 0x0000000000007941 */ /* 0x000fea0003800000 */
.L_x_8672:
        /* <DEDUP_REMOVED lines=17> */
.L_x_8675:
[----:B------:R-:W-:Y:S05]  /*6290*/  BSYNC B0 ;  /* 0x0000000000007941 */ /* 0x000fea0003800000 */
.L_x_8674:
[----:B------:R-:W-:Y:S01]  /*62a0*/  BSSY B0, `(.L_x_8676) ;  /* 0x0000011000007945 */ /* 0x000fe20003800000 */
[----:B0-----:R-:W-:Y:S01]  /*62b0*/  FADD.FTZ R61, R24, R61 ;  /* 0x0000003d183d7221 */ /* 0x001fe20000010000 */
[----:B------:R-:W-:Y:S05]  /*62c0*/  @!P3 BRA `(.L_x_8677) ;  /* 0x000000e00000b947 */ /* 0x000fea0003800000 */
[----:B------:R-:W-:Y:S01]  /*62d0*/  IMAD.MOV.U32 R3, RZ, RZ, R37 ;  /* 0x000000ffff037224 */ /* 0x000fe200078e0025 */
[----:B--2---:R-:W-:Y:S02]  /*62e0*/  MOV R4, R10 ;  /* 0x0000000a00047202 */ /* 0x004fe40000000f00 */
        /* <DEDUP_REMOVED lines=10> */
[----:B0-----:R-:W-:-:S04]  /*6390*/  IADD3 R2, P0, R2, 0x200, RZ ;  /* 0x0000020002027810 */ /* 0x001fc80007f1e0ff */
[----:B------:R-:W-:-:S04]  /*63a0*/  IADD3.X R37, RZ, R37, RZ, P0, !PT ;  /* 0x00000025ff257210 */ /* 0x000fc800007fe4ff */
.L_x_8677:
[----:B------:R-:W-:Y:S05]  /*63b0*/  BSYNC B0 ;  /* 0x0000000000007941 */ /* 0x000fea0003800000 */
.L_x_8676:
        /* <DEDUP_REMOVED lines=11> */
.L_x_8555:
[----:B------:R-:W-:Y:S01]  /*6470*/  HFMA2.MMA R146, -RZ, RZ, 0, 5.9604644775390625e-08 ;  /* 0x00000001ff927435 */ /* 0x000fe200000001ff */
[----:B------:R-:W-:Y:S02]  /*6480*/  MOV R11, R233 ;  /* 0x000000e9000b7202 */ /* 0x000fe40000000f00 */
[----:B------:R-:W-:Y:S02]  /*6490*/  MOV R150, 0x1f ;  /* 0x0000001f00967802 */ /* 0x000fe40000000f00 */
[----:B------:R-:W-:-:S02]  /*64a0*/  MOV R151, 0xffffffff ;  /* 0xffffffff00977802 */ /* 0x000fc40000000f00 */
[----:B------:R-:W-:Y:S02]  /*64b0*/  MOV R144, 0x64d0 ;  /* 0x000064d000907802 */ /* 0x000fe40000000f00 */
[----:B-----5:R-:W-:Y:S05]  /*64c0*/  CALL.REL.NOINC `($__internal_177_$__cuda_sm70_shflsync_bfly_p) ;  /* 0x0000046000007944 */ /* 0x020fea0003c00000 */
[----:B-1----:R-:W-:Y:S01]  /*64d0*/  MOV R0, R146 ;  /* 0x0000009200007202 */ /* 0x002fe20000000f00 */
[----:B0-----:R-:W-:Y:S05]  /*64e0*/  BRA `(.L_x_8678) ;  /* 0xffffbf4000007947 */ /* 0x001fea000383ffff */
.L_x_8556:
[----:B------:R-:W-:Y:S01]  /*64f0*/  HFMA2.MMA R146, -RZ, RZ, 0, 5.9604644775390625e-08 ;  /* 0x00000001ff927435 */ /* 0x000fe200000001ff */
[----:B------:R-:W-:Y:S01]  /*6500*/  IMAD.MOV.U32 R11, RZ, RZ, R231 ;  /* 0x000000ffff0b7224 */ /* 0x000fe200078e00e7 */
[----:B------:R-:W-:Y:S02]  /*6510*/  MOV R150, 0x1f ;  /* 0x0000001f00967802 */ /* 0x000fe40000000f00 */
[----:B------:R-:W-:Y:S02]  /*6520*/  MOV R151, 0xffffffff ;  /* 0xffffffff00977802 */ /* 0x000fe40000000f00 */
[----:B------:R-:W-:Y:S02]  /*6530*/  MOV R144, 0x6550 ;  /* 0x0000655000907802 */ /* 0x000fe40000000f00 */
[----:B01---5:R-:W-:Y:S05]  /*6540*/  CALL.REL.NOINC `($__internal_177_$__cuda_sm70_shflsync_bfly_p) ;  /* 0x000003e000007944 */ /* 0x023fea0003c00000 */
[----:B------:R-:W-:Y:S01]  /*6550*/  FADD.FTZ R233, R0, R233 ;  /* 0x000000e900e97221 */ /* 0x000fe20000010000 */
[----:B0-----:R-:W-:Y:S01]  /*6560*/  MOV R150, 0x1f ;  /* 0x0000001f00967802 */ /* 0x001fe20000000f00 */
[----:B-1----:R-:W-:Y:S01]  /*6570*/  FADD.FTZ R231, R231, R146 ;  /* 0x00000092e7e77221 */ /* 0x002fe20000010000 */
[----:B------:R-:W-:Y:S01]  /*6580*/  HFMA2.MMA R146, -RZ, RZ, 0, 1.1920928955078125e-07 ;  /* 0x00000002ff927435 */ /* 0x000fe200000001ff */
[----:B------:R-:W-:Y:S01]  /*6590*/  IMAD.MOV.U32 R151, RZ, RZ, -0x1 ;  /* 0xffffffffff977424 */ /* 0x000fe200078e00ff */
[----:B------:R-:W-:-:S02]  /*65a0*/  MOV R11, R233 ;  /* 0x000000e9000b7202 */ /* 0x000fc40000000f00 */
[----:B------:R-:W-:Y:S02]  /*65b0*/  MOV R144, 0x65d0 ;  /* 0x000065d000907802 */ /* 0x000fe40000000f00 */
[----:B------:R-:W-:Y:S05]  /*65c0*/  CALL.REL.NOINC `($__internal_177_$__cuda_sm70_shflsync_bfly_p) ;  /* 0x0000036000007944 */ /* 0x000fea0003c00000 */
[----:B-1----:R-:W-:Y:S01]  /*65d0*/  MOV R0, R146 ;  /* 0x0000009200007202 */ /* 0x002fe20000000f00 */
[----:B------:R-:W-:Y:S01]  /*65e0*/  HFMA2.MMA R146, -RZ, RZ, 0, 1.1920928955078125e-07 ;  /* 0x00000002ff927435 */ /* 0x000fe200000001ff */
[----:B0-----:R-:W-:Y:S01]  /*65f0*/  MOV R11, R231 ;  /* 0x000000e7000b7202 */ /* 0x001fe20000000f00 */
[----:B------:R-:W-:Y:S01]  /*6600*/  IMAD.MOV.U32 R151, RZ, RZ, -0x1 ;  /* 0xffffffffff977424 */ /* 0x000fe200078e00ff */
[----:B------:R-:W-:Y:S02]  /*6610*/  MOV R150, 0x1f ;  /* 0x0000001f00967802 */ /* 0x000fe40000000f00 */
[----:B------:R-:W-:Y:S02]  /*6620*/  MOV R144, 0x6640 ;  /* 0x0000664000907802 */ /* 0x000fe40000000f00 */
[----:B------:R-:W-:Y:S05]  /*6630*/  CALL.REL.NOINC `($__internal_177_$__cuda_sm70_shflsync_bfly_p) ;  /* 0x000002f000007944 */ /* 0x000fea0003c00000 */
[----:B------:R-:W-:Y:S01]  /*6640*/  FADD.FTZ R233, R0, R233 ;  /* 0x000000e900e97221 */ /* 0x000fe20000010000 */
[----:B0-----:R-:W-:Y:S01]  /*6650*/  MOV R150, 0x1f ;  /* 0x0000001f00967802 */ /* 0x001fe20000000f00 */
[----:B-1----:R-:W-:Y:S01]  /*6660*/  FADD.FTZ R231, R231, R146 ;  /* 0x00000092e7e77221 */ /* 0x002fe20000010000 */
[----:B------:R-:W-:Y:S01]  /*6670*/  HFMA2.MMA R146, -RZ, RZ, 0, 2.384185791015625e-07 ;  /* 0x00000004ff927435 */ /* 0x000fe200000001ff */
[----:B------:R-:W-:-:S02]  /*6680*/  MOV R151, 0xffffffff ;  /* 0xffffffff00977802 */ /* 0x000fc40000000f00 */
[----:B------:R-:W-:Y:S02]  /*6690*/  MOV R11, R233 ;  /* 0x000000e9000b7202 */ /* 0x000fe40000000f00 */
[----:B------:R-:W-:Y:S02]  /*66a0*/  MOV R144, 0x66c0 ;  /* 0x000066c000907802 */ /* 0x000fe40000000f00 */
[----:B------:R-:W-:Y:S05]  /*66b0*/  CALL.REL.NOINC `($__internal_177_$__cuda_sm70_shflsync_bfly_p) ;  /* 0x0000027000007944 */ /* 0x000fea0003c00000 */
[----:B-1----:R-:W-:Y:S01]  /*66c0*/  MOV R0, R146 ;  /* 0x0000009200007202 */ /* 0x002fe20000000f00 */
[----:B------:R-:W-:Y:S01]  /*66d0*/  HFMA2.MMA R146, -RZ, RZ, 0, 2.384185791015625e-07 ;  /* 0x00000004ff927435 */ /* 0x000fe200000001ff */
[----:B0-----:R-:W-:Y:S01]  /*66e0*/  IMAD.MOV.U32 R11, RZ, RZ, R231 ;  /* 0x000000ffff0b7224 */ /* 0x001fe200078e00e7 */
[----:B------:R-:W-:Y:S02]  /*66f0*/  MOV R150, 0x1f ;  /* 0x0000001f00967802 */ /* 0x000fe40000000f00 */
[----:B------:R-:W-:Y:S02]  /*6700*/  MOV R151, 0xffffffff ;  /* 0xffffffff00977802 */ /* 0x000fe40000000f00 */
[----:B------:R-:W-:Y:S02]  /*6710*/  MOV R144, 0x6730 ;  /* 0x0000673000907802 */ /* 0x000fe40000000f00 */
[----:B------:R-:W-:Y:S05]  /*6720*/  CALL.REL.NOINC `($__internal_177_$__cuda_sm70_shflsync_bfly_p) ;  /* 0x0000020000007944 */ /* 0x000fea0003c00000 */
[----:B------:R-:W-:Y:S01]  /*6730*/  FADD.FTZ R233, R0, R233 ;  /* 0x000000e900e97221 */ /* 0x000fe20000010000 */
[----:B0-----:R-:W-:Y:S01]  /*6740*/  MOV R150, 0x1f ;  /* 0x0000001f00967802 */ /* 0x001fe20000000f00 */
[----:B-1----:R-:W-:Y:S01]  /*6750*/  FADD.FTZ R147, R231, R146 ;  /* 0x00000092e7937221 */ /* 0x002fe20000010000 */
[----:B------:R-:W-:Y:S01]  /*6760*/  HFMA2.MMA R146, -RZ, RZ, 0, 4.76837158203125e-07 ;  /* 0x00000008ff927435 */ /* 0x000fe200000001ff */
[----:B------:R-:W-:Y:S01]  /*6770*/  IMAD.MOV.U32 R151, RZ, RZ, -0x1 ;  /* 0xffffffffff977424 */ /* 0x000fe200078e00ff */
[----:B------:R-:W-:-:S02]  /*6780*/  MOV R11, R233 ;  /* 0x000000e9000b7202 */ /* 0x000fc40000000f00 */
[----:B------:R-:W-:Y:S02]  /*6790*/  MOV R144, 0x67b0 ;  /* 0x000067b000907802 */ /* 0x000fe40000000f00 */
[----:B------:R-:W-:Y:S05]  /*67a0*/  CALL.REL.NOINC `($__internal_177_$__cuda_sm70_shflsync_bfly_p) ;  /* 0x0000018000007944 */ /* 0x000fea0003c00000 */
[----:B-1----:R-:W-:Y:S01]  /*67b0*/  MOV R0, R146 ;  /* 0x0000009200007202 */ /* 0x002fe20000000f00 */
[----:B------:R-:W-:Y:S01]  /*67c0*/  HFMA2.MMA R146, -RZ, RZ, 0, 4.76837158203125e-07 ;  /* 0x00000008ff927435 */ /* 0x000fe200000001ff */
        /* <DEDUP_REMOVED lines=8> */
[----:B------:R-:W-:Y:S01]  /*6850*/  HFMA2.MMA R146, -RZ, RZ, 0, 9.5367431640625e-07 ;  /* 0x00000010ff927435 */ /* 0x000fe200000001ff */
[----:B------:R-:W-:-:S02]  /*6860*/  MOV R151, 0xffffffff ;  /* 0xffffffff00977802 */ /* 0x000fc40000000f00 */
[----:B------:R-:W-:Y:S02]  /*6870*/  MOV R11, R148 ;  /* 0x00000094000b7202 */ /* 0x000fe40000000f00 */
[----:B------:R-:W-:Y:S02]  /*6880*/  MOV R144, 0x68a0 ;  /* 0x000068a000907802 */ /* 0x000fe40000000f00 */
[----:B------:R-:W-:Y:S05]  /*6890*/  CALL.REL.NOINC `($__internal_177_$__cuda_sm70_shflsync_bfly_p) ;  /* 0x0000009000007944 */ /* 0x000fea0003c00000 */
[----:B-1----:R-:W-:Y:S01]  /*68a0*/  MOV R149, R146 ;  /* 0x0000009200957202 */ /* 0x002fe20000000f00 */
[----:B------:R-:W-:Y:S01]  /*68b0*/  HFMA2.MMA R146, -RZ, RZ, 0, 9.5367431640625e-07 ;  /* 0x00000010ff927435 */ /* 0x000fe200000001ff */
[----:B0-----:R-:W-:Y:S01]  /*68c0*/  IMAD.MOV.U32 R11, RZ, RZ, R147 ;  /* 0x000000ffff0b7224 */ /* 0x001fe200078e0093 */
[----:B------:R-:W-:Y:S02]  /*68d0*/  MOV R150, 0x1f ;  /* 0x0000001f00967802 */ /* 0x000fe40000000f00 */
[----:B------:R-:W-:Y:S02]  /*68e0*/  MOV R151, 0xffffffff ;  /* 0xffffffff00977802 */ /* 0x000fe40000000f00 */
[----:B------:R-:W-:Y:S02]  /*68f0*/  MOV R144, 0x6910 ;  /* 0x0000691000907802 */ /* 0x000fe40000000f00 */
[----:B------:R-:W-:Y:S05]  /*6900*/  CALL.REL.NOINC `($__internal_177_$__cuda_sm70_shflsync_bfly_p) ;  /* 0x0000002000007944 */ /* 0x000fea0003c00000 */
[----:B-1----:R-:W-:Y:S01]  /*6910*/  MOV R144, R146 ;  /* 0x0000009200907202 */ /* 0x002fe20000000f00 */
[----:B0-----:R-:W-:Y:S05]  /*6920*/  BRA `(.L_x_8679) ;  /* 0xffffbc2000007947 */ /* 0x001fea000383ffff */
        .weak           $__internal_177_$__cuda_sm70_shflsync_bfly_p
        .type           $__internal_177_$__cuda_sm70_shflsync_bfly_p,@function
        .size           $__internal_177_$__cuda_sm70_shflsync_bfly_p,(.L_x_9907 - $__internal_177_$__cuda_sm70_shflsync_bfly_p)
$__internal_177_$__cuda_sm70_shflsync_bfly_p:
[----:B------:R-:W-:Y:S01]  /*6930*/  HFMA2.MMA R145, -RZ, RZ, 0, 0 ;  /* 0x00000000ff917435 */ /* 0x000fe200000001ff */
[----:B------:R-:W-:Y:S04]  /*6940*/  WARPSYNC R151 ;  /* 0x0000009700007348 */ /* 0x000fe80003800000 */
[----:B------:R0:W1:Y:S01]  /*6950*/  SHFL.BFLY PT, R146, R11, R146, R150 ;  /* 0x0c0000920b927389 */ /* 0x00006200000e0096 */
[----:B------:R-:W-:Y:S05]  /*6960*/  RET.REL.NODEC R144 `(_ZN10layer_norm13ln_bwd_kernelINS_13Kernel_traitsI6__halfffffjLj768ELj1ELj4ELj1ELj16ENS_18Kernel_traits_baseILj768ES2_ffffjLj128EEEEELb1ELb1ELb1ELb0EEEvNS_9BwdParamsE) ;  /* 0xffff969090007950 */ /* 0x000fea0003c3ffff */
.L_x_8680:
        /* <DEDUP_REMOVED lines=9> */
.L_x_9907:


//--------------------- .text._ZN10layer_norm22ln_bwd_finalize_kernelINS_22Kernel_traits_finalizeILj768E6__halfffffjLb1ELj1024ELj4ENS_18Kernel_traits_baseILj768ES2_ffffjLj1024EEEEELb1ELb1EEEvNS_9BwdParamsE --------------------------
	.section	.text._ZN10layer_norm22ln_bwd_finalize_kernelINS_22Kernel_traits_finalizeILj768E6__halfffffjLb1ELj1024ELj4ENS_18Kernel_traits_baseILj768ES2_ffffjLj1024EEEEELb1ELb1EEEvNS_9BwdParamsE,"ax",@progbits
	.sectioninfo	@"SHI_REGISTERS=32"
	.align	128
        .global         _ZN10layer_norm22ln_bwd_finalize_kernelINS_22Kernel_traits_finalizeILj768E6__halfffffjLb1ELj1024ELj4ENS_18Kernel_traits_baseILj768ES2_ffffjLj1024EEEEELb1ELb1EEEvNS_9BwdParamsE
        .type           _ZN10layer_norm22ln_bwd_finalize_kernelINS_22Kernel_traits_finalizeILj768E6__halfffffjLb1ELj1024ELj4ENS_18Kernel_traits_baseILj768ES2_ffffjLj1024EEEEELb1ELb1EEEvNS_9BwdParamsE,@function
        .size           _ZN10layer_norm22ln_bwd_finalize_kernelINS_22Kernel_traits_finalizeILj768E6__halfffffjLb1ELj1024ELj4ENS_18Kernel_traits_baseILj768ES2_ffffjLj1024EEEEELb1ELb1EEEvNS_9BwdParamsE,(.L_x_9908 - _ZN10layer_norm22ln_bwd_finalize_kernelINS_22Kernel_traits_finalizeILj768E6__halfffffjLb1ELj1024ELj4ENS_18Kernel_traits_baseILj768ES2_ffffjLj1024EEEEELb1ELb1EEEvNS_9BwdParamsE)
        .other          _ZN10layer_norm22ln_bwd_finalize_kernelINS_22Kernel_traits_finalizeILj768E6__halfffffjLb1ELj1024ELj4ENS_18Kernel_traits_baseILj768ES2_ffffjLj1024EEEEELb1ELb1EEEvNS_9BwdParamsE,@"STO_CUDA_ENTRY STV_DEFAULT"
_ZN10layer_norm22ln_bwd_finalize_kernelINS_22Kernel_traits_finalizeILj768E6__halfffffjLb1ELj1024ELj4ENS_18Kernel_traits_baseILj768ES2_ffffjLj1024EEEEELb1ELb1EEEvNS_9BwdParamsE:
.text._ZN10layer_norm22ln_bwd_finalize_kernelINS_22Kernel_traits_finalizeILj768E6__halfffffjLb1ELj1024ELj4ENS_18Kernel_traits_baseILj768ES2_ffffjLj1024EEEEELb1ELb1EEEvNS_9BwdParamsE:
        /* <DEDUP_REMOVED lines=19> */
.L_x_8693:
        /* <DEDUP_REMOVED lines=32> */
.L_x_8685:
        /* <DEDUP_REMOVED lines=47> */
.L_x_8684:
[----:B------:R-:W-:Y:S05]  /*0620*/  BSYNC B1 ;  /* 0x0000000000017941 */ /* 0x000fea0003800000 */
.L_x_8683:
        /* <DEDUP_REMOVED lines=29> */
.L_x_8687:
[----:B------:R-:W-:Y:S05]  /*0800*/  BSYNC B1 ;  /* 0x0000000000017941 */ /* 0x000fea0003800000 */
.L_x_8686:
        /* <DEDUP_REMOVED lines=13> */
.L_x_8682:
[----:B------:R-:W-:Y:S05]  /*08e0*/  BSYNC B0 ;  /* 0x0000000000007941 */ /* 0x000fea0003800000 */
.L_x_8681:
        /* <DEDUP_REMOVED lines=12> */
.L_x_8694:
        /* <DEDUP_REMOVED lines=27> */
.L_x_8695:
        /* <DEDUP_REMOVED lines=9> */
.L_x_8688:
        /* <DEDUP_REMOVED lines=19> */
.L_x_8692:
[----:B------:R-:W-:Y:S05]  /*0d20*/  BSYNC B0 ;  /* 0x0000000000007941 */ /* 0x000fea0003800000 */
.L_x_8691:
[C---:B------:R-:W-:Y:S02]  /*0d30*/  ISETP.GT.U32.AND P1, PT, R4.reuse, -0x301, PT ;  /* 0xfffffcff0400780c */ /* 0x040fe40003f24070 */
[----:B------:R-:W-:-:S02]  /*0d40*/  IADD3 R4, R4, 0x300, RZ ;  /* 0x0000030004047810 */ /* 0x000fc40007ffe0ff */
[----:B------:R-:W-:-:S09]  /*0d50*/  IADD3 R5, R5, 0x180, RZ ;  /* 0x0000018005057810 */ /* 0x000fd20007ffe0ff */
[----:B012---:R-:W-:Y:S05]  /*0d60*/  @P1 BRA `(.L_x_8693) ;  /* 0xfffff3c000001947 */ /* 0x007fea000383ffff */
[----:B------:R-:W-:Y:S05]  /*0d70*/  EXIT ;  /* 0x000000000000794d */ /* 0x000fea0003800000 */
.L_x_8689:
[----:B------:R-:W-:Y:S01]  /*0d80*/  HFMA2.MMA R14, -RZ, RZ, 0, 1.847743988037109375e-06 ;  /* 0x0000001fff0e7435 */ /* 0x000fe200000001ff */
[----:B---3--:R-:W-:Y:S01]  /*0d90*/  IMAD.MOV.U32 R18, RZ, RZ, R10 ;  /* 0x000000ffff127224 */ /* 0x008fe200078e000a */
[----:B------:R-:W-:Y:S01]  /*0da0*/  MOV R17, 0x1 ;  /* 0x0000000100117802 */ /* 0x000fe20000000f00 */
[----:B------:R-:W-:Y:S01]  /*0db0*/  IMAD.MOV.U32 R19, RZ, RZ, -0x1 ;  /* 0xffffffffff137424 */ /* 0x000fe200078e00ff */
[----:B------:R-:W-:Y:S02]  /*0dc0*/  MOV R8, 0xde0 ;  /* 0x00000de000087802 */ /* 0x000fe40000000f00 */
[----:B012---:R-:W-:Y:S05]  /*0dd0*/  CALL.REL.NOINC `($__internal_178_$__cuda_sm70_shflsync_bfly_p) ;  /* 0x0000059000007944 */ /* 0x007fea0003c00000 */
[----:B01----:R-:W-:Y:S05]  /*0de0*/  BRA `(.L_x_8694) ;  /* 0xfffffbc000007947 */ /* 0x003fea000383ffff */
.L_x_8690:
[----:B------:R-:W-:Y:S01]  /*0df0*/  HFMA2.MMA R14, -RZ, RZ, 0, 1.847743988037109375e-06 ;  /* 0x0000001fff0e7435 */ /* 0x000fe200000001ff */
[----:B------:R-:W-:Y:S01]  /*0e00*/  MOV R17, 0x2 ;  /* 0x0000000200117802 */ /* 0x000fe20000000f00 */
[----:B------:R-:W-:Y:S01]  /*0e10*/  IMAD.MOV.U32 R19, RZ, RZ, -0x1 ;  /* 0xffffffffff137424 */ /* 0x000fe200078e00ff */
[----:B------:R-:W-:-:S03]  /*0e20*/  MOV R8, 0xe40 ;  /* 0x00000e4000087802 */ /* 0x000fc60000000f00 */
[----:B0123--:R-:W-:Y:S05]  /*0e30*/  CALL.REL.NOINC `($__internal_178_$__cuda_sm70_shflsync_bfly_p) ;  /* 0x0000053000007944 */ /* 0x00ffea0003c00000 */
[----:B01----:R-:W-:Y:S01]  /*0e40*/  FADD.FTZ R18, R18, R14 ;  /* 0x0000000e12127221 */ /* 0x003fe20000010000 */
[----:B------:R-:W-:Y:S01]  /*0e50*/  HFMA2.MMA R14, -RZ, RZ, 0, 1.847743988037109375e-06 ;  /* 0x0000001fff0e7435 */ /* 0x000fe200000001ff */
[----:B------:R-:W-:Y:S01]  /*0e60*/  MOV R17, 0x4 ;  /* 0x0000000400117802 */ /* 0x000fe20000000f00 */
[----:B------:R-:W-:Y:S01]  /*0e70*/  IMAD.MOV.U32 R19, RZ, RZ, -0x1 ;  /* 0xffffffffff137424 */ /* 0x000fe200078e00ff */
[----:B------:R-:W-:-:S03]  /*0e80*/  MOV R8, 0xea0 ;  /* 0x00000ea000087802 */ /* 0x000fc60000000f00 */
[----:B------:R-:W-:Y:S05]  /*0e90*/  CALL.REL.NOINC `($__internal_178_$__cuda_sm70_shflsync_bfly_p) ;  /* 0x000004d000007944 */ /* 0x000fea0003c00000 */
[----:B01----:R-:W-:Y:S01]  /*0ea0*/  FADD.FTZ R18, R18, R14 ;  /* 0x0000000e12127221 */ /* 0x003fe20000010000 */
[----:B------:R-:W-:Y:S01]  /*0eb0*/  HFMA2.MMA R14, -RZ, RZ, 0, 1.847743988037109375e-06 ;  /* 0x0000001fff0e7435 */ /* 0x000fe200000001ff */
[----:B------:R-:W-:Y:S01]  /*0ec0*/  MOV R17, 0x8 ;  /* 0x0000000800117802 */ /* 0x000fe20000000f00 */
[----:B------:R-:W-:Y:S01]  /*0ed0*/  IMAD.MOV.U32 R19, RZ, RZ, -0x1 ;  /* 0xffffffffff137424 */ /* 0x000fe200078e00ff */
[----:B------:R-:W-:-:S03]  /*0ee0*/  MOV R8, 0xf00 ;  /* 0x00000f0000087802 */ /* 0x000fc60000000f00 */
[----:B------:R-:W-:Y:S05]  /*0ef0*/  CALL.REL.NOINC `($__internal_178_$__cuda_sm70_shflsync_bfly_p) ;  /* 0x0000047000007944 */ /* 0x000fea0003c00000 */
[----:B-1----:R-:W-:Y:S01]  /*0f00*/  FADD.FTZ R10, R18, R14 ;  /* 0x0000000e120a7221 */ /* 0x002fe20000010000 */
[----:B------:R-:W-:Y:S01]  /*0f10*/  HFMA2.MMA R14, -RZ, RZ, 0, 1.847743988037109375e-06 ;  /* 0x0000001fff0e7435 */ /* 0x000fe200000001ff */
[----:B0-----:R-:W-:Y:S01]  /*0f20*/  MOV R17, 0x10 ;  /* 0x0000001000117802 */ /* 0x001fe20000000f00 */
[----:B------:R-:W-:Y:S01]  /*0f30*/  IMAD.MOV.U32 R19, RZ, RZ, -0x1 ;  /* 0xffffffffff137424 */ /* 0x000fe200078e00ff */
[----:B------:R-:W-:-:S02]  /*0f40*/  MOV R8, 0xf70 ;  /* 0x00000f7000087802 */ /* 0x000fc40000000f00 */
[----:B------:R-:W-:Y:S02]  /*0f50*/  MOV R18, R10 ;  /* 0x0000000a00127202 */ /* 0x000fe40000000f00 */
[----:B------:R-:W-:Y:S05]  /*0f60*/  CALL.REL.NOINC `($__internal_178_$__cuda_sm70_shflsync_bfly_p) ;  /* 0x0000040000007944 */ /* 0x000fea0003c00000 */
[----:B0-----:R-:W-:Y:S01]  /*0f70*/  HFMA2.MMA R17, -RZ, RZ, 0, 5.9604644775390625e-08 ;  /* 0x00000001ff117435 */ /* 0x001fe200000001ff */
[----:B-1----:R-:W-:Y:S01]  /*0f80*/  MOV R13, R14 ;  /* 0x0000000e000d7202 */ /* 0x002fe20000000f00 */
[----:B------:R-:W-:Y:S01]  /*0f90*/  IMAD.MOV.U32 R18, RZ, RZ, R15 ;  /* 0x000000ffff127224 */ /* 0x000fe200078e000f */
[----:B------:R-:W-:Y:S01]  /*0fa0*/  MOV R14, 0x1f ;  /* 0x0000001f000e7802 */ /* 0x000fe20000000f00 */
[----:B------:R-:W-:Y:S01]  /*0fb0*/  IMAD.MOV.U32 R19, RZ, RZ, -0x1 ;  /* 0xffffffffff137424 */ /* 0x000fe200078e00ff */
[----:B------:R-:W-:Y:S02]  /*0fc0*/  MOV R8, 0xfe0 ;  /* 0x00000fe000087802 */ /* 0x000fe40000000f00 */
[----:B------:R-:W-:Y:S05]  /*0fd0*/  CALL.REL.NOINC `($__internal_178_$__cuda_sm70_shflsync_bfly_p) ;  /* 0x0000039000007944 */ /* 0x000fea0003c00000 */
[----:B0-----:R-:W-:Y:S01]  /*0fe0*/  HFMA2.MMA R17, -RZ, RZ, 0, 1.1920928955078125e-07 ;  /* 0x00000002ff117435 */ /* 0x001fe200000001ff */
[----:B-1----:R-:W-:Y:S01]  /*0ff0*/  FADD.FTZ R18, R15, R14 ;  /* 0x0000000e0f127221 */ /* 0x002fe20000010000 */
[----:B------:R-:W-:Y:S01]  /*1000*/  MOV R14, 0x1f ;  /* 0x0000001f000e7802 */ /* 0x000fe20000000f00 */
[----:B------:R-:W-:Y:S01]  /*1010*/  IMAD.MOV.U32 R19, RZ, RZ, -0x1 ;  /* 0xffffffffff137424 */ /* 0x000fe200078e00ff */
[----:B------:R-:W-:Y:S02]  /*1020*/  MOV R8, 0x1040 ;  /* 0x0000104000087802 */ /* 0x000fe40000000f00 */
[----:B------:R-:W-:Y:S05]  /*1030*/  CALL.REL.NOINC `($__internal_178_$__cuda_sm70_shflsync_bfly_p) ;  /* 0x0000033000007944 */ /* 0x000fea0003c00000 */
[----:B0-----:R-:W-:Y:S01]  /*1040*/  HFMA2.MMA R17, -RZ, RZ, 0, 2.384185791015625e-07 ;  /* 0x00000004ff117435 */ /* 0x001fe200000001ff */
[----:B-1----:R-:W-:Y:S01]  /*1050*/  FADD.FTZ R18, R18, R14 ;  /* 0x0000000e12127221 */ /* 0x002fe20000010000 */
[----:B------:R-:W-:Y:S01]  /*1060*/  MOV R14, 0x1f ;  /* 0x0000001f000e7802 */ /* 0x000fe20000000f00 */
[----:B------:R-:W-:Y:S01]  /*1070*/  IMAD.MOV.U32 R19, RZ, RZ, -0x1 ;  /* 0xffffffffff137424 */ /* 0x000fe200078e00ff */
[----:B------:R-:W-:-:S02]  /*1080*/  MOV R8, 0x10a0 ;  /* 0x000010a000087802 */ /* 0x000fc40000000f00 */
[----:B------:R-:W-:Y:S05]  /*1090*/  CALL.REL.NOINC `($__internal_178_$__cuda_sm70_shflsync_bfly_p) ;  /* 0x000002d000007944 */ /* 0x000fea0003c00000 */
[----:B0-----:R-:W-:Y:S01]  /*10a0*/  HFMA2.MMA R17, -RZ, RZ, 0, 4.76837158203125e-07 ;  /* 0x00000008ff117435 */ /* 0x001fe200000001ff */
[----:B-1----:R-:W-:Y:S01]  /*10b0*/  FADD.FTZ R18, R18, R14 ;  /* 0x0000000e12127221 */ /* 0x002fe20000010000 */
[----:B------:R-:W-:Y:S01]  /*10c0*/  MOV R14, 0x1f ;  /* 0x0000001f000e7802 */ /* 0x000fe20000000f00 */
[----:B------:R-:W-:Y:S01]  /*10d0*/  IMAD.MOV.U32 R19, RZ, RZ, -0x1 ;  /* 0xffffffffff137424 */ /* 0x000fe200078e00ff */
[----:B------:R-:W-:-:S02]  /*10e0*/  MOV R8, 0x1100 ;  /* 0x0000110000087802 */ /* 0x000fc40000000f00 */
[----:B------:R-:W-:Y:S05]  /*10f0*/  CALL.REL.NOINC `($__internal_178_$__cuda_sm70_shflsync_bfly_p) ;  /* 0x0000027000007944 */ /* 0x000fea0003c00000 */
[----:B-1----:R-:W-:Y:S01]  /*1100*/  FADD.FTZ R12, R18, R14 ;  /* 0x0000000e120c7221 */ /* 0x002fe20000010000 */
[----:B0-----:R-:W-:Y:S01]  /*1110*/  HFMA2.MMA R17, -RZ, RZ, 0, 9.5367431640625e-07 ;  /* 0x00000010ff117435 */ /* 0x001fe200000001ff */
[----:B------:R-:W-:Y:S01]  /*1120*/  MOV R14, 0x1f ;  /* 0x0000001f000e7802 */ /* 0x000fe20000000f00 */
[----:B------:R-:W-:Y:S01]  /*1130*/  IMAD.MOV.U32 R19, RZ, RZ, -0x1 ;  /* 0xffffffffff137424 */ /* 0x000fe200078e00ff */
[----:B------:R-:W-:-:S02]  /*1140*/  MOV R8, 0x1170 ;  /* 0x0000117000087802 */ /* 0x000fc40000000f00 */
[----:B------:R-:W-:Y:S02]  /*1150*/  MOV R18, R12 ;  /* 0x0000000c00127202 */ /* 0x000fe40000000f00 */
[----:B------:R-:W-:Y:S05]  /*1160*/  CALL.REL.NOINC `($__internal_178_$__cuda_sm70_shflsync_bfly_p) ;  /* 0x0000020000007944 */ /* 0x000fea0003c00000 */
[----:B-1----:R-:W-:Y:S01]  /*1170*/  MOV R15, R14 ;  /* 0x0000000e000f7202 */ /* 0x002fe20000000f00 */
[----:B------:R-:W-:Y:S01]  /*1180*/  HFMA2.MMA R14, -RZ, RZ, 0, 1.847743988037109375e-06 ;  /* 0x0000001fff0e7435 */ /* 0x000fe200000001ff */
[----:B0-----:R-:W-:Y:S01]  /*1190*/  MOV R18, R11 ;  /* 0x0000000b00127202 */ /* 0x001fe20000000f00 */
[----:B------:R-:W-:Y:S01]  /*11a0*/  IMAD.MOV.U32 R17, RZ, RZ, 0x1 ;  /* 0x00000001ff117424 */ /* 0x000fe200078e00ff */
[----:B------:R-:W-:Y:S02]  /*11b0*/  MOV R19, 0xffffffff ;  /* 0xffffffff00137802 */ /* 0x000fe40000000f00 */
[----:B------:R-:W-:Y:S02]  /*11c0*/  MOV R8, 0x11e0 ;  /* 0x000011e000087802 */ /* 0x000fe40000000f00 */
[----:B------:R-:W-:Y:S05]  /*11d0*/  CALL.REL.NOINC `($__internal_178_$__cuda_sm70_shflsync_bfly_p) ;  /* 0x0000019000007944 */ /* 0x000fea0003c00000 */
[----:B0-----:R-:W-:Y:S01]  /*11e0*/  HFMA2.MMA R17, -RZ, RZ, 0, 1.1920928955078125e-07 ;  /* 0x00000002ff117435 */ /* 0x001fe200000001ff */
[----:B-1----:R-:W-:Y:S01]  /*11f0*/  FADD.FTZ R18, R11, R14 ;  /* 0x0000000e0b127221 */ /* 0x002fe20000010000 */
[----:B------:R-:W-:Y:S01]  /*1200*/  MOV R19, 0xffffffff ;  /* 0xffffffff00137802 */ /* 0x000fe20000000f00 */
[----:B------:R-:W-:Y:S01]  /*1210*/  IMAD.MOV.U32 R14, RZ, RZ, 0x1f ;  /* 0x0000001fff0e7424 */ /* 0x000fe200078e00ff */
[----:B------:R-:W-:-:S02]  /*1220*/  MOV R8, 0x1240 ;  /* 0x0000124000087802 */ /* 0x000fc40000000f00 */
        /* <DEDUP_REMOVED lines=9> */
[----:B------:R-:W-:-:S02]  /*12c0*/  MOV R14, 0x1f ;  /* 0x0000001f000e7802 */ /* 0x000fc40000000f00 */
[----:B------:R-:W-:Y:S02]  /*12d0*/  MOV R19, 0xffffffff ;  /* 0xffffffff00137802 */ /* 0x000fe40000000f00 */
[----:B------:R-:W-:Y:S02]  /*12e0*/  MOV R8, 0x1300 ;  /* 0x0000130000087802 */ /* 0x000fe40000000f00 */
[----:B------:R-:W-:Y:S05]  /*12f0*/  CALL.REL.NOINC `($__internal_178_$__cuda_sm70_shflsync_bfly_p) ;  /* 0x0000007000007944 */ /* 0x000fea0003c00000 */
[----:B01----:R-:W-:Y:S01]  /*1300*/  FADD.FTZ R18, R18, R14 ;  /* 0x0000000e12127221 */ /* 0x003fe20000010000 */
[----:B------:R-:W-:Y:S01]  /*1310*/  HFMA2.MMA R14, -RZ, RZ, 0, 1.847743988037109375e-06 ;  /* 0x0000001fff0e7435 */ /* 0x000fe200000001ff */
[----:B------:R-:W-:Y:S01]  /*1320*/  IMAD.MOV.U32 R17, RZ, RZ, 0x10 ;  /* 0x00000010ff117424 */ /* 0x000fe200078e00ff */
[----:B------:R-:W-:Y:S02]  /*1330*/  MOV R19, 0xffffffff ;  /* 0xffffffff00137802 */ /* 0x000fe40000000f00 */
[----:B------:R-:W-:Y:S02]  /*1340*/  MOV R8, 0x1360 ;  /* 0x0000136000087802 */ /* 0x000fe40000000f00 */
[----:B------:R-:W-:Y:S05]  /*1350*/  CALL.REL.NOINC `($__internal_178_$__cuda_sm70_shflsync_bfly_p) ;  /* 0x0000001000007944 */ /* 0x000fea0003c00000 */
[----:B01----:R-:W-:Y:S05]  /*1360*/  BRA `(.L_x_8695) ;  /* 0xfffff7f000007947 */ /* 0x003fea000383ffff */
        .weak           $__internal_178_$__cuda_sm70_shflsync_bfly_p
        .type           $__internal_178_$__cuda_sm70_shflsync_bfly_p,@function
        .size           $__internal_178_$__cuda_sm70_shflsync_bfly_p,(.L_x_9908 - $__internal_178_$__cuda_sm70_shflsync_bfly_p)
$__internal_178_$__cuda_sm70_shflsync_bfly_p:
[----:B------:R-:W-:Y:S01]  /*1370*/  HFMA2.MMA R9, -RZ, RZ, 0, 0 ;  /* 0x00000000ff097435 */ /* 0x000fe200000001ff */
[----:B------:R-:W-:Y:S04]  /*1380*/  WARPSYNC R19 ;  /* 0x0000001300007348 */ /* 0x000fe80003800000 */
[----:B------:R0:W1:Y:S01]  /*1390*/  SHFL.BFLY PT, R14, R18, R17, R14 ;  /* 0x0c000011120e7389 */ /* 0x00006200000e000e */
[----:B------:R-:W-:Y:S05]  /*13a0*/  RET.REL.NODEC R8 `(_ZN10layer_norm22ln_bwd_finalize_kernelINS_22Kernel_traits_finalizeILj768E6__halfffffjLb1ELj1024ELj4ENS_18Kernel_traits_baseILj768ES2_ffffjLj1024EEEEELb1ELb1EEEvNS_9BwdParamsE) ;  /* 0xffffec5008007950 */ /* 0x000fea0003c3ffff */
.L_x_8696:
        /* <DEDUP_REMOVED lines=13> */
.L_x_9908:


//--------------------- .text._ZN10layer_norm13ln_bwd_kernelINS_13Kernel_traitsI6__halfffffjLj768ELj1ELj4ELj1ELj16ENS_18Kernel_traits_baseILj768ES2_ffffjLj128EEEEELb1ELb1ELb1ELb1EEEvNS_9BwdParamsE --------------------------
	.section	.text._ZN10layer_norm13ln_bwd_kernelINS_13Kernel_traitsI6__halfffffjLj768ELj1ELj4ELj1ELj16ENS_18Kernel_traits_baseILj768ES2_ffffjLj128EEEEELb1ELb1ELb1ELb1EEEvNS_9BwdParamsE,"ax",@progbits
	.sectioninfo	@"SHI_REGISTERS=250"
	.align	128
        .global         _ZN10layer_norm13ln_bwd_kernelINS_13Kernel_traitsI6__halfffffjLj768ELj1ELj4ELj1ELj16ENS_18Kernel_traits_baseILj768ES2_ffffjLj128EEEEELb1ELb1ELb1ELb1EEEvNS_9BwdParamsE
        .type           _ZN10layer_norm13ln_bwd_kernelINS_13Kernel_traitsI6__halfffffjLj768ELj1ELj4ELj1ELj16ENS_18Kernel_traits_baseILj768ES2_ffffjLj128EEEEELb1ELb1ELb1ELb1EEEvNS_9BwdParamsE,@function
        .size           _ZN10layer_norm13ln_bwd_kernelINS_13Kernel_traitsI6__halfffffjLj768ELj1ELj4ELj1ELj16ENS_18Kernel_traits_baseILj768ES2_ffffjLj128EEEEELb1ELb1ELb1ELb1EEEvNS_9BwdParamsE,(.L_x_9909 - _ZN10layer_norm13ln_bwd_kernelINS_13Kernel_traitsI6__halfffffjLj768ELj1ELj4ELj1ELj16ENS_18Kernel_traits_baseILj768ES2_ffffjLj128EEEEELb1ELb1ELb1ELb1EEEvNS_9BwdParamsE)
        .other          _ZN10layer_norm13ln_bwd_kernelINS_13Kernel_traitsI6__halfffffjLj768ELj1ELj4ELj1ELj16ENS_18Kernel_traits_baseILj768ES2_ffffjLj128EEEEELb1ELb1ELb1ELb1EEEvNS_9BwdParamsE,@"STO_CUDA_ENTRY STV_DEFAULT"
_ZN10layer_norm13ln_bwd_kernelINS_13Kernel_traitsI6__halfffffjLj768ELj1ELj4ELj1ELj16ENS_18Kernel_traits_baseILj768ES2_ffffjLj128EEEEELb1ELb1ELb1ELb1EEEvNS_9BwdParamsE:
.text._ZN10layer_norm13ln_bwd_kernelINS_13Kernel_traitsI6__halfffffjLj768ELj1ELj4ELj1ELj16ENS_18Kernel_traits_baseILj768ES2_ffffjLj128EEEEELb1ELb1ELb1ELb1EEEvNS_9BwdParamsE:
        /* <DEDUP_REMOVED lines=46> */
.L_x_8698:
[----:B------:R-:W-:-:S04]  /*02e0*/  SHF.L.U32 R0, R200, 0x3, RZ ;  /* 0x00000003c8007819 */ /* 0x000fc800000006ff */
[----:B------:R-:W-:-:S04]  /*02f0*/  LOP3.LUT R0, R0, 0xf8, RZ, 0xc0, !PT ;  /* 0x000000f800007812 */ /* 0x000fc800078ec0ff */
[----:B------:R-:W-:-:S04]  /*0300*/  IADD3 R2, P0, R0, c[0x0][0x1b0], RZ ;  /* 0x00006c0000027a10 */ /* 0x000fc80007f1e0ff */
[----:B------:R-:W-:Y:S02]  /*0310*/  IADD3.X R3, RZ, c[0x0][0x1b4], RZ, P0, !PT ;  /* 0x00006d00ff037a10 */ /* 0x000fe400007fe4ff */
[----:B------:R-:W-:-:S03]  /*0320*/  IADD3 R4, P0, R0, c[0x0][0x1c8], RZ ;  /* 0x0000720000047a10 */ /* 0x000fc60007f1e0ff */
[----:B------:R-:W2:Y:S01]  /*0330*/  LDG.E.64 R6, [R2.64+0x400] ;  /* 0x0004000402067981 */ /* 0x000ea2000c1e1b00 */
[----:B------:R-:W-:-:S03]  /*0340*/  IADD3.X R5, RZ, c[0x0][0x1cc], RZ, P0, !PT ;  /* 0x00007300ff057a10 */ /* 0x000fc600007fe4ff */
[----:B------:R-:W3:Y:S04]  /*0350*/  LDG.E.64 R196, [R2.64+0x500] ;  /* 0x0005000402c47981 */ /* 0x000ee8000c1e1b00 */
[----:B------:R-:W4:Y:S04]  /*0360*/  LDG.E.64 R224, [R2.64] ;  /* 0x0000000402e07981 */ /* 0x000f28000c1e1b00 */
[----:B------:R-:W5:Y:S04]  /*0370*/  LDG.E.64 R220, [R2.64+0x100] ;  /* 0x0001000402dc7981 */ /* 0x000f68000c1e1b00 */
[----:B------:R-:W5:Y:S04]  /*0380*/  LDG.E.64 R216, [R2.64+0x200] ;  /* 0x0002000402d87981 */ /* 0x000f68000c1e1b00 */
[----:B------:R-:W5:Y:S04]  /*0390*/  LDG.E.64 R212, [R2.64+0x300] ;  /* 0x0003000402d47981 */ /* 0x000f68000c1e1b00 */
[----:B------:R-:W5:Y:S04]  /*03a0*/  LDG.E.64 R194, [R4.64] ;  /* 0x0000000404c27981 */ /* 0x000f68000c1e1b00 */
[----:B------:R-:W5:Y:S04]  /*03b0*/  LDG.E.64 R192, [R4.64+0x100] ;  /* 0x0001000404c07981 */ /* 0x000f68000c1e1b00 */
[----:B------:R-:W5:Y:S04]  /*03c0*/  LDG.E.64 R190, [R4.64+0x200] ;  /* 0x0002000404be7981 */ /* 0x000f68000c1e1b00 */
        /* <DEDUP_REMOVED lines=44> */
[----:B------:R-:W-:-:S02]  /*0690*/  SHF.R.U32.HI R16, RZ, 0x10, R197 ;  /* 0x00000010ff107819 */ /* 0x000fc400000116c5 */
[--C-:B----4-:R-:W-:Y:S02]  /*06a0*/  SHF.R.U64 R186, R224, 0x10, R225.reuse ;  /* 0x00000010e0ba7819 */ /* 0x110fe400000012e1 */
[----:B------:R-:W-:Y:S02]  /*06b0*/  SHF.R.U32.HI R184, RZ, 0x10, R225 ;  /* 0x00000010ffb87819 */ /* 0x000fe400000116e1 */
[--C-:B-----5:R-:W-:Y:S02]  /*06c0*/  SHF.R.U64 R182, R220, 0x10, R221.reuse ;  /* 0x00000010dcb67819 */ /* 0x120fe400000012dd */
[----:B------:R-:W-:Y:S02]  /*06d0*/  SHF.R.U32.HI R180, RZ, 0x10, R221 ;  /* 0x00000010ffb47819 */ /* 0x000fe400000116dd */
[--C-:B------:R-:W-:Y:S02]  /*06e0*/  SHF.R.U64 R23, R216, 0x10, R217.reuse ;  /* 0x00000010d8177819 */ /* 0x100fe400000012d9 */
[----:B------:R-:W-:-:S02]  /*06f0*/  SHF.R.U32.HI R22, RZ, 0x10, R217 ;  /* 0x00000010ff167819 */ /* 0x000fc400000116d9 */
[--C-:B------:R-:W-:Y:S02]  /*0700*/  SHF.R.U64 R21, R212, 0x10, R213.reuse ;  /* 0x00000010d4157819 */ /* 0x100fe400000012d5 */
[----:B------:R-:W-:Y:S02]  /*0710*/  SHF.R.U32.HI R20, RZ, 0x10, R213 ;  /* 0x00000010ff147819 */ /* 0x000fe400000116d5 */
[--C-:B------:R-:W-:Y:S01]  /*0720*/  SHF.R.U64 R15, R194, 0x10, R195.reuse ;  /* 0x00000010c20f7819 */ /* 0x100fe200000012c3 */
[----:B------:R-:W-:Y:S01]  /*0730*/  HADD2.F32 R196, -RZ, R194.H0_H0 ;  /* 0x200000c2ffc47230 */ /* 0x000fe20000004100 */
[----:B------:R-:W-:Y:S02]  /*0740*/  SHF.R.U32.HI R14, RZ, 0x10, R195 ;  /* 0x00000010ff0e7819 */ /* 0x000fe400000116c3 */
[--C-:B------:R-:W-:Y:S01]  /*0750*/  SHF.R.U64 R13, R192, 0x10, R193.reuse ;  /* 0x00000010c00d7819 */ /* 0x100fe200000012c1 */
[----:B------:R-:W-:Y:S01]  /*0760*/  HADD2.F32 R194, -RZ, R192.H0_H0 ;  /* 0x200000c0ffc27230 */ /* 0x000fe20000004100 */
[----:B------:R-:W-:-:S02]  /*0770*/  SHF.R.U32.HI R12, RZ, 0x10, R193 ;  /* 0x00000010ff0c7819 */ /* 0x000fc400000116c1 */
[--C-:B------:R-:W-:Y:S02]  /*0780*/  SHF.R.U64 R11, R190, 0x10, R191.reuse ;  /* 0x00000010be0b7819 */ /* 0x100fe400000012bf */
[----:B------:R-:W-:Y:S02]  /*0790*/  SHF.R.U32.HI R10, RZ, 0x10, R191 ;  /* 0x00000010ff0a7819 */ /* 0x000fe400000116bf */
[--C-:B------:R-:W-:Y:S02]  /*07a0*/  SHF.R.U64 R9, R188, 0x10, R189.reuse ;  /* 0x00000010bc097819 */ /* 0x100fe400000012bd */
[----:B------:R-:W-:Y:S02]  /*07b0*/  SHF.R.U32.HI R8, RZ, 0x10, R189 ;  /* 0x00000010ff087819 */ /* 0x000fe400000116bd */
[--C-:B------:R-:W-:Y:S02]  /*07c0*/  SHF.R.U64 R7, R24, 0x10, R25.reuse ;  /* 0x0000001018077819 */ /* 0x100fe40000001219 */
[----:B------:R-:W-:-:S02]  /*07d0*/  SHF.R.U32.HI R6, RZ, 0x10, R25 ;  /* 0x00000010ff067819 */ /* 0x000fc40000011619 */
[--C-:B------:R-:W-:Y:S02]  /*07e0*/  SHF.R.U64 R5, R26, 0x10, R27.reuse ;  /* 0x000000101a057819 */ /* 0x100fe4000000121b */
[----:B------:R-:W-:Y:S01]  /*07f0*/  SHF.R.U32.HI R4, RZ, 0x10, R27 ;  /* 0x00000010ff047819 */ /* 0x000fe2000001161b */
[----:B------:R-:W-:Y:S02]  /*0800*/  HADD2.F32 R192, -RZ, R190.H0_H0 ;  /* 0x200000beffc07230 */ /* 0x000fe40000004100 */
[----:B------:R-:W-:Y:S02]  /*0810*/  HADD2.F32 R190, -RZ, R188.H0_H0 ;  /* 0x200000bcffbe7230 */ /* 0x000fe40000004100 */
[----:B------:R-:W-:Y:S02]  /*0820*/  HADD2.F32 R188, -RZ, R24.H0_H0 ;  /* 0x20000018ffbc7230 */ /* 0x000fe40000004100 */
[----:B------:R-:W-:Y:S01]  /*0830*/  HADD2.F32 R187, -RZ, R25.H0_H0 ;  /* 0x20000019ffbb7230 */ /* 0x000fe20000004100 */
[----:B------:R-:W-:Y:S01]  /*0840*/  CS2R R24, SRZ ;  /* 0x0000000000187805 */ /* 0x000fe2000001ff00 */
[----:B------:R-:W-:-:S02]  /*0850*/  HADD2.F32 R185, -RZ, R26.H0_H0 ;  /* 0x2000001affb97230 */ /* 0x000fc40000004100 */
[----:B------:R-:W-:Y:S01]  /*0860*/  HADD2.F32 R183, -RZ, R27.H0_H0 ;  /* 0x2000001bffb77230 */ /* 0x000fe20000004100 */
[----:B------:R-:W-:Y:S01]  /*0870*/  CS2R R26, SRZ ;  /* 0x00000000001a7805 */ /* 0x000fe2000001ff00 */
        /* <DEDUP_REMOVED lines=36> */
[----:B0-----:R-:W-:Y:S02]  /*0ac0*/  HADD2.F32 R4, -RZ, R4.H0_H0 ;  /* 0x20000004ff047230 */ /* 0x001fe40000004100 */
.L_x_8811:
        /* <DEDUP_REMOVED lines=15> */
[CC--:B0-----:R-:W-:Y:S01]  /*0bc0*/  IMAD.WIDE.U32 R202, R2.reuse, R233.reuse, c[0x0][0x218] ;  /* 0x0000860002ca7625 */ /* 0x0c1fe200078e00e9 */
[C---:B------:R-:W-:Y:S02]  /*0bd0*/  IADD3 R222, R2.reuse, 0x40, RZ ;  /* 0x0000004002de7810 */ /* 0x040fe40007ffe0ff */
[----:B------:R-:W-:Y:S01]  /*0be0*/  IADD3 R216, R2, 0x60, RZ ;  /* 0x0000006002d87810 */ /* 0x000fe20007ffe0ff */
[----:B------:R-:W-:-:S04]  /*0bf0*/  IMAD.WIDE.U32 R204, R226, R233, c[0x0][0x218] ;  /* 0x00008600e2cc7625 */ /* 0x000fc800078e00e9 */
[----:B------:R-:W-:-:S04]  /*0c00*/  IMAD.WIDE.U32 R206, R222, R233, c[0x0][0x218] ;  /* 0x00008600dece7625 */ /* 0x000fc800078e00e9 */
[----:B------:R-:W-:Y:S01]  /*0c10*/  IMAD.WIDE.U32 R208, R216, R233, c[0x0][0x218] ;  /* 0x00008600d8d07625 */ /* 0x000fe200078e00e9 */
[----:B--2---:R-:W-:-:S13]  /*0c20*/  ISETP.GT.AND P6, PT, R214, RZ, PT ;  /* 0x000000ffd600720c */ /* 0x004fda0003fc4270 */
[----:B------:R-:W-:Y:S05]  /*0c30*/  @P6 BRA `(.L_x_8701) ;  /* 0x0000027000006947 */ /* 0x000fea0003800000 */
[----:B-1---5:R-:W-:-:S13]  /*0c40*/  ISETP.GE.AND P0, PT, R230, 0x1, PT ;  /* 0x00000001e600780c */ /* 0x022fda0003f06270 */
        /* <DEDUP_REMOVED lines=11> */
[----:B------:R-:W-:-:S02]  /*0d00*/  IADD3 R238, R132, 0x60, RZ ;  /* 0x0000006084ee7810 */ /* 0x000fc40007ffe0ff */
[----:B------:R-:W-:Y:S01]  /*0d10*/  IADD3 R134, R132, 0x80, RZ ;  /* 0x0000008084867810 */ /* 0x000fe20007ffe0ff */
[-C--:B------:R-:W-:Y:S01]  /*0d20*/  IMAD.WIDE.U32 R242, R242, R235.reuse, c[0x0][0x190] ;  /* 0x00006400f2f27625 */ /* 0x080fe200078e00eb */
[----:B------:R-:W-:Y:S01]  /*0d30*/  IADD3 R132, R132, 0xa0, RZ ;  /* 0x000000a084847810 */ /* 0x000fe20007ffe0ff */
[----:B------:R0:W5:Y:S02]  /*0d40*/  LDG.E R228, [R244.64] ;  /* 0x00000004f4e47981 */ /* 0x000164000c1e1900 */
[-C--:B------:R-:W-:Y:S02]  /*0d50*/  IMAD.WIDE.U32 R240, R240, R235.reuse, c[0x0][0x190] ;  /* 0x00006400f0f07625 */ /* 0x080fe400078e00eb */
[C---:B------:R-:W-:Y:S01]  /*0d60*/  @P0 IADD3 R234, R2.reuse, 0x80, RZ ;  /* 0x0000008002ea0810 */ /* 0x040fe20007ffe0ff */
[----:B------:R0:W5:Y:S01]  /*0d70*/  LDG.E R224, [R242.64] ;  /* 0x00000004f2e07981 */ /* 0x000162000c1e1900 */
[----:B------:R-:W-:Y:S01]  /*0d80*/  @P0 IADD3 R232, R2, 0xa0, RZ ;  /* 0x000000a002e80810 */ /* 0x000fe20007ffe0ff */
[----:B------:R-:W-:-:S02]  /*0d90*/  IMAD.WIDE.U32 R238, R238, R235, c[0x0][0x190] ;  /* 0x00006400eeee7625 */ /* 0x000fc400078e00eb */
[----:B------:R0:W5:Y:S02]  /*0da0*/  LDG.E R220, [R240.64] ;  /* 0x00000004f0dc7981 */ /* 0x000164000c1e1900 */
[-C--:B------:R-:W-:Y:S02]  /*0db0*/  IMAD.WIDE.U32 R134, R134, R235.reuse, c[0x0][0x190] ;  /* 0x0000640086867625 */ /* 0x080fe400078e00eb */
[----:B------:R0:W5:Y:S02]  /*0dc0*/  LDG.E R218, [R238.64] ;  /* 0x00000004eeda7981 */ /* 0x000164000c1e1900 */
[----:B------:R-:W-:Y:S02]  /*0dd0*/  IMAD.WIDE.U32 R132, R132, R235, c[0x0][0x190] ;  /* 0x0000640084847625 */ /* 0x000fe400078e00eb */
[----:B------:R0:W5:Y:S02]  /*0de0*/  @P0 LDG.E.128 R96, [R202.64] ;  /* 0x00000004ca600981 */ /* 0x000164000c1e1d00 */
[----:B------:R-:W-:-:S02]  /*0df0*/  @P0 IMAD.WIDE.U32 R234, R234, R233, c[0x0][0x218] ;  /* 0x00008600eaea0625 */ /* 0x000fc400078e00e9 */
[----:B------:R0:W5:Y:S02]  /*0e00*/  LDG.E R0, [R132.64] ;  /* 0x0000000484007981 */ /* 0x000164000c1e1900 */
[----:B------:R-:W-:Y:S02]  /*0e10*/  @P0 IMAD.WIDE.U32 R232, R232, R233, c[0x0][0x218] ;  /* 0x00008600e8e80625 */ /* 0x000fe400078e00e9 */
[----:B------:R0:W5:Y:S04]  /*0e20*/  @P0 LDG.E.128 R100, [R204.64] ;  /* 0x00000004cc640981 */ /* 0x000168000c1e1d00 */
[----:B------:R0:W5:Y:S04]  /*0e30*/  @P0 LDG.E.128 R104, [R206.64] ;  /* 0x00000004ce680981 */ /* 0x000168000c1e1d00 */
[----:B------:R0:W5:Y:S04]  /*0e40*/  @P0 LDG.E.128 R108, [R208.64] ;  /* 0x00000004d06c0981 */ /* 0x000168000c1e1d00 */
[----:B------:R0:W5:Y:S04]  /*0e50*/  @P0 LDG.E.128 R112, [R234.64] ;  /* 0x00000004ea700981 */ /* 0x000168000c1e1d00 */
[----:B------:R0:W5:Y:S01]  /*0e60*/  @P0 LDG.E.128 R116, [R232.64] ;  /* 0x00000004e8740981 */ /* 0x000162000c1e1d00 */
[----:B------:R-:W-:-:S03]  /*0e70*/  MOV R179, RZ ;  /* 0x000000ff00b37202 */ /* 0x000fc60000000f00 */
[----:B------:R1:W5:Y:S02]  /*0e80*/  LDG.E R214, [R134.64] ;  /* 0x0000000486d67981 */ /* 0x000364000c1e1900 */
[----:B-1----:R-:W-:Y:S01]  /*0e90*/  MOV R134, RZ ;  /* 0x000000ff00867202 */ /* 0x002fe20000000f00 */
[----:B------:R-:W-:Y:S05]  /*0ea0*/  BRA `(.L_x_8702) ;  /* 0x00000f2000007947 */ /* 0x000fea0003800000 */
.L_x_8701:
[----:B-1----:R-:W-:Y:S01]  /*0eb0*/  IADD3 R132, R214, -0x1, RZ ;  /* 0xffffffffd6847810 */ /* 0x002fe20007ffe0ff */
        /* <DEDUP_REMOVED lines=25> */
[----:B-----5:R-:W-:-:S03]  /*1050*/  ISETP.GE.AND P0, PT, R230, 0x1, PT ;  /* 0x00000001e600780c */ /* 0x020fc60003f06270 */
[----:B------:R-:W4:Y:S01]  /*1060*/  LDG.E.128 R160, [R160.64] ;  /* 0x00000004a0a07981 */ /* 0x000f22000c1e1d00 */
[----:B------:R-:W-:Y:S01]  /*1070*/  IMAD.WIDE.U32 R164, R240, R233, c[0x0][0x188] ;  /* 0x00006200f0a47625 */ /* 0x000fe200078e00e9 */
[----:B------:R-:W-:-:S05]  /*1080*/  IADD3 R168, R176, 0x80, RZ ;  /* 0x00000080b0a87810 */ /* 0x000fca0007ffe0ff */
[----:B------:R-:W4:Y:S01]  /*1090*/  LDG.E.128 R164, [R164.64] ;  /* 0x00000004a4a47981 */ /* 0x000f22000c1e1d00 */
        /* <DEDUP_REMOVED lines=14> */
[C---:B------:R-:W-:Y:S02]  /*1180*/  IADD3 R246, R210.reuse, 0x20, RZ ;  /* 0x00000020d2f67810 */ /* 0x040fe40007ffe0ff */
[C---:B------:R-:W-:Y:S02]  /*1190*/  IADD3 R244, R210.reuse, 0x40, RZ ;  /* 0x00000040d2f47810 */ /* 0x040fe40007ffe0ff */
[C---:B------:R-:W-:Y:S02]  /*11a0*/  IADD3 R238, R210.reuse, 0x60, RZ ;  /* 0x00000060d2ee7810 */ /* 0x040fe40007ffe0ff */
[C---:B------:R-:W-:Y:S02]  /*11b0*/  IADD3 R236, R210.reuse, 0x80, RZ ;  /* 0x00000080d2ec7810 */ /* 0x040fe40007ffe0ff */
[C---:B------:R-:W-:Y:S01]  /*11c0*/  IADD3 R234, R210.reuse, 0xa0, RZ ;  /* 0x000000a0d2ea7810 */ /* 0x040fe20007ffe0ff */
[----:B------:R-:W-:-:S04]  /*11d0*/  IMAD.WIDE.U32 R228, R210, R235, c[0x0][0x190] ;  /* 0x00006400d2e47625 */ /* 0x000fc800078e00eb */
[-C--:B------:R-:W-:Y:S01]  /*11e0*/  IMAD.WIDE.U32 R246, R246, R235.reuse, c[0x0][0x190] ;  /* 0x00006400f6f67625 */ /* 0x080fe200078e00eb */
[----:B------:R-:W-:Y:S01]  /*11f0*/  ISETP.NE.U32.AND P0, PT, RZ, c[0x0][0x218], PT ;  /* 0x00008600ff007a0c */ /* 0x000fe20003f05070 */
[----:B------:R0:W5:Y:S02]  /*1200*/  LDG.E R228, [R228.64] ;  /* 0x00000004e4e47981 */ /* 0x000164000c1e1900 */
[-C--:B------:R-:W-:Y:S02]  /*1210*/  IMAD.WIDE.U32 R244, R244, R235.reuse, c[0x0][0x190] ;  /* 0x00006400f4f47625 */ /* 0x080fe400078e00eb */
[----:B------:R1:W5:Y:S02]  /*1220*/  LDG.E R224, [R246.64] ;  /* 0x00000004f6e07981 */ /* 0x000364000c1e1900 */
[-C--:B------:R-:W-:Y:S02]  /*1230*/  IMAD.WIDE.U32 R238, R238, R235.reuse, c[0x0][0x190] ;  /* 0x00006400eeee7625 */ /* 0x080fe400078e00eb */
[----:B------:R1:W5:Y:S02]  /*1240*/  LDG.E R220, [R244.64] ;  /* 0x00000004f4dc7981 */ /* 0x000364000c1e1900 */
[----:B------:R-:W-:-:S02]  /*1250*/  IMAD.WIDE.U32 R236, R236, R235, c[0x0][0x190] ;  /* 0x00006400ecec7625 */ /* 0x000fc400078e00eb */
[----:B------:R1:W5:Y:S02]  /*1260*/  LDG.E R218, [R238.64] ;  /* 0x00000004eeda7981 */ /* 0x000364000c1e1900 */
[----:B------:R-:W-:Y:S01]  /*1270*/  IMAD.WIDE.U32 R234, R234, R235, c[0x0][0x190] ;  /* 0x00006400eaea7625 */ /* 0x000fe200078e00eb */
[----:B------:R-:W-:Y:S01]  /*1280*/  ISETP.NE.AND.EX P0, PT, RZ, c[0x0][0x21c], PT, P0 ;  /* 0x00008700ff007a0c */ /* 0x000fe20003f05300 */
[----:B------:R0:W5:Y:S04]  /*1290*/  LDG.E R214, [R236.64] ;  /* 0x00000004ecd67981 */ /* 0x000168000c1e1900 */
[----:B------:R1:W5:Y:S08]  /*12a0*/  LDG.E R0, [R234.64] ;  /* 0x00000004ea007981 */ /* 0x000370000c1e1900 */
        /* <DEDUP_REMOVED lines=11> */
[C---:B------:R-:W-:Y:S02]  /*1360*/  FADD.FTZ R134, -R232.reuse, R134 ;  /* 0x00000086e8867221 */ /* 0x040fe40000010100 */
[C---:B------:R-:W-:Y:S02]  /*1370*/  FMUL.FTZ R231, R3.reuse, R132 ;  /* 0x0000008403e77220 */ /* 0x040fe40000410000 */
[C---:B----4-:R-:W-:Y:S02]  /*1380*/  FADD.FTZ R132, -R232.reuse, R141 ;  /* 0x0000008de8847221 */ /* 0x050fe40000010100 */
[----:B0-----:R-:W-:Y:S02]  /*1390*/  FMUL.FTZ R229, R3, R134 ;  /* 0x0000008603e57220 */ /* 0x001fe40000410000 */
[----:B------:R-:W-:-:S02]  /*13a0*/  FADD.FTZ R134, -R232, R142 ;  /* 0x0000008ee8867221 */ /* 0x000fc40000010100 */
[C---:B------:R-:W-:Y:S02]  /*13b0*/  FMUL.FTZ R142, R3.reuse, R132 ;  /* 0x00000084038e7220 */ /* 0x040fe40000410000 */
[C---:B------:R-:W-:Y:S02]  /*13c0*/  FADD.FTZ R132, -R232.reuse, R149 ;  /* 0x00000095e8847221 */ /* 0x040fe40000010100 */
[C---:B------:R-:W-:Y:S02]  /*13d0*/  FADD.FTZ R212, -R232.reuse, R133 ;  /* 0x00000085e8d47221 */ /* 0x040fe40000010100 */
[C---:B------:R-:W-:Y:S02]  /*13e0*/  FMUL.FTZ R141, R3.reuse, R134 ;  /* 0x00000086038d7220 */ /* 0x040fe40000410000 */
[----:B------:R-:W-:Y:S02]  /*13f0*/  FADD.FTZ R134, -R232, R150 ;  /* 0x00000096e8867221 */ /* 0x000fe40000010100 */
[----:B------:R-:W-:-:S02]  /*1400*/  FMUL.FTZ R150, R3, R132 ;  /* 0x0000008403967220 */ /* 0x000fc40000410000 */
[----:B------:R-:W-:Y:S02]  /*1410*/  FMUL.FTZ R212, R3, R212 ;  /* 0x000000d403d47220 */ /* 0x000fe40000410000 */
[----:B------:R-:W-:Y:S02]  /*1420*/  FFMA.FTZ R24, R136, R231, R24 ;  /* 0x000000e788187223 */ /* 0x000fe40000010018 */
[----:B------:R-:W-:Y:S02]  /*1430*/  FADD.FTZ R48, R48, R136 ;  /* 0x0000008830307221 */ /* 0x000fe40000010000 */
[----:B------:R-:W-:Y:S02]  /*1440*/  FADD.FTZ R132, -R232, R157 ;  /* 0x0000009de8847221 */ /* 0x000fe40000010100 */
[----:B------:R-:W-:Y:S02]  /*1450*/  FMUL.FTZ R136, R227, R136 ;  /* 0x00000088e3887220 */ /* 0x000fe40000410000 */
[----:B------:R-:W-:-:S02]  /*1460*/  FMUL.FTZ R149, R3, R134 ;  /* 0x0000008603957220 */ /* 0x000fc40000410000 */
[C---:B------:R-:W-:Y:S02]  /*1470*/  FADD.FTZ R134, -R232.reuse, R158 ;  /* 0x0000009ee8867221 */ /* 0x040fe40000010100 */
[----:B------:R-:W-:Y:S02]  /*1480*/  FADD.FTZ R210, -R232, R135 ;  /* 0x00000087e8d27221 */ /* 0x000fe40000010100 */
[----:B------:R-:W-:Y:S02]  /*1490*/  FFMA.FTZ R25, R137, R212, R25 ;  /* 0x000000d489197223 */ /* 0x000fe40000010019 */
[----:B------:R-:W-:Y:S02]  /*14a0*/  FADD.FTZ R49, R49, R137 ;  /* 0x0000008931317221 */ /* 0x000fe40000010000 */
[----:B------:R-:W-:Y:S02]  /*14b0*/  FMUL.FTZ R158, R3, R132 ;  /* 0x00000084039e7220 */ /* 0x000fe40000410000 */
[----:B------:R-:W-:-:S02]  /*14c0*/  FMUL.FTZ R137, R186, R137 ;  /* 0x00000089ba897220 */ /* 0x000fc40000410000 */
[----:B------:R-:W-:Y:S02]  /*14d0*/  FADD.FTZ R132, RZ, R136 ;  /* 0x00000088ff847221 */ /* 0x000fe40000010000 */
[----:B------:R-:W-:Y:S02]  /*14e0*/  FFMA.FTZ R133, R231, R136, RZ ;  /* 0x00000088e7857223 */ /* 0x000fe400000100ff */
[----:B------:R-:W-:Y:S02]  /*14f0*/  FMUL.FTZ R210, R3, R210 ;  /* 0x000000d203d27220 */ /* 0x000fe40000410000 */
[----:B------:R-:W-:Y:S02]  /*1500*/  FFMA.FTZ R26, R138, R229, R26 ;  /* 0x000000e58a1a7223 */ /* 0x000fe4000001001a */
[----:B------:R-:W-:Y:S02]  /*1510*/  FADD.FTZ R50, R50, R138 ;  /* 0x0000008a32327221 */ /* 0x000fe40000010000 */
[----:B------:R-:W-:-:S02]  /*1520*/  FADD.FTZ R140, -R232, R140 ;  /* 0x0000008ce88c7221 */ /* 0x000fc40000010100 */
[----:B------:R-:W-:Y:S02]  /*1530*/  FMUL.FTZ R138, R225, R138 ;  /* 0x0000008ae18a7220 */ /* 0x000fe40000410000 */
[----:B------:R-:W-:Y:S02]  /*1540*/  FADD.FTZ R135, R132, R137 ;  /* 0x0000008984877221 */ /* 0x000fe40000010000 */
[----:B------:R-:W-:Y:S02]  /*1550*/  FFMA.FTZ R133, R212, R137, R133 ;  /* 0x00000089d4857223 */ /* 0x000fe40000010085 */
[----:B------:R-:W-:Y:S02]  /*1560*/  FADD.FTZ R202, -R232, R143 ;  /* 0x0000008fe8ca7221 */ /* 0x000fe40000010100 */
        /* <DEDUP_REMOVED lines=100> */
[C---:B------:R-:W-:Y:S02]  /*1bb0*/  FADD.FTZ R134, -R232.reuse, R173 ;  /* 0x000000ade8867221 */ /* 0x040fe40000010100 */
[C---:B------:R-:W-:Y:S02]  /*1bc0*/  FADD.FTZ R174, -R232.reuse, R174 ;  /* 0x000000aee8ae7221 */ /* 0x040fe40000010100 */
[----:B------:R-:W-:Y:S02]  /*1bd0*/  FADD.FTZ R232, -R232, R175 ;  /* 0x000000afe8e87221 */ /* 0x000fe40000010100 */
        /* <DEDUP_REMOVED lines=31> */
.L_x_8702:
[----:B01----:R-:W-:Y:S05]  /*1dd0*/  BSYNC B1 ;  /* 0x0000000000017941 */ /* 0x003fea0003800000 */
.L_x_8700:
[----:B------:R-:W-:Y:S05]  /*1de0*/  BRA.DIV ~URZ, `(.L_x_8703) ;  /* 0x000038227f007947 */ /* 0x000fea000b800000 */
[----:B------:R0:W1:Y:S02]  /*1df0*/  SHFL.BFLY PT, R202, R179, 0x1, 0x1f ;  /* 0x0c201f00b3ca7f89 */ /* 0x00006400000e0000 */
.L_x_8812:
        /* <DEDUP_REMOVED lines=18> */
.L_x_8813:
[----:B------:R-:W-:Y:S01]  /*1f20*/  ISETP.GE.AND P5, PT, R230, 0x1, PT ;  /* 0x00000001e600780c */ /* 0x000fe20003fa6270 */
[----:B--2---:R-:W-:Y:S01]  /*1f30*/  FADD.FTZ R203, R203, R134 ;  /* 0x00000086cbcb7221 */ /* 0x004fe20000010000 */
[----:B------:R-:W-:Y:S01]  /*1f40*/  HFMA2.MMA R179, -RZ, RZ, 0, 0 ;  /* 0x00000000ffb37435 */ /* 0x000fe200000001ff */
[----:B0-----:R-:W-:-:S10]  /*1f50*/  FADD.FTZ R205, R205, R204 ;  /* 0x000000cccdcd7221 */ /* 0x001fd40000010000 */
[----:B------:R-:W-:Y:S02]  /*1f60*/  @P5 IADD3 R230, R230, -0x1, RZ ;  /* 0xffffffffe6e65810 */ /* 0x000fe40007ffe0ff */
[----:B------:R-:W-:Y:S02]  /*1f70*/  @P5 LOP3.LUT R132, R200, 0x1f, RZ, 0xc0, !PT ;  /* 0x0000001fc8845812 */ /* 0x000fe400078ec0ff */
[----:B------:R-:W-:Y:S01]  /*1f80*/  ISETP.NE.AND P2, PT, R181, RZ, PT ;  /* 0x000000ffb500720c */ /* 0x000fe20003f45270 */
[----:B------:R-:W-:Y:S01]  /*1f90*/  @P5 IMAD R230, R230, c[0x0][0x168], RZ ;  /* 0x00005a00e6e65a24 */ /* 0x000fe200078e02ff */
[----:B------:R-:W-:-:S04]  /*1fa0*/  @P5 MOV R202, 0x10 ;  /* 0x0000001000ca5802 */ /* 0x000fc80000000f00 */
[----:B------:R-:W-:Y:S01]  /*1fb0*/  @P5 SHF.R.S32.HI R133, RZ, 0x1f, R230 ;  /* 0x0000001fff855819 */ /* 0x000fe200000114e6 */
[----:B------:R-:W-:-:S03]  /*1fc0*/  FMUL.FTZ R203, R203, c[0x0][0x1e0] ;  /* 0x00007800cbcb7a20 */ /* 0x000fc60000410000 */
[----:B------:R-:W-:Y:S02]  /*1fd0*/  @P5 LEA.HI R133, R133, R230, RZ, 0x2 ;  /* 0x000000e685855211 */ /* 0x000fe400078f10ff */
[----:B------:R-:W-:Y:S02]  /*1fe0*/  @!P6 ISETP.NE.U32.AND P3, PT, RZ, c[0x0][0x218], PT ;  /* 0x00008600ff00ea0c */ /* 0x000fe40003f65070 */
[----:B------:R-:W-:Y:S02]  /*1ff0*/  @P5 LEA.HI.SX32 R179, R133, R132, 0x1e ;  /* 0x0000008485b35211 */ /* 0x000fe400078ff2ff */
[----:B------:R-:W-:Y:S02]  /*2000*/  FSEL R206, R203, RZ, !P2 ;  /* 0x000000ffcbce7208 */ /* 0x000fe40005000000 */
[----:B------:R-:W-:Y:S01]  /*2010*/  @!P6 ISETP.NE.U32.AND P1, PT, RZ, c[0x0][0x218], PT ;  /* 0x00008600ff00ea0c */ /* 0x000fe20003f25070 */
[----:B------:R-:W-:Y:S01]  /*2020*/  @P5 IMAD.WIDE.U32 R132, R179, R202, c[0x0][0x170] ;  /* 0x00005c00b3845625 */ /* 0x000fe200078e00ca */
[----:B------:R-:W-:-:S02]  /*2030*/  @!P6 ISETP.NE.U32.AND P4, PT, RZ, c[0x0][0x218], PT ;  /* 0x00008600ff00ea0c */ /* 0x000fc40003f85070 */
[----:B------:R-:W-:Y:S02]  /*2040*/  @!P6 ISETP.NE.U32.AND P2, PT, RZ, c[0x0][0x218], PT ;  /* 0x00008600ff00ea0c */ /* 0x000fe40003f45070 */
[----:B------:R-:W-:Y:S01]  /*2050*/  @!P6 ISETP.NE.AND.EX P3, PT, RZ, c[0x0][0x21c], PT, P3 ;  /* 0x00008700ff00ea0c */ /* 0x000fe20003f65330 */
[----:B------:R-:W-:Y:S01]  /*2060*/  BSSY B1, `(.L_x_8705) ;  /* 0x0000014000017945 */ /* 0x000fe20003800000 */
[----:B------:R-:W-:Y:S01]  /*2070*/  ISETP.NE.U32.AND P0, PT, RZ, c[0x0][0x258], PT ;  /* 0x00009600ff007a0c */ /* 0x000fe20003f05070 */
[----:B------:R0:W5:Y:S01]  /*2080*/  @P5 LDG.E.128 R120, [R132.64] ;  /* 0x0000000484785981 */ /* 0x000162000c1e1d00 */
[----:B------:R-:W-:Y:S01]  /*2090*/  @!P6 ISETP.NE.AND.EX P4, PT, RZ, c[0x0][0x21c], PT, P4 ;  /* 0x00008700ff00ea0c */ /* 0x000fe20003f85340 */
[----:B------:R-:W-:Y:S01]  /*20a0*/  FMUL.FTZ R207, R205, c[0x0][0x1e0] ;  /* 0x00007800cdcf7a20 */ /* 0x000fe20000410000 */
[----:B------:R-:W-:Y:S02]  /*20b0*/  @!P6 ISETP.NE.AND.EX P2, PT, RZ, c[0x0][0x21c], PT, P2 ;  /* 0x00008700ff00ea0c */ /* 0x000fe40003f45320 */
[----:B------:R-:W-:-:S02]  /*20c0*/  @!P6 ISETP.NE.AND.EX P1, PT, RZ, c[0x0][0x21c], PT, P1 ;  /* 0x00008700ff00ea0c */ /* 0x000fc40003f25310 */
[----:B-1---5:R-:W-:Y:S02]  /*20d0*/  @!P6 FSEL R134, R97, RZ, P3 ;  /* 0x000000ff6186e208 */ /* 0x022fe40001800000 */
[----:B------:R-:W-:Y:S02]  /*20e0*/  @!P6 ISETP.NE.U32.AND P3, PT, RZ, c[0x0][0x218], PT ;  /* 0x00008600ff00ea0c */ /* 0x000fe40003f65070 */
[----:B------:R-:W-:Y:S02]  /*20f0*/  ISETP.NE.AND.EX P0, PT, RZ, c[0x0][0x25c], PT, P0 ;  /* 0x00009700ff007a0c */ /* 0x000fe40003f05300 */
[----:B------:R-:W-:Y:S02]  /*2100*/  @!P6 FSEL R135, R98, RZ, P4 ;  /* 0x000000ff6287e208 */ /* 0x000fe40002000000 */
[----:B------:R-:W-:Y:S02]  /*2110*/  @!P6 FSEL R202, R99, RZ, P2 ;  /* 0x000000ff63cae208 */ /* 0x000fe40001000000 */
        /* <DEDUP_REMOVED lines=8> */
.L_x_8706:
[----:B------:R-:W-:Y:S05]  /*21a0*/  BSYNC B1 ;  /* 0x0000000000017941 */ /* 0x000fea0003800000 */
.L_x_8705:
[----:B------:R-:W-:Y:S01]  /*21b0*/  BSSY B1, `(.L_x_8707) ;  /* 0x000000a000017945 */ /* 0x000fe20003800000 */
[----:B------:R-:W-:Y:S05]  /*21c0*/  @!P5 BRA `(.L_x_8708) ;  /* 0x000000800000d947 */ /* 0x000fea0003800000 */
[----:B------:R-:W-:Y:S01]  /*21d0*/  FMUL.FTZ R124, R133, c[0x0][0x1ec] ;  /* 0x00007b00857c7a20 */ /* 0x000fe20000410000 */
[----:B------:R-:W-:-:S03]  /*21e0*/  LOP3.LUT P1, RZ, R228, 0xff, RZ, 0xc0, !PT ;  /* 0x000000ffe4ff7812 */ /* 0x000fc6000782c0ff */
[----:B------:R-:W-:Y:S01]  /*21f0*/  FMUL.FTZ R205, R124, c[0x0][0x1e8] ;  /* 0x00007a007ccd7a20 */ /* 0x000fe20000410000 */
[----:B------:R-:W-:-:S03]  /*2200*/  HFMA2.MMA R124, -RZ, RZ, 0, 0 ;  /* 0x00000000ff7c7435 */ /* 0x000fc600000001ff */
[----:B------:R-:W-:-:S05]  /*2210*/  FMUL.FTZ R132, R120, R205 ;  /* 0x000000cd78847220 */ /* 0x000fca0000410000 */
[----:B------:R-:W-:Y:S01]  /*2220*/  FSEL R203, R132, RZ, P1 ;  /* 0x000000ff84cb7208 */ /* 0x000fe20000800000 */
[----:B------:R-:W-:-:S04]  /*2230*/  @P1 FMUL.FTZ R124, R196, R205 ;  /* 0x000000cdc47c1220 */ /* 0x000fc80000410000 */
[----:B------:R-:W-:Y:S02]  /*2240*/  FADD.FTZ R72, R72, R203 ;  /* 0x000000cb48487221 */ /* 0x000fe40000010000 */
.L_x_8708:
[----:B------:R-:W-:Y:S05]  /*2250*/  BSYNC B1 ;  /* 0x0000000000017941 */ /* 0x000fea0003800000 */
.L_x_8707:
        /* <DEDUP_REMOVED lines=8> */
.L_x_8710:
[----:B------:R-:W-:Y:S05]  /*22e0*/  BSYNC B1 ;  /* 0x0000000000017941 */ /* 0x000fea0003800000 */
.L_x_8709:
[----:B------:R-:W-:Y:S01]  /*22f0*/  BSSY B1, `(.L_x_8711) ;  /* 0x000000a000017945 */ /* 0x000fe20003800000 */
[----:B------:R-:W-:Y:S05]  /*2300*/  @!P5 BRA `(.L_x_8712) ;  /* 0x000000800000d947 */ /* 0x000fea0003800000 */
[----:B------:R-:W-:Y:S01]  /*2310*/  FMUL.FTZ R125, R134, c[0x0][0x1ec] ;  /* 0x00007b00867d7a20 */ /* 0x000fe20000410000 */
[----:B------:R-:W-:-:S03]  /*2320*/  LOP3.LUT P1, RZ, R228, 0xff00, RZ, 0xc0, !PT ;  /* 0x0000ff00e4ff7812 */ /* 0x000fc6000782c0ff */
[----:B------:R-:W-:Y:S01]  /*2330*/  FMUL.FTZ R204, R125, c[0x0][0x1e8] ;  /* 0x00007a007dcc7a20 */ /* 0x000fe20000410000 */
[----:B------:R-:W-:-:S03]  /*2340*/  MOV R125, RZ ;  /* 0x000000ff007d7202 */ /* 0x000fc60000000f00 */
[----:B------:R-:W-:-:S05]  /*2350*/  FMUL.FTZ R132, R121, R204 ;  /* 0x000000cc79847220 */ /* 0x000fca0000410000 */
[----:B------:R-:W-:Y:S01]  /*2360*/  FSEL R132, R132, RZ, P1 ;  /* 0x000000ff84847208 */ /* 0x000fe20000800000 */
[----:B------:R-:W-:-:S04]  /*2370*/  @P1 FMUL.FTZ R125, R15, R204 ;  /* 0x000000cc0f7d1220 */ /* 0x000fc80000410000 */
[----:B------:R-:W-:Y:S02]  /*2380*/  FADD.FTZ R73, R73, R132 ;  /* 0x0000008449497221 */ /* 0x000fe40000010000 */
.L_x_8712:
[----:B------:R-:W-:Y:S05]  /*2390*/  BSYNC B1 ;  /* 0x0000000000017941 */ /* 0x000fea0003800000 */
.L_x_8711:
        /* <DEDUP_REMOVED lines=8> */
.L_x_8714:
[----:B------:R-:W-:Y:S05]  /*2420*/  BSYNC B1 ;  /* 0x0000000000017941 */ /* 0x000fea0003800000 */
.L_x_8713:
        /* <DEDUP_REMOVED lines=10> */
.L_x_8716:
[----:B------:R-:W-:Y:S05]  /*24d0*/  BSYNC B1 ;  /* 0x0000000000017941 */ /* 0x000fea0003800000 */
.L_x_8715:
        /* <DEDUP_REMOVED lines=8> */
.L_x_8718:
[----:B------:R-:W-:Y:S05]  /*2560*/  BSYNC B1 ;  /* 0x0000000000017941 */ /* 0x000fea0003800000 */
.L_x_8717:
        /* <DEDUP_REMOVED lines=10> */
.L_x_8720:
[----:B------:R-:W-:Y:S05]  /*2610*/  BSYNC B1 ;  /* 0x0000000000017941 */ /* 0x000fea0003800000 */
.L_x_8719:
[----:B------:R-:W-:Y:S01]  /*2620*/  ISETP.NE.U32.AND P1, PT, RZ, c[0x0][0x258], PT ;  /* 0x00009600ff007a0c */ /* 0x000fe20003f25070 */
[----:B------:R-:W-:Y:S01]  /*2630*/  BSSY B1, `(.L_x_8721) ;  /* 0x000001f000017945 */ /* 0x000fe20003800000 */
[----:B------:R-:W-:Y:S02]  /*2640*/  @P0 MOV R205, 0x10 ;  /* 0x0000001000cd0802 */ /* 0x000fe40000000f00 */
[----:B------:R-:W-:Y:S02]  /*2650*/  ISETP.NE.AND.EX P1, PT, RZ, c[0x0][0x25c], PT, P1 ;  /* 0x00009700ff007a0c */ /* 0x000fe40003f25310 */
[----:B------:R-:W-:Y:S01]  /*2660*/  @P5 MOV R228, 0x10 ;  /* 0x0000001000e45802 */ /* 0x000fe20000000f00 */
[----:B------:R-:W-:Y:S01]  /*2670*/  @P0 IMAD.WIDE.U32 R204, R2, R205, c[0x0][0x258] ;  /* 0x0000960002cc0625 */ /* 0x000fe200078e00cd */
[----:B------:R-:W-:Y:S02]  /*2680*/  SEL R132, R133, R128, P1 ;  /* 0x0000008085847207 */ /* 0x000fe40000800000 */
[----:B------:R-:W-:-:S02]  /*2690*/  SEL R133, R134, R129, P1 ;  /* 0x0000008186857207 */ /* 0x000fc40000800000 */
[----:B------:R-:W-:Y:S02]  /*26a0*/  SEL R134, R135, R130, P1 ;  /* 0x0000008287867207 */ /* 0x000fe40000800000 */
[----:B------:R-:W-:Y:S01]  /*26b0*/  SEL R135, R202, R131, P1 ;  /* 0x00000083ca877207 */ /* 0x000fe20000800000 */
[----:B------:R-:W-:Y:S01]  /*26c0*/  @P5 IMAD.WIDE.U32 R202, R179, R228, c[0x0][0x248] ;  /* 0x00009200b3ca5625 */ /* 0x000fe200078e00e4 */
[----:B------:R-:W-:Y:S02]  /*26d0*/  @!P6 ISETP.NE.U32.AND P2, PT, RZ, c[0x0][0x218], PT ;  /* 0x00008600ff00ea0c */ /* 0x000fe40003f45070 */
[----:B------:R-:W-:Y:S01]  /*26e0*/  @!P6 ISETP.NE.AND.EX P3, PT, RZ, c[0x0][0x21c], PT, P3 ;  /* 0x00008700ff00ea0c */ /* 0x000fe20003f65330 */
[----:B------:R0:W-:Y:S01]  /*26f0*/  @P0 STG.E.128 [R204.64], R132 ;  /* 0x00000084cc000986 */ /* 0x0001e2000c101d04 */
[----:B------:R-:W-:Y:S02]  /*2700*/  @!P6 ISETP.NE.U32.AND P4, PT, RZ, c[0x0][0x218], PT ;  /* 0x00008600ff00ea0c */ /* 0x000fe40003f85070 */
[----:B------:R-:W-:Y:S01]  /*2710*/  @!P6 ISETP.NE.AND.EX P2, PT, RZ, c[0x0][0x21c], PT, P2 ;  /* 0x00008700ff00ea0c */ /* 0x000fe20003f45320 */
[----:B------:R0:W-:Y:S01]  /*2720*/  @P5 STG.E.128 [R202.64], R124 ;  /* 0x0000007cca005986 */ /* 0x0001e2000c101d04 */
[----:B------:R-:W-:-:S02]  /*2730*/  @!P6 FSEL R233, R100, RZ, P3 ;  /* 0x000000ff64e9e208 */ /* 0x000fc40001800000 */
[----:B------:R-:W-:Y:S02]  /*2740*/  @!P6 ISETP.NE.U32.AND P3, PT, RZ, c[0x0][0x218], PT ;  /* 0x00008600ff00ea0c */ /* 0x000fe40003f65070 */
[----:B------:R-:W-:Y:S02]  /*2750*/  @!P6 ISETP.NE.AND.EX P4, PT, RZ, c[0x0][0x21c], PT, P4 ;  /* 0x00008700ff00ea0c */ /* 0x000fe40003f85340 */
[----:B------:R-:W-:Y:S02]  /*2760*/  @!P6 FSEL R208, R101, RZ, P2 ;  /* 0x000000ff65d0e208 */ /* 0x000fe40001000000 */
[----:B------:R-:W-:Y:S02]  /*2770*/  @!P6 ISETP.NE.U32.AND P2, PT, RZ, c[0x0][0x218], PT ;  /* 0x00008600ff00ea0c */ /* 0x000fe40003f45070 */
[----:B------:R-:W-:Y:S02]  /*2780*/  @!P6 ISETP.NE.AND.EX P3, PT, RZ, c[0x0][0x21c], PT, P3 ;  /* 0x00008700ff00ea0c */ /* 0x000fe40003f65330 */
[----:B------:R-:W-:-:S02]  /*2790*/  @!P6 FSEL R209, R102, RZ, P4 ;  /* 0x000000ff66d1e208 */ /* 0x000fc40002000000 */
[----:B------:R-:W-:Y:S02]  /*27a0*/  @!P6 ISETP.NE.U32.AND P4, PT, RZ, c[0x0][0x218], PT ;  /* 0x00008600ff00ea0c */ /* 0x000fe40003f85070 */
[----:B------:R-:W-:Y:S02]  /*27b0*/  @!P6 ISETP.NE.AND.EX P2, PT, RZ, c[0x0][0x21c], PT, P2 ;  /* 0x00008700ff00ea0c */ /* 0x000fe40003f45320 */
[----:B------:R-:W-:Y:S01]  /*27c0*/  @!P6 FSEL R228, R103, RZ, P3 ;  /* 0x000000ff67e4e208 */ /* 0x000fe20001800000 */
[----:B------:R-:W-:Y:S05]  /*27d0*/  @!P5 BRA `(.L_x_8722) ;  /* 0x000000400000d947 */ /* 0x000fea0003800000 */
[----:B0-----:R-:W-:Y:S01]  /*27e0*/  HFMA2.MMA R121, -RZ, RZ, 0, 9.5367431640625e-07 ;  /* 0x00000010ff797435 */ /* 0x001fe200000001ff */
[----:B------:R-:W-:-:S09]  /*27f0*/  IADD3 R120, R179, 0x20, RZ ;  /* 0x00000020b3787810 */ /* 0x000fd20007ffe0ff */
[----:B------:R-:W-:-:S06]  /*2800*/  IMAD.WIDE.U32 R120, R120, R121, c[0x0][0x170] ;  /* 0x00005c0078787625 */ /* 0x000fcc00078e0079 */
[----:B------:R-:W5:Y:S02]  /*2810*/  LDG.E.128 R120, [R120.64] ;  /* 0x0000000478787981 */ /* 0x000f64000c1e1d00 */
.L_x_8722:
[----:B0-----:R-:W-:Y:S05]  /*2820*/  BSYNC B1 ;  /* 0x0000000000017941 */ /* 0x001fea0003800000 */
.L_x_8721:
        /* <DEDUP_REMOVED lines=8> */
.L_x_8724:
[----:B------:R-:W-:Y:S05]  /*28b0*/  BSYNC B1 ;  /* 0x0000000000017941 */ /* 0x000fea0003800000 */
.L_x_8723:
        /* <DEDUP_REMOVED lines=10> */
.L_x_8726:
[----:B------:R-:W-:Y:S05]  /*2960*/  BSYNC B1 ;  /* 0x0000000000017941 */ /* 0x000fea0003800000 */
.L_x_8725:
        /* <DEDUP_REMOVED lines=8> */
.L_x_8728:
[----:B------:R-:W-:Y:S05]  /*29f0*/  BSYNC B1 ;  /* 0x0000000000017941 */ /* 0x000fea0003800000 */
.L_x_8727:
        /* <DEDUP_REMOVED lines=10> */
.L_x_8730:
[----:B------:R-:W-:Y:S05]  /*2aa0*/  BSYNC B1 ;  /* 0x0000000000017941 */ /* 0x000fea0003800000 */
.L_x_8729:
        /* <DEDUP_REMOVED lines=8> */
.L_x_8732:
[----:B------:R-:W-:Y:S05]  /*2b30*/  BSYNC B1 ;  /* 0x0000000000017941 */ /* 0x000fea0003800000 */
.L_x_8731:
        /* <DEDUP_REMOVED lines=10> */
.L_x_8734:
[----:B------:R-:W-:Y:S05]  /*2be0*/  BSYNC B1 ;  /* 0x0000000000017941 */ /* 0x000fea0003800000 */
.L_x_8733:
        /* <DEDUP_REMOVED lines=8> */
.L_x_8736:
[----:B------:R-:W-:Y:S05]  /*2c70*/  BSYNC B1 ;  /* 0x0000000000017941 */ /* 0x000fea0003800000 */
.L_x_8735:
        /* <DEDUP_REMOVED lines=10> */
.L_x_8738:
[----:B------:R-:W-:Y:S05]  /*2d20*/  BSYNC B1 ;  /* 0x0000000000017941 */ /* 0x000fea0003800000 */
.L_x_8737:
[----:B------:R-:W-:Y:S01]  /*2d30*/  @P0 MOV R205, 0x10 ;  /* 0x0000001000cd0802 */ /* 0x000fe20000000f00 */
[----:B------:R-:W-:Y:S01]  /*2d40*/  BSSY B1, `(.L_x_8739) ;  /* 0x000001c000017945 */ /* 0x000fe20003800000 */
[----:B------:R-:W-:Y:S02]  /*2d50*/  @P5 MOV R203, 0x10 ;  /* 0x0000001000cb5802 */ /* 0x000fe40000000f00 */
[----:B------:R-:W-:Y:S01]  /*2d60*/  @P5 IADD3 R202, R179, 0x20, RZ ;  /* 0x00000020b3ca5810 */ /* 0x000fe20007ffe0ff */
[----:B------:R-:W-:Y:S01]  /*2d70*/  @P0 IMAD.WIDE.U32 R204, R226, R205, c[0x0][0x258] ;  /* 0x00009600e2cc0625 */ /* 0x000fe200078e00cd */
[----:B------:R-:W-:Y:S02]  /*2d80*/  SEL R132, R233, R128, P1 ;  /* 0x00000080e9847207 */ /* 0x000fe40000800000 */
[----:B------:R-:W-:Y:S01]  /*2d90*/  SEL R133, R208, R129, P1 ;  /* 0x00000081d0857207 */ /* 0x000fe20000800000 */
[----:B------:R-:W-:Y:S01]  /*2da0*/  @P5 IMAD.WIDE.U32 R202, R202, R203, c[0x0][0x248] ;  /* 0x00009200caca5625 */ /* 0x000fe200078e00cb */
[----:B------:R-:W-:-:S02]  /*2db0*/  SEL R134, R209, R130, P1 ;  /* 0x00000082d1867207 */ /* 0x000fc40000800000 */
[----:B------:R-:W-:Y:S02]  /*2dc0*/  SEL R135, R228, R131, P1 ;  /* 0x00000083e4877207 */ /* 0x000fe40000800000 */
[----:B------:R-:W-:Y:S02]  /*2dd0*/  @!P6 ISETP.NE.U32.AND P3, PT, RZ, c[0x0][0x218], PT ;  /* 0x00008600ff00ea0c */ /* 0x000fe40003f65070 */
[----:B------:R-:W-:Y:S01]  /*2de0*/  @!P6 ISETP.NE.AND.EX P4, PT, RZ, c[0x0][0x21c], PT, P4 ;  /* 0x00008700ff00ea0c */ /* 0x000fe20003f85340 */
[----:B------:R0:W-:Y:S01]  /*2df0*/  @P0 STG.E.128 [R204.64], R132 ;  /* 0x00000084cc000986 */ /* 0x0001e2000c101d04 */
[----:B------:R-:W-:Y:S02]  /*2e00*/  @!P6 FSEL R239, R104, RZ, P2 ;  /* 0x000000ff68efe208 */ /* 0x000fe40001000000 */
[----:B------:R-:W-:Y:S01]  /*2e10*/  @!P6 ISETP.NE.U32.AND P2, PT, RZ, c[0x0][0x218], PT ;  /* 0x00008600ff00ea0c */ /* 0x000fe20003f45070 */
[----:B------:R0:W-:Y:S01]  /*2e20*/  @P5 STG.E.128 [R202.64], R124 ;  /* 0x0000007cca005986 */ /* 0x0001e2000c101d04 */
[----:B------:R-:W-:-:S02]  /*2e30*/  @!P6 ISETP.NE.AND.EX P3, PT, RZ, c[0x0][0x21c], PT, P3 ;  /* 0x00008700ff00ea0c */ /* 0x000fc40003f65330 */
[----:B------:R-:W-:Y:S02]  /*2e40*/  @!P6 FSEL R224, R105, RZ, P4 ;  /* 0x000000ff69e0e208 */ /* 0x000fe40002000000 */
[----:B------:R-:W-:Y:S02]  /*2e50*/  @!P6 ISETP.NE.U32.AND P4, PT, RZ, c[0x0][0x218], PT ;  /* 0x00008600ff00ea0c */ /* 0x000fe40003f85070 */
[----:B------:R-:W-:Y:S02]  /*2e60*/  @!P6 ISETP.NE.AND.EX P2, PT, RZ, c[0x0][0x21c], PT, P2 ;  /* 0x00008700ff00ea0c */ /* 0x000fe40003f45320 */
[----:B------:R-:W-:Y:S02]  /*2e70*/  @!P6 FSEL R235, R106, RZ, P3 ;  /* 0x000000ff6aebe208 */ /* 0x000fe40001800000 */
[----:B------:R-:W-:Y:S02]  /*2e80*/  @!P6 ISETP.NE.U32.AND P3, PT, RZ, c[0x0][0x218], PT ;  /* 0x00008600ff00ea0c */ /* 0x000fe40003f65070 */
[----:B------:R-:W-:-:S02]  /*2e90*/  @!P6 ISETP.NE.AND.EX P4, PT, RZ, c[0x0][0x21c], PT, P4 ;  /* 0x00008700ff00ea0c */ /* 0x000fc40003f85340 */
[----:B------:R-:W-:Y:S02]  /*2ea0*/  @!P6 FSEL R226, R107, RZ, P2 ;  /* 0x000000ff6be2e208 */ /* 0x000fe40001000000 */
[----:B------:R-:W-:Y:S01]  /*2eb0*/  IADD3 R208, R179, 0x40, RZ ;  /* 0x00000040b3d07810 */ /* 0x000fe20007ffe0ff */
[----:B------:R-:W-:Y:S05]  /*2ec0*/  @!P5 BRA `(.L_x_8740) ;  /* 0x000000300000d947 */ /* 0x000fea0003800000 */
[----:B0----5:R-:W-:-:S10]  /*2ed0*/  HFMA2.MMA R121, -RZ, RZ, 0, 9.5367431640625e-07 ;  /* 0x00000010ff797435 */ /* 0x021fd400000001ff */
[----:B------:R-:W-:-:S06]  /*2ee0*/  IMAD.WIDE.U32 R120, R208, R121, c[0x0][0x170] ;  /* 0x00005c00d0787625 */ /* 0x000fcc00078e0079 */
[----:B------:R-:W5:Y:S02]  /*2ef0*/  LDG.E.128 R120, [R120.64] ;  /* 0x0000000478787981 */ /* 0x000f64000c1e1d00 */
.L_x_8740:
[----:B0-----:R-:W-:Y:S05]  /*2f00*/  BSYNC B1 ;  /* 0x0000000000017941 */ /* 0x001fea0003800000 */
.L_x_8739:
        /* <DEDUP_REMOVED lines=8> */
.L_x_8742:
[----:B------:R-:W-:Y:S05]  /*2f90*/  BSYNC B1 ;  /* 0x0000000000017941 */ /* 0x000fea0003800000 */
.L_x_8741:
        /* <DEDUP_REMOVED lines=10> */
.L_x_8744:
[----:B------:R-:W-:Y:S05]  /*3040*/  BSYNC B1 ;  /* 0x0000000000017941 */ /* 0x000fea0003800000 */
.L_x_8743:
        /* <DEDUP_REMOVED lines=8> */
.L_x_8746:
[----:B------:R-:W-:Y:S05]  /*30d0*/  BSYNC B1 ;  /* 0x0000000000017941 */ /* 0x000fea0003800000 */
.L_x_8745:
        /* <DEDUP_REMOVED lines=10> */
.L_x_8748:
[----:B------:R-:W-:Y:S05]  /*3180*/  BSYNC B1 ;  /* 0x0000000000017941 */ /* 0x000fea0003800000 */
.L_x_8747:
        /* <DEDUP_REMOVED lines=8> */
.L_x_8750:
[----:B------:R-:W-:Y:S05]  /*3210*/  BSYNC B1 ;  /* 0x0000000000017941 */ /* 0x000fea0003800000 */
.L_x_8749:
        /* <DEDUP_REMOVED lines=10> */
.L_x_8752:
[----:B------:R-:W-:Y:S05]  /*32c0*/  BSYNC B1 ;  /* 0x0000000000017941 */ /* 0x000fea0003800000 */
.L_x_8751:
        /* <DEDUP_REMOVED lines=8> */
.L_x_8754:
[----:B------:R-:W-:Y:S05]  /*3350*/  BSYNC B1 ;  /* 0x0000000000017941 */ /* 0x000fea0003800000 */
.L_x_8753:
        /* <DEDUP_REMOVED lines=10> */
.L_x_8756:
[----:B------:R-:W-:Y:S05]  /*3400*/  BSYNC B1 ;  /* 0x0000000000017941 */ /* 0x000fea0003800000 */
.L_x_8755:
[----:B------:R-:W-:Y:S01]  /*3410*/  @P0 MOV R205, 0x10 ;  /* 0x0000001000cd0802 */ /* 0x000fe20000000f00 */
[----:B------:R-:W-:Y:S01]  /*3420*/  BSSY B1, `(.L_x_8757) ;  /* 0x000001a000017945 */ /* 0x000fe20003800000 */
[----:B------:R-:W-:Y:S02]  /*3430*/  @P5 MOV R203, 0x10 ;  /* 0x0000001000cb5802 */ /* 0x000fe40000000f00 */
[----:B------:R-:W-:Y:S01]  /*3440*/  SEL R132, R239, R128, P1 ;  /* 0x00000080ef847207 */ /* 0x000fe20000800000 */
[----:B------:R-:W-:Y:S01]  /*3450*/  @P0 IMAD.WIDE.U32 R204, R222, R205, c[0x0][0x258] ;  /* 0x00009600decc0625 */ /* 0x000fe200078e00cd */
[----:B------:R-:W-:Y:S02]  /*3460*/  SEL R133, R224, R129, P1 ;  /* 0x00000081e0857207 */ /* 0x000fe40000800000 */
[----:B------:R-:W-:Y:S01]  /*3470*/  SEL R134, R235, R130, P1 ;  /* 0x00000082eb867207 */ /* 0x000fe20000800000 */
[----:B------:R-:W-:Y:S01]  /*3480*/  @P5 IMAD.WIDE.U32 R202, R208, R203, c[0x0][0x248] ;  /* 0x00009200d0ca5625 */ /* 0x000fe200078e00cb */
[----:B------:R-:W-:-:S02]  /*3490*/  SEL R135, R226, R131, P1 ;  /* 0x00000083e2877207 */ /* 0x000fc40000800000 */
[----:B------:R-:W-:Y:S02]  /*34a0*/  @!P6 FSEL R209, R108, RZ, P4 ;  /* 0x000000ff6cd1e208 */ /* 0x000fe40002000000 */
[----:B------:R-:W-:Y:S01]  /*34b0*/  @!P6 ISETP.NE.U32.AND P2, PT, RZ, c[0x0][0x218], PT ;  /* 0x00008600ff00ea0c */ /* 0x000fe20003f45070 */
[----:B------:R0:W-:Y:S01]  /*34c0*/  @P0 STG.E.128 [R204.64], R132 ;  /* 0x00000084cc000986 */ /* 0x0001e2000c101d04 */
[----:B------:R-:W-:Y:S02]  /*34d0*/  @!P6 ISETP.NE.U32.AND P4, PT, RZ, c[0x0][0x218], PT ;  /* 0x00008600ff00ea0c */ /* 0x000fe40003f85070 */
[----:B------:R-:W-:Y:S01]  /*34e0*/  @!P6 ISETP.NE.AND.EX P3, PT, RZ, c[0x0][0x21c], PT, P3 ;  /* 0x00008700ff00ea0c */ /* 0x000fe20003f65330 */
[----:B------:R0:W-:Y:S01]  /*34f0*/  @P5 STG.E.128 [R202.64], R124 ;  /* 0x0000007cca005986 */ /* 0x0001e2000c101d04 */
[----:B------:R-:W-:Y:S02]  /*3500*/  @!P6 ISETP.NE.AND.EX P2, PT, RZ, c[0x0][0x21c], PT, P2 ;  /* 0x00008700ff00ea0c */ /* 0x000fe40003f45320 */
[----:B------:R-:W-:-:S02]  /*3510*/  @!P6 ISETP.NE.AND.EX P4, PT, RZ, c[0x0][0x21c], PT, P4 ;  /* 0x00008700ff00ea0c */ /* 0x000fc40003f85340 */
[----:B------:R-:W-:Y:S02]  /*3520*/  @!P6 FSEL R220, R109, RZ, P3 ;  /* 0x000000ff6ddce208 */ /* 0x000fe40001800000 */
[----:B------:R-:W-:Y:S02]  /*3530*/  @!P6 ISETP.NE.U32.AND P3, PT, RZ, c[0x0][0x218], PT ;  /* 0x00008600ff00ea0c */ /* 0x000fe40003f65070 */
[----:B------:R-:W-:Y:S02]  /*3540*/  @!P6 FSEL R233, R110, RZ, P2 ;  /* 0x000000ff6ee9e208 */ /* 0x000fe40001000000 */
[----:B------:R-:W-:Y:S02]  /*3550*/  @!P6 FSEL R222, R111, RZ, P4 ;  /* 0x000000ff6fdee208 */ /* 0x000fe40002000000 */
[----:B------:R-:W-:Y:S02]  /*3560*/  @P0 MOV R235, 0x10 ;  /* 0x0000001000eb0802 */ /* 0x000fe40000000f00 */
[----:B------:R-:W-:Y:S01]  /*3570*/  IADD3 R208, R179, 0x60, RZ ;  /* 0x00000060b3d07810 */ /* 0x000fe20007ffe0ff */
[----:B------:R-:W-:Y:S05]  /*3580*/  @!P5 BRA `(.L_x_8758) ;  /* 0x000000300000d947 */ /* 0x000fea0003800000 */
[----:B-----5:R-:W-:-:S10]  /*3590*/  HFMA2.MMA R121, -RZ, RZ, 0, 9.5367431640625e-07 ;  /* 0x00000010ff797435 */ /* 0x020fd400000001ff */
[----:B------:R-:W-:-:S06]  /*35a0*/  IMAD.WIDE.U32 R120, R208, R121, c[0x0][0x170] ;  /* 0x00005c00d0787625 */ /* 0x000fcc00078e0079 */
[----:B------:R-:W5:Y:S02]  /*35b0*/  LDG.E.128 R120, [R120.64] ;  /* 0x0000000478787981 */ /* 0x000f64000c1e1d00 */
.L_x_8758:
[----:B------:R-:W-:Y:S05]  /*35c0*/  BSYNC B1 ;  /* 0x0000000000017941 */ /* 0x000fea0003800000 */
.L_x_8757:
        /* <DEDUP_REMOVED lines=8> */
.L_x_8760:
[----:B------:R-:W-:Y:S05]  /*3650*/  BSYNC B1 ;  /* 0x0000000000017941 */ /* 0x000fea0003800000 */
.L_x_8759:
[----:B------:R-:W-:Y:S01]  /*3660*/  BSSY B1, `(.L_x_8761) ;  /* 0x000000a000017945 */ /* 0x000fe20003800000 */
[----:B------:R-:W-:Y:S05]  /*3670*/  @!P5 BRA `(.L_x_8762) ;  /* 0x000000800000d947 */ /* 0x000fea0003800000 */
[----:B0-----:R-:W-:Y:S01]  /*3680*/  FMUL.FTZ R124, R209, c[0x0][0x1ec] ;  /* 0x00007b00d17c7a20 */ /* 0x001fe20000410000 */
[----:B------:R-:W-:-:S03]  /*3690*/  LOP3.LUT P2, RZ, R218, 0xff, RZ, 0xc0, !PT ;  /* 0x000000ffdaff7812 */ /* 0x000fc6000784c0ff */
[----:B------:R-:W-:Y:S01]  /*36a0*/  FMUL.FTZ R135, R124, c[0x0][0x1e8] ;  /* 0x00007a007c877a20 */ /* 0x000fe20000410000 */
[----:B------:R-:W-:-:S03]  /*36b0*/  MOV R124, RZ ;  /* 0x000000ff007c7202 */ /* 0x000fc60000000f00 */
[----:B-----5:R-:W-:-:S05]  /*36c0*/  FMUL.FTZ R132, R120, R135 ;  /* 0x0000008778847220 */ /* 0x020fca0000410000 */
[----:B------:R-:W-:Y:S01]  /*36d0*/  FSEL R133, R132, RZ, P2 ;  /* 0x000000ff84857208 */ /* 0x000fe20001000000 */
[----:B------:R-:W-:-:S04]  /*36e0*/  @P2 FMUL.FTZ R124, R190, R135 ;  /* 0x00000087be7c2220 */ /* 0x000fc80000410000 */
[----:B------:R-:W-:Y:S02]  /*36f0*/  FADD.FTZ R60, R60, R133 ;  /* 0x000000853c3c7221 */ /* 0x000fe40000010000 */
.L_x_8762:
[----:B------:R-:W-:Y:S05]  /*3700*/  BSYNC B1 ;  /* 0x0000000000017941 */ /* 0x000fea0003800000 */
.L_x_8761:
        /* <DEDUP_REMOVED lines=8> */
.L_x_8764:
[----:B------:R-:W-:Y:S05]  /*3790*/  BSYNC B1 ;  /* 0x0000000000017941 */ /* 0x000fea0003800000 */
.L_x_8763:
[----:B------:R-:W-:Y:S01]  /*37a0*/  BSSY B1, `(.L_x_8765) ;  /* 0x000000a000017945 */ /* 0x000fe20003800000 */
[----:B------:R-:W-:Y:S05]  /*37b0*/  @!P5 BRA `(.L_x_8766) ;  /* 0x000000800000d947 */ /* 0x000fea0003800000 */
[----:B0-----:R-:W-:Y:S01]  /*37c0*/  FMUL.FTZ R125, R220, c[0x0][0x1ec] ;  /* 0x00007b00dc7d7a20 */ /* 0x001fe20000410000 */
[----:B------:R-:W-:-:S03]  /*37d0*/  LOP3.LUT P2, RZ, R218, 0xff00, RZ, 0xc0, !PT ;  /* 0x0000ff00daff7812 */ /* 0x000fc6000784c0ff */
[----:B------:R-:W-:Y:S01]  /*37e0*/  FMUL.FTZ R134, R125, c[0x0][0x1e8] ;  /* 0x00007a007d867a20 */ /* 0x000fe20000410000 */
[----:B------:R-:W-:-:S03]  /*37f0*/  HFMA2.MMA R125, -RZ, RZ, 0, 0 ;  /* 0x00000000ff7d7435 */ /* 0x000fc600000001ff */
[----:B-----5:R-:W-:-:S05]  /*3800*/  FMUL.FTZ R132, R121, R134 ;  /* 0x0000008679847220 */ /* 0x020fca0000410000 */
[----:B------:R-:W-:Y:S01]  /*3810*/  FSEL R132, R132, RZ, P2 ;  /* 0x000000ff84847208 */ /* 0x000fe20001000000 */
[----:B------:R-:W-:-:S04]  /*3820*/  @P2 FMUL.FTZ R125, R9, R134 ;  /* 0x00000086097d2220 */ /* 0x000fc80000410000 */
[----:B------:R-:W-:Y:S02]  /*3830*/  FADD.FTZ R61, R61, R132 ;  /* 0x000000843d3d7221 */ /* 0x000fe40000010000 */
.L_x_8766:
[----:B------:R-:W-:Y:S05]  /*3840*/  BSYNC B1 ;  /* 0x0000000000017941 */ /* 0x000fea0003800000 */
.L_x_8765:
        /* <DEDUP_REMOVED lines=8> */
.L_x_8768:
[----:B------:R-:W-:Y:S05]  /*38d0*/  BSYNC B1 ;  /* 0x0000000000017941 */ /* 0x000fea0003800000 */
.L_x_8767:
        /* <DEDUP_REMOVED lines=10> */
.L_x_8770:
[----:B------:R-:W-:Y:S05]  /*3980*/  BSYNC B1 ;  /* 0x0000000000017941 */ /* 0x000fea0003800000 */
.L_x_8769:
        /* <DEDUP_REMOVED lines=8> */
.L_x_8772:
[----:B------:R-:W-:Y:S05]  /*3a10*/  BSYNC B1 ;  /* 0x0000000000017941 */ /* 0x000fea0003800000 */
.L_x_8771:
        /* <DEDUP_REMOVED lines=10> */
.L_x_8774:
[----:B------:R-:W-:Y:S05]  /*3ac0*/  BSYNC B1 ;  /* 0x0000000000017941 */ /* 0x000fea0003800000 */
.L_x_8773:
[----:B0-----:R-:W-:Y:S01]  /*3ad0*/  @P5 MOV R203, 0x10 ;  /* 0x0000001000cb5802 */ /* 0x001fe20000000f00 */
[----:B------:R-:W-:Y:S01]  /*3ae0*/  @P0 IMAD.WIDE.U32 R204, R216, R235, c[0x0][0x258] ;  /* 0x00009600d8cc0625 */ /* 0x000fe200078e00eb */
[----:B------:R-:W-:Y:S01]  /*3af0*/  SEL R132, R209, R128, P1 ;  /* 0x00000080d1847207 */ /* 0x000fe20000800000 */
[----:B------:R-:W-:Y:S01]  /*3b00*/  BSSY B1, `(.L_x_8775) ;  /* 0x0000019000017945 */ /* 0x000fe20003800000 */
[----:B------:R-:W-:Y:S01]  /*3b10*/  SEL R133, R220, R129, P1 ;  /* 0x00000081dc857207 */ /* 0x000fe20000800000 */
[----:B------:R-:W-:Y:S01]  /*3b20*/  @P5 IMAD.WIDE.U32 R202, R208, R203, c[0x0][0x248] ;  /* 0x00009200d0ca5625 */ /* 0x000fe200078e00cb */
[----:B------:R-:W-:Y:S02]  /*3b30*/  SEL R134, R233, R130, P1 ;  /* 0x00000082e9867207 */ /* 0x000fe40000800000 */
[----:B------:R-:W-:Y:S02]  /*3b40*/  SEL R135, R222, R131, P1 ;  /* 0x00000083de877207 */ /* 0x000fe40000800000 */
[----:B------:R-:W-:-:S02]  /*3b50*/  @!P6 ISETP.NE.AND.EX P3, PT, RZ, c[0x0][0x21c], PT, P3 ;  /* 0x00008700ff00ea0c */ /* 0x000fc40003f65330 */
[----:B------:R-:W-:Y:S01]  /*3b60*/  @!P6 ISETP.NE.U32.AND P2, PT, RZ, c[0x0][0x218], PT ;  /* 0x00008600ff00ea0c */ /* 0x000fe20003f45070 */
[----:B------:R0:W-:Y:S01]  /*3b70*/  @P0 STG.E.128 [R204.64], R132 ;  /* 0x00000084cc000986 */ /* 0x0001e2000c101d04 */
[----:B------:R-:W-:Y:S02]  /*3b80*/  @!P6 FSEL R209, R112, RZ, P3 ;  /* 0x000000ff70d1e208 */ /* 0x000fe40001800000 */
[----:B------:R-:W-:Y:S01]  /*3b90*/  @!P6 ISETP.NE.U32.AND P4, PT, RZ, c[0x0][0x218], PT ;  /* 0x00008600ff00ea0c */ /* 0x000fe20003f85070 */
[----:B------:R0:W-:Y:S01]  /*3ba0*/  @P5 STG.E.128 [R202.64], R124 ;  /* 0x0000007cca005986 */ /* 0x0001e2000c101d04 */
[----:B------:R-:W-:Y:S02]  /*3bb0*/  @!P6 ISETP.NE.U32.AND P3, PT, RZ, c[0x0][0x218], PT ;  /* 0x00008600ff00ea0c */ /* 0x000fe40003f65070 */
[----:B------:R-:W-:Y:S02]  /*3bc0*/  @!P6 ISETP.NE.AND.EX P2, PT, RZ, c[0x0][0x21c], PT, P2 ;  /* 0x00008700ff00ea0c */ /* 0x000fe40003f45320 */
[----:B------:R-:W-:-:S02]  /*3bd0*/  @!P6 ISETP.NE.AND.EX P4, PT, RZ, c[0x0][0x21c], PT, P4 ;  /* 0x00008700ff00ea0c */ /* 0x000fc40003f85340 */
[----:B------:R-:W-:Y:S02]  /*3be0*/  @!P6 ISETP.NE.AND.EX P3, PT, RZ, c[0x0][0x21c], PT, P3 ;  /* 0x00008700ff00ea0c */ /* 0x000fe40003f65330 */
[----:B------:R-:W-:Y:S02]  /*3bf0*/  @!P6 FSEL R216, R113, RZ, P2 ;  /* 0x000000ff71d8e208 */ /* 0x000fe40001000000 */
[----:B------:R-:W-:Y:S02]  /*3c00*/  @!P6 FSEL R233, R114, RZ, P4 ;  /* 0x000000ff72e9e208 */ /* 0x000fe40002000000 */
[----:B------:R-:W-:Y:S02]  /*3c10*/  @!P6 FSEL R218, R115, RZ, P3 ;  /* 0x000000ff73dae208 */ /* 0x000fe40001800000 */
[----:B------:R-:W-:Y:S02]  /*3c20*/  @P0 IADD3 R220, R2, 0x80, RZ ;  /* 0x0000008002dc0810 */ /* 0x000fe40007ffe0ff */
[----:B------:R-:W-:-:S02]  /*3c30*/  @P0 MOV R235, 0x10 ;  /* 0x0000001000eb0802 */ /* 0x000fc40000000f00 */
[----:B------:R-:W-:Y:S01]  /*3c40*/  IADD3 R208, R179, 0x80, RZ ;  /* 0x00000080b3d07810 */ /* 0x000fe20007ffe0ff */
[----:B------:R-:W-:Y:S05]  /*3c50*/  @!P5 BRA `(.L_x_8776) ;  /* 0x000000300000d947 */ /* 0x000fea0003800000 */
[----:B0----5:R-:W-:-:S10]  /*3c60*/  HFMA2.MMA R121, -RZ, RZ, 0, 9.5367431640625e-07 ;  /* 0x00000010ff797435 */ /* 0x021fd400000001ff */
[----:B------:R-:W-:-:S06]  /*3c70*/  IMAD.WIDE.U32 R120, R208, R121, c[0x0][0x170] ;  /* 0x00005c00d0787625 */ /* 0x000fcc00078e0079 */
[----:B------:R-:W5:Y:S02]  /*3c80*/  LDG.E.128 R120, [R120.64] ;  /* 0x0000000478787981 */ /* 0x000f64000c1e1d00 */
.L_x_8776:
[----:B0-----:R-:W-:Y:S05]  /*3c90*/  BSYNC B1 ;  /* 0x0000000000017941 */ /* 0x001fea0003800000 */
.L_x_8775:
        /* <DEDUP_REMOVED lines=8> */
.L_x_8778:
[----:B------:R-:W-:Y:S05]  /*3d20*/  BSYNC B1 ;  /* 0x0000000000017941 */ /* 0x000fea0003800000 */
.L_x_8777:
        /* <DEDUP_REMOVED lines=10> */
.L_x_8780:
[----:B------:R-:W-:Y:S05]  /*3dd0*/  BSYNC B1 ;  /* 0x0000000000017941 */ /* 0x000fea0003800000 */
.L_x_8779:
        /* <DEDUP_REMOVED lines=8> */
.L_x_8782:
[----:B------:R-:W-:Y:S05]  /*3e60*/  BSYNC B1 ;  /* 0x0000000000017941 */ /* 0x000fea0003800000 */
.L_x_8781:
        /* <DEDUP_REMOVED lines=10> */
.L_x_8784:
[----:B------:R-:W-:Y:S05]  /*3f10*/  BSYNC B1 ;  /* 0x0000000000017941 */ /* 0x000fea0003800000 */
.L_x_8783:
        /* <DEDUP_REMOVED lines=8> */
.L_x_8786:
[----:B------:R-:W-:Y:S05]  /*3fa0*/  BSYNC B1 ;  /* 0x0000000000017941 */ /* 0x000fea0003800000 */
.L_x_8785:
        /* <DEDUP_REMOVED lines=10> */
.L_x_8788:
[----:B------:R-:W-:Y:S05]  /*4050*/  BSYNC B1 ;  /* 0x0000000000017941 */ /* 0x000fea0003800000 */
.L_x_8787:
        /* <DEDUP_REMOVED lines=8> */
.L_x_8790:
[----:B------:R-:W-:Y:S05]  /*40e0*/  BSYNC B1 ;  /* 0x0000000000017941 */ /* 0x000fea0003800000 */
.L_x_8789:
        /* <DEDUP_REMOVED lines=10> */
.L_x_8792:
[----:B------:R-:W-:Y:S05]  /*4190*/  BSYNC B1 ;  /* 0x0000000000017941 */ /* 0x000fea0003800000 */
.L_x_8791:
[----:B------:R-:W-:Y:S01]  /*41a0*/  @P5 MOV R203, 0x10 ;  /* 0x0000001000cb5802 */ /* 0x000fe20000000f00 */
[----:B------:R-:W-:Y:S01]  /*41b0*/  @P0 IMAD.WIDE.U32 R204, R220, R235, c[0x0][0x258] ;  /* 0x00009600dccc0625 */ /* 0x000fe200078e00eb */
[----:B------:R-:W-:Y:S01]  /*41c0*/  SEL R132, R209, R128, P1 ;  /* 0x00000080d1847207 */ /* 0x000fe20000800000 */
[----:B------:R-:W-:Y:S01]  /*41d0*/  BSSY B1, `(.L_x_8793) ;  /* 0x0000011000017945 */ /* 0x000fe20003800000 */
[----:B------:R-:W-:Y:S01]  /*41e0*/  SEL R133, R216, R129, P1 ;  /* 0x00000081d8857207 */ /* 0x000fe20000800000 */
[----:B------:R-:W-:Y:S01]  /*41f0*/  @P5 IMAD.WIDE.U32 R202, R208, R203, c[0x0][0x248] ;  /* 0x00009200d0ca5625 */ /* 0x000fe200078e00cb */
[----:B------:R-:W-:Y:S02]  /*4200*/  SEL R134, R233, R130, P1 ;  /* 0x00000082e9867207 */ /* 0x000fe40000800000 */
[----:B------:R-:W-:Y:S02]  /*4210*/  SEL R135, R218, R131, P1 ;  /* 0x00000083da877207 */ /* 0x000fe40000800000 */
[----:B------:R-:W-:-:S02]  /*4220*/  @!P6 ISETP.NE.U32.AND P3, PT, RZ, c[0x0][0x218], PT ;  /* 0x00008600ff00ea0c */ /* 0x000fc40003f65070 */
[----:B------:R-:W-:Y:S01]  /*4230*/  @!P6 ISETP.NE.U32.AND P4, PT, RZ, c[0x0][0x218], PT ;  /* 0x00008600ff00ea0c */ /* 0x000fe20003f85070 */
[----:B------:R0:W-:Y:S01]  /*4240*/  @P0 STG.E.128 [R204.64], R132 ;  /* 0x00000084cc000986 */ /* 0x0001e2000c101d04 */
[----:B------:R-:W-:Y:S02]  /*4250*/  @!P6 ISETP.NE.AND.EX P3, PT, RZ, c[0x0][0x21c], PT, P3 ;  /* 0x00008700ff00ea0c */ /* 0x000fe40003f65330 */
[----:B------:R-:W-:Y:S01]  /*4260*/  @!P6 ISETP.NE.U32.AND P2, PT, RZ, c[0x0][0x218], PT ;  /* 0x00008600ff00ea0c */ /* 0x000fe20003f45070 */
[----:B------:R0:W-:Y:S01]  /*4270*/  @P5 STG.E.128 [R202.64], R124 ;  /* 0x0000007cca005986 */ /* 0x0001e2000c101d04 */
[----:B------:R-:W-:Y:S02]  /*4280*/  @!P6 FSEL R209, R116, RZ, P3 ;  /* 0x000000ff74d1e208 */ /* 0x000fe40001800000 */
[----:B------:R-:W-:Y:S01]  /*4290*/  IADD3 R179, R179, 0xa0, RZ ;  /* 0x000000a0b3b37810 */ /* 0x000fe20007ffe0ff */
[----:B------:R-:W-:Y:S05]  /*42a0*/  @!P5 BRA `(.L_x_8794) ;  /* 0x000000300000d947 */ /* 0x000fea0003800000 */
[----:B-----5:R-:W-:-:S10]  /*42b0*/  HFMA2.MMA R120, -RZ, RZ, 0, 9.5367431640625e-07 ;  /* 0x00000010ff787435 */ /* 0x020fd400000001ff */
[----:B------:R-:W-:-:S06]  /*42c0*/  IMAD.WIDE.U32 R120, R179, R120, c[0x0][0x170] ;  /* 0x00005c00b3787625 */ /* 0x000fcc00078e0078 */
[----:B------:R-:W5:Y:S02]  /*42d0*/  LDG.E.128 R120, [R120.64] ;  /* 0x0000000478787981 */ /* 0x000f64000c1e1d00 */
.L_x_8794:
[----:B------:R-:W-:Y:S05]  /*42e0*/  BSYNC B1 ;  /* 0x0000000000017941 */ /* 0x000fea0003800000 */
.L_x_8793:
        /* <DEDUP_REMOVED lines=8> */
.L_x_8796:
[----:B------:R-:W-:Y:S05]  /*4370*/  BSYNC B1 ;  /* 0x0000000000017941 */ /* 0x000fea0003800000 */
.L_x_8795:
        /* <DEDUP_REMOVED lines=10> */
.L_x_8798:
[----:B------:R-:W-:Y:S05]  /*4420*/  BSYNC B1 ;  /* 0x0000000000017941 */ /* 0x000fea0003800000 */
.L_x_8797:
[----:B------:R-:W-:Y:S01]  /*4430*/  @!P6 ISETP.NE.U32.AND P3, PT, RZ, c[0x0][0x218], PT ;  /* 0x00008600ff00ea0c */ /* 0x000fe20003f65070 */
[----:B------:R-:W-:Y:S01]  /*4440*/  BSSY B1, `(.L_x_8799) ;  /* 0x000000d000017945 */ /* 0x000fe20003800000 */
[----:B------:R-:W-:Y:S02]  /*4450*/  @!P6 ISETP.NE.AND.EX P4, PT, RZ, c[0x0][0x21c], PT, P4 ;  /* 0x00008700ff00ea0c */ /* 0x000fe40003f85340 */
[----:B------:R-:W-:Y:S02]  /*4460*/  @!P6 ISETP.NE.AND.EX P3, PT, RZ, c[0x0][0x21c], PT, P3 ;  /* 0x00008700ff00ea0c */ /* 0x000fe40003f65330 */
[----:B------:R-:W-:Y:S02]  /*4470*/  @!P6 ISETP.NE.AND.EX P2, PT, RZ, c[0x0][0x21c], PT, P2 ;  /* 0x00008700ff00ea0c */ /* 0x000fe40003f45320 */
[----:B------:R-:W-:Y:S02]  /*4480*/  SEL R128, R209, R128, P1 ;  /* 0x00000080d1807207 */ /* 0x000fe40000800000 */
        /* <DEDUP_REMOVED lines=8> */
.L_x_8800:
[----:B------:R-:W-:Y:S05]  /*4510*/  BSYNC B1 ;  /* 0x0000000000017941 */ /* 0x000fea0003800000 */
.L_x_8799:
        /* <DEDUP_REMOVED lines=10> */
.L_x_8802:
[----:B------:R-:W-:Y:S05]  /*45c0*/  BSYNC B1 ;  /* 0x0000000000017941 */ /* 0x000fea0003800000 */
.L_x_8801:
[----:B------:R-:W-:Y:S01]  /*45d0*/  BSSY B1, `(.L_x_8803) ;  /* 0x000000b000017945 */ /* 0x000fe20003800000 */
[----:B------:R-:W-:Y:S02]  /*45e0*/  SEL R129, R132, R129, P1 ;  /* 0x0000008184817207 */ /* 0x000fe40000800000 */
        /* <DEDUP_REMOVED lines=9> */
.L_x_8804:
[----:B------:R-:W-:Y:S05]  /*4680*/  BSYNC B1 ;  /* 0x0000000000017941 */ /* 0x000fea0003800000 */
.L_x_8803:
        /* <DEDUP_REMOVED lines=10> */
.L_x_8806:
[----:B------:R-:W-:Y:S05]  /*4730*/  BSYNC B1 ;  /* 0x0000000000017941 */ /* 0x000fea0003800000 */
.L_x_8805:
        /* <DEDUP_REMOVED lines=8> */
.L_x_8808:
[----:B------:R-:W-:Y:S05]  /*47c0*/  BSYNC B1 ;  /* 0x0000000000017941 */ /* 0x000fea0003800000 */
.L_x_8807:
[----:B------:R-:W-:Y:S01]  /*47d0*/  BSSY B1, `(.L_x_8809) ;  /* 0x000000c000017945 */ /* 0x000fe20003800000 */
[----:B------:R-:W-:Y:S02]  /*47e0*/  SEL R130, R133, R130, P1 ;  /* 0x0000008285827207 */ /* 0x000fe40000800000 */
        /* <DEDUP_REMOVED lines=10> */
.L_x_8810:
[----:B------:R-:W-:Y:S05]  /*4890*/  BSYNC B1 ;  /* 0x0000000000017941 */ /* 0x000fea0003800000 */
.L_x_8809:
[----:B------:R-:W-:Y:S02]  /*48a0*/  @P0 IADD3 R132, R2, 0xa0, RZ ;  /* 0x000000a002840810 */ /* 0x000fe40007ffe0ff */
        /* <DEDUP_REMOVED lines=11> */
.L_x_8699:
[----:B------:R-:W-:Y:S05]  /*4960*/  BSYNC B0 ;  /* 0x0000000000007941 */ /* 0x000fea0003800000 */
.L_x_8697:
        /* <DEDUP_REMOVED lines=202> */
.L_x_8703:
[----:B------:R-:W-:Y:S01]  /*5610*/  HFMA2.MMA R206, -RZ, RZ, 0, 5.9604644775390625e-08 ;  /* 0x00000001ffce7435 */ /* 0x000fe200000001ff */
[----:B------:R-:W-:-:S02]  /*5620*/  MOV R135, R179 ;  /* 0x000000b300877202 */ /* 0x000fc40000000f00 */
[----:B------:R-:W-:Y:S02]  /*5630*/  MOV R205, 0x1f ;  /* 0x0000001f00cd7802 */ /* 0x000fe40000000f00 */
[----:B------:R-:W-:Y:S02]  /*5640*/  MOV R208, 0xffffffff ;  /* 0xffffffff00d07802 */ /* 0x000fe40000000f00 */
[----:B------:R-:W-:Y:S02]  /*5650*/  MOV R132, 0x5670 ;  /* 0x0000567000847802 */ /* 0x000fe40000000f00 */
[----:B-----5:R-:W-:Y:S05]  /*5660*/  CALL.REL.NOINC `($__internal_179_$__cuda_sm70_shflsync_bfly_p) ;  /* 0x0000045000007944 */ /* 0x020fea0003c00000 */
[----:B-1----:R-:W-:Y:S01]  /*5670*/  MOV R202, R205 ;  /* 0x000000cd00ca7202 */ /* 0x002fe20000000f00 */
[----:B0-----:R-:W-:Y:S05]  /*5680*/  BRA `(.L_x_8812) ;  /* 0xffffc77000007947 */ /* 0x001fea000383ffff */
.L_x_8704:
[----:B------:R-:W-:Y:S01]  /*5690*/  HFMA2.MMA R206, -RZ, RZ, 0, 5.9604644775390625e-08 ;  /* 0x00000001ffce7435 */ /* 0x000fe200000001ff */
[----:B------:R-:W-:Y:S02]  /*56a0*/  MOV R135, R134 ;  /* 0x0000008600877202 */ /* 0x000fe40000000f00 */
[----:B------:R-:W-:Y:S02]  /*56b0*/  MOV R205, 0x1f ;  /* 0x0000001f00cd7802 */ /* 0x000fe40000000f00 */
[----:B------:R-:W-:-:S02]  /*56c0*/  MOV R208, 0xffffffff ;  /* 0xffffffff00d07802 */ /* 0x000fc40000000f00 */
[----:B------:R-:W-:Y:S02]  /*56d0*/  MOV R132, 0x56f0 ;  /* 0x000056f000847802 */ /* 0x000fe40000000f00 */
[----:B01---5:R-:W-:Y:S05]  /*56e0*/  CALL.REL.NOINC `($__internal_179_$__cuda_sm70_shflsync_bfly_p) ;  /* 0x000003d000007944 */ /* 0x023fea0003c00000 */
[----:B------:R-:W-:Y:S01]  /*56f0*/  FADD.FTZ R179, R202, R179 ;  /* 0x000000b3cab37221 */ /* 0x000fe20000010000 */
[----:B0-----:R-:W-:Y:S01]  /*5700*/  HFMA2.MMA R206, -RZ, RZ, 0, 1.1920928955078125e-07 ;  /* 0x00000002ffce7435 */ /* 0x001fe200000001ff */
[----:B-1----:R-:W-:Y:S01]  /*5710*/  FADD.FTZ R202, R134, R205 ;  /* 0x000000cd86ca7221 */ /* 0x002fe20000010000 */
[----:B------:R-:W-:Y:S02]  /*5720*/  MOV R205, 0x1f ;  /* 0x0000001f00cd7802 */ /* 0x000fe40000000f00 */
[----:B------:R-:W-:Y:S02]  /*5730*/  MOV R208, 0xffffffff ;  /* 0xffffffff00d07802 */ /* 0x000fe40000000f00 */
[----:B------:R-:W-:Y:S02]  /*5740*/  MOV R135, R179 ;  /* 0x000000b300877202 */ /* 0x000fe40000000f00 */
[----:B------:R-:W-:Y:S02]  /*5750*/  MOV R132, 0x5770 ;  /* 0x0000577000847802 */ /* 0x000fe40000000f00 */
[----:B------:R-:W-:Y:S05]  /*5760*/  CALL.REL.NOINC `($__internal_179_$__cuda_sm70_shflsync_bfly_p) ;  /* 0x0000035000007944 */ /* 0x000fea0003c00000 */
[----:B0-----:R-:W-:Y:S01]  /*5770*/  HFMA2.MMA R206, -RZ, RZ, 0, 1.1920928955078125e-07 ;  /* 0x00000002ffce7435 */ /* 0x001fe200000001ff */
[----:B-1----:R-:W-:-:S02]  /*5780*/  MOV R134, R205 ;  /* 0x000000cd00867202 */ /* 0x002fc40000000f00 */
[----:B------:R-:W-:Y:S02]  /*5790*/  MOV R135, R202 ;  /* 0x000000ca00877202 */ /* 0x000fe40000000f00 */
[----:B------:R-:W-:Y:S02]  /*57a0*/  MOV R205, 0x1f ;  /* 0x0000001f00cd7802 */ /* 0x000fe40000000f00 */
[----:B------:R-:W-:Y:S02]  /*57b0*/  MOV R208, 0xffffffff ;  /* 0xffffffff00d07802 */ /* 0x000fe40000000f00 */
[----:B------:R-:W-:Y:S02]  /*57c0*/  MOV R132, 0x57e0 ;  /* 0x000057e000847802 */ /* 0x000fe40000000f00 */
[----:B------:R-:W-:Y:S05]  /*57d0*/  CALL.REL.NOINC `($__internal_179_$__cuda_sm70_shflsync_bfly_p) ;  /* 0x000002e000007944 */ /* 0x000fea0003c00000 */
[----:B------:R-:W-:Y:S01]  /*57e0*/  FADD.FTZ R179, R134, R179 ;  /* 0x000000b386b37221 */ /* 0x000fe20000010000 */
[----:B0-----:R-:W-:Y:S01]  /*57f0*/  HFMA2.MMA R206, -RZ, RZ, 0, 2.384185791015625e-07 ;  /* 0x00000004ffce7435 */ /* 0x001fe200000001ff */
[----:B-1----:R-:W-:Y:S01]  /*5800*/  FADD.FTZ R202, R202, R205 ;  /* 0x000000cdcaca7221 */ /* 0x002fe20000010000 */
[----:B------:R-:W-:Y:S02]  /*5810*/  MOV R205, 0x1f ;  /* 0x0000001f00cd7802 */ /* 0x000fe40000000f00 */
[----:B------:R-:W-:-:S02]  /*5820*/  MOV R208, 0xffffffff ;  /* 0xffffffff00d07802 */ /* 0x000fc40000000f00 */
[----:B------:R-:W-:Y:S02]  /*5830*/  MOV R135, R179 ;  /* 0x000000b300877202 */ /* 0x000fe40000000f00 */
[----:B------:R-:W-:Y:S02]  /*5840*/  MOV R132, 0x5860 ;  /* 0x0000586000847802 */ /* 0x000fe40000000f00 */
[----:B------:R-:W-:Y:S05]  /*5850*/  CALL.REL.NOINC `($__internal_179_$__cuda_sm70_shflsync_bfly_p) ;  /* 0x0000026000007944 */ /* 0x000fea0003c00000 */
[----:B0-----:R-:W-:Y:S01]  /*5860*/  HFMA2.MMA R206, -RZ, RZ, 0, 2.384185791015625e-07 ;  /* 0x00000004ffce7435 */ /* 0x001fe200000001ff */
[----:B-1----:R-:W-:Y:S02]  /*5870*/  MOV R134, R205 ;  /* 0x000000cd00867202 */ /* 0x002fe40000000f00 */
[----:B------:R-:W-:Y:S02]  /*5880*/  MOV R135, R202 ;  /* 0x000000ca00877202 */ /* 0x000fe40000000f00 */
[----:B------:R-:W-:Y:S02]  /*5890*/  MOV R205, 0x1f ;  /* 0x0000001f00cd7802 */ /* 0x000fe40000000f00 */
[----:B------:R-:W-:Y:S02]  /*58a0*/  MOV R208, 0xffffffff ;  /* 0xffffffff00d07802 */ /* 0x000fe40000000f00 */
[----:B------:R-:W-:-:S02]  /*58b0*/  MOV R132, 0x58d0 ;  /* 0x000058d000847802 */ /* 0x000fc40000000f00 */
[----:B------:R-:W-:Y:S05]  /*58c0*/  CALL.REL.NOINC `($__internal_179_$__cuda_sm70_shflsync_bfly_p) ;  /* 0x000001f000007944 */ /* 0x000fea0003c00000 */
[----:B------:R-:W-:Y:S01]  /*58d0*/  FADD.FTZ R179, R134, R179 ;  /* 0x000000b386b37221 */ /* 0x000fe20000010000 */
[----:B0-----:R-:W-:Y:S01]  /*58e0*/  HFMA2.MMA R206, -RZ, RZ, 0, 4.76837158203125e-07 ;  /* 0x00000008ffce7435 */ /* 0x001fe200000001ff */
[----:B-1----:R-:W-:Y:S01]  /*58f0*/  FADD.FTZ R202, R202, R205 ;  /* 0x000000cdcaca7221 */ /* 0x002fe20000010000 */
[----:B------:R-:W-:-:S02]  /*5900*/  MOV R205, 0x1f ;  /* 0x0000001f00cd7802 */ /* 0x000fc40000000f00 */
[----:B------:R-:W-:Y:S02]  /*5910*/  MOV R208, 0xffffffff ;  /* 0xffffffff00d07802 */ /* 0x000fe40000000f00 */
[----:B------:R-:W-:Y:S02]  /*5920*/  MOV R135, R179 ;  /* 0x000000b300877202 */ /* 0x000fe40000000f00 */
[----:B------:R-:W-:Y:S02]  /*5930*/  MOV R132, 0x5950 ;  /* 0x0000595000847802 */ /* 0x000fe40000000f00 */
[----:B------:R-:W-:Y:S05]  /*5940*/  CALL.REL.NOINC `($__internal_179_$__cuda_sm70_shflsync_bfly_p) ;  /* 0x0000017000007944 */ /* 0x000fea0003c00000 */
[----:B0-----:R-:W-:Y:S01]  /*5950*/  HFMA2.MMA R206, -RZ, RZ, 0, 4.76837158203125e-07 ;  /* 0x00000008ffce7435 */ /* 0x001fe200000001ff */
[----:B-1----:R-:W-:Y:S02]  /*5960*/  MOV R134, R205 ;  /* 0x000000cd00867202 */ /* 0x002fe40000000f00 */
[----:B------:R-:W-:Y:S02]  /*5970*/  MOV R135, R202 ;  /* 0x000000ca00877202 */ /* 0x000fe40000000f00 */
[----:B------:R-:W-:Y:S02]  /*5980*/  MOV R205, 0x1f ;  /* 0x0000001f00cd7802 */ /* 0x000fe40000000f00 */
[----:B------:R-:W-:-:S02]  /*5990*/  MOV R208, 0xffffffff ;  /* 0xffffffff00d07802 */ /* 0x000fc40000000f00 */
[----:B------:R-:W-:Y:S02]  /*59a0*/  MOV R132, 0x59c0 ;  /* 0x000059c000847802 */ /* 0x000fe40000000f00 */
[----:B------:R-:W-:Y:S05]  /*59b0*/  CALL.REL.NOINC `($__internal_179_$__cuda_sm70_shflsync_bfly_p) ;  /* 0x0000010000007944 */ /* 0x000fea0003c00000 */
[----:B------:R-:W-:Y:S01]  /*59c0*/  FADD.FTZ R134, R134, R179 ;  /* 0x000000b386867221 */ /* 0x000fe20000010000 */
[----:B0-----:R-:W-:Y:S01]  /*59d0*/  HFMA2.MMA R206, -RZ, RZ, 0, 9.5367431640625e-07 ;  /* 0x00000010ffce7435 */ /* 0x001fe200000001ff */
[----:B-1----:R-:W-:Y:S01]  /*59e0*/  FADD.FTZ R204, R202, R205 ;  /* 0x000000cdcacc7221 */ /* 0x002fe20000010000 */
[----:B------:R-:W-:Y:S02]  /*59f0*/  MOV R205, 0x1f ;  /* 0x0000001f00cd7802 */ /* 0x000fe40000000f00 */
[----:B------:R-:W-:Y:S02]  /*5a00*/  MOV R208, 0xffffffff ;  /* 0xffffffff00d07802 */ /* 0x000fe40000000f00 */
[----:B------:R-:W-:Y:S02]  /*5a10*/  MOV R135, R134 ;  /* 0x0000008600877202 */ /* 0x000fe40000000f00 */
[----:B------:R-:W-:Y:S02]  /*5a20*/  MOV R132, 0x5a40 ;  /* 0x00005a4000847802 */ /* 0x000fe40000000f00 */
[----:B------:R-:W-:Y:S05]  /*5a30*/  CALL.REL.NOINC `($__internal_179_$__cuda_sm70_shflsync_bfly_p) ;  /* 0x0000008000007944 */ /* 0x000fea0003c00000 */
[----:B0-----:R-:W-:Y:S01]  /*5a40*/  HFMA2.MMA R206, -RZ, RZ, 0, 9.5367431640625e-07 ;  /* 0x00000010ffce7435 */ /* 0x001fe200000001ff */
[----:B-1----:R-:W-:-:S02]  /*5a50*/  MOV R203, R205 ;  /* 0x000000cd00cb7202 */ /* 0x002fc40000000f00 */
[----:B------:R-:W-:Y:S02]  /*5a60*/  MOV R135, R204 ;  /* 0x000000cc00877202 */ /* 0x000fe40000000f00 */
[----:B------:R-:W-:Y:S02]  /*5a70*/  MOV R205, 0x1f ;  /* 0x0000001f00cd7802 */ /* 0x000fe40000000f00 */
[----:B------:R-:W-:Y:S02]  /*5a80*/  MOV R208, 0xffffffff ;  /* 0xffffffff00d07802 */ /* 0x000fe40000000f00 */
[----:B------:R-:W-:Y:S02]  /*5a90*/  MOV R132, 0x5ab0 ;  /* 0x00005ab000847802 */ /* 0x000fe40000000f00 */
[----:B------:R-:W-:Y:S05]  /*5aa0*/  CALL.REL.NOINC `($__internal_179_$__cuda_sm70_shflsync_bfly_p) ;  /* 0x0000001000007944 */ /* 0x000fea0003c00000 */
[----:B01----:R-:W-:Y:S05]  /*5ab0*/  BRA `(.L_x_8813) ;  /* 0xffffc46000007947 */ /* 0x003fea000383ffff */
        .weak           $__internal_179_$__cuda_sm70_shflsync_bfly_p
        .type           $__internal_179_$__cuda_sm70_shflsync_bfly_p,@function
        .size           $__internal_179_$__cuda_sm70_shflsync_bfly_p,(.L_x_9909 - $__internal_179_$__cuda_sm70_shflsync_bfly_p)
$__internal_179_$__cuda_sm70_shflsync_bfly_p:
[----:B------:R-:W-:Y:S01]  /*5ac0*/  HFMA2.MMA R133, -RZ, RZ, 0, 0 ;  /* 0x00000000ff857435 */ /* 0x000fe200000001ff */
[----:B------:R-:W-:Y:S04]  /*5ad0*/  WARPSYNC R208 ;  /* 0x000000d000007348 */ /* 0x000fe80003800000 */
[----:B------:R0:W1:Y:S01]  /*5ae0*/  SHFL.BFLY PT, R205, R135, R206, R205 ;  /* 0x0c0000ce87cd7389 */ /* 0x00006200000e00cd */
[----:B------:R-:W-:Y:S05]  /*5af0*/  RET.REL.NODEC R132 `(_ZN10layer_norm13ln_bwd_kernelINS_13Kernel_traitsI6__halfffffjLj768ELj1ELj4ELj1ELj16ENS_18Kernel_traits_baseILj768ES2_ffffjLj128EEEEELb1ELb1ELb1ELb1EEEvNS_9BwdParamsE) ;  /* 0xffffa50084007950 */ /* 0x000fea0003c3ffff */
.L_x_8814:
        /* <DEDUP_REMOVED lines=16> */
.L_x_9909:


//--------------------- .text._ZN10layer_norm13ln_bwd_kernelINS_13Kernel_traitsIfffffjLj768ELj1ELj4ELj1ELj16ENS_18Kernel_traits_baseILj768EfffffjLj128EEEEELb0ELb0ELb0ELb0EEEvNS_9BwdParamsE --------------------------
	.section	.text._ZN10layer_norm13ln_bwd_kernelINS_13Kernel_traitsIfffffjLj768ELj1ELj4ELj1ELj16ENS_18Kernel_traits_baseILj768EfffffjLj128EEEEELb0ELb0ELb0ELb0EEEvNS_9BwdParamsE,"ax",@progbits
	.sectioninfo	@"SHI_REGISTERS=172"
	.align	128
        .global         _ZN10layer_norm13ln_bwd_kernelINS_13Kernel_traitsIfffffjLj768ELj1ELj4ELj1ELj16ENS_18Kernel_traits_baseILj768EfffffjLj128EEEEELb0ELb0ELb0ELb0EEEvNS_9BwdParamsE
        .type           _ZN10layer_norm13ln_bwd_kernelINS_13Kernel_traitsIfffffjLj768ELj1ELj4ELj1ELj16ENS_18Kernel_traits_baseILj768EfffffjLj128EEEEELb0ELb0ELb0ELb0EEEvNS_9BwdParamsE,@function
        .size           _ZN10layer_norm13ln_bwd_kernelINS_13Kernel_traitsIfffffjLj768ELj1ELj4ELj1ELj16ENS_18Kernel_traits_baseILj768EfffffjLj128EEEEELb0ELb0ELb0ELb0EEEvNS_9BwdParamsE,(.L_x_9910 - _ZN10layer_norm13ln_bwd_kernelINS_13Kernel_traitsIfffffjLj768ELj1ELj4ELj1ELj16ENS_18Kernel_traits_baseILj768EfffffjLj128EEEEELb0ELb0ELb0ELb0EEEvNS_9BwdParamsE)
        .other          _ZN10layer_norm13ln_bwd_kernelINS_13Kernel_traitsIfffffjLj768ELj1ELj4ELj1ELj16ENS_18Kernel_traits_baseILj768EfffffjLj128EEEEELb0ELb0ELb0ELb0EEEvNS_9BwdParamsE,@"STO_CUDA_ENTRY STV_DEFAULT"
_ZN10layer_norm13ln_bwd_kernelINS_13Kernel_traitsIfffffjLj768ELj1ELj4ELj1ELj16ENS_18Kernel_traits_baseILj768EfffffjLj128EEEEELb0ELb0ELb0ELb0EEEvNS_9BwdParamsE:
.text._ZN10layer_norm13ln_bwd_kernelINS_13Kernel_traitsIfffffjLj768ELj1ELj4ELj1ELj16ENS_18Kernel_traits_baseILj768EfffffjLj128EEEEELb0ELb0ELb0ELb0EEEvNS_9BwdParamsE:
        /* <DEDUP_REMOVED lines=22> */
[----:B------:R-:W-:Y:S01]  /*0160*/  @P5 MOV R15, 0x10 ;  /* 0x00000010000f5802 */ /* 0x000fe20000000f00 */
[C---:B------:R-:W-:Y:S01]  /*0170*/  @P2 IMAD.WIDE.U32 R6, R4.reuse, R7, c[0x0][0x1b0] ;  /* 0x00006c0004062625 */ /* 0x040fe200078e0007 */
[----:B------:R-:W-:Y:S01]  /*0180*/  @P2 IADD3 R4, R4, 0x20, RZ ;  /* 0x0000002004042810 */ /* 0x000fe20007ffe0ff */
[----:B------:R1:W5:Y:S01]  /*0190*/  @P1 LDG.E.128 R20, [R2.64] ;  /* 0x0000000402141981 */ /* 0x000362000c1e1d00 */
[----:B------:R-:W-:-:S02]  /*01a0*/  P2R R5, PR, RZ, 0x1 ;  /* 0x00000001ff057803 */ /* 0x000fc40000000000 */
[----:B------:R-:W-:Y:S01]  /*01b0*/  @P0 MOV R5, 0x10 ;  /* 0x0000001000050802 */ /* 0x000fe20000000f00 */
[C---:B------:R-:W-:Y:S01]  /*01c0*/  @P3 IMAD.WIDE.U32 R8, R4.reuse, R9, c[0x0][0x1b0] ;  /* 0x00006c0004083625 */ /* 0x040fe200078e0009 */
[----:B------:R-:W-:Y:S01]  /*01d0*/  @P3 IADD3 R4, R4, 0x20, RZ ;  /* 0x0000002004043810 */ /* 0x000fe20007ffe0ff */
[----:B------:R1:W5:Y:S04]  /*01e0*/  @P2 LDG.E.128 R24, [R6.64] ;  /* 0x0000000406182981 */ /* 0x000368000c1e1d00 */
[C---:B------:R-:W-:Y:S01]  /*01f0*/  @P4 IMAD.WIDE.U32 R12, R4.reuse, R13, c[0x0][0x1b0] ;  /* 0x00006c00040c4625 */ /* 0x040fe200078e000d */
[----:B------:R-:W-:Y:S01]  /*0200*/  @P4 IADD3 R4, R4, 0x20, RZ ;  /* 0x0000002004044810 */ /* 0x000fe20007ffe0ff */
[----:B------:R1:W5:Y:S04]  /*0210*/  @P3 LDG.E.128 R28, [R8.64] ;  /* 0x00000004081c3981 */ /* 0x000368000c1e1d00 */
[C---:B------:R-:W-:Y:S01]  /*0220*/  @P5 IMAD.WIDE.U32 R14, R4.reuse, R15, c[0x0][0x1b0] ;  /* 0x00006c00040e5625 */ /* 0x040fe200078e000f */
[----:B------:R1:W5:Y:S01]  /*0230*/  @P4 LDG.E.128 R32, [R12.64] ;  /* 0x000000040c204981 */ /* 0x000362000c1e1d00 */
[----:B------:R-:W-:-:S03]  /*0240*/  @P5 IADD3 R4, R4, 0x20, RZ ;  /* 0x0000002004045810 */ /* 0x000fc60007ffe0ff */
        /* <DEDUP_REMOVED lines=35> */
.L_x_8843:
[----:B------:R-:W-:Y:S02]  /*0480*/  ISETP.NE.U32.AND P0, PT, RZ, c[0x0][0x1c0], PT ;  /* 0x00007000ff007a0c */ /* 0x000fe40003f05070 */
[----:B------:R-:W-:-:S02]  /*0490*/  SHF.R.S32.HI R4, RZ, 0x1f, R3 ;  /* 0x0000001fff047819 */ /* 0x000fc40000011403 */
[----:B------:R-:W-:Y:S02]  /*04a0*/  ISETP.NE.AND.EX P0, PT, RZ, c[0x0][0x1c4], PT, P0 ;  /* 0x00007100ff007a0c */ /* 0x000fe40003f05300 */
[----:B------:R-:W-:-:S05]  /*04b0*/  MOV R116, 0x4 ;  /* 0x0000000400747802 */ /* 0x000fca0000000f00 */
[----:B------:R-:W-:-:S06]  /*04c0*/  IMAD.WIDE R118, R3, R116, c[0x0][0x1a0] ;  /* 0x0000680003767625 */ /* 0x000fcc00078e0274 */
[C---:B------:R-:W-:Y:S01]  /*04d0*/  @P0 LEA R120, P6, R3.reuse, c[0x0][0x1c0], 0x2 ;  /* 0x0000700003780a11 */ /* 0x040fe200078c10ff */
[C---:B------:R-:W-:Y:S01]  /*04e0*/  IMAD.WIDE R116, R3.reuse, R116, c[0x0][0x1a8] ;  /* 0x00006a0003747625 */ /* 0x040fe200078e0274 */
[----:B-----5:R1:W5:Y:S02]  /*04f0*/  LDG.E R164, [R118.64] ;  /* 0x0000000476a47981 */ /* 0x020364000c1e1900 */
[C---:B------:R-:W-:Y:S02]  /*0500*/  @P0 LEA.HI.X R121, R3.reuse, c[0x0][0x1c4], R4, 0x2, P6 ;  /* 0x0000710003790a11 */ /* 0x040fe400030f1404 */
[----:B------:R-:W-:Y:S01]  /*0510*/  MOV R4, 0x3f800000 ;  /* 0x3f80000000047802 */ /* 0x000fe20000000f00 */
[----:B------:R1:W5:Y:S05]  /*0520*/  LDG.E R127, [R116.64] ;  /* 0x00000004747f7981 */ /* 0x00036a000c1e1900 */
[----:B------:R1:W5:Y:S01]  /*0530*/  @P0 LDG.E R4, [R120.64] ;  /* 0x0000000478040981 */ /* 0x000362000c1e1900 */
[----:B------:R-:W-:-:S05]  /*0540*/  IMAD R14, R3, c[0x0][0x168], RZ ;  /* 0x00005a00030e7a24 */ /* 0x000fca00078e02ff */
[----:B------:R-:W-:-:S04]  /*0550*/  SHF.R.S32.HI R123, RZ, 0x1f, R14 ;  /* 0x0000001fff7b7819 */ /* 0x000fc8000001140e */
[----:B------:R-:W-:Y:S02]  /*0560*/  LEA.HI R14, R123, R14, RZ, 0x2 ;  /* 0x0000000e7b0e7211 */ /* 0x000fe400078f10ff */
[----:B------:R-:W-:Y:S01]  /*0570*/  LOP3.LUT R123, R0, 0x1f, RZ, 0xc0, !PT ;  /* 0x0000001f007b7812 */ /* 0x000fe200078ec0ff */
[----:B------:R-:W-:Y:S03]  /*0580*/  BSSY B1, `(.L_x_8817) ;  /* 0x0000030000017945 */ /* 0x000fe60003800000 */
[----:B------:R-:W-:Y:S02]  /*0590*/  LEA.HI.SX32 R14, R14, R123, 0x1e ;  /* 0x0000007b0e0e7211 */ /* 0x000fe400078ff2ff */
[----:B------:R-:W-:Y:S02]  /*05a0*/  MOV R166, RZ ;  /* 0x000000ff00a67202 */ /* 0x000fe40000000f00 */
[----:B------:R-:W-:-:S02]  /*05b0*/  MOV R165, RZ ;  /* 0x000000ff00a57202 */ /* 0x000fc40000000f00 */
[----:B------:R-:W-:Y:S01]  /*05c0*/  MOV R167, R14 ;  /* 0x0000000e00a77202 */ /* 0x000fe20000000f00 */
[----:B------:R-:W-:Y:S05]  /*05d0*/  @!P1 BRA `(.L_x_8818) ;  /* 0x000002a000009947 */ /* 0x000fea0003800000 */
[C---:B-1----:R-:W-:Y:S02]  /*05e0*/  LEA R116, P0, R14.reuse, c[0x0][0x188], 0x4 ;  /* 0x000062000e747a11 */ /* 0x042fe400078020ff */
        /* <DEDUP_REMOVED lines=20> */
[----:B------:R-:W-:Y:S02]  /*0730*/  FMUL.FTZ R151, R21, R121 ;  /* 0x0000007915977220 */ /* 0x000fe40000410000 */
[----:B------:R-:W-:Y:S02]  /*0740*/  FADD.FTZ R116, RZ, R136 ;  /* 0x00000088ff747221 */ /* 0x000fe40000010000 */
[----:B------:R-:W-:Y:S02]  /*0750*/  FFMA.FTZ R117, R125, R136, RZ ;  /* 0x000000887d757223 */ /* 0x000fe400000100ff */
[----:B------:R-:W-:Y:S02]  /*0760*/  FMUL.FTZ R141, R127, R118 ;  /* 0x000000767f8d7220 */ /* 0x000fe40000410000 */
[----:B-1----:R-:W-:-:S02]  /*0770*/  FMUL.FTZ R162, R22, R122 ;  /* 0x0000007a16a27220 */ /* 0x002fc40000410000 */
        /* <DEDUP_REMOVED lines=16> */
.L_x_8818:
[----:B-1----:R-:W-:Y:S05]  /*0880*/  BSYNC B1 ;  /* 0x0000000000017941 */ /* 0x002fea0003800000 */
.L_x_8817:
        /* <DEDUP_REMOVED lines=44> */
.L_x_8820:
[----:B-1----:R-:W-:Y:S05]  /*0b50*/  BSYNC B1 ;  /* 0x0000000000017941 */ /* 0x002fea0003800000 */
.L_x_8819:
        /* <DEDUP_REMOVED lines=44> */
.L_x_8822:
[----:B-1----:R-:W-:Y:S05]  /*0e20*/  BSYNC B1 ;  /* 0x0000000000017941 */ /* 0x002fea0003800000 */
.L_x_8821:
        /* <DEDUP_REMOVED lines=44> */
.L_x_8824:
[----:B-1----:R-:W-:Y:S05]  /*10f0*/  BSYNC B1 ;  /* 0x0000000000017941 */ /* 0x002fea0003800000 */
.L_x_8823:
        /* <DEDUP_REMOVED lines=44> */
.L_x_8826:
[----:B-1----:R-:W-:Y:S05]  /*13c0*/  BSYNC B1 ;  /* 0x0000000000017941 */ /* 0x002fea0003800000 */
.L_x_8825:
[----:B------:R-:W-:Y:S01]  /*13d0*/  ISETP.GE.U32.AND P0, PT, R11, 0xc0, PT ;  /* 0x000000c00b00780c */ /* 0x000fe20003f06070 */
[----:B------:R-:W-:-:S12]  /*13e0*/  BSSY B1, `(.L_x_8827) ;  /* 0x000002b000017945 */ /* 0x000fd80003800000 */
[----:B------:R-:W-:Y:S05]  /*13f0*/  @!P0 BRA `(.L_x_8828) ;  /* 0x0000029000008947 */ /* 0x000fea0003800000 */
[----:B0-----:R-:W-:Y:S01]  /*1400*/  ISETP.NE.AND P0, PT, R2, RZ, PT ;  /* 0x000000ff0200720c */ /* 0x001fe20003f05270 */
        /* <DEDUP_REMOVED lines=17> */
[----:B------:R-:W-:-:S02]  /*1520*/  FADD.FTZ R81, R81, R117 ;  /* 0x0000007551517221 */ /* 0x000fc40000010000 */
[----:B------:R-:W-:Y:S02]  /*1530*/  FFMA.FTZ R61, R117, R13, R61 ;  /* 0x0000000d753d7223 */ /* 0x000fe4000001003d */
[----:B------:R-:W-:Y:S02]  /*1540*/  FMUL.FTZ R138, R41, R117 ;  /* 0x00000075298a7220 */ /* 0x000fe40000410000 */
[----:B------:R-:W-:Y:S02]  /*1550*/  FADD.FTZ R122, -R164, R122 ;  /* 0x0000007aa47a7221 */ /* 0x000fe40000010100 */
        /* <DEDUP_REMOVED lines=19> */
.L_x_8828:
[----:B0-----:R-:W-:Y:S05]  /*1690*/  BSYNC B1 ;  /* 0x0000000000017941 */ /* 0x001fea0003800000 */
.L_x_8827:
[----:B------:R-:W-:Y:S05]  /*16a0*/  BRA.DIV ~URZ, `(.L_x_8829) ;  /* 0x00001bc27f007947 */ /* 0x000fea000b800000 */
[----:B------:R0:W1:Y:S02]  /*16b0*/  SHFL.BFLY PT, R121, R166, 0x1, 0x1f ;  /* 0x0c201f00a6797f89 */ /* 0x00006400000e0000 */
.L_x_8844:
        /* <DEDUP_REMOVED lines=18> */
.L_x_8845:
[----:B-1----:R-:W-:Y:S01]  /*17e0*/  FADD.FTZ R121, R121, R166 ;  /* 0x000000a679797221 */ /* 0x002fe20000010000 */
[----:B------:R-:W-:Y:S01]  /*17f0*/  ISETP.NE.AND P0, PT, R2, RZ, PT ;  /* 0x000000ff0200720c */ /* 0x000fe20003f05270 */
[----:B--2---:R-:W-:Y:S01]  /*1800*/  FADD.FTZ R116, R116, R165 ;  /* 0x000000a574747221 */ /* 0x004fe20000010000 */
[----:B------:R-:W-:Y:S01]  /*1810*/  BSSY B1, `(.L_x_8831) ;  /* 0x0000027000017945 */ /* 0x000fe20003800000 */
[----:B------:R-:W-:Y:S02]  /*1820*/  FMUL.FTZ R120, R121, c[0x0][0x1e0] ;  /* 0x0000780079787a20 */ /* 0x000fe40000410000 */
[----:B------:R-:W-:-:S03]  /*1830*/  FMUL.FTZ R121, R116, c[0x0][0x1e0] ;  /* 0x0000780074797a20 */ /* 0x000fc60000410000 */
[----:B------:R-:W-:Y:S01]  /*1840*/  FSEL R120, R120, RZ, !P0 ;  /* 0x000000ff78787208 */ /* 0x000fe20004000000 */
[----:B------:R-:W-:Y:S05]  /*1850*/  @!P1 BRA `(.L_x_8832) ;  /* 0x0000022000009947 */ /* 0x000fea0003800000 */
[-CC-:B------:R-:W-:Y:S01]  /*1860*/  FFMA.FTZ R117, R125, R121.reuse, R120.reuse ;  /* 0x000000797d757223 */ /* 0x180fe20000010078 */
[----:B------:R-:W-:Y:S01]  /*1870*/  ISETP.NE.U32.AND P0, PT, RZ, c[0x0][0x218], PT ;  /* 0x00008600ff007a0c */ /* 0x000fe20003f05070 */
[-CC-:B------:R-:W-:Y:S01]  /*1880*/  FFMA.FTZ R118, R126, R121.reuse, R120.reuse ;  /* 0x000000797e767223 */ /* 0x180fe20000010078 */
[----:B------:R-:W-:Y:S01]  /*1890*/  MOV R123, 0x10 ;  /* 0x00000010007b7802 */ /* 0x000fe20000000f00 */
[----:B------:R-:W-:Y:S01]  /*18a0*/  FADD.FTZ R116, R136, -R117 ;  /* 0x8000007588747221 */ /* 0x000fe20000010000 */
[----:B------:R-:W-:Y:S01]  /*18b0*/  ISETP.NE.AND.EX P0, PT, RZ, c[0x0][0x21c], PT, P0 ;  /* 0x00008700ff007a0c */ /* 0x000fe20003f05300 */
[-CC-:B------:R-:W-:Y:S02]  /*18c0*/  FFMA.FTZ R117, R141, R121.reuse, R120.reuse ;  /* 0x000000798d757223 */ /* 0x180fe40000010078 */
[----:B-----5:R-:W-:Y:S02]  /*18d0*/  FFMA.FTZ R164, R160, R121, R120 ;  /* 0x00000079a0a47223 */ /* 0x020fe40000010078 */
[----:B------:R-:W-:-:S02]  /*18e0*/  FADD.FTZ R122, R162, -R117 ;  /* 0x80000075a27a7221 */ /* 0x000fc40000010000 */
[----:B------:R-:W-:Y:S02]  /*18f0*/  FADD.FTZ R118, R151, -R118 ;  /* 0x8000007697767221 */ /* 0x000fe40000010000 */
[----:B------:R-:W-:Y:S02]  /*1900*/  FADD.FTZ R164, R163, -R164 ;  /* 0x800000a4a3a47221 */ /* 0x000fe40000010000 */
[C---:B------:R-:W-:Y:S02]  /*1910*/  FMUL.FTZ R119, R127.reuse, R122 ;  /* 0x0000007a7f777220 */ /* 0x040fe40000410000 */
        /* <DEDUP_REMOVED lines=8> */
[----:B------:R-:W-:-:S03]  /*19a0*/  FMUL.FTZ R116, R117, R4 ;  /* 0x0000000475747220 */ /* 0x000fc60000410000 */
[----:B------:R-:W-:-:S04]  /*19b0*/  ISETP.NE.AND.EX P0, PT, RZ, c[0x0][0x25c], PT, P0 ;  /* 0x00009700ff007a0c */ /* 0x000fc80003f05300 */
[----:B------:R-:W-:Y:S01]  /*19c0*/  SEL R112, R117, R112, P0 ;  /* 0x0000007075707207 */ /* 0x000fe20000000000 */
[CC--:B------:R-:W-:Y:S01]  /*19d0*/  FMUL.FTZ R117, R118.reuse, R4.reuse ;  /* 0x0000000476757220 */ /* 0x0c0fe20000410000 */
[----:B------:R-:W-:Y:S01]  /*19e0*/  SEL R113, R118, R113, P0 ;  /* 0x0000007176717207 */ /* 0x000fe20000000000 */
[C---:B------:R-:W-:Y:S01]  /*19f0*/  FMUL.FTZ R118, R119.reuse, R4 ;  /* 0x0000000477767220 */ /* 0x040fe20000410000 */
[----:B------:R-:W-:Y:S01]  /*1a00*/  SEL R114, R119, R114, P0 ;  /* 0x0000007277727207 */ /* 0x000fe20000000000 */
[C---:B------:R-:W-:Y:S01]  /*1a10*/  FMUL.FTZ R119, R122.reuse, R4 ;  /* 0x000000047a777220 */ /* 0x040fe20000410000 */
[----:B------:R-:W-:-:S03]  /*1a20*/  SEL R115, R122, R115, P0 ;  /* 0x000000737a737207 */ /* 0x000fc60000000000 */
[----:B0-----:R-:W-:-:S04]  /*1a30*/  @P0 IMAD.WIDE.U32 R164, R14, R123, c[0x0][0x258] ;  /* 0x000096000ea40625 */ /* 0x001fc800078e007b */
[C---:B------:R-:W-:Y:S01]  /*1a40*/  IMAD.WIDE.U32 R122, R14.reuse, R123, c[0x0][0x248] ;  /* 0x000092000e7a7625 */ /* 0x040fe200078e007b */
[----:B------:R0:W-:Y:S01]  /*1a50*/  @P0 STG.E.128 [R164.64], R112 ;  /* 0x00000070a4000986 */ /* 0x0001e2000c101d04 */
[----:B------:R-:W-:-:S03]  /*1a60*/  IADD3 R14, R14, 0x20, RZ ;  /* 0x000000200e0e7810 */ /* 0x000fc60007ffe0ff */
[----:B------:R0:W-:Y:S04]  /*1a70*/  STG.E.128 [R122.64], R116 ;  /* 0x000000747a007986 */ /* 0x0001e8000c101d04 */
.L_x_8832:
[----:B------:R-:W-:Y:S05]  /*1a80*/  BSYNC B1 ;  /* 0x0000000000017941 */ /* 0x000fea0003800000 */
.L_x_8831:
[----:B------:R-:W-:Y:S01]  /*1a90*/  BSSY B1, `(.L_x_8833) ;  /* 0x0000024000017945 */ /* 0x000fe20003800000 */
[----:B------:R-:W-:Y:S05]  /*1aa0*/  @!P2 BRA `(.L_x_8834) ;  /* 0x000002200000a947 */ /* 0x000fea0003800000 */
[-CC-:B0-----:R-:W-:Y:S01]  /*1ab0*/  FFMA.FTZ R117, R15, R121.reuse, R120.reuse ;  /* 0x000000790f757223 */ /* 0x181fe20000010078 */
[----:B------:R-:W-:Y:S01]  /*1ac0*/  ISETP.NE.U32.AND P0, PT, RZ, c[0x0][0x218], PT ;  /* 0x00008600ff007a0c */ /* 0x000fe20003f05070 */
[-CC-:B------:R-:W-:Y:S01]  /*1ad0*/  FFMA.FTZ R118, R124, R121.reuse, R120.reuse ;  /* 0x000000797c767223 */ /* 0x180fe20000010078 */
[----:B------:R-:W-:Y:S01]  /*1ae0*/  HFMA2.MMA R123, -RZ, RZ, 0, 9.5367431640625e-07 ;  /* 0x00000010ff7b7435 */ /* 0x000fe200000001ff */
        /* <DEDUP_REMOVED lines=25> */
[----:B------:R-:W-:-:S04]  /*1c80*/  @P0 IMAD.WIDE.U32 R164, R14, R123, c[0x0][0x258] ;  /* 0x000096000ea40625 */ /* 0x000fc800078e007b */
[C---:B------:R-:W-:Y:S01]  /*1c90*/  IMAD.WIDE.U32 R122, R14.reuse, R123, c[0x0][0x248] ;  /* 0x000092000e7a7625 */ /* 0x040fe200078e007b */
[----:B------:R0:W-:Y:S01]  /*1ca0*/  @P0 STG.E.128 [R164.64], R112 ;  /* 0x00000070a4000986 */ /* 0x0001e2000c101d04 */
[----:B------:R-:W-:-:S03]  /*1cb0*/  IADD3 R14, R14, 0x20, RZ ;  /* 0x000000200e0e7810 */ /* 0x000fc60007ffe0ff */
[----:B------:R0:W-:Y:S04]  /*1cc0*/  STG.E.128 [R122.64], R116 ;  /* 0x000000747a007986 */ /* 0x0001e8000c101d04 */
.L_x_8834:
[----:B------:R-:W-:Y:S05]  /*1cd0*/  BSYNC B1 ;  /* 0x0000000000017941 */ /* 0x000fea0003800000 */
.L_x_8833:
[----:B------:R-:W-:Y:S01]  /*1ce0*/  BSSY B1, `(.L_x_8835) ;  /* 0x0000024000017945 */ /* 0x000fe20003800000 */
[----:B------:R-:W-:Y:S05]  /*1cf0*/  @!P3 BRA `(.L_x_8836) ;  /* 0x000002200000b947 */ /* 0x000fea0003800000 */
[-CC-:B0-----:R-:W-:Y:S01]  /*1d00*/  FFMA.FTZ R117, R5, R121.reuse, R120.reuse ;  /* 0x0000007905757223 */ /* 0x181fe20000010078 */
        /* <DEDUP_REMOVED lines=33> */
.L_x_8836:
[----:B------:R-:W-:Y:S05]  /*1f20*/  BSYNC B1 ;  /* 0x0000000000017941 */ /* 0x000fea0003800000 */
.L_x_8835:
        /* <DEDUP_REMOVED lines=36> */
.L_x_8838:
[----:B------:R-:W-:Y:S05]  /*2170*/  BSYNC B1 ;  /* 0x0000000000017941 */ /* 0x000fea0003800000 */
.L_x_8837:
        /* <DEDUP_REMOVED lines=36> */
.L_x_8840:
[----:B------:R-:W-:Y:S05]  /*23c0*/  BSYNC B1 ;  /* 0x0000000000017941 */ /* 0x000fea0003800000 */
.L_x_8839:
        /* <DEDUP_REMOVED lines=8> */
[----:B------:R-:W-:Y:S01]  /*2450*/  FFMA.FTZ R122, R140, R121, R120 ;  /* 0x000000798c7a7223 */ /* 0x000fe20000010078 */
[----:B------:R-:W-:Y:S01]  /*2460*/  HFMA2.MMA R121, -RZ, RZ, 0, 9.5367431640625e-07 ;  /* 0x00000010ff797435 */ /* 0x000fe200000001ff */
        /* <DEDUP_REMOVED lines=23> */
[----:B------:R-:W-:Y:S01]  /*25e0*/  IMAD.WIDE.U32 R120, R14, R121, c[0x0][0x248] ;  /* 0x000092000e787625 */ /* 0x000fe200078e0079 */
[----:B------:R0:W-:Y:S04]  /*25f0*/  @P0 STG.E.128 [R122.64], R112 ;  /* 0x000000707a000986 */ /* 0x0001e8000c101d04 */
[----:B------:R0:W-:Y:S02]  /*2600*/  STG.E.128 [R120.64], R116 ;  /* 0x0000007478007986 */ /* 0x0001e4000c101d04 */
.L_x_8842:
[----:B------:R-:W-:Y:S05]  /*2610*/  BSYNC B1 ;  /* 0x0000000000017941 */ /* 0x000fea0003800000 */
.L_x_8841:
[----:B-----5:R-:W-:-:S04]  /*2620*/  MOV R4, c[0x0][0x160] ;  /* 0x0000580000047a02 */ /* 0x020fc80000000f00 */
[----:B------:R-:W-:-:S04]  /*2630*/  LEA R3, R4, R3, 0x2 ;  /* 0x0000000304037211 */ /* 0x000fc800078e10ff */
[----:B------:R-:W-:-:S13]  /*2640*/  ISETP.GE.AND P0, PT, R3, c[0x0][0x164], PT ;  /* 0x0000590003007a0c */ /* 0x000fda0003f06270 */
[----:B0-----:R-:W-:Y:S01]  /*2650*/  @P0 CALL.REL.NOINC `(.L_x_8816) ;  /* 0x0000001000000944 */ /* 0x001fe20003c00000 */
[----:B------:R-:W-:Y:S05]  /*2660*/  BRA `(.L_x_8843) ;  /* 0xffffde1000007947 */ /* 0x000fea000383ffff */
.L_x_8816:
[----:B-1----:R-:W-:Y:S05]  /*2670*/  BSYNC B0 ;  /* 0x0000000000007941 */ /* 0x002fea0003800000 */
.L_x_8815:
[----:B------:R-:W-:Y:S01]  /*2680*/  SHF.R.U32.HI R2, RZ, 0x5, R0 ;  /* 0x00000005ff027819 */ /* 0x000fe20000011600 */
[----:B------:R-:W-:Y:S01]  /*2690*/  WARPSYNC 0xffffffff ;  /* 0xffffffff00007948 */ /* 0x000fe20003800000 */
[C---:B------:R-:W-:Y:S01]  /*26a0*/  LOP3.LUT R3, R0.reuse, 0x1f, RZ, 0xc0, !PT ;  /* 0x0000001f00037812 */ /* 0x040fe200078ec0ff */
[----:B-----5:R-:W0:Y:S01]  /*26b0*/  S2R R23, SR_CTAID.X ;  /* 0x0000000000177919 */ /* 0x020e220000002500 */
[----:B------:R-:W-:-:S03]  /*26c0*/  IADD3 R7, -R0, 0x7f, RZ ;  /* 0x0000007f00077810 */ /* 0x000fc60007ffe1ff */
        /* <DEDUP_REMOVED lines=14> */
[----:B------:R-:W-:Y:S04]  /*27b0*/  STS.128 [R2.X16+0xa00], R80 ;  /* 0x000a005002007388 */ /* 0x000fe8000000cc00 */
[----:B------:R-:W-:Y:S01]  /*27c0*/  BAR.SYNC.DEFER_BLOCKING 0x0 ;  /* 0x0000000000007b1d */ /* 0x000fe20000010000 */
[----:B------:R-:W-:-:S05]  /*27d0*/  IADD3 R30, P6, R23, R0, RZ ;  /* 0x00000000171e7210 */ /* 0x000fca0007fde0ff */
        /* <DEDUP_REMOVED lines=49> */
[----:B------:R0:W-:Y:S01]  /*2af0*/  STS.128 [R2.X16+0x400], R48 ;  /* 0x0004003002007388 */ /* 0x0001e2000000cc00 */
[----:B-1----:R-:W-:-:S03]  /*2b00*/  FADD.FTZ R23, R7, R12 ;  /* 0x0000000c07177221 */ /* 0x002fc60000010000 */
[----:B------:R-:W-:Y:S01]  /*2b10*/  STS.128 [R2.X16+0x600], R52 ;  /* 0x0006003402007388 */ /* 0x000fe2000000cc00 */
[----:B--2---:R-:W-:-:S03]  /*2b20*/  FADD.FTZ R25, R8, R25 ;  /* 0x0000001908197221 */ /* 0x004fc60000010000 */
[----:B------:R-:W-:Y:S04]  /*2b30*/  STS.128 [R2.X16+0x800], R56 ;  /* 0x0008003802007388 */ /* 0x000fe8000000cc00 */
[----:B------:R1:W-:Y:S04]  /*2b40*/  STS.128 [R2.X16+0xa00], R60 ;  /* 0x000a003c02007388 */ /* 0x0003e8000000cc00 */
[----:B------:R-:W-:Y:S01]  /*2b50*/  BAR.SYNC.DEFER_BLOCKING 0x0 ;  /* 0x0000000000007b1d */ /* 0x000fe20000010000 */
[----:B0-----:R-:W-:-:S04]  /*2b60*/  IADD3.X R49, RZ, RZ, RZ, P6, !PT ;  /* 0x000000ffff317210 */ /* 0x001fc800037fe4ff */
[C---:B------:R-:W-:Y:S02]  /*2b70*/  SHF.L.U64.HI R49, R30.reuse, 0x2, R49 ;  /* 0x000000021e317819 */ /* 0x040fe40000010231 */
[----:B------:R-:W-:-:S04]  /*2b80*/  SHF.L.U32 R30, R30, 0x2, RZ ;  /* 0x000000021e1e7819 */ /* 0x000fc800000006ff */
[----:B------:R-:W-:-:S04]  /*2b90*/  IADD3 R32, P6, R30, c[0x0][0x228], RZ ;  /* 0x00008a001e207a10 */ /* 0x000fc80007fde0ff */
[C---:B------:R-:W-:Y:S02]  /*2ba0*/  IADD3.X R51, R49.reuse, c[0x0][0x22c], RZ, P6, !PT ;  /* 0x00008b0031337a10 */ /* 0x040fe400037fe4ff */
[----:B------:R-:W-:Y:S02]  /*2bb0*/  IADD3 R30, P6, R30, c[0x0][0x220], RZ ;  /* 0x000088001e1e7a10 */ /* 0x000fe40007fde0ff */
[----:B-1----:R-:W-:Y:S02]  /*2bc0*/  @P5 MOV R2, R32 ;  /* 0x0000002000025202 */ /* 0x002fe40000000f00 */
[----:B------:R-:W-:Y:S02]  /*2bd0*/  IADD3.X R49, R49, c[0x0][0x224], RZ, P6, !PT ;  /* 0x0000890031317a10 */ /* 0x000fe400037fe4ff */
[----:B------:R-:W-:Y:S01]  /*2be0*/  @P5 IADD3 R32, P6, R32, 0x200, RZ ;  /* 0x0000020020205810 */ /* 0x000fe20007fde0ff */
[----:B------:R-:W0:Y:S01]  /*2bf0*/  LDS R24, [R0.X4] ;  /* 0x0000000000187984 */ /* 0x000e220000004800 */
[----:B------:R-:W-:-:S02]  /*2c00*/  @P5 MOV R3, R51 ;  /* 0x0000003300035202 */ /* 0x000fc40000000f00 */
[----:B------:R-:W-:Y:S01]  /*2c10*/  @P5 MOV R4, R30 ;  /* 0x0000001e00045202 */ /* 0x000fe20000000f00 */
[----:B------:R-:W1:Y:S01]  /*2c20*/  LDS R27, [R0.X4+0xc00] ;  /* 0x000c0000001b7984 */ /* 0x000e620000004800 */
[----:B------:R-:W-:Y:S02]  /*2c30*/  @P5 IADD3.X R51, RZ, R51, RZ, P6, !PT ;  /* 0x00000033ff335210 */ /* 0x000fe400037fe4ff */
[----:B------:R-:W-:Y:S01]  /*2c40*/  @P5 IADD3 R30, P6, R30, 0x200, RZ ;  /* 0x000002001e1e5810 */ /* 0x000fe20007fde0ff */
[----:B------:R-:W2:Y:S01]  /*2c50*/  LDS R14, [R0.X4+0x600] ;  /* 0x00060000000e7984 */ /* 0x000ea20000004800 */
[-C--:B------:R-:W-:Y:S02]  /*2c60*/  @P5 MOV R5, R49.reuse ;  /* 0x0000003100055202 */ /* 0x080fe40000000f00 */
[----:B------:R-:W-:Y:S01]  /*2c70*/  @P5 IADD3.X R49, RZ, R49, RZ, P6, !PT ;  /* 0x00000031ff315210 */ /* 0x000fe200037fe4ff */
[----:B------:R-:W3:Y:S01]  /*2c80*/  LDS R29, [R0.X4+0x1200] ;  /* 0x00120000001d7984 */ /* 0x000ee20000004800 */
        /* <DEDUP_REMOVED lines=36> */
[----:B------:R-:W-:Y:S01]  /*2ed0*/  @P3 IADD3 R32, P6, R32, 0x200, RZ ;  /* 0x0000020020203810 */ /* 0x000fe20007fde0ff */
[----:B------:R-:W-:Y:S01]  /*2ee0*/  FADD.FTZ R39, R24, R39 ;  /* 0x0000002718277221 */ /* 0x000fe20000010000 */
[-C--:B------:R-:W-:Y:S01]  /*2ef0*/  @P3 MOV R11, R51.reuse ;  /* 0x00000033000b3202 */ /* 0x080fe20000000f00 */
[----:B------:R-:W4:Y:S01]  /*2f00*/  LDS R33, [R0.X4+0x1600] ;  /* 0x0016000000217984 */ /* 0x000f220000004800 */
[----:B0-----:R-:W-:Y:S01]  /*2f10*/  FADD.FTZ R22, R13, R12 ;  /* 0x0000000c0d167221 */ /* 0x001fe20000010000 */
[----:B------:R-:W-:Y:S02]  /*2f20*/  @P3 MOV R12, R30 ;  /* 0x0000001e000c3202 */ /* 0x000fe40000000f00 */
[----:B------:R-:W0:Y:S01]  /*2f30*/  LDS R27, [R0.X4+0x2200] ;  /* 0x00220000001b7984 */ /* 0x000e220000004800 */
[----:B------:R-:W-:Y:S01]  /*2f40*/  @P3 IADD3.X R51, RZ, R51, RZ, P6, !PT ;  /* 0x00000033ff333210 */ /* 0x000fe200037fe4ff */
[----:B-1----:R-:W-:Y:S01]  /*2f50*/  FADD.FTZ R16, RZ, R16 ;  /* 0x00000010ff107221 */ /* 0x002fe20000010000 */
[----:B------:R-:W-:Y:S01]  /*2f60*/  @P3 IADD3 R30, P6, R30, 0x200, RZ ;  /* 0x000002001e1e3810 */ /* 0x000fe20007fde0ff */
[----:B------:R-:W1:Y:S01]  /*2f70*/  LDS R29, [R0.X4+0x2e00] ;  /* 0x002e0000001d7984 */ /* 0x000e620000004800 */
[-C--:B------:R-:W-:Y:S01]  /*2f80*/  @P3 MOV R13, R49.reuse ;  /* 0x00000031000d3202 */ /* 0x080fe20000000f00 */
        /* <DEDUP_REMOVED lines=8> */
[----:B--2---:R-:W-:Y:S01]  /*3010*/  @P2 MOV R2, R32 ;  /* 0x0000002000022202 */ /* 0x004fe20000000f00 */
[----:B------:R-:W-:Y:S01]  /*3020*/  FADD.FTZ R16, R16, R37 ;  /* 0x0000002510107221 */ /* 0x000fe20000010000 */
[----:B------:R-:W-:Y:S01]  /*3030*/  @P2 IADD3 R32, P5, R32, 0x200, RZ ;  /* 0x0000020020202810 */ /* 0x000fe20007fbe0ff */
[----:B------:R2:W-:Y:S01]  /*3040*/  @P4 STG.E [R8.64], R17 ;  /* 0x0000001108004986 */ /* 0x0005e2000c101904 */
[----:B---3--:R-:W-:Y:S01]  /*3050*/  @P2 MOV R4, R30 ;  /* 0x0000001e00042202 */ /* 0x008fe20000000f00 */
[----:B------:R-:W-:Y:S01]  /*3060*/  FADD.FTZ R18, RZ, R18 ;  /* 0x00000012ff127221 */ /* 0x000fe20000010000 */
        /* <DEDUP_REMOVED lines=11> */
[----:B------:R-:W-:Y:S01]  /*3120*/  FADD.FTZ R18, R18, R33 ;  /* 0x0000002112127221 */ /* 0x000fe20000010000 */
[----:B------:R-:W-:Y:S01]  /*3130*/  @P1 MOV R7, R51 ;  /* 0x0000003300071202 */ /* 0x000fe20000000f00 */
[----:B------:R4:W-:Y:S01]  /*3140*/  @P2 STG.E [R4.64], R21 ;  /* 0x0000001504002986 */ /* 0x0009e2000c101904 */
[----:B--2---:R-:W-:Y:S01]  /*3150*/  @P1 MOV R8, R30 ;  /* 0x0000001e00081202 */ /* 0x004fe20000000f00 */
[----:B0-----:R-:W-:Y:S01]  /*3160*/  FADD.FTZ R18, R18, R27 ;  /* 0x0000001b12127221 */ /* 0x001fe20000010000 */
[----:B------:R-:W-:Y:S01]  /*3170*/  @P1 MOV R9, R49 ;  /* 0x0000003100091202 */ /* 0x000fe20000000f00 */
[----:B------:R0:W-:Y:S01]  /*3180*/  @P1 STG.E [R6.64], R47 ;  /* 0x0000002f06001986 */ /* 0x0001e2000c101904 */
[----:B------:R-:W-:Y:S01]  /*3190*/  @P1 IADD3 R32, P3, R32, 0x200, RZ ;  /* 0x0000020020201810 */ /* 0x000fe20007f7e0ff */
[----:B-1----:R-:W-:Y:S01]  /*31a0*/  FADD.FTZ R29, R18, R29 ;  /* 0x0000001d121d7221 */ /* 0x002fe20000010000 */
[----:B------:R-:W-:Y:S01]  /*31b0*/  @P1 IADD3 R30, P4, R30, 0x200, RZ ;  /* 0x000002001e1e1810 */ /* 0x000fe20007f9e0ff */
[----:B------:R0:W-:Y:S01]  /*31c0*/  @P1 STG.E [R8.64], R23 ;  /* 0x0000001708001986 */ /* 0x0001e2000c101904 */
[----:B------:R-:W-:-:S02]  /*31d0*/  @P1 IADD3.X R51, RZ, R51, RZ, P3, !PT ;  /* 0x00000033ff331210 */ /* 0x000fc40001ffe4ff */
[----:B------:R-:W-:Y:S02]  /*31e0*/  @P1 IADD3.X R49, RZ, R49, RZ, P4, !PT ;  /* 0x00000031ff311210 */ /* 0x000fe400027fe4ff */
[----:B---3--:R-:W-:Y:S02]  /*31f0*/  MOV R2, R32 ;  /* 0x0000002000027202 */ /* 0x008fe40000000f00 */
[----:B------:R-:W-:Y:S02]  /*3200*/  MOV R3, R51 ;  /* 0x0000003300037202 */ /* 0x000fe40000000f00 */
[----:B----4-:R-:W-:Y:S02]  /*3210*/  MOV R4, R30 ;  /* 0x0000001e00047202 */ /* 0x010fe40000000f00 */
[----:B------:R-:W-:Y:S01]  /*3220*/  MOV R5, R49 ;  /* 0x0000003100057202 */ /* 0x000fe20000000f00 */
[----:B------:R-:W-:Y:S06]  /*3230*/  @!P0 EXIT ;  /* 0x000000000000894d */ /* 0x000fec0003800000 */
[----:B0-----:R-:W-:Y:S04]  /*3240*/  STG.E [R2.64], R29 ;  /* 0x0000001d02007986 */ /* 0x001fe8000c101904 */
[----:B------:R-:W-:Y:S01]  /*3250*/  STG.E [R4.64], R25 ;  /* 0x0000001904007986 */ /* 0x000fe2000c101904 */
[----:B------:R-:W-:Y:S05]  /*3260*/  EXIT ;  /* 0x000000000000794d */ /* 0x000fea0003800000 */
.L_x_8829:
[----:B------:R-:W-:Y:S01]  /*3270*/  HFMA2.MMA R118, -RZ, RZ, 0, 5.9604644775390625e-08 ;  /* 0x00000001ff767435 */ /* 0x000fe200000001ff */
[----:B------:R-:W-:-:S02]  /*3280*/  MOV R119, R166 ;  /* 0x000000a600777202 */ /* 0x000fc40000000f00 */
[----:B------:R-:W-:Y:S02]  /*3290*/  MOV R117, 0x1f ;  /* 0x0000001f00757802 */ /* 0x000fe40000000f00 */
[----:B------:R-:W-:Y:S02]  /*32a0*/  MOV R116, 0xffffffff ;  /* 0xffffffff00747802 */ /* 0x000fe40000000f00 */
[----:B------:R-:W-:-:S05]  /*32b0*/  MOV R120, 0x32d0 ;  /* 0x000032d000787802 */ /* 0x000fca0000000f00 */
[----:B-----5:R-:W-:Y:S05]  /*32c0*/  CALL.REL.NOINC `($__internal_180_$__cuda_sm70_shflsync_bfly_p) ;  /* 0x0000046000007944 */ /* 0x020fea0003c00000 */
[----:B-1----:R-:W-:Y:S01]  /*32d0*/  MOV R121, R118 ;  /* 0x0000007600797202 */ /* 0x002fe20000000f00 */
[----:B0-----:R-:W-:Y:S05]  /*32e0*/  BRA `(.L_x_8844) ;  /* 0xffffe3d000007947 */ /* 0x001fea000383ffff */
.L_x_8830:
[----:B------:R-:W-:Y:S01]  /*32f0*/  HFMA2.MMA R118, -RZ, RZ, 0, 5.9604644775390625e-08 ;  /* 0x00000001ff767435 */ /* 0x000fe200000001ff */
[----:B------:R-:W-:Y:S02]  /*3300*/  MOV R119, R165 ;  /* 0x000000a500777202 */ /* 0x000fe40000000f00 */
[----:B------:R-:W-:Y:S02]  /*3310*/  MOV R117, 0x1f ;  /* 0x0000001f00757802 */ /* 0x000fe40000000f00 */
[----:B------:R-:W-:Y:S02]  /*3320*/  MOV R116, 0xffffffff ;  /* 0xffffffff00747802 */ /* 0x000fe40000000f00 */
[----:B------:R-:W-:-:S05]  /*3330*/  MOV R120, 0x3350 ;  /* 0x0000335000787802 */ /* 0x000fca0000000f00 */
[----:B01---5:R-:W-:Y:S05]  /*3340*/  CALL.REL.NOINC `($__internal_180_$__cuda_sm70_shflsync_bfly_p) ;  /* 0x000003e000007944 */ /* 0x023fea0003c00000 */
[----:B------:R-:W-:Y:S01]  /*3350*/  FADD.FTZ R166, R121, R166 ;  /* 0x000000a679a67221 */ /* 0x000fe20000010000 */
[----:B0-----:R-:W-:Y:S01]  /*3360*/  MOV R117, 0x1f ;  /* 0x0000001f00757802 */ /* 0x001fe20000000f00 */
[----:B-1----:R-:W-:Y:S01]  /*3370*/  FADD.FTZ R165, R165, R118 ;  /* 0x00000076a5a57221 */ /* 0x002fe20000010000 */
[----:B------:R-:W-:Y:S01]  /*3380*/  HFMA2.MMA R118, -RZ, RZ, 0, 1.1920928955078125e-07 ;  /* 0x00000002ff767435 */ /* 0x000fe200000001ff */
[----:B------:R-:W-:-:S02]  /*3390*/  MOV R116, 0xffffffff ;  /* 0xffffffff00747802 */ /* 0x000fc40000000f00 */
[----:B------:R-:W-:Y:S02]  /*33a0*/  MOV R119, R166 ;  /* 0x000000a600777202 */ /* 0x000fe40000000f00 */
[----:B------:R-:W-:-:S06]  /*33b0*/  MOV R120, 0x33d0 ;  /* 0x000033d000787802 */ /* 0x000fcc0000000f00 */
[----:B------:R-:W-:Y:S05]  /*33c0*/  CALL.REL.NOINC `($__internal_180_$__cuda_sm70_shflsync_bfly_p) ;  /* 0x0000036000007944 */ /* 0x000fea0003c00000 */
[----:B-1----:R-:W-:Y:S01]  /*33d0*/  MOV R121, R118 ;  /* 0x0000007600797202 */ /* 0x002fe20000000f00 */
[----:B------:R-:W-:Y:S01]  /*33e0*/  HFMA2.MMA R118, -RZ, RZ, 0, 1.1920928955078125e-07 ;  /* 0x00000002ff767435 */ /* 0x000fe200000001ff */
[----:B0-----:R-:W-:Y:S02]  /*33f0*/  MOV R119, R165 ;  /* 0x000000a500777202 */ /* 0x001fe40000000f00 */
[----:B------:R-:W-:Y:S02]  /*3400*/  MOV R117, 0x1f ;  /* 0x0000001f00757802 */ /* 0x000fe40000000f00 */
[----:B------:R-:W-:Y:S02]  /*3410*/  MOV R116, 0xffffffff ;  /* 0xffffffff00747802 */ /* 0x000fe40000000f00 */
[----:B------:R-:W-:-:S05]  /*3420*/  MOV R120, 0x3440 ;  /* 0x0000344000787802 */ /* 0x000fca0000000f00 */
[----:B------:R-:W-:Y:S05]  /*3430*/  CALL.REL.NOINC `($__internal_180_$__cuda_sm70_shflsync_bfly_p) ;  /* 0x000002f000007944 */ /* 0x000fea0003c00000 */
[----:B------:R-:W-:Y:S01]  /*3440*/  FADD.FTZ R166, R121, R166 ;  /* 0x000000a679a67221 */ /* 0x000fe20000010000 */
[----:B0-----:R-:W-:Y:S01]  /*3450*/  MOV R117, 0x1f ;  /* 0x0000001f00757802 */ /* 0x001fe20000000f00 */
[----:B-1----:R-:W-:Y:S01]  /*3460*/  FADD.FTZ R165, R165, R118 ;  /* 0x00000076a5a57221 */ /* 0x002fe20000010000 */
[----:B------:R-:W-:Y:S01]  /*3470*/  HFMA2.MMA R118, -RZ, RZ, 0, 2.384185791015625e-07 ;  /* 0x00000004ff767435 */ /* 0x000fe200000001ff */
[----:B------:R-:W-:-:S02]  /*3480*/  MOV R116, 0xffffffff ;  /* 0xffffffff00747802 */ /* 0x000fc40000000f00 */
[----:B------:R-:W-:Y:S02]  /*3490*/  MOV R119, R166 ;  /* 0x000000a600777202 */ /* 0x000fe40000000f00 */
[----:B------:R-:W-:-:S06]  /*34a0*/  MOV R120, 0x34c0 ;  /* 0x000034c000787802 */ /* 0x000fcc0000000f00 */
[----:B------:R-:W-:Y:S05]  /*34b0*/  CALL.REL.NOINC `($__internal_180_$__cuda_sm70_shflsync_bfly_p) ;  /* 0x0000027000007944 */ /* 0x000fea0003c00000 */
[----:B-1----:R-:W-:Y:S01]  /*34c0*/  MOV R121, R118 ;  /* 0x0000007600797202 */ /* 0x002fe20000000f00 */
[----:B------:R-:W-:Y:S01]  /*34d0*/  HFMA2.MMA R118, -RZ, RZ, 0, 2.384185791015625e-07 ;  /* 0x00000004ff767435 */ /* 0x000fe200000001ff */
        /* <DEDUP_REMOVED lines=8> */
[----:B------:R-:W-:Y:S01]  /*3560*/  HFMA2.MMA R118, -RZ, RZ, 0, 4.76837158203125e-07 ;  /* 0x00000008ff767435 */ /* 0x000fe200000001ff */
[----:B------:R-:W-:-:S02]  /*3570*/  MOV R116, 0xffffffff ;  /* 0xffffffff00747802 */ /* 0x000fc40000000f00 */
[----:B------:R-:W-:Y:S02]  /*3580*/  MOV R119, R166 ;  /* 0x000000a600777202 */ /* 0x000fe40000000f00 */
[----:B------:R-:W-:-:S06]  /*3590*/  MOV R120, 0x35b0 ;  /* 0x000035b000787802 */ /* 0x000fcc0000000f00 */
[----:B------:R-:W-:Y:S05]  /*35a0*/  CALL.REL.NOINC `($__internal_180_$__cuda_sm70_shflsync_bfly_p) ;  /* 0x0000018000007944 */ /* 0x000fea0003c00000 */
[----:B-1----:R-:W-:Y:S01]  /*35b0*/  MOV R121, R118 ;  /* 0x0000007600797202 */ /* 0x002fe20000000f00 */
[----:B------:R-:W-:Y:S01]  /*35c0*/  HFMA2.MMA R118, -RZ, RZ, 0, 4.76837158203125e-07 ;  /* 0x00000008ff767435 */ /* 0x000fe200000001ff */
        /* <DEDUP_REMOVED lines=8> */
[----:B------:R-:W-:Y:S01]  /*3650*/  HFMA2.MMA R118, -RZ, RZ, 0, 9.5367431640625e-07 ;  /* 0x00000010ff767435 */ /* 0x000fe200000001ff */
[----:B------:R-:W-:-:S02]  /*3660*/  MOV R116, 0xffffffff ;  /* 0xffffffff00747802 */ /* 0x000fc40000000f00 */
[----:B------:R-:W-:Y:S02]  /*3670*/  MOV R119, R166 ;  /* 0x000000a600777202 */ /* 0x000fe40000000f00 */
[----:B------:R-:W-:-:S06]  /*3680*/  MOV R120, 0x36a0 ;  /* 0x000036a000787802 */ /* 0x000fcc0000000f00 */
[----:B------:R-:W-:Y:S05]  /*3690*/  CALL.REL.NOINC `($__internal_180_$__cuda_sm70_shflsync_bfly_p) ;  /* 0x0000009000007944 */ /* 0x000fea0003c00000 */
[----:B-1----:R-:W-:Y:S01]  /*36a0*/  MOV R121, R118 ;  /* 0x0000007600797202 */ /* 0x002fe20000000f00 */
[----:B------:R-:W-:Y:S01]  /*36b0*/  HFMA2.MMA R118, -RZ, RZ, 0, 9.5367431640625e-07 ;  /* 0x00000010ff767435 */ /* 0x000fe200000001ff */
[----:B0-----:R-:W-:Y:S02]  /*36c0*/  MOV R119, R165 ;  /* 0x000000a500777202 */ /* 0x001fe40000000f00 */
[----:B------:R-:W-:Y:S02]  /*36d0*/  MOV R117, 0x1f ;  /* 0x0000001f00757802 */ /* 0x000fe40000000f00 */
[----:B------:R-:W-:Y:S02]  /*36e0*/  MOV R116, 0xffffffff ;  /* 0xffffffff00747802 */ /* 0x000fe40000000f00 */
[----:B------:R-:W-:-:S05]  /*36f0*/  MOV R120, 0x3710 ;  /* 0x0000371000787802 */ /* 0x000fca0000000f00 */
[----:B------:R-:W-:Y:S05]  /*3700*/  CALL.REL.NOINC `($__internal_180_$__cuda_sm70_shflsync_bfly_p) ;  /* 0x0000002000007944 */ /* 0x000fea0003c00000 */
[----:B01----:R-:W-:Y:S01]  /*3710*/  MOV R116, R118 ;  /* 0x0000007600747202 */ /* 0x003fe20000000f00 */
[----:B------:R-:W-:Y:S05]  /*3720*/  BRA `(.L_x_8845) ;  /* 0xffffe0b000007947 */ /* 0x000fea000383ffff */
        .weak           $__internal_180_$__cuda_sm70_shflsync_bfly_p
        .type           $__internal_180_$__cuda_sm70_shflsync_bfly_p,@function
        .size           $__internal_180_$__cuda_sm70_shflsync_bfly_p,(.L_x_9910 - $__internal_180_$__cuda_sm70_shflsync_bfly_p)
$__internal_180_$__cuda_sm70_shflsync_bfly_p:
[----:B------:R-:W-:Y:S01]  /*3730*/  HFMA2.MMA R123, -RZ, RZ, 0, 0 ;  /* 0x00000000ff7b7435 */ /* 0x000fe200000001ff */
[----:B------:R-:W-:Y:S01]  /*3740*/  MOV R122, R120 ;  /* 0x00000078007a7202 */ /* 0x000fe20000000f00 */
[----:B------:R-:W-:Y:S04]  /*3750*/  WARPSYNC R116 ;  /* 0x0000007400007348 */ /* 0x000fe80003800000 */
[----:B------:R0:W1:Y:S01]  /*3760*/  SHFL.BFLY PT, R118, R119, R118, R117 ;  /* 0x0c00007677767389 */ /* 0x00006200000e0075 */
[----:B------:R-:W-:Y:S05]  /*3770*/  RET.REL.NODEC R122 `(_ZN10layer_norm13ln_bwd_kernelINS_13Kernel_traitsIfffffjLj768ELj1ELj4ELj1ELj16ENS_18Kernel_traits_baseILj768EfffffjLj128EEEEELb0ELb0ELb0ELb0EEEvNS_9BwdParamsE) ;  /* 0xffffc8807a007950 */ /* 0x000fea0003c3ffff */
.L_x_8846:
        /* <DEDUP_REMOVED lines=16> */
.L_x_9910:


//--------------------- .text._ZN10layer_norm13ln_bwd_kernelINS_13Kernel_traitsIfffffjLj768ELj1ELj4ELj1ELj16ENS_18Kernel_traits_baseILj768EfffffjLj128EEEEELb0ELb0ELb0ELb1EEEvNS_9BwdParamsE --------------------------
	.section	.text._ZN10layer_norm13ln_bwd_kernelINS_13Kernel_traitsIfffffjLj768ELj1ELj4ELj1ELj16ENS_18Kernel_traits_baseILj768EfffffjLj128EEEEELb0ELb0ELb0ELb1EEEvNS_9BwdParamsE,"ax",@progbits
	.sectioninfo	@"SHI_REGISTERS=189"
	.align	128
        .global         _ZN10layer_norm13ln_bwd_kernelINS_13Kernel_traitsIfffffjLj768ELj1ELj4ELj1ELj16ENS_18Kernel_traits_baseILj768EfffffjLj128EEEEELb0ELb0ELb0ELb1EEEvNS_9BwdParamsE
        .type           _ZN10layer_norm13ln_bwd_kernelINS_13Kernel_traitsIfffffjLj768ELj1ELj4ELj1ELj16ENS_18Kernel_traits_baseILj768EfffffjLj128EEEEELb0ELb0ELb0ELb1EEEvNS_9BwdParamsE,@function
        .size           _ZN10layer_norm13ln_bwd_kernelINS_13Kernel_traitsIfffffjLj768ELj1ELj4ELj1ELj16ENS_18Kernel_traits_baseILj768EfffffjLj128EEEEELb0ELb0ELb0ELb1EEEvNS_9BwdParamsE,(.L_x_9911 - _ZN10layer_norm13ln_bwd_kernelINS_13Kernel_traitsIfffffjLj768ELj1ELj4ELj1ELj16ENS_18Kernel_traits_baseILj768EfffffjLj128EEEEELb0ELb0ELb0ELb1EEEvNS_9BwdParamsE)
        .other          _ZN10layer_norm13ln_bwd_kernelINS_13Kernel_traitsIfffffjLj768ELj1ELj4ELj1ELj16ENS_18Kernel_traits_baseILj768EfffffjLj128EEEEELb0ELb0ELb0ELb1EEEvNS_9BwdParamsE,@"STO_CUDA_ENTRY STV_DEFAULT"
_ZN10layer_norm13ln_bwd_kernelINS_13Kernel_traitsIfffffjLj768ELj1ELj4ELj1ELj16ENS_18Kernel_traits_baseILj768EfffffjLj128EEEEELb0ELb0ELb0ELb1EEEvNS_9BwdParamsE:
.text._ZN10layer_norm13ln_bwd_kernelINS_13Kernel_traitsIfffffjLj768ELj1ELj4ELj1ELj16ENS_18Kernel_traits_baseILj768EfffffjLj128EEEEELb0ELb0ELb0ELb1EEEvNS_9BwdParamsE:
        /* <DEDUP_REMOVED lines=34> */
.L_x_8848:
        /* <DEDUP_REMOVED lines=36> */
.L_x_8859:
[----:B------:R-:W-:Y:S01]  /*0460*/  IMAD R0, R153, c[0x0][0x168], RZ ;  /* 0x00005a0099007a24 */ /* 0x000fe200078e02ff */
[----:B------:R-:W-:Y:S01]  /*0470*/  HFMA2.MMA R72, -RZ, RZ, 0, 2.384185791015625e-07 ;  /* 0x00000004ff487435 */ /* 0x000fe200000001ff */
[----:B------:R-:W-:-:S02]  /*0480*/  LOP3.LUT R57, R154, 0x1f, RZ, 0xc0, !PT ;  /* 0x0000001f9a397812 */ /* 0x000fc400078ec0ff */
[----:B------:R-:W-:Y:S02]  /*0490*/  MOV R167, 0x10 ;  /* 0x0000001000a77802 */ /* 0x000fe40000000f00 */
[----:B------:R-:W-:-:S04]  /*04a0*/  SHF.R.S32.HI R3, RZ, 0x1f, R0 ;  /* 0x0000001fff037819 */ /* 0x000fc80000011400 */
[----:B------:R-:W-:Y:S01]  /*04b0*/  LEA.HI R166, R3, R0, RZ, 0x2 ;  /* 0x0000000003a67211 */ /* 0x000fe200078f10ff */
[----:B------:R-:W-:-:S03]  /*04c0*/  IMAD.WIDE R2, R153, R72, c[0x0][0x1a0] ;  /* 0x0000680099027625 */ /* 0x000fc600078e0248 */
[----:B------:R-:W-:Y:S02]  /*04d0*/  LEA.HI.SX32 R166, R166, R57, 0x1e ;  /* 0x00000039a6a67211 */ /* 0x000fe400078ff2ff */
[----:B------:R0:W2:Y:S01]  /*04e0*/  LDG.E R180, [R2.64] ;  /* 0x0000000402b47981 */ /* 0x0000a2000c1e1900 */
[----:B------:R-:W-:Y:S01]  /*04f0*/  IMAD.WIDE R72, R153, R72, c[0x0][0x1a8] ;  /* 0x00006a0099487625 */ /* 0x000fe200078e0248 */
[----:B------:R-:W-:-:S03]  /*0500*/  IADD3 R174, R166, 0x20, RZ ;  /* 0x00000020a6ae7810 */ /* 0x000fc60007ffe0ff */
[-C--:B------:R-:W-:Y:S01]  /*0510*/  IMAD.WIDE.U32 R56, R166, R167.reuse, c[0x0][0x188] ;  /* 0x00006200a6387625 */ /* 0x080fe200078e00a7 */
[----:B------:R-:W-:Y:S01]  /*0520*/  SHF.L.U32 R164, R174, 0x4, RZ ;  /* 0x00000004aea47819 */ /* 0x000fe200000006ff */
[----:B------:R1:W3:Y:S01]  /*0530*/  LDG.E R159, [R72.64] ;  /* 0x00000004489f7981 */ /* 0x0002e2000c1e1900 */
[----:B------:R-:W-:Y:S01]  /*0540*/  SHF.R.U32.HI R165, RZ, 0x1c, R174 ;  /* 0x0000001cffa57819 */ /* 0x000fe200000116ae */
[----:B------:R-:W-:Y:S01]  /*0550*/  IMAD.WIDE.U32 R60, R166, R167, c[0x0][0x208] ;  /* 0x00008200a63c7625 */ /* 0x000fe200078e00a7 */
[----:B------:R-:W-:Y:S01]  /*0560*/  IADD3 R64, P0, R164, c[0x0][0x188], RZ ;  /* 0x00006200a4407a10 */ /* 0x000fe20007f1e0ff */
[----:B------:R-:W4:Y:S01]  /*0570*/  LDG.E.128 R56, [R56.64] ;  /* 0x0000000438387981 */ /* 0x000f22000c1e1d00 */
[----:B------:R-:W-:Y:S02]  /*0580*/  IADD3 R178, R166, 0x40, RZ ;  /* 0x00000040a6b27810 */ /* 0x000fe40007ffe0ff */
[----:B------:R-:W-:Y:S01]  /*0590*/  IADD3.X R65, R165, c[0x0][0x18c], RZ, P0, !PT ;  /* 0x00006300a5417a10 */ /* 0x000fe200007fe4ff */
[----:B------:R-:W3:Y:S01]  /*05a0*/  LDG.E.128 R60, [R60.64] ;  /* 0x000000043c3c7981 */ /* 0x000ee2000c1e1d00 */
[----:B------:R-:W-:-:S02]  /*05b0*/  SHF.L.U32 R163, R178, 0x4, RZ ;  /* 0x00000004b2a37819 */ /* 0x000fc400000006ff */
[----:B------:R-:W-:Y:S02]  /*05c0*/  SHF.R.U32.HI R162, RZ, 0x1c, R178 ;  /* 0x0000001cffa27819 */ /* 0x000fe400000116b2 */
[----:B------:R-:W3:Y:S01]  /*05d0*/  LDG.E.128 R64, [R64.64] ;  /* 0x0000000440407981 */ /* 0x000ee2000c1e1d00 */
[----:B-1----:R-:W-:Y:S01]  /*05e0*/  IADD3 R72, P0, R163, c[0x0][0x188], RZ ;  /* 0x00006200a3487a10 */ /* 0x002fe20007f1e0ff */
[----:B------:R-:W-:Y:S01]  /*05f0*/  IMAD.WIDE.U32 R68, R174, R167, c[0x0][0x208] ;  /* 0x00008200ae447625 */ /* 0x000fe200078e00a7 */
[----:B------:R-:W-:Y:S02]  /*0600*/  IADD3 R182, R166, 0x60, RZ ;  /* 0x00000060a6b67810 */ /* 0x000fe40007ffe0ff */
[----:B------:R-:W-:Y:S02]  /*0610*/  IADD3.X R73, R162, c[0x0][0x18c], RZ, P0, !PT ;  /* 0x00006300a2497a10 */ /* 0x000fe400007fe4ff */
[----:B------:R-:W-:Y:S01]  /*0620*/  SHF.L.U32 R161, R182, 0x4, RZ ;  /* 0x00000004b6a17819 */ /* 0x000fe200000006ff */
[----:B------:R-:W3:Y:S01]  /*0630*/  LDG.E.128 R68, [R68.64] ;  /* 0x0000000444447981 */ /* 0x000ee2000c1e1d00 */
[----:B------:R-:W-:-:S03]  /*0640*/  SHF.R.U32.HI R160, RZ, 0x1c, R182 ;  /* 0x0000001cffa07819 */ /* 0x000fc600000116b6 */
[----:B------:R-:W3:Y:S01]  /*0650*/  LDG.E.128 R72, [R72.64] ;  /* 0x0000000448487981 */ /* 0x000ee2000c1e1d00 */
[----:B------:R-:W-:Y:S01]  /*0660*/  IADD3 R80, P0, R161, c[0x0][0x188], RZ ;  /* 0x00006200a1507a10 */ /* 0x000fe20007f1e0ff */
[----:B------:R-:W-:-:S03]  /*0670*/  IMAD.WIDE.U32 R76, R178, R167, c[0x0][0x208] ;  /* 0x00008200b24c7625 */ /* 0x000fc600078e00a7 */
[----:B------:R-:W-:-:S03]  /*0680*/  IADD3.X R81, R160, c[0x0][0x18c], RZ, P0, !PT ;  /* 0x00006300a0517a10 */ /* 0x000fc600007fe4ff */
[----:B------:R-:W3:Y:S04]  /*0690*/  LDG.E.128 R76, [R76.64] ;  /* 0x000000044c4c7981 */ /* 0x000ee8000c1e1d00 */
[----:B------:R-:W3:Y:S01]  /*06a0*/  LDG.E.128 R80, [R80.64] ;  /* 0x0000000450507981 */ /* 0x000ee2000c1e1d00 */
[----:B------:R-:W-:-:S04]  /*06b0*/  IADD3 R184, R166, 0x80, RZ ;  /* 0x00000080a6b87810 */ /* 0x000fc80007ffe0ff */
[----:B------:R-:W-:Y:S02]  /*06c0*/  SHF.L.U32 R158, R184, 0x4, RZ ;  /* 0x00000004b89e7819 */ /* 0x000fe400000006ff */
[----:B------:R-:W-:Y:S02]  /*06d0*/  SHF.R.U32.HI R156, RZ, 0x1c, R184 ;  /* 0x0000001cff9c7819 */ /* 0x000fe400000116b8 */
        /* <DEDUP_REMOVED lines=13> */
[----:B------:R-:W-:-:S06]  /*07b0*/  IMAD.WIDE.U32 R100, R186, R167, c[0x0][0x208] ;  /* 0x00008200ba647625 */ /* 0x000fcc00078e00a7 */
[----:B------:R-:W3:Y:S01]  /*07c0*/  LDG.E.128 R100, [R100.64] ;  /* 0x0000000464647981 */ /* 0x000ee2000c1e1d00 */
[----:B------:R-:W-:-:S04]  /*07d0*/  ISETP.NE.U32.AND P1, PT, RZ, c[0x0][0x1c0], PT ;  /* 0x00007000ff007a0c */ /* 0x000fc80003f25070 */
[----:B------:R-:W-:Y:S02]  /*07e0*/  ISETP.NE.AND.EX P1, PT, RZ, c[0x0][0x1c4], PT, P1 ;  /* 0x00007100ff007a0c */ /* 0x000fe40003f25310 */
[----:B------:R-:W-:Y:S01]  /*07f0*/  ISETP.NE.U32.AND P0, PT, RZ, c[0x0][0x218], PT ;  /* 0x00008600ff007a0c */ /* 0x000fe20003f05070 */
[----:B------:R-:W-:-:S03]  /*0800*/  HFMA2.MMA R155, -RZ, RZ, 1.875, 0 ;  /* 0x3f800000ff9b7435 */ /* 0x000fc600000001ff */
[----:B------:R-:W-:Y:S02]  /*0810*/  ISETP.NE.AND.EX P0, PT, RZ, c[0x0][0x21c], PT, P0 ;  /* 0x00008700ff007a0c */ /* 0x000fe40003f05300 */
[----:B0-----:R-:W-:-:S05]  /*0820*/  SHF.R.S32.HI R2, RZ, 0x1f, R153 ;  /* 0x0000001fff027819 */ /* 0x001fca0000011499 */
[----:B------:R-:W-:-:S04]  /*0830*/  @P1 LEA R172, P2, R153, c[0x0][0x1c0], 0x2 ;  /* 0x0000700099ac1a11 */ /* 0x000fc800078410ff */
[----:B------:R-:W-:Y:S02]  /*0840*/  @P1 LEA.HI.X R173, R153, c[0x0][0x1c4], R2, 0x2, P2 ;  /* 0x0000710099ad1a11 */ /* 0x000fe400010f1402 */
[----:B------:R-:W-:-:S03]  /*0850*/  @P0 LEA R168, P2, R174, c[0x0][0x218], 0x4 ;  /* 0x00008600aea80a11 */ /* 0x000fc600078420ff */
[----:B-----5:R0:W5:Y:S01]  /*0860*/  @P1 LDG.E R155, [R172.64] ;  /* 0x00000004ac9b1981 */ /* 0x020162000c1e1900 */
[----:B------:R-:W-:Y:S02]  /*0870*/  @P0 LEA R170, P1, R178, c[0x0][0x218], 0x4 ;  /* 0x00008600b2aa0a11 */ /* 0x000fe400078220ff */
[----:B------:R-:W-:Y:S02]  /*0880*/  @P0 LEA.HI.X R169, R174, c[0x0][0x21c], RZ, 0x4, P2 ;  /* 0x00008700aea90a11 */ /* 0x000fe400010f24ff */
[----:B------:R-:W-:Y:S02]  /*0890*/  @P0 LEA.HI.X R171, R178, c[0x0][0x21c], RZ, 0x4, P1 ;  /* 0x00008700b2ab0a11 */ /* 0x000fe400008f24ff */
[----:B------:R-:W-:Y:S02]  /*08a0*/  @P0 LEA R174, P2, R182, c[0x0][0x218], 0x4 ;  /* 0x00008600b6ae0a11 */ /* 0x000fe400078420ff */
[----:B------:R-:W-:Y:S01]  /*08b0*/  @P0 LEA R176, P3, R184, c[0x0][0x218], 0x4 ;  /* 0x00008600b8b00a11 */ /* 0x000fe200078620ff */
[----:B------:R-:W-:Y:S01]  /*08c0*/  @P0 IMAD.WIDE.U32 R2, R166, R167, c[0x0][0x218] ;  /* 0x00008600a6020625 */ /* 0x000fe200078e00a7 */
[----:B------:R-:W-:Y:S01]  /*08d0*/  @P0 LEA R178, P1, R186, c[0x0][0x218], 0x4 ;  /* 0x00008600bab20a11 */ /* 0x000fe200078220ff */
[----:B------:R1:W5:Y:S01]  /*08e0*/  @P0 LDG.E.128 R32, [R168.64] ;  /* 0x00000004a8200981 */ /* 0x000362000c1e1d00 */
[----:B------:R-:W-:-:S02]  /*08f0*/  @P0 LEA.HI.X R175, R182, c[0x0][0x21c], RZ, 0x4, P2 ;  /* 0x00008700b6af0a11 */ /* 0x000fc400010f24ff */
[----:B------:R-:W-:Y:S01]  /*0900*/  @P0 LEA.HI.X R177, R184, c[0x0][0x21c], RZ, 0x4, P3 ;  /* 0x00008700b8b10a11 */ /* 0x000fe200018f24ff */
[----:B------:R2:W5:Y:S01]  /*0910*/  @P0 LDG.E.128 R28, [R2.64] ;  /* 0x00000004021c0981 */ /* 0x000562000c1e1d00 */
[----:B------:R-:W-:-:S03]  /*0920*/  @P0 LEA.HI.X R179, R186, c[0x0][0x21c], RZ, 0x4, P1 ;  /* 0x00008700bab30a11 */ /* 0x000fc600008f24ff */
[----:B------:R0:W5:Y:S04]  /*0930*/  @P0 LDG.E.128 R36, [R170.64] ;  /* 0x00000004aa240981 */ /* 0x000168000c1e1d00 */
[----:B------:R0:W5:Y:S04]  /*0940*/  @P0 LDG.E.128 R40, [R174.64] ;  /* 0x00000004ae280981 */ /* 0x000168000c1e1d00 */
[----:B------:R0:W5:Y:S04]  /*0950*/  @P0 LDG.E.128 R44, [R176.64] ;  /* 0x00000004b02c0981 */ /* 0x000168000c1e1d00 */
[----:B------:R0:W5:Y:S01]  /*0960*/  @P0 LDG.E.128 R48, [R178.64] ;  /* 0x00000004b2300981 */ /* 0x000162000c1e1d00 */
[----:B------:R-:W-:-:S04]  /*0970*/  ISETP.NE.AND P0, PT, R152, RZ, PT ;  /* 0x000000ff9800720c */ /* 0x000fc80003f05270 */
[----:B--2---:R-:W-:-:S05]  /*0980*/  FSEL R2, R180, RZ, !P0 ;  /* 0x000000ffb4027208 */ /* 0x004fca0004000000 */
[C---:B----4-:R-:W-:Y:S02]  /*0990*/  FADD.FTZ R56, -R2.reuse, R56 ;  /* 0x0000003802387221 */ /* 0x050fe40000010100 */
[C---:B-1----:R-:W-:Y:S02]  /*09a0*/  FADD.FTZ R168, -R2.reuse, R57 ;  /* 0x0000003902a87221 */ /* 0x042fe40000010100 */
[C---:B---3--:R-:W-:Y:S02]  /*09b0*/  FMUL.FTZ R56, R159.reuse, R56 ;  /* 0x000000389f387220 */ /* 0x048fe40000410000 */
[C---:B------:R-:W-:Y:S02]  /*09c0*/  FADD.FTZ R58, -R2.reuse, R58 ;  /* 0x0000003a023a7221 */ /* 0x040fe40000010100 */
[----:B------:R-:W-:Y:S02]  /*09d0*/  FMUL.FTZ R57, R159, R168 ;  /* 0x000000a89f397220 */ /* 0x000fe40000410000 */
[----:B0-----:R-:W-:-:S02]  /*09e0*/  FADD.FTZ R170, -R2, R59 ;  /* 0x0000003b02aa7221 */ /* 0x001fc40000010100 */
        /* <DEDUP_REMOVED lines=8> */
[----:B------:R-:W-:Y:S02]  /*0a70*/  FADD.FTZ R64, -R2, R64 ;  /* 0x0000004002407221 */ /* 0x000fe40000010100 */
[C---:B------:R-:W-:Y:S02]  /*0a80*/  FADD.FTZ R131, R62.reuse, R131 ;  /* 0x000000833e837221 */ /* 0x040fe40000010000 */
[----:B------:R-:W-:Y:S02]  /*0a90*/  FFMA.FTZ R107, R62, R58, R107 ;  /* 0x0000003a3e6b7223 */ /* 0x000fe4000001006b */
[----:B------:R-:W-:-:S02]  /*0aa0*/  FMUL.FTZ R167, R26, R62 ;  /* 0x0000003e1aa77220 */ /* 0x000fc40000410000 */
[C---:B------:R-:W-:Y:S02]  /*0ab0*/  FADD.FTZ R168, -R2.reuse, R65 ;  /* 0x0000004102a87221 */ /* 0x040fe40000010100 */
[C---:B------:R-:W-:Y:S02]  /*0ac0*/  FADD.FTZ R130, R63.reuse, R130 ;  /* 0x000000823f827221 */ /* 0x040fe40000010000 */
[----:B------:R-:W-:Y:S02]  /*0ad0*/  FFMA.FTZ R106, R63, R61, R106 ;  /* 0x0000003d3f6a7223 */ /* 0x000fe4000001006a */
[----:B------:R-:W-:Y:S02]  /*0ae0*/  FMUL.FTZ R62, R27, R63 ;  /* 0x0000003f1b3e7220 */ /* 0x000fe40000410000 */
[----:B------:R-:W-:Y:S02]  /*0af0*/  FADD.FTZ R170, -R2, R66 ;  /* 0x0000004202aa7221 */ /* 0x000fe40000010100 */
[----:B------:R-:W-:-:S02]  /*0b00*/  FMUL.FTZ R63, R159, R64 ;  /* 0x000000409f3f7220 */ /* 0x000fc40000410000 */
[C---:B------:R-:W-:Y:S02]  /*0b10*/  FADD.FTZ R64, -R2.reuse, R67 ;  /* 0x0000004302407221 */ /* 0x040fe40000010100 */
[C---:B------:R-:W-:Y:S02]  /*0b20*/  FMUL.FTZ R66, R159.reuse, R168 ;  /* 0x000000a89f427220 */ /* 0x040fe40000410000 */
[C---:B------:R-:W-:Y:S02]  /*0b30*/  FMUL.FTZ R168, R159.reuse, R170 ;  /* 0x000000aa9fa87220 */ /* 0x040fe40000410000 */
[----:B------:R-:W-:Y:S02]  /*0b40*/  FMUL.FTZ R169, R159, R64 ;  /* 0x000000409fa97220 */ /* 0x000fe40000410000 */
[----:B------:R-:W-:Y:S02]  /*0b50*/  FADD.FTZ R64, -R2, R72 ;  /* 0x0000004802407221 */ /* 0x000fe40000010100 */
[----:B------:R-:W-:-:S02]  /*0b60*/  FADD.FTZ R135, R70, R135 ;  /* 0x0000008746877221 */ /* 0x000fc40000010000 */
[----:B------:R-:W-:Y:S02]  /*0b70*/  FFMA.FTZ R111, R70, R168, R111 ;  /* 0x000000a8466f7223 */ /* 0x000fe4000001006f */
[----:B------:R-:W-:Y:S02]  /*0b80*/  FMUL.FTZ R171, R22, R70 ;  /* 0x0000004616ab7220 */ /* 0x000fe40000410000 */
[C---:B------:R-:W-:Y:S02]  /*0b90*/  FADD.FTZ R70, -R2.reuse, R73 ;  /* 0x0000004902467221 */ /* 0x040fe40000010100 */
[C---:B------:R-:W-:Y:S02]  /*0ba0*/  FMUL.FTZ R73, R159.reuse, R64 ;  /* 0x000000409f497220 */ /* 0x040fe40000410000 */
[----:B------:R-:W-:Y:S02]  /*0bb0*/  FADD.FTZ R64, -R2, R75 ;  /* 0x0000004b02407221 */ /* 0x000fe40000010100 */
[----:B------:R-:W-:-:S02]  /*0bc0*/  FMUL.FTZ R75, R159, R70 ;  /* 0x000000469f4b7220 */ /* 0x000fc40000410000 */
[C---:B------:R-:W-:Y:S02]  /*0bd0*/  FADD.FTZ R74, -R2.reuse, R74 ;  /* 0x0000004a024a7221 */ /* 0x040fe40000010100 */
[C---:B------:R-:W-:Y:S02]  /*0be0*/  FADD.FTZ R136, R77.reuse, R136 ;  /* 0x000000884d887221 */ /* 0x040fe40000010000 */
[----:B------:R-:W-:Y:S02]  /*0bf0*/  FFMA.FTZ R112, R77, R75, R112 ;  /* 0x0000004b4d707223 */ /* 0x000fe40000010070 */
[----:B------:R-:W-:Y:S02]  /*0c00*/  FMUL.FTZ R172, R17, R77 ;  /* 0x0000004d11ac7220 */ /* 0x000fe40000410000 */
[----:B------:R-:W-:Y:S02]  /*0c10*/  FMUL.FTZ R77, R159, R64 ;  /* 0x000000409f4d7220 */ /* 0x000fe40000410000 */
[----:B------:R-:W-:-:S02]  /*0c20*/  FADD.FTZ R64, -R2, R80 ;  /* 0x0000005002407221 */ /* 0x000fc40000010100 */
[C---:B------:R-:W-:Y:S02]  /*0c30*/  FMUL.FTZ R170, R159.reuse, R74 ;  /* 0x0000004a9faa7220 */ /* 0x040fe40000410000 */
[C---:B------:R-:W-:Y:S02]  /*0c40*/  FADD.FTZ R70, -R2.reuse, R81 ;  /* 0x0000005102467221 */ /* 0x040fe40000010100 */
[----:B------:R-:W-:Y:S02]  /*0c50*/  FADD.FTZ R74, -R2, R82 ;  /* 0x00000052024a7221 */ /* 0x000fe40000010100 */
[----:B------:R-:W-:Y:S02]  /*0c60*/  FMUL.FTZ R82, R159, R64 ;  /* 0x000000409f527220 */ /* 0x000fe40000410000 */
[----:B------:R-:W-:Y:S02]  /*0c70*/  FADD.FTZ R3, RZ, R59 ;  /* 0x0000003bff037221 */ /* 0x000fe40000010000 */
[----:B------:R-:W-:-:S02]  /*0c80*/  FADD.FTZ R139, R78, R139 ;  /* 0x0000008b4e8b7221 */ /* 0x000fc40000010000 */
[----:B------:R-:W-:Y:S02]  /*0c90*/  FFMA.FTZ R115, R78, R170, R115 ;  /* 0x000000aa4e737223 */ /* 0x000fe40000010073 */
[----:B------:R-:W-:Y:S02]  /*0ca0*/  FMUL.FTZ R173, R18, R78 ;  /* 0x0000004e12ad7220 */ /* 0x000fe40000410000 */
[----:B------:R-:W-:Y:S02]  /*0cb0*/  FFMA.FTZ R64, R56, R59, RZ ;  /* 0x0000003b38407223 */ /* 0x000fe400000100ff */
[----:B------:R-:W-:Y:S02]  /*0cc0*/  FADD.FTZ R78, -R2, R83 ;  /* 0x00000053024e7221 */ /* 0x000fe40000010100 */
        /* <DEDUP_REMOVED lines=20> */
[C---:B------:R-:W-:Y:S02]  /*0e10*/  FADD.FTZ R134, R71.reuse, R134 ;  /* 0x0000008647867221 */ /* 0x040fe40000010000 */
[----:B------:R-:W-:Y:S02]  /*0e20*/  FFMA.FTZ R110, R71, R169, R110 ;  /* 0x000000a9476e7223 */ /* 0x000fe4000001006e */
[C---:B------:R-:W-:Y:S02]  /*0e30*/  FADD.FTZ R137, R76.reuse, R137 ;  /* 0x000000894c897221 */ /* 0x040fe40000010000 */
[----:B------:R-:W-:Y:S02]  /*0e40*/  FFMA.FTZ R113, R76, R73, R113 ;  /* 0x000000494c717223 */ /* 0x000fe40000010071 */
[----:B------:R-:W-:Y:S02]  /*0e50*/  FMUL.FTZ R76, R16, R76 ;  /* 0x0000004c104c7220 */ /* 0x000fe40000410000 */
[----:B------:R-:W-:-:S02]  /*0e60*/  FADD.FTZ R71, R67, R72 ;  /* 0x0000004843477221 */ /* 0x000fc40000010000 */
[C---:B------:R-:W-:Y:S02]  /*0e70*/  FADD.FTZ R140, R85.reuse, R140 ;  /* 0x0000008c558c7221 */ /* 0x040fe40000010000 */
[----:B------:R-:W-:Y:S02]  /*0e80*/  FFMA.FTZ R116, R85, R83, R116 ;  /* 0x0000005355747223 */ /* 0x000fe40000010074 */
[----:B------:R-:W-:Y:S02]  /*0e90*/  FMUL.FTZ R174, R13, R85 ;  /* 0x000000550dae7220 */ /* 0x000fe40000410000 */
        /* <DEDUP_REMOVED lines=15> */
[----:B------:R-:W-:Y:S02]  /*0f90*/  FMUL.FTZ R175, R12, R84 ;  /* 0x000000540caf7220 */ /* 0x000fe40000410000 */
[----:B------:R-:W-:Y:S02]  /*0fa0*/  FMUL.FTZ R177, R159, R78 ;  /* 0x0000004e9fb17220 */ /* 0x000fe40000410000 */
[----:B------:R-:W-:Y:S02]  /*0fb0*/  FADD.FTZ R78, -R2, R91 ;  /* 0x0000005b024e7221 */ /* 0x000fe40000010100 */
[----:B------:R-:W-:Y:S02]  /*0fc0*/  FADD.FTZ R84, R79, R80 ;  /* 0x000000504f547221 */ /* 0x000fe40000010000 */
[----:B------:R-:W-:Y:S02]  /*0fd0*/  FFMA.FTZ R79, R77, R80, R3 ;  /* 0x000000504d4f7223 */ /* 0x000fe40000010003 */
        /* <DEDUP_REMOVED lines=14> */
[C---:B------:R-:W-:Y:S02]  /*10c0*/  FADD.FTZ R90, -R2.reuse, R90 ;  /* 0x0000005a025a7221 */ /* 0x040fe40000010100 */
[C---:B------:R-:W-:Y:S02]  /*10d0*/  FADD.FTZ R96, -R2.reuse, R96 ;  /* 0x0000006002607221 */ /* 0x040fe40000010100 */
[C---:B------:R-:W-:Y:S02]  /*10e0*/  FADD.FTZ R84, -R2.reuse, R97 ;  /* 0x0000006102547221 */ /* 0x040fe40000010100 */
[C---:B------:R-:W-:Y:S02]  /*10f0*/  FADD.FTZ R98, -R2.reuse, R98 ;  /* 0x0000006202627221 */ /* 0x040fe40000010100 */
[----:B------:R-:W-:-:S02]  /*1100*/  FADD.FTZ R92, -R2, R99 ;  /* 0x00000063025c7221 */ /* 0x000fc40000010100 */
[----:B------:R-:W-:Y:S02]  /*1110*/  FADD.FTZ R2, R3, R178 ;  /* 0x000000b203027221 */ /* 0x000fe40000010000 */
[----:B------:R-:W-:Y:S02]  /*1120*/  FFMA.FTZ R79, R177, R178, R78 ;  /* 0x000000b2b14f7223 */ /* 0x000fe4000001004e */
[----:B------:R-:W-:Y:S02]  /*1130*/  FMUL.FTZ R71, R159, R90 ;  /* 0x0000005a9f477220 */ /* 0x000fe40000410000 */
[----:B------:R-:W-:Y:S02]  /*1140*/  FADD.FTZ R3, R2, R65 ;  /* 0x0000004102037221 */ /* 0x000fe40000010000 */
[----:B------:R-:W-:Y:S02]  /*1150*/  FMUL.FTZ R70, R9, R93 ;  /* 0x0000005d09467220 */ /* 0x000fe40000410000 */
        /* <DEDUP_REMOVED lines=45> */
.L_x_8860:
        /* <DEDUP_REMOVED lines=18> */
.L_x_8861:
[----:B--2---:R-:W-:Y:S01]  /*1550*/  FADD.FTZ R96, R96, R93 ;  /* 0x0000005d60607221 */ /* 0x004fe20000010000 */
[----:B------:R-:W-:Y:S01]  /*1560*/  ISETP.NE.U32.AND P2, PT, RZ, c[0x0][0x258], PT ;  /* 0x00009600ff007a0c */ /* 0x000fe20003f45070 */
[----:B-1----:R-:W-:Y:S01]  /*1570*/  FADD.FTZ R2, R2, R97 ;  /* 0x0000006102027221 */ /* 0x002fe20000010000 */
[----:B------:R-:W-:Y:S01]  /*1580*/  ISETP.NE.U32.AND P1, PT, RZ, c[0x0][0x258], PT ;  /* 0x00009600ff007a0c */ /* 0x000fe20003f25070 */
[----:B------:R-:W-:Y:S01]  /*1590*/  FMUL.FTZ R90, R96, c[0x0][0x1e0] ;  /* 0x00007800605a7a20 */ /* 0x000fe20000410000 */
[----:B------:R-:W-:Y:S01]  /*15a0*/  ISETP.NE.AND.EX P2, PT, RZ, c[0x0][0x25c], PT, P2 ;  /* 0x00009700ff007a0c */ /* 0x000fe20003f45320 */
[----:B------:R-:W-:Y:S01]  /*15b0*/  FMUL.FTZ R91, R2, c[0x0][0x1e0] ;  /* 0x00007800025b7a20 */ /* 0x000fe20000410000 */
[----:B------:R-:W-:Y:S02]  /*15c0*/  IADD3 R2, P3, R164, c[0x0][0x248], RZ ;  /* 0x00009200a4027a10 */ /* 0x000fe40007f7e0ff */
[----:B------:R-:W-:Y:S02]  /*15d0*/  FSEL R90, R90, RZ, !P0 ;  /* 0x000000ff5a5a7208 */ /* 0x000fe40004000000 */
[----:B------:R-:W-:-:S02]  /*15e0*/  ISETP.NE.U32.AND P0, PT, RZ, c[0x0][0x218], PT ;  /* 0x00008600ff007a0c */ /* 0x000fc40003f05070 */
[----:B------:R-:W-:Y:S01]  /*15f0*/  ISETP.NE.AND.EX P1, PT, RZ, c[0x0][0x25c], PT, P1 ;  /* 0x00009700ff007a0c */ /* 0x000fe20003f25310 */
[-CC-:B------:R-:W-:Y:S01]  /*1600*/  FFMA.FTZ R56, R56, R91.reuse, R90.reuse ;  /* 0x0000005b38387223 */ /* 0x180fe2000001005a */
[----:B------:R-:W-:Y:S01]  /*1610*/  ISETP.NE.AND.EX P0, PT, RZ, c[0x0][0x21c], PT, P0 ;  /* 0x00008700ff007a0c */ /* 0x000fe20003f05300 */
[-CC-:B------:R-:W-:Y:S02]  /*1620*/  FFMA.FTZ R57, R57, R91.reuse, R90.reuse ;  /* 0x0000005b39397223 */ /* 0x180fe4000001005a */
[-CC-:B------:R-:W-:Y:S02]  /*1630*/  FFMA.FTZ R58, R58, R91.reuse, R90.reuse ;  /* 0x0000005b3a3a7223 */ /* 0x180fe4000001005a */
[-CC-:B------:R-:W-:Y:S02]  /*1640*/  FFMA.FTZ R61, R61, R91.reuse, R90.reuse ;  /* 0x0000005b3d3d7223 */ /* 0x180fe4000001005a */
[-CC-:B------:R-:W-:Y:S02]  /*1650*/  FFMA.FTZ R66, R66, R91.reuse, R90.reuse ;  /* 0x0000005b42427223 */ /* 0x180fe4000001005a */
[----:B------:R-:W-:-:S02]  /*1660*/  FFMA.FTZ R73, R73, R91, R90 ;  /* 0x0000005b49497223 */ /* 0x000fc4000001005a */
[----:B------:R-:W-:Y:S02]  /*1670*/  FADD.FTZ R56, R59, -R56 ;  /* 0x800000383b387221 */ /* 0x000fe40000010000 */
[----:B------:R-:W-:Y:S02]  /*1680*/  FADD.FTZ R60, R60, -R57 ;  /* 0x800000393c3c7221 */ /* 0x000fe40000010000 */
[----:B------:R-:W-:Y:S01]  /*1690*/  FADD.FTZ R58, R167, -R58 ;  /* 0x8000003aa73a7221 */ /* 0x000fe20000010000 */
[----:B------:R-:W-:Y:S01]  /*16a0*/  MOV R167, 0x10 ;  /* 0x0000001000a77802 */ /* 0x000fe20000000f00 */
[----:B------:R-:W-:Y:S02]  /*16b0*/  FADD.FTZ R62, R62, -R61 ;  /* 0x8000003d3e3e7221 */ /* 0x000fe40000010000 */
[----:B------:R-:W-:Y:S02]  /*16c0*/  FADD.FTZ R92, R69, -R66 ;  /* 0x80000042455c7221 */ /* 0x000fe40000010000 */
[----:B------:R-:W-:-:S02]  /*16d0*/  FADD.FTZ R76, R76, -R73 ;  /* 0x800000494c4c7221 */ /* 0x000fc40000010000 */
        /* <DEDUP_REMOVED lines=9> */
[----:B------:R-:W-:Y:S02]  /*1770*/  FFMA.FTZ R177, R177, R91, R90 ;  /* 0x0000005bb1b17223 */ /* 0x000fe4000001005a */
[C---:B------:R-:W-:Y:S02]  /*1780*/  FMUL.FTZ R69, R159.reuse, R56 ;  /* 0x000000389f457220 */ /* 0x040fe40000410000 */
[----:B------:R-:W-:-:S02]  /*1790*/  FMUL.FTZ R66, R159, R60 ;  /* 0x0000003c9f427220 */ /* 0x000fc40000410000 */
[C---:B------:R-:W-:Y:S02]  /*17a0*/  FMUL.FTZ R73, R159.reuse, R58 ;  /* 0x0000003a9f497220 */ /* 0x040fe40000410000 */
[----:B------:R-:W-:Y:S02]  /*17b0*/  FMUL.FTZ R62, R159, R62 ;  /* 0x0000003e9f3e7220 */ /* 0x000fe40000410000 */
[----:B------:R-:W-:Y:S02]  /*17c0*/  FADD.FTZ R68, R68, -R63 ;  /* 0x8000003f44447221 */ /* 0x000fe40000010000 */
        /* <DEDUP_REMOVED lines=8> */
[----:B------:R-:W-:-:S02]  /*1850*/  FADD.FTZ R178, R178, -R177 ;  /* 0x800000b1b2b27221 */ /* 0x000fc40000010000 */
        /* <DEDUP_REMOVED lines=12> */
.L_x_8853:
[----:B------:R-:W-:Y:S01]  /*1920*/  FMUL.FTZ R63, R62, R155 ;  /* 0x0000009b3e3f7220 */ /* 0x000fe20000410000 */
[----:B------:R-:W-:Y:S01]  /*1930*/  IADD3.X R3, R165, c[0x0][0x24c], RZ, P3, !PT ;  /* 0x00009300a5037a10 */ /* 0x000fe20001ffe4ff */
[----:B------:R-:W-:-:S04]  /*1940*/  IMAD.WIDE.U32 R166, R166, R167, c[0x0][0x248] ;  /* 0x00009200a6a67625 */ /* 0x000fc800078e00a7 */
[-C--:B------:R-:W-:Y:S02]  /*1950*/  FMUL.FTZ R62, R73, R155.reuse ;  /* 0x0000009b493e7220 */ /* 0x080fe40000410000 */
[-C--:B-1----:R-:W-:Y:S02]  /*1960*/  FMUL.FTZ R61, R66, R155.reuse ;  /* 0x0000009b423d7220 */ /* 0x082fe40000410000 */
[----:B------:R-:W-:Y:S02]  /*1970*/  FMUL.FTZ R60, R69, R155 ;  /* 0x0000009b453c7220 */ /* 0x000fe40000410000 */
[C---:B------:R-:W-:Y:S02]  /*1980*/  FMUL.FTZ R75, R159.reuse, R68 ;  /* 0x000000449f4b7220 */ /* 0x040fe40000410000 */
[C---:B------:R-:W-:Y:S01]  /*1990*/  FMUL.FTZ R92, R159.reuse, R92 ;  /* 0x0000005c9f5c7220 */ /* 0x040fe20000410000 */
[----:B------:R1:W-:Y:S01]  /*19a0*/  STG.E.128 [R166.64], R60 ;  /* 0x0000003ca6007986 */ /* 0x0003e2000c101d04 */
[----:B------:R-:W-:-:S02]  /*19b0*/  FMUL.FTZ R77, R159, R168 ;  /* 0x000000a89f4d7220 */ /* 0x000fc40000410000 */
[----:B------:R-:W-:Y:S02]  /*19c0*/  FMUL.FTZ R72, R159, R72 ;  /* 0x000000489f487220 */ /* 0x000fe40000410000 */
[----:B------:R-:W-:Y:S02]  /*19d0*/  @P0 FADD.FTZ R75, R32, R75 ;  /* 0x0000004b204b0221 */ /* 0x000fe40000010000 */
[----:B------:R-:W-:Y:S02]  /*19e0*/  @P0 FADD.FTZ R92, R33, R92 ;  /* 0x0000005c215c0221 */ /* 0x000fe40000010000 */
[----:B------:R-:W-:Y:S02]  /*19f0*/  @P0 FADD.FTZ R77, R34, R77 ;  /* 0x0000004d224d0221 */ /* 0x000fe40000010000 */
[----:B------:R-:W-:Y:S02]  /*1a00*/  @P0 FADD.FTZ R72, R35, R72 ;  /* 0x0000004823480221 */ /* 0x000fe40000010000 */
[----:B------:R-:W-:-:S02]  /*1a10*/  FMUL.FTZ R58, R77, R155 ;  /* 0x0000009b4d3a7220 */ /* 0x000fc40000410000 */
[-C--:B------:R-:W-:Y:S02]  /*1a20*/  FMUL.FTZ R59, R72, R155.reuse ;  /* 0x0000009b483b7220 */ /* 0x080fe40000410000 */
[-C--:B------:R-:W-:Y:S02]  /*1a30*/  FMUL.FTZ R57, R92, R155.reuse ;  /* 0x0000009b5c397220 */ /* 0x080fe40000410000 */
[----:B------:R-:W-:Y:S01]  /*1a40*/  FMUL.FTZ R56, R75, R155 ;  /* 0x0000009b4b387220 */ /* 0x000fe20000410000 */
[----:B------:R-:W-:Y:S05]  /*1a50*/  @!P2 BRA `(.L_x_8854) ;  /* 0x000000700000a947 */ /* 0x000fea0003800000 */
[----:B-1----:R-:W-:Y:S02]  /*1a60*/  IADD3 R164, P3, R164, c[0x0][0x258], RZ ;  /* 0x00009600a4a47a10 */ /* 0x002fe40007f7e0ff */
[----:B------:R-:W-:Y:S02]  /*1a70*/  SEL R63, R72, R55, P1 ;  /* 0x00000037483f7207 */ /* 0x000fe40000800000 */
[----:B------:R-:W-:Y:S02]  /*1a80*/  SEL R62, R77, R54, P1 ;  /* 0x000000364d3e7207 */ /* 0x000fe40000800000 */
[----:B------:R-:W-:-:S02]  /*1a90*/  SEL R61, R92, R53, P1 ;  /* 0x000000355c3d7207 */ /* 0x000fc40000800000 */
[----:B------:R-:W-:Y:S02]  /*1aa0*/  IADD3.X R165, R165, c[0x0][0x25c], RZ, P3, !PT ;  /* 0x00009700a5a57a10 */ /* 0x000fe40001ffe4ff */
[----:B------:R-:W-:-:S05]  /*1ab0*/  SEL R60, R75, R52, P1 ;  /* 0x000000344b3c7207 */ /* 0x000fca0000800000 */
[----:B------:R1:W-:Y:S02]  /*1ac0*/  STG.E.128 [R164.64], R60 ;  /* 0x0000003ca4007986 */ /* 0x0003e4000c101d04 */
.L_x_8854:
[----:B-1----:R1:W-:Y:S01]  /*1ad0*/  STG.E.128 [R2.64], R56 ;  /* 0x0000003802007986 */ /* 0x0023e2000c101d04 */
[----:B------:R-:W-:Y:S01]  /*1ae0*/  IADD3 R68, P3, R163, c[0x0][0x248], RZ ;  /* 0x00009200a3447a10 */ /* 0x000fe20007f7e0ff */
[----:B------:R-:W-:Y:S01]  /*1af0*/  FMUL.FTZ R75, R159, R76 ;  /* 0x0000004c9f4b7220 */ /* 0x000fe20000410000 */
[----:B------:R-:W-:Y:S01]  /*1b00*/  IADD3 R72, P4, R161, c[0x0][0x248], RZ ;  /* 0x00009200a1487a10 */ /* 0x000fe20007f9e0ff */
[C---:B------:R-:W-:Y:S01]  /*1b10*/  FMUL.FTZ R172, R159.reuse, R172 ;  /* 0x000000ac9fac7220 */ /* 0x040fe20000410000 */
[----:B------:R-:W-:Y:S01]  /*1b20*/  IADD3.X R69, R162, c[0x0][0x24c], RZ, P3, !PT ;  /* 0x00009300a2457a10 */ /* 0x000fe20001ffe4ff */
[C---:B------:R-:W-:Y:S02]  /*1b30*/  FMUL.FTZ R61, R159.reuse, R170 ;  /* 0x000000aa9f3d7220 */ /* 0x040fe40000410000 */
[----:B------:R-:W-:Y:S02]  /*1b40*/  FMUL.FTZ R80, R159, R80 ;  /* 0x000000509f507220 */ /* 0x000fe40000410000 */
[----:B------:R-:W-:-:S02]  /*1b50*/  @P0 FADD.FTZ R75, R36, R75 ;  /* 0x0000004b244b0221 */ /* 0x000fc40000010000 */
[----:B------:R-:W-:Y:S02]  /*1b60*/  @P0 FADD.FTZ R172, R37, R172 ;  /* 0x000000ac25ac0221 */ /* 0x000fe40000010000 */
[----:B------:R-:W-:Y:S02]  /*1b70*/  @P0 FADD.FTZ R61, R38, R61 ;  /* 0x0000003d263d0221 */ /* 0x000fe40000010000 */
[----:B------:R-:W-:Y:S01]  /*1b80*/  @P0 FADD.FTZ R80, R39, R80 ;  /* 0x0000005027500221 */ /* 0x000fe20000010000 */
        /* <DEDUP_REMOVED lines=8> */
.L_x_8855:
[-C--:B------:R-:W-:Y:S01]  /*1c10*/  FMUL.FTZ R62, R61, R155.reuse ;  /* 0x0000009b3d3e7220 */ /* 0x080fe20000410000 */
[----:B------:R-:W-:Y:S01]  /*1c20*/  IADD3.X R73, R160, c[0x0][0x24c], RZ, P4, !PT ;  /* 0x00009300a0497a10 */ /* 0x000fe200027fe4ff */
[-C--:B------:R-:W-:Y:S02]  /*1c30*/  FMUL.FTZ R63, R80, R155.reuse ;  /* 0x0000009b503f7220 */ /* 0x080fe40000410000 */
[-C--:B------:R-:W-:Y:S02]  /*1c40*/  FMUL.FTZ R61, R172, R155.reuse ;  /* 0x0000009bac3d7220 */ /* 0x080fe40000410000 */
[----:B------:R-:W-:Y:S02]  /*1c50*/  FMUL.FTZ R60, R75, R155 ;  /* 0x0000009b4b3c7220 */ /* 0x000fe40000410000 */
[C---:B------:R-:W-:Y:S02]  /*1c60*/  FMUL.FTZ R77, R159.reuse, R82 ;  /* 0x000000529f4d7220 */ /* 0x040fe40000410000 */
[C---:B------:R-:W-:Y:S01]  /*1c70*/  FMUL.FTZ R174, R159.reuse, R174 ;  /* 0x000000ae9fae7220 */ /* 0x040fe20000410000 */
[----:B------:R2:W-:Y:S01]  /*1c80*/  STG.E.128 [R68.64], R60 ;  /* 0x0000003c44007986 */ /* 0x0005e2000c101d04 */
[----:B-1----:R-:W-:-:S02]  /*1c90*/  FMUL.FTZ R3, R159, R176 ;  /* 0x000000b09f037220 */ /* 0x002fc40000410000 */
        /* <DEDUP_REMOVED lines=10> */
[----:B--2---:R-:W-:Y:S02]  /*1d40*/  IADD3 R2, P3, R161, c[0x0][0x258], RZ ;  /* 0x00009600a1027a10 */ /* 0x004fe40007f7e0ff */
[----:B------:R-:W-:Y:S02]  /*1d50*/  SEL R62, R3, R54, P1 ;  /* 0x00000036033e7207 */ /* 0x000fe40000800000 */
[----:B------:R-:W-:Y:S02]  /*1d60*/  SEL R63, R178, R55, P1 ;  /* 0x00000037b23f7207 */ /* 0x000fe40000800000 */
[----:B------:R-:W-:-:S02]  /*1d70*/  SEL R61, R174, R53, P1 ;  /* 0x00000035ae3d7207 */ /* 0x000fc40000800000 */
[----:B------:R-:W-:Y:S02]  /*1d80*/  IADD3.X R3, R160, c[0x0][0x25c], RZ, P3, !PT ;  /* 0x00009700a0037a10 */ /* 0x000fe40001ffe4ff */
[----:B------:R-:W-:-:S05]  /*1d90*/  SEL R60, R77, R52, P1 ;  /* 0x000000344d3c7207 */ /* 0x000fca0000800000 */
[----:B------:R1:W-:Y:S02]  /*1da0*/  STG.E.128 [R2.64], R60 ;  /* 0x0000003c02007986 */ /* 0x0003e4000c101d04 */
.L_x_8856:
[----:B--2---:R2:W-:Y:S01]  /*1db0*/  STG.E.128 [R72.64], R56 ;  /* 0x0000003848007986 */ /* 0x0045e2000c101d04 */
        /* <DEDUP_REMOVED lines=8> */
[C---:B-1----:R-:W-:Y:S02]  /*1e40*/  FMUL.FTZ R61, R159.reuse, R64 ;  /* 0x000000409f3d7220 */ /* 0x042fe40000410000 */
[C---:B------:R-:W-:Y:S02]  /*1e50*/  FMUL.FTZ R70, R159.reuse, R70 ;  /* 0x000000469f467220 */ /* 0x040fe40000410000 */
[C---:B------:R-:W-:Y:S02]  /*1e60*/  FMUL.FTZ R63, R159.reuse, R94 ;  /* 0x0000005e9f3f7220 */ /* 0x040fe40000410000 */
[----:B------:R-:W-:-:S02]  /*1e70*/  FMUL.FTZ R74, R159, R74 ;  /* 0x0000004a9f4a7220 */ /* 0x000fc40000410000 */
[----:B------:R-:W-:Y:S02]  /*1e80*/  @P0 FADD.FTZ R61, R44, R61 ;  /* 0x0000003d2c3d0221 */ /* 0x000fe40000010000 */
[----:B------:R-:W-:Y:S02]  /*1e90*/  @P0 FADD.FTZ R70, R45, R70 ;  /* 0x000000462d460221 */ /* 0x000fe40000010000 */
[----:B------:R-:W-:Y:S02]  /*1ea0*/  @P0 FADD.FTZ R63, R46, R63 ;  /* 0x0000003f2e3f0221 */ /* 0x000fe40000010000 */
[----:B------:R-:W-:Y:S01]  /*1eb0*/  @P0 FADD.FTZ R74, R47, R74 ;  /* 0x0000004a2f4a0221 */ /* 0x000fe20000010000 */
[----:B------:R-:W-:Y:S05]  /*1ec0*/  @!P2 BRA `(.L_x_8857) ;  /* 0x000000700000a947 */ /* 0x000fea0003800000 */
[----:B--2---:R-:W-:Y:S02]  /*1ed0*/  IADD3 R2, P3, R158, c[0x0][0x258], RZ ;  /* 0x000096009e027a10 */ /* 0x004fe40007f7e0ff */
[----:B------:R-:W-:Y:S02]  /*1ee0*/  SEL R59, R74, R55, P1 ;  /* 0x000000374a3b7207 */ /* 0x000fe40000800000 */
[----:B------:R-:W-:-:S02]  /*1ef0*/  SEL R58, R63, R54, P1 ;  /* 0x000000363f3a7207 */ /* 0x000fc40000800000 */
[----:B------:R-:W-:Y:S02]  /*1f00*/  SEL R57, R70, R53, P1 ;  /* 0x0000003546397207 */ /* 0x000fe40000800000 */
[----:B------:R-:W-:Y:S02]  /*1f10*/  IADD3.X R3, R156, c[0x0][0x25c], RZ, P3, !PT ;  /* 0x000097009c037a10 */ /* 0x000fe40001ffe4ff */
[----:B------:R-:W-:-:S05]  /*1f20*/  SEL R56, R61, R52, P1 ;  /* 0x000000343d387207 */ /* 0x000fca0000800000 */
[----:B------:R1:W-:Y:S02]  /*1f30*/  STG.E.128 [R2.64], R56 ;  /* 0x0000003802007986 */ /* 0x0003e4000c101d04 */
.L_x_8857:
[-CC-:B--2---:R-:W-:Y:S01]  /*1f40*/  FFMA.FTZ R78, R78, R91.reuse, R90.reuse ;  /* 0x0000005b4e4e7223 */ /* 0x184fe2000001005a */
[----:B------:R-:W-:Y:S01]  /*1f50*/  IADD3 R158, P3, R158, c[0x0][0x248], RZ ;  /* 0x000092009e9e7a10 */ /* 0x000fe20007f7e0ff */
[-CC-:B------:R-:W-:Y:S01]  /*1f60*/  FFMA.FTZ R81, R81, R91.reuse, R90.reuse ;  /* 0x0000005b51517223 */ /* 0x180fe2000001005a */
[C---:B-1----:R-:W-:Y:S01]  /*1f70*/  @P2 IADD3 R2, P4, R157.reuse, c[0x0][0x258], RZ ;  /* 0x000096009d022a10 */ /* 0x042fe20007f9e0ff */
[-CC-:B------:R-:W-:Y:S01]  /*1f80*/  FFMA.FTZ R86, R86, R91.reuse, R90.reuse ;  /* 0x0000005b56567223 */ /* 0x180fe2000001005a */
[----:B------:R-:W-:Y:S01]  /*1f90*/  IADD3 R64, P5, R157, c[0x0][0x248], RZ ;  /* 0x000092009d407a10 */ /* 0x000fe20007fbe0ff */
[----:B------:R-:W-:Y:S01]  /*1fa0*/  FFMA.FTZ R89, R89, R91, R90 ;  /* 0x0000005b59597223 */ /* 0x000fe2000001005a */
[----:B------:R-:W-:Y:S01]  /*1fb0*/  @P2 IADD3.X R3, R0, c[0x0][0x25c], RZ, P4, !PT ;  /* 0x0000970000032a10 */ /* 0x000fe200027fe4ff */
[----:B------:R-:W-:Y:S02]  /*1fc0*/  FADD.FTZ R78, R79, -R78 ;  /* 0x8000004e4f4e7221 */ /* 0x000fe40000010000 */
[----:B------:R-:W-:-:S02]  /*1fd0*/  FADD.FTZ R84, R84, -R81 ;  /* 0x8000005154547221 */ /* 0x000fc40000010000 */
[----:B------:R-:W-:Y:S02]  /*1fe0*/  FADD.FTZ R86, R87, -R86 ;  /* 0x8000005657567221 */ /* 0x000fe40000010000 */
[----:B------:R-:W-:Y:S02]  /*1ff0*/  FADD.FTZ R88, R88, -R89 ;  /* 0x8000005958587221 */ /* 0x000fe40000010000 */
[C---:B------:R-:W-:Y:S02]  /*2000*/  FMUL.FTZ R65, R159.reuse, R78 ;  /* 0x0000004e9f417220 */ /* 0x040fe40000410000 */
[C---:B------:R-:W-:Y:S02]  /*2010*/  FMUL.FTZ R84, R159.reuse, R84 ;  /* 0x000000549f547220 */ /* 0x040fe40000410000 */
[C---:B------:R-:W-:Y:S02]  /*2020*/  FMUL.FTZ R67, R159.reuse, R86 ;  /* 0x000000569f437220 */ /* 0x040fe40000410000 */
[----:B------:R-:W-:Y:S01]  /*2030*/  FMUL.FTZ R88, R159, R88 ;  /* 0x000000589f587220 */ /* 0x000fe20000410000 */
[----:B------:R-:W-:Y:S01]  /*2040*/  IADD3.X R159, R156, c[0x0][0x24c], RZ, P3, !PT ;  /* 0x000093009c9f7a10 */ /* 0x000fe20001ffe4ff */
[----:B------:R-:W-:-:S02]  /*2050*/  @P0 FADD.FTZ R65, R48, R65 ;  /* 0x0000004130410221 */ /* 0x000fc40000010000 */
[----:B------:R-:W-:Y:S02]  /*2060*/  @P0 FADD.FTZ R84, R49, R84 ;  /* 0x0000005431540221 */ /* 0x000fe40000010000 */
        /* <DEDUP_REMOVED lines=10> */
[-C--:B------:R-:W-:Y:S01]  /*2110*/  FMUL.FTZ R60, R65, R155.reuse ;  /* 0x0000009b413c7220 */ /* 0x080fe20000410000 */
[----:B------:R-:W-:Y:S01]  /*2120*/  IADD3.X R65, R0, c[0x0][0x24c], RZ, P5, !PT ;  /* 0x0000930000417a10 */ /* 0x000fe20002ffe4ff */
[-C--:B------:R-:W-:Y:S01]  /*2130*/  FMUL.FTZ R61, R84, R155.reuse ;  /* 0x0000009b543d7220 */ /* 0x080fe20000410000 */
[----:B------:R-:W-:Y:S01]  /*2140*/  MOV R0, c[0x0][0x160] ;  /* 0x0000580000007a02 */ /* 0x000fe20000000f00 */
[-C--:B------:R-:W-:Y:S01]  /*2150*/  FMUL.FTZ R62, R67, R155.reuse ;  /* 0x0000009b433e7220 */ /* 0x080fe20000410000 */
[----:B------:R1:W-:Y:S01]  /*2160*/  STG.E.128 [R158.64], R56 ;  /* 0x000000389e007986 */ /* 0x0003e2000c101d04 */
[----:B------:R-:W-:Y:S01]  /*2170*/  FMUL.FTZ R63, R88, R155 ;  /* 0x0000009b583f7220 */ /* 0x000fe20000410000 */
[----:B------:R-:W-:Y:S02]  /*2180*/  LEA R153, R0, R153, 0x2 ;  /* 0x0000009900997211 */ /* 0x000fe400078e10ff */
[----:B------:R1:W-:Y:S02]  /*2190*/  @P2 STG.E.128 [R2.64], R52 ;  /* 0x0000003402002986 */ /* 0x0003e4000c101d04 */
[----:B------:R-:W-:-:S02]  /*21a0*/  ISETP.GE.AND P0, PT, R153, c[0x0][0x164], PT ;  /* 0x0000590099007a0c */ /* 0x000fc40003f06270 */
[----:B------:R1:W-:Y:S11]  /*21b0*/  STG.E.128 [R64.64], R60 ;  /* 0x0000003c40007986 */ /* 0x0003f6000c101d04 */
[----:B01----:R-:W-:Y:S01]  /*21c0*/  @P0 CALL.REL.NOINC `(.L_x_8858) ;  /* 0x0000001000000944 */ /* 0x003fe20003c00000 */
[----:B------:R-:W-:Y:S05]  /*21d0*/  BRA `(.L_x_8859) ;  /* 0xffffe28000007947 */ /* 0x000fea000383ffff */
.L_x_8858:
[----:B------:R-:W-:Y:S05]  /*21e0*/  BSYNC B1 ;  /* 0x0000000000017941 */ /* 0x000fea0003800000 */
.L_x_8850:
        /* <DEDUP_REMOVED lines=48> */
.L_x_8849:
[----:B------:R-:W-:Y:S05]  /*24f0*/  BSYNC B0 ;  /* 0x0000000000007941 */ /* 0x000fea0003800000 */
.L_x_8847:
        /* <DEDUP_REMOVED lines=138> */
.L_x_8851:
[----:B------:R-:W-:Y:S02]  /*2da0*/  MOV R91, R93 ;  /* 0x0000005d005b7202 */ /* 0x000fe40000000f00 */
[----:B------:R-:W-:-:S02]  /*2db0*/  MOV R92, 0x1 ;  /* 0x00000001005c7802 */ /* 0x000fc40000000f00 */
[----:B------:R-:W-:Y:S02]  /*2dc0*/  MOV R98, 0x1f ;  /* 0x0000001f00627802 */ /* 0x000fe40000000f00 */
[----:B------:R-:W-:Y:S02]  /*2dd0*/  MOV R99, 0xffffffff ;  /* 0xffffffff00637802 */ /* 0x000fe40000000f00 */
[----:B------:R-:W-:Y:S02]  /*2de0*/  MOV R2, 0x2e00 ;  /* 0x00002e0000027802 */ /* 0x000fe40000000f00 */
[----:B-----5:R-:W-:Y:S05]  /*2df0*/  CALL.REL.NOINC `($__internal_181_$__cuda_sm70_shflsync_bfly_p) ;  /* 0x0000046000007944 */ /* 0x020fea0003c00000 */
[----:B-1----:R-:W-:Y:S01]  /*2e00*/  MOV R90, R91 ;  /* 0x0000005b005a7202 */ /* 0x002fe20000000f00 */
[----:B0-----:R-:W-:Y:S05]  /*2e10*/  BRA `(.L_x_8860) ;  /* 0xffffe61000007947 */ /* 0x001fea000383ffff */
.L_x_8852:
[----:B------:R-:W-:Y:S01]  /*2e20*/  HFMA2.MMA R92, -RZ, RZ, 0, 5.9604644775390625e-08 ;  /* 0x00000001ff5c7435 */ /* 0x000fe200000001ff */
[----:B------:R-:W-:Y:S02]  /*2e30*/  MOV R91, R96 ;  /* 0x00000060005b7202 */ /* 0x000fe40000000f00 */
[----:B------:R-:W-:Y:S02]  /*2e40*/  MOV R98, 0x1f ;  /* 0x0000001f00627802 */ /* 0x000fe40000000f00 */
[----:B------:R-:W-:-:S02]  /*2e50*/  MOV R99, 0xffffffff ;  /* 0xffffffff00637802 */ /* 0x000fc40000000f00 */
[----:B------:R-:W-:Y:S02]  /*2e60*/  MOV R2, 0x2e80 ;  /* 0x00002e8000027802 */ /* 0x000fe40000000f00 */
[----:B01---5:R-:W-:Y:S05]  /*2e70*/  CALL.REL.NOINC `($__internal_181_$__cuda_sm70_shflsync_bfly_p) ;  /* 0x000003e000007944 */ /* 0x023fea0003c00000 */
[----:B------:R-:W-:Y:S01]  /*2e80*/  FADD.FTZ R93, R93, R90 ;  /* 0x0000005a5d5d7221 */ /* 0x000fe20000010000 */
[----:B0-----:R-:W-:Y:S01]  /*2e90*/  HFMA2.MMA R92, -RZ, RZ, 0, 1.1920928955078125e-07 ;  /* 0x00000002ff5c7435 */ /* 0x001fe200000001ff */
[----:B-1----:R-:W-:Y:S01]  /*2ea0*/  FADD.FTZ R96, R96, R91 ;  /* 0x0000005b60607221 */ /* 0x002fe20000010000 */
[----:B------:R-:W-:Y:S02]  /*2eb0*/  MOV R98, 0x1f ;  /* 0x0000001f00627802 */ /* 0x000fe40000000f00 */
[----:B------:R-:W-:Y:S02]  /*2ec0*/  MOV R99, 0xffffffff ;  /* 0xffffffff00637802 */ /* 0x000fe40000000f00 */
[----:B------:R-:W-:Y:S02]  /*2ed0*/  MOV R91, R93 ;  /* 0x0000005d005b7202 */ /* 0x000fe40000000f00 */
[----:B------:R-:W-:Y:S02]  /*2ee0*/  MOV R2, 0x2f00 ;  /* 0x00002f0000027802 */ /* 0x000fe40000000f00 */
[----:B------:R-:W-:Y:S05]  /*2ef0*/  CALL.REL.NOINC `($__internal_181_$__cuda_sm70_shflsync_bfly_p) ;  /* 0x0000036000007944 */ /* 0x000fea0003c00000 */
[----:B0-----:R-:W-:Y:S01]  /*2f00*/  HFMA2.MMA R92, -RZ, RZ, 0, 1.1920928955078125e-07 ;  /* 0x00000002ff5c7435 */ /* 0x001fe200000001ff */
[----:B-1----:R-:W-:-:S02]  /*2f10*/  MOV R90, R91 ;  /* 0x0000005b005a7202 */ /* 0x002fc40000000f00 */
[----:B------:R-:W-:Y:S02]  /*2f20*/  MOV R91, R96 ;  /* 0x00000060005b7202 */ /* 0x000fe40000000f00 */
[----:B------:R-:W-:Y:S02]  /*2f30*/  MOV R98, 0x1f ;  /* 0x0000001f00627802 */ /* 0x000fe40000000f00 */
[----:B------:R-:W-:Y:S02]  /*2f40*/  MOV R99, 0xffffffff ;  /* 0xffffffff00637802 */ /* 0x000fe40000000f00 */
[----:B------:R-:W-:Y:S02]  /*2f50*/  MOV R2, 0x2f70 ;  /* 0x00002f7000027802 */ /* 0x000fe40000000f00 */
[----:B------:R-:W-:Y:S05]  /*2f60*/  CALL.REL.NOINC `($__internal_181_$__cuda_sm70_shflsync_bfly_p) ;  /* 0x000002f000007944 */ /* 0x000fea0003c00000 */
[----:B------:R-:W-:Y:S01]  /*2f70*/  FADD.FTZ R93, R90, R93 ;  /* 0x0000005d5a5d7221 */ /* 0x000fe20000010000 */
[----:B0-----:R-:W-:Y:S01]  /*2f80*/  HFMA2.MMA R92, -RZ, RZ, 0, 2.384185791015625e-07 ;  /* 0x00000004ff5c7435 */ /* 0x001fe200000001ff */
[----:B-1----:R-:W-:Y:S01]  /*2f90*/  FADD.FTZ R96, R96, R91 ;  /* 0x0000005b60607221 */ /* 0x002fe20000010000 */
[----:B------:R-:W-:Y:S02]  /*2fa0*/  MOV R98, 0x1f ;  /* 0x0000001f00627802 */ /* 0x000fe40000000f00 */
[----:B------:R-:W-:-:S02]  /*2fb0*/  MOV R99, 0xffffffff ;  /* 0xffffffff00637802 */ /* 0x000fc40000000f00 */
[----:B------:R-:W-:Y:S02]  /*2fc0*/  MOV R91, R93 ;  /* 0x0000005d005b7202 */ /* 0x000fe40000000f00 */
[----:B------:R-:W-:Y:S02]  /*2fd0*/  MOV R2, 0x2ff0 ;  /* 0x00002ff000027802 */ /* 0x000fe40000000f00 */
[----:B------:R-:W-:Y:S05]  /*2fe0*/  CALL.REL.NOINC `($__internal_181_$__cuda_sm70_shflsync_bfly_p) ;  /* 0x0000027000007944 */ /* 0x000fea0003c00000 */
[----:B0-----:R-:W-:Y:S01]  /*2ff0*/  HFMA2.MMA R92, -RZ, RZ, 0, 2.384185791015625e-07 ;  /* 0x00000004ff5c7435 */ /* 0x001fe200000001ff */
[----:B-1----:R-:W-:Y:S02]  /*3000*/  MOV R90, R91 ;  /* 0x0000005b005a7202 */ /* 0x002fe40000000f00 */
[----:B------:R-:W-:Y:S02]  /*3010*/  MOV R91, R96 ;  /* 0x00000060005b7202 */ /* 0x000fe40000000f00 */
[----:B------:R-:W-:Y:S02]  /*3020*/  MOV R98, 0x1f ;  /* 0x0000001f00627802 */ /* 0x000fe40000000f00 */
[----:B------:R-:W-:Y:S02]  /*3030*/  MOV R99, 0xffffffff ;  /* 0xffffffff00637802 */ /* 0x000fe40000000f00 */
[----:B------:R-:W-:-:S02]  /*3040*/  MOV R2, 0x3060 ;  /* 0x0000306000027802 */ /* 0x000fc40000000f00 */
[----:B------:R-:W-:Y:S05]  /*3050*/  CALL.REL.NOINC `($__internal_181_$__cuda_sm70_shflsync_bfly_p) ;  /* 0x0000020000007944 */ /* 0x000fea0003c00000 */
[----:B------:R-:W-:Y:S01]  /*3060*/  FADD.FTZ R93, R90, R93 ;  /* 0x0000005d5a5d7221 */ /* 0x000fe20000010000 */
[----:B0-----:R-:W-:Y:S01]  /*3070*/  HFMA2.MMA R92, -RZ, RZ, 0, 4.76837158203125e-07 ;  /* 0x00000008ff5c7435 */ /* 0x001fe200000001ff */
[----:B-1----:R-:W-:Y:S01]  /*3080*/  FADD.FTZ R96, R96, R91 ;  /* 0x0000005b60607221 */ /* 0x002fe20000010000 */
[----:B------:R-:W-:-:S02]  /*3090*/  MOV R98, 0x1f ;  /* 0x0000001f00627802 */ /* 0x000fc40000000f00 */
[----:B------:R-:W-:Y:S02]  /*30a0*/  MOV R99, 0xffffffff ;  /* 0xffffffff00637802 */ /* 0x000fe40000000f00 */
[----:B------:R-:W-:Y:S02]  /*30b0*/  MOV R91, R93 ;  /* 0x0000005d005b7202 */ /* 0x000fe40000000f00 */
[----:B------:R-:W-:Y:S02]  /*30c0*/  MOV R2, 0x30e0 ;  /* 0x000030e000027802 */ /* 0x000fe40000000f00 */
[----:B------:R-:W-:Y:S05]  /*30d0*/  CALL.REL.NOINC `($__internal_181_$__cuda_sm70_shflsync_bfly_p) ;  /* 0x0000018000007944 */ /* 0x000fea0003c00000 */
[----:B0-----:R-:W-:Y:S01]  /*30e0*/  HFMA2.MMA R92, -RZ, RZ, 0, 4.76837158203125e-07 ;  /* 0x00000008ff5c7435 */ /* 0x001fe200000001ff */
[----:B-1----:R-:W-:Y:S02]  /*30f0*/  MOV R90, R91 ;  /* 0x0000005b005a7202 */ /* 0x002fe40000000f00 */
[----:B------:R-:W-:Y:S02]  /*3100*/  MOV R91, R96 ;  /* 0x00000060005b7202 */ /* 0x000fe40000000f00 */
[----:B------:R-:W-:Y:S02]  /*3110*/  MOV R98, 0x1f ;  /* 0x0000001f00627802 */ /* 0x000fe40000000f00 */
[----:B------:R-:W-:-:S02]  /*3120*/  MOV R99, 0xffffffff ;  /* 0xffffffff00637802 */ /* 0x000fc40000000f00 */
[----:B------:R-:W-:Y:S02]  /*3130*/  MOV R2, 0x3150 ;  /* 0x0000315000027802 */ /* 0x000fe40000000f00 */
[----:B------:R-:W-:Y:S05]  /*3140*/  CALL.REL.NOINC `($__internal_181_$__cuda_sm70_shflsync_bfly_p) ;  /* 0x0000011000007944 */ /* 0x000fea0003c00000 */
[----:B------:R-:W-:Y:S01]  /*3150*/  FADD.FTZ R93, R90, R93 ;  /* 0x0000005d5a5d7221 */ /* 0x000fe20000010000 */
[----:B0-----:R-:W-:Y:S01]  /*3160*/  HFMA2.MMA R92, -RZ, RZ, 0, 9.5367431640625e-07 ;  /* 0x00000010ff5c7435 */ /* 0x001fe200000001ff */
[----:B-1----:R-:W-:Y:S01]  /*3170*/  FADD.FTZ R97, R96, R91 ;  /* 0x0000005b60617221 */ /* 0x002fe20000010000 */
[----:B------:R-:W-:Y:S02]  /*3180*/  MOV R98, 0x1f ;  /* 0x0000001f00627802 */ /* 0x000fe40000000f00 */
[----:B------:R-:W-:Y:S02]  /*3190*/  MOV R99, 0xffffffff ;  /* 0xffffffff00637802 */ /* 0x000fe40000000f00 */
[----:B------:R-:W-:Y:S02]  /*31a0*/  MOV R91, R93 ;  /* 0x0000005d005b7202 */ /* 0x000fe40000000f00 */
[----:B------:R-:W-:Y:S02]  /*31b0*/  MOV R2, 0x31d0 ;  /* 0x000031d000027802 */ /* 0x000fe40000000f00 */
[----:B------:R-:W-:Y:S05]  /*31c0*/  CALL.REL.NOINC `($__internal_181_$__cuda_sm70_shflsync_bfly_p) ;  /* 0x0000009000007944 */ /* 0x000fea0003c00000 */
[----:B0-----:R-:W-:Y:S01]  /*31d0*/  HFMA2.MMA R92, -RZ, RZ, 0, 9.5367431640625e-07 ;  /* 0x00000010ff5c7435 */ /* 0x001fe200000001ff */
[----:B-1----:R-:W-:-:S02]  /*31e0*/  MOV R96, R91 ;  /* 0x0000005b00607202 */ /* 0x002fc40000000f00 */
[----:B------:R-:W-:Y:S02]  /*31f0*/  MOV R91, R97 ;  /* 0x00000061005b7202 */ /* 0x000fe40000000f00 */
[----:B------:R-:W-:Y:S02]  /*3200*/  MOV R98, 0x1f ;  /* 0x0000001f00627802 */ /* 0x000fe40000000f00 */
[----:B------:R-:W-:Y:S02]  /*3210*/  MOV R99, 0xffffffff ;  /* 0xffffffff00637802 */ /* 0x000fe40000000f00 */
[----:B------:R-:W-:Y:S02]  /*3220*/  MOV R2, 0x3240 ;  /* 0x0000324000027802 */ /* 0x000fe40000000f00 */
[----:B------:R-:W-:Y:S05]  /*3230*/  CALL.REL.NOINC `($__internal_181_$__cuda_sm70_shflsync_bfly_p) ;  /* 0x0000002000007944 */ /* 0x000fea0003c00000 */
[----:B-1----:R-:W-:Y:S01]  /*3240*/  MOV R2, R91 ;  /* 0x0000005b00027202 */ /* 0x002fe20000000f00 */
[----:B0-----:R-:W-:Y:S05]  /*3250*/  BRA `(.L_x_8861) ;  /* 0xffffe2f000007947 */ /* 0x001fea000383ffff */
        .weak           $__internal_181_$__cuda_sm70_shflsync_bfly_p
        .type           $__internal_181_$__cuda_sm70_shflsync_bfly_p,@function
        .size           $__internal_181_$__cuda_sm70_shflsync_bfly_p,(.L_x_9911 - $__internal_181_$__cuda_sm70_shflsync_bfly_p)
$__internal_181_$__cuda_sm70_shflsync_bfly_p:
[----:B------:R-:W-:Y:S01]  /*3260*/  HFMA2.MMA R3, -RZ, RZ, 0, 0 ;  /* 0x00000000ff037435 */ /* 0x000fe200000001ff */
[----:B------:R-:W-:Y:S04]  /*3270*/  WARPSYNC R99 ;  /* 0x0000006300007348 */ /* 0x000fe80003800000 */
[----:B------:R0:W1:Y:S01]  /*3280*/  SHFL.BFLY PT, R91, R91, R92, R98 ;  /* 0x0c00005c5b5b7389 */ /* 0x00006200000e0062 */
[----:B------:R-:W-:Y:S05]  /*3290*/  RET.REL.NODEC R2 `(_ZN10layer_norm13ln_bwd_kernelINS_13Kernel_traitsIfffffjLj768ELj1ELj4ELj1ELj16ENS_18Kernel_traits_baseILj768EfffffjLj128EEEEELb0ELb0ELb0ELb1EEEvNS_9BwdParamsE) ;  /* 0xffffcd6002007950 */ /* 0x000fea0003c3ffff */
.L_x_8862:
        /* <DEDUP_REMOVED lines=14> */
.L_x_9911:


//--------------------- .text._ZN10layer_norm13ln_bwd_kernelINS_13Kernel_traitsIfffffjLj768ELj1ELj4ELj1ELj16ENS_18Kernel_traits_baseILj768EfffffjLj128EEEEELb0ELb0ELb1ELb0EEEvNS_9BwdParamsE --------------------------
	.section	.text._ZN10layer_norm13ln_bwd_kernelINS_13Kernel_traitsIfffffjLj768ELj1ELj4ELj1ELj16ENS_18Kernel_traits_baseILj768EfffffjLj128EEEEELb0ELb0ELb1ELb0EEEvNS_9BwdParamsE,"ax",@progbits
	.sectioninfo	@"SHI_REGISTERS=178"
	.align	128
        .global         _ZN10layer_norm13ln_bwd_kernelINS_13Kernel_traitsIfffffjLj768ELj1ELj4ELj1ELj16ENS_18Kernel_traits_baseILj768EfffffjLj128EEEEELb0ELb0ELb1ELb0EEEvNS_9BwdParamsE
        .type           _ZN10layer_norm13ln_bwd_kernelINS_13Kernel_traitsIfffffjLj768ELj1ELj4ELj1ELj16ENS_18Kernel_traits_baseILj768EfffffjLj128EEEEELb0ELb0ELb1ELb0EEEvNS_9BwdParamsE,@function
        .size           _ZN10layer_norm13ln_bwd_kernelINS_13Kernel_traitsIfffffjLj768ELj1ELj4ELj1ELj16ENS_18Kernel_traits_baseILj768EfffffjLj128EEEEELb0ELb0ELb1ELb0EEEvNS_9BwdParamsE,(.L_x_9912 - _ZN10layer_norm13ln_bwd_kernelINS_13Kernel_traitsIfffffjLj768ELj1ELj4ELj1ELj16ENS_18Kernel_traits_baseILj768EfffffjLj128EEEEELb0ELb0ELb1ELb0EEEvNS_9BwdParamsE)
        .other          _ZN10layer_norm13ln_bwd_kernelINS_13Kernel_traitsIfffffjLj768ELj1ELj4ELj1ELj16ENS_18Kernel_traits_baseILj768EfffffjLj128EEEEELb0ELb0ELb1ELb0EEEvNS_9BwdParamsE,@"STO_CUDA_ENTRY STV_DEFAULT"
_ZN10layer_norm13ln_bwd_kernelINS_13Kernel_traitsIfffffjLj768ELj1ELj4ELj1ELj16ENS_18Kernel_traits_baseILj768EfffffjLj128EEEEELb0ELb0ELb1ELb0EEEvNS_9BwdParamsE:
.text._ZN10layer_norm13ln_bwd_kernelINS_13Kernel_traitsIfffffjLj768ELj1ELj4ELj1ELj16ENS_18Kernel_traits_baseILj768EfffffjLj128EEEEELb0ELb0ELb1ELb0EEEvNS_9BwdParamsE:
        /* <DEDUP_REMOVED lines=15> */
[----:B------:R-:W-:-:S02]  /*00f0*/  ISETP.GE.U32.AND P3, PT, R2, 0xc0, PT ;  /* 0x000000c00200780c */ /* 0x000fc40003f66070 */
[----:B------:R-:W-:Y:S01]  /*0100*/  P2R R3, PR, RZ, 0x20 ;  /* 0x00000020ff037803 */ /* 0x000fe20000000000 */
[----:B------:R-:W-:Y:S01]  /*0110*/  @P5 IMAD.MOV.U32 R5, RZ, RZ, 0x10 ;  /* 0x00000010ff055424 */ /* 0x000fe200078e00ff */
[----:B------:R-:W-:Y:S02]  /*0120*/  P2R R3, PR, RZ, 0x10 ;  /* 0x00000010ff037803 */ /* 0x000fe40000000000 */
[----:B------:R-:W-:Y:S01]  /*0130*/  @P4 MOV R9, 0x10 ;  /* 0x0000001000094802 */ /* 0x000fe20000000f00 */
[C---:B------:R-:W-:Y:S01]  /*0140*/  @P5 IMAD.WIDE.U32 R4, R6.reuse, R5, c[0x0][0x1b0] ;  /* 0x00006c0006045625 */ /* 0x040fe200078e0005 */
[----:B------:R-:W-:Y:S02]  /*0150*/  @P5 LOP3.LUT R6, R6, 0x20, RZ, 0xfc, !PT ;  /* 0x0000002006065812 */ /* 0x000fe400078efcff */
[----:B------:R-:W-:Y:S01]  /*0160*/  @P0 MOV R11, 0x10 ;  /* 0x00000010000b0802 */ /* 0x000fe20000000f00 */
[----:B------:R-:W-:Y:S01]  /*0170*/  @P1 IMAD.MOV.U32 R13, RZ, RZ, 0x10 ;  /* 0x00000010ff0d1424 */ /* 0x000fe200078e00ff */
        /* <DEDUP_REMOVED lines=17> */
[----:B------:R-:W-:-:S04]  /*0290*/  @P3 IMAD.WIDE.U32 R6, R6, R7, c[0x0][0x1b0] ;  /* 0x00006c0006063625 */ /* 0x000fc800078e0007 */
        /* <DEDUP_REMOVED lines=31> */
.L_x_8955:
[----:B------:R-:W-:-:S05]  /*0490*/  MOV R112, 0x4 ;  /* 0x0000000400707802 */ /* 0x000fca0000000f00 */
[----:B------:R-:W-:-:S06]  /*04a0*/  IMAD.WIDE R110, R3, R112, c[0x0][0x1d8] ;  /* 0x00007600036e7625 */ /* 0x000fcc00078e0270 */
[----:B------:R-:W2:Y:S01]  /*04b0*/  LDG.E R110, [R110.64] ;  /* 0x000000046e6e7981 */ /* 0x000ea2000c1e1900 */
[----:B------:R-:W-:-:S04]  /*04c0*/  IMAD.WIDE R168, R3, R112, c[0x0][0x1a0] ;  /* 0x0000680003a87625 */ /* 0x000fc800078e0270 */
[CC--:B------:R-:W-:Y:S02]  /*04d0*/  IMAD.WIDE R108, R3.reuse, R112.reuse, c[0x0][0x1a8] ;  /* 0x00006a00036c7625 */ /* 0x0c0fe400078e0270 */
[----:B-----5:R1:W5:Y:S02]  /*04e0*/  LDG.E R168, [R168.64] ;  /* 0x00000004a8a87981 */ /* 0x020364000c1e1900 */
        /* <DEDUP_REMOVED lines=10> */
[----:B------:R-:W-:Y:S01]  /*0590*/  IMAD.WIDE.U32 R174, R158, R167, c[0x0][0x218] ;  /* 0x000086009eae7625 */ /* 0x000fe200078e00a7 */
        /* <DEDUP_REMOVED lines=10> */
.L_x_8869:
[----:B------:R-:W-:Y:S02]  /*0640*/  IADD3 R108, R158, 0x20, RZ ;  /* 0x000000209e6c7810 */ /* 0x000fe40007ffe0ff */
.L_x_8868:
[----:B------:R-:W-:Y:S05]  /*0650*/  BSYNC B2 ;  /* 0x0000000000027941 */ /* 0x000fea0003800000 */
.L_x_8867:
        /* <DEDUP_REMOVED lines=8> */
.L_x_8872:
[----:B------:R-:W-:Y:S02]  /*06e0*/  IADD3 R108, R108, 0x20, RZ ;  /* 0x000000206c6c7810 */ /* 0x000fe40007ffe0ff */
.L_x_8871:
[----:B------:R-:W-:Y:S05]  /*06f0*/  BSYNC B2 ;  /* 0x0000000000027941 */ /* 0x000fea0003800000 */
.L_x_8870:
[----:B------:R-:W-:Y:S01]  /*0700*/  BSSY B2, `(.L_x_8873) ;  /* 0x0000008000027945 */ /* 0x000fe20003800000 */
[----:B------:R-:W-:Y:S05]  /*0710*/  @!P0 BRA `(.L_x_8874) ;  /* 0x0000006000008947 */ /* 0x000fea0003800000 */
[----:B------:R-:W-:-:S04]  /*0720*/  ISETP.NE.U32.AND P4, PT, RZ, c[0x0][0x218], PT ;  /* 0x00008600ff007a0c */ /* 0x000fc80003f85070 */
[----:B------:R-:W-:-:S13]  /*0730*/  ISETP.NE.AND.EX P4, PT, RZ, c[0x0][0x21c], PT, P4 ;  /* 0x00008700ff007a0c */ /* 0x000fda0003f85340 */
[----:B------:R-:W-:Y:S05]  /*0740*/  @!P4 BRA `(.L_x_8875) ;  /* 0x000000200000c947 */ /* 0x000fea0003800000 */
[----:B------:R-:W-:-:S06]  /*0750*/  IMAD.WIDE.U32 R16, R108, R167, c[0x0][0x218] ;  /* 0x000086006c107625 */ /* 0x000fcc00078e00a7 */
[----:B------:R-:W5:Y:S02]  /*0760*/  LDG.E.128 R16, [R16.64] ;  /* 0x0000000410107981 */ /* 0x000f64000c1e1d00 */
.L_x_8875:
[----:B------:R-:W-:Y:S02]  /*0770*/  IADD3 R108, R108, 0x20, RZ ;  /* 0x000000206c6c7810 */ /* 0x000fe40007ffe0ff */
.L_x_8874:
[----:B------:R-:W-:Y:S05]  /*0780*/  BSYNC B2 ;  /* 0x0000000000027941 */ /* 0x000fea0003800000 */
.L_x_8873:
[----:B------:R-:W-:Y:S01]  /*0790*/  BSSY B2, `(.L_x_8876) ;  /* 0x0000008000027945 */ /* 0x000fe20003800000 */
[----:B------:R-:W-:Y:S05]  /*07a0*/  @!P1 BRA `(.L_x_8877) ;  /* 0x0000006000009947 */ /* 0x000fea0003800000 */
[----:B------:R-:W-:-:S04]  /*07b0*/  ISETP.NE.U32.AND P4, PT, RZ, c[0x0][0x218], PT ;  /* 0x00008600ff007a0c */ /* 0x000fc80003f85070 */
[----:B------:R-:W-:-:S13]  /*07c0*/  ISETP.NE.AND.EX P4, PT, RZ, c[0x0][0x21c], PT, P4 ;  /* 0x00008700ff007a0c */ /* 0x000fda0003f85340 */
[----:B------:R-:W-:Y:S05]  /*07d0*/  @!P4 BRA `(.L_x_8878) ;  /* 0x000000200000c947 */ /* 0x000fea0003800000 */
[----:B------:R-:W-:-:S06]  /*07e0*/  IMAD.WIDE.U32 R12, R108, R167, c[0x0][0x218] ;  /* 0x000086006c0c7625 */ /* 0x000fcc00078e00a7 */
[----:B------:R-:W5:Y:S02]  /*07f0*/  LDG.E.128 R12, [R12.64] ;  /* 0x000000040c0c7981 */ /* 0x000f64000c1e1d00 */
.L_x_8878:
[----:B------:R-:W-:Y:S02]  /*0800*/  IADD3 R108, R108, 0x20, RZ ;  /* 0x000000206c6c7810 */ /* 0x000fe40007ffe0ff */
.L_x_8877:
[----:B------:R-:W-:Y:S05]  /*0810*/  BSYNC B2 ;  /* 0x0000000000027941 */ /* 0x000fea0003800000 */
.L_x_8876:
[----:B------:R-:W-:Y:S01]  /*0820*/  BSSY B2, `(.L_x_8879) ;  /* 0x0000008000027945 */ /* 0x000fe20003800000 */
[----:B------:R-:W-:Y:S05]  /*0830*/  @!P2 BRA `(.L_x_8880) ;  /* 0x000000600000a947 */ /* 0x000fea0003800000 */
[----:B------:R-:W-:-:S04]  /*0840*/  ISETP.NE.U32.AND P4, PT, RZ, c[0x0][0x218], PT ;  /* 0x00008600ff007a0c */ /* 0x000fc80003f85070 */
[----:B------:R-:W-:-:S13]  /*0850*/  ISETP.NE.AND.EX P4, PT, RZ, c[0x0][0x21c], PT, P4 ;  /* 0x00008700ff007a0c */ /* 0x000fda0003f85340 */
[----:B------:R-:W-:Y:S05]  /*0860*/  @!P4 BRA `(.L_x_8881) ;  /* 0x000000200000c947 */ /* 0x000fea0003800000 */
[----:B------:R-:W-:-:S06]  /*0870*/  IMAD.WIDE.U32 R8, R108, R167, c[0x0][0x218] ;  /* 0x000086006c087625 */ /* 0x000fcc00078e00a7 */
[----:B------:R-:W5:Y:S02]  /*0880*/  LDG.E.128 R8, [R8.64] ;  /* 0x0000000408087981 */ /* 0x000f64000c1e1d00 */
.L_x_8881:
[----:B------:R-:W-:Y:S02]  /*0890*/  IADD3 R108, R108, 0x20, RZ ;  /* 0x000000206c6c7810 */ /* 0x000fe40007ffe0ff */
.L_x_8880:
[----:B------:R-:W-:Y:S05]  /*08a0*/  BSYNC B2 ;  /* 0x0000000000027941 */ /* 0x000fea0003800000 */
.L_x_8879:
        /* <DEDUP_REMOVED lines=9> */
.L_x_8866:
[----:B-1----:R-:W-:Y:S01]  /*0940*/  IADD3 R108, R110, -0x1, RZ ;  /* 0xffffffff6e6c7810 */ /* 0x002fe20007ffe0ff */
[----:B------:R-:W-:Y:S01]  /*0950*/  BSSY B2, `(.L_x_8883) ;  /* 0x0000031000027945 */ /* 0x000fe20003800000 */
[----:B------:R-:W-:Y:S01]  /*0960*/  LOP3.LUT P4, RZ, R2, 0xffffffe0, RZ, 0xc0, !PT ;  /* 0xffffffe002ff7812 */ /* 0x000fe2000788c0ff */
[----:B------:R-:W-:Y:S01]  /*0970*/  HFMA2.MMA R171, -RZ, RZ, 0, 0 ;  /* 0x00000000ffab7435 */ /* 0x000fe200000001ff */
[----:B------:R-:W-:Y:S01]  /*0980*/  MOV R169, RZ ;  /* 0x000000ff00a97202 */ /* 0x000fe20000000f00 */
[----:B------:R-:W-:Y:S02]  /*0990*/  IMAD R108, R108, c[0x0][0x168], RZ ;  /* 0x00005a006c6c7a24 */ /* 0x000fe400078e02ff */
[----:B------:R-:W-:-:S03]  /*09a0*/  IMAD.MOV.U32 R172, RZ, RZ, R158 ;  /* 0x000000ffffac7224 */ /* 0x000fc600078e009e */
[----:B------:R-:W-:-:S04]  /*09b0*/  SHF.R.S32.HI R109, RZ, 0x1f, R108 ;  /* 0x0000001fff6d7819 */ /* 0x000fc8000001146c */
[----:B------:R-:W-:-:S04]  /*09c0*/  LEA.HI R109, R109, R108, RZ, 0x2 ;  /* 0x0000006c6d6d7211 */ /* 0x000fc800078f10ff */
[----:B------:R-:W-:Y:S01]  /*09d0*/  LEA.HI.SX32 R170, R109, R170, 0x1e ;  /* 0x000000aa6daa7211 */ /* 0x000fe200078ff2ff */
[----:B------:R-:W-:Y:S05]  /*09e0*/  @!P4 BRA `(.L_x_8884) ;  /* 0x000002700000c947 */ /* 0x000fea0003800000 */
[----:B------:R-:W-:Y:S01]  /*09f0*/  IMAD.WIDE.U32 R112, R158, R167, c[0x0][0x188] ;  /* 0x000062009e707625 */ /* 0x000fe200078e00a7 */
[----:B0-----:R-:W-:-:S03]  /*0a00*/  ISETP.NE.AND P4, PT, R173, RZ, PT ;  /* 0x000000ffad00720c */ /* 0x001fc60003f85270 */
        /* <DEDUP_REMOVED lines=11> */
[C---:B------:R-:W-:Y:S02]  /*0ac0*/  FADD.FTZ R149, -R128.reuse, R114 ;  /* 0x0000007280957221 */ /* 0x040fe40000010100 */
[----:B------:R-:W-:-:S02]  /*0ad0*/  FADD.FTZ R115, -R128, R115 ;  /* 0x0000007380737221 */ /* 0x000fc40000010100 */
[C---:B------:R-:W-:Y:S02]  /*0ae0*/  FMUL.FTZ R135, R144.reuse, R135 ;  /* 0x0000008790877220 */ /* 0x040fe40000410000 */
[----:B------:R-:W-:Y:S02]  /*0af0*/  FMUL.FTZ R128, R144, R147 ;  /* 0x0000009390807220 */ /* 0x000fe40000410000 */
[----:B---3--:R-:W-:Y:S02]  /*0b00*/  FMUL.FTZ R146, R96, R108 ;  /* 0x0000006c60927220 */ /* 0x008fe40000410000 */
[----:B------:R-:W-:Y:S02]  /*0b10*/  FMUL.FTZ R147, R144, R149 ;  /* 0x0000009590937220 */ /* 0x000fe40000410000 */
[----:B------:R-:W-:Y:S02]  /*0b20*/  FADD.FTZ R48, R48, R108 ;  /* 0x0000006c30307221 */ /* 0x000fe40000010000 */
[----:B------:R-:W-:-:S02]  /*0b30*/  FFMA.FTZ R72, R108, R135, R72 ;  /* 0x000000876c487223 */ /* 0x000fc40000010048 */
[----:B------:R-:W-:Y:S02]  /*0b40*/  FADD.FTZ R49, R49, R109 ;  /* 0x0000006d31317221 */ /* 0x000fe40000010000 */
[----:B------:R-:W-:Y:S02]  /*0b50*/  FFMA.FTZ R73, R109, R128, R73 ;  /* 0x000000806d497223 */ /* 0x000fe40000010049 */
[----:B------:R-:W-:Y:S02]  /*0b60*/  FMUL.FTZ R149, R97, R109 ;  /* 0x0000006d61957220 */ /* 0x000fe40000410000 */
[----:B------:R-:W-:Y:S02]  /*0b70*/  FADD.FTZ R108, RZ, R146 ;  /* 0x00000092ff6c7221 */ /* 0x000fe40000010000 */
[----:B------:R-:W-:Y:S02]  /*0b80*/  FFMA.FTZ R109, R135, R146, RZ ;  /* 0x00000092876d7223 */ /* 0x000fe400000100ff */
        /* <DEDUP_REMOVED lines=13> */
.L_x_8884:
[----:B0-----:R-:W-:Y:S05]  /*0c60*/  BSYNC B2 ;  /* 0x0000000000027941 */ /* 0x001fea0003800000 */
.L_x_8883:
        /* <DEDUP_REMOVED lines=21> */
[----:B------:R-:W-:Y:S02]  /*0dc0*/  FADD.FTZ R44, R44, R108 ;  /* 0x0000006c2c2c7221 */ /* 0x000fe40000010000 */
[----:B------:R-:W-:Y:S02]  /*0dd0*/  FMUL.FTZ R130, R144, R157 ;  /* 0x0000009d90827220 */ /* 0x000fe40000410000 */
[----:B------:R-:W-:Y:S02]  /*0de0*/  FFMA.FTZ R68, R108, R137, R68 ;  /* 0x000000896c447223 */ /* 0x000fe40000010044 */
        /* <DEDUP_REMOVED lines=19> */
.L_x_8886:
[----:B------:R-:W-:Y:S05]  /*0f20*/  BSYNC B2 ;  /* 0x0000000000027941 */ /* 0x000fea0003800000 */
.L_x_8885:
        /* <DEDUP_REMOVED lines=42> */
.L_x_8888:
[----:B------:R-:W-:Y:S05]  /*11d0*/  BSYNC B2 ;  /* 0x0000000000027941 */ /* 0x000fea0003800000 */
.L_x_8887:
        /* <DEDUP_REMOVED lines=42> */
.L_x_8890:
[----:B0-----:R-:W-:Y:S05]  /*1480*/  BSYNC B2 ;  /* 0x0000000000027941 */ /* 0x001fea0003800000 */
.L_x_8889:
        /* <DEDUP_REMOVED lines=9> */
[----:B------:R-:W-:Y:S02]  /*1520*/  ISETP.NE.AND.EX P4, PT, RZ, c[0x0][0x21c], PT, P4 ;  /* 0x00008700ff007a0c */ /* 0x000fe40003f85340 */
[----:B------:R-:W-:-:S11]  /*1530*/  IADD3 R170, R170, 0x20, RZ ;  /* 0x00000020aaaa7810 */ /* 0x000fd60007ffe0ff */
[----:B------:R-:W-:-:S05]  /*1540*/  @P4 IMAD.WIDE.U32 R142, R172, R167, c[0x0][0x218] ;  /* 0x00008600ac8e4625 */ /* 0x000fca00078e00a7 */
[----:B------:R0:W5:Y:S01]  /*1550*/  @P4 LDG.E.128 R8, [R142.64] ;  /* 0x000000048e084981 */ /* 0x000162000c1e1d00 */
[----:B------:R-:W-:Y:S01]  /*1560*/  IADD3 R172, R172, 0x20, RZ ;  /* 0x00000020acac7810 */ /* 0x000fe20007ffe0ff */
[C---:B--2---:R-:W-:Y:S02]  /*1570*/  FADD.FTZ R121, -R120.reuse, R112 ;  /* 0x0000007078797221 */ /* 0x044fe40000010100 */
[C---:B------:R-:W-:Y:S02]  /*1580*/  FADD.FTZ R131, -R120.reuse, R113 ;  /* 0x0000007178837221 */ /* 0x040fe40000010100 */
[----:B------:R-:W-:Y:S02]  /*1590*/  FADD.FTZ R133, -R120, R114 ;  /* 0x0000007278857221 */ /* 0x000fe40000010100 */
[----:B------:R-:W-:Y:S02]  /*15a0*/  FMUL.FTZ R121, R144, R121 ;  /* 0x0000007990797220 */ /* 0x000fe40000410000 */
[----:B---3--:R-:W-:-:S02]  /*15b0*/  FMUL.FTZ R126, R80, R108 ;  /* 0x0000006c507e7220 */ /* 0x008fc40000410000 */
        /* <DEDUP_REMOVED lines=13> */
[----:B0-----:R-:W-:Y:S02]  /*1690*/  FMUL.FTZ R142, R144, R115 ;  /* 0x00000073908e7220 */ /* 0x001fe40000410000 */
        /* <DEDUP_REMOVED lines=9> */
.L_x_8892:
[----:B------:R-:W-:Y:S05]  /*1730*/  BSYNC B2 ;  /* 0x0000000000027941 */ /* 0x000fea0003800000 */
.L_x_8891:
        /* <DEDUP_REMOVED lines=16> */
[----:B------:R-:W-:Y:S02]  /*1840*/  FMUL.FTZ R148, R144, R159 ;  /* 0x0000009f90947220 */ /* 0x000fe40000410000 */
[----:B------:R-:W-:-:S02]  /*1850*/  FADD.FTZ R161, -R168, R110 ;  /* 0x0000006ea8a17221 */ /* 0x000fc40000010100 */
[----:B------:R-:W-:Y:S02]  /*1860*/  FMUL.FTZ R159, R77, R113 ;  /* 0x000000714d9f7220 */ /* 0x000fe40000410000 */
[----:B------:R-:W-:Y:S02]  /*1870*/  FADD.FTZ R108, R169, R156 ;  /* 0x0000009ca96c7221 */ /* 0x000fe40000010000 */
[----:B------:R-:W-:Y:S02]  /*1880*/  FFMA.FTZ R171, R151, R156, R171 ;  /* 0x0000009c97ab7223 */ /* 0x000fe400000100ab */
[----:B------:R-:W-:Y:S02]  /*1890*/  FADD.FTZ R111, -R168, R111 ;  /* 0x0000006fa86f7221 */ /* 0x000fe40000010100 */
        /* <DEDUP_REMOVED lines=18> */
.L_x_8882:
[----:B------:R-:W-:Y:S05]  /*19c0*/  BSYNC B1 ;  /* 0x0000000000017941 */ /* 0x000fea0003800000 */
.L_x_8865:
[----:B------:R-:W-:Y:S05]  /*19d0*/  BRA.DIV ~URZ, `(.L_x_8893) ;  /* 0x00002bf27f007947 */ /* 0x000fea000b800000 */
[----:B------:R2:W3:Y:S02]  /*19e0*/  SHFL.BFLY PT, R110, R169, 0x1, 0x1f ;  /* 0x0c201f00a96e7f89 */ /* 0x0004e400000e0000 */
.L_x_8956:
[----:B------:R-:W-:Y:S05]  /*19f0*/  BRA.DIV ~URZ, `(.L_x_8894) ;  /* 0x00002c527f007947 */ /* 0x000fea000b800000 */
[----:B------:R-:W4:Y:S01]  /*1a00*/  SHFL.BFLY PT, R108, R171, 0x1, 0x1f ;  /* 0x0c201f00ab6c7f89 */ /* 0x000f2200000e0000 */
[----:B---3--:R-:W-:-:S05]  /*1a10*/  FADD.FTZ R114, R110, R169 ;  /* 0x000000a96e727221 */ /* 0x008fca0000010000 */
[----:B------:R-:W3:Y:S01]  /*1a20*/  SHFL.BFLY PT, R109, R114, 0x2, 0x1f ;  /* 0x0c401f00726d7f89 */ /* 0x000ee200000e0000 */
[----:B----4-:R-:W-:-:S05]  /*1a30*/  FADD.FTZ R108, R108, R171 ;  /* 0x000000ab6c6c7221 */ /* 0x010fca0000010000 */
        /* <DEDUP_REMOVED lines=10> */
[----:B------:R3:W1:Y:S01]  /*1ae0*/  SHFL.BFLY PT, R114, R113, 0x10, 0x1f ;  /* 0x0e001f0071727f89 */ /* 0x00066200000e0000 */
[----:B----4-:R-:W-:-:S05]  /*1af0*/  FADD.FTZ R115, R112, R115 ;  /* 0x0000007370737221 */ /* 0x010fca0000010000 */
[----:B------:R3:W4:Y:S02]  /*1b00*/  SHFL.BFLY PT, R108, R115, 0x10, 0x1f ;  /* 0x0e001f00736c7f89 */ /* 0x00072400000e0000 */
.L_x_8957:
[----:B-----5:R-:W-:Y:S01]  /*1b10*/  ISETP.GE.AND P4, PT, R145, 0x1, PT ;  /* 0x000000019100780c */ /* 0x020fe20003f86270 */
[----:B----4-:R-:W-:Y:S01]  /*1b20*/  FADD.FTZ R110, R108, R115 ;  /* 0x000000736c6e7221 */ /* 0x010fe20000010000 */
[----:B------:R-:W-:Y:S01]  /*1b30*/  LOP3.LUT P5, RZ, R2, 0xffffffe0, RZ, 0xc0, !PT ;  /* 0xffffffe002ff7812 */ /* 0x000fe200078ac0ff */
[----:B------:R-:W-:Y:S01]  /*1b40*/  BSSY B1, `(.L_x_8895) ;  /* 0x000005d000017945 */ /* 0x000fe20003800000 */
[----:B------:R-:W-:Y:S01]  /*1b50*/  MOV R108, RZ ;  /* 0x000000ff006c7202 */ /* 0x000fe20000000f00 */
[----:B------:R-:W-:-:S08]  /*1b60*/  FMUL.FTZ R110, R110, c[0x0][0x1e0] ;  /* 0x000078006e6e7a20 */ /* 0x000fd00000410000 */
[----:B------:R-:W-:-:S05]  /*1b70*/  @P4 IADD3 R109, R145, -0x1, RZ ;  /* 0xffffffff916d4810 */ /* 0x000fca0007ffe0ff */
[----:B------:R-:W-:Y:S02]  /*1b80*/  @P4 IMAD R111, R109, c[0x0][0x168], RZ ;  /* 0x00005a006d6f4a24 */ /* 0x000fe400078e02ff */
[----:B-1----:R-:W-:-:S03]  /*1b90*/  FADD.FTZ R109, R114, R113 ;  /* 0x00000071726d7221 */ /* 0x002fc60000010000 */
        /* <DEDUP_REMOVED lines=12> */
[----:B---3--:R-:W-:Y:S02]  /*1c60*/  @!P3 FSEL R115, R26, RZ, P5 ;  /* 0x000000ff1a73b208 */ /* 0x008fe40002800000 */
[----:B------:R-:W-:-:S04]  /*1c70*/  @!P3 ISETP.NE.U32.AND P5, PT, RZ, c[0x0][0x218], PT ;  /* 0x00008600ff00ba0c */ /* 0x000fc80003fa5070 */
[----:B------:R-:W-:-:S04]  /*1c80*/  @!P3 ISETP.NE.AND.EX P5, PT, RZ, c[0x0][0x21c], PT, P5 ;  /* 0x00008700ff00ba0c */ /* 0x000fc80003fa5350 */
[----:B------:R-:W-:Y:S02]  /*1c90*/  @!P3 FSEL R168, R27, RZ, P5 ;  /* 0x000000ff1ba8b208 */ /* 0x000fe40002800000 */
[----:B------:R-:W-:-:S04]  /*1ca0*/  @!P3 ISETP.NE.U32.AND P5, PT, RZ, c[0x0][0x218], PT ;  /* 0x00008600ff00ba0c */ /* 0x000fc80003fa5070 */
[----:B------:R-:W-:-:S04]  /*1cb0*/  @!P3 ISETP.NE.AND.EX P5, PT, RZ, c[0x0][0x21c], PT, P5 ;  /* 0x00008700ff00ba0c */ /* 0x000fc80003fa5350 */
        /* <DEDUP_REMOVED lines=10> */
.L_x_8898:
[----:B------:R-:W-:Y:S05]  /*1d60*/  BSYNC B2 ;  /* 0x0000000000027941 */ /* 0x000fea0003800000 */
.L_x_8897:
[----:B------:R-:W-:Y:S01]  /*1d70*/  ISETP.NE.U32.AND P5, PT, RZ, c[0x0][0x258], PT ;  /* 0x00009600ff007a0c */ /* 0x000fe20003fa5070 */
[----:B------:R-:W-:Y:S03]  /*1d80*/  BSSY B2, `(.L_x_8899) ;  /* 0x000000c000027945 */ /* 0x000fe60003800000 */
[----:B------:R-:W-:-:S04]  /*1d90*/  ISETP.NE.AND.EX P5, PT, RZ, c[0x0][0x25c], PT, P5 ;  /* 0x00009700ff007a0c */ /* 0x000fc80003fa5350 */
[----:B------:R-:W-:Y:S01]  /*1da0*/  SEL R100, R111, R100, P5 ;  /* 0x000000646f647207 */ /* 0x000fe20002800000 */
        /* <DEDUP_REMOVED lines=9> */
.L_x_8900:
[----:B------:R-:W-:Y:S05]  /*1e40*/  BSYNC B2 ;  /* 0x0000000000027941 */ /* 0x000fea0003800000 */
.L_x_8899:
[----:B------:R-:W-:Y:S01]  /*1e50*/  BSSY B2, `(.L_x_8901) ;  /* 0x000000b000027945 */ /* 0x000fe20003800000 */
        /* <DEDUP_REMOVED lines=10> */
.L_x_8902:
[----:B------:R-:W-:Y:S05]  /*1f00*/  BSYNC B2 ;  /* 0x0000000000027941 */ /* 0x000fea0003800000 */
.L_x_8901:
        /* <DEDUP_REMOVED lines=11> */
.L_x_8904:
[----:B------:R-:W-:Y:S05]  /*1fc0*/  BSYNC B2 ;  /* 0x0000000000027941 */ /* 0x000fea0003800000 */
.L_x_8903:
        /* <DEDUP_REMOVED lines=17> */
[C---:B-1----:R-:W-:Y:S01]  /*20e0*/  @P4 IMAD.WIDE.U32 R112, R108.reuse, R111, c[0x0][0x248] ;  /* 0x000092006c704625 */ /* 0x042fe200078e006f */
[----:B------:R-:W-:-:S04]  /*20f0*/  IADD3 R108, R108, 0x20, RZ ;  /* 0x000000206c6c7810 */ /* 0x000fc80007ffe0ff */
[----:B------:R1:W-:Y:S03]  /*2100*/  @P4 STG.E.128 [R112.64], R104 ;  /* 0x0000006870004986 */ /* 0x0003e6000c101d04 */
.L_x_8896:
[----:B------:R-:W-:Y:S05]  /*2110*/  BSYNC B1 ;  /* 0x0000000000017941 */ /* 0x000fea0003800000 */
.L_x_8895:
[----:B------:R-:W-:Y:S01]  /*2120*/  ISETP.GE.U32.AND P5, PT, R2, 0x40, PT ;  /* 0x000000400200780c */ /* 0x000fe20003fa6070 */
[----:B------:R-:W-:-:S12]  /*2130*/  BSSY B1, `(.L_x_8905) ;  /* 0x000004d000017945 */ /* 0x000fd80003800000 */
[----:B------:R-:W-:Y:S05]  /*2140*/  @!P5 BRA `(.L_x_8906) ;  /* 0x000004b00000d947 */ /* 0x000fea0003800000 */
[----:B0-----:R-:W-:Y:S01]  /*2150*/  ISETP.NE.AND P5, PT, R173, RZ, PT ;  /* 0x000000ffad00720c */ /* 0x001fe20003fa5270 */
[----:B------:R-:W-:Y:S03]  /*2160*/  BSSY B2, `(.L_x_8907) ;  /* 0x0000015000027945 */ /* 0x000fe60003800000 */
[----:B------:R-:W-:Y:S02]  /*2170*/  FSEL R167, R109, RZ, !P5 ;  /* 0x000000ff6da77208 */ /* 0x000fe40006800000 */
[----:B------:R-:W-:-:S04]  /*2180*/  @!P3 ISETP.NE.U32.AND P5, PT, RZ, c[0x0][0x218], PT ;  /* 0x00008600ff00ba0c */ /* 0x000fc80003fa5070 */
        /* <DEDUP_REMOVED lines=18> */
.L_x_8908:
[----:B------:R-:W-:Y:S05]  /*22b0*/  BSYNC B2 ;  /* 0x0000000000027941 */ /* 0x000fea0003800000 */
.L_x_8907:
[----:B------:R-:W-:Y:S01]  /*22c0*/  ISETP.NE.U32.AND P5, PT, RZ, c[0x0][0x258], PT ;  /* 0x00009600ff007a0c */ /* 0x000fe20003fa5070 */
[----:B------:R-:W-:Y:S03]  /*22d0*/  BSSY B2, `(.L_x_8909) ;  /* 0x000000a000027945 */ /* 0x000fe60003800000 */
[----:B------:R-:W-:-:S04]  /*22e0*/  ISETP.NE.AND.EX P5, PT, RZ, c[0x0][0x25c], PT, P5 ;  /* 0x00009700ff007a0c */ /* 0x000fc80003fa5350 */
[----:B------:R-:W-:Y:S01]  /*22f0*/  SEL R100, R111, R100, P5 ;  /* 0x000000646f647207 */ /* 0x000fe20002800000 */
[----:B------:R-:W-:Y:S05]  /*2300*/  @!P3 BRA `(.L_x_8910) ;  /* 0x000000600000b947 */ /* 0x000fea0003800000 */
[----:B------:R-:W-:Y:S01]  /*2310*/  ISETP.NE.U32.AND P6, PT, RZ, c[0x0][0x218], PT ;  /* 0x00008600ff007a0c */ /* 0x000fe20003fc5070 */
[----:B-1----:R-:W-:-:S03]  /*2320*/  FFMA.FTZ R112, R130, R110, R167 ;  /* 0x0000006e82707223 */ /* 0x002fc600000100a7 */
[----:B------:R-:W-:Y:S01]  /*2330*/  ISETP.NE.AND.EX P6, PT, RZ, c[0x0][0x21c], PT, P6 ;  /* 0x00008700ff007a0c */ /* 0x000fe20003fc5360 */
[----:B------:R-:W-:-:S04]  /*2340*/  FADD.FTZ R113, R157, -R112 ;  /* 0x800000709d717221 */ /* 0x000fc80000010000 */
[----:B------:R-:W-:-:S08]  /*2350*/  FMUL.FTZ R114, R144, R113 ;  /* 0x0000007190727220 */ /* 0x000fd00000410000 */
[----:B------:R-:W-:Y:S02]  /*2360*/  @P6 FADD.FTZ R114, R21, R114 ;  /* 0x0000007215726221 */ /* 0x000fe40000010000 */
.L_x_8910:
[----:B------:R-:W-:Y:S05]  /*2370*/  BSYNC B2 ;  /* 0x0000000000027941 */ /* 0x000fea0003800000 */
.L_x_8909:
[----:B------:R-:W-:Y:S01]  /*2380*/  BSSY B2, `(.L_x_8911) ;  /* 0x0000009000027945 */ /* 0x000fe20003800000 */
        /* <DEDUP_REMOVED lines=8> */
.L_x_8912:
[----:B------:R-:W-:Y:S05]  /*2410*/  BSYNC B2 ;  /* 0x0000000000027941 */ /* 0x000fea0003800000 */
.L_x_8911:
[----:B------:R-:W-:Y:S01]  /*2420*/  BSSY B2, `(.L_x_8913) ;  /* 0x0000008000027945 */ /* 0x000fe20003800000 */
[----:B------:R-:W-:Y:S05]  /*2430*/  @!P3 BRA `(.L_x_8914) ;  /* 0x000000600000b947 */ /* 0x000fea0003800000 */
[----:B------:R-:W-:Y:S01]  /*2440*/  ISETP.NE.U32.AND P6, PT, RZ, c[0x0][0x218], PT ;  /* 0x00008600ff007a0c */ /* 0x000fe20003fc5070 */
[----:B-1----:R-:W-:-:S03]  /*2450*/  FFMA.FTZ R112, R162, R110, R167 ;  /* 0x0000006ea2707223 */ /* 0x002fc600000100a7 */
[----:B------:R-:W-:Y:S01]  /*2460*/  ISETP.NE.AND.EX P6, PT, RZ, c[0x0][0x21c], PT, P6 ;  /* 0x00008700ff007a0c */ /* 0x000fe20003fc5360 */
[----:B------:R-:W-:-:S04]  /*2470*/  FADD.FTZ R113, R163, -R112 ;  /* 0x80000070a3717221 */ /* 0x000fc80000010000 */
[----:B------:R-:W-:-:S08]  /*2480*/  FMUL.FTZ R168, R144, R113 ;  /* 0x0000007190a87220 */ /* 0x000fd00000410000 */
[----:B------:R-:W-:Y:S02]  /*2490*/  @P6 FADD.FTZ R168, R23, R168 ;  /* 0x000000a817a86221 */ /* 0x000fe40000010000 */
.L_x_8914:
[----:B------:R-:W-:Y:S05]  /*24a0*/  BSYNC B2 ;  /* 0x0000000000027941 */ /* 0x000fea0003800000 */
.L_x_8913:
        /* <DEDUP_REMOVED lines=8> */
[----:B-1----:R-:W-:-:S05]  /*2530*/  @P5 MOV R113, 0x10 ;  /* 0x0000001000715802 */ /* 0x002fca0000000f00 */
        /* <DEDUP_REMOVED lines=12> */
.L_x_8906:
[----:B------:R-:W-:Y:S05]  /*2600*/  BSYNC B1 ;  /* 0x0000000000017941 */ /* 0x000fea0003800000 */
.L_x_8905:
[----:B------:R-:W-:Y:S01]  /*2610*/  BSSY B1, `(.L_x_8915) ;  /* 0x000004d000017945 */ /* 0x000fe20003800000 */
        /* <DEDUP_REMOVED lines=23> */
.L_x_8918:
[----:B------:R-:W-:Y:S05]  /*2790*/  BSYNC B2 ;  /* 0x0000000000027941 */ /* 0x000fea0003800000 */
.L_x_8917:
        /* <DEDUP_REMOVED lines=11> */
.L_x_8920:
[----:B------:R-:W-:Y:S05]  /*2850*/  BSYNC B2 ;  /* 0x0000000000027941 */ /* 0x000fea0003800000 */
.L_x_8919:
        /* <DEDUP_REMOVED lines=9> */
.L_x_8922:
[----:B------:R-:W-:Y:S05]  /*28f0*/  BSYNC B2 ;  /* 0x0000000000027941 */ /* 0x000fea0003800000 */
.L_x_8921:
        /* <DEDUP_REMOVED lines=8> */
.L_x_8924:
[----:B------:R-:W-:Y:S05]  /*2980*/  BSYNC B2 ;  /* 0x0000000000027941 */ /* 0x000fea0003800000 */
.L_x_8923:
        /* <DEDUP_REMOVED lines=8> */
[----:B-1----:R-:W-:-:S04]  /*2a10*/  @P5 IMAD.MOV.U32 R113, RZ, RZ, 0x10 ;  /* 0x00000010ff715424 */ /* 0x002fc800078e00ff */
        /* <DEDUP_REMOVED lines=12> */
.L_x_8916:
[----:B------:R-:W-:Y:S05]  /*2ae0*/  BSYNC B1 ;  /* 0x0000000000017941 */ /* 0x000fea0003800000 */
.L_x_8915:
        /* <DEDUP_REMOVED lines=24> */
.L_x_8928:
[----:B------:R-:W-:Y:S05]  /*2c70*/  BSYNC B2 ;  /* 0x0000000000027941 */ /* 0x000fea0003800000 */
.L_x_8927:
        /* <DEDUP_REMOVED lines=11> */
.L_x_8930:
[----:B------:R-:W-:Y:S05]  /*2d30*/  BSYNC B2 ;  /* 0x0000000000027941 */ /* 0x000fea0003800000 */
.L_x_8929:
        /* <DEDUP_REMOVED lines=9> */
.L_x_8932:
[----:B------:R-:W-:Y:S05]  /*2dd0*/  BSYNC B2 ;  /* 0x0000000000027941 */ /* 0x000fea0003800000 */
.L_x_8931:
        /* <DEDUP_REMOVED lines=8> */
.L_x_8934:
[----:B------:R-:W-:Y:S05]  /*2e60*/  BSYNC B2 ;  /* 0x0000000000027941 */ /* 0x000fea0003800000 */
.L_x_8933:
        /* <DEDUP_REMOVED lines=21> */
.L_x_8926:
[----:B------:R-:W-:Y:S05]  /*2fc0*/  BSYNC B1 ;  /* 0x0000000000017941 */ /* 0x000fea0003800000 */
.L_x_8925:
        /* <DEDUP_REMOVED lines=24> */
.L_x_8938:
[----:B------:R-:W-:Y:S05]  /*3150*/  BSYNC B2 ;  /* 0x0000000000027941 */ /* 0x000fea0003800000 */
.L_x_8937:
        /* <DEDUP_REMOVED lines=11> */
.L_x_8940:
[----:B------:R-:W-:Y:S05]  /*3210*/  BSYNC B2 ;  /* 0x0000000000027941 */ /* 0x000fea0003800000 */
.L_x_8939:
        /* <DEDUP_REMOVED lines=9> */
.L_x_8942:
[----:B------:R-:W-:Y:S05]  /*32b0*/  BSYNC B2 ;  /* 0x0000000000027941 */ /* 0x000fea0003800000 */
.L_x_8941:
        /* <DEDUP_REMOVED lines=8> */
.L_x_8944:
[----:B------:R-:W-:Y:S05]  /*3340*/  BSYNC B2 ;  /* 0x0000000000027941 */ /* 0x000fea0003800000 */
.L_x_8943:
        /* <DEDUP_REMOVED lines=21> */
.L_x_8936:
[----:B------:R-:W-:Y:S05]  /*34a0*/  BSYNC B1 ;  /* 0x0000000000017941 */ /* 0x000fea0003800000 */
.L_x_8935:
[----:B------:R-:W-:Y:S01]  /*34b0*/  ISETP.GE.U32.AND P5, PT, R2, 0xc0, PT ;  /* 0x000000c00200780c */ /* 0x000fe20003fa6070 */
[----:B------:R-:W-:-:S12]  /*34c0*/  BSSY B1, `(.L_x_8945) ;  /* 0x000004b000017945 */ /* 0x000fd80003800000 */
[----:B------:R-:W-:Y:S05]  /*34d0*/  @!P5 BRA `(.L_x_8946) ;  /* 0x000004900000d947 */ /* 0x000fea0003800000 */
[----:B0-----:R-:W-:Y:S01]  /*34e0*/  ISETP.NE.AND P5, PT, R173, RZ, PT ;  /* 0x000000ffad00720c */ /* 0x001fe20003fa5270 */
[----:B------:R-:W-:Y:S03]  /*34f0*/  BSSY B2, `(.L_x_8947) ;  /* 0x0000015000027945 */ /* 0x000fe60003800000 */
[----:B---3--:R-:W-:Y:S02]  /*3500*/  FSEL R115, R109, RZ, !P5 ;  /* 0x000000ff6d737208 */ /* 0x008fe40006800000 */
[----:B------:R-:W-:-:S04]  /*3510*/  @!P3 ISETP.NE.U32.AND P5, PT, RZ, c[0x0][0x218], PT ;  /* 0x00008600ff00ba0c */ /* 0x000fc80003fa5070 */
[----:B------:R-:W-:-:S04]  /*3520*/  @!P3 ISETP.NE.AND.EX P5, PT, RZ, c[0x0][0x21c], PT, P5 ;  /* 0x00008700ff00ba0c */ /* 0x000fc80003fa5350 */
[----:B-1----:R-:W-:Y:S02]  /*3530*/  @!P3 FSEL R112, R5, RZ, P5 ;  /* 0x000000ff0570b208 */ /* 0x002fe40002800000 */
        /* <DEDUP_REMOVED lines=16> */
.L_x_8948:
[----:B------:R-:W-:Y:S05]  /*3640*/  BSYNC B2 ;  /* 0x0000000000027941 */ /* 0x000fea0003800000 */
.L_x_8947:
        /* <DEDUP_REMOVED lines=11> */
.L_x_8950:
[----:B------:R-:W-:Y:S05]  /*3700*/  BSYNC B2 ;  /* 0x0000000000027941 */ /* 0x000fea0003800000 */
.L_x_8949:
        /* <DEDUP_REMOVED lines=9> */
.L_x_8952:
[----:B------:R-:W-:Y:S05]  /*37a0*/  BSYNC B2 ;  /* 0x0000000000027941 */ /* 0x000fea0003800000 */
.L_x_8951:
        /* <DEDUP_REMOVED lines=8> */
.L_x_8954:
[----:B------:R-:W-:Y:S05]  /*3830*/  BSYNC B2 ;  /* 0x0000000000027941 */ /* 0x000fea0003800000 */
.L_x_8953:
        /* <DEDUP_REMOVED lines=8> */
[----:B------:R-:W-:-:S04]  /*38c0*/  @P3 IMAD.MOV.U32 R111, RZ, RZ, 0x10 ;  /* 0x00000010ff6f3424 */ /* 0x000fc800078e00ff */
        /* <DEDUP_REMOVED lines=10> */
.L_x_8946:
[----:B------:R-:W-:Y:S05]  /*3970*/  BSYNC B1 ;  /* 0x0000000000017941 */ /* 0x000fea0003800000 */
.L_x_8945:
[----:B0-----:R-:W-:-:S05]  /*3980*/  MOV R108, c[0x0][0x160] ;  /* 0x00005800006c7a02 */ /* 0x001fca0000000f00 */
[----:B------:R-:W-:-:S05]  /*3990*/  IMAD R3, R108, 0x4, R3 ;  /* 0x000000046c037824 */ /* 0x000fca00078e0203 */
[----:B------:R-:W-:-:S13]  /*39a0*/  ISETP.GE.AND P3, PT, R3, c[0x0][0x164], PT ;  /* 0x0000590003007a0c */ /* 0x000fda0003f66270 */
[----:B-123--:R-:W-:Y:S01]  /*39b0*/  @P3 CALL.REL.NOINC `(.L_x_8864) ;  /* 0x0000001000003944 */ /* 0x00efe20003c00000 */
[----:B------:R-:W-:Y:S05]  /*39c0*/  BRA `(.L_x_8955) ;  /* 0xffffcac000007947 */ /* 0x000fea000383ffff */
.L_x_8864:
[----:B-1----:R-:W-:Y:S05]  /*39d0*/  BSYNC B0 ;  /* 0x0000000000007941 */ /* 0x002fea0003800000 */
.L_x_8863:
[----:B------:R-:W-:Y:S01]  /*39e0*/  SHF.R.U32.HI R2, RZ, 0x5, R0 ;  /* 0x00000005ff027819 */ /* 0x000fe20000011600 */
[----:B------:R-:W-:Y:S01]  /*39f0*/  WARPSYNC 0xffffffff ;  /* 0xffffffff00007948 */ /* 0x000fe20003800000 */
[C---:B------:R-:W-:Y:S01]  /*3a00*/  LOP3.LUT R3, R0.reuse, 0x1f, RZ, 0xc0, !PT ;  /* 0x0000001f00037812 */ /* 0x040fe200078ec0ff */
[----:B------:R-:W0:Y:S01]  /*3a10*/  S2R R23, SR_CTAID.X ;  /* 0x0000000000177919 */ /* 0x000e220000002500 */
        /* <DEDUP_REMOVED lines=187> */
.L_x_8893:
[----:B------:R-:W-:Y:S01]  /*45d0*/  HFMA2.MMA R112, -RZ, RZ, 0, 5.9604644775390625e-08 ;  /* 0x00000001ff707435 */ /* 0x000fe200000001ff */
[----:B------:R-:W-:Y:S01]  /*45e0*/  MOV R111, R169 ;  /* 0x000000a9006f7202 */ /* 0x000fe20000000f00 */
[----:B-----5:R-:W-:Y:S01]  /*45f0*/  IMAD.MOV.U32 R168, RZ, RZ, -0x1 ;  /* 0xffffffffffa87424 */ /* 0x020fe200078e00ff */
[----:B------:R-:W-:-:S02]  /*4600*/  MOV R167, 0x1f ;  /* 0x0000001f00a77802 */ /* 0x000fc40000000f00 */
[----:B------:R-:W-:Y:S02]  /*4610*/  MOV R108, 0x4630 ;  /* 0x00004630006c7802 */ /* 0x000fe40000000f00 */
[----:B01----:R-:W-:Y:S05]  /*4620*/  CALL.REL.NOINC `($__internal_182_$__cuda_sm70_shflsync_bfly_p) ;  /* 0x0000046000007944 */ /* 0x003fea0003c00000 */
[----:B-1----:R-:W-:Y:S01]  /*4630*/  MOV R110, R112 ;  /* 0x00000070006e7202 */ /* 0x002fe20000000f00 */
[----:B0-----:R-:W-:Y:S05]  /*4640*/  BRA `(.L_x_8956) ;  /* 0xffffd3a000007947 */ /* 0x001fea000383ffff */
.L_x_8894:
[----:B------:R-:W-:Y:S01]  /*4650*/  HFMA2.MMA R112, -RZ, RZ, 0, 5.9604644775390625e-08 ;  /* 0x00000001ff707435 */ /* 0x000fe200000001ff */
[----:B------:R-:W-:Y:S01]  /*4660*/  MOV R111, R171 ;  /* 0x000000ab006f7202 */ /* 0x000fe20000000f00 */
[----:B------:R-:W-:Y:S01]  /*4670*/  IMAD.MOV.U32 R167, RZ, RZ, 0x1f ;  /* 0x0000001fffa77424 */ /* 0x000fe200078e00ff */
[----:B-----5:R-:W-:Y:S02]  /*4680*/  MOV R168, 0xffffffff ;  /* 0xffffffff00a87802 */ /* 0x020fe40000000f00 */
[----:B------:R-:W-:Y:S02]  /*4690*/  MOV R108, 0x46b0 ;  /* 0x000046b0006c7802 */ /* 0x000fe40000000f00 */
[----:B0123--:R-:W-:Y:S05]  /*46a0*/  CALL.REL.NOINC `($__internal_182_$__cuda_sm70_shflsync_bfly_p) ;  /* 0x000003e000007944 */ /* 0x00ffea0003c00000 */
[----:B------:R-:W-:Y:S01]  /*46b0*/  FADD.FTZ R169, R110, R169 ;  /* 0x000000a96ea97221 */ /* 0x000fe20000010000 */
[----:B0-----:R-:W-:Y:S01]  /*46c0*/  MOV R167, 0x1f ;  /* 0x0000001f00a77802 */ /* 0x001fe20000000f00 */
[----:B-1----:R-:W-:Y:S01]  /*46d0*/  FADD.FTZ R171, R171, R112 ;  /* 0x00000070abab7221 */ /* 0x002fe20000010000 */
[----:B------:R-:W-:Y:S01]  /*46e0*/  HFMA2.MMA R112, -RZ, RZ, 0, 1.1920928955078125e-07 ;  /* 0x00000002ff707435 */ /* 0x000fe200000001ff */
[----:B------:R-:W-:Y:S01]  /*46f0*/  IMAD.MOV.U32 R168, RZ, RZ, -0x1 ;  /* 0xffffffffffa87424 */ /* 0x000fe200078e00ff */
[----:B------:R-:W-:-:S02]  /*4700*/  MOV R111, R169 ;  /* 0x000000a9006f7202 */ /* 0x000fc40000000f00 */
[----:B------:R-:W-:Y:S02]  /*4710*/  MOV R108, 0x4730 ;  /* 0x00004730006c7802 */ /* 0x000fe40000000f00 */
[----:B------:R-:W-:Y:S05]  /*4720*/  CALL.REL.NOINC `($__internal_182_$__cuda_sm70_shflsync_bfly_p) ;  /* 0x0000036000007944 */ /* 0x000fea0003c00000 */
[----:B0-----:R-:W-:Y:S01]  /*4730*/  HFMA2.MMA R167, -RZ, RZ, 0, 1.847743988037109375e-06 ;  /* 0x0000001fffa77435 */ /* 0x001fe200000001ff */
[----:B-1----:R-:W-:Y:S01]  /*4740*/  MOV R110, R112 ;  /* 0x00000070006e7202 */ /* 0x002fe20000000f00 */
[----:B------:R-:W-:Y:S01]  /*4750*/  IMAD.MOV.U32 R112, RZ, RZ, 0x2 ;  /* 0x00000002ff707424 */ /* 0x000fe200078e00ff */
[----:B------:R-:W-:Y:S02]  /*4760*/  MOV R111, R171 ;  /* 0x000000ab006f7202 */ /* 0x000fe40000000f00 */
[----:B------:R-:W-:Y:S02]  /*4770*/  MOV R168, 0xffffffff ;  /* 0xffffffff00a87802 */ /* 0x000fe40000000f00 */
[----:B------:R-:W-:Y:S02]  /*4780*/  MOV R108, 0x47a0 ;  /* 0x000047a0006c7802 */ /* 0x000fe40000000f00 */
[----:B------:R-:W-:Y:S05]  /*4790*/  CALL.REL.NOINC `($__internal_182_$__cuda_sm70_shflsync_bfly_p) ;  /* 0x000002f000007944 */ /* 0x000fea0003c00000 */
[----:B------:R-:W-:Y:S01]  /*47a0*/  FADD.FTZ R169, R110, R169 ;  /* 0x000000a96ea97221 */ /* 0x000fe20000010000 */
[----:B0-----:R-:W-:Y:S01]  /*47b0*/  MOV R168, 0xffffffff ;  /* 0xffffffff00a87802 */ /* 0x001fe20000000f00 */
[----:B-1----:R-:W-:Y:S01]  /*47c0*/  FADD.FTZ R171, R171, R112 ;  /* 0x00000070abab7221 */ /* 0x002fe20000010000 */
[----:B------:R-:W-:Y:S01]  /*47d0*/  HFMA2.MMA R112, -RZ, RZ, 0, 2.384185791015625e-07 ;  /* 0x00000004ff707435 */ /* 0x000fe200000001ff */
[----:B------:R-:W-:Y:S01]  /*47e0*/  IMAD.MOV.U32 R167, RZ, RZ, 0x1f ;  /* 0x0000001fffa77424 */ /* 0x000fe200078e00ff */
[----:B------:R-:W-:-:S02]  /*47f0*/  MOV R111, R169 ;  /* 0x000000a9006f7202 */ /* 0x000fc40000000f00 */
[----:B------:R-:W-:Y:S02]  /*4800*/  MOV R108, 0x4820 ;  /* 0x00004820006c7802 */ /* 0x000fe40000000f00 */
[----:B------:R-:W-:Y:S05]  /*4810*/  CALL.REL.NOINC `($__internal_182_$__cuda_sm70_shflsync_bfly_p) ;  /* 0x0000027000007944 */ /* 0x000fea0003c00000 */
[----:B-1----:R-:W-:Y:S01]  /*4820*/  MOV R110, R112 ;  /* 0x00000070006e7202 */ /* 0x002fe20000000f00 */
[----:B------:R-:W-:Y:S01]  /*4830*/  HFMA2.MMA R112, -RZ, RZ, 0, 2.384185791015625e-07 ;  /* 0x00000004ff707435 */ /* 0x000fe200000001ff */
[----:B0-----:R-:W-:Y:S01]  /*4840*/  IMAD.MOV.U32 R111, RZ, RZ, R171 ;  /* 0x000000ffff6f7224 */ /* 0x001fe200078e00ab */
[----:B------:R-:W-:Y:S02]  /*4850*/  MOV R167, 0x1f ;  /* 0x0000001f00a77802 */ /* 0x000fe40000000f00 */
[----:B------:R-:W-:Y:S02]  /*4860*/  MOV R168, 0xffffffff ;  /* 0xffffffff00a87802 */ /* 0x000fe40000000f00 */
[----:B------:R-:W-:Y:S02]  /*4870*/  MOV R108, 0x4890 ;  /* 0x00004890006c7802 */ /* 0x000fe40000000f00 */
[----:B------:R-:W-:Y:S05]  /*4880*/  CALL.REL.NOINC `($__internal_182_$__cuda_sm70_shflsync_bfly_p) ;  /* 0x0000020000007944 */ /* 0x000fea0003c00000 */
[----:B------:R-:W-:Y:S01]  /*4890*/  FADD.FTZ R113, R110, R169 ;  /* 0x000000a96e717221 */ /* 0x000fe20000010000 */
[----:B0-----:R-:W-:Y:S01]  /*48a0*/  HFMA2.MMA R167, -RZ, RZ, 0, 1.847743988037109375e-06 ;  /* 0x0000001fffa77435 */ /* 0x001fe200000001ff */
[----:B-1----:R-:W-:Y:S01]  /*48b0*/  FADD.FTZ R115, R171, R112 ;  /* 0x00000070ab737221 */ /* 0x002fe20000010000 */
[----:B------:R-:W-:Y:S01]  /*48c0*/  MOV R168, 0xffffffff ;  /* 0xffffffff00a87802 */ /* 0x000fe20000000f00 */
[----:B------:R-:W-:Y:S01]  /*48d0*/  IMAD.MOV.U32 R112, RZ, RZ, 0x8 ;  /* 0x00000008ff707424 */ /* 0x000fe200078e00ff */
[----:B------:R-:W-:-:S02]  /*48e0*/  MOV R111, R113 ;  /* 0x00000071006f7202 */ /* 0x000fc40000000f00 */
[----:B------:R-:W-:Y:S02]  /*48f0*/  MOV R108, 0x4910 ;  /* 0x00004910006c7802 */ /* 0x000fe40000000f00 */
[----:B------:R-:W-:Y:S05]  /*4900*/  CALL.REL.NOINC `($__internal_182_$__cuda_sm70_shflsync_bfly_p) ;  /* 0x0000018000007944 */ /* 0x000fea0003c00000 */
[----:B-1----:R-:W-:Y:S01]  /*4910*/  IMAD.MOV.U32 R110, RZ, RZ, R112 ;  /* 0x000000ffff6e7224 */ /* 0x002fe200078e0070 */
[----:B------:R-:W-:Y:S01]  /*4920*/  HFMA2.MMA R112, -RZ, RZ, 0, 4.76837158203125e-07 ;  /* 0x00000008ff707435 */ /* 0x000fe200000001ff */
[----:B0-----:R-:W-:Y:S01]  /*4930*/  MOV R111, R115 ;  /* 0x00000073006f7202 */ /* 0x001fe20000000f00 */
[----:B------:R-:W-:Y:S01]  /*4940*/  IMAD.MOV.U32 R168, RZ, RZ, -0x1 ;  /* 0xffffffffffa87424 */ /* 0x000fe200078e00ff */
[----:B------:R-:W-:Y:S02]  /*4950*/  MOV R167, 0x1f ;  /* 0x0000001f00a77802 */ /* 0x000fe40000000f00 */
[----:B------:R-:W-:Y:S02]  /*4960*/  MOV R108, 0x4980 ;  /* 0x00004980006c7802 */ /* 0x000fe40000000f00 */
[----:B------:R-:W-:Y:S05]  /*4970*/  CALL.REL.NOINC `($__internal_182_$__cuda_sm70_shflsync_bfly_p) ;  /* 0x0000011000007944 */ /* 0x000fea0003c00000 */
[----:B------:R-:W-:Y:S01]  /*4980*/  FADD.FTZ R113, R110, R113 ;  /* 0x000000716e717221 */ /* 0x000fe20000010000 */
[----:B0-----:R-:W-:Y:S01]  /*4990*/  MOV R167, 0x1f ;  /* 0x0000001f00a77802 */ /* 0x001fe20000000f00 */
[----:B-1----:R-:W-:Y:S01]  /*49a0*/  FADD.FTZ R115, R115, R112 ;  /* 0x0000007073737221 */ /* 0x002fe20000010000 */
[----:B------:R-:W-:Y:S01]  /*49b0*/  HFMA2.MMA R112, -RZ, RZ, 0, 9.5367431640625e-07 ;  /* 0x00000010ff707435 */ /* 0x000fe200000001ff */
[----:B------:R-:W-:Y:S01]  /*49c0*/  MOV R168, 0xffffffff ;  /* 0xffffffff00a87802 */ /* 0x000fe20000000f00 */
[----:B------:R-:W-:Y:S01]  /*49d0*/  IMAD.MOV.U32 R111, RZ, RZ, R113 ;  /* 0x000000ffff6f7224 */ /* 0x000fe200078e0071 */
[----:B------:R-:W-:-:S03]  /*49e0*/  MOV R108, 0x4a00 ;  /* 0x00004a00006c7802 */ /* 0x000fc60000000f00 */
[----:B------:R-:W-:Y:S05]  /*49f0*/  CALL.REL.NOINC `($__internal_182_$__cuda_sm70_shflsync_bfly_p) ;  /* 0x0000009000007944 */ /* 0x000fea0003c00000 */
[----:B-1----:R-:W-:Y:S01]  /*4a00*/  MOV R114, R112 ;  /* 0x0000007000727202 */ /* 0x002fe20000000f00 */
[----:B------:R-:W-:Y:S01]  /*4a10*/  HFMA2.MMA R112, -RZ, RZ, 0, 9.5367431640625e-07 ;  /* 0x00000010ff707435 */ /* 0x000fe200000001ff */
[----:B0-----:R-:W-:Y:S01]  /*4a20*/  MOV R111, R115 ;  /* 0x00000073006f7202 */ /* 0x001fe20000000f00 */
[----:B------:R-:W-:Y:S01]  /*4a30*/  IMAD.MOV.U32 R167, RZ, RZ, 0x1f ;  /* 0x0000001fffa77424 */ /* 0x000fe200078e00ff */
[----:B------:R-:W-:-:S02]  /*4a40*/  MOV R168, 0xffffffff ;  /* 0xffffffff00a87802 */ /* 0x000fc40000000f00 */
[----:B------:R-:W-:Y:S02]  /*4a50*/  MOV R108, 0x4a70 ;  /* 0x00004a70006c7802 */ /* 0x000fe40000000f00 */
[----:B------:R-:W-:Y:S05]  /*4a60*/  CALL.REL.NOINC `($__internal_182_$__cuda_sm70_shflsync_bfly_p) ;  /* 0x0000002000007944 */ /* 0x000fea0003c00000 */
[----:B-1----:R-:W-:Y:S01]  /*4a70*/  MOV R108, R112 ;  /* 0x00000070006c7202 */ /* 0x002fe20000000f00 */
[----:B0-----:R-:W-:Y:S05]  /*4a80*/  BRA `(.L_x_8957) ;  /* 0xffffd08000007947 */ /* 0x001fea000383ffff */
        .weak           $__internal_182_$__cuda_sm70_shflsync_bfly_p
        .type           $__internal_182_$__cuda_sm70_shflsync_bfly_p,@function
        .size           $__internal_182_$__cuda_sm70_shflsync_bfly_p,(.L_x_9912 - $__internal_182_$__cuda_sm70_shflsync_bfly_p)
$__internal_182_$__cuda_sm70_shflsync_bfly_p:
[----:B------:R-:W-:Y:S01]  /*4a90*/  HFMA2.MMA R109, -RZ, RZ, 0, 0 ;  /* 0x00000000ff6d7435 */ /* 0x000fe200000001ff */
[----:B------:R-:W-:Y:S04]  /*4aa0*/  WARPSYNC R168 ;  /* 0x000000a800007348 */ /* 0x000fe80003800000 */
[----:B------:R0:W1:Y:S01]  /*4ab0*/  SHFL.BFLY PT, R112, R111, R112, R167 ;  /* 0x0c0000706f707389 */ /* 0x00006200000e00a7 */
[----:B------:R-:W-:Y:S05]  /*4ac0*/  RET.REL.NODEC R108 `(_ZN10layer_norm13ln_bwd_kernelINS_13Kernel_traitsIfffffjLj768ELj1ELj4ELj1ELj16ENS_18Kernel_traits_baseILj768EfffffjLj128EEEEELb0ELb0ELb1ELb0EEEvNS_9BwdParamsE) ;  /* 0xffffb5306c007950 */ /* 0x000fea0003c3ffff */
.L_x_8958:
        /* <DEDUP_REMOVED lines=11> */
.L_x_9912:


//--------------------- .text._ZN10layer_norm13ln_bwd_kernelINS_13Kernel_traitsIfffffjLj768ELj1ELj4ELj1ELj16ENS_18Kernel_traits_baseILj768EfffffjLj128EEEEELb0ELb0ELb1ELb1EEEvNS_9BwdParamsE --------------------------
	.section	.text._ZN10layer_norm13ln_bwd_kernelINS_13Kernel_traitsIfffffjLj768ELj1ELj4ELj1ELj16ENS_18Kernel_traits_baseILj768EfffffjLj128EEEEELb0ELb0ELb1ELb1EEEvNS_9BwdParamsE,"ax",@progbits
	.sectioninfo	@"SHI_REGISTERS=193"
	.align	128
        .global         _ZN10layer_norm13ln_bwd_kernelINS_13Kernel_traitsIfffffjLj768ELj1ELj4ELj1ELj16ENS_18Kernel_traits_baseILj768EfffffjLj128EEEEELb0ELb0ELb1ELb1EEEvNS_9BwdParamsE
        .type           _ZN10layer_norm13ln_bwd_kernelINS_13Kernel_traitsIfffffjLj768ELj1ELj4ELj1ELj16ENS_18Kernel_traits_baseILj768EfffffjLj128EEEEELb0ELb0ELb1ELb1EEEvNS_9BwdParamsE,@function
        .size           _ZN10layer_norm13ln_bwd_kernelINS_13Kernel_traitsIfffffjLj768ELj1ELj4ELj1ELj16ENS_18Kernel_traits_baseILj768EfffffjLj128EEEEELb0ELb0ELb1ELb1EEEvNS_9BwdParamsE,(.L_x_9913 - _ZN10layer_norm13ln_bwd_kernelINS_13Kernel_traitsIfffffjLj768ELj1ELj4ELj1ELj16ENS_18Kernel_traits_baseILj768EfffffjLj128EEEEELb0ELb0ELb1ELb1EEEvNS_9BwdParamsE)
        .other          _ZN10layer_norm13ln_bwd_kernelINS_13Kernel_traitsIfffffjLj768ELj1ELj4ELj1ELj16ENS_18Kernel_traits_baseILj768EfffffjLj128EEEEELb0ELb0ELb1ELb1EEEvNS_9BwdParamsE,@"STO_CUDA_ENTRY STV_DEFAULT"
_ZN10layer_norm13ln_bwd_kernelINS_13Kernel_traitsIfffffjLj768ELj1ELj4ELj1ELj16ENS_18Kernel_traits_baseILj768EfffffjLj128EEEEELb0ELb0ELb1ELb1EEEvNS_9BwdParamsE:
.text._ZN10layer_norm13ln_bwd_kernelINS_13Kernel_traitsIfffffjLj768ELj1ELj4ELj1ELj16ENS_18Kernel_traits_baseILj768EfffffjLj128EEEEELb0ELb0ELb1ELb1EEEvNS_9BwdParamsE:
        /* <DEDUP_REMOVED lines=35> */
.L_x_8960:
[----:B------:R-:W-:-:S10]  /*0230*/  HFMA2.MMA R3, -RZ, RZ, 0, 9.5367431640625e-07 ;  /* 0x00000010ff037435 */ /* 0x000fd400000001ff */
        /* <DEDUP_REMOVED lines=32> */
.L_x_9026:
[----:B------:R-:W-:-:S05]  /*0440*/  MOV R176, 0x4 ;  /* 0x0000000400b07802 */ /* 0x000fca0000000f00 */
        /* <DEDUP_REMOVED lines=16> */
[----:B-1----:R-:W-:-:S04]  /*0550*/  IMAD.WIDE.U32 R2, R173, R174, c[0x0][0x218] ;  /* 0x00008600ad027625 */ /* 0x002fc800078e00ae */
        /* <DEDUP_REMOVED lines=20> */
.L_x_8963:
[----:B0-----:R-:W-:-:S05]  /*06a0*/  IADD3 R108, R108, -0x1, RZ ;  /* 0xffffffff6c6c7810 */ /* 0x001fca0007ffe0ff */
[----:B------:R-:W-:Y:S02]  /*06b0*/  IMAD R110, R108, c[0x0][0x168], RZ ;  /* 0x00005a006c6e7a24 */ /* 0x000fe400078e02ff */
[----:B------:R-:W-:-:S03]  /*06c0*/  IMAD.WIDE R108, R153, R176, c[0x0][0x1a0] ;  /* 0x00006800996c7625 */ /* 0x000fc600078e02b0 */
[----:B------:R-:W-:Y:S01]  /*06d0*/  SHF.R.S32.HI R111, RZ, 0x1f, R110 ;  /* 0x0000001fff6f7819 */ /* 0x000fe2000001146e */
[----:B------:R-:W-:Y:S01]  /*06e0*/  IMAD.WIDE.U32 R176, R0, R174, c[0x0][0x188] ;  /* 0x0000620000b07625 */ /* 0x000fe200078e00ae */
[----:B------:R0:W2:Y:S02]  /*06f0*/  LDG.E R154, [R108.64] ;  /* 0x000000046c9a7981 */ /* 0x0000a4000c1e1900 */
[----:B------:R-:W-:Y:S01]  /*0700*/  LEA.HI R111, R111, R110, RZ, 0x2 ;  /* 0x0000006e6f6f7211 */ /* 0x000fe200078f10ff */
[----:B------:R-:W-:Y:S02]  /*0710*/  IMAD.WIDE.U32 R136, R172, R174, c[0x0][0x188] ;  /* 0x00006200ac887625 */ /* 0x000fe400078e00ae */
[----:B------:R-:W3:Y:S01]  /*0720*/  LDG.E.128 R176, [R176.64] ;  /* 0x00000004b0b07981 */ /* 0x000ee2000c1e1d00 */
[----:B------:R-:W-:Y:S01]  /*0730*/  LEA.HI.SX32 R133, R111, R152, 0x1e ;  /* 0x000000986f857211 */ /* 0x000fe200078ff2ff */
[-C--:B------:R-:W-:Y:S02]  /*0740*/  IMAD.WIDE.U32 R168, R173, R174.reuse, c[0x0][0x188] ;  /* 0x00006200ada87625 */ /* 0x080fe400078e00ae */
[----:B------:R-:W4:Y:S01]  /*0750*/  LDG.E.128 R136, [R136.64] ;  /* 0x0000000488887981 */ /* 0x000f22000c1e1d00 */
[C---:B0-----:R-:W-:Y:S01]  /*0760*/  IADD3 R109, R133.reuse, 0x40, RZ ;  /* 0x00000040856d7810 */ /* 0x041fe20007ffe0ff */
[----:B------:R-:W-:-:S02]  /*0770*/  IMAD.WIDE.U32 R160, R133, R174, c[0x0][0x208] ;  /* 0x0000820085a07625 */ /* 0x000fc400078e00ae */
[----:B------:R-:W4:Y:S02]  /*0780*/  LDG.E.128 R168, [R168.64] ;  /* 0x00000004a8a87981 */ /* 0x000f24000c1e1d00 */
[-C--:B------:R-:W-:Y:S02]  /*0790*/  IMAD.WIDE.U32 R112, R167, R174.reuse, c[0x0][0x188] ;  /* 0x00006200a7707625 */ /* 0x080fe400078e00ae */
[----:B------:R-:W4:Y:S02]  /*07a0*/  LDG.E.128 R160, [R160.64] ;  /* 0x00000004a0a07981 */ /* 0x000f24000c1e1d00 */
[----:B------:R-:W-:Y:S02]  /*07b0*/  IMAD.WIDE.U32 R108, R109, R174, c[0x0][0x208] ;  /* 0x000082006d6c7625 */ /* 0x000fe400078e00ae */
[----:B------:R-:W4:Y:S01]  /*07c0*/  LDG.E.128 R112, [R112.64] ;  /* 0x0000000470707981 */ /* 0x000f22000c1e1d00 */
[----:B------:R-:W-:-:S03]  /*07d0*/  IADD3 R141, R133, 0x20, RZ ;  /* 0x00000020858d7810 */ /* 0x000fc60007ffe0ff */
[----:B------:R-:W4:Y:S02]  /*07e0*/  LDG.E.128 R108, [R108.64] ;  /* 0x000000046c6c7981 */ /* 0x000f24000c1e1d00 */
[----:B------:R-:W-:-:S06]  /*07f0*/  IMAD.WIDE.U32 R140, R141, R174, c[0x0][0x208] ;  /* 0x000082008d8c7625 */ /* 0x000fcc00078e00ae */
[----:B------:R-:W4:Y:S01]  /*0800*/  LDG.E.128 R140, [R140.64] ;  /* 0x000000048c8c7981 */ /* 0x000f22000c1e1d00 */
[----:B------:R-:W-:Y:S02]  /*0810*/  IADD3 R117, R133, 0x60, RZ ;  /* 0x0000006085757810 */ /* 0x000fe40007ffe0ff */
[----:B------:R-:W-:-:S03]  /*0820*/  IADD3 R165, R0, 0x80, RZ ;  /* 0x0000008000a57810 */ /* 0x000fc60007ffe0ff */
[----:B------:R-:W-:Y:S01]  /*0830*/  IMAD.WIDE.U32 R116, R117, R174, c[0x0][0x208] ;  /* 0x0000820075747625 */ /* 0x000fe200078e00ae */
[----:B------:R-:W-:-:S03]  /*0840*/  IADD3 R125, R133, 0x80, RZ ;  /* 0x00000080857d7810 */ /* 0x000fc60007ffe0ff */
[-C--:B------:R-:W-:Y:S02]  /*0850*/  IMAD.WIDE.U32 R120, R165, R174.reuse, c[0x0][0x188] ;  /* 0x00006200a5787625 */ /* 0x080fe400078e00ae */
[----:B------:R-:W4:Y:S01]  /*0860*/  LDG.E.128 R116, [R116.64] ;  /* 0x0000000474747981 */ /* 0x000f22000c1e1d00 */
[----:B------:R-:W-:Y:S01]  /*0870*/  IADD3 R181, R0, 0xa0, RZ ;  /* 0x000000a000b57810 */ /* 0x000fe20007ffe0ff */
[-C--:B------:R-:W-:Y:S02]  /*0880*/  IMAD.WIDE.U32 R124, R125, R174.reuse, c[0x0][0x208] ;  /* 0x000082007d7c7625 */ /* 0x080fe400078e00ae */
        /* <DEDUP_REMOVED lines=20> */
[C---:B----4-:R-:W-:Y:S02]  /*09d0*/  FADD.FTZ R147, -R174.reuse, R139 ;  /* 0x0000008bae937221 */ /* 0x050fe40000010100 */
[C---:B-1----:R-:W-:Y:S02]  /*09e0*/  FADD.FTZ R3, -R174.reuse, R136 ;  /* 0x00000088ae037221 */ /* 0x042fe40000010100 */
[----:B------:R-:W-:Y:S02]  /*09f0*/  FADD.FTZ R137, -R174, R137 ;  /* 0x00000089ae897221 */ /* 0x000fe40000010100 */
[----:B-----5:R-:W-:Y:S02]  /*0a00*/  FMUL.FTZ R157, R150, R157 ;  /* 0x0000009d969d7220 */ /* 0x020fe40000410000 */
[----:B------:R-:W-:-:S02]  /*0a10*/  FADD.FTZ R171, -R174, R171 ;  /* 0x000000abaeab7221 */ /* 0x000fc40000010100 */
[C---:B------:R-:W-:Y:S02]  /*0a20*/  FADD.FTZ R169, -R174.reuse, R169 ;  /* 0x000000a9aea97221 */ /* 0x040fe40000010100 */
[----:B0-----:R-:W-:Y:S02]  /*0a30*/  FADD.FTZ R145, -R174, R138 ;  /* 0x0000008aae917221 */ /* 0x001fe40000010100 */
[C---:B------:R-:W-:Y:S02]  /*0a40*/  FMUL.FTZ R136, R150.reuse, R147 ;  /* 0x0000009396887220 */ /* 0x040fe40000410000 */
[C---:B------:R-:W-:Y:S02]  /*0a50*/  FMUL.FTZ R139, R150.reuse, R3 ;  /* 0x00000003968b7220 */ /* 0x040fe40000410000 */
[----:B------:R-:W-:Y:S02]  /*0a60*/  FMUL.FTZ R138, R150, R137 ;  /* 0x00000089968a7220 */ /* 0x000fe40000410000 */
[----:B------:R-:W-:-:S02]  /*0a70*/  FADD.FTZ R155, -R174, R178 ;  /* 0x000000b2ae9b7221 */ /* 0x000fc40000010100 */
[----:B------:R-:W-:Y:S02]  /*0a80*/  FFMA.FTZ R52, R160, R157, R52 ;  /* 0x0000009da0347223 */ /* 0x000fe40000010034 */
[----:B------:R-:W-:Y:S02]  /*0a90*/  FADD.FTZ R76, R76, R160 ;  /* 0x000000a04c4c7221 */ /* 0x000fe40000010000 */
[C---:B------:R-:W-:Y:S02]  /*0aa0*/  FADD.FTZ R3, -R174.reuse, R112 ;  /* 0x00000070ae037221 */ /* 0x040fe40000010100 */
[----:B------:R-:W-:Y:S02]  /*0ab0*/  FADD.FTZ R177, -R174, R177 ;  /* 0x000000b1aeb17221 */ /* 0x000fe40000010100 */
[----:B------:R-:W-:Y:S02]  /*0ac0*/  FMUL.FTZ R160, R48, R160 ;  /* 0x000000a030a07220 */ /* 0x000fe40000410000 */
[----:B------:R-:W-:-:S02]  /*0ad0*/  FMUL.FTZ R164, R150, R171 ;  /* 0x000000ab96a47220 */ /* 0x000fc40000410000 */
[----:B------:R-:W-:Y:S02]  /*0ae0*/  FMUL.FTZ R166, R150, R169 ;  /* 0x000000a996a67220 */ /* 0x000fe40000410000 */
[----:B------:R-:W-:Y:S02]  /*0af0*/  FFMA.FTZ R63, R111, R136, R63 ;  /* 0x000000886f3f7223 */ /* 0x000fe4000001003f */
[----:B------:R-:W-:Y:S02]  /*0b00*/  FADD.FTZ R87, R87, R111 ;  /* 0x0000006f57577221 */ /* 0x000fe40000010000 */
[----:B------:R-:W-:Y:S02]  /*0b10*/  FMUL.FTZ R171, R43, R111 ;  /* 0x0000006f2bab7220 */ /* 0x000fe40000410000 */
[----:B------:R-:W-:Y:S02]  /*0b20*/  FFMA.FTZ R61, R109, R138, R61 ;  /* 0x0000008a6d3d7223 */ /* 0x000fe4000001003d */
[----:B------:R-:W-:-:S02]  /*0b30*/  FADD.FTZ R85, R85, R109 ;  /* 0x0000006d55557221 */ /* 0x000fc40000010000 */
[----:B------:R-:W-:Y:S02]  /*0b40*/  FMUL.FTZ R169, R41, R109 ;  /* 0x0000006d29a97220 */ /* 0x000fe40000410000 */
[C---:B------:R-:W-:Y:S02]  /*0b50*/  FADD.FTZ R113, -R174.reuse, R113 ;  /* 0x00000071ae717221 */ /* 0x040fe40000010100 */
[----:B------:R-:W-:Y:S02]  /*0b60*/  FADD.FTZ R111, -R174, R115 ;  /* 0x00000073ae6f7221 */ /* 0x000fe40000010100 */
[----:B------:R-:W-:Y:S02]  /*0b70*/  FMUL.FTZ R155, R150, R155 ;  /* 0x0000009b969b7220 */ /* 0x000fe40000410000 */
[----:B------:R-:W-:Y:S02]  /*0b80*/  FADD.FTZ R109, -R174, R114 ;  /* 0x00000072ae6d7221 */ /* 0x000fe40000010100 */
[----:B------:R-:W-:-:S02]  /*0b90*/  FMUL.FTZ R115, R150, R3 ;  /* 0x0000000396737220 */ /* 0x000fc40000410000 */
[----:B------:R-:W-:Y:S02]  /*0ba0*/  FMUL.FTZ R156, R150, R177 ;  /* 0x000000b1969c7220 */ /* 0x000fe40000410000 */
[----:B------:R-:W-:Y:S02]  /*0bb0*/  FMUL.FTZ R159, R49, R161 ;  /* 0x000000a1319f7220 */ /* 0x000fe40000410000 */
[----:B------:R-:W-:Y:S02]  /*0bc0*/  FADD.FTZ R2, RZ, R160 ;  /* 0x000000a0ff027221 */ /* 0x000fe40000010000 */
[----:B------:R-:W-:Y:S02]  /*0bd0*/  FFMA.FTZ R3, R157, R160, RZ ;  /* 0x000000a09d037223 */ /* 0x000fe400000100ff */
[----:B------:R-:W-:Y:S02]  /*0be0*/  FADD.FTZ R179, -R174, R179 ;  /* 0x000000b3aeb37221 */ /* 0x000fe40000010100 */
[----:B------:R-:W-:-:S02]  /*0bf0*/  FMUL.FTZ R114, R150, R113 ;  /* 0x0000007196727220 */ /* 0x000fc40000410000 */
[----:B------:R-:W-:Y:S02]  /*0c00*/  FFMA.FTZ R54, R162, R155, R54 ;  /* 0x0000009ba2367223 */ /* 0x000fe40000010036 */
[----:B------:R-:W-:Y:S02]  /*0c10*/  FADD.FTZ R78, R78, R162 ;  /* 0x000000a24e4e7221 */ /* 0x000fe40000010000 */
[----:B------:R-:W-:Y:S02]  /*0c20*/  FADD.FTZ R165, -R174, R168 ;  /* 0x000000a8aea57221 */ /* 0x000fe40000010100 */
[----:B------:R-:W-:Y:S02]  /*0c30*/  FMUL.FTZ R113, R150, R109 ;  /* 0x0000006d96717220 */ /* 0x000fe40000410000 */
[----:B------:R-:W-:Y:S02]  /*0c40*/  FMUL.FTZ R162, R50, R162 ;  /* 0x000000a232a27220 */ /* 0x000fe40000410000 */
[----:B------:R-:W-:-:S02]  /*0c50*/  FADD.FTZ R109, R2, R159 ;  /* 0x0000009f026d7221 */ /* 0x000fc40000010000 */
[----:B------:R-:W-:Y:S02]  /*0c60*/  FFMA.FTZ R3, R156, R159, R3 ;  /* 0x0000009f9c037223 */ /* 0x000fe40000010003 */
[C---:B------:R-:W-:Y:S02]  /*0c70*/  FMUL.FTZ R154, R150.reuse, R179 ;  /* 0x000000b3969a7220 */ /* 0x040fe40000410000 */
        /* <DEDUP_REMOVED lines=8> */
[----:B------:R-:W-:Y:S02]  /*0d00*/  FADD.FTZ R163, -R174, R170 ;  /* 0x000000aaaea37221 */ /* 0x000fe40000010100 */
        /* <DEDUP_REMOVED lines=56> */
[----:B------:R-:W-:Y:S02]  /*1090*/  FFMA.FTZ R3, R113, R118, R3 ;  /* 0x0000007671037223 */ /* 0x000fe40000010003 */
[----:B------:R-:W-:Y:S02]  /*10a0*/  FADD.FTZ R149, -R174, R123 ;  /* 0x0000007bae957221 */ /* 0x000fe40000010100 */
[C---:B------:R-:W-:Y:S02]  /*10b0*/  FMUL.FTZ R123, R150.reuse, R147 ;  /* 0x00000093967b7220 */ /* 0x040fe40000410000 */
        /* <DEDUP_REMOVED lines=9> */
[----:B------:R-:W-:Y:S02]  /*1150*/  FADD.FTZ R109, -R174, R130 ;  /* 0x00000082ae6d7221 */ /* 0x000fe40000010100 */
        /* <DEDUP_REMOVED lines=46> */
.L_x_8964:
[----:B0-----:R-:W-:Y:S05]  /*1440*/  BSYNC B1 ;  /* 0x0000000000017941 */ /* 0x001fea0003800000 */
.L_x_8962:
[----:B------:R-:W-:Y:S05]  /*1450*/  BRA.DIV ~URZ, `(.L_x_8965) ;  /* 0x000025d27f007947 */ /* 0x000fea000b800000 */
[----:B------:R0:W1:Y:S02]  /*1460*/  SHFL.BFLY PT, R111, R108, 0x1, 0x1f ;  /* 0x0c201f006c6f7f89 */ /* 0x00006400000e0000 */
.L_x_9027:
        /* <DEDUP_REMOVED lines=18> */
.L_x_9028:
        /* <DEDUP_REMOVED lines=24> */
[----:B------:R-:W-:Y:S02]  /*1710*/  @!P5 ISETP.NE.AND.EX P2, PT, RZ, c[0x0][0x21c], PT, P2 ;  /* 0x00008700ff00da0c */ /* 0x000fe40003f45320 */
[----:B------:R-:W-:Y:S02]  /*1720*/  @!P5 ISETP.NE.AND.EX P4, PT, RZ, c[0x0][0x21c], PT, P4 ;  /* 0x00008700ff00da0c */ /* 0x000fe40003f85340 */
[----:B------:R-:W-:Y:S02]  /*1730*/  ISETP.GE.AND P6, PT, R158, 0x1, PT ;  /* 0x000000019e00780c */ /* 0x000fe40003fc6270 */
        /* <DEDUP_REMOVED lines=14> */
[----:B------:R-:W-:-:S02]  /*1820*/  @!P5 FSEL R177, R16, RZ, P2 ;  /* 0x000000ff10b1d208 */ /* 0x000fc40001000000 */
[----:B------:R-:W-:Y:S02]  /*1830*/  @!P5 FSEL R178, R17, RZ, P4 ;  /* 0x000000ff11b2d208 */ /* 0x000fe40002000000 */
[----:B------:R-:W-:Y:S02]  /*1840*/  @P6 IADD3 R2, R158, -0x1, RZ ;  /* 0xffffffff9e026810 */ /* 0x000fe40007ffe0ff */
[----:B------:R-:W-:Y:S02]  /*1850*/  @!P5 ISETP.NE.U32.AND P2, PT, RZ, c[0x0][0x218], PT ;  /* 0x00008600ff00da0c */ /* 0x000fe40003f45070 */
[----:B------:R-:W-:Y:S01]  /*1860*/  @!P5 ISETP.NE.U32.AND P4, PT, RZ, c[0x0][0x218], PT ;  /* 0x00008600ff00da0c */ /* 0x000fe20003f85070 */
[----:B------:R-:W-:Y:S01]  /*1870*/  @P6 IMAD R2, R2, c[0x0][0x168], RZ ;  /* 0x00005a0002026a24 */ /* 0x000fe200078e02ff */
        /* <DEDUP_REMOVED lines=10> */
[----:B------:R-:W-:Y:S02]  /*1920*/  @!P5 ISETP.NE.U32.AND P2, PT, RZ, c[0x0][0x218], PT ;  /* 0x00008600ff00da0c */ /* 0x000fe40003f45070 */
[----:B------:R-:W-:Y:S02]  /*1930*/  @!P5 ISETP.NE.U32.AND P4, PT, RZ, c[0x0][0x218], PT ;  /* 0x00008600ff00da0c */ /* 0x000fe40003f85070 */
[----:B------:R-:W-:Y:S02]  /*1940*/  @!P5 FSEL R149, R14, RZ, P1 ;  /* 0x000000ff0e95d208 */ /* 0x000fe40000800000 */
[----:B------:R-:W-:-:S02]  /*1950*/  @P6 SHF.R.S32.HI R3, RZ, 0x1f, R2 ;  /* 0x0000001fff036819 */ /* 0x000fc40000011402 */
[----:B------:R-:W-:Y:S02]  /*1960*/  @!P5 ISETP.NE.U32.AND P1, PT, RZ, c[0x0][0x218], PT ;  /* 0x00008600ff00da0c */ /* 0x000fe40003f25070 */
[----:B------:R-:W-:Y:S02]  /*1970*/  @!P5 ISETP.NE.AND.EX P2, PT, RZ, c[0x0][0x21c], PT, P2 ;  /* 0x00008700ff00da0c */ /* 0x000fe40003f45320 */
[----:B------:R-:W-:Y:S02]  /*1980*/  @!P5 ISETP.NE.AND.EX P4, PT, RZ, c[0x0][0x21c], PT, P4 ;  /* 0x00008700ff00da0c */ /* 0x000fe40003f85340 */
[----:B------:R-:W-:Y:S02]  /*1990*/  @P6 LEA.HI R3, R3, R2, RZ, 0x2 ;  /* 0x0000000203036211 */ /* 0x000fe400078f10ff */
[----:B------:R-:W-:Y:S02]  /*19a0*/  ISETP.NE.U32.AND P0, PT, RZ, c[0x0][0x258], PT ;  /* 0x00009600ff007a0c */ /* 0x000fe40003f05070 */
[----:B------:R-:W-:-:S02]  /*19b0*/  @!P5 ISETP.NE.AND.EX P1, PT, RZ, c[0x0][0x21c], PT, P1 ;  /* 0x00008700ff00da0c */ /* 0x000fc40003f25310 */
[----:B------:R-:W-:Y:S02]  /*19c0*/  @!P5 FSEL R176, R15, RZ, P2 ;  /* 0x000000ff0fb0d208 */ /* 0x000fe40001000000 */
[----:B------:R-:W-:Y:S02]  /*19d0*/  @!P5 FSEL R145, R8, RZ, P4 ;  /* 0x000000ff0891d208 */ /* 0x000fe40002000000 */
[----:B------:R-:W-:Y:S02]  /*19e0*/  @!P5 ISETP.NE.U32.AND P2, PT, RZ, c[0x0][0x218], PT ;  /* 0x00008600ff00da0c */ /* 0x000fe40003f45070 */
[----:B------:R-:W-:Y:S02]  /*19f0*/  @!P5 ISETP.NE.U32.AND P4, PT, RZ, c[0x0][0x218], PT ;  /* 0x00008600ff00da0c */ /* 0x000fe40003f85070 */
[----:B------:R-:W-:Y:S02]  /*1a00*/  ISETP.NE.AND.EX P0, PT, RZ, c[0x0][0x25c], PT, P0 ;  /* 0x00009700ff007a0c */ /* 0x000fe40003f05300 */
[----:B------:R-:W-:-:S02]  /*1a10*/  @P6 LEA.HI.SX32 R144, R3, R152, 0x1e ;  /* 0x0000009803906211 */ /* 0x000fc400078ff2ff */
        /* <DEDUP_REMOVED lines=9> */
.L_x_8968:
[----:B------:R-:W-:Y:S05]  /*1ab0*/  BSYNC B1 ;  /* 0x0000000000017941 */ /* 0x000fea0003800000 */
.L_x_8967:
        /* <DEDUP_REMOVED lines=8> */
.L_x_8970:
[----:B------:R-:W-:Y:S05]  /*1b40*/  BSYNC B1 ;  /* 0x0000000000017941 */ /* 0x000fea0003800000 */
.L_x_8969:
        /* <DEDUP_REMOVED lines=8> */
.L_x_8972:
[----:B------:R-:W-:Y:S05]  /*1bd0*/  BSYNC B1 ;  /* 0x0000000000017941 */ /* 0x000fea0003800000 */
.L_x_8971:
        /* <DEDUP_REMOVED lines=8> */
.L_x_8974:
[----:B------:R-:W-:Y:S05]  /*1c60*/  BSYNC B1 ;  /* 0x0000000000017941 */ /* 0x000fea0003800000 */
.L_x_8973:
        /* <DEDUP_REMOVED lines=8> */
.L_x_8975:
        /* <DEDUP_REMOVED lines=14> */
.L_x_8977:
[----:B------:R-:W-:Y:S05]  /*1dd0*/  BSYNC B1 ;  /* 0x0000000000017941 */ /* 0x000fea0003800000 */
.L_x_8976:
        /* <DEDUP_REMOVED lines=8> */
.L_x_8979:
[----:B------:R-:W-:Y:S05]  /*1e60*/  BSYNC B1 ;  /* 0x0000000000017941 */ /* 0x000fea0003800000 */
.L_x_8978:
        /* <DEDUP_REMOVED lines=8> */
.L_x_8981:
[----:B------:R-:W-:Y:S05]  /*1ef0*/  BSYNC B1 ;  /* 0x0000000000017941 */ /* 0x000fea0003800000 */
.L_x_8980:
        /* <DEDUP_REMOVED lines=8> */
.L_x_8983:
[----:B------:R-:W-:Y:S05]  /*1f80*/  BSYNC B1 ;  /* 0x0000000000017941 */ /* 0x000fea0003800000 */
.L_x_8982:
        /* <DEDUP_REMOVED lines=8> */
.L_x_8985:
[----:B------:R-:W-:Y:S05]  /*2010*/  BSYNC B1 ;  /* 0x0000000000017941 */ /* 0x000fea0003800000 */
.L_x_8984:
        /* <DEDUP_REMOVED lines=25> */
.L_x_8987:
[----:B------:R-:W-:Y:S05]  /*21b0*/  BSYNC B1 ;  /* 0x0000000000017941 */ /* 0x000fea0003800000 */
.L_x_8986:
        /* <DEDUP_REMOVED lines=8> */
.L_x_8989:
[----:B------:R-:W-:Y:S05]  /*2240*/  BSYNC B1 ;  /* 0x0000000000017941 */ /* 0x000fea0003800000 */
.L_x_8988:
        /* <DEDUP_REMOVED lines=8> */
.L_x_8991:
[----:B------:R-:W-:Y:S05]  /*22d0*/  BSYNC B1 ;  /* 0x0000000000017941 */ /* 0x000fea0003800000 */
.L_x_8990:
        /* <DEDUP_REMOVED lines=8> */
.L_x_8993:
[----:B------:R-:W-:Y:S05]  /*2360*/  BSYNC B1 ;  /* 0x0000000000017941 */ /* 0x000fea0003800000 */
.L_x_8992:
        /* <DEDUP_REMOVED lines=8> */
.L_x_8995:
[----:B------:R-:W-:Y:S05]  /*23f0*/  BSYNC B1 ;  /* 0x0000000000017941 */ /* 0x000fea0003800000 */
.L_x_8994:
        /* <DEDUP_REMOVED lines=25> */
.L_x_8997:
[----:B------:R-:W-:Y:S05]  /*2590*/  BSYNC B1 ;  /* 0x0000000000017941 */ /* 0x000fea0003800000 */
.L_x_8996:
        /* <DEDUP_REMOVED lines=8> */
.L_x_8999:
[----:B------:R-:W-:Y:S05]  /*2620*/  BSYNC B1 ;  /* 0x0000000000017941 */ /* 0x000fea0003800000 */
.L_x_8998:
        /* <DEDUP_REMOVED lines=8> */
.L_x_9001:
[----:B------:R-:W-:Y:S05]  /*26b0*/  BSYNC B1 ;  /* 0x0000000000017941 */ /* 0x000fea0003800000 */
.L_x_9000:
        /* <DEDUP_REMOVED lines=8> */
.L_x_9003:
[----:B------:R-:W-:Y:S05]  /*2740*/  BSYNC B1 ;  /* 0x0000000000017941 */ /* 0x000fea0003800000 */
.L_x_9002:
        /* <DEDUP_REMOVED lines=8> */
.L_x_9005:
[----:B------:R-:W-:Y:S05]  /*27d0*/  BSYNC B1 ;  /* 0x0000000000017941 */ /* 0x000fea0003800000 */
.L_x_9004:
        /* <DEDUP_REMOVED lines=26> */
.L_x_9007:
[----:B------:R-:W-:Y:S05]  /*2980*/  BSYNC B1 ;  /* 0x0000000000017941 */ /* 0x000fea0003800000 */
.L_x_9006:
        /* <DEDUP_REMOVED lines=8> */
.L_x_9009:
[----:B------:R-:W-:Y:S05]  /*2a10*/  BSYNC B1 ;  /* 0x0000000000017941 */ /* 0x000fea0003800000 */
.L_x_9008:
        /* <DEDUP_REMOVED lines=8> */
.L_x_9011:
[----:B------:R-:W-:Y:S05]  /*2aa0*/  BSYNC B1 ;  /* 0x0000000000017941 */ /* 0x000fea0003800000 */
.L_x_9010:
        /* <DEDUP_REMOVED lines=8> */
.L_x_9013:
[----:B------:R-:W-:Y:S05]  /*2b30*/  BSYNC B1 ;  /* 0x0000000000017941 */ /* 0x000fea0003800000 */
.L_x_9012:
        /* <DEDUP_REMOVED lines=8> */
.L_x_9015:
[----:B------:R-:W-:Y:S05]  /*2bc0*/  BSYNC B1 ;  /* 0x0000000000017941 */ /* 0x000fea0003800000 */
.L_x_9014:
        /* <DEDUP_REMOVED lines=24> */
.L_x_9017:
[----:B------:R-:W-:Y:S05]  /*2d50*/  BSYNC B1 ;  /* 0x0000000000017941 */ /* 0x000fea0003800000 */
.L_x_9016:
        /* <DEDUP_REMOVED lines=8> */
.L_x_9019:
[----:B------:R-:W-:Y:S05]  /*2de0*/  BSYNC B1 ;  /* 0x0000000000017941 */ /* 0x000fea0003800000 */
.L_x_9018:
        /* <DEDUP_REMOVED lines=8> */
.L_x_9021:
[----:B------:R-:W-:Y:S05]  /*2e70*/  BSYNC B1 ;  /* 0x0000000000017941 */ /* 0x000fea0003800000 */
.L_x_9020:
        /* <DEDUP_REMOVED lines=15> */
.L_x_9023:
[----:B------:R-:W-:Y:S05]  /*2f70*/  BSYNC B1 ;  /* 0x0000000000017941 */ /* 0x000fea0003800000 */
.L_x_9022:
        /* <DEDUP_REMOVED lines=15> */
.L_x_9025:
[----:B------:R-:W-:Y:S05]  /*3070*/  BSYNC B1 ;  /* 0x0000000000017941 */ /* 0x000fea0003800000 */
.L_x_9024:
[----:B------:R-:W-:Y:S01]  /*3080*/  @P3 IADD3 R3, R0, 0xa0, RZ ;  /* 0x000000a000033810 */ /* 0x000fe20007ffe0ff */
[----:B------:R-:W-:Y:S01]  /*3090*/  FMUL.FTZ R0, R2, c[0x0][0x1ec] ;  /* 0x00007b0002007a20 */ /* 0x000fe20000410000 */
[----:B------:R-:W-:Y:S02]  /*30a0*/  @P3 MOV R110, 0x10 ;  /* 0x00000010006e3802 */ /* 0x000fe40000000f00 */
[----:B------:R-:W-:Y:S02]  /*30b0*/  @P6 IADD3 R108, R144, 0xa0, RZ ;  /* 0x000000a0906c6810 */ /* 0x000fe40007ffe0ff */
        /* <DEDUP_REMOVED lines=12> */
.L_x_8961:
[----:B------:R-:W-:Y:S05]  /*3180*/  BSYNC B0 ;  /* 0x0000000000007941 */ /* 0x000fea0003800000 */
.L_x_8959:
[----:B------:R-:W0:Y:S01]  /*3190*/  S2R R30, SR_TID.X ;  /* 0x00000000001e7919 */ /* 0x000e220000002100 */
[----:B------:R-:W-:Y:S03]  /*31a0*/  WARPSYNC 0xffffffff ;  /* 0xffffffff00007948 */ /* 0x000fe60003800000 */
[----:B------:R-:W1:Y:S01]  /*31b0*/  S2R R28, SR_CTAID.X ;  /* 0x00000000001c7919 */ /* 0x000e620000002500 */
[----:B0-----:R-:W-:-:S05]  /*31c0*/  SHF.R.U32.HI R3, RZ, 0x5, R30 ;  /* 0x00000005ff037819 */ /* 0x001fca000001161e */
        /* <DEDUP_REMOVED lines=28> */
[----:B-1----:R-:W-:-:S03]  /*3390*/  FADD.FTZ R0, R0, R7 ;  /* 0x0000000700007221 */ /* 0x002fc60000010000 */
[----:B------:R-:W-:Y:S01]  /*33a0*/  LDS R12, [R30.X4+0x2800] ;  /* 0x002800001e0c7984 */ /* 0x000fe20000004800 */
[----:B------:R-:W-:-:S03]  /*33b0*/  FADD.FTZ R2, R2, R9 ;  /* 0x0000000902027221 */ /* 0x000fc60000010000 */
[----:B------:R-:W1:Y:S01]  /*33c0*/  LDS R7, [R30.X4+0x1600] ;  /* 0x001600001e077984 */ /* 0x000e620000004800 */
[----:B------:R-:W-:-:S03]  /*33d0*/  FADD.FTZ R3, R3, R8 ;  /* 0x0000000803037221 */ /* 0x000fc60000010000 */
[----:B------:R-:W4:Y:S01]  /*33e0*/  LDS R9, [R30.X4+0x1800] ;  /* 0x001800001e097984 */ /* 0x000f220000004800 */
        /* <DEDUP_REMOVED lines=8> */
[----:B------:R-:W2:Y:S04]  /*3470*/  LDS R14, [R30.X4+0x2c00] ;  /* 0x002c00001e0e7984 */ /* 0x000ea80000004800 */
[----:B------:R-:W2:Y:S04]  /*3480*/  LDS R23, [R30.X4+0x2e00] ;  /* 0x002e00001e177984 */ /* 0x000ea80000004800 */
[----:B------:R-:W-:Y:S01]  /*3490*/  BAR.SYNC.DEFER_BLOCKING 0x0 ;  /* 0x0000000000007b1d */ /* 0x000fe20000010000 */
[----:B---3--:R-:W-:Y:S02]  /*34a0*/  FADD.FTZ R19, R2, R19 ;  /* 0x0000001302137221 */ /* 0x008fe40000010000 */
[----:B-1----:R-:W-:-:S02]  /*34b0*/  FADD.FTZ R6, R6, R7 ;  /* 0x0000000706067221 */ /* 0x002fc40000010000 */
[----:B----4-:R-:W-:Y:S02]  /*34c0*/  FADD.FTZ R0, R0, R9 ;  /* 0x0000000900007221 */ /* 0x010fe40000010000 */
[----:B------:R-:W-:Y:S02]  /*34d0*/  FADD.FTZ R6, R6, R15 ;  /* 0x0000000f06067221 */ /* 0x000fe40000010000 */
[----:B-----5:R-:W-:Y:S02]  /*34e0*/  FADD.FTZ R3, R3, R8 ;  /* 0x0000000803037221 */ /* 0x020fe40000010000 */
[----:B------:R-:W-:Y:S02]  /*34f0*/  FADD.FTZ R17, R0, R17 ;  /* 0x0000001100117221 */ /* 0x000fe40000010000 */
[----:B------:R-:W-:Y:S02]  /*3500*/  FADD.FTZ R4, R4, R11 ;  /* 0x0000000b04047221 */ /* 0x000fe40000010000 */
[----:B------:R-:W-:Y:S01]  /*3510*/  FADD.FTZ R7, R3, R12 ;  /* 0x0000000c03077221 */ /* 0x000fe20000010000 */
[----:B------:R-:W-:Y:S01]  /*3520*/  STS.128 [R152.X16], R52 ;  /* 0x0000003498007388 */ /* 0x000fe2000000cc00 */
[----:B------:R-:W-:-:S02]  /*3530*/  IMAD R3, R28, c[0x0][0x168], RZ ;  /* 0x00005a001c037a24 */ /* 0x000fc400078e02ff */
[----:B------:R-:W-:Y:S01]  /*3540*/  FADD.FTZ R5, R5, R10 ;  /* 0x0000000a05057221 */ /* 0x000fe20000010000 */
[----:B------:R-:W-:Y:S01]  /*3550*/  STS.128 [R152.X16+0x200], R56 ;  /* 0x0002003898007388 */ /* 0x000fe2000000cc00 */
[----:B0-----:R-:W-:Y:S01]  /*3560*/  FADD.FTZ R21, R4, R21 ;  /* 0x0000001504157221 */ /* 0x001fe20000010000 */
[----:B------:R-:W-:Y:S02]  /*3570*/  IADD3 R4, P0, R3, R30, RZ ;  /* 0x0000001e03047210 */ /* 0x000fe40007f1e0ff */
[----:B------:R-:W-:Y:S01]  /*3580*/  STS.128 [R152.X16+0x400], R60 ;  /* 0x0004003c98007388 */ /* 0x000fe2000000cc00 */
[----:B--2---:R-:W-:Y:S01]  /*3590*/  FADD.FTZ R9, R5, R14 ;  /* 0x0000000e05097221 */ /* 0x004fe20000010000 */
[----:B------:R-:W-:Y:S02]  /*35a0*/  IADD3.X R5, RZ, RZ, RZ, P0, !PT ;  /* 0x000000ffff057210 */ /* 0x000fe400007fe4ff */
[----:B------:R-:W-:Y:S01]  /*35b0*/  STS.128 [R152.X16+0x600], R64 ;  /* 0x0006004098007388 */ /* 0x000fe2000000cc00 */
[----:B------:R-:W-:Y:S01]  /*35c0*/  FADD.FTZ R23, R6, R23 ;  /* 0x0000001706177221 */ /* 0x000fe20000010000 */
[----:B------:R-:W-:-:S02]  /*35d0*/  SHF.L.U64.HI R5, R4, 0x2, R5 ;  /* 0x0000000204057819 */ /* 0x000fc40000010205 */
[----:B------:R-:W-:Y:S01]  /*35e0*/  STS.128 [R152.X16+0x800], R68 ;  /* 0x0008004498007388 */ /* 0x000fe2000000cc00 */
[----:B------:R-:W-:-:S03]  /*35f0*/  SHF.L.U32 R4, R4, 0x2, RZ ;  /* 0x0000000204047819 */ /* 0x000fc600000006ff */
[----:B------:R-:W-:Y:S04]  /*3600*/  STS.128 [R152.X16+0xa00], R72 ;  /* 0x000a004898007388 */ /* 0x000fe8000000cc00 */
[----:B------:R-:W-:Y:S01]  /*3610*/  BAR.SYNC.DEFER_BLOCKING 0x0 ;  /* 0x0000000000007b1d */ /* 0x000fe20000010000 */
        /* <DEDUP_REMOVED lines=65> */
.L_x_8965:
[----:B------:R-:W-:Y:S01]  /*3a30*/  HFMA2.MMA R181, -RZ, RZ, 0, 5.9604644775390625e-08 ;  /* 0x00000001ffb57435 */ /* 0x000fe200000001ff */
[----:B------:R-:W-:-:S02]  /*3a40*/  MOV R110, R108 ;  /* 0x0000006c006e7202 */ /* 0x000fc40000000f00 */
[----:B------:R-:W-:Y:S02]  /*3a50*/  MOV R135, 0x1f ;  /* 0x0000001f00877802 */ /* 0x000fe40000000f00 */
[----:B------:R-:W-:Y:S02]  /*3a60*/  MOV R148, 0xffffffff ;  /* 0xffffffff00947802 */ /* 0x000fe40000000f00 */
[----:B------:R-:W-:Y:S02]  /*3a70*/  MOV R2, 0x3a90 ;  /* 0x00003a9000027802 */ /* 0x000fe40000000f00 */
[----:B-----5:R-:W-:Y:S05]  /*3a80*/  CALL.REL.NOINC `($__internal_183_$__cuda_sm70_shflsync_bfly_p) ;  /* 0x0000045000007944 */ /* 0x020fea0003c00000 */
[----:B-1----:R-:W-:Y:S01]  /*3a90*/  MOV R111, R181 ;  /* 0x000000b5006f7202 */ /* 0x002fe20000000f00 */
[----:B0-----:R-:W-:Y:S05]  /*3aa0*/  BRA `(.L_x_9027) ;  /* 0xffffd9c000007947 */ /* 0x001fea000383ffff */
.L_x_8966:
[----:B------:R-:W-:Y:S01]  /*3ab0*/  HFMA2.MMA R181, -RZ, RZ, 0, 5.9604644775390625e-08 ;  /* 0x00000001ffb57435 */ /* 0x000fe200000001ff */
[----:B------:R-:W-:Y:S02]  /*3ac0*/  MOV R110, R109 ;  /* 0x0000006d006e7202 */ /* 0x000fe40000000f00 */
[----:B------:R-:W-:Y:S02]  /*3ad0*/  MOV R135, 0x1f ;  /* 0x0000001f00877802 */ /* 0x000fe40000000f00 */
[----:B------:R-:W-:-:S02]  /*3ae0*/  MOV R148, 0xffffffff ;  /* 0xffffffff00947802 */ /* 0x000fc40000000f00 */
[----:B------:R-:W-:Y:S02]  /*3af0*/  MOV R2, 0x3b10 ;  /* 0x00003b1000027802 */ /* 0x000fe40000000f00 */
[----:B01---5:R-:W-:Y:S05]  /*3b00*/  CALL.REL.NOINC `($__internal_183_$__cuda_sm70_shflsync_bfly_p) ;  /* 0x000003d000007944 */ /* 0x023fea0003c00000 */
[----:B------:R-:W-:Y:S01]  /*3b10*/  FADD.FTZ R111, R111, R108 ;  /* 0x0000006c6f6f7221 */ /* 0x000fe20000010000 */
[----:B0-----:R-:W-:Y:S01]  /*3b20*/  MOV R135, 0x1f ;  /* 0x0000001f00877802 */ /* 0x001fe20000000f00 */
[----:B-1----:R-:W-:Y:S01]  /*3b30*/  FADD.FTZ R144, R109, R181 ;  /* 0x000000b56d907221 */ /* 0x002fe20000010000 */
[----:B------:R-:W-:Y:S01]  /*3b40*/  HFMA2.MMA R181, -RZ, RZ, 0, 1.1920928955078125e-07 ;  /* 0x00000002ffb57435 */ /* 0x000fe200000001ff */
[----:B------:R-:W-:Y:S02]  /*3b50*/  MOV R148, 0xffffffff ;  /* 0xffffffff00947802 */ /* 0x000fe40000000f00 */
[----:B------:R-:W-:Y:S02]  /*3b60*/  MOV R110, R111 ;  /* 0x0000006f006e7202 */ /* 0x000fe40000000f00 */
[----:B------:R-:W-:Y:S02]  /*3b70*/  MOV R2, 0x3b90 ;  /* 0x00003b9000027802 */ /* 0x000fe40000000f00 */
[----:B------:R-:W-:Y:S05]  /*3b80*/  CALL.REL.NOINC `($__internal_183_$__cuda_sm70_shflsync_bfly_p) ;  /* 0x0000035000007944 */ /* 0x000fea0003c00000 */
[----:B-1----:R-:W-:Y:S01]  /*3b90*/  MOV R108, R181 ;  /* 0x000000b5006c7202 */ /* 0x002fe20000000f00 */
[----:B------:R-:W-:Y:S01]  /*3ba0*/  HFMA2.MMA R181, -RZ, RZ, 0, 1.1920928955078125e-07 ;  /* 0x00000002ffb57435 */ /* 0x000fe200000001ff */
[----:B0-----:R-:W-:-:S02]  /*3bb0*/  MOV R110, R144 ;  /* 0x00000090006e7202 */ /* 0x001fc40000000f00 */
[----:B------:R-:W-:Y:S02]  /*3bc0*/  MOV R135, 0x1f ;  /* 0x0000001f00877802 */ /* 0x000fe40000000f00 */
[----:B------:R-:W-:Y:S02]  /*3bd0*/  MOV R148, 0xffffffff ;  /* 0xffffffff00947802 */ /* 0x000fe40000000f00 */
[----:B------:R-:W-:Y:S02]  /*3be0*/  MOV R2, 0x3c00 ;  /* 0x00003c0000027802 */ /* 0x000fe40000000f00 */
[----:B------:R-:W-:Y:S05]  /*3bf0*/  CALL.REL.NOINC `($__internal_183_$__cuda_sm70_shflsync_bfly_p) ;  /* 0x000002e000007944 */ /* 0x000fea0003c00000 */
[----:B------:R-:W-:Y:S01]  /*3c00*/  FADD.FTZ R111, R108, R111 ;  /* 0x0000006f6c6f7221 */ /* 0x000fe20000010000 */
[----:B0-----:R-:W-:Y:S01]  /*3c10*/  MOV R135, 0x1f ;  /* 0x0000001f00877802 */ /* 0x001fe20000000f00 */
[----:B-1----:R-:W-:Y:S01]  /*3c20*/  FADD.FTZ R144, R144, R181 ;  /* 0x000000b590907221 */ /* 0x002fe20000010000 */
[----:B------:R-:W-:Y:S01]  /*3c30*/  HFMA2.MMA R181, -RZ, RZ, 0, 2.384185791015625e-07 ;  /* 0x00000004ffb57435 */ /* 0x000fe200000001ff */
[----:B------:R-:W-:Y:S02]  /*3c40*/  MOV R148, 0xffffffff ;  /* 0xffffffff00947802 */ /* 0x000fe40000000f00 */
[----:B------:R-:W-:-:S02]  /*3c50*/  MOV R110, R111 ;  /* 0x0000006f006e7202 */ /* 0x000fc40000000f00 */
[----:B------:R-:W-:Y:S02]  /*3c60*/  MOV R2, 0x3c80 ;  /* 0x00003c8000027802 */ /* 0x000fe40000000f00 */
[----:B------:R-:W-:Y:S05]  /*3c70*/  CALL.REL.NOINC `($__internal_183_$__cuda_sm70_shflsync_bfly_p) ;  /* 0x0000026000007944 */ /* 0x000fea0003c00000 */
[----:B-1----:R-:W-:Y:S01]  /*3c80*/  MOV R108, R181 ;  /* 0x000000b5006c7202 */ /* 0x002fe20000000f00 */
[----:B------:R-:W-:Y:S01]  /*3c90*/  HFMA2.MMA R181, -RZ, RZ, 0, 2.384185791015625e-07 ;  /* 0x00000004ffb57435 */ /* 0x000fe200000001ff */
[----:B0-----:R-:W-:Y:S02]  /*3ca0*/  MOV R110, R144 ;  /* 0x00000090006e7202 */ /* 0x001fe40000000f00 */
[----:B------:R-:W-:Y:S02]  /*3cb0*/  MOV R135, 0x1f ;  /* 0x0000001f00877802 */ /* 0x000fe40000000f00 */
[----:B------:R-:W-:Y:S02]  /*3cc0*/  MOV R148, 0xffffffff ;  /* 0xffffffff00947802 */ /* 0x000fe40000000f00 */
[----:B------:R-:W-:Y:S02]  /*3cd0*/  MOV R2, 0x3cf0 ;  /* 0x00003cf000027802 */ /* 0x000fe40000000f00 */
[----:B------:R-:W-:Y:S05]  /*3ce0*/  CALL.REL.NOINC `($__internal_183_$__cuda_sm70_shflsync_bfly_p) ;  /* 0x000001f000007944 */ /* 0x000fea0003c00000 */
[----:B------:R-:W-:Y:S01]  /*3cf0*/  FADD.FTZ R109, R108, R111 ;  /* 0x0000006f6c6d7221 */ /* 0x000fe20000010000 */
[----:B0-----:R-:W-:Y:S01]  /*3d00*/  MOV R135, 0x1f ;  /* 0x0000001f00877802 */ /* 0x001fe20000000f00 */
[----:B-1----:R-:W-:Y:S01]  /*3d10*/  FADD.FTZ R144, R144, R181 ;  /* 0x000000b590907221 */ /* 0x002fe20000010000 */
[----:B------:R-:W-:Y:S01]  /*3d20*/  HFMA2.MMA R181, -RZ, RZ, 0, 4.76837158203125e-07 ;  /* 0x00000008ffb57435 */ /* 0x000fe200000001ff */
[----:B------:R-:W-:-:S02]  /*3d30*/  MOV R148, 0xffffffff ;  /* 0xffffffff00947802 */ /* 0x000fc40000000f00 */
[----:B------:R-:W-:Y:S02]  /*3d40*/  MOV R110, R109 ;  /* 0x0000006d006e7202 */ /* 0x000fe40000000f00 */
[----:B------:R-:W-:Y:S02]  /*3d50*/  MOV R2, 0x3d70 ;  /* 0x00003d7000027802 */ /* 0x000fe40000000f00 */
[----:B------:R-:W-:Y:S05]  /*3d60*/  CALL.REL.NOINC `($__internal_183_$__cuda_sm70_shflsync_bfly_p) ;  /* 0x0000017000007944 */ /* 0x000fea0003c00000 */
[----:B-1----:R-:W-:Y:S01]  /*3d70*/  MOV R108, R181 ;  /* 0x000000b5006c7202 */ /* 0x002fe20000000f00 */
[----:B------:R-:W-:Y:S01]  /*3d80*/  HFMA2.MMA R181, -RZ, RZ, 0, 4.76837158203125e-07 ;  /* 0x00000008ffb57435 */ /* 0x000fe200000001ff */
[----:B0-----:R-:W-:Y:S02]  /*3d90*/  MOV R110, R144 ;  /* 0x00000090006e7202 */ /* 0x001fe40000000f00 */
[----:B------:R-:W-:Y:S02]  /*3da0*/  MOV R135, 0x1f ;  /* 0x0000001f00877802 */ /* 0x000fe40000000f00 */
[----:B------:R-:W-:Y:S02]  /*3db0*/  MOV R148, 0xffffffff ;  /* 0xffffffff00947802 */ /* 0x000fe40000000f00 */
[----:B------:R-:W-:-:S02]  /*3dc0*/  MOV R2, 0x3de0 ;  /* 0x00003de000027802 */ /* 0x000fc40000000f00 */
[----:B------:R-:W-:Y:S05]  /*3dd0*/  CALL.REL.NOINC `($__internal_183_$__cuda_sm70_shflsync_bfly_p) ;  /* 0x0000010000007944 */ /* 0x000fea0003c00000 */
[----:B------:R-:W-:Y:S01]  /*3de0*/  FADD.FTZ R109, R108, R109 ;  /* 0x0000006d6c6d7221 */ /* 0x000fe20000010000 */
[----:B0-----:R-:W-:Y:S01]  /*3df0*/  MOV R135, 0x1f ;  /* 0x0000001f00877802 */ /* 0x001fe20000000f00 */
[----:B-1----:R-:W-:Y:S01]  /*3e00*/  FADD.FTZ R146, R144, R181 ;  /* 0x000000b590927221 */ /* 0x002fe20000010000 */
[----:B------:R-:W-:Y:S01]  /*3e10*/  HFMA2.MMA R181, -RZ, RZ, 0, 9.5367431640625e-07 ;  /* 0x00000010ffb57435 */ /* 0x000fe200000001ff */
[----:B------:R-:W-:-:S02]  /*3e20*/  MOV R148, 0xffffffff ;  /* 0xffffffff00947802 */ /* 0x000fc40000000f00 */
[----:B------:R-:W-:Y:S02]  /*3e30*/  MOV R110, R109 ;  /* 0x0000006d006e7202 */ /* 0x000fe40000000f00 */
[----:B------:R-:W-:Y:S02]  /*3e40*/  MOV R2, 0x3e60 ;  /* 0x00003e6000027802 */ /* 0x000fe40000000f00 */
[----:B------:R-:W-:Y:S05]  /*3e50*/  CALL.REL.NOINC `($__internal_183_$__cuda_sm70_shflsync_bfly_p) ;  /* 0x0000008000007944 */ /* 0x000fea0003c00000 */
[----:B-1----:R-:W-:Y:S01]  /*3e60*/  MOV R144, R181 ;  /* 0x000000b500907202 */ /* 0x002fe20000000f00 */
[----:B------:R-:W-:Y:S01]  /*3e70*/  HFMA2.MMA R181, -RZ, RZ, 0, 9.5367431640625e-07 ;  /* 0x00000010ffb57435 */ /* 0x000fe200000001ff */
[----:B0-----:R-:W-:Y:S02]  /*3e80*/  MOV R110, R146 ;  /* 0x00000092006e7202 */ /* 0x001fe40000000f00 */
[----:B------:R-:W-:Y:S02]  /*3e90*/  MOV R135, 0x1f ;  /* 0x0000001f00877802 */ /* 0x000fe40000000f00 */
[----:B------:R-:W-:Y:S02]  /*3ea0*/  MOV R148, 0xffffffff ;  /* 0xffffffff00947802 */ /* 0x000fe40000000f00 */
[----:B------:R-:W-:-:S02]  /*3eb0*/  MOV R2, 0x3ed0 ;  /* 0x00003ed000027802 */ /* 0x000fc40000000f00 */
[----:B------:R-:W-:Y:S05]  /*3ec0*/  CALL.REL.NOINC `($__internal_183_$__cuda_sm70_shflsync_bfly_p) ;  /* 0x0000001000007944 */ /* 0x000fea0003c00000 */
[----:B01----:R-:W-:Y:S05]  /*3ed0*/  BRA `(.L_x_9028) ;  /* 0xffffd6b000007947 */ /* 0x003fea000383ffff */
        .weak           $__internal_183_$__cuda_sm70_shflsync_bfly_p
        .type           $__internal_183_$__cuda_sm70_shflsync_bfly_p,@function
        .size           $__internal_183_$__cuda_sm70_shflsync_bfly_p,(.L_x_9913 - $__internal_183_$__cuda_sm70_shflsync_bfly_p)
$__internal_183_$__cuda_sm70_shflsync_bfly_p:
[----:B------:R-:W-:Y:S01]  /*3ee0*/  HFMA2.MMA R3, -RZ, RZ, 0, 0 ;  /* 0x00000000ff037435 */ /* 0x000fe200000001ff */
[----:B------:R-:W-:Y:S04]  /*3ef0*/  WARPSYNC R148 ;  /* 0x0000009400007348 */ /* 0x000fe80003800000 */
[----:B------:R0:W1:Y:S01]  /*3f00*/  SHFL.BFLY PT, R181, R110, R181, R135 ;  /* 0x0c0000b56eb57389 */ /* 0x00006200000e0087 */
[----:B------:R-:W-:Y:S05]  /*3f10*/  RET.REL.NODEC R2 `(_ZN10layer_norm13ln_bwd_kernelINS_13Kernel_traitsIfffffjLj768ELj1ELj4ELj1ELj16ENS_18Kernel_traits_baseILj768EfffffjLj128EEEEELb0ELb0ELb1ELb1EEEvNS_9BwdParamsE) ;  /* 0xffffc0e002007950 */ /* 0x000fea0003c3ffff */
.L_x_9029:
        /* <DEDUP_REMOVED lines=14> */
.L_x_9913:


//--------------------- .text._ZN10layer_norm13ln_bwd_kernelINS_13Kernel_traitsIfffffjLj768ELj1ELj4ELj1ELj16ENS_18Kernel_traits_baseILj768EfffffjLj128EEEEELb0ELb1ELb0ELb0EEEvNS_9BwdParamsE --------------------------
	.section	.text._ZN10layer_norm13ln_bwd_kernelINS_13Kernel_traitsIfffffjLj768ELj1ELj4ELj1ELj16ENS_18Kernel_traits_baseILj768EfffffjLj128EEEEELb0ELb1ELb0ELb0EEEvNS_9BwdParamsE,"ax",@progbits
	.sectioninfo	@"SHI_REGISTERS=225"
	.align	128
        .global         _ZN10layer_norm13ln_bwd_kernelINS_13Kernel_traitsIfffffjLj768ELj1ELj4ELj1ELj16ENS_18Kernel_traits_baseILj768EfffffjLj128EEEEELb0ELb1ELb0ELb0EEEvNS_9BwdParamsE
        .type           _ZN10layer_norm13ln_bwd_kernelINS_13Kernel_traitsIfffffjLj768ELj1ELj4ELj1ELj16ENS_18Kernel_traits_baseILj768EfffffjLj128EEEEELb0ELb1ELb0ELb0EEEvNS_9BwdParamsE,@function
        .size           _ZN10layer_norm13ln_bwd_kernelINS_13Kernel_traitsIfffffjLj768ELj1ELj4ELj1ELj16ENS_18Kernel_traits_baseILj768EfffffjLj128EEEEELb0ELb1ELb0ELb0EEEvNS_9BwdParamsE,(.L_x_9914 - _ZN10layer_norm13ln_bwd_kernelINS_13Kernel_traitsIfffffjLj768ELj1ELj4ELj1ELj16ENS_18Kernel_traits_baseILj768EfffffjLj128EEEEELb0ELb1ELb0ELb0EEEvNS_9BwdParamsE)
        .other          _ZN10layer_norm13ln_bwd_kernelINS_13Kernel_traitsIfffffjLj768ELj1ELj4ELj1ELj16ENS_18Kernel_traits_baseILj768EfffffjLj128EEEEELb0ELb1ELb0ELb0EEEvNS_9BwdParamsE,@"STO_CUDA_ENTRY STV_DEFAULT"
_ZN10layer_norm13ln_bwd_kernelINS_13Kernel_traitsIfffffjLj768ELj1ELj4ELj1ELj16ENS_18Kernel_traits_baseILj768EfffffjLj128EEEEELb0ELb1ELb0ELb0EEEvNS_9BwdParamsE:
.text._ZN10layer_norm13ln_bwd_kernelINS_13Kernel_traitsIfffffjLj768ELj1ELj4ELj1ELj16ENS_18Kernel_traits_baseILj768EfffffjLj128EEEEELb0ELb1ELb0ELb0EEEvNS_9BwdParamsE:
        /* <DEDUP_REMOVED lines=14> */
[----:B------:R-:W-:-:S03]  /*00e0*/  ISETP.GE.U32.AND P5, PT, R10, 0xc0, PT ;  /* 0x000000c00a00780c */ /* 0x000fc60003fa6070 */
[----:B------:R-:W-:Y:S02]  /*00f0*/  @P0 MOV R4, 0x10 ;  /* 0x0000001000040802 */ /* 0x000fe40000000f00 */
[----:B------:R-:W-:Y:S02]  /*0100*/  @P1 MOV R12, 0x10 ;  /* 0x00000010000c1802 */ /* 0x000fe40000000f00 */
[----:B------:R-:W-:Y:S01]  /*0110*/  @P2 MOV R16, 0x10 ;  /* 0x0000001000102802 */ /* 0x000fe20000000f00 */
[CC--:B------:R-:W-:Y:S01]  /*0120*/  @P0 IMAD.WIDE.U32 R2, R11.reuse, R4.reuse, c[0x0][0x1b0] ;  /* 0x00006c000b020625 */ /* 0x0c0fe200078e0004 */
[----:B------:R-:W-:Y:S02]  /*0130*/  @P3 MOV R20, 0x10 ;  /* 0x0000001000143802 */ /* 0x000fe40000000f00 */
[----:B------:R-:W-:Y:S01]  /*0140*/  @P4 MOV R24, 0x10 ;  /* 0x0000001000184802 */ /* 0x000fe20000000f00 */
[C---:B------:R-:W-:Y:S01]  /*0150*/  @P0 IMAD.WIDE.U32 R4, R11.reuse, R4, c[0x0][0x1c8] ;  /* 0x000072000b040625 */ /* 0x040fe200078e0004 */
[----:B------:R-:W-:Y:S01]  /*0160*/  @P0 LOP3.LUT R11, R11, 0x20, RZ, 0xfc, !PT ;  /* 0x000000200b0b0812 */ /* 0x000fe200078efcff */
[----:B------:R0:W5:Y:S01]  /*0170*/  @P0 LDG.E.128 R28, [R2.64] ;  /* 0x00000004021c0981 */ /* 0x000162000c1e1d00 */
[----:B------:R-:W-:-:S02]  /*0180*/  @P5 MOV R26, 0x10 ;  /* 0x00000010001a5802 */ /* 0x000fc40000000f00 */
[----:B------:R-:W-:Y:S01]  /*0190*/  P2R R6, PR, RZ, 0x20 ;  /* 0x00000020ff067803 */ /* 0x000fe20000000000 */
[CC--:B------:R-:W-:Y:S01]  /*01a0*/  @P1 IMAD.WIDE.U32 R8, R11.reuse, R12.reuse, c[0x0][0x1b0] ;  /* 0x00006c000b081625 */ /* 0x0c0fe200078e000c */
[----:B------:R1:W5:Y:S03]  /*01b0*/  @P0 LDG.E.128 R32, [R4.64] ;  /* 0x0000000404200981 */ /* 0x000366000c1e1d00 */
[C---:B------:R-:W-:Y:S01]  /*01c0*/  @P1 IMAD.WIDE.U32 R12, R11.reuse, R12, c[0x0][0x1c8] ;  /* 0x000072000b0c1625 */ /* 0x040fe200078e000c */
[----:B------:R-:W-:Y:S01]  /*01d0*/  @P1 IADD3 R11, R11, 0x20, RZ ;  /* 0x000000200b0b1810 */ /* 0x000fe20007ffe0ff */
        /* <DEDUP_REMOVED lines=14> */
[----:B------:R2:W5:Y:S04]  /*02c0*/  @P4 LDG.E.128 R60, [R22.64] ;  /* 0x00000004163c4981 */ /* 0x000568000c1e1d00 */
[----:B------:R2:W5:Y:S04]  /*02d0*/  @P4 LDG.E.128 R64, [R24.64] ;  /* 0x0000000418404981 */ /* 0x000568000c1e1d00 */
[----:B-1----:R-:W1:Y:S01]  /*02e0*/  S2R R5, SR_CTAID.X ;  /* 0x0000000000057919 */ /* 0x002e620000002500 */
[----:B------:R-:W-:-:S02]  /*02f0*/  @P4 IADD3 R11, R11, 0x20, RZ ;  /* 0x000000200b0b4810 */ /* 0x000fc40007ffe0ff */
[----:B------:R-:W-:-:S03]  /*0300*/  SHF.R.U32.HI R4, RZ, 0x5, R0 ;  /* 0x00000005ff047819 */ /* 0x000fc60000011600 */
[----:B------:R-:W-:-:S04]  /*0310*/  @P5 IMAD.WIDE.U32 R6, R11, R26, c[0x0][0x1c8] ;  /* 0x000072000b065625 */ /* 0x000fc800078e001a */
[----:B0-----:R-:W-:Y:S01]  /*0320*/  @P5 IMAD.WIDE.U32 R2, R11, R26, c[0x0][0x1b0] ;  /* 0x00006c000b025625 */ /* 0x001fe200078e001a */
[----:B------:R2:W5:Y:S04]  /*0330*/  @P5 LDG.E.128 R68, [R6.64] ;  /* 0x0000000406445981 */ /* 0x000568000c1e1d00 */
[----:B------:R2:W5:Y:S01]  /*0340*/  @P5 LDG.E.128 R72, [R2.64] ;  /* 0x0000000402485981 */ /* 0x000562000c1e1d00 */
[----:B-1----:R-:W-:-:S04]  /*0350*/  LEA R4, R5, R4, 0x2 ;  /* 0x0000000405047211 */ /* 0x002fc800078e10ff */
        /* <DEDUP_REMOVED lines=39> */
[----:B--2---:R-:W0:Y:S01]  /*05d0*/  LDC.U8 R2, c[0x0][0x1f0] ;  /* 0x00007c00ff027b82 */ /* 0x004e220000000000 */
[----:B------:R-:W-:Y:S01]  /*05e0*/  HFMA2.MMA R77, -RZ, RZ, 0, 0 ;  /* 0x00000000ff4d7435 */ /* 0x000fe200000001ff */
[----:B------:R-:W-:-:S06]  /*05f0*/  MOV R3, R4 ;  /* 0x0000000400037202 */ /* 0x000fcc0000000f00 */
.L_x_9058:
        /* <DEDUP_REMOVED lines=35> */
[----:B-1----:R-:W-:-:S03]  /*0830*/  IADD3 R213, R5, 0x20, RZ ;  /* 0x0000002005d57810 */ /* 0x002fc60007ffe0ff */
        /* <DEDUP_REMOVED lines=28> */
.L_x_9033:
[----:B-1----:R-:W-:Y:S05]  /*0a00*/  BSYNC B1 ;  /* 0x0000000000017941 */ /* 0x002fea0003800000 */
.L_x_9032:
[----:B------:R-:W-:Y:S01]  /*0a10*/  BSSY B1, `(.L_x_9034) ;  /* 0x000002c000017945 */ /* 0x000fe20003800000 */
[----:B------:R-:W-:Y:S05]  /*0a20*/  @!P1 BRA `(.L_x_9035) ;  /* 0x000002a000009947 */ /* 0x000fea0003800000 */
[----:B------:R-:W-:Y:S01]  /*0a30*/  HFMA2.MMA R172, -RZ, RZ, 0, 9.5367431640625e-07 ;  /* 0x00000010ffac7435 */ /* 0x000fe200000001ff */
[----:B------:R-:W-:-:S04]  /*0a40*/  LEA R176, P5, R213, c[0x0][0x188], 0x4 ;  /* 0x00006200d5b07a11 */ /* 0x000fc800078a20ff */
[----:B------:R-:W-:Y:S02]  /*0a50*/  LEA.HI.X R177, R213, c[0x0][0x18c], RZ, 0x4, P5 ;  /* 0x00006300d5b17a11 */ /* 0x000fe400028f24ff */
        /* <DEDUP_REMOVED lines=39> */
.L_x_9035:
[----:B-1----:R-:W-:Y:S05]  /*0cd0*/  BSYNC B1 ;  /* 0x0000000000017941 */ /* 0x002fea0003800000 */
.L_x_9034:
        /* <DEDUP_REMOVED lines=20> */
[----:B------:R-:W-:Y:S02]  /*0e20*/  FMUL.FTZ R20, R207, R20 ;  /* 0x00000014cf147220 */ /* 0x000fe40000410000 */
[----:B------:R-:W-:-:S02]  /*0e30*/  FADD.FTZ R178, -R204, R178 ;  /* 0x000000b2ccb27221 */ /* 0x000fc40000010100 */
[----:B------:R-:W-:Y:S02]  /*0e40*/  FMUL.FTZ R189, R45, R173 ;  /* 0x000000ad2dbd7220 */ /* 0x000fe40000410000 */
        /* <DEDUP_REMOVED lines=21> */
.L_x_9037:
[----:B-1----:R-:W-:Y:S05]  /*0fa0*/  BSYNC B1 ;  /* 0x0000000000017941 */ /* 0x002fea0003800000 */
.L_x_9036:
        /* <DEDUP_REMOVED lines=44> */
.L_x_9039:
[----:B-1----:R-:W-:Y:S05]  /*1270*/  BSYNC B1 ;  /* 0x0000000000017941 */ /* 0x002fea0003800000 */
.L_x_9038:
        /* <DEDUP_REMOVED lines=44> */
.L_x_9041:
[----:B-1----:R-:W-:Y:S05]  /*1540*/  BSYNC B1 ;  /* 0x0000000000017941 */ /* 0x002fea0003800000 */
.L_x_9040:
        /* <DEDUP_REMOVED lines=44> */
.L_x_9043:
[----:B0-----:R-:W-:Y:S05]  /*1810*/  BSYNC B1 ;  /* 0x0000000000017941 */ /* 0x001fea0003800000 */
.L_x_9042:
[----:B------:R-:W-:Y:S05]  /*1820*/  BRA.DIV ~URZ, `(.L_x_9044) ;  /* 0x000027727f007947 */ /* 0x000fea000b800000 */
[----:B------:R0:W1:Y:S02]  /*1830*/  SHFL.BFLY PT, R175, R218, 0x1, 0x1f ;  /* 0x0c201f00daaf7f89 */ /* 0x00006400000e0000 */
.L_x_9069:
        /* <DEDUP_REMOVED lines=18> */
.L_x_9070:
[----:B--2---:R-:W-:Y:S01]  /*1960*/  FADD.FTZ R178, R178, R177 ;  /* 0x000000b1b2b27221 */ /* 0x004fe20000010000 */
[----:B------:R-:W-:Y:S01]  /*1970*/  BSSY B1, `(.L_x_9046) ;  /* 0x0000035000017945 */ /* 0x000fe20003800000 */
[----:B-1----:R-:W-:Y:S02]  /*1980*/  FADD.FTZ R172, R172, R179 ;  /* 0x000000b3acac7221 */ /* 0x002fe40000010000 */
[----:B------:R-:W-:Y:S02]  /*1990*/  FMUL.FTZ R209, R178, c[0x0][0x1e0] ;  /* 0x00007800b2d17a20 */ /* 0x000fe40000410000 */
[----:B-----5:R-:W-:Y:S01]  /*19a0*/  FMUL.FTZ R211, R172, c[0x0][0x1e0] ;  /* 0x00007800acd37a20 */ /* 0x020fe20000410000 */
[----:B------:R-:W-:Y:S05]  /*19b0*/  @!P0 BRA `(.L_x_9047) ;  /* 0x0000030000008947 */ /* 0x000fea0003800000 */
[----:B------:R-:W-:-:S05]  /*19c0*/  MOV R220, 0x10 ;  /* 0x0000001000dc7802 */ /* 0x000fca0000000f00 */
[----:B------:R-:W-:-:S06]  /*19d0*/  IMAD.WIDE.U32 R172, R5, R220, c[0x0][0x170] ;  /* 0x00005c0005ac7625 */ /* 0x000fcc00078e00dc */
[----:B------:R-:W2:Y:S01]  /*19e0*/  LDG.E.128 R172, [R172.64] ;  /* 0x00000004acac7981 */ /* 0x000ea2000c1e1d00 */
[----:B------:R-:W-:-:S04]  /*19f0*/  ISETP.NE.AND P5, PT, R2, RZ, PT ;  /* 0x000000ff0200720c */ /* 0x000fc80003fa5270 */
[----:B------:R-:W-:Y:S02]  /*1a00*/  FSEL R176, R209, RZ, !P5 ;  /* 0x000000ffd1b07208 */ /* 0x000fe40006800000 */
[----:B------:R-:W-:-:S03]  /*1a10*/  ISETP.NE.U32.AND P5, PT, RZ, c[0x0][0x218], PT ;  /* 0x00008600ff007a0c */ /* 0x000fc60003fa5070 */
[-CC-:B0-----:R-:W-:Y:S01]  /*1a20*/  FFMA.FTZ R177, R181, R211.reuse, R176.reuse ;  /* 0x000000d3b5b17223 */ /* 0x181fe200000100b0 */
        /* <DEDUP_REMOVED lines=19> */
[CC--:B------:R-:W-:Y:S02]  /*1b60*/  FMUL.FTZ R213, R177.reuse, R4.reuse ;  /* 0x00000004b1d57220 */ /* 0x0c0fe40000410000 */
[----:B------:R-:W-:Y:S01]  /*1b70*/  FMUL.FTZ R222, R176, R4 ;  /* 0x00000004b0de7220 */ /* 0x000fe20000410000 */
[----:B------:R-:W-:Y:S01]  /*1b80*/  SEL R24, R177, R24, P5 ;  /* 0x00000018b1187207 */ /* 0x000fe20002800000 */
[C---:B------:R-:W-:Y:S01]  /*1b90*/  FMUL.FTZ R215, R179.reuse, R4 ;  /* 0x00000004b3d77220 */ /* 0x040fe20000410000 */
        /* <DEDUP_REMOVED lines=18> */
.L_x_9047:
[----:B0-----:R-:W-:Y:S05]  /*1cc0*/  BSYNC B1 ;  /* 0x0000000000017941 */ /* 0x001fea0003800000 */
.L_x_9046:
        /* <DEDUP_REMOVED lines=9> */
[----:B------:R-:W-:Y:S02]  /*1d60*/  FADD.FTZ R178, R210, -R177 ;  /* 0x800000b1d2b27221 */ /* 0x000fe40000010000 */
[----:B------:R-:W-:Y:S01]  /*1d70*/  FMUL.FTZ R177, R207, R172 ;  /* 0x000000accfb17220 */ /* 0x000fe20000410000 */
[----:B------:R-:W-:Y:S01]  /*1d80*/  HFMA2.MMA R172, -RZ, RZ, 0, 9.5367431640625e-07 ;  /* 0x00000010ffac7435 */ /* 0x000fe200000001ff */
[----:B------:R-:W-:-:S02]  /*1d90*/  FFMA.FTZ R175, R19, R211, R176 ;  /* 0x000000d313af7223 */ /* 0x000fc400000100b0 */
[----:B------:R-:W-:Y:S02]  /*1da0*/  FFMA.FTZ R176, R208, R211, R176 ;  /* 0x000000d3d0b07223 */ /* 0x000fe400000100b0 */
        /* <DEDUP_REMOVED lines=19> */
[C---:B------:R-:W-:Y:S02]  /*1ee0*/  SEL R26, R179.reuse, R26, P6 ;  /* 0x0000001ab31a7207 */ /* 0x040fe40003000000 */
[C---:B------:R-:W-:Y:S01]  /*1ef0*/  SEL R27, R178.reuse, R27, P6 ;  /* 0x0000001bb21b7207 */ /* 0x040fe20003000000 */
        /* <DEDUP_REMOVED lines=17> */
.L_x_9049:
[----:B0-----:R-:W-:Y:S05]  /*2010*/  BSYNC B1 ;  /* 0x0000000000017941 */ /* 0x001fea0003800000 */
.L_x_9048:
[----:B------:R-:W-:Y:S01]  /*2020*/  BSSY B1, `(.L_x_9050) ;  /* 0x0000034000017945 */ /* 0x000fe20003800000 */
[----:B------:R-:W-:Y:S05]  /*2030*/  @!P2 BRA `(.L_x_9051) ;  /* 0x000003200000a947 */ /* 0x000fea0003800000 */
[----:B------:R-:W-:-:S04]  /*2040*/  ISETP.NE.AND P5, PT, R2, RZ, PT ;  /* 0x000000ff0200720c */ /* 0x000fc80003fa5270 */
[----:B------:R-:W-:Y:S02]  /*2050*/  FSEL R176, R209, RZ, !P5 ;  /* 0x000000ffd1b07208 */ /* 0x000fe40006800000 */
[----:B------:R-:W-:-:S03]  /*2060*/  ISETP.NE.U32.AND P5, PT, RZ, c[0x0][0x258], PT ;  /* 0x00009600ff007a0c */ /* 0x000fc60003fa5070 */
[-CC-:B------:R-:W-:Y:S01]  /*2070*/  FFMA.FTZ R172, R18, R211.reuse, R176.reuse ;  /* 0x000000d312ac7223 */ /* 0x180fe200000100b0 */
[----:B------:R-:W-:Y:S01]  /*2080*/  ISETP.NE.AND.EX P5, PT, RZ, c[0x0][0x25c], PT, P5 ;  /* 0x00009700ff007a0c */ /* 0x000fe20003fa5350 */
[-C--:B------:R-:W-:Y:S02]  /*2090*/  FFMA.FTZ R173, R187, R211.reuse, R176 ;  /* 0x000000d3bbad7223 */ /* 0x080fe400000100b0 */
[----:B------:R-:W-:Y:S02]  /*20a0*/  FADD.FTZ R172, R21, -R172 ;  /* 0x800000ac15ac7221 */ /* 0x000fe40000010000 */
[----:B------:R-:W-:Y:S02]  /*20b0*/  FFMA.FTZ R174, R20, R211, R176 ;  /* 0x000000d314ae7223 */ /* 0x000fe400000100b0 */
[----:B------:R-:W-:Y:S01]  /*20c0*/  FMUL.FTZ R177, R207, R172 ;  /* 0x000000accfb17220 */ /* 0x000fe20000410000 */
[----:B------:R-:W-:Y:S01]  /*20d0*/  MOV R172, 0x10 ;  /* 0x0000001000ac7802 */ /* 0x000fe20000000f00 */
[----:B------:R-:W-:-:S02]  /*20e0*/  FADD.FTZ R178, R206, -R173 ;  /* 0x800000adceb27221 */ /* 0x000fc40000010000 */
[----:B------:R-:W-:Y:S02]  /*20f0*/  FFMA.FTZ R176, R204, R211, R176 ;  /* 0x000000d3ccb07223 */ /* 0x000fe400000100b0 */
[----:B------:R-:W-:Y:S01]  /*2100*/  FADD.FTZ R174, R189, -R174 ;  /* 0x800000aebdae7221 */ /* 0x000fe20000010000 */
[C---:B------:R-:W-:Y:S01]  /*2110*/  @P5 LEA R218, P6, R5.reuse, c[0x0][0x258], 0x4 ;  /* 0x0000960005da5a11 */ /* 0x040fe200078c20ff */
[----:B------:R-:W-:-:S03]  /*2120*/  IMAD.WIDE.U32 R172, R5, R172, c[0x0][0x170] ;  /* 0x00005c0005ac7625 */ /* 0x000fc600078e00ac */
        /* <DEDUP_REMOVED lines=35> */
.L_x_9051:
[----:B0-----:R-:W-:Y:S05]  /*2360*/  BSYNC B1 ;  /* 0x0000000000017941 */ /* 0x001fea0003800000 */
.L_x_9050:
        /* <DEDUP_REMOVED lines=11> */
[----:B------:R-:W-:Y:S01]  /*2420*/  HFMA2.MMA R172, -RZ, RZ, 0, 9.5367431640625e-07 ;  /* 0x00000010ffac7435 */ /* 0x000fe200000001ff */
[----:B------:R-:W-:-:S02]  /*2430*/  FADD.FTZ R174, R186, -R173 ;  /* 0x800000adbaae7221 */ /* 0x000fc40000010000 */
        /* <DEDUP_REMOVED lines=39> */
.L_x_9053:
[----:B0-----:R-:W-:Y:S05]  /*26b0*/  BSYNC B1 ;  /* 0x0000000000017941 */ /* 0x001fea0003800000 */
.L_x_9052:
        /* <DEDUP_REMOVED lines=9> */
[----:B------:R-:W-:Y:S02]  /*2750*/  FADD.FTZ R216, R194, -R177 ;  /* 0x800000b1c2d87221 */ /* 0x000fe40000010000 */
[----:B------:R-:W-:Y:S01]  /*2760*/  FMUL.FTZ R177, R207, R172 ;  /* 0x000000accfb17220 */ /* 0x000fe20000410000 */
[----:B------:R-:W-:Y:S01]  /*2770*/  MOV R172, 0x10 ;  /* 0x0000001000ac7802 */ /* 0x000fe20000000f00 */
[----:B------:R-:W-:-:S02]  /*2780*/  FFMA.FTZ R173, R9, R211, R174 ;  /* 0x000000d309ad7223 */ /* 0x000fc400000100ae */
        /* <DEDUP_REMOVED lines=39> */
.L_x_9055:
[----:B0-----:R-:W-:Y:S05]  /*2a00*/  BSYNC B1 ;  /* 0x0000000000017941 */ /* 0x001fea0003800000 */
.L_x_9054:
        /* <DEDUP_REMOVED lines=13> */
[----:B------:R-:W-:Y:S01]  /*2ae0*/  FMUL.FTZ R177, R207, R172 ;  /* 0x000000accfb17220 */ /* 0x000fe20000410000 */
        /* <DEDUP_REMOVED lines=21> */
[C---:B------:R-:W-:Y:S01]  /*2c40*/  SEL R27, R178.reuse, R27, P6 ;  /* 0x0000001bb21b7207 */ /* 0x040fe20003000000 */
        /* <DEDUP_REMOVED lines=16> */
.L_x_9057:
[----:B0-----:R-:W-:Y:S05]  /*2d50*/  BSYNC B1 ;  /* 0x0000000000017941 */ /* 0x001fea0003800000 */
.L_x_9056:
[----:B------:R-:W-:-:S04]  /*2d60*/  MOV R4, c[0x0][0x160] ;  /* 0x0000580000047a02 */ /* 0x000fc80000000f00 */
[----:B------:R-:W-:-:S04]  /*2d70*/  LEA R3, R4, R3, 0x2 ;  /* 0x0000000304037211 */ /* 0x000fc800078e10ff */
[----:B------:R-:W-:-:S13]  /*2d80*/  ISETP.GE.AND P5, PT, R3, c[0x0][0x164], PT ;  /* 0x0000590003007a0c */ /* 0x000fda0003fa6270 */
[----:B------:R-:W-:Y:S01]  /*2d90*/  @P5 CALL.REL.NOINC `(.L_x_9031) ;  /* 0x0000001000005944 */ /* 0x000fe20003c00000 */
[----:B------:R-:W-:Y:S05]  /*2da0*/  BRA `(.L_x_9058) ;  /* 0xffffd85000007947 */ /* 0x000fea000383ffff */
.L_x_9031:
[----:B--2---:R-:W-:Y:S05]  /*2db0*/  BSYNC B0 ;  /* 0x0000000000007941 */ /* 0x004fea0003800000 */
.L_x_9030:
[----:B------:R-:W-:Y:S01]  /*2dc0*/  SHF.R.U32.HI R2, RZ, 0x5, R0 ;  /* 0x00000005ff027819 */ /* 0x000fe20000011600 */
[----:B------:R-:W-:Y:S01]  /*2dd0*/  WARPSYNC 0xffffffff ;  /* 0xffffffff00007948 */ /* 0x000fe20003800000 */
[C---:B------:R-:W-:Y:S01]  /*2de0*/  LOP3.LUT R3, R0.reuse, 0x1f, RZ, 0xc0, !PT ;  /* 0x0000001f00037812 */ /* 0x040fe200078ec0ff */
[----:B------:R-:W-:Y:S01]  /*2df0*/  BSSY B0, `(.L_x_9059) ;  /* 0x00000c7000007945 */ /* 0x000fe20003800000 */
[----:B------:R-:W-:-:S03]  /*2e00*/  IADD3 R27, -R0, 0x7f, RZ ;  /* 0x0000007f001b7810 */ /* 0x000fc60007ffe1ff */
[----:B------:R-:W-:Y:S01]  /*2e10*/  IMAD R2, R2, 0xc0, R3 ;  /* 0x000000c002027824 */ /* 0x000fe200078e0203 */
[----:B-----5:R-:W-:-:S04]  /*2e20*/  IADD3 R37, R27, c[0x0][0x168], RZ ;  /* 0x00005a001b257a10 */ /* 0x020fc80007ffe0ff */
        /* <DEDUP_REMOVED lines=195> */
.L_x_9060:
[----:B------:R-:W-:Y:S05]  /*3a60*/  BSYNC B0 ;  /* 0x0000000000007941 */ /* 0x000fea0003800000 */
.L_x_9059:
        /* <DEDUP_REMOVED lines=17> */
.L_x_9062:
[----:B------:R-:W-:Y:S05]  /*3b80*/  BSYNC B0 ;  /* 0x0000000000007941 */ /* 0x000fea0003800000 */
.L_x_9061:
        /* <DEDUP_REMOVED lines=17> */
.L_x_9064:
[----:B------:R-:W-:Y:S05]  /*3ca0*/  BSYNC B0 ;  /* 0x0000000000007941 */ /* 0x000fea0003800000 */
.L_x_9063:
        /* <DEDUP_REMOVED lines=17> */
.L_x_9066:
[----:B------:R-:W-:Y:S05]  /*3dc0*/  BSYNC B0 ;  /* 0x0000000000007941 */ /* 0x000fea0003800000 */
.L_x_9065:
        /* <DEDUP_REMOVED lines=17> */
.L_x_9068:
[----:B------:R-:W-:Y:S05]  /*3ee0*/  BSYNC B0 ;  /* 0x0000000000007941 */ /* 0x000fea0003800000 */
.L_x_9067:
        /* <DEDUP_REMOVED lines=11> */
.L_x_9044:
[----:B-----5:R-:W-:Y:S01]  /*3fa0*/  HFMA2.MMA R211, -RZ, RZ, 0, 5.9604644775390625e-08 ;  /* 0x00000001ffd37435 */ /* 0x020fe200000001ff */
[----:B------:R-:W-:Y:S02]  /*3fb0*/  MOV R176, R218 ;  /* 0x000000da00b07202 */ /* 0x000fe40000000f00 */
[----:B------:R-:W-:Y:S02]  /*3fc0*/  MOV R213, 0x1f ;  /* 0x0000001f00d57802 */ /* 0x000fe40000000f00 */
[----:B------:R-:W-:-:S02]  /*3fd0*/  MOV R216, 0xffffffff ;  /* 0xffffffff00d87802 */ /* 0x000fc40000000f00 */
[----:B------:R-:W-:Y:S02]  /*3fe0*/  MOV R172, 0x4000 ;  /* 0x0000400000ac7802 */ /* 0x000fe40000000f00 */
[----:B------:R-:W-:Y:S05]  /*3ff0*/  CALL.REL.NOINC `($__internal_184_$__cuda_sm70_shflsync_bfly_p) ;  /* 0x0000046000007944 */ /* 0x000fea0003c00000 */
[----:B-1----:R-:W-:Y:S01]  /*4000*/  MOV R175, R176 ;  /* 0x000000b000af7202 */ /* 0x002fe20000000f00 */
[----:B0-----:R-:W-:Y:S05]  /*4010*/  BRA `(.L_x_9069) ;  /* 0xffffd82000007947 */ /* 0x001fea000383ffff */
.L_x_9045:
[----:B-----5:R-:W-:Y:S01]  /*4020*/  HFMA2.MMA R211, -RZ, RZ, 0, 5.9604644775390625e-08 ;  /* 0x00000001ffd37435 */ /* 0x020fe200000001ff */
[----:B------:R-:W-:Y:S02]  /*4030*/  MOV R176, R209 ;  /* 0x000000d100b07202 */ /* 0x000fe40000000f00 */
[----:B------:R-:W-:Y:S02]  /*4040*/  MOV R213, 0x1f ;  /* 0x0000001f00d57802 */ /* 0x000fe40000000f00 */
[----:B------:R-:W-:Y:S02]  /*4050*/  MOV R216, 0xffffffff ;  /* 0xffffffff00d87802 */ /* 0x000fe40000000f00 */
[----:B------:R-:W-:Y:S02]  /*4060*/  MOV R172, 0x4080 ;  /* 0x0000408000ac7802 */ /* 0x000fe40000000f00 */
[----:B01----:R-:W-:Y:S05]  /*4070*/  CALL.REL.NOINC `($__internal_184_$__cuda_sm70_shflsync_bfly_p) ;  /* 0x000003e000007944 */ /* 0x003fea0003c00000 */
[----:B------:R-:W-:Y:S01]  /*4080*/  FADD.FTZ R175, R175, R218 ;  /* 0x000000daafaf7221 */ /* 0x000fe20000010000 */
[----:B0-----:R-:W-:Y:S01]  /*4090*/  HFMA2.MMA R211, -RZ, RZ, 0, 1.1920928955078125e-07 ;  /* 0x00000002ffd37435 */ /* 0x001fe200000001ff */
[----:B-1----:R-:W-:Y:S01]  /*40a0*/  FADD.FTZ R209, R209, R176 ;  /* 0x000000b0d1d17221 */ /* 0x002fe20000010000 */
[----:B------:R-:W-:-:S02]  /*40b0*/  MOV R213, 0x1f ;  /* 0x0000001f00d57802 */ /* 0x000fc40000000f00 */
[----:B------:R-:W-:Y:S02]  /*40c0*/  MOV R216, 0xffffffff ;  /* 0xffffffff00d87802 */ /* 0x000fe40000000f00 */
[----:B------:R-:W-:Y:S02]  /*40d0*/  MOV R176, R175 ;  /* 0x000000af00b07202 */ /* 0x000fe40000000f00 */
[----:B------:R-:W-:Y:S02]  /*40e0*/  MOV R172, 0x4100 ;  /* 0x0000410000ac7802 */ /* 0x000fe40000000f00 */
[----:B------:R-:W-:Y:S05]  /*40f0*/  CALL.REL.NOINC `($__internal_184_$__cuda_sm70_shflsync_bfly_p) ;  /* 0x0000036000007944 */ /* 0x000fea0003c00000 */
[----:B0-----:R-:W-:Y:S01]  /*4100*/  HFMA2.MMA R211, -RZ, RZ, 0, 1.1920928955078125e-07 ;  /* 0x00000002ffd37435 */ /* 0x001fe200000001ff */
[----:B-1----:R-:W-:Y:S02]  /*4110*/  MOV R174, R176 ;  /* 0x000000b000ae7202 */ /* 0x002fe40000000f00 */
[----:B------:R-:W-:Y:S02]  /*4120*/  MOV R176, R209 ;  /* 0x000000d100b07202 */ /* 0x000fe40000000f00 */
[----:B------:R-:W-:Y:S02]  /*4130*/  MOV R213, 0x1f ;  /* 0x0000001f00d57802 */ /* 0x000fe40000000f00 */
[----:B------:R-:W-:-:S02]  /*4140*/  MOV R216, 0xffffffff ;  /* 0xffffffff00d87802 */ /* 0x000fc40000000f00 */
[----:B------:R-:W-:Y:S02]  /*4150*/  MOV R172, 0x4170 ;  /* 0x0000417000ac7802 */ /* 0x000fe40000000f00 */
[----:B------:R-:W-:Y:S05]  /*4160*/  CALL.REL.NOINC `($__internal_184_$__cuda_sm70_shflsync_bfly_p) ;  /* 0x000002f000007944 */ /* 0x000fea0003c00000 */
[----:B------:R-:W-:Y:S01]  /*4170*/  FADD.FTZ R175, R174, R175 ;  /* 0x000000afaeaf7221 */ /* 0x000fe20000010000 */
[----:B0-----:R-:W-:Y:S01]  /*4180*/  HFMA2.MMA R211, -RZ, RZ, 0, 2.384185791015625e-07 ;  /* 0x00000004ffd37435 */ /* 0x001fe200000001ff */
[----:B-1----:R-:W-:Y:S01]  /*4190*/  FADD.FTZ R209, R209, R176 ;  /* 0x000000b0d1d17221 */ /* 0x002fe20000010000 */
[----:B------:R-:W-:Y:S02]  /*41a0*/  MOV R213, 0x1f ;  /* 0x0000001f00d57802 */ /* 0x000fe40000000f00 */
[----:B------:R-:W-:Y:S02]  /*41b0*/  MOV R216, 0xffffffff ;  /* 0xffffffff00d87802 */ /* 0x000fe40000000f00 */
[----:B------:R-:W-:Y:S02]  /*41c0*/  MOV R176, R175 ;  /* 0x000000af00b07202 */ /* 0x000fe40000000f00 */
[----:B------:R-:W-:Y:S02]  /*41d0*/  MOV R172, 0x41f0 ;  /* 0x000041f000ac7802 */ /* 0x000fe40000000f00 */
[----:B------:R-:W-:Y:S05]  /*41e0*/  CALL.REL.NOINC `($__internal_184_$__cuda_sm70_shflsync_bfly_p) ;  /* 0x0000027000007944 */ /* 0x000fea0003c00000 */
[----:B0-----:R-:W-:Y:S01]  /*41f0*/  HFMA2.MMA R211, -RZ, RZ, 0, 2.384185791015625e-07 ;  /* 0x00000004ffd37435 */ /* 0x001fe200000001ff */
[----:B-1----:R-:W-:-:S02]  /*4200*/  MOV R174, R176 ;  /* 0x000000b000ae7202 */ /* 0x002fc40000000f00 */
[----:B------:R-:W-:Y:S02]  /*4210*/  MOV R176, R209 ;  /* 0x000000d100b07202 */ /* 0x000fe40000000f00 */
[----:B------:R-:W-:Y:S02]  /*4220*/  MOV R213, 0x1f ;  /* 0x0000001f00d57802 */ /* 0x000fe40000000f00 */
[----:B------:R-:W-:Y:S02]  /*4230*/  MOV R216, 0xffffffff ;  /* 0xffffffff00d87802 */ /* 0x000fe40000000f00 */
[----:B------:R-:W-:Y:S02]  /*4240*/  MOV R172, 0x4260 ;  /* 0x0000426000ac7802 */ /* 0x000fe40000000f00 */
[----:B------:R-:W-:Y:S05]  /*4250*/  CALL.REL.NOINC `($__internal_184_$__cuda_sm70_shflsync_bfly_p) ;  /* 0x0000020000007944 */ /* 0x000fea0003c00000 */
[----:B------:R-:W-:Y:S01]  /*4260*/  FADD.FTZ R175, R174, R175 ;  /* 0x000000afaeaf7221 */ /* 0x000fe20000010000 */
[----:B0-----:R-:W-:Y:S01]  /*4270*/  HFMA2.MMA R211, -RZ, RZ, 0, 4.76837158203125e-07 ;  /* 0x00000008ffd37435 */ /* 0x001fe200000001ff */
[----:B-1----:R-:W-:Y:S01]  /*4280*/  FADD.FTZ R179, R209, R176 ;  /* 0x000000b0d1b37221 */ /* 0x002fe20000010000 */
[----:B------:R-:W-:Y:S02]  /*4290*/  MOV R213, 0x1f ;  /* 0x0000001f00d57802 */ /* 0x000fe40000000f00 */
[----:B------:R-:W-:-:S02]  /*42a0*/  MOV R216, 0xffffffff ;  /* 0xffffffff00d87802 */ /* 0x000fc40000000f00 */
[----:B------:R-:W-:Y:S02]  /*42b0*/  MOV R176, R175 ;  /* 0x000000af00b07202 */ /* 0x000fe40000000f00 */
[----:B------:R-:W-:Y:S02]  /*42c0*/  MOV R172, 0x42e0 ;  /* 0x000042e000ac7802 */ /* 0x000fe40000000f00 */
[----:B------:R-:W-:Y:S05]  /*42d0*/  CALL.REL.NOINC `($__internal_184_$__cuda_sm70_shflsync_bfly_p) ;  /* 0x0000018000007944 */ /* 0x000fea0003c00000 */
[----:B0-----:R-:W-:Y:S01]  /*42e0*/  HFMA2.MMA R211, -RZ, RZ, 0, 4.76837158203125e-07 ;  /* 0x00000008ffd37435 */ /* 0x001fe200000001ff */
[----:B-1----:R-:W-:Y:S02]  /*42f0*/  MOV R174, R176 ;  /* 0x000000b000ae7202 */ /* 0x002fe40000000f00 */
[----:B------:R-:W-:Y:S02]  /*4300*/  MOV R176, R179 ;  /* 0x000000b300b07202 */ /* 0x000fe40000000f00 */
[----:B------:R-:W-:Y:S02]  /*4310*/  MOV R213, 0x1f ;  /* 0x0000001f00d57802 */ /* 0x000fe40000000f00 */
[----:B------:R-:W-:Y:S02]  /*4320*/  MOV R216, 0xffffffff ;  /* 0xffffffff00d87802 */ /* 0x000fe40000000f00 */
[----:B------:R-:W-:-:S02]  /*4330*/  MOV R172, 0x4350 ;  /* 0x0000435000ac7802 */ /* 0x000fc40000000f00 */
[----:B------:R-:W-:Y:S05]  /*4340*/  CALL.REL.NOINC `($__internal_184_$__cuda_sm70_shflsync_bfly_p) ;  /* 0x0000011000007944 */ /* 0x000fea0003c00000 */
[----:B------:R-:W-:Y:S01]  /*4350*/  FADD.FTZ R177, R174, R175 ;  /* 0x000000afaeb17221 */ /* 0x000fe20000010000 */
[----:B0-----:R-:W-:Y:S01]  /*4360*/  HFMA2.MMA R211, -RZ, RZ, 0, 9.5367431640625e-07 ;  /* 0x00000010ffd37435 */ /* 0x001fe200000001ff */
[----:B-1----:R-:W-:Y:S01]  /*4370*/  FADD.FTZ R179, R179, R176 ;  /* 0x000000b0b3b37221 */ /* 0x002fe20000010000 */
[----:B------:R-:W-:-:S02]  /*4380*/  MOV R213, 0x1f ;  /* 0x0000001f00d57802 */ /* 0x000fc40000000f00 */
[----:B------:R-:W-:Y:S02]  /*4390*/  MOV R216, 0xffffffff ;  /* 0xffffffff00d87802 */ /* 0x000fe40000000f00 */
[----:B------:R-:W-:Y:S02]  /*43a0*/  MOV R176, R177 ;  /* 0x000000b100b07202 */ /* 0x000fe40000000f00 */
[----:B------:R-:W-:Y:S02]  /*43b0*/  MOV R172, 0x43d0 ;  /* 0x000043d000ac7802 */ /* 0x000fe40000000f00 */
[----:B------:R-:W-:Y:S05]  /*43c0*/  CALL.REL.NOINC `($__internal_184_$__cuda_sm70_shflsync_bfly_p) ;  /* 0x0000009000007944 */ /* 0x000fea0003c00000 */
[----:B0-----:R-:W-:Y:S01]  /*43d0*/  HFMA2.MMA R211, -RZ, RZ, 0, 9.5367431640625e-07 ;  /* 0x00000010ffd37435 */ /* 0x001fe200000001ff */
[----:B-1----:R-:W-:Y:S02]  /*43e0*/  MOV R178, R176 ;  /* 0x000000b000b27202 */ /* 0x002fe40000000f00 */
[----:B------:R-:W-:Y:S02]  /*43f0*/  MOV R176, R179 ;  /* 0x000000b300b07202 */ /* 0x000fe40000000f00 */
[----:B------:R-:W-:Y:S02]  /*4400*/  MOV R213, 0x1f ;  /* 0x0000001f00d57802 */ /* 0x000fe40000000f00 */
[----:B------:R-:W-:-:S02]  /*4410*/  MOV R216, 0xffffffff ;  /* 0xffffffff00d87802 */ /* 0x000fc40000000f00 */
[----:B------:R-:W-:Y:S02]  /*4420*/  MOV R172, 0x4440 ;  /* 0x0000444000ac7802 */ /* 0x000fe40000000f00 */
[----:B------:R-:W-:Y:S05]  /*4430*/  CALL.REL.NOINC `($__internal_184_$__cuda_sm70_shflsync_bfly_p) ;  /* 0x0000002000007944 */ /* 0x000fea0003c00000 */
[----:B-1----:R-:W-:Y:S01]  /*4440*/  MOV R172, R176 ;  /* 0x000000b000ac7202 */ /* 0x002fe20000000f00 */
[----:B0-----:R-:W-:Y:S05]  /*4450*/  BRA `(.L_x_9070) ;  /* 0xffffd50000007947 */ /* 0x001fea000383ffff */
        .weak           $__internal_184_$__cuda_sm70_shflsync_bfly_p
        .type           $__internal_184_$__cuda_sm70_shflsync_bfly_p,@function
        .size           $__internal_184_$__cuda_sm70_shflsync_bfly_p,(.L_x_9914 - $__internal_184_$__cuda_sm70_shflsync_bfly_p)
$__internal_184_$__cuda_sm70_shflsync_bfly_p:
[----:B------:R-:W-:Y:S01]  /*4460*/  HFMA2.MMA R173, -RZ, RZ, 0, 0 ;  /* 0x00000000ffad7435 */ /* 0x000fe200000001ff */
[----:B------:R-:W-:Y:S04]  /*4470*/  WARPSYNC R216 ;  /* 0x000000d800007348 */ /* 0x000fe80003800000 */
[----:B------:R0:W1:Y:S01]  /*4480*/  SHFL.BFLY PT, R176, R176, R211, R213 ;  /* 0x0c0000d3b0b07389 */ /* 0x00006200000e00d5 */
[----:B------:R-:W-:Y:S05]  /*4490*/  RET.REL.NODEC R172 `(_ZN10layer_norm13ln_bwd_kernelINS_13Kernel_traitsIfffffjLj768ELj1ELj4ELj1ELj16ENS_18Kernel_traits_baseILj768EfffffjLj128EEEEELb0ELb1ELb0ELb0EEEvNS_9BwdParamsE) ;  /* 0xffffbb60ac007950 */ /* 0x000fea0003c3ffff */
.L_x_9071:
        /* <DEDUP_REMOVED lines=14> */
.L_x_9914:


//--------------------- .text._ZN10layer_norm13ln_bwd_kernelINS_13Kernel_traitsIfffffjLj768ELj1ELj4ELj1ELj16ENS_18Kernel_traits_baseILj768EfffffjLj128EEEEELb0ELb1ELb0ELb1EEEvNS_9BwdParamsE --------------------------
	.section	.text._ZN10layer_norm13ln_bwd_kernelINS_13Kernel_traitsIfffffjLj768ELj1ELj4ELj1ELj16ENS_18Kernel_traits_baseILj768EfffffjLj128EEEEELb0ELb1ELb0ELb1EEEvNS_9BwdParamsE,"ax",@progbits
	.sectioninfo	@"SHI_REGISTERS=239"
	.align	128
        .global         _ZN10layer_norm13ln_bwd_kernelINS_13Kernel_traitsIfffffjLj768ELj1ELj4ELj1ELj16ENS_18Kernel_traits_baseILj768EfffffjLj128EEEEELb0ELb1ELb0ELb1EEEvNS_9BwdParamsE
        .type           _ZN10layer_norm13ln_bwd_kernelINS_13Kernel_traitsIfffffjLj768ELj1ELj4ELj1ELj16ENS_18Kernel_traits_baseILj768EfffffjLj128EEEEELb0ELb1ELb0ELb1EEEvNS_9BwdParamsE,@function
        .size           _ZN10layer_norm13ln_bwd_kernelINS_13Kernel_traitsIfffffjLj768ELj1ELj4ELj1ELj16ENS_18Kernel_traits_baseILj768EfffffjLj128EEEEELb0ELb1ELb0ELb1EEEvNS_9BwdParamsE,(.L_x_9915 - _ZN10layer_norm13ln_bwd_kernelINS_13Kernel_traitsIfffffjLj768ELj1ELj4ELj1ELj16ENS_18Kernel_traits_baseILj768EfffffjLj128EEEEELb0ELb1ELb0ELb1EEEvNS_9BwdParamsE)
        .other          _ZN10layer_norm13ln_bwd_kernelINS_13Kernel_traitsIfffffjLj768ELj1ELj4ELj1ELj16ENS_18Kernel_traits_baseILj768EfffffjLj128EEEEELb0ELb1ELb0ELb1EEEvNS_9BwdParamsE,@"STO_CUDA_ENTRY STV_DEFAULT"
_ZN10layer_norm13ln_bwd_kernelINS_13Kernel_traitsIfffffjLj768ELj1ELj4ELj1ELj16ENS_18Kernel_traits_baseILj768EfffffjLj128EEEEELb0ELb1ELb0ELb1EEEvNS_9BwdParamsE:
.text._ZN10layer_norm13ln_bwd_kernelINS_13Kernel_traitsIfffffjLj768ELj1ELj4ELj1ELj16ENS_18Kernel_traits_baseILj768EfffffjLj128EEEEELb0ELb1ELb0ELb1EEEvNS_9BwdParamsE:
        /* <DEDUP_REMOVED lines=46> */
.L_x_9073:
        /* <DEDUP_REMOVED lines=57> */
.L_x_9079:
[----:B------:R-:W-:Y:S01]  /*0670*/  IMAD R108, R198, c[0x0][0x168], RZ ;  /* 0x00005a00c66c7a24 */ /* 0x000fe200078e02ff */
[----:B------:R-:W-:-:S02]  /*0680*/  MOV R131, 0x4 ;  /* 0x0000000400837802 */ /* 0x000fc40000000f00 */
        /* <DEDUP_REMOVED lines=26> */
[----:B------:R-:W4:Y:S01]  /*0830*/  LDG.E.128 R136, [R136.64] ;  /* 0x0000000488887981 */ /* 0x000f22000c1e1d00 */
[----:B------:R-:W-:-:S03]  /*0840*/  IADD3 R203, R228, 0x80, RZ ;  /* 0x00000080e4cb7810 */ /* 0x000fc60007ffe0ff */
[----:B0-----:R-:W4:Y:S02]  /*0850*/  LDG.E.128 R120, [R122.64] ;  /* 0x000000047a787981 */ /* 0x001f24000c1e1d00 */
[----:B------:R-:W-:-:S06]  /*0860*/  IMAD.WIDE.U32 R140, R203, R207, c[0x0][0x188] ;  /* 0x00006200cb8c7625 */ /* 0x000fcc00078e00cf */
[----:B------:R-:W4:Y:S01]  /*0870*/  LDG.E.128 R140, [R140.64] ;  /* 0x000000048c8c7981 */ /* 0x000f22000c1e1d00 */
[----:B------:R-:W-:Y:S01]  /*0880*/  IMAD.WIDE.U32 R144, R203, R207, c[0x0][0x208] ;  /* 0x00008200cb907625 */ /* 0x000fe200078e00cf */
[----:B------:R-:W-:-:S05]  /*0890*/  IADD3 R200, R228, 0xa0, RZ ;  /* 0x000000a0e4c87810 */ /* 0x000fca0007ffe0ff */
[----:B------:R-:W4:Y:S01]  /*08a0*/  LDG.E.128 R144, [R144.64] ;  /* 0x0000000490907981 */ /* 0x000f22000c1e1d00 */
[----:B------:R-:W-:-:S04]  /*08b0*/  IMAD.WIDE.U32 R148, R200, R207, c[0x0][0x188] ;  /* 0x00006200c8947625 */ /* 0x000fc800078e00cf */
[----:B------:R-:W-:Y:S02]  /*08c0*/  IMAD.WIDE.U32 R152, R200, R207, c[0x0][0x208] ;  /* 0x00008200c8987625 */ /* 0x000fe400078e00cf */
[----:B------:R-:W4:Y:S01]  /*08d0*/  LDG.E.128 R148, [R148.64] ;  /* 0x0000000494947981 */ /* 0x000f22000c1e1d00 */
[----:B------:R-:W-:-:S03]  /*08e0*/  ISETP.NE.U32.AND P1, PT, RZ, c[0x0][0x218], PT ;  /* 0x00008600ff007a0c */ /* 0x000fc60003f25070 */
[----:B------:R-:W4:Y:S01]  /*08f0*/  LDG.E.128 R152, [R152.64] ;  /* 0x0000000498987981 */ /* 0x000f22000c1e1d00 */
[----:B------:R-:W-:-:S13]  /*0900*/  ISETP.NE.AND.EX P1, PT, RZ, c[0x0][0x21c], PT, P1 ;  /* 0x00008700ff007a0c */ /* 0x000fda0003f25310 */
[----:B------:R-:W-:-:S04]  /*0910*/  @P1 IMAD.WIDE.U32 R216, R207, R226, c[0x0][0x218] ;  /* 0x00008600cfd81625 */ /* 0x000fc800078e00e2 */
[----:B------:R-:W-:Y:S01]  /*0920*/  @P1 IMAD.WIDE.U32 R212, R207, R214, c[0x0][0x218] ;  /* 0x00008600cfd41625 */ /* 0x000fe200078e00d6 */
[----:B-----5:R0:W5:Y:S04]  /*0930*/  @P1 LDG.E.128 R84, [R216.64] ;  /* 0x00000004d8541981 */ /* 0x020168000c1e1d00 */
[----:B------:R0:W5:Y:S01]  /*0940*/  @P1 LDG.E.128 R88, [R212.64] ;  /* 0x00000004d4581981 */ /* 0x000162000c1e1d00 */
[----:B------:R-:W-:-:S04]  /*0950*/  ISETP.NE.U32.AND P0, PT, RZ, c[0x0][0x1c0], PT ;  /* 0x00007000ff007a0c */ /* 0x000fc80003f05070 */
[----:B------:R-:W-:Y:S02]  /*0960*/  ISETP.NE.AND.EX P0, PT, RZ, c[0x0][0x1c4], PT, P0 ;  /* 0x00007100ff007a0c */ /* 0x000fe40003f05300 */
[----:B------:R-:W-:Y:S02]  /*0970*/  SHF.R.S32.HI R205, RZ, 0x1f, R198 ;  /* 0x0000001fffcd7819 */ /* 0x000fe400000114c6 */
[----:B------:R-:W-:-:S09]  /*0980*/  MOV R202, 0x3f800000 ;  /* 0x3f80000000ca7802 */ /* 0x000fd20000000f00 */
[----:B------:R-:W-:-:S04]  /*0990*/  @P0 LEA R218, P2, R198, c[0x0][0x1c0], 0x2 ;  /* 0x00007000c6da0a11 */ /* 0x000fc800078410ff */
[----:B------:R-:W-:-:S05]  /*09a0*/  @P0 LEA.HI.X R219, R198, c[0x0][0x1c4], R205, 0x2, P2 ;  /* 0x00007100c6db0a11 */ /* 0x000fca00010f14cd */
[----:B------:R1:W5:Y:S01]  /*09b0*/  @P0 LDG.E R202, [R218.64] ;  /* 0x00000004daca0981 */ /* 0x000362000c1e1900 */
[----:B------:R-:W-:Y:S01]  /*09c0*/  ISETP.NE.AND P0, PT, R197, RZ, PT ;  /* 0x000000ffc500720c */ /* 0x000fe20003f05270 */
[----:B------:R-:W-:-:S04]  /*09d0*/  @P1 IMAD.WIDE.U32 R220, R228, R207, c[0x0][0x218] ;  /* 0x00008600e4dc1625 */ /* 0x000fc800078e00cf */
        /* <DEDUP_REMOVED lines=27> */
[----:B------:R-:W-:Y:S02]  /*0b90*/  FADD.FTZ R118, -R205, R118 ;  /* 0x00000076cd767221 */ /* 0x000fe40000010100 */
[C---:B------:R-:W-:Y:S02]  /*0ba0*/  FADD.FTZ R190, R115.reuse, R190 ;  /* 0x000000be73be7221 */ /* 0x040fe40000010000 */
[----:B------:R-:W-:Y:S02]  /*0bb0*/  FFMA.FTZ R192, R115, R113, R192 ;  /* 0x0000007173c07223 */ /* 0x000fe400000100c0 */
[----:B------:R-:W-:Y:S02]  /*0bc0*/  FMUL.FTZ R114, R79, R115 ;  /* 0x000000734f727220 */ /* 0x000fe40000410000 */
[----:B------:R-:W-:-:S02]  /*0bd0*/  FADD.FTZ R208, -R205, R119 ;  /* 0x00000077cdd07221 */ /* 0x000fc40000010100 */
[C---:B------:R-:W-:Y:S02]  /*0be0*/  FMUL.FTZ R115, R201.reuse, R116 ;  /* 0x00000074c9737220 */ /* 0x040fe40000410000 */
[C---:B------:R-:W-:Y:S02]  /*0bf0*/  FMUL.FTZ R116, R201.reuse, R108 ;  /* 0x0000006cc9747220 */ /* 0x040fe40000410000 */
[----:B------:R-:W-:Y:S02]  /*0c00*/  FMUL.FTZ R117, R201, R118 ;  /* 0x00000076c9757220 */ /* 0x000fe40000410000 */
[C---:B------:R-:W-:Y:S02]  /*0c10*/  FADD.FTZ R124, -R205.reuse, R124 ;  /* 0x0000007ccd7c7221 */ /* 0x040fe40000010100 */
[----:B------:R-:W-:Y:S02]  /*0c20*/  FADD.FTZ R108, -R205, R125 ;  /* 0x0000007dcd6c7221 */ /* 0x000fe40000010100 */
[----:B------:R-:W-:-:S02]  /*0c30*/  FMUL.FTZ R118, R201, R208 ;  /* 0x000000d0c9767220 */ /* 0x000fc40000410000 */
[C---:B------:R-:W-:Y:S02]  /*0c40*/  FADD.FTZ R126, -R205.reuse, R126 ;  /* 0x0000007ecd7e7221 */ /* 0x040fe40000010100 */
[----:B------:R-:W-:Y:S02]  /*0c50*/  FADD.FTZ R208, -R205, R127 ;  /* 0x0000007fcdd07221 */ /* 0x000fe40000010100 */
[C---:B------:R-:W-:Y:S02]  /*0c60*/  FMUL.FTZ R125, R201.reuse, R124 ;  /* 0x0000007cc97d7220 */ /* 0x040fe40000410000 */
[C---:B------:R-:W-:Y:S02]  /*0c70*/  FMUL.FTZ R119, R201.reuse, R108 ;  /* 0x0000006cc9777220 */ /* 0x040fe40000410000 */
[C---:B------:R-:W-:Y:S02]  /*0c80*/  FMUL.FTZ R124, R201.reuse, R126 ;  /* 0x0000007ec97c7220 */ /* 0x040fe40000410000 */
[----:B------:R-:W-:-:S02]  /*0c90*/  FMUL.FTZ R127, R201, R208 ;  /* 0x000000d0c97f7220 */ /* 0x000fc40000410000 */
[C---:B------:R-:W-:Y:S02]  /*0ca0*/  FADD.FTZ R132, -R205.reuse, R132 ;  /* 0x00000084cd847221 */ /* 0x040fe40000010100 */
[----:B------:R-:W-:Y:S02]  /*0cb0*/  FADD.FTZ R108, -R205, R133 ;  /* 0x00000085cd6c7221 */ /* 0x000fe40000010100 */
[C---:B------:R-:W-:Y:S02]  /*0cc0*/  FADD.FTZ R164, R129.reuse, R164 ;  /* 0x000000a481a47221 */ /* 0x040fe40000010000 */
[----:B------:R-:W-:Y:S02]  /*0cd0*/  FFMA.FTZ R182, R129, R119, R182 ;  /* 0x0000007781b67223 */ /* 0x000fe400000100b6 */
[----:B------:R-:W-:Y:S02]  /*0ce0*/  FMUL.FTZ R126, R69, R129 ;  /* 0x00000081457e7220 */ /* 0x000fe40000410000 */
[----:B------:R-:W-:-:S02]  /*0cf0*/  FADD.FTZ R163, R130, R163 ;  /* 0x000000a382a37221 */ /* 0x000fc40000010000 */
[----:B------:R-:W-:Y:S02]  /*0d00*/  FFMA.FTZ R179, R130, R124, R179 ;  /* 0x0000007c82b37223 */ /* 0x000fe400000100b3 */
[----:B------:R-:W-:Y:S02]  /*0d10*/  FMUL.FTZ R129, R70, R130 ;  /* 0x0000008246817220 */ /* 0x000fe40000410000 */
[C---:B------:R-:W-:Y:S02]  /*0d20*/  FADD.FTZ R162, R131.reuse, R162 ;  /* 0x000000a283a27221 */ /* 0x040fe40000010000 */
[----:B------:R-:W-:Y:S02]  /*0d30*/  FFMA.FTZ R180, R131, R127, R180 ;  /* 0x0000007f83b47223 */ /* 0x000fe400000100b4 */
[----:B------:R-:W-:Y:S02]  /*0d40*/  FMUL.FTZ R130, R71, R131 ;  /* 0x0000008347827220 */ /* 0x000fe40000410000 */
[----:B------:R-:W-:-:S02]  /*0d50*/  FMUL.FTZ R132, R201, R132 ;  /* 0x00000084c9847220 */ /* 0x000fc40000410000 */
[----:B------:R-:W-:Y:S02]  /*0d60*/  FMUL.FTZ R131, R201, R108 ;  /* 0x0000006cc9837220 */ /* 0x000fe40000410000 */
[----:B------:R-:W-:Y:S02]  /*0d70*/  FADD.FTZ R109, RZ, R207 ;  /* 0x000000cfff6d7221 */ /* 0x000fe40000010000 */
[----:B------:R-:W-:Y:S02]  /*0d80*/  FFMA.FTZ R108, R110, R207, RZ ;  /* 0x000000cf6e6c7223 */ /* 0x000fe400000100ff */
[C---:B------:R-:W-:Y:S02]  /*0d90*/  FADD.FTZ R161, R136.reuse, R161 ;  /* 0x000000a188a17221 */ /* 0x040fe40000010000 */
[----:B------:R-:W-:Y:S02]  /*0da0*/  FFMA.FTZ R177, R136, R132, R177 ;  /* 0x0000008488b17223 */ /* 0x000fe400000100b1 */
[----:B------:R-:W-:-:S02]  /*0db0*/  FMUL.FTZ R133, R64, R136 ;  /* 0x0000008840857220 */ /* 0x000fc40000410000 */
[----:B------:R-:W-:Y:S02]  /*0dc0*/  FADD.FTZ R208, -R205, R134 ;  /* 0x00000086cdd07221 */ /* 0x000fe40000010100 */
[----:B------:R-:W-:Y:S02]  /*0dd0*/  FADD.FTZ R136, R109, R206 ;  /* 0x000000ce6d887221 */ /* 0x000fe40000010000 */
[----:B------:R-:W-:Y:S02]  /*0de0*/  FFMA.FTZ R108, R111, R206, R108 ;  /* 0x000000ce6f6c7223 */ /* 0x000fe4000001006c */
[----:B------:R-:W-:Y:S02]  /*0df0*/  FADD.FTZ R210, -R205, R135 ;  /* 0x00000087cdd27221 */ /* 0x000fe40000010100 */
[----:B------:R-:W-:Y:S02]  /*0e00*/  FMUL.FTZ R135, R201, R208 ;  /* 0x000000d0c9877220 */ /* 0x000fe40000410000 */
[----:B------:R-:W-:-:S02]  /*0e10*/  FADD.FTZ R109, R136, R209 ;  /* 0x000000d1886d7221 */ /* 0x000fc40000010000 */
[----:B------:R-:W-:Y:S02]  /*0e20*/  FFMA.FTZ R108, R112, R209, R108 ;  /* 0x000000d1706c7223 */ /* 0x000fe4000001006c */
[C---:B------:R-:W-:Y:S02]  /*0e30*/  FADD.FTZ R187, R120.reuse, R187 ;  /* 0x000000bb78bb7221 */ /* 0x040fe40000010000 */
[----:B------:R-:W-:Y:S02]  /*0e40*/  FFMA.FTZ R189, R120, R115, R189 ;  /* 0x0000007378bd7223 */ /* 0x000fe400000100bd */
[----:B------:R-:W-:Y:S02]  /*0e50*/  FMUL.FTZ R120, R72, R120 ;  /* 0x0000007848787220 */ /* 0x000fe40000410000 */
        /* <DEDUP_REMOVED lines=26> */
[----:B------:R-:W-:Y:S02]  /*1000*/  FADD.FTZ R109, R141, R128 ;  /* 0x000000808d6d7221 */ /* 0x000fe40000010000 */
[----:B------:R-:W-:Y:S02]  /*1010*/  FFMA.FTZ R108, R125, R128, R108 ;  /* 0x000000807d6c7223 */ /* 0x000fe4000001006c */
[----:B------:R-:W-:Y:S02]  /*1020*/  FADD.FTZ R138, -R205, R143 ;  /* 0x0000008fcd8a7221 */ /* 0x000fe40000010100 */
        /* <DEDUP_REMOVED lines=36> */
[C---:B------:R-:W-:Y:S02]  /*1270*/  FADD.FTZ R30, R146.reuse, R30 ;  /* 0x0000001e921e7221 */ /* 0x040fe40000010000 */
[----:B------:R-:W-:Y:S02]  /*1280*/  FFMA.FTZ R171, R146, R145, R171 ;  /* 0x0000009192ab7223 */ /* 0x000fe400000100ab */
[----:B------:R-:W-:-:S02]  /*1290*/  FADD.FTZ R136, -R205, R149 ;  /* 0x00000095cd887221 */ /* 0x000fc40000010100 */
[----:B------:R-:W-:Y:S02]  /*12a0*/  FMUL.FTZ R218, R63, R147 ;  /* 0x000000933fda7220 */ /* 0x000fe40000410000 */
[----:B------:R-:W-:Y:S02]  /*12b0*/  FADD.FTZ R146, -R205, R148 ;  /* 0x00000094cd927221 */ /* 0x000fe40000010100 */
[----:B------:R-:W-:Y:S02]  /*12c0*/  FADD.FTZ R109, R109, R222 ;  /* 0x000000de6d6d7221 */ /* 0x000fe40000010000 */
[----:B------:R-:W-:Y:S02]  /*12d0*/  FFMA.FTZ R108, R145, R222, R108 ;  /* 0x000000de916c7223 */ /* 0x000fe4000001006c */
[C---:B------:R-:W-:Y:S02]  /*12e0*/  FADD.FTZ R31, R147.reuse, R31 ;  /* 0x0000001f931f7221 */ /* 0x040fe40000010000 */
[----:B------:R-:W-:-:S02]  /*12f0*/  FFMA.FTZ R172, R147, R141, R172 ;  /* 0x0000008d93ac7223 */ /* 0x000fc400000100ac */
[C---:B------:R-:W-:Y:S02]  /*1300*/  FMUL.FTZ R147, R201.reuse, R136 ;  /* 0x00000088c9937220 */ /* 0x040fe40000410000 */
[----:B------:R-:W-:Y:S02]  /*1310*/  FMUL.FTZ R146, R201, R146 ;  /* 0x00000092c9927220 */ /* 0x000fe40000410000 */
[----:B------:R-:W-:Y:S02]  /*1320*/  FMUL.FTZ R149, R56, R152 ;  /* 0x0000009838957220 */ /* 0x000fe40000410000 */
[----:B------:R-:W-:Y:S02]  /*1330*/  FADD.FTZ R136, R109, R218 ;  /* 0x000000da6d887221 */ /* 0x000fe40000010000 */
[----:B------:R-:W-:Y:S02]  /*1340*/  FFMA.FTZ R108, R141, R218, R108 ;  /* 0x000000da8d6c7223 */ /* 0x000fe4000001006c */
[----:B------:R-:W-:-:S02]  /*1350*/  FADD.FTZ R148, -R205, R150 ;  /* 0x00000096cd947221 */ /* 0x000fc40000010100 */
[----:B------:R-:W-:Y:S02]  /*1360*/  FMUL.FTZ R150, R57, R153 ;  /* 0x0000009939967220 */ /* 0x000fe40000410000 */
[----:B------:R-:W-:Y:S02]  /*1370*/  FADD.FTZ R109, R136, R149 ;  /* 0x00000095886d7221 */ /* 0x000fe40000010000 */
[----:B------:R-:W-:Y:S02]  /*1380*/  FFMA.FTZ R108, R146, R149, R108 ;  /* 0x00000095926c7223 */ /* 0x000fe4000001006c */
[C---:B------:R-:W-:Y:S02]  /*1390*/  FADD.FTZ R29, R153.reuse, R29 ;  /* 0x0000001d991d7221 */ /* 0x040fe40000010000 */
[----:B------:R-:W-:Y:S02]  /*13a0*/  FFMA.FTZ R170, R153, R147, R170 ;  /* 0x0000009399aa7223 */ /* 0x000fe400000100aa */
[----:B------:R-:W-:-:S02]  /*13b0*/  FADD.FTZ R138, -R205, R151 ;  /* 0x00000097cd8a7221 */ /* 0x000fc40000010100 */
        /* <DEDUP_REMOVED lines=20> */
.L_x_9080:
        /* <DEDUP_REMOVED lines=18> */
.L_x_9081:
[----:B--2---:R-:W-:Y:S01]  /*1620*/  FADD.FTZ R140, R140, R205 ;  /* 0x000000cd8c8c7221 */ /* 0x004fe20000010000 */
[----:B------:R-:W-:Y:S01]  /*1630*/  ISETP.NE.U32.AND P1, PT, RZ, c[0x0][0x218], PT ;  /* 0x00008600ff007a0c */ /* 0x000fe20003f25070 */
[----:B-1----:R-:W-:Y:S01]  /*1640*/  FADD.FTZ R108, R108, R211 ;  /* 0x000000d36c6c7221 */ /* 0x002fe20000010000 */
[----:B------:R-:W-:Y:S01]  /*1650*/  HFMA2.MMA R155, -RZ, RZ, 0, 9.5367431640625e-07 ;  /* 0x00000010ff9b7435 */ /* 0x000fe200000001ff */
[----:B------:R-:W-:Y:S01]  /*1660*/  FMUL.FTZ R140, R140, c[0x0][0x1e0] ;  /* 0x000078008c8c7a20 */ /* 0x000fe20000410000 */
[----:B------:R-:W-:Y:S01]  /*1670*/  ISETP.NE.AND.EX P1, PT, RZ, c[0x0][0x21c], PT, P1 ;  /* 0x00008700ff007a0c */ /* 0x000fe20003f25310 */
[----:B0-----:R-:W-:Y:S01]  /*1680*/  FMUL.FTZ R205, R108, c[0x0][0x1e0] ;  /* 0x000078006ccd7a20 */ /* 0x001fe20000410000 */
        /* <DEDUP_REMOVED lines=23> */
[-CC-:B------:R-:W-:Y:S01]  /*1800*/  FFMA.FTZ R216, R124, R205.reuse, R154.reuse ;  /* 0x000000cd7cd87223 */ /* 0x180fe2000001009a */
[----:B------:R-:W-:Y:S01]  /*1810*/  LEA R124, P3, R226, c[0x0][0x248], 0x4 ;  /* 0x00009200e27c7a11 */ /* 0x000fe200078620ff */
[-C--:B------:R-:W-:Y:S02]  /*1820*/  FFMA.FTZ R131, R131, R205.reuse, R154 ;  /* 0x000000cd83837223 */ /* 0x080fe4000001009a */
[----:B------:R-:W-:Y:S02]  /*1830*/  FADD.FTZ R212, R121, -R212 ;  /* 0x800000d479d47221 */ /* 0x000fe40000010000 */
[----:B------:R-:W-:Y:S02]  /*1840*/  FADD.FTZ R234, R122, -R117 ;  /* 0x800000757aea7221 */ /* 0x000fe40000010000 */
[----:B------:R-:W-:Y:S02]  /*1850*/  FADD.FTZ R236, R123, -R236 ;  /* 0x800000ec7bec7221 */ /* 0x000fe40000010000 */
[----:B------:R-:W-:-:S02]  /*1860*/  FFMA.FTZ R135, R135, R205, R154 ;  /* 0x000000cd87877223 */ /* 0x000fc4000001009a */
[----:B-----5:R-:W-:Y:S02]  /*1870*/  @P1 FADD.FTZ R111, R80, R111 ;  /* 0x0000006f506f1221 */ /* 0x020fe40000010000 */
[----:B------:R-:W-:Y:S02]  /*1880*/  @P1 FADD.FTZ R110, R81, R110 ;  /* 0x0000006e516e1221 */ /* 0x000fe40000010000 */
[----:B------:R-:W-:Y:S01]  /*1890*/  @P1 FADD.FTZ R115, R82, R115 ;  /* 0x0000007352731221 */ /* 0x000fe20000010000 */
[----:B------:R-:W-:Y:S01]  /*18a0*/  SEL R112, R111, R104, P2 ;  /* 0x000000686f707207 */ /* 0x000fe20001000000 */
[----:B------:R-:W-:Y:S01]  /*18b0*/  @P1 FADD.FTZ R116, R83, R116 ;  /* 0x0000007453741221 */ /* 0x000fe20000010000 */
[----:B------:R-:W-:Y:S01]  /*18c0*/  SEL R113, R110, R105, P2 ;  /* 0x000000696e717207 */ /* 0x000fe20001000000 */
[----:B------:R-:W-:Y:S01]  /*18d0*/  FADD.FTZ R138, R128, -R125 ;  /* 0x8000007d808a7221 */ /* 0x000fe20000010000 */
[----:B------:R-:W-:Y:S01]  /*18e0*/  SEL R114, R115, R106, P2 ;  /* 0x0000006a73727207 */ /* 0x000fe20001000000 */
[----:B------:R-:W-:-:S02]  /*18f0*/  FADD.FTZ R216, R129, -R216 ;  /* 0x800000d881d87221 */ /* 0x000fc40000010000 */
[----:B------:R-:W-:Y:S02]  /*1900*/  FADD.FTZ R140, R134, -R131 ;  /* 0x80000083868c7221 */ /* 0x000fe40000010000 */
[----:B------:R-:W-:Y:S02]  /*1910*/  FFMA.FTZ R119, R119, R205, R154 ;  /* 0x000000cd77777223 */ /* 0x000fe4000001009a */
[----:B------:R-:W-:Y:S02]  /*1920*/  FADD.FTZ R142, R208, -R135 ;  /* 0x80000087d08e7221 */ /* 0x000fe40000010000 */
[C---:B------:R-:W-:Y:S02]  /*1930*/  FMUL.FTZ R129, R201.reuse, R210 ;  /* 0x000000d2c9817220 */ /* 0x040fe40000410000 */
[C---:B------:R-:W-:Y:S02]  /*1940*/  FMUL.FTZ R128, R201.reuse, R212 ;  /* 0x000000d4c9807220 */ /* 0x040fe40000410000 */
[----:B------:R-:W-:-:S02]  /*1950*/  FMUL.FTZ R131, R201, R234 ;  /* 0x000000eac9837220 */ /* 0x000fc40000410000 */
[----:B------:R-:W-:Y:S02]  /*1960*/  FMUL.FTZ R236, R201, R236 ;  /* 0x000000ecc9ec7220 */ /* 0x000fe40000410000 */
[-CC-:B------:R-:W-:Y:S02]  /*1970*/  FFMA.FTZ R127, R127, R205.reuse, R154.reuse ;  /* 0x000000cd7f7f7223 */ /* 0x180fe4000001009a */
[----:B------:R-:W-:Y:S02]  /*1980*/  FFMA.FTZ R136, R132, R205, R154 ;  /* 0x000000cd84887223 */ /* 0x000fe4000001009a */
[-C--:B------:R-:W-:Y:S02]  /*1990*/  FMUL.FTZ R207, R111, R202.reuse ;  /* 0x000000ca6fcf7220 */ /* 0x080fe40000410000 */
[-C--:B------:R-:W-:Y:S02]  /*19a0*/  FMUL.FTZ R206, R110, R202.reuse ;  /* 0x000000ca6ece7220 */ /* 0x080fe40000410000 */
[-C--:B------:R-:W-:Y:S01]  /*19b0*/  FMUL.FTZ R209, R115, R202.reuse ;  /* 0x000000ca73d17220 */ /* 0x080fe20000410000 */
[C---:B------:R-:W-:Y:S01]  /*19c0*/  SEL R115, R116.reuse, R107, P2 ;  /* 0x0000006b74737207 */ /* 0x040fe20001000000 */
[----:B------:R-:W-:-:S02]  /*19d0*/  FMUL.FTZ R208, R116, R202 ;  /* 0x000000ca74d07220 */ /* 0x000fc40000410000 */
[----:B------:R-:W-:-:S04]  /*19e0*/  IMAD.WIDE.U32 R108, R228, R155, c[0x0][0x170] ;  /* 0x00005c00e46c7625 */ /* 0x000fc800078e009b */
[----:B------:R-:W-:Y:S02]  /*19f0*/  FADD.FTZ R144, R126, -R119 ;  /* 0x800000777e907221 */ /* 0x000fe40000010000 */
[-CC-:B------:R-:W-:Y:S01]  /*1a00*/  FFMA.FTZ R137, R137, R205.reuse, R154.reuse ;  /* 0x000000cd89897223 */ /* 0x180fe2000001009a */
[----:B------:R-:W2:Y:S01]  /*1a10*/  LDG.E.128 R108, [R108.64] ;  /* 0x000000046c6c7981 */ /* 0x000ea2000c1e1d00 */
[----:B------:R-:W-:Y:S02]  /*1a20*/  FFMA.FTZ R139, R139, R205, R154 ;  /* 0x000000cd8b8b7223 */ /* 0x000fe4000001009a */
[----:B------:R-:W-:-:S04]  /*1a30*/  @P0 IMAD.WIDE.U32 R122, R228, R155, c[0x0][0x258] ;  /* 0x00009600e47a0625 */ /* 0x000fc800078e009b */
[----:B------:R-:W-:Y:S02]  /*1a40*/  @P1 FADD.FTZ R129, R84, R129 ;  /* 0x0000008154811221 */ /* 0x000fe40000010000 */
[----:B------:R-:W-:Y:S02]  /*1a50*/  @P1 FADD.FTZ R128, R85, R128 ;  /* 0x0000008055801221 */ /* 0x000fe40000010000 */
[----:B------:R-:W-:Y:S02]  /*1a60*/  @P1 FADD.FTZ R131, R86, R131 ;  /* 0x0000008356831221 */ /* 0x000fe40000010000 */
[----:B------:R-:W-:Y:S02]  /*1a70*/  @P1 FADD.FTZ R236, R87, R236 ;  /* 0x000000ec57ec1221 */ /* 0x000fe40000010000 */
[----:B------:R-:W-:Y:S02]  /*1a80*/  FADD.FTZ R232, R130, -R127 ;  /* 0x8000007f82e87221 */ /* 0x000fe40000010000 */
[----:B------:R-:W-:-:S02]  /*1a90*/  FADD.FTZ R136, R133, -R136 ;  /* 0x8000008885887221 */ /* 0x000fc40000010000 */
[----:B------:R-:W-:-:S04]  /*1aa0*/  IMAD.WIDE.U32 R120, R228, R155, c[0x0][0x248] ;  /* 0x00009200e4787625 */ /* 0x000fc800078e009b */
[----:B------:R-:W-:Y:S02]  /*1ab0*/  FMUL.FTZ R116, R52, R207 ;  /* 0x000000cf34747220 */ /* 0x000fe40000410000 */
[----:B------:R-:W-:Y:S02]  /*1ac0*/  FMUL.FTZ R117, R53, R206 ;  /* 0x000000ce35757220 */ /* 0x000fe40000410000 */
[----:B------:R-:W-:Y:S02]  /*1ad0*/  FMUL.FTZ R118, R54, R209 ;  /* 0x000000d136767220 */ /* 0x000fe40000410000 */
[----:B------:R-:W-:Y:S02]  /*1ae0*/  FMUL.FTZ R119, R55, R208 ;  /* 0x000000d037777220 */ /* 0x000fe40000410000 */
[----:B------:R-:W-:Y:S01]  /*1af0*/  IMAD.WIDE.U32 R132, R226, R155, c[0x0][0x170] ;  /* 0x00005c00e2847625 */ /* 0x000fe200078e009b */
[----:B------:R0:W-:Y:S03]  /*1b00*/  @P0 STG.E.128 [R122.64], R112 ;  /* 0x000000707a000986 */ /* 0x0001e6000c101d04 */
[----:B------:R-:W-:-:S02]  /*1b10*/  FADD.FTZ R230, R230, -R137 ;  /* 0x80000089e6e67221 */ /* 0x000fc40000010000 */
[----:B------:R-:W-:Y:S02]  /*1b20*/  FADD.FTZ R224, R224, -R139 ;  /* 0x8000008be0e07221 */ /* 0x000fe40000010000 */
[-C--:B------:R-:W-:Y:S02]  /*1b30*/  FMUL.FTZ R213, R129, R202.reuse ;  /* 0x000000ca81d57220 */ /* 0x080fe40000410000 */
[-C--:B------:R-:W-:Y:S02]  /*1b40*/  FMUL.FTZ R212, R128, R202.reuse ;  /* 0x000000ca80d47220 */ /* 0x080fe40000410000 */
[-C--:B------:R-:W-:Y:S02]  /*1b50*/  FMUL.FTZ R211, R131, R202.reuse ;  /* 0x000000ca83d37220 */ /* 0x080fe40000410000 */
[----:B------:R-:W-:Y:S01]  /*1b60*/  FMUL.FTZ R210, R236, R202 ;  /* 0x000000caecd27220 */ /* 0x000fe20000410000 */
[----:B------:R1:W-:Y:S01]  /*1b70*/  STG.E.128 [R120.64], R116 ;  /* 0x0000007478007986 */ /* 0x0003e2000c101d04 */
[----:B------:R-:W-:-:S02]  /*1b80*/  FMUL.FTZ R137, R201, R138 ;  /* 0x0000008ac9897220 */ /* 0x000fc40000410000 */
[C---:B------:R-:W-:Y:S01]  /*1b90*/  FMUL.FTZ R144, R201.reuse, R144 ;  /* 0x00000090c9907220 */ /* 0x040fe20000410000 */
[C---:B------:R-:W-:Y:S01]  /*1ba0*/  LEA.HI.X R125, R226.reuse, c[0x0][0x24c], RZ, 0x4, P3 ;  /* 0x00009300e27d7a11 */ /* 0x040fe200018f24ff */
[C---:B------:R-:W-:Y:S01]  /*1bb0*/  FMUL.FTZ R139, R201.reuse, R216 ;  /* 0x000000d8c98b7220 */ /* 0x040fe20000410000 */
[----:B0-----:R0:W3:Y:S01]  /*1bc0*/  LDG.E.128 R112, [R132.64] ;  /* 0x0000000484707981 */ /* 0x0010e2000c1e1d00 */
[----:B------:R-:W-:Y:S02]  /*1bd0*/  FMUL.FTZ R232, R201, R232 ;  /* 0x000000e8c9e87220 */ /* 0x000fe40000410000 */
[----:B------:R-:W-:-:S04]  /*1be0*/  @P0 IMAD.WIDE.U32 R126, R226, R155, c[0x0][0x258] ;  /* 0x00009600e27e0625 */ /* 0x000fc800078e009b */
[----:B------:R-:W-:Y:S02]  /*1bf0*/  FMUL.FTZ R122, R50, R211 ;  /* 0x000000d3327a7220 */ /* 0x000fe40000410000 */
[----:B------:R-:W-:Y:S02]  /*1c00*/  FMUL.FTZ R123, R51, R210 ;  /* 0x000000d2337b7220 */ /* 0x000fe40000410000 */
[--C-:B------:R-:W-:Y:S01]  /*1c10*/  FFMA.FTZ R141, R141, R205, R154.reuse ;  /* 0x000000cd8d8d7223 */ /* 0x100fe2000001009a */
[----:B-1----:R-:W-:Y:S01]  /*1c20*/  SEL R116, R129, R104, P2 ;  /* 0x0000006881747207 */ /* 0x002fe20001000000 */
[----:B------:R-:W-:Y:S01]  /*1c30*/  FMUL.FTZ R120, R48, R213 ;  /* 0x000000d530787220 */ /* 0x000fe20000410000 */
[----:B------:R-:W-:Y:S01]  /*1c40*/  SEL R117, R128, R105, P2 ;  /* 0x0000006980757207 */ /* 0x000fe20001000000 */
[----:B------:R-:W-:Y:S01]  /*1c50*/  FMUL.FTZ R121, R49, R212 ;  /* 0x000000d431797220 */ /* 0x000fe20000410000 */
[----:B------:R-:W-:Y:S01]  /*1c60*/  SEL R118, R131, R106, P2 ;  /* 0x0000006a83767207 */ /* 0x000fe20001000000 */
[----:B------:R-:W-:Y:S01]  /*1c70*/  FFMA.FTZ R145, R145, R205, R154 ;  /* 0x000000cd91917223 */ /* 0x000fe2000001009a */
[----:B------:R-:W-:Y:S01]  /*1c80*/  SEL R119, R236, R107, P2 ;  /* 0x0000006bec777207 */ /* 0x000fe20001000000 */
[----:B------:R-:W-:Y:S01]  /*1c90*/  @P1 FADD.FTZ R137, R88, R137 ;  /* 0x0000008958891221 */ /* 0x000fe20000010000 */
[----:B------:R-:W-:Y:S01]  /*1ca0*/  LEA R128, P3, R214, c[0x0][0x248], 0x4 ;  /* 0x00009200d6807a11 */ /* 0x000fe200078620ff */
[----:B------:R-:W-:-:S02]  /*1cb0*/  @P1 FADD.FTZ R144, R89, R144 ;  /* 0x0000009059901221 */ /* 0x000fc40000010000 */
[----:B------:R-:W-:Y:S02]  /*1cc0*/  @P1 FADD.FTZ R139, R90, R139 ;  /* 0x0000008b5a8b1221 */ /* 0x000fe40000010000 */
[----:B------:R-:W-:Y:S01]  /*1cd0*/  @P1 FADD.FTZ R232, R91, R232 ;  /* 0x000000e85be81221 */ /* 0x000fe20000010000 */
[----:B------:R-:W-:Y:S01]  /*1ce0*/  @P0 STG.E.128 [R126.64], R116 ;  /* 0x000000747e000986 */ /* 0x000fe2000c101d04 */
[C---:B------:R-:W-:Y:S01]  /*1cf0*/  LEA.HI.X R129, R214.reuse, c[0x0][0x24c], RZ, 0x4, P3 ;  /* 0x00009300d6817a11 */ /* 0x040fe200018f24ff */
[CC--:B------:R-:W-:Y:S02]  /*1d00*/  IMAD.WIDE.U32 R134, R214.reuse, R155.reuse, c[0x0][0x170] ;  /* 0x00005c00d6867625 */ /* 0x0c0fe400078e009b */
[----:B------:R1:W-:Y:S02]  /*1d10*/  STG.E.128 [R124.64], R120 ;  /* 0x000000787c007986 */ /* 0x0003e4000c101d04 */
[----:B------:R-:W-:-:S04]  /*1d20*/  @P0 IMAD.WIDE.U32 R130, R214, R155, c[0x0][0x258] ;  /* 0x00009600d6820625 */ /* 0x000fc800078e009b */
[----:B------:R-:W-:Y:S02]  /*1d30*/  FFMA.FTZ R143, R143, R205, R154 ;  /* 0x000000cd8f8f7223 */ /* 0x000fe4000001009a */
[-C--:B------:R-:W-:Y:S02]  /*1d40*/  FMUL.FTZ R215, R137, R202.reuse ;  /* 0x000000ca89d77220 */ /* 0x080fe40000410000 */
[-C--:B------:R-:W-:Y:S02]  /*1d50*/  FMUL.FTZ R214, R144, R202.reuse ;  /* 0x000000ca90d67220 */ /* 0x080fe40000410000 */
[-C--:B------:R-:W-:Y:S02]  /*1d60*/  FMUL.FTZ R217, R139, R202.reuse ;  /* 0x000000ca8bd97220 */ /* 0x080fe40000410000 */
[----:B------:R-:W-:Y:S02]  /*1d70*/  FMUL.FTZ R216, R232, R202 ;  /* 0x000000cae8d87220 */ /* 0x000fe40000410000 */
[----:B------:R-:W-:-:S02]  /*1d80*/  FADD.FTZ R218, R218, -R141 ;  /* 0x8000008ddada7221 */ /* 0x000fc40000010000 */
[----:B------:R-:W-:Y:S01]  /*1d90*/  FMUL.FTZ R140, R201, R140 ;  /* 0x0000008cc98c7220 */ /* 0x000fe20000410000 */
[----:B-1----:R-:W-:Y:S01]  /*1da0*/  SEL R120, R137, R104, P2 ;  /* 0x0000006889787207 */ /* 0x002fe20001000000 */
[C---:B------:R-:W-:Y:S01]  /*1db0*/  FMUL.FTZ R137, R201.reuse, R136 ;  /* 0x00000088c9897220 */ /* 0x040fe20000410000 */
[----:B------:R-:W-:Y:S01]  /*1dc0*/  SEL R121, R144, R105, P2 ;  /* 0x0000006990797207 */ /* 0x000fe20001000000 */
[----:B------:R-:W-:Y:S01]  /*1dd0*/  FMUL.FTZ R141, R201, R142 ;  /* 0x0000008ec98d7220 */ /* 0x000fe20000410000 */
[----:B------:R-:W-:Y:S01]  /*1de0*/  SEL R122, R139, R106, P2 ;  /* 0x0000006a8b7a7207 */ /* 0x000fe20001000000 */
[----:B------:R-:W-:Y:S01]  /*1df0*/  FMUL.FTZ R230, R201, R230 ;  /* 0x000000e6c9e67220 */ /* 0x000fe20000410000 */
[----:B------:R-:W-:Y:S01]  /*1e00*/  SEL R123, R232, R107, P2 ;  /* 0x0000006be87b7207 */ /* 0x000fe20001000000 */
[----:B------:R-:W-:Y:S01]  /*1e10*/  FADD.FTZ R222, R222, -R145 ;  /* 0x80000091dede7221 */ /* 0x000fe20000010000 */
[----:B0-----:R-:W-:Y:S01]  /*1e20*/  LEA R132, P3, R204, c[0x0][0x248], 0x4 ;  /* 0x00009200cc847a11 */ /* 0x001fe200078620ff */
[----:B------:R-:W-:Y:S01]  /*1e30*/  FADD.FTZ R220, R220, -R143 ;  /* 0x8000008fdcdc7221 */ /* 0x000fe20000010000 */
[----:B------:R0:W4:Y:S01]  /*1e40*/  LDG.E.128 R116, [R134.64] ;  /* 0x0000000486747981 */ /* 0x000122000c1e1d00 */
[----:B------:R-:W-:-:S02]  /*1e50*/  FMUL.FTZ R124, R44, R215 ;  /* 0x000000d72c7c7220 */ /* 0x000fc40000410000 */
[----:B------:R-:W-:Y:S02]  /*1e60*/  FMUL.FTZ R125, R45, R214 ;  /* 0x000000d62d7d7220 */ /* 0x000fe40000410000 */
[----:B------:R-:W-:Y:S02]  /*1e70*/  FMUL.FTZ R126, R46, R217 ;  /* 0x000000d92e7e7220 */ /* 0x000fe40000410000 */
[----:B------:R-:W-:Y:S02]  /*1e80*/  FMUL.FTZ R127, R47, R216 ;  /* 0x000000d82f7f7220 */ /* 0x000fe40000410000 */
[----:B------:R-:W-:Y:S02]  /*1e90*/  @P1 FADD.FTZ R140, R93, R140 ;  /* 0x0000008c5d8c1221 */ /* 0x000fe40000010000 */
[----:B------:R-:W-:Y:S02]  /*1ea0*/  @P1 FADD.FTZ R137, R92, R137 ;  /* 0x000000895c891221 */ /* 0x000fe40000010000 */
[----:B------:R-:W-:-:S02]  /*1eb0*/  @P1 FADD.FTZ R141, R94, R141 ;  /* 0x0000008d5e8d1221 */ /* 0x000fc40000010000 */
[----:B------:R-:W-:Y:S01]  /*1ec0*/  @P1 FADD.FTZ R230, R95, R230 ;  /* 0x000000e65fe61221 */ /* 0x000fe20000010000 */
[----:B------:R1:W-:Y:S01]  /*1ed0*/  @P0 STG.E.128 [R130.64], R120 ;  /* 0x0000007882000986 */ /* 0x0003e2000c101d04 */
[C---:B------:R-:W-:Y:S01]  /*1ee0*/  FMUL.FTZ R225, R201.reuse, R222 ;  /* 0x000000dec9e17220 */ /* 0x040fe20000410000 */
[C---:B------:R-:W-:Y:S01]  /*1ef0*/  LEA.HI.X R133, R204.reuse, c[0x0][0x24c], RZ, 0x4, P3 ;  /* 0x00009300cc857a11 */ /* 0x040fe200018f24ff */
[C---:B------:R-:W-:Y:S01]  /*1f00*/  FMUL.FTZ R223, R201.reuse, R224 ;  /* 0x000000e0c9df7220 */ /* 0x040fe20000410000 */
[----:B------:R0:W-:Y:S01]  /*1f10*/  STG.E.128 [R128.64], R124 ;  /* 0x0000007c80007986 */ /* 0x0001e2000c101d04 */
[C---:B------:R-:W-:Y:S02]  /*1f20*/  FMUL.FTZ R220, R201.reuse, R220 ;  /* 0x000000dcc9dc7220 */ /* 0x040fe40000410000 */
        /* <DEDUP_REMOVED lines=59> */
[C---:B------:R-:W-:Y:S01]  /*22e0*/  SEL R104, R125.reuse, R104, P2 ;  /* 0x000000687d687207 */ /* 0x040fe20001000000 */
[-C--:B------:R-:W-:Y:S01]  /*22f0*/  FMUL.FTZ R125, R125, R202.reuse ;  /* 0x000000ca7d7d7220 */ /* 0x080fe20000410000 */
[C---:B------:R-:W-:Y:S01]  /*2300*/  SEL R105, R150.reuse, R105, P2 ;  /* 0x0000006996697207 */ /* 0x040fe20001000000 */
[----:B------:R-:W-:Y:S01]  /*2310*/  FMUL.FTZ R150, R150, R202 ;  /* 0x000000ca96967220 */ /* 0x000fe20000410000 */
[C---:B------:R-:W-:Y:S01]  /*2320*/  SEL R106, R127.reuse, R106, P2 ;  /* 0x0000006a7f6a7207 */ /* 0x040fe20001000000 */
        /* <DEDUP_REMOVED lines=41> */
.L_x_9078:
[----:B------:R-:W-:Y:S05]  /*25c0*/  BSYNC B1 ;  /* 0x0000000000017941 */ /* 0x000fea0003800000 */
.L_x_9075:
        /* <DEDUP_REMOVED lines=58> */
.L_x_9074:
[----:B------:R-:W-:Y:S05]  /*2970*/  BSYNC B0 ;  /* 0x0000000000007941 */ /* 0x000fea0003800000 */
.L_x_9072:
        /* <DEDUP_REMOVED lines=55> */
[----:B------:R3:W-:Y:S01]  /*2cf0*/  STS.128 [R2.X16], R32 ;  /* 0x0000002002007388 */ /* 0x0007e2000000cc00 */
[----:B------:R-:W-:-:S03]  /*2d00*/  FADD.FTZ R29, R29, R40 ;  /* 0x000000281d1d7221 */ /* 0x000fc60000010000 */
[----:B------:R-:W-:Y:S01]  /*2d10*/  STS.128 [R2.X16+0x200], R36 ;  /* 0x0002002402007388 */ /* 0x000fe2000000cc00 */
[----:B0-----:R-:W-:-:S03]  /*2d20*/  FADD.FTZ R41, R28, R41 ;  /* 0x000000291c297221 */ /* 0x001fc60000010000 */
[----:B------:R-:W-:Y:S01]  /*2d30*/  STS.128 [R2.X16+0x400], R48 ;  /* 0x0004003002007388 */ /* 0x000fe2000000cc00 */
[----:B-1----:R-:W-:-:S03]  /*2d40*/  FADD.FTZ R31, R31, R42 ;  /* 0x0000002a1f1f7221 */ /* 0x002fc60000010000 */
[----:B------:R-:W-:Y:S01]  /*2d50*/  STS.128 [R2.X16+0x600], R56 ;  /* 0x0006003802007388 */ /* 0x000fe2000000cc00 */
[----:B--2---:R-:W-:-:S03]  /*2d60*/  FADD.FTZ R43, R30, R43 ;  /* 0x0000002b1e2b7221 */ /* 0x004fc60000010000 */
[----:B------:R-:W-:Y:S01]  /*2d70*/  STS.128 [R2.X16+0x800], R64 ;  /* 0x0008004002007388 */ /* 0x000fe2000000cc00 */
[----:B---3--:R-:W-:-:S03]  /*2d80*/  FADD.FTZ R33, R3, R54 ;  /* 0x0000003603217221 */ /* 0x008fc60000010000 */
        /* <DEDUP_REMOVED lines=49> */
[----:B------:R-:W-:Y:S04]  /*30a0*/  STS.128 [R2.X16+0x200], R20 ;  /* 0x0002001402007388 */ /* 0x000fe8000000cc00 */
[----:B------:R-:W-:Y:S01]  /*30b0*/  STS.128 [R2.X16+0x400], R16 ;  /* 0x0004001002007388 */ /* 0x000fe2000000cc00 */
[----:B0-----:R-:W-:-:S03]  /*30c0*/  FADD.FTZ R57, R34, R57 ;  /* 0x0000003922397221 */ /* 0x001fc60000010000 */
[----:B------:R-:W-:Y:S01]  /*30d0*/  STS.128 [R2.X16+0x600], R12 ;  /* 0x0006000c02007388 */ /* 0x000fe2000000cc00 */
[----:B-1----:R-:W-:-:S03]  /*30e0*/  FADD.FTZ R35, R35, R62 ;  /* 0x0000003e23237221 */ /* 0x002fc60000010000 */
[----:B------:R0:W-:Y:S04]  /*30f0*/  STS.128 [R2.X16+0x800], R8 ;  /* 0x0008000802007388 */ /* 0x0001e8000000cc00 */
[----:B------:R1:W-:Y:S04]  /*3100*/  STS.128 [R2.X16+0xa00], R4 ;  /* 0x000a000402007388 */ /* 0x0003e8000000cc00 */
        /* <DEDUP_REMOVED lines=81> */
.L_x_9076:
[----:B------:R-:W-:Y:S01]  /*3620*/  HFMA2.MMA R155, -RZ, RZ, 0, 5.9604644775390625e-08 ;  /* 0x00000001ff9b7435 */ /* 0x000fe200000001ff */
[----:B------:R-:W-:-:S02]  /*3630*/  MOV R138, R205 ;  /* 0x000000cd008a7202 */ /* 0x000fc40000000f00 */
[----:B------:R-:W-:Y:S02]  /*3640*/  MOV R142, 0x1f ;  /* 0x0000001f008e7802 */ /* 0x000fe40000000f00 */
[----:B------:R-:W-:Y:S02]  /*3650*/  MOV R213, 0xffffffff ;  /* 0xffffffff00d57802 */ /* 0x000fe40000000f00 */
[----:B------:R-:W-:Y:S02]  /*3660*/  MOV R108, 0x3680 ;  /* 0x00003680006c7802 */ /* 0x000fe40000000f00 */
[----:B-----5:R-:W-:Y:S05]  /*3670*/  CALL.REL.NOINC `($__internal_185_$__cuda_sm70_shflsync_bfly_p) ;  /* 0x0000046000007944 */ /* 0x020fea0003c00000 */
[----:B-1----:R-:W-:Y:S01]  /*3680*/  MOV R136, R138 ;  /* 0x0000008a00887202 */ /* 0x002fe20000000f00 */
[----:B0-----:R-:W-:Y:S05]  /*3690*/  BRA `(.L_x_9080) ;  /* 0xffffde6000007947 */ /* 0x001fea000383ffff */
.L_x_9077:
[----:B------:R-:W-:Y:S01]  /*36a0*/  HFMA2.MMA R155, -RZ, RZ, 0, 5.9604644775390625e-08 ;  /* 0x00000001ff9b7435 */ /* 0x000fe200000001ff */
[----:B------:R-:W-:Y:S02]  /*36b0*/  MOV R138, R211 ;  /* 0x000000d3008a7202 */ /* 0x000fe40000000f00 */
[----:B------:R-:W-:Y:S02]  /*36c0*/  MOV R142, 0x1f ;  /* 0x0000001f008e7802 */ /* 0x000fe40000000f00 */
[----:B------:R-:W-:-:S02]  /*36d0*/  MOV R213, 0xffffffff ;  /* 0xffffffff00d57802 */ /* 0x000fc40000000f00 */
[----:B------:R-:W-:Y:S02]  /*36e0*/  MOV R108, 0x3700 ;  /* 0x00003700006c7802 */ /* 0x000fe40000000f00 */
[----:B01---5:R-:W-:Y:S05]  /*36f0*/  CALL.REL.NOINC `($__internal_185_$__cuda_sm70_shflsync_bfly_p) ;  /* 0x000003e000007944 */ /* 0x023fea0003c00000 */
[----:B------:R-:W-:Y:S01]  /*3700*/  FADD.FTZ R205, R205, R136 ;  /* 0x00000088cdcd7221 */ /* 0x000fe20000010000 */
[----:B0-----:R-:W-:Y:S01]  /*3710*/  HFMA2.MMA R155, -RZ, RZ, 0, 1.1920928955078125e-07 ;  /* 0x00000002ff9b7435 */ /* 0x001fe200000001ff */
[----:B-1----:R-:W-:Y:S01]  /*3720*/  FADD.FTZ R211, R211, R138 ;  /* 0x0000008ad3d37221 */ /* 0x002fe20000010000 */
[----:B------:R-:W-:Y:S02]  /*3730*/  MOV R142, 0x1f ;  /* 0x0000001f008e7802 */ /* 0x000fe40000000f00 */
[----:B------:R-:W-:Y:S02]  /*3740*/  MOV R213, 0xffffffff ;  /* 0xffffffff00d57802 */ /* 0x000fe40000000f00 */
[----:B------:R-:W-:Y:S02]  /*3750*/  MOV R138, R205 ;  /* 0x000000cd008a7202 */ /* 0x000fe40000000f00 */
[----:B------:R-:W-:Y:S02]  /*3760*/  MOV R108, 0x3780 ;  /* 0x00003780006c7802 */ /* 0x000fe40000000f00 */
[----:B------:R-:W-:Y:S05]  /*3770*/  CALL.REL.NOINC `($__internal_185_$__cuda_sm70_shflsync_bfly_p) ;  /* 0x0000036000007944 */ /* 0x000fea0003c00000 */
[----:B0-----:R-:W-:Y:S01]  /*3780*/  HFMA2.MMA R155, -RZ, RZ, 0, 1.1920928955078125e-07 ;  /* 0x00000002ff9b7435 */ /* 0x001fe200000001ff */
[----:B-1----:R-:W-:-:S02]  /*3790*/  MOV R136, R138 ;  /* 0x0000008a00887202 */ /* 0x002fc40000000f00 */
[----:B------:R-:W-:Y:S02]  /*37a0*/  MOV R138, R211 ;  /* 0x000000d3008a7202 */ /* 0x000fe40000000f00 */
[----:B------:R-:W-:Y:S02]  /*37b0*/  MOV R142, 0x1f ;  /* 0x0000001f008e7802 */ /* 0x000fe40000000f00 */
[----:B------:R-:W-:Y:S02]  /*37c0*/  MOV R213, 0xffffffff ;  /* 0xffffffff00d57802 */ /* 0x000fe40000000f00 */
[----:B------:R-:W-:Y:S02]  /*37d0*/  MOV R108, 0x37f0 ;  /* 0x000037f0006c7802 */ /* 0x000fe40000000f00 */
[----:B------:R-:W-:Y:S05]  /*37e0*/  CALL.REL.NOINC `($__internal_185_$__cuda_sm70_shflsync_bfly_p) ;  /* 0x000002f000007944 */ /* 0x000fea0003c00000 */
[----:B------:R-:W-:Y:S01]  /*37f0*/  FADD.FTZ R205, R136, R205 ;  /* 0x000000cd88cd7221 */ /* 0x000fe20000010000 */
[----:B0-----:R-:W-:Y:S01]  /*3800*/  HFMA2.MMA R155, -RZ, RZ, 0, 2.384185791015625e-07 ;  /* 0x00000004ff9b7435 */ /* 0x001fe200000001ff */
[----:B-1----:R-:W-:Y:S01]  /*3810*/  FADD.FTZ R211, R211, R138 ;  /* 0x0000008ad3d37221 */ /* 0x002fe20000010000 */
[----:B------:R-:W-:Y:S02]  /*3820*/  MOV R142, 0x1f ;  /* 0x0000001f008e7802 */ /* 0x000fe40000000f00 */
[----:B------:R-:W-:-:S02]  /*3830*/  MOV R213, 0xffffffff ;  /* 0xffffffff00d57802 */ /* 0x000fc40000000f00 */
[----:B------:R-:W-:Y:S02]  /*3840*/  MOV R138, R205 ;  /* 0x000000cd008a7202 */ /* 0x000fe40000000f00 */
[----:B------:R-:W-:Y:S02]  /*3850*/  MOV R108, 0x3870 ;  /* 0x00003870006c7802 */ /* 0x000fe40000000f00 */
[----:B------:R-:W-:Y:S05]  /*3860*/  CALL.REL.NOINC `($__internal_185_$__cuda_sm70_shflsync_bfly_p) ;  /* 0x0000027000007944 */ /* 0x000fea0003c00000 */
[----:B0-----:R-:W-:Y:S01]  /*3870*/  HFMA2.MMA R155, -RZ, RZ, 0, 2.384185791015625e-07 ;  /* 0x00000004ff9b7435 */ /* 0x001fe200000001ff */
[----:B-1----:R-:W-:Y:S02]  /*3880*/  MOV R136, R138 ;  /* 0x0000008a00887202 */ /* 0x002fe40000000f00 */
[----:B------:R-:W-:Y:S02]  /*3890*/  MOV R138, R211 ;  /* 0x000000d3008a7202 */ /* 0x000fe40000000f00 */
[----:B------:R-:W-:Y:S02]  /*38a0*/  MOV R142, 0x1f ;  /* 0x0000001f008e7802 */ /* 0x000fe40000000f00 */
[----:B------:R-:W-:Y:S02]  /*38b0*/  MOV R213, 0xffffffff ;  /* 0xffffffff00d57802 */ /* 0x000fe40000000f00 */
[----:B------:R-:W-:-:S02]  /*38c0*/  MOV R108, 0x38e0 ;  /* 0x000038e0006c7802 */ /* 0x000fc40000000f00 */
[----:B------:R-:W-:Y:S05]  /*38d0*/  CALL.REL.NOINC `($__internal_185_$__cuda_sm70_shflsync_bfly_p) ;  /* 0x0000020000007944 */ /* 0x000fea0003c00000 */
[----:B------:R-:W-:Y:S01]  /*38e0*/  FADD.FTZ R205, R136, R205 ;  /* 0x000000cd88cd7221 */ /* 0x000fe20000010000 */
[----:B0-----:R-:W-:Y:S01]  /*38f0*/  HFMA2.MMA R155, -RZ, RZ, 0, 4.76837158203125e-07 ;  /* 0x00000008ff9b7435 */ /* 0x001fe200000001ff */
[----:B-1----:R-:W-:Y:S01]  /*3900*/  FADD.FTZ R211, R211, R138 ;  /* 0x0000008ad3d37221 */ /* 0x002fe20000010000 */
[----:B------:R-:W-:-:S02]  /*3910*/  MOV R142, 0x1f ;  /* 0x0000001f008e7802 */ /* 0x000fc40000000f00 */
[----:B------:R-:W-:Y:S02]  /*3920*/  MOV R213, 0xffffffff ;  /* 0xffffffff00d57802 */ /* 0x000fe40000000f00 */
[----:B------:R-:W-:Y:S02]  /*3930*/  MOV R138, R205 ;  /* 0x000000cd008a7202 */ /* 0x000fe40000000f00 */
[----:B------:R-:W-:Y:S02]  /*3940*/  MOV R108, 0x3960 ;  /* 0x00003960006c7802 */ /* 0x000fe40000000f00 */
[----:B------:R-:W-:Y:S05]  /*3950*/  CALL.REL.NOINC `($__internal_185_$__cuda_sm70_shflsync_bfly_p) ;  /* 0x0000018000007944 */ /* 0x000fea0003c00000 */
[----:B0-----:R-:W-:Y:S01]  /*3960*/  HFMA2.MMA R155, -RZ, RZ, 0, 4.76837158203125e-07 ;  /* 0x00000008ff9b7435 */ /* 0x001fe200000001ff */
[----:B-1----:R-:W-:Y:S02]  /*3970*/  MOV R136, R138 ;  /* 0x0000008a00887202 */ /* 0x002fe40000000f00 */
[----:B------:R-:W-:Y:S02]  /*3980*/  MOV R138, R211 ;  /* 0x000000d3008a7202 */ /* 0x000fe40000000f00 */
[----:B------:R-:W-:Y:S02]  /*3990*/  MOV R142, 0x1f ;  /* 0x0000001f008e7802 */ /* 0x000fe40000000f00 */
[----:B------:R-:W-:-:S02]  /*39a0*/  MOV R213, 0xffffffff ;  /* 0xffffffff00d57802 */ /* 0x000fc40000000f00 */
[----:B------:R-:W-:Y:S02]  /*39b0*/  MOV R108, 0x39d0 ;  /* 0x000039d0006c7802 */ /* 0x000fe40000000f00 */
[----:B------:R-:W-:Y:S05]  /*39c0*/  CALL.REL.NOINC `($__internal_185_$__cuda_sm70_shflsync_bfly_p) ;  /* 0x0000011000007944 */ /* 0x000fea0003c00000 */
[----:B------:R-:W-:Y:S01]  /*39d0*/  FADD.FTZ R205, R136, R205 ;  /* 0x000000cd88cd7221 */ /* 0x000fe20000010000 */
[----:B0-----:R-:W-:Y:S01]  /*39e0*/  HFMA2.MMA R155, -RZ, RZ, 0, 9.5367431640625e-07 ;  /* 0x00000010ff9b7435 */ /* 0x001fe200000001ff */
[----:B-1----:R-:W-:Y:S01]  /*39f0*/  FADD.FTZ R211, R211, R138 ;  /* 0x0000008ad3d37221 */ /* 0x002fe20000010000 */
[----:B------:R-:W-:Y:S02]  /*3a00*/  MOV R142, 0x1f ;  /* 0x0000001f008e7802 */ /* 0x000fe40000000f00 */
[----:B------:R-:W-:Y:S02]  /*3a10*/  MOV R213, 0xffffffff ;  /* 0xffffffff00d57802 */ /* 0x000fe40000000f00 */
[----:B------:R-:W-:Y:S02]  /*3a20*/  MOV R138, R205 ;  /* 0x000000cd008a7202 */ /* 0x000fe40000000f00 */
[----:B------:R-:W-:Y:S02]  /*3a30*/  MOV R108, 0x3a50 ;  /* 0x00003a50006c7802 */ /* 0x000fe40000000f00 */
[----:B------:R-:W-:Y:S05]  /*3a40*/  CALL.REL.NOINC `($__internal_185_$__cuda_sm70_shflsync_bfly_p) ;  /* 0x0000009000007944 */ /* 0x000fea0003c00000 */
[----:B0-----:R-:W-:Y:S01]  /*3a50*/  HFMA2.MMA R155, -RZ, RZ, 0, 9.5367431640625e-07 ;  /* 0x00000010ff9b7435 */ /* 0x001fe200000001ff */
[----:B-1----:R-:W-:-:S02]  /*3a60*/  MOV R140, R138 ;  /* 0x0000008a008c7202 */ /* 0x002fc40000000f00 */
[----:B------:R-:W-:Y:S02]  /*3a70*/  MOV R138, R211 ;  /* 0x000000d3008a7202 */ /* 0x000fe40000000f00 */
[----:B------:R-:W-:Y:S02]  /*3a80*/  MOV R142, 0x1f ;  /* 0x0000001f008e7802 */ /* 0x000fe40000000f00 */
[----:B------:R-:W-:Y:S02]  /*3a90*/  MOV R213, 0xffffffff ;  /* 0xffffffff00d57802 */ /* 0x000fe40000000f00 */
[----:B------:R-:W-:Y:S02]  /*3aa0*/  MOV R108, 0x3ac0 ;  /* 0x00003ac0006c7802 */ /* 0x000fe40000000f00 */
[----:B------:R-:W-:Y:S05]  /*3ab0*/  CALL.REL.NOINC `($__internal_185_$__cuda_sm70_shflsync_bfly_p) ;  /* 0x0000002000007944 */ /* 0x000fea0003c00000 */
[----:B-1----:R-:W-:Y:S01]  /*3ac0*/  MOV R108, R138 ;  /* 0x0000008a006c7202 */ /* 0x002fe20000000f00 */
[----:B0-----:R-:W-:Y:S05]  /*3ad0*/  BRA `(.L_x_9081) ;  /* 0xffffdb4000007947 */ /* 0x001fea000383ffff */
        .weak           $__internal_185_$__cuda_sm70_shflsync_bfly_p
        .type           $__internal_185_$__cuda_sm70_shflsync_bfly_p,@function
        .size           $__internal_185_$__cuda_sm70_shflsync_bfly_p,(.L_x_9915 - $__internal_185_$__cuda_sm70_shflsync_bfly_p)
$__internal_185_$__cuda_sm70_shflsync_bfly_p:
[----:B------:R-:W-:Y:S01]  /*3ae0*/  HFMA2.MMA R109, -RZ, RZ, 0, 0 ;  /* 0x00000000ff6d7435 */ /* 0x000fe200000001ff */
[----:B------:R-:W-:Y:S04]  /*3af0*/  WARPSYNC R213 ;  /* 0x000000d500007348 */ /* 0x000fe80003800000 */
[----:B------:R0:W1:Y:S01]  /*3b00*/  SHFL.BFLY PT, R138, R138, R155, R142 ;  /* 0x0c00009b8a8a7389 */ /* 0x00006200000e008e */
[----:B------:R-:W-:Y:S05]  /*3b10*/  RET.REL.NODEC R108 `(_ZN10layer_norm13ln_bwd_kernelINS_13Kernel_traitsIfffffjLj768ELj1ELj4ELj1ELj16ENS_18Kernel_traits_baseILj768EfffffjLj128EEEEELb0ELb1ELb0ELb1EEEvNS_9BwdParamsE) ;  /* 0xffffc4e06c007950 */ /* 0x000fea0003c3ffff */
.L_x_9082:
        /* <DEDUP_REMOVED lines=14> */
.L_x_9915:


//--------------------- .text._ZN10layer_norm13ln_bwd_kernelINS_13Kernel_traitsIfffffjLj768ELj1ELj4ELj1ELj16ENS_18Kernel_traits_baseILj768EfffffjLj128EEEEELb0ELb1ELb1ELb0EEEvNS_9BwdParamsE --------------------------
	.section	.text._ZN10layer_norm13ln_bwd_kernelINS_13Kernel_traitsIfffffjLj768ELj1ELj4ELj1ELj16ENS_18Kernel_traits_baseILj768EfffffjLj128EEEEELb0ELb1ELb1ELb0EEEvNS_9BwdParamsE,"ax",@progbits
	.sectioninfo	@"SHI_REGISTERS=230"
	.align	128
        .global         _ZN10layer_norm13ln_bwd_kernelINS_13Kernel_traitsIfffffjLj768ELj1ELj4ELj1ELj16ENS_18Kernel_traits_baseILj768EfffffjLj128EEEEELb0ELb1ELb1ELb0EEEvNS_9BwdParamsE
        .type           _ZN10layer_norm13ln_bwd_kernelINS_13Kernel_traitsIfffffjLj768ELj1ELj4ELj1ELj16ENS_18Kernel_traits_baseILj768EfffffjLj128EEEEELb0ELb1ELb1ELb0EEEvNS_9BwdParamsE,@function
        .size           _ZN10layer_norm13ln_bwd_kernelINS_13Kernel_traitsIfffffjLj768ELj1ELj4ELj1ELj16ENS_18Kernel_traits_baseILj768EfffffjLj128EEEEELb0ELb1ELb1ELb0EEEvNS_9BwdParamsE,(.L_x_9916 - _ZN10layer_norm13ln_bwd_kernelINS_13Kernel_traitsIfffffjLj768ELj1ELj4ELj1ELj16ENS_18Kernel_traits_baseILj768EfffffjLj128EEEEELb0ELb1ELb1ELb0EEEvNS_9BwdParamsE)
        .other          _ZN10layer_norm13ln_bwd_kernelINS_13Kernel_traitsIfffffjLj768ELj1ELj4ELj1ELj16ENS_18Kernel_traits_baseILj768EfffffjLj128EEEEELb0ELb1ELb1ELb0EEEvNS_9BwdParamsE,@"STO_CUDA_ENTRY STV_DEFAULT"
_ZN10layer_norm13ln_bwd_kernelINS_13Kernel_traitsIfffffjLj768ELj1ELj4ELj1ELj16ENS_18Kernel_traits_baseILj768EfffffjLj128EEEEELb0ELb1ELb1ELb0EEEvNS_9BwdParamsE:
.text._ZN10layer_norm13ln_bwd_kernelINS_13Kernel_traitsIfffffjLj768ELj1ELj4ELj1ELj16ENS_18Kernel_traits_baseILj768EfffffjLj128EEEEELb0ELb1ELb1ELb0EEEvNS_9BwdParamsE:
        /* <DEDUP_REMOVED lines=23> */
[----:B------:R0:W5:Y:S01]  /*0170*/  @P5 LDG.E.128 R32, [R2.64] ;  /* 0x0000000402205981 */ /* 0x000162000c1e1d00 */
[----:B------:R-:W-:Y:S02]  /*0180*/  @P1 MOV R23, 0x10 ;  /* 0x0000001000171802 */ /* 0x000fe40000000f00 */
[----:B------:R-:W-:Y:S01]  /*0190*/  @P2 MOV R27, 0x10 ;  /* 0x00000010001b2802 */ /* 0x000fe20000000f00 */
[CC--:B------:R-:W-:Y:S01]  /*01a0*/  @P4 IMAD.WIDE.U32 R12, R0.reuse, R15.reuse, c[0x0][0x1b0] ;  /* 0x00006c00000c4625 */ /* 0x0c0fe200078e000f */
[----:B------:R1:W5:Y:S01]  /*01b0*/  @P5 LDG.E.128 R36, [R8.64] ;  /* 0x0000000408245981 */ /* 0x000362000c1e1d00 */
[----:B------:R-:W-:Y:S02]  /*01c0*/  P2R R4, PR, RZ, 0x8 ;  /* 0x00000008ff047803 */ /* 0x000fe40000000000 */
        /* <DEDUP_REMOVED lines=11> */
[----:B------:R1:W5:Y:S01]  /*0280*/  @P1 LDG.E.128 R56, [R20.64] ;  /* 0x0000000414381981 */ /* 0x000362000c1e1d00 */
[----:B------:R-:W-:-:S03]  /*0290*/  @P1 IADD3 R0, R0, 0x20, RZ ;  /* 0x0000002000001810 */ /* 0x000fc60007ffe0ff */
[----:B------:R1:W5:Y:S02]  /*02a0*/  @P1 LDG.E.128 R60, [R22.64] ;  /* 0x00000004163c1981 */ /* 0x000364000c1e1d00 */
[----:B------:R-:W-:Y:S01]  /*02b0*/  @P2 IMAD.WIDE.U32 R24, R0, R27, c[0x0][0x1b0] ;  /* 0x00006c0000182625 */ /* 0x000fe200078e001b */
[----:B------:R-:W-:-:S03]  /*02c0*/  @P3 MOV R7, 0x10 ;  /* 0x0000001000073802 */ /* 0x000fc60000000f00 */
[C---:B------:R-:W-:Y:S01]  /*02d0*/  @P2 IMAD.WIDE.U32 R26, R0.reuse, R27, c[0x0][0x1c8] ;  /* 0x00007200001a2625 */ /* 0x040fe200078e001b */
[----:B------:R-:W-:Y:S01]  /*02e0*/  @P2 IADD3 R0, R0, 0x20, RZ ;  /* 0x0000002000002810 */ /* 0x000fe20007ffe0ff */
[----:B------:R-:W-:Y:S01]  /*02f0*/  BSSY B0, `(.L_x_9083) ;  /* 0x00003ae000007945 */ /* 0x000fe20003800000 */
[----:B------:R2:W5:Y:S03]  /*0300*/  @P2 LDG.E.128 R64, [R24.64] ;  /* 0x0000000418402981 */ /* 0x000566000c1e1d00 */
[CC--:B------:R-:W-:Y:S01]  /*0310*/  @P3 IMAD.WIDE.U32 R10, R0.reuse, R7.reuse, c[0x0][0x1c8] ;  /* 0x00007200000a3625 */ /* 0x0c0fe200078e0007 */
[----:B------:R3:W5:Y:S03]  /*0320*/  @P2 LDG.E.128 R68, [R26.64] ;  /* 0x000000041a442981 */ /* 0x000766000c1e1d00 */
[----:B0-----:R-:W-:Y:S01]  /*0330*/  @P3 IMAD.WIDE.U32 R2, R0, R7, c[0x0][0x1b0] ;  /* 0x00006c0000023625 */ /* 0x001fe200078e0007 */
[----:B------:R1:W5:Y:S04]  /*0340*/  @P3 LDG.E.128 R72, [R10.64] ;  /* 0x000000040a483981 */ /* 0x000368000c1e1d00 */
[----:B------:R-:W0:Y:S01]  /*0350*/  S2R R7, SR_CTAID.X ;  /* 0x0000000000077919 */ /* 0x000e220000002500 */
[----:B------:R-:W-:-:S03]  /*0360*/  SHF.R.U32.HI R0, RZ, 0x5, R6 ;  /* 0x00000005ff007819 */ /* 0x000fc60000011606 */
[----:B------:R1:W5:Y:S01]  /*0370*/  @P3 LDG.E.128 R76, [R2.64] ;  /* 0x00000004024c3981 */ /* 0x000362000c1e1d00 */
[----:B------:R-:W-:Y:S01]  /*0380*/  CS2R R80, SRZ ;  /* 0x0000000000507805 */ /* 0x000fe2000001ff00 */
[----:B0-----:R-:W-:-:S04]  /*0390*/  LEA R0, R7, R0, 0x2 ;  /* 0x0000000007007211 */ /* 0x001fc800078e10ff */
[----:B------:R-:W-:Y:S01]  /*03a0*/  ISETP.GE.AND P3, PT, R0, c[0x0][0x164], PT ;  /* 0x0000590000007a0c */ /* 0x000fe20003f66270 */
[----:B------:R-:W-:Y:S01]  /*03b0*/  CS2R R82, SRZ ;  /* 0x0000000000527805 */ /* 0x000fe2000001ff00 */
[----:B--2---:R-:W-:Y:S01]  /*03c0*/  CS2R R24, SRZ ;  /* 0x0000000000187805 */ /* 0x004fe2000001ff00 */
[----:B---3--:R-:W-:Y:S01]  /*03d0*/  CS2R R26, SRZ ;  /* 0x00000000001a7805 */ /* 0x008fe2000001ff00 */
        /* <DEDUP_REMOVED lines=36> */
.L_x_9177:
        /* <DEDUP_REMOVED lines=9> */
[----:B------:R-:W-:-:S05]  /*06b0*/  IMAD R7, R3, c[0x0][0x168], RZ ;  /* 0x00005a0003077a24 */ /* 0x000fca00078e02ff */
[----:B------:R-:W-:-:S04]  /*06c0*/  SHF.R.S32.HI R186, RZ, 0x1f, R7 ;  /* 0x0000001fffba7819 */ /* 0x000fc80000011407 */
[----:B------:R-:W-:Y:S02]  /*06d0*/  LEA.HI R7, R186, R7, RZ, 0x2 ;  /* 0x00000007ba077211 */ /* 0x000fe400078f10ff */
[----:B------:R-:W-:Y:S02]  /*06e0*/  LOP3.LUT R186, R6, 0x1f, RZ, 0xc0, !PT ;  /* 0x0000001f06ba7812 */ /* 0x000fe400078ec0ff */
[----:B------:R-:W-:Y:S02]  /*06f0*/  MOV R188, 0x10 ;  /* 0x0000001000bc7802 */ /* 0x000fe40000000f00 */
[----:B------:R-:W-:Y:S01]  /*0700*/  LEA.HI.SX32 R7, R7, R186, 0x1e ;  /* 0x000000ba07077211 */ /* 0x000fe200078ff2ff */
[----:B------:R-:W-:Y:S04]  /*0710*/  BSSY B1, `(.L_x_9085) ;  /* 0x0000144000017945 */ /* 0x000fe80003800000 */
        /* <DEDUP_REMOVED lines=11> */
.L_x_9089:
[----:B------:R-:W-:Y:S02]  /*07d0*/  IADD3 R21, R7, 0x20, RZ ;  /* 0x0000002007157810 */ /* 0x000fe40007ffe0ff */
.L_x_9088:
[----:B------:R-:W-:Y:S05]  /*07e0*/  BSYNC B2 ;  /* 0x0000000000027941 */ /* 0x000fea0003800000 */
.L_x_9087:
        /* <DEDUP_REMOVED lines=8> */
.L_x_9092:
[----:B------:R-:W-:Y:S02]  /*0870*/  IADD3 R21, R21, 0x20, RZ ;  /* 0x0000002015157810 */ /* 0x000fe40007ffe0ff */
.L_x_9091:
[----:B------:R-:W-:Y:S05]  /*0880*/  BSYNC B2 ;  /* 0x0000000000027941 */ /* 0x000fea0003800000 */
.L_x_9090:
[----:B------:R-:W-:Y:S01]  /*0890*/  BSSY B2, `(.L_x_9093) ;  /* 0x0000008000027945 */ /* 0x000fe20003800000 */
[----:B------:R-:W-:Y:S05]  /*08a0*/  @!P0 BRA `(.L_x_9094) ;  /* 0x0000006000008947 */ /* 0x000fea0003800000 */
[----:B------:R-:W-:-:S04]  /*08b0*/  ISETP.NE.U32.AND P4, PT, RZ, c[0x0][0x218], PT ;  /* 0x00008600ff007a0c */ /* 0x000fc80003f85070 */
[----:B------:R-:W-:-:S13]  /*08c0*/  ISETP.NE.AND.EX P4, PT, RZ, c[0x0][0x21c], PT, P4 ;  /* 0x00008700ff007a0c */ /* 0x000fda0003f85340 */
[----:B------:R-:W-:Y:S05]  /*08d0*/  @!P4 BRA `(.L_x_9095) ;  /* 0x000000200000c947 */ /* 0x000fea0003800000 */
[----:B------:R-:W-:-:S06]  /*08e0*/  IMAD.WIDE.U32 R152, R21, R188, c[0x0][0x218] ;  /* 0x0000860015987625 */ /* 0x000fcc00078e00bc */
[----:B------:R-:W5:Y:S02]  /*08f0*/  LDG.E.128 R152, [R152.64] ;  /* 0x0000000498987981 */ /* 0x000f64000c1e1d00 */
.L_x_9095:
[----:B------:R-:W-:Y:S02]  /*0900*/  IADD3 R21, R21, 0x20, RZ ;  /* 0x0000002015157810 */ /* 0x000fe40007ffe0ff */
.L_x_9094:
[----:B------:R-:W-:Y:S05]  /*0910*/  BSYNC B2 ;  /* 0x0000000000027941 */ /* 0x000fea0003800000 */
.L_x_9093:
[----:B------:R-:W-:Y:S01]  /*0920*/  BSSY B2, `(.L_x_9096) ;  /* 0x0000008000027945 */ /* 0x000fe20003800000 */
[----:B------:R-:W-:Y:S05]  /*0930*/  @!P1 BRA `(.L_x_9097) ;  /* 0x0000006000009947 */ /* 0x000fea0003800000 */
[----:B------:R-:W-:-:S04]  /*0940*/  ISETP.NE.U32.AND P4, PT, RZ, c[0x0][0x218], PT ;  /* 0x00008600ff007a0c */ /* 0x000fc80003f85070 */
[----:B------:R-:W-:-:S13]  /*0950*/  ISETP.NE.AND.EX P4, PT, RZ, c[0x0][0x21c], PT, P4 ;  /* 0x00008700ff007a0c */ /* 0x000fda0003f85340 */
[----:B------:R-:W-:Y:S05]  /*0960*/  @!P4 BRA `(.L_x_9098) ;  /* 0x000000200000c947 */ /* 0x000fea0003800000 */
[----:B------:R-:W-:-:S06]  /*0970*/  IMAD.WIDE.U32 R156, R21, R188, c[0x0][0x218] ;  /* 0x00008600159c7625 */ /* 0x000fcc00078e00bc */
[----:B------:R-:W5:Y:S02]  /*0980*/  LDG.E.128 R156, [R156.64] ;  /* 0x000000049c9c7981 */ /* 0x000f64000c1e1d00 */
.L_x_9098:
[----:B------:R-:W-:Y:S02]  /*0990*/  IADD3 R21, R21, 0x20, RZ ;  /* 0x0000002015157810 */ /* 0x000fe40007ffe0ff */
.L_x_9097:
[----:B------:R-:W-:Y:S05]  /*09a0*/  BSYNC B2 ;  /* 0x0000000000027941 */ /* 0x000fea0003800000 */
.L_x_9096:
[----:B------:R-:W-:Y:S01]  /*09b0*/  BSSY B2, `(.L_x_9099) ;  /* 0x0000008000027945 */ /* 0x000fe20003800000 */
[----:B------:R-:W-:Y:S05]  /*09c0*/  @!P2 BRA `(.L_x_9100) ;  /* 0x000000600000a947 */ /* 0x000fea0003800000 */
[----:B------:R-:W-:-:S04]  /*09d0*/  ISETP.NE.U32.AND P4, PT, RZ, c[0x0][0x218], PT ;  /* 0x00008600ff007a0c */ /* 0x000fc80003f85070 */
[----:B------:R-:W-:-:S13]  /*09e0*/  ISETP.NE.AND.EX P4, PT, RZ, c[0x0][0x21c], PT, P4 ;  /* 0x00008700ff007a0c */ /* 0x000fda0003f85340 */
[----:B------:R-:W-:Y:S05]  /*09f0*/  @!P4 BRA `(.L_x_9101) ;  /* 0x000000200000c947 */ /* 0x000fea0003800000 */
[----:B------:R-:W-:-:S06]  /*0a00*/  IMAD.WIDE.U32 R160, R21, R188, c[0x0][0x218] ;  /* 0x0000860015a07625 */ /* 0x000fcc00078e00bc */
[----:B------:R-:W5:Y:S02]  /*0a10*/  LDG.E.128 R160, [R160.64] ;  /* 0x00000004a0a07981 */ /* 0x000f64000c1e1d00 */
.L_x_9101:
[----:B------:R-:W-:Y:S02]  /*0a20*/  IADD3 R21, R21, 0x20, RZ ;  /* 0x0000002015157810 */ /* 0x000fe40007ffe0ff */
.L_x_9100:
[----:B------:R-:W-:Y:S05]  /*0a30*/  BSYNC B2 ;  /* 0x0000000000027941 */ /* 0x000fea0003800000 */
.L_x_9099:
        /* <DEDUP_REMOVED lines=9> */
.L_x_9086:
[----:B-1----:R-:W-:Y:S01]  /*0ad0*/  IADD3 R21, R184, -0x1, RZ ;  /* 0xffffffffb8157810 */ /* 0x002fe20007ffe0ff */
[----:B------:R-:W-:Y:S01]  /*0ae0*/  BSSY B2, `(.L_x_9103) ;  /* 0x0000031000027945 */ /* 0x000fe20003800000 */
[----:B------:R-:W-:Y:S01]  /*0af0*/  LOP3.LUT P4, RZ, R5, 0xffffffe0, RZ, 0xc0, !PT ;  /* 0xffffffe005ff7812 */ /* 0x000fe2000788c0ff */
[----:B------:R-:W-:Y:S01]  /*0b00*/  HFMA2.MMA R224, -RZ, RZ, 0, 0 ;  /* 0x00000000ffe07435 */ /* 0x000fe200000001ff */
[----:B------:R-:W-:Y:S01]  /*0b10*/  MOV R223, RZ ;  /* 0x000000ff00df7202 */ /* 0x000fe20000000f00 */
[----:B------:R-:W-:Y:S01]  /*0b20*/  IMAD R21, R21, c[0x0][0x168], RZ ;  /* 0x00005a0015157a24 */ /* 0x000fe200078e02ff */
[----:B------:R-:W-:-:S04]  /*0b30*/  MOV R225, R7 ;  /* 0x0000000700e17202 */ /* 0x000fc80000000f00 */
        /* <DEDUP_REMOVED lines=22> */
[----:B------:R-:W-:Y:S02]  /*0ca0*/  FADD.FTZ R100, R100, R180 ;  /* 0x000000b464647221 */ /* 0x000fe40000010000 */
[----:B------:R-:W-:Y:S02]  /*0cb0*/  FFMA.FTZ R80, R180, R13, R80 ;  /* 0x0000000db4507223 */ /* 0x000fe40000010050 */
[----:B------:R-:W-:-:S02]  /*0cc0*/  FADD.FTZ R101, R101, R181 ;  /* 0x000000b565657221 */ /* 0x000fc40000010000 */
[----:B------:R-:W-:Y:S02]  /*0cd0*/  FFMA.FTZ R81, R181, R19, R81 ;  /* 0x00000013b5517223 */ /* 0x000fe40000010051 */
        /* <DEDUP_REMOVED lines=17> */
.L_x_9104:
[----:B0-----:R-:W-:Y:S05]  /*0df0*/  BSYNC B2 ;  /* 0x0000000000027941 */ /* 0x001fea0003800000 */
.L_x_9103:
        /* <DEDUP_REMOVED lines=43> */
.L_x_9106:
[----:B0-----:R-:W-:Y:S05]  /*10b0*/  BSYNC B2 ;  /* 0x0000000000027941 */ /* 0x001fea0003800000 */
.L_x_9105:
        /* <DEDUP_REMOVED lines=42> */
.L_x_9108:
[----:B------:R-:W-:Y:S05]  /*1360*/  BSYNC B2 ;  /* 0x0000000000027941 */ /* 0x000fea0003800000 */
.L_x_9107:
        /* <DEDUP_REMOVED lines=42> */
.L_x_9110:
[----:B0-----:R-:W-:Y:S05]  /*1610*/  BSYNC B2 ;  /* 0x0000000000027941 */ /* 0x001fea0003800000 */
.L_x_9109:
        /* <DEDUP_REMOVED lines=42> */
.L_x_9112:
[----:B0-----:R-:W-:Y:S05]  /*18c0*/  BSYNC B2 ;  /* 0x0000000000027941 */ /* 0x001fea0003800000 */
.L_x_9111:
        /* <DEDUP_REMOVED lines=40> */
.L_x_9102:
[----:B0-----:R-:W-:Y:S05]  /*1b50*/  BSYNC B1 ;  /* 0x0000000000017941 */ /* 0x001fea0003800000 */
.L_x_9085:
[----:B------:R-:W-:Y:S05]  /*1b60*/  BRA.DIV ~URZ, `(.L_x_9113) ;  /* 0x000034527f007947 */ /* 0x000fea000b800000 */
[----:B------:R0:W2:Y:S02]  /*1b70*/  SHFL.BFLY PT, R21, R224, 0x1, 0x1f ;  /* 0x0c201f00e0157f89 */ /* 0x0000a400000e0000 */
.L_x_9188:
[----:B------:R-:W-:Y:S05]  /*1b80*/  BRA.DIV ~URZ, `(.L_x_9114) ;  /* 0x000034b27f007947 */ /* 0x000fea000b800000 */
[----:B------:R-:W3:Y:S01]  /*1b90*/  SHFL.BFLY PT, R180, R223, 0x1, 0x1f ;  /* 0x0c201f00dfb47f89 */ /* 0x000ee200000e0000 */
[----:B0-2---:R-:W-:-:S05]  /*1ba0*/  FADD.FTZ R224, R21, R224 ;  /* 0x000000e015e07221 */ /* 0x005fca0000010000 */
[----:B------:R-:W0:Y:S01]  /*1bb0*/  SHFL.BFLY PT, R21, R224, 0x2, 0x1f ;  /* 0x0c401f00e0157f89 */ /* 0x000e2200000e0000 */
[----:B---3--:R-:W-:-:S05]  /*1bc0*/  FADD.FTZ R180, R180, R223 ;  /* 0x000000dfb4b47221 */ /* 0x008fca0000010000 */
        /* <DEDUP_REMOVED lines=10> */
[----:B------:R0:W3:Y:S01]  /*1c70*/  SHFL.BFLY PT, R186, R183, 0x10, 0x1f ;  /* 0x0e001f00b7ba7f89 */ /* 0x0000e200000e0000 */
[----:B--2---:R-:W-:-:S05]  /*1c80*/  FADD.FTZ R185, R184, R185 ;  /* 0x000000b9b8b97221 */ /* 0x004fca0000010000 */
[----:B------:R0:W2:Y:S02]  /*1c90*/  SHFL.BFLY PT, R180, R185, 0x10, 0x1f ;  /* 0x0e001f00b9b47f89 */ /* 0x0000a400000e0000 */
.L_x_9189:
[----:B-----5:R-:W-:Y:S01]  /*1ca0*/  ISETP.GE.AND P4, PT, R0, 0x1, PT ;  /* 0x000000010000780c */ /* 0x020fe20003f86270 */
[----:B---3--:R-:W-:Y:S01]  /*1cb0*/  FADD.FTZ R21, R186, R183 ;  /* 0x000000b7ba157221 */ /* 0x008fe20000010000 */
[----:B------:R-:W-:Y:S01]  /*1cc0*/  LOP3.LUT P5, RZ, R5, 0xffffffe0, RZ, 0xc0, !PT ;  /* 0xffffffe005ff7812 */ /* 0x000fe200078ac0ff */
[----:B--2---:R-:W-:Y:S01]  /*1cd0*/  FADD.FTZ R180, R180, R185 ;  /* 0x000000b9b4b47221 */ /* 0x004fe20000010000 */
        /* <DEDUP_REMOVED lines=28> */
.L_x_9118:
[----:B------:R-:W-:Y:S05]  /*1ea0*/  BSYNC B2 ;  /* 0x0000000000027941 */ /* 0x000fea0003800000 */
.L_x_9117:
        /* <DEDUP_REMOVED lines=10> */
.L_x_9120:
[----:B------:R-:W-:Y:S05]  /*1f50*/  BSYNC B2 ;  /* 0x0000000000027941 */ /* 0x000fea0003800000 */
.L_x_9119:
        /* <DEDUP_REMOVED lines=13> */
.L_x_9122:
[----:B------:R-:W-:Y:S05]  /*2030*/  BSYNC B2 ;  /* 0x0000000000027941 */ /* 0x000fea0003800000 */
.L_x_9121:
        /* <DEDUP_REMOVED lines=11> */
.L_x_9124:
[----:B------:R-:W-:Y:S05]  /*20f0*/  BSYNC B2 ;  /* 0x0000000000027941 */ /* 0x000fea0003800000 */
.L_x_9123:
        /* <DEDUP_REMOVED lines=11> */
.L_x_9126:
[----:B------:R-:W-:Y:S05]  /*21b0*/  BSYNC B2 ;  /* 0x0000000000027941 */ /* 0x000fea0003800000 */
.L_x_9125:
        /* <DEDUP_REMOVED lines=13> */
[----:B------:R-:W-:Y:S01]  /*2290*/  @P5 MOV R182, 0x10 ;  /* 0x0000001000b65802 */ /* 0x000fe20000000f00 */
[----:B------:R-:W-:Y:S02]  /*22a0*/  @P4 FMUL.FTZ R179, R39, R186 ;  /* 0x000000ba27b34220 */ /* 0x000fe40000410000 */
[----:B-----5:R-:W-:Y:S02]  /*22b0*/  @P4 FFMA.FTZ R120, R168, R185, R120 ;  /* 0x000000b9a8784223 */ /* 0x020fe40000010078 */
[C---:B------:R-:W-:Y:S01]  /*22c0*/  @P5 IMAD.WIDE.U32 R182, R7.reuse, R182, c[0x0][0x258] ;  /* 0x0000960007b65625 */ /* 0x040fe200078e00b6 */
[----:B------:R-:W-:-:S03]  /*22d0*/  IADD3 R7, R7, 0x20, RZ ;  /* 0x0000002007077810 */ /* 0x000fc60007ffe0ff */
[----:B------:R-:W-:Y:S01]  /*22e0*/  @P4 FFMA.FTZ R121, R169, R184, R121 ;  /* 0x000000b8a9794223 */ /* 0x000fe20000010079 */
[----:B------:R0:W-:Y:S01]  /*22f0*/  @P5 STG.E.128 [R182.64], R172 ;  /* 0x000000acb6005986 */ /* 0x0001e2000c101d04 */
[----:B------:R-:W-:Y:S02]  /*2300*/  @P4 FFMA.FTZ R122, R170, R223, R122 ;  /* 0x000000dfaa7a4223 */ /* 0x000fe4000001007a */
[----:B------:R-:W-:Y:S01]  /*2310*/  @P4 FFMA.FTZ R123, R171, R186, R123 ;  /* 0x000000baab7b4223 */ /* 0x000fe2000001007b */
[----:B------:R0:W-:Y:S04]  /*2320*/  @P4 STG.E.128 [R180.64], R176 ;  /* 0x000000b0b4004986 */ /* 0x0001e8000c101d04 */
.L_x_9116:
[----:B------:R-:W-:Y:S05]  /*2330*/  BSYNC B1 ;  /* 0x0000000000017941 */ /* 0x000fea0003800000 */
.L_x_9115:
[----:B------:R-:W-:Y:S01]  /*2340*/  ISETP.GE.U32.AND P5, PT, R5, 0x40, PT ;  /* 0x000000400500780c */ /* 0x000fe20003fa6070 */
[----:B------:R-:W-:-:S12]  /*2350*/  BSSY B1, `(.L_x_9127) ;  /* 0x0000053000017945 */ /* 0x000fd80003800000 */
[----:B------:R-:W-:Y:S05]  /*2360*/  @!P5 BRA `(.L_x_9128) ;  /* 0x000005100000d947 */ /* 0x000fea0003800000 */
[----:B------:R-:W-:Y:S01]  /*2370*/  ISETP.NE.AND P5, PT, R4, RZ, PT ;  /* 0x000000ff0400720c */ /* 0x000fe20003fa5270 */
[----:B------:R-:W-:Y:S03]  /*2380*/  BSSY B2, `(.L_x_9129) ;  /* 0x0000015000027945 */ /* 0x000fe60003800000 */
[----:B0-----:R-:W-:Y:S02]  /*2390*/  FSEL R182, R21, RZ, !P5 ;  /* 0x000000ff15b67208 */ /* 0x001fe40006800000 */
        /* <DEDUP_REMOVED lines=19> */
.L_x_9130:
[----:B------:R-:W-:Y:S05]  /*24d0*/  BSYNC B2 ;  /* 0x0000000000027941 */ /* 0x000fea0003800000 */
.L_x_9129:
        /* <DEDUP_REMOVED lines=11> */
.L_x_9132:
[----:B------:R-:W-:Y:S05]  /*2590*/  BSYNC B2 ;  /* 0x0000000000027941 */ /* 0x000fea0003800000 */
.L_x_9131:
        /* <DEDUP_REMOVED lines=9> */
.L_x_9134:
[----:B------:R-:W-:Y:S05]  /*2630*/  BSYNC B2 ;  /* 0x0000000000027941 */ /* 0x000fea0003800000 */
.L_x_9133:
        /* <DEDUP_REMOVED lines=8> */
.L_x_9136:
[----:B------:R-:W-:Y:S05]  /*26c0*/  BSYNC B2 ;  /* 0x0000000000027941 */ /* 0x000fea0003800000 */
.L_x_9135:
        /* <DEDUP_REMOVED lines=27> */
.L_x_9128:
[----:B0-----:R-:W-:Y:S05]  /*2880*/  BSYNC B1 ;  /* 0x0000000000017941 */ /* 0x001fea0003800000 */
.L_x_9127:
        /* <DEDUP_REMOVED lines=24> */
.L_x_9140:
[----:B------:R-:W-:Y:S05]  /*2a10*/  BSYNC B2 ;  /* 0x0000000000027941 */ /* 0x000fea0003800000 */
.L_x_9139:
        /* <DEDUP_REMOVED lines=11> */
.L_x_9142:
[----:B------:R-:W-:Y:S05]  /*2ad0*/  BSYNC B2 ;  /* 0x0000000000027941 */ /* 0x000fea0003800000 */
.L_x_9141:
        /* <DEDUP_REMOVED lines=9> */
.L_x_9144:
[----:B------:R-:W-:Y:S05]  /*2b70*/  BSYNC B2 ;  /* 0x0000000000027941 */ /* 0x000fea0003800000 */
.L_x_9143:
        /* <DEDUP_REMOVED lines=8> */
.L_x_9146:
[----:B------:R-:W-:Y:S05]  /*2c00*/  BSYNC B2 ;  /* 0x0000000000027941 */ /* 0x000fea0003800000 */
.L_x_9145:
        /* <DEDUP_REMOVED lines=27> */
.L_x_9138:
[----:B0-----:R-:W-:Y:S05]  /*2dc0*/  BSYNC B1 ;  /* 0x0000000000017941 */ /* 0x001fea0003800000 */
.L_x_9137:
        /* <DEDUP_REMOVED lines=24> */
.L_x_9150:
[----:B------:R-:W-:Y:S05]  /*2f50*/  BSYNC B2 ;  /* 0x0000000000027941 */ /* 0x000fea0003800000 */
.L_x_9149:
        /* <DEDUP_REMOVED lines=11> */
.L_x_9152:
[----:B------:R-:W-:Y:S05]  /*3010*/  BSYNC B2 ;  /* 0x0000000000027941 */ /* 0x000fea0003800000 */
.L_x_9151:
        /* <DEDUP_REMOVED lines=9> */
.L_x_9154:
[----:B------:R-:W-:Y:S05]  /*30b0*/  BSYNC B2 ;  /* 0x0000000000027941 */ /* 0x000fea0003800000 */
.L_x_9153:
        /* <DEDUP_REMOVED lines=8> */
.L_x_9156:
[----:B------:R-:W-:Y:S05]  /*3140*/  BSYNC B2 ;  /* 0x0000000000027941 */ /* 0x000fea0003800000 */
.L_x_9155:
        /* <DEDUP_REMOVED lines=27> */
.L_x_9148:
[----:B0-----:R-:W-:Y:S05]  /*3300*/  BSYNC B1 ;  /* 0x0000000000017941 */ /* 0x001fea0003800000 */
.L_x_9147:
        /* <DEDUP_REMOVED lines=24> */
.L_x_9160:
[----:B------:R-:W-:Y:S05]  /*3490*/  BSYNC B2 ;  /* 0x0000000000027941 */ /* 0x000fea0003800000 */
.L_x_9159:
        /* <DEDUP_REMOVED lines=11> */
.L_x_9162:
[----:B------:R-:W-:Y:S05]  /*3550*/  BSYNC B2 ;  /* 0x0000000000027941 */ /* 0x000fea0003800000 */
.L_x_9161:
        /* <DEDUP_REMOVED lines=9> */
.L_x_9164:
[----:B------:R-:W-:Y:S05]  /*35f0*/  BSYNC B2 ;  /* 0x0000000000027941 */ /* 0x000fea0003800000 */
.L_x_9163:
        /* <DEDUP_REMOVED lines=8> */
.L_x_9166:
[----:B------:R-:W-:Y:S05]  /*3680*/  BSYNC B2 ;  /* 0x0000000000027941 */ /* 0x000fea0003800000 */
.L_x_9165:
        /* <DEDUP_REMOVED lines=27> */
.L_x_9158:
[----:B0-----:R-:W-:Y:S05]  /*3840*/  BSYNC B1 ;  /* 0x0000000000017941 */ /* 0x001fea0003800000 */
.L_x_9157:
        /* <DEDUP_REMOVED lines=25> */
.L_x_9170:
[----:B------:R-:W-:Y:S05]  /*39e0*/  BSYNC B2 ;  /* 0x0000000000027941 */ /* 0x000fea0003800000 */
.L_x_9169:
        /* <DEDUP_REMOVED lines=11> */
.L_x_9172:
[----:B------:R-:W-:Y:S05]  /*3aa0*/  BSYNC B2 ;  /* 0x0000000000027941 */ /* 0x000fea0003800000 */
.L_x_9171:
        /* <DEDUP_REMOVED lines=9> */
.L_x_9174:
[----:B------:R-:W-:Y:S05]  /*3b40*/  BSYNC B2 ;  /* 0x0000000000027941 */ /* 0x000fea0003800000 */
.L_x_9173:
        /* <DEDUP_REMOVED lines=8> */
.L_x_9176:
[----:B------:R-:W-:Y:S05]  /*3bd0*/  BSYNC B2 ;  /* 0x0000000000027941 */ /* 0x000fea0003800000 */
.L_x_9175:
        /* <DEDUP_REMOVED lines=25> */
.L_x_9168:
[----:B0-----:R-:W-:Y:S05]  /*3d70*/  BSYNC B1 ;  /* 0x0000000000017941 */ /* 0x001fea0003800000 */
.L_x_9167:
[----:B------:R-:W-:-:S04]  /*3d80*/  MOV R0, c[0x0][0x160] ;  /* 0x0000580000007a02 */ /* 0x000fc80000000f00 */
[----:B------:R-:W-:-:S04]  /*3d90*/  LEA R3, R0, R3, 0x2 ;  /* 0x0000000300037211 */ /* 0x000fc800078e10ff */
[----:B------:R-:W-:-:S13]  /*3da0*/  ISETP.GE.AND P3, PT, R3, c[0x0][0x164], PT ;  /* 0x0000590003007a0c */ /* 0x000fda0003f66270 */
[----:B-1----:R-:W-:Y:S01]  /*3db0*/  @P3 CALL.REL.NOINC `(.L_x_9084) ;  /* 0x0000001000003944 */ /* 0x002fe20003c00000 */
[----:B------:R-:W-:Y:S05]  /*3dc0*/  BRA `(.L_x_9177) ;  /* 0xffffc85000007947 */ /* 0x000fea000383ffff */
.L_x_9084:
[----:B-1----:R-:W-:Y:S05]  /*3dd0*/  BSYNC B0 ;  /* 0x0000000000007941 */ /* 0x002fea0003800000 */
.L_x_9083:
        /* <DEDUP_REMOVED lines=103> */
[----:B------:R-:W-:-:S03]  /*4450*/  FADD.FTZ R25, RZ, R25 ;  /* 0x00000019ff197221 */ /* 0x000fc60000010000 */
        /* <DEDUP_REMOVED lines=15> */
[----:B------:R-:W-:-:S03]  /*4550*/  FADD.FTZ R7, R26, R7 ;  /* 0x000000071a077221 */ /* 0x000fc60000010000 */
[----:B------:R-:W-:Y:S01]  /*4560*/  IADD3 R26, P6, R25, R6, RZ ;  /* 0x00000006191a7210 */ /* 0x000fe20007fde0ff */
[----:B------:R-:W-:Y:S02]  /*4570*/  FADD.FTZ R2, R2, R15 ;  /* 0x0000000f02027221 */ /* 0x000fe40000010000 */
[----:B------:R-:W-:Y:S02]  /*4580*/  FADD.FTZ R17, R4, R17 ;  /* 0x0000001104117221 */ /* 0x000fe40000010000 */
[----:B------:R-:W-:Y:S01]  /*4590*/  FADD.FTZ R19, R8, R19 ;  /* 0x0000001308137221 */ /* 0x000fe20000010000 */
[----:B------:R-:W-:Y:S01]  /*45a0*/  SHF.L.U32 R8, R26, 0x2, RZ ;  /* 0x000000021a087819 */ /* 0x000fe200000006ff */
[----:B------:R-:W-:Y:S01]  /*45b0*/  STS.128 [R0.X16], R120 ;  /* 0x0000007800007388 */ /* 0x000fe2000000cc00 */
[----:B------:R-:W-:Y:S01]  /*45c0*/  FADD.FTZ R15, R5, R12 ;  /* 0x0000000c050f7221 */ /* 0x000fe20000010000 */
[----:B------:R-:W-:Y:S02]  /*45d0*/  IADD3.X R5, RZ, RZ, RZ, P6, !PT ;  /* 0x000000ffff057210 */ /* 0x000fe400037fe4ff */
[----:B------:R-:W-:Y:S01]  /*45e0*/  STS.128 [R0.X16+0x200], R124 ;  /* 0x0002007c00007388 */ /* 0x000fe2000000cc00 */
[----:B-1----:R-:W-:Y:S01]  /*45f0*/  FADD.FTZ R33, R10, R33 ;  /* 0x000000210a217221 */ /* 0x002fe20000010000 */
[----:B------:R-:W-:-:S02]  /*4600*/  SHF.L.U64.HI R4, R26, 0x2, R5 ;  /* 0x000000021a047819 */ /* 0x000fc40000010205 */
        /* <DEDUP_REMOVED lines=22> */
[----:B------:R-:W-:Y:S02]  /*4770*/  IADD3.X R37, R4, c[0x0][0x22c], RZ, P6, !PT ;  /* 0x00008b0004257a10 */ /* 0x000fe400037fe4ff */
[----:B------:R-:W1:Y:S01]  /*4780*/  LDS R43, [R6.X4+0x1800] ;  /* 0x00180000062b7984 */ /* 0x000e620000004800 */
[----:B--2---:R-:W-:Y:S01]  /*4790*/  FADD.FTZ R0, RZ, R0 ;  /* 0x00000000ff007221 */ /* 0x004fe20000010000 */
[----:B------:R-:W-:Y:S02]  /*47a0*/  IADD3 R10, P6, R8, c[0x0][0x220], RZ ;  /* 0x00008800080a7a10 */ /* 0x000fe40007fde0ff */
        /* <DEDUP_REMOVED lines=9> */
[----:B------:R-:W-:Y:S01]  /*4840*/  FADD.FTZ R0, R0, R31 ;  /* 0x0000001f00007221 */ /* 0x000fe20000010000 */
[----:B------:R-:W-:Y:S02]  /*4850*/  IADD3.X R31, R4, c[0x0][0x224], RZ, P6, !PT ;  /* 0x00008900041f7a10 */ /* 0x000fe400037fe4ff */
[----:B------:R-:W4:Y:S01]  /*4860*/  LDS R53, [R6.X4+0x2400] ;  /* 0x0024000006357984 */ /* 0x000f220000004800 */
[----:B------:R-:W-:Y:S01]  /*4870*/  FADD.FTZ R18, R18, R39 ;  /* 0x0000002712127221 */ /* 0x000fe20000010000 */
[----:B------:R-:W-:Y:S02]  /*4880*/  IADD3 R8, P6, R8, c[0x0][0x240], RZ ;  /* 0x0000900008087a10 */ /* 0x000fe40007fde0ff */
[----:B------:R0:W4:Y:S01]  /*4890*/  LDS R55, [R6.X4+0x2600] ;  /* 0x0026000006377984 */ /* 0x0001220000004800 */
[----:B------:R-:W-:-:S03]  /*48a0*/  FADD.FTZ R20, R20, R41 ;  /* 0x0000002914147221 */ /* 0x000fc60000010000 */
        /* <DEDUP_REMOVED lines=19> */
[----:B0-----:R-:W-:Y:S02]  /*49e0*/  MOV R6, R8 ;  /* 0x0000000800067202 */ /* 0x001fe40000000f00 */
        /* <DEDUP_REMOVED lines=9> */
.L_x_9179:
[----:B01----:R-:W-:Y:S05]  /*4a80*/  BSYNC B0 ;  /* 0x0000000000007941 */ /* 0x003fea0003800000 */
.L_x_9178:
        /* <DEDUP_REMOVED lines=17> */
.L_x_9181:
[----:B------:R-:W-:Y:S05]  /*4ba0*/  BSYNC B0 ;  /* 0x0000000000007941 */ /* 0x000fea0003800000 */
.L_x_9180:
[----:B------:R-:W-:Y:S01]  /*4bb0*/  BSSY B0, `(.L_x_9182) ;  /* 0x0000011000007945 */ /* 0x000fe20003800000 */
[----:B------:R-:W-:Y:S01]  /*4bc0*/  FADD.FTZ R57, R20, R57 ;  /* 0x0000003914397221 */ /* 0x000fe20000010000 */
[----:B------:R-:W-:Y:S05]  /*4bd0*/  @!P1 BRA `(.L_x_9183) ;  /* 0x000000e000009947 */ /* 0x000fea0003800000 */
[----:B------:R-:W-:Y:S02]  /*4be0*/  MOV R3, R37 ;  /* 0x0000002500037202 */ /* 0x000fe40000000f00 */
[----:B-1----:R-:W-:Y:S02]  /*4bf0*/  MOV R4, R10 ;  /* 0x0000000a00047202 */ /* 0x002fe40000000f00 */
        /* <DEDUP_REMOVED lines=12> */
.L_x_9183:
[----:B------:R-:W-:Y:S05]  /*4cc0*/  BSYNC B0 ;  /* 0x0000000000007941 */ /* 0x000fea0003800000 */
.L_x_9182:
        /* <DEDUP_REMOVED lines=17> */
.L_x_9185:
[----:B------:R-:W-:Y:S05]  /*4de0*/  BSYNC B0 ;  /* 0x0000000000007941 */ /* 0x000fea0003800000 */
.L_x_9184:
        /* <DEDUP_REMOVED lines=17> */
.L_x_9187:
[----:B------:R-:W-:Y:S05]  /*4f00*/  BSYNC B0 ;  /* 0x0000000000007941 */ /* 0x000fea0003800000 */
.L_x_9186:
[----:B------:R-:W-:Y:S01]  /*4f10*/  FADD.FTZ R63, R22, R63 ;  /* 0x0000003f163f7221 */ /* 0x000fe20000010000 */
[----:B------:R-:W-:Y:S01]  /*4f20*/  MOV R3, R37 ;  /* 0x0000002500037202 */ /* 0x000fe20000000f00 */
[----:B------:R-:W-:Y:S06]  /*4f30*/  @!P4 EXIT ;  /* 0x000000000000c94d */ /* 0x000fec0003800000 */
[----:B------:R0:W-:Y:S01]  /*4f40*/  STG.E [R2.64], R35 ;  /* 0x0000002302007986 */ /* 0x0001e2000c101904 */
[----:B-1----:R-:W-:Y:S02]  /*4f50*/  MOV R4, R8 ;  /* 0x0000000800047202 */ /* 0x002fe40000000f00 */
[----:B------:R-:W-:Y:S02]  /*4f60*/  MOV R5, R27 ;  /* 0x0000001b00057202 */ /* 0x000fe40000000f00 */
[----:B0-----:R-:W-:Y:S02]  /*4f70*/  MOV R2, R10 ;  /* 0x0000000a00027202 */ /* 0x001fe40000000f00 */
[----:B------:R-:W-:-:S05]  /*4f80*/  MOV R3, R31 ;  /* 0x0000001f00037202 */ /* 0x000fca0000000f00 */
[----:B------:R-:W-:Y:S04]  /*4f90*/  STG.E [R2.64], R29 ;  /* 0x0000001d02007986 */ /* 0x000fe8000c101904 */
[----:B------:R-:W-:Y:S01]  /*4fa0*/  STG.E [R4.64], R63 ;  /* 0x0000003f04007986 */ /* 0x000fe2000c101904 */
[----:B------:R-:W-:Y:S05]  /*4fb0*/  EXIT ;  /* 0x000000000000794d */ /* 0x000fea0003800000 */
.L_x_9113:
[----:B------:R-:W-:Y:S01]  /*4fc0*/  HFMA2.MMA R187, -RZ, RZ, 0, 5.9604644775390625e-08 ;  /* 0x00000001ffbb7435 */ /* 0x000fe200000001ff */
[----:B------:R-:W-:Y:S02]  /*4fd0*/  MOV R182, R224 ;  /* 0x000000e000b67202 */ /* 0x000fe40000000f00 */
[----:B------:R-:W-:Y:S02]  /*4fe0*/  MOV R184, 0x1f ;  /* 0x0000001f00b87802 */ /* 0x000fe40000000f00 */
[----:B------:R-:W-:-:S02]  /*4ff0*/  MOV R225, 0xffffffff ;  /* 0xffffffff00e17802 */ /* 0x000fc40000000f00 */
[----:B------:R-:W-:Y:S02]  /*5000*/  MOV R180, 0x5020 ;  /* 0x0000502000b47802 */ /* 0x000fe40000000f00 */
[----:B-1---5:R-:W-:Y:S05]  /*5010*/  CALL.REL.NOINC `($__internal_186_$__cuda_sm70_shflsync_bfly_p) ;  /* 0x0000046000007944 */ /* 0x022fea0003c00000 */
[----:B-1----:R-:W-:Y:S01]  /*5020*/  MOV R21, R182 ;  /* 0x000000b600157202 */ /* 0x002fe20000000f00 */
[----:B0-----:R-:W-:Y:S05]  /*5030*/  BRA `(.L_x_9188) ;  /* 0xffffcb4000007947 */ /* 0x001fea000383ffff */
.L_x_9114:
[----:B------:R-:W-:Y:S01]  /*5040*/  HFMA2.MMA R187, -RZ, RZ, 0, 5.9604644775390625e-08 ;  /* 0x00000001ffbb7435 */ /* 0x000fe200000001ff */
[----:B------:R-:W-:Y:S02]  /*5050*/  MOV R182, R223 ;  /* 0x000000df00b67202 */ /* 0x000fe40000000f00 */
[----:B------:R-:W-:Y:S02]  /*5060*/  MOV R184, 0x1f ;  /* 0x0000001f00b87802 */ /* 0x000fe40000000f00 */
[----:B------:R-:W-:Y:S02]  /*5070*/  MOV R225, 0xffffffff ;  /* 0xffffffff00e17802 */ /* 0x000fe40000000f00 */
[----:B------:R-:W-:Y:S02]  /*5080*/  MOV R180, 0x50a0 ;  /* 0x000050a000b47802 */ /* 0x000fe40000000f00 */
[----:B012--5:R-:W-:Y:S05]  /*5090*/  CALL.REL.NOINC `($__internal_186_$__cuda_sm70_shflsync_bfly_p) ;  /* 0x000003e000007944 */ /* 0x027fea0003c00000 */
[----:B------:R-:W-:Y:S01]  /*50a0*/  FADD.FTZ R224, R21, R224 ;  /* 0x000000e015e07221 */ /* 0x000fe20000010000 */
[----:B0-----:R-:W-:Y:S01]  /*50b0*/  HFMA2.MMA R187, -RZ, RZ, 0, 1.1920928955078125e-07 ;  /* 0x00000002ffbb7435 */ /* 0x001fe200000001ff */
[----:B-1----:R-:W-:Y:S01]  /*50c0*/  FADD.FTZ R223, R223, R182 ;  /* 0x000000b6dfdf7221 */ /* 0x002fe20000010000 */
[----:B------:R-:W-:-:S02]  /*50d0*/  MOV R184, 0x1f ;  /* 0x0000001f00b87802 */ /* 0x000fc40000000f00 */
[----:B------:R-:W-:Y:S02]  /*50e0*/  MOV R225, 0xffffffff ;  /* 0xffffffff00e17802 */ /* 0x000fe40000000f00 */
[----:B------:R-:W-:Y:S02]  /*50f0*/  MOV R182, R224 ;  /* 0x000000e000b67202 */ /* 0x000fe40000000f00 */
[----:B------:R-:W-:Y:S02]  /*5100*/  MOV R180, 0x5120 ;  /* 0x0000512000b47802 */ /* 0x000fe40000000f00 */
[----:B------:R-:W-:Y:S05]  /*5110*/  CALL.REL.NOINC `($__internal_186_$__cuda_sm70_shflsync_bfly_p) ;  /* 0x0000036000007944 */ /* 0x000fea0003c00000 */
[----:B0-----:R-:W-:Y:S01]  /*5120*/  HFMA2.MMA R187, -RZ, RZ, 0, 1.1920928955078125e-07 ;  /* 0x00000002ffbb7435 */ /* 0x001fe200000001ff */
[----:B-1----:R-:W-:Y:S02]  /*5130*/  MOV R21, R182 ;  /* 0x000000b600157202 */ /* 0x002fe40000000f00 */
[----:B------:R-:W-:Y:S02]  /*5140*/  MOV R182, R223 ;  /* 0x000000df00b67202 */ /* 0x000fe40000000f00 */
[----:B------:R-:W-:Y:S02]  /*5150*/  MOV R184, 0x1f ;  /* 0x0000001f00b87802 */ /* 0x000fe40000000f00 */
[----:B------:R-:W-:-:S02]  /*5160*/  MOV R225, 0xffffffff ;  /* 0xffffffff00e17802 */ /* 0x000fc40000000f00 */
[----:B------:R-:W-:Y:S02]  /*5170*/  MOV R180, 0x5190 ;  /* 0x0000519000b47802 */ /* 0x000fe40000000f00 */
[----:B------:R-:W-:Y:S05]  /*5180*/  CALL.REL.NOINC `($__internal_186_$__cuda_sm70_shflsync_bfly_p) ;  /* 0x000002f000007944 */ /* 0x000fea0003c00000 */
[----:B------:R-:W-:Y:S01]  /*5190*/  FADD.FTZ R224, R21, R224 ;  /* 0x000000e015e07221 */ /* 0x000fe20000010000 */
[----:B0-----:R-:W-:Y:S01]  /*51a0*/  HFMA2.MMA R187, -RZ, RZ, 0, 2.384185791015625e-07 ;  /* 0x00000004ffbb7435 */ /* 0x001fe200000001ff */
[----:B-1----:R-:W-:Y:S01]  /*51b0*/  FADD.FTZ R223, R223, R182 ;  /* 0x000000b6dfdf7221 */ /* 0x002fe20000010000 */
[----:B------:R-:W-:Y:S02]  /*51c0*/  MOV R184, 0x1f ;  /* 0x0000001f00b87802 */ /* 0x000fe40000000f00 */
[----:B------:R-:W-:Y:S02]  /*51d0*/  MOV R225, 0xffffffff ;  /* 0xffffffff00e17802 */ /* 0x000fe40000000f00 */
[----:B------:R-:W-:Y:S02]  /*51e0*/  MOV R182, R224 ;  /* 0x000000e000b67202 */ /* 0x000fe40000000f00 */
[----:B------:R-:W-:Y:S02]  /*51f0*/  MOV R180, 0x5210 ;  /* 0x0000521000b47802 */ /* 0x000fe40000000f00 */
[----:B------:R-:W-:Y:S05]  /*5200*/  CALL.REL.NOINC `($__internal_186_$__cuda_sm70_shflsync_bfly_p) ;  /* 0x0000027000007944 */ /* 0x000fea0003c00000 */
[----:B0-----:R-:W-:Y:S01]  /*5210*/  HFMA2.MMA R187, -RZ, RZ, 0, 2.384185791015625e-07 ;  /* 0x00000004ffbb7435 */ /* 0x001fe200000001ff */
[----:B-1----:R-:W-:-:S02]  /*5220*/  MOV R21, R182 ;  /* 0x000000b600157202 */ /* 0x002fc40000000f00 */
[----:B------:R-:W-:Y:S02]  /*5230*/  MOV R182, R223 ;  /* 0x000000df00b67202 */ /* 0x000fe40000000f00 */
[----:B------:R-:W-:Y:S02]  /*5240*/  MOV R184, 0x1f ;  /* 0x0000001f00b87802 */ /* 0x000fe40000000f00 */
[----:B------:R-:W-:Y:S02]  /*5250*/  MOV R225, 0xffffffff ;  /* 0xffffffff00e17802 */ /* 0x000fe40000000f00 */
[----:B------:R-:W-:Y:S02]  /*5260*/  MOV R180, 0x5280 ;  /* 0x0000528000b47802 */ /* 0x000fe40000000f00 */
[----:B------:R-:W-:Y:S05]  /*5270*/  CALL.REL.NOINC `($__internal_186_$__cuda_sm70_shflsync_bfly_p) ;  /* 0x0000020000007944 */ /* 0x000fea0003c00000 */
[----:B------:R-:W-:Y:S01]  /*5280*/  FADD.FTZ R224, R21, R224 ;  /* 0x000000e015e07221 */ /* 0x000fe20000010000 */
[----:B0-----:R-:W-:Y:S01]  /*5290*/  HFMA2.MMA R187, -RZ, RZ, 0, 4.76837158203125e-07 ;  /* 0x00000008ffbb7435 */ /* 0x001fe200000001ff */
[----:B-1----:R-:W-:Y:S01]  /*52a0*/  FADD.FTZ R185, R223, R182 ;  /* 0x000000b6dfb97221 */ /* 0x002fe20000010000 */
[----:B------:R-:W-:Y:S02]  /*52b0*/  MOV R184, 0x1f ;  /* 0x0000001f00b87802 */ /* 0x000fe40000000f00 */
[----:B------:R-:W-:-:S02]  /*52c0*/  MOV R225, 0xffffffff ;  /* 0xffffffff00e17802 */ /* 0x000fc40000000f00 */
[----:B------:R-:W-:Y:S02]  /*52d0*/  MOV R182, R224 ;  /* 0x000000e000b67202 */ /* 0x000fe40000000f00 */
[----:B------:R-:W-:Y:S02]  /*52e0*/  MOV R180, 0x5300 ;  /* 0x0000530000b47802 */ /* 0x000fe40000000f00 */
[----:B------:R-:W-:Y:S05]  /*52f0*/  CALL.REL.NOINC `($__internal_186_$__cuda_sm70_shflsync_bfly_p) ;  /* 0x0000018000007944 */ /* 0x000fea0003c00000 */
[----:B0-----:R-:W-:Y:S01]  /*5300*/  HFMA2.MMA R187, -RZ, RZ, 0, 4.76837158203125e-07 ;  /* 0x00000008ffbb7435 */ /* 0x001fe200000001ff */
[----:B-1----:R-:W-:Y:S02]  /*5310*/  MOV R21, R182 ;  /* 0x000000b600157202 */ /* 0x002fe40000000f00 */
[----:B------:R-:W-:Y:S02]  /*5320*/  MOV R182, R185 ;  /* 0x000000b900b67202 */ /* 0x000fe40000000f00 */
[----:B------:R-:W-:Y:S02]  /*5330*/  MOV R184, 0x1f ;  /* 0x0000001f00b87802 */ /* 0x000fe40000000f00 */
[----:B------:R-:W-:Y:S02]  /*5340*/  MOV R225, 0xffffffff ;  /* 0xffffffff00e17802 */ /* 0x000fe40000000f00 */
[----:B------:R-:W-:-:S02]  /*5350*/  MOV R180, 0x5370 ;  /* 0x0000537000b47802 */ /* 0x000fc40000000f00 */
[----:B------:R-:W-:Y:S05]  /*5360*/  CALL.REL.NOINC `($__internal_186_$__cuda_sm70_shflsync_bfly_p) ;  /* 0x0000011000007944 */ /* 0x000fea0003c00000 */
[----:B------:R-:W-:Y:S01]  /*5370*/  FADD.FTZ R183, R21, R224 ;  /* 0x000000e015b77221 */ /* 0x000fe20000010000 */
[----:B0-----:R-:W-:Y:S01]  /*5380*/  HFMA2.MMA R187, -RZ, RZ, 0, 9.5367431640625e-07 ;  /* 0x00000010ffbb7435 */ /* 0x001fe200000001ff */
[----:B-1----:R-:W-:Y:S01]  /*5390*/  FADD.FTZ R185, R185, R182 ;  /* 0x000000b6b9b97221 */ /* 0x002fe20000010000 */
[----:B------:R-:W-:-:S02]  /*53a0*/  MOV R184, 0x1f ;  /* 0x0000001f00b87802 */ /* 0x000fc40000000f00 */
[----:B------:R-:W-:Y:S02]  /*53b0*/  MOV R225, 0xffffffff ;  /* 0xffffffff00e17802 */ /* 0x000fe40000000f00 */
[----:B------:R-:W-:Y:S02]  /*53c0*/  MOV R182, R183 ;  /* 0x000000b700b67202 */ /* 0x000fe40000000f00 */
[----:B------:R-:W-:Y:S02]  /*53d0*/  MOV R180, 0x53f0 ;  /* 0x000053f000b47802 */ /* 0x000fe40000000f00 */
[----:B------:R-:W-:Y:S05]  /*53e0*/  CALL.REL.NOINC `($__internal_186_$__cuda_sm70_shflsync_bfly_p) ;  /* 0x0000009000007944 */ /* 0x000fea0003c00000 */
[----:B0-----:R-:W-:Y:S01]  /*53f0*/  HFMA2.MMA R187, -RZ, RZ, 0, 9.5367431640625e-07 ;  /* 0x00000010ffbb7435 */ /* 0x001fe200000001ff */
[----:B-1----:R-:W-:Y:S02]  /*5400*/  MOV R186, R182 ;  /* 0x000000b600ba7202 */ /* 0x002fe40000000f00 */
[----:B------:R-:W-:Y:S02]  /*5410*/  MOV R182, R185 ;  /* 0x000000b900b67202 */ /* 0x000fe40000000f00 */
[----:B------:R-:W-:Y:S02]  /*5420*/  MOV R184, 0x1f ;  /* 0x0000001f00b87802 */ /* 0x000fe40000000f00 */
[----:B------:R-:W-:-:S02]  /*5430*/  MOV R225, 0xffffffff ;  /* 0xffffffff00e17802 */ /* 0x000fc40000000f00 */
[----:B------:R-:W-:Y:S02]  /*5440*/  MOV R180, 0x5460 ;  /* 0x0000546000b47802 */ /* 0x000fe40000000f00 */
[----:B------:R-:W-:Y:S05]  /*5450*/  CALL.REL.NOINC `($__internal_186_$__cuda_sm70_shflsync_bfly_p) ;  /* 0x0000002000007944 */ /* 0x000fea0003c00000 */
[----:B-1----:R-:W-:Y:S01]  /*5460*/  MOV R180, R182 ;  /* 0x000000b600b47202 */ /* 0x002fe20000000f00 */
[----:B0-----:R-:W-:Y:S05]  /*5470*/  BRA `(.L_x_9189) ;  /* 0xffffc82000007947 */ /* 0x001fea000383ffff */
        .weak           $__internal_186_$__cuda_sm70_shflsync_bfly_p
        .type           $__internal_186_$__cuda_sm70_shflsync_bfly_p,@function
        .size           $__internal_186_$__cuda_sm70_shflsync_bfly_p,(.L_x_9916 - $__internal_186_$__cuda_sm70_shflsync_bfly_p)
$__internal_186_$__cuda_sm70_shflsync_bfly_p:
[----:B------:R-:W-:Y:S01]  /*5480*/  HFMA2.MMA R181, -RZ, RZ, 0, 0 ;  /* 0x00000000ffb57435 */ /* 0x000fe200000001ff */
[----:B------:R-:W-:Y:S04]  /*5490*/  WARPSYNC R225 ;  /* 0x000000e100007348 */ /* 0x000fe80003800000 */
[----:B------:R0:W1:Y:S01]  /*54a0*/  SHFL.BFLY PT, R182, R182, R187, R184 ;  /* 0x0c0000bbb6b67389 */ /* 0x00006200000e00b8 */
[----:B------:R-:W-:Y:S05]  /*54b0*/  RET.REL.NODEC R180 `(_ZN10layer_norm13ln_bwd_kernelINS_13Kernel_traitsIfffffjLj768ELj1ELj4ELj1ELj16ENS_18Kernel_traits_baseILj768EfffffjLj128EEEEELb0ELb1ELb1ELb0EEEvNS_9BwdParamsE) ;  /* 0xffffab40b4007950 */ /* 0x000fea0003c3ffff */
.L_x_9190:
        /* <DEDUP_REMOVED lines=12> */
.L_x_9916:


//--------------------- .text._ZN10layer_norm13ln_bwd_kernelINS_13Kernel_traitsIfffffjLj768ELj1ELj4ELj1ELj16ENS_18Kernel_traits_baseILj768EfffffjLj128EEEEELb0ELb1ELb1ELb1EEEvNS_9BwdParamsE --------------------------
	.section	.text._ZN10layer_norm13ln_bwd_kernelINS_13Kernel_traitsIfffffjLj768ELj1ELj4ELj1ELj16ENS_18Kernel_traits_baseILj768EfffffjLj128EEEEELb0ELb1ELb1ELb1EEEvNS_9BwdParamsE,"ax",@progbits
	.sectioninfo	@"SHI_REGISTERS=235"
	.align	128
        .global         _ZN10layer_norm13ln_bwd_kernelINS_13Kernel_traitsIfffffjLj768ELj1ELj4ELj1ELj16ENS_18Kernel_traits_baseILj768EfffffjLj128EEEEELb0ELb1ELb1ELb1EEEvNS_9BwdParamsE
        .type           _ZN10layer_norm13ln_bwd_kernelINS_13Kernel_traitsIfffffjLj768ELj1ELj4ELj1ELj16ENS_18Kernel_traits_baseILj768EfffffjLj128EEEEELb0ELb1ELb1ELb1EEEvNS_9BwdParamsE,@function
        .size           _ZN10layer_norm13ln_bwd_kernelINS_13Kernel_traitsIfffffjLj768ELj1ELj4ELj1ELj16ENS_18Kernel_traits_baseILj768EfffffjLj128EEEEELb0ELb1ELb1ELb1EEEvNS_9BwdParamsE,(.L_x_9917 - _ZN10layer_norm13ln_bwd_kernelINS_13Kernel_traitsIfffffjLj768ELj1ELj4ELj1ELj16ENS_18Kernel_traits_baseILj768EfffffjLj128EEEEELb0ELb1ELb1ELb1EEEvNS_9BwdParamsE)
        .other          _ZN10layer_norm13ln_bwd_kernelINS_13Kernel_traitsIfffffjLj768ELj1ELj4ELj1ELj16ENS_18Kernel_traits_baseILj768EfffffjLj128EEEEELb0ELb1ELb1ELb1EEEvNS_9BwdParamsE,@"STO_CUDA_ENTRY STV_DEFAULT"
_ZN10layer_norm13ln_bwd_kernelINS_13Kernel_traitsIfffffjLj768ELj1ELj4ELj1ELj16ENS_18Kernel_traits_baseILj768EfffffjLj128EEEEELb0ELb1ELb1ELb1EEEvNS_9BwdParamsE:
.text._ZN10layer_norm13ln_bwd_kernelINS_13Kernel_traitsIfffffjLj768ELj1ELj4ELj1ELj16ENS_18Kernel_traits_baseILj768EfffffjLj128EEEEELb0ELb1ELb1ELb1EEEvNS_9BwdParamsE:
        /* <DEDUP_REMOVED lines=46> */
.L_x_9192:
        /* <DEDUP_REMOVED lines=55> */
.L_x_9247:
        /* <DEDUP_REMOVED lines=16> */
[C---:B0-----:R-:W-:Y:S02]  /*0750*/  IADD3 R11, R0.reuse, 0x40, RZ ;  /* 0x00000040000b7810 */ /* 0x041fe40007ffe0ff */
[----:B------:R-:W-:Y:S01]  /*0760*/  IADD3 R10, R0, 0x60, RZ ;  /* 0x00000060000a7810 */ /* 0x000fe20007ffe0ff */
[----:B------:R-:W-:-:S04]  /*0770*/  IMAD.WIDE.U32 R220, R12, R229, c[0x0][0x218] ;  /* 0x000086000cdc7625 */ /* 0x000fc800078e00e5 */
[----:B------:R-:W-:-:S04]  /*0780*/  IMAD.WIDE.U32 R218, R11, R229, c[0x0][0x218] ;  /* 0x000086000bda7625 */ /* 0x000fc800078e00e5 */
[----:B------:R-:W-:Y:S01]  /*0790*/  IMAD.WIDE.U32 R216, R10, R229, c[0x0][0x218] ;  /* 0x000086000ad87625 */ /* 0x000fe200078e00e5 */
[----:B--2---:R-:W-:-:S13]  /*07a0*/  ISETP.GT.AND P5, PT, R204, RZ, PT ;  /* 0x000000ffcc00720c */ /* 0x004fda0003fa4270 */
[----:B------:R-:W-:Y:S05]  /*07b0*/  @P5 BRA `(.L_x_9195) ;  /* 0x0000010000005947 */ /* 0x000fea0003800000 */
[----:B-1----:R-:W-:Y:S01]  /*07c0*/  ISETP.NE.U32.AND P0, PT, RZ, c[0x0][0x218], PT ;  /* 0x00008600ff007a0c */ /* 0x002fe20003f05070 */
        /* <DEDUP_REMOVED lines=15> */
.L_x_9195:
[----:B-1----:R-:W-:Y:S01]  /*08c0*/  IADD3 R6, R204, -0x1, RZ ;  /* 0xffffffffcc067810 */ /* 0x002fe20007ffe0ff */
[----:B------:R-:W-:-:S04]  /*08d0*/  IMAD.WIDE.U32 R224, R0, R229, c[0x0][0x188] ;  /* 0x0000620000e07625 */ /* 0x000fc800078e00e5 */
[----:B------:R-:W-:Y:S02]  /*08e0*/  IMAD R8, R6, c[0x0][0x168], RZ ;  /* 0x00005a0006087a24 */ /* 0x000fe400078e02ff */
[----:B------:R-:W-:Y:S01]  /*08f0*/  IMAD.WIDE R6, R4, R207, c[0x0][0x1a0] ;  /* 0x0000680004067625 */ /* 0x000fe200078e02cf */
[----:B------:R-:W2:Y:S02]  /*0900*/  LDG.E.128 R224, [R224.64] ;  /* 0x00000004e0e07981 */ /* 0x000ea4000c1e1d00 */
[----:B------:R-:W-:Y:S01]  /*0910*/  SHF.R.S32.HI R9, RZ, 0x1f, R8 ;  /* 0x0000001fff097819 */ /* 0x000fe20000011408 */
[-C--:B------:R-:W-:Y:S02]  /*0920*/  IMAD.WIDE.U32 R184, R11, R229.reuse, c[0x0][0x188] ;  /* 0x000062000bb87625 */ /* 0x080fe400078e00e5 */
[----:B------:R-:W3:Y:S01]  /*0930*/  LDG.E R6, [R6.64] ;  /* 0x0000000406067981 */ /* 0x000ee2000c1e1900 */
[----:B------:R-:W-:Y:S01]  /*0940*/  LEA.HI R8, R9, R8, RZ, 0x2 ;  /* 0x0000000809087211 */ /* 0x000fe200078f10ff */
[----:B------:R-:W-:-:S02]  /*0950*/  IMAD.WIDE.U32 R176, R12, R229, c[0x0][0x188] ;  /* 0x000062000cb07625 */ /* 0x000fc400078e00e5 */
[----:B------:R-:W4:Y:S01]  /*0960*/  LDG.E.128 R184, [R184.64] ;  /* 0x00000004b8b87981 */ /* 0x000f22000c1e1d00 */
[----:B------:R-:W-:Y:S01]  /*0970*/  LEA.HI.SX32 R8, R8, R205, 0x1e ;  /* 0x000000cd08087211 */ /* 0x000fe200078ff2ff */
[-C--:B------:R-:W-:Y:S02]  /*0980*/  IMAD.WIDE.U32 R192, R10, R229.reuse, c[0x0][0x188] ;  /* 0x000062000ac07625 */ /* 0x080fe400078e00e5 */
[----:B------:R-:W4:Y:S02]  /*0990*/  LDG.E.128 R176, [R176.64] ;  /* 0x00000004b0b07981 */ /* 0x000f24000c1e1d00 */
[C---:B------:R-:W-:Y:S02]  /*09a0*/  IMAD.WIDE.U32 R172, R8.reuse, R229, c[0x0][0x208] ;  /* 0x0000820008ac7625 */ /* 0x040fe400078e00e5 */
        /* <DEDUP_REMOVED lines=34> */
[----:B---3--:R-:W-:-:S05]  /*0bd0*/  FSEL R229, R6, RZ, !P0 ;  /* 0x000000ff06e57208 */ /* 0x008fca0004000000 */
[C---:B--2---:R-:W-:Y:S02]  /*0be0*/  FADD.FTZ R9, -R229.reuse, R224 ;  /* 0x000000e0e5097221 */ /* 0x044fe40000010100 */
[C---:B----4-:R-:W-:Y:S02]  /*0bf0*/  FADD.FTZ R185, -R229.reuse, R185 ;  /* 0x000000b9e5b97221 */ /* 0x050fe40000010100 */
[C---:B------:R-:W-:Y:S02]  /*0c00*/  FADD.FTZ R225, -R229.reuse, R225 ;  /* 0x000000e1e5e17221 */ /* 0x040fe40000010100 */
[----:B-----5:R-:W-:Y:S02]  /*0c10*/  FMUL.FTZ R9, R2, R9 ;  /* 0x0000000902097220 */ /* 0x020fe40000410000 */
[C---:B------:R-:W-:Y:S02]  /*0c20*/  FADD.FTZ R179, -R229.reuse, R179 ;  /* 0x000000b3e5b37221 */ /* 0x040fe40000010100 */
[----:B------:R-:W-:-:S02]  /*0c30*/  FADD.FTZ R187, -R229, R187 ;  /* 0x000000bbe5bb7221 */ /* 0x000fc40000010100 */
[C---:B------:R-:W-:Y:S02]  /*0c40*/  FMUL.FTZ R224, R2.reuse, R185 ;  /* 0x000000b902e07220 */ /* 0x040fe40000410000 */
[C---:B------:R-:W-:Y:S02]  /*0c50*/  FADD.FTZ R7, -R229.reuse, R226 ;  /* 0x000000e2e5077221 */ /* 0x040fe40000010100 */
[----:B------:R-:W-:Y:S02]  /*0c60*/  FMUL.FTZ R8, R2, R225 ;  /* 0x000000e102087220 */ /* 0x000fe40000410000 */
[----:B------:R-:W-:Y:S02]  /*0c70*/  FFMA.FTZ R88, R172, R9, R88 ;  /* 0x00000009ac587223 */ /* 0x000fe40000010058 */
[----:B------:R-:W-:Y:S02]  /*0c80*/  FADD.FTZ R112, R112, R172 ;  /* 0x000000ac70707221 */ /* 0x000fe40000010000 */
[----:B------:R-:W-:-:S02]  /*0c90*/  FADD.FTZ R185, -R229, R192 ;  /* 0x000000c0e5b97221 */ /* 0x000fc40000010100 */
[----:B------:R-:W-:Y:S02]  /*0ca0*/  FMUL.FTZ R172, R84, R172 ;  /* 0x000000ac54ac7220 */ /* 0x000fe40000410000 */
[C---:B------:R-:W-:Y:S02]  /*0cb0*/  FADD.FTZ R13, -R229.reuse, R178 ;  /* 0x000000b2e50d7221 */ /* 0x040fe40000010100 */
[C---:B0-----:R-:W-:Y:S02]  /*0cc0*/  FMUL.FTZ R14, R2.reuse, R179 ;  /* 0x000000b3020e7220 */ /* 0x041fe40000410000 */
[----:B------:R-:W-:Y:S02]  /*0cd0*/  FMUL.FTZ R178, R2, R187 ;  /* 0x000000bb02b27220 */ /* 0x000fe40000410000 */
[C---:B------:R-:W-:Y:S02]  /*0ce0*/  FADD.FTZ R193, -R229.reuse, R193 ;  /* 0x000000c1e5c17221 */ /* 0x040fe40000010100 */
[----:B------:R-:W-:-:S02]  /*0cf0*/  FADD.FTZ R217, -R229, R195 ;  /* 0x000000c3e5d97221 */ /* 0x000fc40000010100 */
[----:B------:R-:W-:Y:S02]  /*0d00*/  FADD.FTZ R227, -R229, R227 ;  /* 0x000000e3e5e37221 */ /* 0x000fe40000010100 */
[----:B------:R-:W-:Y:S02]  /*0d10*/  FMUL.FTZ R7, R2, R7 ;  /* 0x0000000702077220 */ /* 0x000fe40000410000 */
[----:B------:R-:W-:Y:S02]  /*0d20*/  FFMA.FTZ R89, R173, R8, R89 ;  /* 0x00000008ad597223 */ /* 0x000fe40000010059 */
[----:B------:R-:W-:Y:S02]  /*0d30*/  FADD.FTZ R113, R113, R173 ;  /* 0x000000ad71717221 */ /* 0x000fe40000010000 */
[C---:B------:R-:W-:Y:S02]  /*0d40*/  FADD.FTZ R179, -R229.reuse, R184 ;  /* 0x000000b8e5b37221 */ /* 0x040fe40000010100 */
[----:B------:R-:W-:-:S02]  /*0d50*/  FADD.FTZ R187, -R229, R194 ;  /* 0x000000c2e5bb7221 */ /* 0x000fc40000010100 */
[C---:B------:R-:W-:Y:S02]  /*0d60*/  FMUL.FTZ R195, R2.reuse, R185 ;  /* 0x000000b902c37220 */ /* 0x040fe40000410000 */
[----:B------:R-:W-:Y:S02]  /*0d70*/  FMUL.FTZ R173, R85, R173 ;  /* 0x000000ad55ad7220 */ /* 0x000fe40000410000 */
[----:B------:R-:W-:Y:S02]  /*0d80*/  FADD.FTZ R184, RZ, R172 ;  /* 0x000000acffb87221 */ /* 0x000fe40000010000 */
[----:B------:R-:W-:Y:S02]  /*0d90*/  FFMA.FTZ R185, R9, R172, RZ ;  /* 0x000000ac09b97223 */ /* 0x000fe400000100ff */
[C---:B------:R-:W-:Y:S02]  /*0da0*/  FMUL.FTZ R194, R2.reuse, R193 ;  /* 0x000000c102c27220 */ /* 0x040fe40000410000 */
        /* <DEDUP_REMOVED lines=8> */
[----:B------:R-:W-:Y:S02]  /*0e30*/  FFMA.FTZ R91, R175, R6, R91 ;  /* 0x00000006af5b7223 */ /* 0x000fe4000001005b */
[----:B------:R-:W-:Y:S02]  /*0e40*/  FADD.FTZ R115, R115, R175 ;  /* 0x000000af73737221 */ /* 0x000fe40000010000 */
[----:B------:R-:W-:Y:S02]  /*0e50*/  FADD.FTZ R177, -R229, R177 ;  /* 0x000000b1e5b17221 */ /* 0x000fe40000010100 */
        /* <DEDUP_REMOVED lines=62> */
[C---:B-1----:R-:W-:Y:S02]  /*1240*/  FADD.FTZ R221, -R229.reuse, R203 ;  /* 0x000000cbe5dd7221 */ /* 0x042fe40000010100 */
[----:B------:R-:W-:Y:S02]  /*1250*/  FMUL.FTZ R198, R74, R198 ;  /* 0x000000c64ac67220 */ /* 0x000fe40000410000 */
[----:B------:R-:W-:Y:S02]  /*1260*/  FADD.FTZ R187, R184, R197 ;  /* 0x000000c5b8bb7221 */ /* 0x000fe40000010000 */
[----:B------:R-:W-:Y:S02]  /*1270*/  FFMA.FTZ R185, R194, R197, R185 ;  /* 0x000000c5c2b97223 */ /* 0x000fe400000100b9 */
[----:B------:R-:W-:Y:S02]  /*1280*/  FADD.FTZ R217, -R229, R200 ;  /* 0x000000c8e5d97221 */ /* 0x000fe40000010100 */
[----:B------:R-:W-:-:S02]  /*1290*/  FFMA.FTZ R103, R199, R192, R103 ;  /* 0x000000c0c7677223 */ /* 0x000fc40000010067 */
[----:B------:R-:W-:Y:S02]  /*12a0*/  FADD.FTZ R127, R127, R199 ;  /* 0x000000c77f7f7221 */ /* 0x000fe40000010000 */
[----:B------:R-:W-:Y:S02]  /*12b0*/  FMUL.FTZ R200, R2, R221 ;  /* 0x000000dd02c87220 */ /* 0x000fe40000410000 */
[----:B------:R-:W-:Y:S02]  /*12c0*/  FMUL.FTZ R199, R75, R199 ;  /* 0x000000c74bc77220 */ /* 0x000fe40000410000 */
[----:B------:R-:W-:Y:S02]  /*12d0*/  FADD.FTZ R201, -R229, R201 ;  /* 0x000000c9e5c97221 */ /* 0x000fe40000010100 */
[----:B------:R-:W-:Y:S02]  /*12e0*/  FADD.FTZ R184, R187, R198 ;  /* 0x000000c6bbb87221 */ /* 0x000fe40000010000 */
[----:B------:R-:W-:-:S02]  /*12f0*/  FFMA.FTZ R185, R193, R198, R185 ;  /* 0x000000c6c1b97223 */ /* 0x000fc400000100b9 */
[----:B------:R-:W-:Y:S02]  /*1300*/  FADD.FTZ R219, -R229, R202 ;  /* 0x000000cae5db7221 */ /* 0x000fe40000010100 */
[----:B------:R-:W-:Y:S02]  /*1310*/  FFMA.FTZ R107, R207, R200, R107 ;  /* 0x000000c8cf6b7223 */ /* 0x000fe4000001006b */
[----:B------:R-:W-:Y:S02]  /*1320*/  FADD.FTZ R131, R131, R207 ;  /* 0x000000cf83837221 */ /* 0x000fe40000010000 */
[----:B------:R-:W-:Y:S02]  /*1330*/  FMUL.FTZ R227, R71, R207 ;  /* 0x000000cf47e37220 */ /* 0x000fe40000410000 */
[C---:B------:R-:W-:Y:S02]  /*1340*/  FMUL.FTZ R203, R2.reuse, R217 ;  /* 0x000000d902cb7220 */ /* 0x040fe40000410000 */
[----:B------:R-:W-:-:S02]  /*1350*/  FMUL.FTZ R202, R2, R201 ;  /* 0x000000c902ca7220 */ /* 0x000fc40000410000 */
[----:B------:R-:W-:Y:S02]  /*1360*/  FMUL.FTZ R226, R68, R204 ;  /* 0x000000cc44e27220 */ /* 0x000fe40000410000 */
[----:B------:R-:W-:Y:S02]  /*1370*/  FADD.FTZ R207, R184, R199 ;  /* 0x000000c7b8cf7221 */ /* 0x000fe40000010000 */
[----:B------:R-:W-:Y:S02]  /*1380*/  FFMA.FTZ R185, R192, R199, R185 ;  /* 0x000000c7c0b97223 */ /* 0x000fe400000100b9 */
[C---:B------:R-:W-:Y:S02]  /*1390*/  FADD.FTZ R209, -R229.reuse, R209 ;  /* 0x000000d1e5d17221 */ /* 0x040fe40000010100 */
[----:B------:R-:W-:Y:S02]  /*13a0*/  FADD.FTZ R187, -R229, R210 ;  /* 0x000000d2e5bb7221 */ /* 0x000fe40000010100 */
[----:B------:R-:W-:-:S02]  /*13b0*/  FFMA.FTZ R105, R205, R202, R105 ;  /* 0x000000cacd697223 */ /* 0x000fc40000010069 */
[----:B------:R-:W-:Y:S02]  /*13c0*/  FADD.FTZ R129, R129, R205 ;  /* 0x000000cd81817221 */ /* 0x000fe40000010000 */
[----:B------:R-:W-:Y:S02]  /*13d0*/  FMUL.FTZ R225, R69, R205 ;  /* 0x000000cd45e17220 */ /* 0x000fe40000410000 */
[----:B------:R-:W-:Y:S02]  /*13e0*/  FADD.FTZ R184, R207, R226 ;  /* 0x000000e2cfb87221 */ /* 0x000fe40000010000 */
[----:B------:R-:W-:Y:S02]  /*13f0*/  FFMA.FTZ R185, R203, R226, R185 ;  /* 0x000000e2cbb97223 */ /* 0x000fe400000100b9 */
[----:B------:R-:W-:Y:S02]  /*1400*/  FADD.FTZ R205, -R229, R208 ;  /* 0x000000d0e5cd7221 */ /* 0x000fe40000010100 */
[----:B------:R-:W-:-:S02]  /*1410*/  FMUL.FTZ R208, R2, R209 ;  /* 0x000000d102d07220 */ /* 0x000fc40000410000 */
        /* <DEDUP_REMOVED lines=36> */
.L_x_9196:
[----:B0-----:R-:W-:Y:S05]  /*1660*/  BSYNC B1 ;  /* 0x0000000000017941 */ /* 0x001fea0003800000 */
.L_x_9194:
[----:B------:R-:W-:Y:S05]  /*1670*/  BRA.DIV ~URZ, `(.L_x_9197) ;  /* 0x00002b227f007947 */ /* 0x000fea000b800000 */
[----:B------:R0:W1:Y:S02]  /*1680*/  SHFL.BFLY PT, R204, R187, 0x1, 0x1f ;  /* 0x0c201f00bbcc7f89 */ /* 0x00006400000e0000 */
.L_x_9248:
        /* <DEDUP_REMOVED lines=18> */
.L_x_9249:
        /* <DEDUP_REMOVED lines=33> */
.L_x_9200:
[----:B------:R-:W-:Y:S05]  /*19c0*/  BSYNC B1 ;  /* 0x0000000000017941 */ /* 0x000fea0003800000 */
.L_x_9199:
        /* <DEDUP_REMOVED lines=20> */
.L_x_9202:
[----:B------:R-:W-:Y:S05]  /*1b10*/  BSYNC B1 ;  /* 0x0000000000017941 */ /* 0x000fea0003800000 */
.L_x_9201:
        /* <DEDUP_REMOVED lines=14> */
.L_x_9204:
[----:B------:R-:W-:Y:S05]  /*1c00*/  BSYNC B1 ;  /* 0x0000000000017941 */ /* 0x000fea0003800000 */
.L_x_9203:
        /* <DEDUP_REMOVED lines=11> */
.L_x_9206:
[----:B------:R-:W-:Y:S05]  /*1cc0*/  BSYNC B1 ;  /* 0x0000000000017941 */ /* 0x000fea0003800000 */
.L_x_9205:
        /* <DEDUP_REMOVED lines=26> */
.L_x_9208:
[----:B-1----:R-:W-:Y:S05]  /*1e70*/  BSYNC B1 ;  /* 0x0000000000017941 */ /* 0x002fea0003800000 */
.L_x_9207:
        /* <DEDUP_REMOVED lines=21> */
.L_x_9210:
[----:B------:R-:W-:Y:S05]  /*1fd0*/  BSYNC B1 ;  /* 0x0000000000017941 */ /* 0x000fea0003800000 */
.L_x_9209:
        /* <DEDUP_REMOVED lines=12> */
.L_x_9212:
[----:B------:R-:W-:Y:S05]  /*20a0*/  BSYNC B1 ;  /* 0x0000000000017941 */ /* 0x000fea0003800000 */
.L_x_9211:
        /* <DEDUP_REMOVED lines=11> */
.L_x_9214:
[----:B------:R-:W-:Y:S05]  /*2160*/  BSYNC B1 ;  /* 0x0000000000017941 */ /* 0x000fea0003800000 */
.L_x_9213:
        /* <DEDUP_REMOVED lines=26> */
.L_x_9216:
[----:B-1----:R-:W-:Y:S05]  /*2310*/  BSYNC B1 ;  /* 0x0000000000017941 */ /* 0x002fea0003800000 */
.L_x_9215:
[----:B------:R-:W-:Y:S01]  /*2320*/  @P0 MOV R206, 0x10 ;  /* 0x0000001000ce0802 */ /* 0x000fe20000000f00 */
[----:B------:R-:W-:Y:S01]  /*2330*/  BSSY B1, `(.L_x_9217) ;  /* 0x0000014000017945 */ /* 0x000fe20003800000 */
[----:B------:R-:W-:Y:S02]  /*2340*/  @P6 MOV R205, 0x10 ;  /* 0x0000001000cd6802 */ /* 0x000fe40000000f00 */
[----:B------:R-:W-:Y:S01]  /*2350*/  @!P5 ISETP.NE.U32.AND P2, PT, RZ, c[0x0][0x218], PT ;  /* 0x00008600ff00da0c */ /* 0x000fe20003f45070 */
[----:B------:R-:W-:Y:S01]  /*2360*/  @P0 IMAD.WIDE.U32 R206, R11, R206, c[0x0][0x258] ;  /* 0x000096000bce0625 */ /* 0x000fe200078e00ce */
[----:B------:R-:W-:Y:S02]  /*2370*/  @!P5 ISETP.NE.AND.EX P3, PT, RZ, c[0x0][0x21c], PT, P3 ;  /* 0x00008700ff00da0c */ /* 0x000fe40003f65330 */
[----:B------:R-:W-:Y:S01]  /*2380*/  @!P5 ISETP.NE.AND.EX P4, PT, RZ, c[0x0][0x21c], PT, P4 ;  /* 0x00008700ff00da0c */ /* 0x000fe20003f85340 */
[----:B------:R-:W-:Y:S01]  /*2390*/  @P6 IMAD.WIDE.U32 R204, R228, R205, c[0x0][0x248] ;  /* 0x00009200e4cc6625 */ /* 0x000fe200078e00cd */
[----:B------:R-:W-:-:S02]  /*23a0*/  @!P5 ISETP.NE.AND.EX P2, PT, RZ, c[0x0][0x21c], PT, P2 ;  /* 0x00008700ff00da0c */ /* 0x000fc40003f45320 */
[----:B------:R-:W-:Y:S01]  /*23b0*/  @P6 MOV R216, 0x10 ;  /* 0x0000001000d86802 */ /* 0x000fe20000000f00 */
[----:B------:R-:W-:Y:S01]  /*23c0*/  @P6 FMUL.FTZ R11, R185, c[0x0][0x1ec] ;  /* 0x00007b00b90b6a20 */ /* 0x000fe20000410000 */
        /* <DEDUP_REMOVED lines=10> */
.L_x_9218:
[----:B------:R-:W-:Y:S05]  /*2470*/  BSYNC B1 ;  /* 0x0000000000017941 */ /* 0x000fea0003800000 */
.L_x_9217:
        /* <DEDUP_REMOVED lines=12> */
.L_x_9220:
[----:B------:R-:W-:Y:S05]  /*2540*/  BSYNC B1 ;  /* 0x0000000000017941 */ /* 0x000fea0003800000 */
.L_x_9219:
        /* <DEDUP_REMOVED lines=11> */
.L_x_9222:
[----:B------:R-:W-:Y:S05]  /*2600*/  BSYNC B1 ;  /* 0x0000000000017941 */ /* 0x000fea0003800000 */
.L_x_9221:
[C---:B------:R-:W-:Y:S01]  /*2610*/  @P6 FMUL.FTZ R222, R12.reuse, c[0x0][0x1ec] ;  /* 0x00007b000cde6a20 */ /* 0x040fe20000410000 */
[----:B------:R-:W-:Y:S01]  /*2620*/  SEL R187, R12, R167, P1 ;  /* 0x000000a70cbb7207 */ /* 0x000fe20000800000 */
[----:B------:R-:W-:Y:S02]  /*2630*/  @P6 FMUL.FTZ R169, R53, R220 ;  /* 0x000000dc35a96220 */ /* 0x000fe40000410000 */
[----:B------:R-:W-:Y:S02]  /*2640*/  @P6 FMUL.FTZ R170, R54, R221 ;  /* 0x000000dd36aa6220 */ /* 0x000fe40000410000 */
[----:B------:R-:W-:Y:S01]  /*2650*/  @P6 FMUL.FTZ R171, R55, R222 ;  /* 0x000000de37ab6220 */ /* 0x000fe20000410000 */
[----:B------:R0:W-:Y:S01]  /*2660*/  @P0 STG.E.128 [R206.64], R184 ;  /* 0x000000b8ce000986 */ /* 0x0001e2000c101d04 */
[----:B------:R-:W-:-:S03]  /*2670*/  @P6 IMAD.WIDE.U32 R216, R223, R216, c[0x0][0x170] ;  /* 0x00005c00dfd86625 */ /* 0x000fc600078e00d8 */
[----:B------:R1:W-:Y:S01]  /*2680*/  @P6 STG.E.128 [R204.64], R168 ;  /* 0x000000a8cc006986 */ /* 0x0003e2000c101d04 */
[----:B-----5:R-:W-:Y:S02]  /*2690*/  @P6 FFMA.FTZ R144, R160, R11, R144 ;  /* 0x0000000ba0906223 */ /* 0x020fe40000010090 */
[----:B------:R-:W-:Y:S02]  /*26a0*/  @P6 FFMA.FTZ R145, R161, R220, R145 ;  /* 0x000000dca1916223 */ /* 0x000fe40000010091 */
[----:B------:R-:W-:Y:S02]  /*26b0*/  @P6 FFMA.FTZ R146, R162, R221, R146 ;  /* 0x000000dda2926223 */ /* 0x000fe40000010092 */
[----:B------:R-:W-:Y:S02]  /*26c0*/  @P6 FFMA.FTZ R147, R163, R222, R147 ;  /* 0x000000dea3936223 */ /* 0x000fe40000010093 */
[----:B------:R1:W5:Y:S01]  /*26d0*/  @P6 LDG.E.128 R160, [R216.64] ;  /* 0x00000004d8a06981 */ /* 0x000362000c1e1d00 */
[----:B------:R-:W-:Y:S01]  /*26e0*/  @!P5 ISETP.NE.U32.AND P2, PT, RZ, c[0x0][0x218], PT ;  /* 0x00008600ff00da0c */ /* 0x000fe20003f45070 */
[----:B------:R-:W-:Y:S01]  /*26f0*/  BSSY B1, `(.L_x_9223) ;  /* 0x000000c000017945 */ /* 0x000fe20003800000 */
[----:B------:R-:W-:-:S02]  /*2700*/  @!P5 ISETP.NE.U32.AND P3, PT, RZ, c[0x0][0x218], PT ;  /* 0x00008600ff00da0c */ /* 0x000fc40003f65070 */
[----:B------:R-:W-:Y:S02]  /*2710*/  @!P5 ISETP.NE.AND.EX P2, PT, RZ, c[0x0][0x21c], PT, P2 ;  /* 0x00008700ff00da0c */ /* 0x000fe40003f45320 */
[----:B------:R-:W-:Y:S02]  /*2720*/  @!P5 ISETP.NE.U32.AND P4, PT, RZ, c[0x0][0x218], PT ;  /* 0x00008600ff00da0c */ /* 0x000fe40003f85070 */
        /* <DEDUP_REMOVED lines=8> */
.L_x_9224:
[----:B-1----:R-:W-:Y:S05]  /*27b0*/  BSYNC B1 ;  /* 0x0000000000017941 */ /* 0x002fea0003800000 */
.L_x_9223:
        /* <DEDUP_REMOVED lines=21> */
.L_x_9226:
[----:B------:R-:W-:Y:S05]  /*2910*/  BSYNC B1 ;  /* 0x0000000000017941 */ /* 0x000fea0003800000 */
.L_x_9225:
        /* <DEDUP_REMOVED lines=12> */
.L_x_9228:
[----:B------:R-:W-:Y:S05]  /*29e0*/  BSYNC B1 ;  /* 0x0000000000017941 */ /* 0x000fea0003800000 */
.L_x_9227:
        /* <DEDUP_REMOVED lines=11> */
.L_x_9230:
[----:B------:R-:W-:Y:S05]  /*2aa0*/  BSYNC B1 ;  /* 0x0000000000017941 */ /* 0x000fea0003800000 */
.L_x_9229:
        /* <DEDUP_REMOVED lines=26> */
.L_x_9232:
[----:B-1----:R-:W-:Y:S05]  /*2c50*/  BSYNC B1 ;  /* 0x0000000000017941 */ /* 0x002fea0003800000 */
.L_x_9231:
        /* <DEDUP_REMOVED lines=22> */
.L_x_9234:
[----:B------:R-:W-:Y:S05]  /*2dc0*/  BSYNC B1 ;  /* 0x0000000000017941 */ /* 0x000fea0003800000 */
.L_x_9233:
        /* <DEDUP_REMOVED lines=12> */
.L_x_9236:
[----:B------:R-:W-:Y:S05]  /*2e90*/  BSYNC B1 ;  /* 0x0000000000017941 */ /* 0x000fea0003800000 */
.L_x_9235:
        /* <DEDUP_REMOVED lines=11> */
.L_x_9238:
[----:B------:R-:W-:Y:S05]  /*2f50*/  BSYNC B1 ;  /* 0x0000000000017941 */ /* 0x000fea0003800000 */
.L_x_9237:
        /* <DEDUP_REMOVED lines=26> */
.L_x_9240:
[----:B-1----:R-:W-:Y:S05]  /*3100*/  BSYNC B1 ;  /* 0x0000000000017941 */ /* 0x002fea0003800000 */
.L_x_9239:
        /* <DEDUP_REMOVED lines=15> */
.L_x_9242:
[----:B------:R-:W-:Y:S05]  /*3200*/  BSYNC B1 ;  /* 0x0000000000017941 */ /* 0x000fea0003800000 */
.L_x_9241:
        /* <DEDUP_REMOVED lines=12> */
.L_x_9244:
[----:B------:R-:W-:Y:S05]  /*32d0*/  BSYNC B1 ;  /* 0x0000000000017941 */ /* 0x000fea0003800000 */
.L_x_9243:
        /* <DEDUP_REMOVED lines=16> */
.L_x_9246:
[----:B------:R-:W-:Y:S05]  /*33e0*/  BSYNC B1 ;  /* 0x0000000000017941 */ /* 0x000fea0003800000 */
.L_x_9245:
        /* <DEDUP_REMOVED lines=16> */
.L_x_9193:
[----:B------:R-:W-:Y:S05]  /*34f0*/  BSYNC B0 ;  /* 0x0000000000007941 */ /* 0x000fea0003800000 */
.L_x_9191:
        /* <DEDUP_REMOVED lines=120> */
[----:B-1----:R-:W-:Y:S01]  /*3c80*/  FADD.FTZ R21, R3, R24 ;  /* 0x0000001803157221 */ /* 0x002fe20000010000 */
[----:B------:R-:W-:Y:S02]  /*3c90*/  IADD3.X R3, RZ, RZ, RZ, P0, !PT ;  /* 0x000000ffff037210 */ /* 0x000fe400007fe4ff */
[----:B------:R-:W-:Y:S01]  /*3ca0*/  STS.128 [R0.X16+0x600], R148 ;  /* 0x0006009400007388 */ /* 0x000fe2000000cc00 */
[----:B--2---:R-:W-:Y:S01]  /*3cb0*/  FADD.FTZ R51, R18, R51 ;  /* 0x0000003312337221 */ /* 0x004fe20000010000 */
[C---:B------:R-:W-:Y:S02]  /*3cc0*/  SHF.L.U64.HI R16, R8.reuse, 0x2, R3 ;  /* 0x0000000208107819 */ /* 0x040fe40000010203 */
[----:B------:R-:W-:Y:S01]  /*3cd0*/  STS.128 [R0.X16+0x800], R156 ;  /* 0x0008009c00007388 */ /* 0x000fe2000000cc00 */
[----:B------:R-:W-:-:S03]  /*3ce0*/  SHF.L.U32 R8, R8, 0x2, RZ ;  /* 0x0000000208087819 */ /* 0x000fc600000006ff */
[----:B------:R-:W-:Y:S04]  /*3cf0*/  STS.128 [R0.X16+0xa00], R152 ;  /* 0x000a009800007388 */ /* 0x000fe8000000cc00 */
        /* <DEDUP_REMOVED lines=74> */
.L_x_9197:
[----:B------:R-:W-:Y:S01]  /*41a0*/  HFMA2.MMA R216, -RZ, RZ, 0, 5.9604644775390625e-08 ;  /* 0x00000001ffd87435 */ /* 0x000fe200000001ff */
[----:B------:R-:W-:-:S02]  /*41b0*/  MOV R205, R187 ;  /* 0x000000bb00cd7202 */ /* 0x000fc40000000f00 */
[----:B------:R-:W-:Y:S02]  /*41c0*/  MOV R217, 0x1f ;  /* 0x0000001f00d97802 */ /* 0x000fe40000000f00 */
[----:B------:R-:W-:Y:S02]  /*41d0*/  MOV R218, 0xffffffff ;  /* 0xffffffff00da7802 */ /* 0x000fe40000000f00 */
[----:B------:R-:W-:Y:S02]  /*41e0*/  MOV R184, 0x4200 ;  /* 0x0000420000b87802 */ /* 0x000fe40000000f00 */
[----:B-----5:R-:W-:Y:S05]  /*41f0*/  CALL.REL.NOINC `($__internal_187_$__cuda_sm70_shflsync_bfly_p) ;  /* 0x0000045000007944 */ /* 0x020fea0003c00000 */
[----:B-1----:R-:W-:Y:S01]  /*4200*/  MOV R204, R217 ;  /* 0x000000d900cc7202 */ /* 0x002fe20000000f00 */
[----:B0-----:R-:W-:Y:S05]  /*4210*/  BRA `(.L_x_9248) ;  /* 0xffffd47000007947 */ /* 0x001fea000383ffff */
.L_x_9198:
[----:B------:R-:W-:Y:S01]  /*4220*/  HFMA2.MMA R216, -RZ, RZ, 0, 5.9604644775390625e-08 ;  /* 0x00000001ffd87435 */ /* 0x000fe200000001ff */
[----:B------:R-:W-:Y:S02]  /*4230*/  MOV R205, R186 ;  /* 0x000000ba00cd7202 */ /* 0x000fe40000000f00 */
[----:B------:R-:W-:Y:S02]  /*4240*/  MOV R217, 0x1f ;  /* 0x0000001f00d97802 */ /* 0x000fe40000000f00 */
[----:B------:R-:W-:-:S02]  /*4250*/  MOV R218, 0xffffffff ;  /* 0xffffffff00da7802 */ /* 0x000fc40000000f00 */
[----:B------:R-:W-:Y:S02]  /*4260*/  MOV R184, 0x4280 ;  /* 0x0000428000b87802 */ /* 0x000fe40000000f00 */
[----:B01---5:R-:W-:Y:S05]  /*4270*/  CALL.REL.NOINC `($__internal_187_$__cuda_sm70_shflsync_bfly_p) ;  /* 0x000003d000007944 */ /* 0x023fea0003c00000 */
[----:B------:R-:W-:Y:S01]  /*4280*/  FADD.FTZ R187, R204, R187 ;  /* 0x000000bbccbb7221 */ /* 0x000fe20000010000 */
[----:B0-----:R-:W-:Y:S01]  /*4290*/  HFMA2.MMA R216, -RZ, RZ, 0, 1.1920928955078125e-07 ;  /* 0x00000002ffd87435 */ /* 0x001fe200000001ff */
[----:B-1----:R-:W-:Y:S01]  /*42a0*/  FADD.FTZ R204, R186, R217 ;  /* 0x000000d9bacc7221 */ /* 0x002fe20000010000 */
[----:B------:R-:W-:Y:S02]  /*42b0*/  MOV R217, 0x1f ;  /* 0x0000001f00d97802 */ /* 0x000fe40000000f00 */
[----:B------:R-:W-:Y:S02]  /*42c0*/  MOV R218, 0xffffffff ;  /* 0xffffffff00da7802 */ /* 0x000fe40000000f00 */
[----:B------:R-:W-:Y:S02]  /*42d0*/  MOV R205, R187 ;  /* 0x000000bb00cd7202 */ /* 0x000fe40000000f00 */
[----:B------:R-:W-:Y:S02]  /*42e0*/  MOV R184, 0x4300 ;  /* 0x0000430000b87802 */ /* 0x000fe40000000f00 */
[----:B------:R-:W-:Y:S05]  /*42f0*/  CALL.REL.NOINC `($__internal_187_$__cuda_sm70_shflsync_bfly_p) ;  /* 0x0000035000007944 */ /* 0x000fea0003c00000 */
[----:B0-----:R-:W-:Y:S01]  /*4300*/  HFMA2.MMA R216, -RZ, RZ, 0, 1.1920928955078125e-07 ;  /* 0x00000002ffd87435 */ /* 0x001fe200000001ff */
[----:B-1----:R-:W-:-:S02]  /*4310*/  MOV R186, R217 ;  /* 0x000000d900ba7202 */ /* 0x002fc40000000f00 */
[----:B------:R-:W-:Y:S02]  /*4320*/  MOV R205, R204 ;  /* 0x000000cc00cd7202 */ /* 0x000fe40000000f00 */
[----:B------:R-:W-:Y:S02]  /*4330*/  MOV R217, 0x1f ;  /* 0x0000001f00d97802 */ /* 0x000fe40000000f00 */
[----:B------:R-:W-:Y:S02]  /*4340*/  MOV R218, 0xffffffff ;  /* 0xffffffff00da7802 */ /* 0x000fe40000000f00 */
[----:B------:R-:W-:Y:S02]  /*4350*/  MOV R184, 0x4370 ;  /* 0x0000437000b87802 */ /* 0x000fe40000000f00 */
[----:B------:R-:W-:Y:S05]  /*4360*/  CALL.REL.NOINC `($__internal_187_$__cuda_sm70_shflsync_bfly_p) ;  /* 0x000002e000007944 */ /* 0x000fea0003c00000 */
[----:B------:R-:W-:Y:S01]  /*4370*/  FADD.FTZ R187, R186, R187 ;  /* 0x000000bbbabb7221 */ /* 0x000fe20000010000 */
[----:B0-----:R-:W-:Y:S01]  /*4380*/  HFMA2.MMA R216, -RZ, RZ, 0, 2.384185791015625e-07 ;  /* 0x00000004ffd87435 */ /* 0x001fe200000001ff */
[----:B-1----:R-:W-:Y:S01]  /*4390*/  FADD.FTZ R204, R204, R217 ;  /* 0x000000d9cccc7221 */ /* 0x002fe20000010000 */
[----:B------:R-:W-:Y:S02]  /*43a0*/  MOV R217, 0x1f ;  /* 0x0000001f00d97802 */ /* 0x000fe40000000f00 */
[----:B------:R-:W-:-:S02]  /*43b0*/  MOV R218, 0xffffffff ;  /* 0xffffffff00da7802 */ /* 0x000fc40000000f00 */
[----:B------:R-:W-:Y:S02]  /*43c0*/  MOV R205, R187 ;  /* 0x000000bb00cd7202 */ /* 0x000fe40000000f00 */
[----:B------:R-:W-:Y:S02]  /*43d0*/  MOV R184, 0x43f0 ;  /* 0x000043f000b87802 */ /* 0x000fe40000000f00 */
[----:B------:R-:W-:Y:S05]  /*43e0*/  CALL.REL.NOINC `($__internal_187_$__cuda_sm70_shflsync_bfly_p) ;  /* 0x0000026000007944 */ /* 0x000fea0003c00000 */
[----:B0-----:R-:W-:Y:S01]  /*43f0*/  HFMA2.MMA R216, -RZ, RZ, 0, 2.384185791015625e-07 ;  /* 0x00000004ffd87435 */ /* 0x001fe200000001ff */
[----:B-1----:R-:W-:Y:S02]  /*4400*/  MOV R186, R217 ;  /* 0x000000d900ba7202 */ /* 0x002fe40000000f00 */
[----:B------:R-:W-:Y:S02]  /*4410*/  MOV R205, R204 ;  /* 0x000000cc00cd7202 */ /* 0x000fe40000000f00 */
[----:B------:R-:W-:Y:S02]  /*4420*/  MOV R217, 0x1f ;  /* 0x0000001f00d97802 */ /* 0x000fe40000000f00 */
[----:B------:R-:W-:Y:S02]  /*4430*/  MOV R218, 0xffffffff ;  /* 0xffffffff00da7802 */ /* 0x000fe40000000f00 */
[----:B------:R-:W-:-:S02]  /*4440*/  MOV R184, 0x4460 ;  /* 0x0000446000b87802 */ /* 0x000fc40000000f00 */
[----:B------:R-:W-:Y:S05]  /*4450*/  CALL.REL.NOINC `($__internal_187_$__cuda_sm70_shflsync_bfly_p) ;  /* 0x000001f000007944 */ /* 0x000fea0003c00000 */
[----:B------:R-:W-:Y:S01]  /*4460*/  FADD.FTZ R187, R186, R187 ;  /* 0x000000bbbabb7221 */ /* 0x000fe20000010000 */
[----:B0-----:R-:W-:Y:S01]  /*4470*/  HFMA2.MMA R216, -RZ, RZ, 0, 4.76837158203125e-07 ;  /* 0x00000008ffd87435 */ /* 0x001fe200000001ff */
[----:B-1----:R-:W-:Y:S01]  /*4480*/  FADD.FTZ R204, R204, R217 ;  /* 0x000000d9cccc7221 */ /* 0x002fe20000010000 */
[----:B------:R-:W-:-:S02]  /*4490*/  MOV R217, 0x1f ;  /* 0x0000001f00d97802 */ /* 0x000fc40000000f00 */
[----:B------:R-:W-:Y:S02]  /*44a0*/  MOV R218, 0xffffffff ;  /* 0xffffffff00da7802 */ /* 0x000fe40000000f00 */
[----:B------:R-:W-:Y:S02]  /*44b0*/  MOV R205, R187 ;  /* 0x000000bb00cd7202 */ /* 0x000fe40000000f00 */
[----:B------:R-:W-:Y:S02]  /*44c0*/  MOV R184, 0x44e0 ;  /* 0x000044e000b87802 */ /* 0x000fe40000000f00 */
[----:B------:R-:W-:Y:S05]  /*44d0*/  CALL.REL.NOINC `($__internal_187_$__cuda_sm70_shflsync_bfly_p) ;  /* 0x0000017000007944 */ /* 0x000fea0003c00000 */
[----:B0-----:R-:W-:Y:S01]  /*44e0*/  HFMA2.MMA R216, -RZ, RZ, 0, 4.76837158203125e-07 ;  /* 0x00000008ffd87435 */ /* 0x001fe200000001ff */
[----:B-1----:R-:W-:Y:S02]  /*44f0*/  MOV R186, R217 ;  /* 0x000000d900ba7202 */ /* 0x002fe40000000f00 */
[----:B------:R-:W-:Y:S02]  /*4500*/  MOV R205, R204 ;  /* 0x000000cc00cd7202 */ /* 0x000fe40000000f00 */
[----:B------:R-:W-:Y:S02]  /*4510*/  MOV R217, 0x1f ;  /* 0x0000001f00d97802 */ /* 0x000fe40000000f00 */
[----:B------:R-:W-:-:S02]  /*4520*/  MOV R218, 0xffffffff ;  /* 0xffffffff00da7802 */ /* 0x000fc40000000f00 */
[----:B------:R-:W-:Y:S02]  /*4530*/  MOV R184, 0x4550 ;  /* 0x0000455000b87802 */ /* 0x000fe40000000f00 */
[----:B------:R-:W-:Y:S05]  /*4540*/  CALL.REL.NOINC `($__internal_187_$__cuda_sm70_shflsync_bfly_p) ;  /* 0x0000010000007944 */ /* 0x000fea0003c00000 */
[----:B------:R-:W-:Y:S01]  /*4550*/  FADD.FTZ R186, R186, R187 ;  /* 0x000000bbbaba7221 */ /* 0x000fe20000010000 */
[----:B0-----:R-:W-:Y:S01]  /*4560*/  HFMA2.MMA R216, -RZ, RZ, 0, 9.5367431640625e-07 ;  /* 0x00000010ffd87435 */ /* 0x001fe200000001ff */
[----:B-1----:R-:W-:Y:S01]  /*4570*/  FADD.FTZ R206, R204, R217 ;  /* 0x000000d9ccce7221 */ /* 0x002fe20000010000 */
[----:B------:R-:W-:Y:S02]  /*4580*/  MOV R217, 0x1f ;  /* 0x0000001f00d97802 */ /* 0x000fe40000000f00 */
[----:B------:R-:W-:Y:S02]  /*4590*/  MOV R218, 0xffffffff ;  /* 0xffffffff00da7802 */ /* 0x000fe40000000f00 */
[----:B------:R-:W-:Y:S02]  /*45a0*/  MOV R205, R186 ;  /* 0x000000ba00cd7202 */ /* 0x000fe40000000f00 */
[----:B------:R-:W-:Y:S02]  /*45b0*/  MOV R184, 0x45d0 ;  /* 0x000045d000b87802 */ /* 0x000fe40000000f00 */
[----:B------:R-:W-:Y:S05]  /*45c0*/  CALL.REL.NOINC `($__internal_187_$__cuda_sm70_shflsync_bfly_p) ;  /* 0x0000008000007944 */ /* 0x000fea0003c00000 */
[----:B0-----:R-:W-:Y:S01]  /*45d0*/  HFMA2.MMA R216, -RZ, RZ, 0, 9.5367431640625e-07 ;  /* 0x00000010ffd87435 */ /* 0x001fe200000001ff */
[----:B-1----:R-:W-:-:S02]  /*45e0*/  MOV R207, R217 ;  /* 0x000000d900cf7202 */ /* 0x002fc40000000f00 */
[----:B------:R-:W-:Y:S02]  /*45f0*/  MOV R205, R206 ;  /* 0x000000ce00cd7202 */ /* 0x000fe40000000f00 */
[----:B------:R-:W-:Y:S02]  /*4600*/  MOV R217, 0x1f ;  /* 0x0000001f00d97802 */ /* 0x000fe40000000f00 */
[----:B------:R-:W-:Y:S02]  /*4610*/  MOV R218, 0xffffffff ;  /* 0xffffffff00da7802 */ /* 0x000fe40000000f00 */
[----:B------:R-:W-:Y:S02]  /*4620*/  MOV R184, 0x4640 ;  /* 0x0000464000b87802 */ /* 0x000fe40000000f00 */
[----:B------:R-:W-:Y:S05]  /*4630*/  CALL.REL.NOINC `($__internal_187_$__cuda_sm70_shflsync_bfly_p) ;  /* 0x0000001000007944 */ /* 0x000fea0003c00000 */
[----:B01----:R-:W-:Y:S05]  /*4640*/  BRA `(.L_x_9249) ;  /* 0xffffd16000007947 */ /* 0x003fea000383ffff */
        .weak           $__internal_187_$__cuda_sm70_shflsync_bfly_p
        .type           $__internal_187_$__cuda_sm70_shflsync_bfly_p,@function
        .size           $__internal_187_$__cuda_sm70_shflsync_bfly_p,(.L_x_9917 - $__internal_187_$__cuda_sm70_shflsync_bfly_p)
$__internal_187_$__cuda_sm70_shflsync_bfly_p:
[----:B------:R-:W-:Y:S01]  /*4650*/  HFMA2.MMA R185, -RZ, RZ, 0, 0 ;  /* 0x00000000ffb97435 */ /* 0x000fe200000001ff */
[----:B------:R-:W-:Y:S04]  /*4660*/  WARPSYNC R218 ;  /* 0x000000da00007348 */ /* 0x000fe80003800000 */
[----:B------:R0:W1:Y:S01]  /*4670*/  SHFL.BFLY PT, R217, R205, R216, R217 ;  /* 0x0c0000d8cdd97389 */ /* 0x00006200000e00d9 */
[----:B------:R-:W-:Y:S05]  /*4680*/  RET.REL.NODEC R184 `(_ZN10layer_norm13ln_bwd_kernelINS_13Kernel_traitsIfffffjLj768ELj1ELj4ELj1ELj16ENS_18Kernel_traits_baseILj768EfffffjLj128EEEEELb0ELb1ELb1ELb1EEEvNS_9BwdParamsE) ;  /* 0xffffb970b8007950 */ /* 0x000fea0003c3ffff */
.L_x_9250:
        /* <DEDUP_REMOVED lines=15> */
.L_x_9917:


//--------------------- .text._ZN10layer_norm13ln_bwd_kernelINS_13Kernel_traitsIfffffjLj768ELj1ELj4ELj1ELj16ENS_18Kernel_traits_baseILj768EfffffjLj128EEEEELb1ELb0ELb0ELb0EEEvNS_9BwdParamsE --------------------------
	.section	.text._ZN10layer_norm13ln_bwd_kernelINS_13Kernel_traitsIfffffjLj768ELj1ELj4ELj1ELj16ENS_18Kernel_traits_baseILj768EfffffjLj128EEEEELb1ELb0ELb0ELb0EEEvNS_9BwdParamsE,"ax",@progbits
	.sectioninfo	@"SHI_REGISTERS=180"
	.align	128
        .global         _ZN10layer_norm13ln_bwd_kernelINS_13Kernel_traitsIfffffjLj768ELj1ELj4ELj1ELj16ENS_18Kernel_traits_baseILj768EfffffjLj128EEEEELb1ELb0ELb0ELb0EEEvNS_9BwdParamsE
        .type           _ZN10layer_norm13ln_bwd_kernelINS_13Kernel_traitsIfffffjLj768ELj1ELj4ELj1ELj16ENS_18Kernel_traits_baseILj768EfffffjLj128EEEEELb1ELb0ELb0ELb0EEEvNS_9BwdParamsE,@function
        .size           _ZN10layer_norm13ln_bwd_kernelINS_13Kernel_traitsIfffffjLj768ELj1ELj4ELj1ELj16ENS_18Kernel_traits_baseILj768EfffffjLj128EEEEELb1ELb0ELb0ELb0EEEvNS_9BwdParamsE,(.L_x_9918 - _ZN10layer_norm13ln_bwd_kernelINS_13Kernel_traitsIfffffjLj768ELj1ELj4ELj1ELj16ENS_18Kernel_traits_baseILj768EfffffjLj128EEEEELb1ELb0ELb0ELb0EEEvNS_9BwdParamsE)
        .other          _ZN10layer_norm13ln_bwd_kernelINS_13Kernel_traitsIfffffjLj768ELj1ELj4ELj1ELj16ENS_18Kernel_traits_baseILj768EfffffjLj128EEEEELb1ELb0ELb0ELb0EEEvNS_9BwdParamsE,@"STO_CUDA_ENTRY STV_DEFAULT"
_ZN10layer_norm13ln_bwd_kernelINS_13Kernel_traitsIfffffjLj768ELj1ELj4ELj1ELj16ENS_18Kernel_traits_baseILj768EfffffjLj128EEEEELb1ELb0ELb0ELb0EEEvNS_9BwdParamsE:
.text._ZN10layer_norm13ln_bwd_kernelINS_13Kernel_traitsIfffffjLj768ELj1ELj4ELj1ELj16ENS_18Kernel_traits_baseILj768EfffffjLj128EEEEELb1ELb0ELb0ELb0EEEvNS_9BwdParamsE:
        /* <DEDUP_REMOVED lines=22> */
[----:B------:R1:W5:Y:S01]  /*0160*/  @P1 LDG.E.128 R80, [R4.64] ;  /* 0x0000000404501981 */ /* 0x000362000c1e1d00 */
[C---:B------:R-:W-:Y:S01]  /*0170*/  @P2 IMAD.WIDE.U32 R8, R6.reuse, R9, c[0x0][0x1b0] ;  /* 0x00006c0006082625 */ /* 0x040fe200078e0009 */
[----:B------:R-:W-:-:S02]  /*0180*/  @P2 IADD3 R6, R6, 0x20, RZ ;  /* 0x0000002006062810 */ /* 0x000fc40007ffe0ff */
[----:B------:R-:W-:Y:S02]  /*0190*/  @P5 MOV R15, 0x10 ;  /* 0x00000010000f5802 */ /* 0x000fe40000000f00 */
[----:B------:R1:W5:Y:S01]  /*01a0*/  @P2 LDG.E.128 R76, [R8.64] ;  /* 0x00000004084c2981 */ /* 0x000362000c1e1d00 */
[C---:B------:R-:W-:Y:S01]  /*01b0*/  @P3 IMAD.WIDE.U32 R10, R6.reuse, R11, c[0x0][0x1b0] ;  /* 0x00006c00060a3625 */ /* 0x040fe200078e000b */
[----:B------:R-:W-:Y:S02]  /*01c0*/  @P3 IADD3 R6, R6, 0x20, RZ ;  /* 0x0000002006063810 */ /* 0x000fe40007ffe0ff */
[----:B------:R-:W-:Y:S02]  /*01d0*/  @P0 MOV R7, 0x10 ;  /* 0x0000001000070802 */ /* 0x000fe40000000f00 */
[----:B------:R1:W5:Y:S01]  /*01e0*/  @P3 LDG.E.128 R72, [R10.64] ;  /* 0x000000040a483981 */ /* 0x000362000c1e1d00 */
[C---:B------:R-:W-:Y:S01]  /*01f0*/  @P4 IMAD.WIDE.U32 R12, R6.reuse, R13, c[0x0][0x1b0] ;  /* 0x00006c00060c4625 */ /* 0x040fe200078e000d */
[----:B------:R-:W-:-:S02]  /*0200*/  @P4 IADD3 R6, R6, 0x20, RZ ;  /* 0x0000002006064810 */ /* 0x000fc40007ffe0ff */
[----:B------:R-:W-:Y:S01]  /*0210*/  P2R R3, PR, RZ, 0x1 ;  /* 0x00000001ff037803 */ /* 0x000fe20000000000 */
[----:B------:R-:W-:Y:S01]  /*0220*/  BSSY B0, `(.L_x_9251) ;  /* 0x000029e000007945 */ /* 0x000fe20003800000 */
[----:B------:R2:W5:Y:S01]  /*0230*/  @P4 LDG.E.128 R68, [R12.64] ;  /* 0x000000040c444981 */ /* 0x000562000c1e1d00 */
[C---:B------:R-:W-:Y:S01]  /*0240*/  @P5 IMAD.WIDE.U32 R14, R6.reuse, R15, c[0x0][0x1b0] ;  /* 0x00006c00060e5625 */ /* 0x040fe200078e000f */
[----:B------:R-:W-:Y:S02]  /*0250*/  @P5 IADD3 R6, R6, 0x20, RZ ;  /* 0x0000002006065810 */ /* 0x000fe40007ffe0ff */
[----:B------:R-:W-:Y:S01]  /*0260*/  SHF.R.U32.HI R3, RZ, 0x5, R0 ;  /* 0x00000005ff037819 */ /* 0x000fe20000011600 */
[----:B------:R-:W-:Y:S01]  /*0270*/  CS2R R56, SRZ ;  /* 0x0000000000387805 */ /* 0x000fe2000001ff00 */
[----:B------:R3:W5:Y:S01]  /*0280*/  @P5 LDG.E.128 R64, [R14.64] ;  /* 0x000000040e405981 */ /* 0x000762000c1e1d00 */
[----:B------:R-:W-:Y:S01]  /*0290*/  @P0 IMAD.WIDE.U32 R6, R6, R7, c[0x0][0x1b0] ;  /* 0x00006c0006060625 */ /* 0x000fe200078e0007 */
[----:B0-----:R-:W-:-:S04]  /*02a0*/  LEA R3, R16, R3, 0x2 ;  /* 0x0000000310037211 */ /* 0x001fc800078e10ff */
[----:B------:R1:W5:Y:S01]  /*02b0*/  @P0 LDG.E.128 R60, [R6.64] ;  /* 0x00000004063c0981 */ /* 0x000362000c1e1d00 */
        /* <DEDUP_REMOVED lines=22> */
[----:B--2---:R-:W-:Y:S01]  /*0420*/  CS2R R12, SRZ ;  /* 0x00000000000c7805 */ /* 0x004fe2000001ff00 */
[----:B---3--:R-:W-:Y:S01]  /*0430*/  CS2R R14, SRZ ;  /* 0x00000000000e7805 */ /* 0x008fe2000001ff00 */
[----:B------:R-:W-:Y:S05]  /*0440*/  @P0 BRA `(.L_x_9252) ;  /* 0x000027b000000947 */ /* 0x000fea0003800000 */
[----:B-1----:R-:W0:Y:S01]  /*0450*/  LDC.U8 R173, c[0x0][0x1f0] ;  /* 0x00007c00ffad7b82 */ /* 0x002e220000000000 */
[----:B------:R-:W-:-:S07]  /*0460*/  HFMA2.MMA R57, -RZ, RZ, 0, 0 ;  /* 0x00000000ff397435 */ /* 0x000fce00000001ff */
.L_x_9279:
[----:B------:R-:W-:Y:S02]  /*0470*/  ISETP.NE.U32.AND P0, PT, RZ, c[0x0][0x1c0], PT ;  /* 0x00007000ff007a0c */ /* 0x000fe40003f05070 */
[----:B------:R-:W-:-:S02]  /*0480*/  SHF.R.S32.HI R104, RZ, 0x1f, R3 ;  /* 0x0000001fff687819 */ /* 0x000fc40000011403 */
[----:B------:R-:W-:Y:S02]  /*0490*/  ISETP.NE.AND.EX P0, PT, RZ, c[0x0][0x1c4], PT, P0 ;  /* 0x00007100ff007a0c */ /* 0x000fe40003f05300 */
[----:B------:R-:W-:Y:S02]  /*04a0*/  MOV R106, 0x4 ;  /* 0x00000004006a7802 */ /* 0x000fe40000000f00 */
[----:B------:R-:W-:-:S09]  /*04b0*/  MOV R124, 0x3f800000 ;  /* 0x3f800000007c7802 */ /* 0x000fd20000000f00 */
[----:B------:R-:W-:-:S04]  /*04c0*/  @P0 LEA R108, P6, R3, c[0x0][0x1c0], 0x2 ;  /* 0x00007000036c0a11 */ /* 0x000fc800078c10ff */
[C---:B------:R-:W-:Y:S01]  /*04d0*/  @P0 LEA.HI.X R109, R3.reuse, c[0x0][0x1c4], R104, 0x2, P6 ;  /* 0x00007100036d0a11 */ /* 0x040fe200030f1468 */
[----:B------:R-:W-:-:S04]  /*04e0*/  IMAD.WIDE R104, R3, R106, c[0x0][0x1a0] ;  /* 0x0000680003687625 */ /* 0x000fc800078e026a */
[C---:B------:R-:W-:Y:S01]  /*04f0*/  IMAD.WIDE R106, R3.reuse, R106, c[0x0][0x1a8] ;  /* 0x00006a00036a7625 */ /* 0x040fe200078e026a */
[----:B-----5:R1:W5:Y:S04]  /*0500*/  @P0 LDG.E R124, [R108.64] ;  /* 0x000000046c7c0981 */ /* 0x020368000c1e1900 */
[----:B------:R1:W5:Y:S04]  /*0510*/  LDG.E R167, [R104.64] ;  /* 0x0000000468a77981 */ /* 0x000368000c1e1900 */
[----:B------:R1:W5:Y:S01]  /*0520*/  LDG.E R163, [R106.64] ;  /* 0x000000046aa37981 */ /* 0x000362000c1e1900 */
[----:B------:R-:W-:Y:S01]  /*0530*/  IMAD R110, R3, c[0x0][0x168], RZ ;  /* 0x00005a00036e7a24 */ /* 0x000fe200078e02ff */
[----:B------:R-:W-:Y:S01]  /*0540*/  BSSY B1, `(.L_x_9253) ;  /* 0x0000036000017945 */ /* 0x000fe20003800000 */
[----:B------:R-:W-:-:S02]  /*0550*/  MOV R169, RZ ;  /* 0x000000ff00a97202 */ /* 0x000fc40000000f00 */
[----:B------:R-:W-:Y:S02]  /*0560*/  MOV R171, RZ ;  /* 0x000000ff00ab7202 */ /* 0x000fe40000000f00 */
[----:B------:R-:W-:-:S04]  /*0570*/  SHF.R.S32.HI R111, RZ, 0x1f, R110 ;  /* 0x0000001fff6f7819 */ /* 0x000fc8000001146e */
[----:B------:R-:W-:Y:S02]  /*0580*/  LEA.HI R111, R111, R110, RZ, 0x2 ;  /* 0x0000006e6f6f7211 */ /* 0x000fe400078f10ff */
[----:B------:R-:W-:-:S04]  /*0590*/  LOP3.LUT R110, R0, 0x1f, RZ, 0xc0, !PT ;  /* 0x0000001f006e7812 */ /* 0x000fc800078ec0ff */
[----:B------:R-:W-:-:S04]  /*05a0*/  LEA.HI.SX32 R157, R111, R110, 0x1e ;  /* 0x0000006e6f9d7211 */ /* 0x000fc800078ff2ff */
[----:B------:R-:W-:Y:S01]  /*05b0*/  MOV R172, R157 ;  /* 0x0000009d00ac7202 */ /* 0x000fe20000000f00 */
[----:B------:R-:W-:Y:S05]  /*05c0*/  @!P1 BRA `(.L_x_9254) ;  /* 0x000002d000009947 */ /* 0x000fea0003800000 */
[C---:B-1----:R-:W-:Y:S02]  /*05d0*/  LEA R170, P0, R157.reuse, c[0x0][0x190], 0x2 ;  /* 0x000064009daa7a11 */ /* 0x042fe400078010ff */
        /* <DEDUP_REMOVED lines=13> */
[----:B0-----:R-:W-:-:S04]  /*06b0*/  ISETP.NE.AND P0, PT, R173, RZ, PT ;  /* 0x000000ffad00720c */ /* 0x001fc80003f05270 */
[----:B-----5:R-:W-:-:S05]  /*06c0*/  FSEL R126, R167, RZ, !P0 ;  /* 0x000000ffa77e7208 */ /* 0x020fca0004000000 */
[C---:B---3--:R-:W-:Y:S02]  /*06d0*/  FADD.FTZ R138, -R126.reuse, R108 ;  /* 0x0000006c7e8a7221 */ /* 0x048fe40000010100 */
        /* <DEDUP_REMOVED lines=8> */
[----:B------:R-:W-:Y:S02]  /*0760*/  FADD.FTZ R33, R33, R105 ;  /* 0x0000006921217221 */ /* 0x000fe40000010000 */
[----:B------:R-:W-:Y:S02]  /*0770*/  FFMA.FTZ R57, R105, R126, R57 ;  /* 0x0000007e69397223 */ /* 0x000fe40000010039 */
[----:B------:R-:W-:-:S02]  /*0780*/  FMUL.FTZ R143, R81, R105 ;  /* 0x00000069518f7220 */ /* 0x000fc40000410000 */
[----:B------:R-:W-:Y:S02]  /*0790*/  FADD.FTZ R104, RZ, R138 ;  /* 0x0000008aff687221 */ /* 0x000fe40000010000 */
[----:B------:R-:W-:Y:S02]  /*07a0*/  FFMA.FTZ R105, R125, R138, RZ ;  /* 0x0000008a7d697223 */ /* 0x000fe400000100ff */
[----:B------:R-:W-:Y:S02]  /*07b0*/  FMUL.FTZ R145, R163, R110 ;  /* 0x0000006ea3917220 */ /* 0x000fe40000410000 */
[----:B----4-:R-:W-:Y:S02]  /*07c0*/  FMUL.FTZ R168, R82, R106 ;  /* 0x0000006a52a87220 */ /* 0x010fe40000410000 */
[----:B------:R-:W-:Y:S02]  /*07d0*/  FADD.FTZ R109, R104, R143 ;  /* 0x0000008f686d7221 */ /* 0x000fe40000010000 */
[----:B------:R-:W-:-:S02]  /*07e0*/  FFMA.FTZ R105, R126, R143, R105 ;  /* 0x0000008f7e697223 */ /* 0x000fc40000010069 */
[----:B------:R-:W-:Y:S02]  /*07f0*/  FMUL.FTZ R165, R83, R107 ;  /* 0x0000006b53a57220 */ /* 0x000fe40000410000 */
[----:B-1----:R-:W-:Y:S02]  /*0800*/  FMUL.FTZ R170, R163, R108 ;  /* 0x0000006ca3aa7220 */ /* 0x002fe40000410000 */
[----:B------:R-:W-:Y:S02]  /*0810*/  FADD.FTZ R104, R109, R168 ;  /* 0x000000a86d687221 */ /* 0x000fe40000010000 */
[----:B------:R-:W-:Y:S01]  /*0820*/  FFMA.FTZ R105, R145, R168, R105 ;  /* 0x000000a891697223 */ /* 0x000fe20000010069 */
[----:B------:R-:W-:Y:S01]  /*0830*/  IADD3 R172, R157, 0x20, RZ ;  /* 0x000000209dac7810 */ /* 0x000fe20007ffe0ff */
[----:B------:R-:W-:Y:S02]  /*0840*/  FADD.FTZ R34, R34, R106 ;  /* 0x0000006a22227221 */ /* 0x000fe40000010000 */
[----:B------:R-:W-:-:S02]  /*0850*/  FFMA.FTZ R58, R106, R145, R58 ;  /* 0x000000916a3a7223 */ /* 0x000fc4000001003a */
[----:B------:R-:W-:Y:S02]  /*0860*/  FADD.FTZ R35, R35, R107 ;  /* 0x0000006b23237221 */ /* 0x000fe40000010000 */
[----:B------:R-:W-:Y:S02]  /*0870*/  FFMA.FTZ R59, R107, R170, R59 ;  /* 0x000000aa6b3b7223 */ /* 0x000fe4000001003b */
[----:B------:R-:W-:Y:S02]  /*0880*/  FADD.FTZ R169, R104, R165 ;  /* 0x000000a568a97221 */ /* 0x000fe40000010000 */
[----:B------:R-:W-:Y:S02]  /*0890*/  FFMA.FTZ R171, R170, R165, R105 ;  /* 0x000000a5aaab7223 */ /* 0x000fe40000010069 */
.L_x_9254:
[----:B-1----:R-:W-:Y:S05]  /*08a0*/  BSYNC B1 ;  /* 0x0000000000017941 */ /* 0x002fea0003800000 */
.L_x_9253:
        /* <DEDUP_REMOVED lines=47> */
.L_x_9256:
[----:B-1----:R-:W-:Y:S05]  /*0ba0*/  BSYNC B1 ;  /* 0x0000000000017941 */ /* 0x002fea0003800000 */
.L_x_9255:
        /* <DEDUP_REMOVED lines=17> */
[----:B-----5:R-:W-:Y:S02]  /*0cc0*/  FSEL R146, R167, RZ, !P0 ;  /* 0x000000ffa7927208 */ /* 0x020fe40004000000 */
[----:B------:R-:W-:-:S03]  /*0cd0*/  IADD3 R172, R172, 0x20, RZ ;  /* 0x00000020acac7810 */ /* 0x000fc60007ffe0ff */
[C---:B---3--:R-:W-:Y:S02]  /*0ce0*/  FADD.FTZ R118, -R146.reuse, R108 ;  /* 0x0000006c92767221 */ /* 0x048fe40000010100 */
[----:B------:R-:W-:Y:S02]  /*0cf0*/  FADD.FTZ R142, -R146, R109 ;  /* 0x0000006d928e7221 */ /* 0x000fe40000010100 */
[C---:B------:R-:W-:Y:S02]  /*0d00*/  FMUL.FTZ R119, R163.reuse, R118 ;  /* 0x00000076a3777220 */ /* 0x040fe40000410000 */
[----:B--2---:R-:W-:Y:S02]  /*0d10*/  FMUL.FTZ R130, R72, R104 ;  /* 0x0000006848827220 */ /* 0x004fe40000410000 */
        /* <DEDUP_REMOVED lines=24> */
.L_x_9258:
[----:B-1----:R-:W-:Y:S05]  /*0ea0*/  BSYNC B1 ;  /* 0x0000000000017941 */ /* 0x002fea0003800000 */
.L_x_9257:
        /* <DEDUP_REMOVED lines=47> */
.L_x_9260:
[----:B-1----:R-:W-:Y:S05]  /*11a0*/  BSYNC B1 ;  /* 0x0000000000017941 */ /* 0x002fea0003800000 */
.L_x_9259:
        /* <DEDUP_REMOVED lines=22> */
[----:B------:R-:W-:Y:S02]  /*1310*/  FMUL.FTZ R122, R163, R134 ;  /* 0x00000086a37a7220 */ /* 0x000fe40000410000 */
[----:B--2---:R-:W-:Y:S02]  /*1320*/  FMUL.FTZ R134, R64, R104 ;  /* 0x0000006840867220 */ /* 0x004fe40000410000 */
        /* <DEDUP_REMOVED lines=23> */
.L_x_9262:
[----:B-1----:R-:W-:Y:S05]  /*14a0*/  BSYNC B1 ;  /* 0x0000000000017941 */ /* 0x002fea0003800000 */
.L_x_9261:
[----:B------:R-:W-:Y:S01]  /*14b0*/  ISETP.GE.U32.AND P0, PT, R2, 0xc0, PT ;  /* 0x000000c00200780c */ /* 0x000fe20003f06070 */
[----:B------:R-:W-:-:S12]  /*14c0*/  BSSY B1, `(.L_x_9263) ;  /* 0x000002e000017945 */ /* 0x000fd80003800000 */
[----:B------:R-:W-:Y:S05]  /*14d0*/  @!P0 BRA `(.L_x_9264) ;  /* 0x000002c000008947 */ /* 0x000fea0003800000 */
[----:B0-----:R-:W-:Y:S01]  /*14e0*/  ISETP.NE.AND P0, PT, R173, RZ, PT ;  /* 0x000000ffad00720c */ /* 0x001fe20003f05270 */
        /* <DEDUP_REMOVED lines=43> */
.L_x_9264:
[----:B0-----:R-:W-:Y:S05]  /*17a0*/  BSYNC B1 ;  /* 0x0000000000017941 */ /* 0x001fea0003800000 */
.L_x_9263:
[----:B------:R-:W-:Y:S05]  /*17b0*/  BRA.DIV ~URZ, `(.L_x_9265) ;  /* 0x000020427f007947 */ /* 0x000fea000b800000 */
[----:B------:R0:W1:Y:S02]  /*17c0*/  SHFL.BFLY PT, R106, R169, 0x1, 0x1f ;  /* 0x0c201f00a96a7f89 */ /* 0x00006400000e0000 */
.L_x_9280:
        /* <DEDUP_REMOVED lines=18> */
.L_x_9281:
[----:B---3--:R-:W-:Y:S01]  /*18f0*/  FADD.FTZ R110, R110, R109 ;  /* 0x0000006d6e6e7221 */ /* 0x008fe20000010000 */
[----:B------:R-:W-:Y:S01]  /*1900*/  ISETP.NE.AND P0, PT, R173, RZ, PT ;  /* 0x000000ffad00720c */ /* 0x000fe20003f05270 */
[----:B--2---:R-:W-:Y:S01]  /*1910*/  FADD.FTZ R104, R104, R111 ;  /* 0x0000006f68687221 */ /* 0x004fe20000010000 */
[----:B------:R-:W-:Y:S01]  /*1920*/  BSSY B1, `(.L_x_9267) ;  /* 0x0000033000017945 */ /* 0x000fe20003800000 */
[----:B-1----:R-:W-:Y:S02]  /*1930*/  FMUL.FTZ R109, R110, c[0x0][0x1e0] ;  /* 0x000078006e6d7a20 */ /* 0x002fe40000410000 */
[----:B------:R-:W-:-:S03]  /*1940*/  FMUL.FTZ R108, R104, c[0x0][0x1e0] ;  /* 0x00007800686c7a20 */ /* 0x000fc60000410000 */
[----:B------:R-:W-:Y:S01]  /*1950*/  FSEL R109, R109, RZ, !P0 ;  /* 0x000000ff6d6d7208 */ /* 0x000fe20004000000 */
[----:B------:R-:W-:Y:S05]  /*1960*/  @!P1 BRA `(.L_x_9268) ;  /* 0x000002e000009947 */ /* 0x000fea0003800000 */
[----:B------:R-:W-:Y:S01]  /*1970*/  ISETP.NE.U32.AND P0, PT, RZ, c[0x0][0x218], PT ;  /* 0x00008600ff007a0c */ /* 0x000fe20003f05070 */
[-CC-:B------:R-:W-:Y:S01]  /*1980*/  FFMA.FTZ R105, R125, R108.reuse, R109.reuse ;  /* 0x0000006c7d697223 */ /* 0x180fe2000001006d */
[----:B------:R-:W-:Y:S01]  /*1990*/  MOV R174, 0x10 ;  /* 0x0000001000ae7802 */ /* 0x000fe20000000f00 */
        /* <DEDUP_REMOVED lines=11> */
[----:B------:R-:W-:Y:S02]  /*1a50*/  FMUL.FTZ R172, R163, R172 ;  /* 0x000000aca3ac7220 */ /* 0x000fe40000410000 */
        /* <DEDUP_REMOVED lines=20> */
[----:B------:R-:W-:Y:S02]  /*1ba0*/  SEL R104, R104, RZ, P0 ;  /* 0x000000ff68687207 */ /* 0x000fe40000000000 */
[----:B------:R-:W-:-:S04]  /*1bb0*/  LOP3.LUT P0, RZ, R115, 0xff00, RZ, 0xc0, !PT ;  /* 0x0000ff0073ff7812 */ /* 0x000fc8000780c0ff */
[----:B------:R-:W-:Y:S02]  /*1bc0*/  SEL R105, R105, RZ, P0 ;  /* 0x000000ff69697207 */ /* 0x000fe40000000000 */
[----:B------:R-:W-:Y:S01]  /*1bd0*/  LOP3.LUT P0, RZ, R115, 0xff0000, RZ, 0xc0, !PT ;  /* 0x00ff000073ff7812 */ /* 0x000fe2000780c0ff */
[----:B-1----:R-:W-:-:S03]  /*1be0*/  FMUL.FTZ R107, R172, c[0x0][0x1e8] ;  /* 0x00007a00ac6b7a20 */ /* 0x002fc60000410000 */
[----:B------:R-:W-:Y:S01]  /*1bf0*/  SEL R106, R111, RZ, P0 ;  /* 0x000000ff6f6a7207 */ /* 0x000fe20000000000 */
[----:B------:R-:W-:Y:S01]  /*1c00*/  IMAD.WIDE.U32 R110, R157, R174, c[0x0][0x248] ;  /* 0x000092009d6e7625 */ /* 0x000fe200078e00ae */
[----:B------:R-:W-:Y:S02]  /*1c10*/  LOP3.LUT P0, RZ, R115, 0xff000000, RZ, 0xc0, !PT ;  /* 0xff00000073ff7812 */ /* 0x000fe4000780c0ff */
[----:B------:R-:W-:Y:S02]  /*1c20*/  IADD3 R157, R157, 0x20, RZ ;  /* 0x000000209d9d7810 */ /* 0x000fe40007ffe0ff */
[----:B------:R-:W-:-:S05]  /*1c30*/  SEL R107, R107, RZ, P0 ;  /* 0x000000ff6b6b7207 */ /* 0x000fca0000000000 */
[----:B------:R1:W-:Y:S04]  /*1c40*/  STG.E.128 [R110.64], R104 ;  /* 0x000000686e007986 */ /* 0x0003e8000c101d04 */
.L_x_9268:
[----:B------:R-:W-:Y:S05]  /*1c50*/  BSYNC B1 ;  /* 0x0000000000017941 */ /* 0x000fea0003800000 */
.L_x_9267:
[----:B------:R-:W-:Y:S01]  /*1c60*/  BSSY B1, `(.L_x_9269) ;  /* 0x0000030000017945 */ /* 0x000fe20003800000 */
[----:B------:R-:W-:Y:S05]  /*1c70*/  @!P2 BRA `(.L_x_9270) ;  /* 0x000002e00000a947 */ /* 0x000fea0003800000 */
[----:B------:R-:W-:Y:S01]  /*1c80*/  ISETP.NE.U32.AND P0, PT, RZ, c[0x0][0x218], PT ;  /* 0x00008600ff007a0c */ /* 0x000fe20003f05070 */
[-CC-:B-1----:R-:W-:Y:S01]  /*1c90*/  FFMA.FTZ R105, R127, R108.reuse, R109.reuse ;  /* 0x0000006c7f697223 */ /* 0x182fe2000001006d */
[----:B------:R-:W-:Y:S01]  /*1ca0*/  HFMA2.MMA R174, -RZ, RZ, 0, 9.5367431640625e-07 ;  /* 0x00000010ffae7435 */ /* 0x000fe200000001ff */
        /* <DEDUP_REMOVED lines=38> */
[C---:B------:R-:W-:Y:S01]  /*1f10*/  IMAD.WIDE.U32 R110, R157.reuse, R174, c[0x0][0x248] ;  /* 0x000092009d6e7625 */ /* 0x040fe200078e00ae */
[----:B------:R-:W-:Y:S02]  /*1f20*/  LOP3.LUT P0, RZ, R116, 0xff000000, RZ, 0xc0, !PT ;  /* 0xff00000074ff7812 */ /* 0x000fe4000780c0ff */
[----:B------:R-:W-:Y:S02]  /*1f30*/  IADD3 R157, R157, 0x20, RZ ;  /* 0x000000209d9d7810 */ /* 0x000fe40007ffe0ff */
[----:B------:R-:W-:-:S05]  /*1f40*/  SEL R107, R107, RZ, P0 ;  /* 0x000000ff6b6b7207 */ /* 0x000fca0000000000 */
[----:B------:R1:W-:Y:S04]  /*1f50*/  STG.E.128 [R110.64], R104 ;  /* 0x000000686e007986 */ /* 0x0003e8000c101d04 */
.L_x_9270:
[----:B------:R-:W-:Y:S05]  /*1f60*/  BSYNC B1 ;  /* 0x0000000000017941 */ /* 0x000fea0003800000 */
.L_x_9269:
[----:B------:R-:W-:Y:S01]  /*1f70*/  BSSY B1, `(.L_x_9271) ;  /* 0x0000030000017945 */ /* 0x000fe20003800000 */
[----:B------:R-:W-:Y:S05]  /*1f80*/  @!P3 BRA `(.L_x_9272) ;  /* 0x000002e00000b947 */ /* 0x000fea0003800000 */
[----:B------:R-:W-:Y:S01]  /*1f90*/  ISETP.NE.U32.AND P0, PT, RZ, c[0x0][0x218], PT ;  /* 0x00008600ff007a0c */ /* 0x000fe20003f05070 */
[-CC-:B-1----:R-:W-:Y:S01]  /*1fa0*/  FFMA.FTZ R105, R119, R108.reuse, R109.reuse ;  /* 0x0000006c77697223 */ /* 0x182fe2000001006d */
        /* <DEDUP_REMOVED lines=44> */
.L_x_9272:
[----:B------:R-:W-:Y:S05]  /*2270*/  BSYNC B1 ;  /* 0x0000000000017941 */ /* 0x000fea0003800000 */
.L_x_9271:
        /* <DEDUP_REMOVED lines=48> */
.L_x_9274:
[----:B------:R-:W-:Y:S05]  /*2580*/  BSYNC B1 ;  /* 0x0000000000017941 */ /* 0x000fea0003800000 */
.L_x_9273:
        /* <DEDUP_REMOVED lines=48> */
.L_x_9276:
[----:B------:R-:W-:Y:S05]  /*2890*/  BSYNC B1 ;  /* 0x0000000000017941 */ /* 0x000fea0003800000 */
.L_x_9275:
[----:B------:R-:W-:Y:S01]  /*28a0*/  ISETP.GE.U32.AND P0, PT, R2, 0xc0, PT ;  /* 0x000000c00200780c */ /* 0x000fe20003f06070 */
[----:B------:R-:W-:-:S12]  /*28b0*/  BSSY B1, `(.L_x_9277) ;  /* 0x000002f000017945 */ /* 0x000fd80003800000 */
        /* <DEDUP_REMOVED lines=43> */
[----:B------:R-:W-:-:S04]  /*2b70*/  LOP3.LUT P0, RZ, R117, 0xff000000, RZ, 0xc0, !PT ;  /* 0xff00000075ff7812 */ /* 0x000fc8000780c0ff */
[----:B------:R-:W-:-:S05]  /*2b80*/  SEL R107, R107, RZ, P0 ;  /* 0x000000ff6b6b7207 */ /* 0x000fca0000000000 */
[----:B------:R1:W-:Y:S04]  /*2b90*/  STG.E.128 [R108.64], R104 ;  /* 0x000000686c007986 */ /* 0x0003e8000c101d04 */
.L_x_9278:
[----:B------:R-:W-:Y:S05]  /*2ba0*/  BSYNC B1 ;  /* 0x0000000000017941 */ /* 0x000fea0003800000 */
.L_x_9277:
[----:B-1----:R-:W-:-:S04]  /*2bb0*/  MOV R104, c[0x0][0x160] ;  /* 0x0000580000687a02 */ /* 0x002fc80000000f00 */
[----:B------:R-:W-:-:S04]  /*2bc0*/  LEA R3, R104, R3, 0x2 ;  /* 0x0000000368037211 */ /* 0x000fc800078e10ff */
[----:B------:R-:W-:-:S13]  /*2bd0*/  ISETP.GE.AND P0, PT, R3, c[0x0][0x164], PT ;  /* 0x0000590003007a0c */ /* 0x000fda0003f06270 */
[----:B0----5:R-:W-:Y:S01]  /*2be0*/  @P0 CALL.REL.NOINC `(.L_x_9252) ;  /* 0x0000001000000944 */ /* 0x021fe20003c00000 */
[----:B------:R-:W-:Y:S05]  /*2bf0*/  BRA `(.L_x_9279) ;  /* 0xffffd87000007947 */ /* 0x000fea000383ffff */
.L_x_9252:
[----:B-1----:R-:W-:Y:S05]  /*2c00*/  BSYNC B0 ;  /* 0x0000000000007941 */ /* 0x002fea0003800000 */
.L_x_9251:
[----:B------:R-:W-:Y:S01]  /*2c10*/  SHF.R.U32.HI R2, RZ, 0x5, R0 ;  /* 0x00000005ff027819 */ /* 0x000fe20000011600 */
[----:B------:R-:W-:Y:S01]  /*2c20*/  WARPSYNC 0xffffffff ;  /* 0xffffffff00007948 */ /* 0x000fe20003800000 */
[C---:B------:R-:W-:Y:S02]  /*2c30*/  LOP3.LUT R3, R0.reuse, 0x1f, RZ, 0xc0, !PT ;  /* 0x0000001f00037812 */ /* 0x040fe400078ec0ff */
[----:B------:R-:W-:-:S03]  /*2c40*/  IADD3 R7, -R0, 0x7f, RZ ;  /* 0x0000007f00077810 */ /* 0x000fc60007ffe1ff */
        /* <DEDUP_REMOVED lines=8> */
[----:B0-----:R-:W-:-:S05]  /*2cd0*/  IADD3 R21, R7, c[0x0][0x168], RZ ;  /* 0x00005a0007157a10 */ /* 0x001fca0007ffe0ff */
[----:B------:R-:W0:Y:S01]  /*2ce0*/  S2R R23, SR_CTAID.X ;  /* 0x0000000000177919 */ /* 0x000e220000002500 */
[C---:B------:R-:W-:Y:S02]  /*2cf0*/  LOP3.LUT P5, RZ, R21.reuse, 0xffffff80, RZ, 0xc0, !PT ;  /* 0xffffff8015ff7812 */ /* 0x040fe400078ac0ff */
[C---:B------:R-:W-:Y:S02]  /*2d00*/  ISETP.GE.U32.AND P4, PT, R21.reuse, 0x100, PT ;  /* 0x000001001500780c */ /* 0x040fe40003f86070 */
[C---:B------:R-:W-:Y:S02]  /*2d10*/  ISETP.GE.U32.AND P3, PT, R21.reuse, 0x180, PT ;  /* 0x000001801500780c */ /* 0x040fe40003f66070 */
[C---:B------:R-:W-:Y:S02]  /*2d20*/  ISETP.GE.U32.AND P2, PT, R21.reuse, 0x200, PT ;  /* 0x000002001500780c */ /* 0x040fe40003f46070 */
[C---:B------:R-:W-:Y:S02]  /*2d30*/  ISETP.GE.U32.AND P1, PT, R21.reuse, 0x280, PT ;  /* 0x000002801500780c */ /* 0x040fe40003f26070 */
[----:B------:R-:W-:Y:S01]  /*2d40*/  ISETP.GE.U32.AND P0, PT, R21, 0x300, PT ;  /* 0x000003001500780c */ /* 0x000fe20003f06070 */
[----:B------:R-:W1:Y:S04]  /*2d50*/  LDS R3, [R0.X4] ;  /* 0x0000000000037984 */ /* 0x000e680000004800 */
[----:B------:R-:W2:Y:S01]  /*2d60*/  LDS R4, [R0.X4+0x200] ;  /* 0x0002000000047984 */ /* 0x000ea20000004800 */
[----:B0-----:R-:W-:-:S03]  /*2d70*/  IMAD R23, R23, c[0x0][0x168], RZ ;  /* 0x00005a0017177a24 */ /* 0x001fc600078e02ff */
[----:B------:R-:W0:Y:S02]  /*2d80*/  LDS R10, [R0.X4+0xc00] ;  /* 0x000c0000000a7984 */ /* 0x000e240000004800 */
[----:B------:R-:W-:Y:S02]  /*2d90*/  IADD3 R28, P6, R23, R0, RZ ;  /* 0x00000000171c7210 */ /* 0x000fe40007fde0ff */
[----:B------:R-:W3:Y:S04]  /*2da0*/  LDS R9, [R0.X4+0xe00] ;  /* 0x000e000000097984 */ /* 0x000ee80000004800 */
        /* <DEDUP_REMOVED lines=27> */
[----:B-1----:R-:W-:-:S03]  /*2f60*/  FADD.FTZ R7, R7, R12 ;  /* 0x0000000c07077221 */ /* 0x002fc60000010000 */
[----:B------:R-:W1:Y:S01]  /*2f70*/  LDS R21, [R0.X4+0x2a00] ;  /* 0x002a000000157984 */ /* 0x000e620000004800 */
[----:B--2---:R-:W-:-:S03]  /*2f80*/  FADD.FTZ R8, R8, R13 ;  /* 0x0000000d08087221 */ /* 0x004fc60000010000 */
[----:B------:R-:W2:Y:S01]  /*2f90*/  LDS R22, [R0.X4+0x2c00] ;  /* 0x002c000000167984 */ /* 0x000ea20000004800 */
[----:B0-----:R-:W-:-:S03]  /*2fa0*/  FADD.FTZ R3, R3, R14 ;  /* 0x0000000e03037221 */ /* 0x001fc60000010000 */
[----:B------:R-:W0:Y:S01]  /*2fb0*/  LDS R25, [R0.X4+0x2e00] ;  /* 0x002e000000197984 */ /* 0x000e220000004800 */
        /* <DEDUP_REMOVED lines=11> */
[----:B-1----:R-:W-:-:S03]  /*3070*/  FADD.FTZ R21, R6, R21 ;  /* 0x0000001506157221 */ /* 0x002fc60000010000 */
[----:B------:R-:W-:Y:S01]  /*3080*/  STS.128 [R2.X16+0x400], R48 ;  /* 0x0004003002007388 */ /* 0x000fe2000000cc00 */
[----:B--2---:R-:W-:-:S03]  /*3090*/  FADD.FTZ R23, R7, R22 ;  /* 0x0000001607177221 */ /* 0x004fc60000010000 */
[----:B------:R1:W-:Y:S01]  /*30a0*/  STS.128 [R2.X16+0x600], R44 ;  /* 0x0006002c02007388 */ /* 0x0003e2000000cc00 */
[----:B0-----:R-:W-:-:S03]  /*30b0*/  FADD.FTZ R25, R8, R25 ;  /* 0x0000001908197221 */ /* 0x001fc60000010000 */
[----:B------:R-:W-:Y:S04]  /*30c0*/  STS.128 [R2.X16+0x800], R40 ;  /* 0x0008002802007388 */ /* 0x000fe8000000cc00 */
[----:B------:R0:W-:Y:S04]  /*30d0*/  STS.128 [R2.X16+0xa00], R36 ;  /* 0x000a002402007388 */ /* 0x0001e8000000cc00 */
[----:B------:R-:W-:Y:S01]  /*30e0*/  BAR.SYNC.DEFER_BLOCKING 0x0 ;  /* 0x0000000000007b1d */ /* 0x000fe20000010000 */
[----:B-1----:R-:W-:-:S04]  /*30f0*/  IADD3.X R45, RZ, RZ, RZ, P6, !PT ;  /* 0x000000ffff2d7210 */ /* 0x002fc800037fe4ff */
[C---:B------:R-:W-:Y:S02]  /*3100*/  SHF.L.U64.HI R45, R28.reuse, 0x2, R45 ;  /* 0x000000021c2d7819 */ /* 0x040fe4000001022d */
[----:B------:R-:W-:-:S04]  /*3110*/  SHF.L.U32 R28, R28, 0x2, RZ ;  /* 0x000000021c1c7819 */ /* 0x000fc800000006ff */
[----:B------:R-:W-:-:S04]  /*3120*/  IADD3 R30, P6, R28, c[0x0][0x228], RZ ;  /* 0x00008a001c1e7a10 */ /* 0x000fc80007fde0ff */
[C---:B------:R-:W-:Y:S02]  /*3130*/  IADD3.X R47, R45.reuse, c[0x0][0x22c], RZ, P6, !PT ;  /* 0x00008b002d2f7a10 */ /* 0x040fe400037fe4ff */
[----:B------:R-:W-:Y:S02]  /*3140*/  IADD3 R28, P6, R28, c[0x0][0x220], RZ ;  /* 0x000088001c1c7a10 */ /* 0x000fe40007fde0ff */
[----:B0-----:R-:W-:Y:S01]  /*3150*/  @P5 MOV R2, R30 ;  /* 0x0000001e00025202 */ /* 0x001fe20000000f00 */
[----:B------:R-:W0:Y:S01]  /*3160*/  LDS R12, [R0.X4+0x400] ;  /* 0x00040000000c7984 */ /* 0x000e220000004800 */
[----:B------:R-:W-:Y:S02]  /*3170*/  IADD3.X R45, R45, c[0x0][0x224], RZ, P6, !PT ;  /* 0x000089002d2d7a10 */ /* 0x000fe400037fe4ff */
[----:B------:R-:W-:Y:S01]  /*3180*/  @P5 IADD3 R30, P6, R30, 0x200, RZ ;  /* 0x000002001e1e5810 */ /* 0x000fe20007fde0ff */
[----:B------:R-:W1:Y:S01]  /*3190*/  LDS R29, [R0.X4+0x1000] ;  /* 0x00100000001d7984 */ /* 0x000e620000004800 */
[----:B------:R-:W-:-:S02]  /*31a0*/  @P5 MOV R3, R47 ;  /* 0x0000002f00035202 */ /* 0x000fc40000000f00 */
[----:B------:R-:W-:Y:S01]  /*31b0*/  @P5 MOV R4, R28 ;  /* 0x0000001c00045202 */ /* 0x000fe20000000f00 */
[----:B------:R-:W2:Y:S01]  /*31c0*/  LDS R24, [R0.X4] ;  /* 0x0000000000187984 */ /* 0x000ea20000004800 */
[----:B------:R-:W-:Y:S02]  /*31d0*/  @P5 IADD3.X R47, RZ, R47, RZ, P6, !PT ;  /* 0x0000002fff2f5210 */ /* 0x000fe400037fe4ff */
[----:B------:R-:W-:Y:S01]  /*31e0*/  @P5 IADD3 R28, P6, R28, 0x200, RZ ;  /* 0x000002001c1c5810 */ /* 0x000fe20007fde0ff */
[----:B------:R-:W3:Y:S01]  /*31f0*/  LDS R27, [R0.X4+0xc00] ;  /* 0x000c0000001b7984 */ /* 0x000ee20000004800 */
        /* <DEDUP_REMOVED lines=35> */
[----:B------:R-:W-:Y:S01]  /*3430*/  FADD.FTZ R24, R24, R9 ;  /* 0x0000000918187221 */ /* 0x000fe20000010000 */
[-C--:B------:R-:W-:Y:S02]  /*3440*/  @P4 MOV R9, R45.reuse ;  /* 0x0000002d00094202 */ /* 0x080fe40000000f00 */
[----:B------:R-:W4:Y:S01]  /*3450*/  LDS R33, [R0.X4+0x1600] ;  /* 0x0016000000217984 */ /* 0x000f220000004800 */
[----:B0-----:R-:W-:Y:S01]  /*3460*/  FADD.FTZ R18, R11, R10 ;  /* 0x0000000a0b127221 */ /* 0x001fe20000010000 */
[----:B------:R-:W-:Y:S02]  /*3470*/  @P4 IADD3.X R45, RZ, R45, RZ, P6, !PT ;  /* 0x0000002dff2d4210 */ /* 0x000fe400037fe4ff */
[----:B------:R-:W0:Y:S01]  /*3480*/  LDS R27, [R0.X4+0x2200] ;  /* 0x00220000001b7984 */ /* 0x000e220000004800 */
[----:B------:R-:W-:Y:S01]  /*3490*/  @P3 MOV R10, R30 ;  /* 0x0000001e000a3202 */ /* 0x000fe20000000f00 */
[----:B-1----:R-:W-:Y:S01]  /*34a0*/  FADD.FTZ R39, R24, R39 ;  /* 0x0000002718277221 */ /* 0x002fe20000010000 */
[----:B------:R-:W-:Y:S01]  /*34b0*/  @P3 IADD3 R30, P6, R30, 0x200, RZ ;  /* 0x000002001e1e3810 */ /* 0x000fe20007fde0ff */
[----:B------:R-:W1:Y:S01]  /*34c0*/  LDS R31, [R0.X4+0x2e00] ;  /* 0x002e0000001f7984 */ /* 0x000e620000004800 */
[----:B--2---:R-:W-:Y:S01]  /*34d0*/  FADD.FTZ R35, R12, R35 ;  /* 0x000000230c237221 */ /* 0x004fe20000010000 */
[----:B------:R-:W-:-:S02]  /*34e0*/  @P3 MOV R11, R47 ;  /* 0x0000002f000b3202 */ /* 0x000fc40000000f00 */
[----:B------:R-:W-:Y:S01]  /*34f0*/  @P3 MOV R12, R28 ;  /* 0x0000001c000c3202 */ /* 0x000fe20000000f00 */
[----:B---3--:R-:W-:Y:S01]  /*3500*/  FADD.FTZ R20, R13, R20 ;  /* 0x000000140d147221 */ /* 0x008fe20000010000 */
[----:B------:R-:W-:Y:S01]  /*3510*/  @P3 IADD3.X R47, RZ, R47, RZ, P6, !PT ;  /* 0x0000002fff2f3210 */ /* 0x000fe200037fe4ff */
[----:B------:R2:W-:Y:S01]  /*3520*/  @P5 STG.E [R2.64], R39 ;  /* 0x0000002702005986 */ /* 0x0005e2000c101904 */
[----:B------:R-:W-:Y:S01]  /*3530*/  @P3 IADD3 R28, P6, R28, 0x200, RZ ;  /* 0x000002001c1c3810 */ /* 0x000fe20007fde0ff */
[----:B----4-:R-:W-:Y:S01]  /*3540*/  FADD.FTZ R41, R18, R41 ;  /* 0x0000002912297221 */ /* 0x010fe20000010000 */
[-C--:B------:R-:W-:Y:S01]  /*3550*/  @P3 MOV R13, R45.reuse ;  /* 0x0000002d000d3202 */ /* 0x080fe20000000f00 */
[----:B------:R3:W-:Y:S01]  /*3560*/  @P5 STG.E [R4.64], R15 ;  /* 0x0000000f04005986 */ /* 0x0007e2000c101904 */
[----:B------:R-:W-:Y:S01]  /*3570*/  @P3 IADD3.X R45, RZ, R45, RZ, P6, !PT ;  /* 0x0000002dff2d3210 */ /* 0x000fe200037fe4ff */
[----:B------:R-:W-:Y:S02]  /*3580*/  FADD.FTZ R35, R35, R22 ;  /* 0x0000001623237221 */ /* 0x000fe40000010000 */
[----:B------:R4:W-:Y:S01]  /*3590*/  @P4 STG.E [R6.64], R41 ;  /* 0x0000002906004986 */ /* 0x0009e2000c101904 */
[----:B------:R-:W-:Y:S01]  /*35a0*/  FADD.FTZ R14, R14, R37 ;  /* 0x000000250e0e7221 */ /* 0x000fe20000010000 */
[----:B--2---:R-:W-:Y:S01]  /*35b0*/  @P2 MOV R2, R30 ;  /* 0x0000001e00022202 */ /* 0x004fe20000000f00 */
[----:B------:R-:W-:Y:S01]  /*35c0*/  FADD.FTZ R16, RZ, R16 ;  /* 0x00000010ff107221 */ /* 0x000fe20000010000 */
        /* <DEDUP_REMOVED lines=35> */
.L_x_9265:
[----:B------:R-:W-:Y:S01]  /*3800*/  HFMA2.MMA R108, -RZ, RZ, 0, 5.9604644775390625e-08 ;  /* 0x00000001ff6c7435 */ /* 0x000fe200000001ff */
[----:B------:R-:W-:Y:S02]  /*3810*/  MOV R107, R169 ;  /* 0x000000a9006b7202 */ /* 0x000fe40000000f00 */
[----:B-----5:R-:W-:Y:S02]  /*3820*/  MOV R167, 0x1f ;  /* 0x0000001f00a77802 */ /* 0x020fe40000000f00 */
[----:B------:R-:W-:-:S02]  /*3830*/  MOV R172, 0xffffffff ;  /* 0xffffffff00ac7802 */ /* 0x000fc40000000f00 */
[----:B------:R-:W-:Y:S02]  /*3840*/  MOV R104, 0x3860 ;  /* 0x0000386000687802 */ /* 0x000fe40000000f00 */
[----:B------:R-:W-:Y:S05]  /*3850*/  CALL.REL.NOINC `($__internal_188_$__cuda_sm70_shflsync_bfly_p) ;  /* 0x0000046000007944 */ /* 0x000fea0003c00000 */
[----:B-1----:R-:W-:Y:S01]  /*3860*/  MOV R106, R108 ;  /* 0x0000006c006a7202 */ /* 0x002fe20000000f00 */
[----:B0-----:R-:W-:Y:S05]  /*3870*/  BRA `(.L_x_9280) ;  /* 0xffffdf5000007947 */ /* 0x001fea000383ffff */
.L_x_9266:
[----:B------:R-:W-:Y:S01]  /*3880*/  HFMA2.MMA R108, -RZ, RZ, 0, 5.9604644775390625e-08 ;  /* 0x00000001ff6c7435 */ /* 0x000fe200000001ff */
[----:B------:R-:W-:Y:S02]  /*3890*/  MOV R107, R171 ;  /* 0x000000ab006b7202 */ /* 0x000fe40000000f00 */
[----:B-----5:R-:W-:Y:S02]  /*38a0*/  MOV R167, 0x1f ;  /* 0x0000001f00a77802 */ /* 0x020fe40000000f00 */
[----:B------:R-:W-:Y:S02]  /*38b0*/  MOV R172, 0xffffffff ;  /* 0xffffffff00ac7802 */ /* 0x000fe40000000f00 */
[----:B------:R-:W-:Y:S02]  /*38c0*/  MOV R104, 0x38e0 ;  /* 0x000038e000687802 */ /* 0x000fe40000000f00 */
[----:B01----:R-:W-:Y:S05]  /*38d0*/  CALL.REL.NOINC `($__internal_188_$__cuda_sm70_shflsync_bfly_p) ;  /* 0x000003e000007944 */ /* 0x003fea0003c00000 */
[----:B------:R-:W-:Y:S01]  /*38e0*/  FADD.FTZ R169, R106, R169 ;  /* 0x000000a96aa97221 */ /* 0x000fe20000010000 */
[----:B0-----:R-:W-:Y:S01]  /*38f0*/  MOV R167, 0x1f ;  /* 0x0000001f00a77802 */ /* 0x001fe20000000f00 */
[----:B-1----:R-:W-:Y:S01]  /*3900*/  FADD.FTZ R171, R171, R108 ;  /* 0x0000006cabab7221 */ /* 0x002fe20000010000 */
[----:B------:R-:W-:Y:S01]  /*3910*/  HFMA2.MMA R108, -RZ, RZ, 0, 1.1920928955078125e-07 ;  /* 0x00000002ff6c7435 */ /* 0x000fe200000001ff */
[----:B------:R-:W-:-:S02]  /*3920*/  MOV R172, 0xffffffff ;  /* 0xffffffff00ac7802 */ /* 0x000fc40000000f00 */
[----:B------:R-:W-:Y:S02]  /*3930*/  MOV R107, R169 ;  /* 0x000000a9006b7202 */ /* 0x000fe40000000f00 */
[----:B------:R-:W-:Y:S02]  /*3940*/  MOV R104, 0x3960 ;  /* 0x0000396000687802 */ /* 0x000fe40000000f00 */
[----:B------:R-:W-:Y:S05]  /*3950*/  CALL.REL.NOINC `($__internal_188_$__cuda_sm70_shflsync_bfly_p) ;  /* 0x0000036000007944 */ /* 0x000fea0003c00000 */
[----:B-1----:R-:W-:Y:S01]  /*3960*/  MOV R106, R108 ;  /* 0x0000006c006a7202 */ /* 0x002fe20000000f00 */
[----:B------:R-:W-:Y:S01]  /*3970*/  HFMA2.MMA R108, -RZ, RZ, 0, 1.1920928955078125e-07 ;  /* 0x00000002ff6c7435 */ /* 0x000fe200000001ff */
[----:B0-----:R-:W-:Y:S02]  /*3980*/  MOV R107, R171 ;  /* 0x000000ab006b7202 */ /* 0x001fe40000000f00 */
[----:B------:R-:W-:Y:S02]  /*3990*/  MOV R167, 0x1f ;  /* 0x0000001f00a77802 */ /* 0x000fe40000000f00 */
[----:B------:R-:W-:Y:S02]  /*39a0*/  MOV R172, 0xffffffff ;  /* 0xffffffff00ac7802 */ /* 0x000fe40000000f00 */
[----:B------:R-:W-:-:S02]  /*39b0*/  MOV R104, 0x39d0 ;  /* 0x000039d000687802 */ /* 0x000fc40000000f00 */
[----:B------:R-:W-:Y:S05]  /*39c0*/  CALL.REL.NOINC `($__internal_188_$__cuda_sm70_shflsync_bfly_p) ;  /* 0x000002f000007944 */ /* 0x000fea0003c00000 */
[----:B------:R-:W-:Y:S01]  /*39d0*/  FADD.FTZ R169, R106, R169 ;  /* 0x000000a96aa97221 */ /* 0x000fe20000010000 */
[----:B0-----:R-:W-:Y:S01]  /*39e0*/  MOV R167, 0x1f ;  /* 0x0000001f00a77802 */ /* 0x001fe20000000f00 */
[----:B-1----:R-:W-:Y:S01]  /*39f0*/  FADD.FTZ R171, R171, R108 ;  /* 0x0000006cabab7221 */ /* 0x002fe20000010000 */
[----:B------:R-:W-:Y:S01]  /*3a00*/  HFMA2.MMA R108, -RZ, RZ, 0, 2.384185791015625e-07 ;  /* 0x00000004ff6c7435 */ /* 0x000fe200000001ff */
[----:B------:R-:W-:-:S02]  /*3a10*/  MOV R172, 0xffffffff ;  /* 0xffffffff00ac7802 */ /* 0x000fc40000000f00 */
[----:B------:R-:W-:Y:S02]  /*3a20*/  MOV R107, R169 ;  /* 0x000000a9006b7202 */ /* 0x000fe40000000f00 */
[----:B------:R-:W-:Y:S02]  /*3a30*/  MOV R104, 0x3a50 ;  /* 0x00003a5000687802 */ /* 0x000fe40000000f00 */
[----:B------:R-:W-:Y:S05]  /*3a40*/  CALL.REL.NOINC `($__internal_188_$__cuda_sm70_shflsync_bfly_p) ;  /* 0x0000027000007944 */ /* 0x000fea0003c00000 */
[----:B-1----:R-:W-:Y:S01]  /*3a50*/  MOV R106, R108 ;  /* 0x0000006c006a7202 */ /* 0x002fe20000000f00 */
[----:B------:R-:W-:Y:S01]  /*3a60*/  HFMA2.MMA R108, -RZ, RZ, 0, 2.384185791015625e-07 ;  /* 0x00000004ff6c7435 */ /* 0x000fe200000001ff */
        /* <DEDUP_REMOVED lines=8> */
[----:B------:R-:W-:Y:S01]  /*3af0*/  HFMA2.MMA R108, -RZ, RZ, 0, 4.76837158203125e-07 ;  /* 0x00000008ff6c7435 */ /* 0x000fe200000001ff */
[----:B------:R-:W-:-:S02]  /*3b00*/  MOV R172, 0xffffffff ;  /* 0xffffffff00ac7802 */ /* 0x000fc40000000f00 */
[----:B------:R-:W-:Y:S02]  /*3b10*/  MOV R107, R109 ;  /* 0x0000006d006b7202 */ /* 0x000fe40000000f00 */
[----:B------:R-:W-:Y:S02]  /*3b20*/  MOV R104, 0x3b40 ;  /* 0x00003b4000687802 */ /* 0x000fe40000000f00 */
[----:B------:R-:W-:Y:S05]  /*3b30*/  CALL.REL.NOINC `($__internal_188_$__cuda_sm70_shflsync_bfly_p) ;  /* 0x0000018000007944 */ /* 0x000fea0003c00000 */
[----:B-1----:R-:W-:Y:S01]  /*3b40*/  MOV R106, R108 ;  /* 0x0000006c006a7202 */ /* 0x002fe20000000f00 */
[----:B------:R-:W-:Y:S01]  /*3b50*/  HFMA2.MMA R108, -RZ, RZ, 0, 4.76837158203125e-07 ;  /* 0x00000008ff6c7435 */ /* 0x000fe200000001ff */
        /* <DEDUP_REMOVED lines=8> */
[----:B------:R-:W-:Y:S01]  /*3be0*/  HFMA2.MMA R108, -RZ, RZ, 0, 9.5367431640625e-07 ;  /* 0x00000010ff6c7435 */ /* 0x000fe200000001ff */
[----:B------:R-:W-:-:S02]  /*3bf0*/  MOV R172, 0xffffffff ;  /* 0xffffffff00ac7802 */ /* 0x000fc40000000f00 */
[----:B------:R-:W-:Y:S02]  /*3c00*/  MOV R107, R109 ;  /* 0x0000006d006b7202 */ /* 0x000fe40000000f00 */
[----:B------:R-:W-:Y:S02]  /*3c10*/  MOV R104, 0x3c30 ;  /* 0x00003c3000687802 */ /* 0x000fe40000000f00 */
[----:B------:R-:W-:Y:S05]  /*3c20*/  CALL.REL.NOINC `($__internal_188_$__cuda_sm70_shflsync_bfly_p) ;  /* 0x0000009000007944 */ /* 0x000fea0003c00000 */
[----:B-1----:R-:W-:Y:S01]  /*3c30*/  MOV R110, R108 ;  /* 0x0000006c006e7202 */ /* 0x002fe20000000f00 */
[----:B------:R-:W-:Y:S01]  /*3c40*/  HFMA2.MMA R108, -RZ, RZ, 0, 9.5367431640625e-07 ;  /* 0x00000010ff6c7435 */ /* 0x000fe200000001ff */
[----:B0-----:R-:W-:Y:S02]  /*3c50*/  MOV R107, R111 ;  /* 0x0000006f006b7202 */ /* 0x001fe40000000f00 */
[----:B------:R-:W-:Y:S02]  /*3c60*/  MOV R167, 0x1f ;  /* 0x0000001f00a77802 */ /* 0x000fe40000000f00 */
[----:B------:R-:W-:Y:S02]  /*3c70*/  MOV R172, 0xffffffff ;  /* 0xffffffff00ac7802 */ /* 0x000fe40000000f00 */
[----:B------:R-:W-:-:S02]  /*3c80*/  MOV R104, 0x3ca0 ;  /* 0x00003ca000687802 */ /* 0x000fc40000000f00 */
[----:B------:R-:W-:Y:S05]  /*3c90*/  CALL.REL.NOINC `($__internal_188_$__cuda_sm70_shflsync_bfly_p) ;  /* 0x0000002000007944 */ /* 0x000fea0003c00000 */
[----:B-1----:R-:W-:Y:S01]  /*3ca0*/  MOV R104, R108 ;  /* 0x0000006c00687202 */ /* 0x002fe20000000f00 */
[----:B0-----:R-:W-:Y:S05]  /*3cb0*/  BRA `(.L_x_9281) ;  /* 0xffffdc3000007947 */ /* 0x001fea000383ffff */
        .weak           $__internal_188_$__cuda_sm70_shflsync_bfly_p
        .type           $__internal_188_$__cuda_sm70_shflsync_bfly_p,@function
        .size           $__internal_188_$__cuda_sm70_shflsync_bfly_p,(.L_x_9918 - $__internal_188_$__cuda_sm70_shflsync_bfly_p)
$__internal_188_$__cuda_sm70_shflsync_bfly_p:
[----:B------:R-:W-:Y:S01]  /*3cc0*/  HFMA2.MMA R105, -RZ, RZ, 0, 0 ;  /* 0x00000000ff697435 */ /* 0x000fe200000001ff */
[----:B------:R-:W-:Y:S04]  /*3cd0*/  WARPSYNC R172 ;  /* 0x000000ac00007348 */ /* 0x000fe80003800000 */
[----:B------:R0:W1:Y:S01]  /*3ce0*/  SHFL.BFLY PT, R108, R107, R108, R167 ;  /* 0x0c00006c6b6c7389 */ /* 0x00006200000e00a7 */
[----:B------:R-:W-:Y:S05]  /*3cf0*/  RET.REL.NODEC R104 `(_ZN10layer_norm13ln_bwd_kernelINS_13Kernel_traitsIfffffjLj768ELj1ELj4ELj1ELj16ENS_18Kernel_traits_baseILj768EfffffjLj128EEEEELb1ELb0ELb0ELb0EEEvNS_9BwdParamsE) ;  /* 0xffffc30068007950 */ /* 0x000fea0003c3ffff */
.L_x_9282:
        /* <DEDUP_REMOVED lines=16> */
.L_x_9918:


//--------------------- .text._ZN10layer_norm13ln_bwd_kernelINS_13Kernel_traitsIfffffjLj768ELj1ELj4ELj1ELj16ENS_18Kernel_traits_baseILj768EfffffjLj128EEEEELb1ELb0ELb0ELb1EEEvNS_9BwdParamsE --------------------------
	.section	.text._ZN10layer_norm13ln_bwd_kernelINS_13Kernel_traitsIfffffjLj768ELj1ELj4ELj1ELj16ENS_18Kernel_traits_baseILj768EfffffjLj128EEEEELb1ELb0ELb0ELb1EEEvNS_9BwdParamsE,"ax",@progbits
	.sectioninfo	@"SHI_REGISTERS=187"
	.align	128
        .global         _ZN10layer_norm13ln_bwd_kernelINS_13Kernel_traitsIfffffjLj768ELj1ELj4ELj1ELj16ENS_18Kernel_traits_baseILj768EfffffjLj128EEEEELb1ELb0ELb0ELb1EEEvNS_9BwdParamsE
        .type           _ZN10layer_norm13ln_bwd_kernelINS_13Kernel_traitsIfffffjLj768ELj1ELj4ELj1ELj16ENS_18Kernel_traits_baseILj768EfffffjLj128EEEEELb1ELb0ELb0ELb1EEEvNS_9BwdParamsE,@function
        .size           _ZN10layer_norm13ln_bwd_kernelINS_13Kernel_traitsIfffffjLj768ELj1ELj4ELj1ELj16ENS_18Kernel_traits_baseILj768EfffffjLj128EEEEELb1ELb0ELb0ELb1EEEvNS_9BwdParamsE,(.L_x_9919 - _ZN10layer_norm13ln_bwd_kernelINS_13Kernel_traitsIfffffjLj768ELj1ELj4ELj1ELj16ENS_18Kernel_traits_baseILj768EfffffjLj128EEEEELb1ELb0ELb0ELb1EEEvNS_9BwdParamsE)
        .other          _ZN10layer_norm13ln_bwd_kernelINS_13Kernel_traitsIfffffjLj768ELj1ELj4ELj1ELj16ENS_18Kernel_traits_baseILj768EfffffjLj128EEEEELb1ELb0ELb0ELb1EEEvNS_9BwdParamsE,@"STO_CUDA_ENTRY STV_DEFAULT"
_ZN10layer_norm13ln_bwd_kernelINS_13Kernel_traitsIfffffjLj768ELj1ELj4ELj1ELj16ENS_18Kernel_traits_baseILj768EfffffjLj128EEEEELb1ELb0ELb0ELb1EEEvNS_9BwdParamsE:
.text._ZN10layer_norm13ln_bwd_kernelINS_13Kernel_traitsIfffffjLj768ELj1ELj4ELj1ELj16ENS_18Kernel_traits_baseILj768EfffffjLj128EEEEELb1ELb0ELb0ELb1EEEvNS_9BwdParamsE:
        /* <DEDUP_REMOVED lines=34> */
.L_x_9284:
        /* <DEDUP_REMOVED lines=37> */
.L_x_9295:
[----:B------:R-:W-:Y:S01]  /*0470*/  IMAD R2, R152, c[0x0][0x168], RZ ;  /* 0x00005a0098027a24 */ /* 0x000fe200078e02ff */
[----:B------:R-:W-:-:S02]  /*0480*/  LOP3.LUT R156, R153, 0x1f, RZ, 0xc0, !PT ;  /* 0x0000001f999c7812 */ /* 0x000fc400078ec0ff */
[----:B------:R-:W-:Y:S02]  /*0490*/  MOV R159, 0x4 ;  /* 0x00000004009f7802 */ /* 0x000fe40000000f00 */
[----:B------:R-:W-:-:S04]  /*04a0*/  SHF.R.S32.HI R3, RZ, 0x1f, R2 ;  /* 0x0000001fff037819 */ /* 0x000fc80000011402 */
[----:B------:R-:W-:-:S04]  /*04b0*/  LEA.HI R3, R3, R2, RZ, 0x2 ;  /* 0x0000000203037211 */ /* 0x000fc800078f10ff */
[----:B------:R-:W-:Y:S01]  /*04c0*/  LEA.HI.SX32 R156, R3, R156, 0x1e ;  /* 0x0000009c039c7211 */ /* 0x000fe200078ff2ff */
[----:B------:R-:W-:-:S03]  /*04d0*/  IMAD.WIDE R2, R152, R159, c[0x0][0x1a0] ;  /* 0x0000680098027625 */ /* 0x000fc600078e029f */
[C---:B------:R-:W-:Y:S02]  /*04e0*/  LEA R56, P0, R156.reuse, c[0x0][0x188], 0x4 ;  /* 0x000062009c387a11 */ /* 0x040fe400078020ff */
[C---:B------:R-:W-:Y:S01]  /*04f0*/  IADD3 R168, R156.reuse, 0x20, RZ ;  /* 0x000000209ca87810 */ /* 0x040fe20007ffe0ff */
[----:B------:R0:W2:Y:S01]  /*0500*/  LDG.E R176, [R2.64] ;  /* 0x0000000402b07981 */ /* 0x0000a2000c1e1900 */
[----:B------:R-:W-:Y:S01]  /*0510*/  LEA.HI.X R57, R156, c[0x0][0x18c], RZ, 0x4, P0 ;  /* 0x000063009c397a11 */ /* 0x000fe200000f24ff */
[----:B------:R-:W-:Y:S01]  /*0520*/  IMAD.WIDE R158, R152, R159, c[0x0][0x1a8] ;  /* 0x00006a00989e7625 */ /* 0x000fe200078e029f */
[----:B------:R-:W-:Y:S02]  /*0530*/  MOV R101, 0x10 ;  /* 0x0000001000657802 */ /* 0x000fe40000000f00 */
[----:B------:R-:W-:Y:S02]  /*0540*/  LEA R64, P0, R168, c[0x0][0x188], 0x4 ;  /* 0x00006200a8407a11 */ /* 0x000fe400078020ff */
[----:B------:R-:W3:Y:S01]  /*0550*/  LDG.E.128 R56, [R56.64] ;  /* 0x0000000438387981 */ /* 0x000ee2000c1e1d00 */
[----:B------:R-:W-:Y:S01]  /*0560*/  IMAD.WIDE.U32 R60, R156, R101, c[0x0][0x208] ;  /* 0x000082009c3c7625 */ /* 0x000fe200078e0065 */
[----:B------:R-:W-:-:S02]  /*0570*/  LEA.HI.X R65, R168, c[0x0][0x18c], RZ, 0x4, P0 ;  /* 0x00006300a8417a11 */ /* 0x000fc400000f24ff */
[----:B------:R-:W-:Y:S01]  /*0580*/  IADD3 R178, R156, 0x40, RZ ;  /* 0x000000409cb27810 */ /* 0x000fe20007ffe0ff */
[----:B------:R1:W4:Y:S03]  /*0590*/  LDG.E R158, [R158.64] ;  /* 0x000000049e9e7981 */ /* 0x000326000c1e1900 */
[----:B------:R-:W-:Y:S01]  /*05a0*/  LEA R72, P0, R178, c[0x0][0x188], 0x4 ;  /* 0x00006200b2487a11 */ /* 0x000fe200078020ff */
[----:B------:R-:W4:Y:S01]  /*05b0*/  LDG.E.128 R64, [R64.64] ;  /* 0x0000000440407981 */ /* 0x000f22000c1e1d00 */
[----:B------:R-:W-:-:S03]  /*05c0*/  IMAD.WIDE.U32 R68, R168, R101, c[0x0][0x208] ;  /* 0x00008200a8447625 */ /* 0x000fc600078e0065 */
[----:B------:R-:W4:Y:S01]  /*05d0*/  LDG.E.128 R60, [R60.64] ;  /* 0x000000043c3c7981 */ /* 0x000f22000c1e1d00 */
[----:B------:R-:W-:Y:S02]  /*05e0*/  LEA.HI.X R73, R178, c[0x0][0x18c], RZ, 0x4, P0 ;  /* 0x00006300b2497a11 */ /* 0x000fe400000f24ff */
[----:B------:R-:W-:Y:S01]  /*05f0*/  IADD3 R180, R156, 0x60, RZ ;  /* 0x000000609cb47810 */ /* 0x000fe20007ffe0ff */
[----:B------:R-:W4:Y:S01]  /*0600*/  LDG.E.128 R68, [R68.64] ;  /* 0x0000000444447981 */ /* 0x000f22000c1e1d00 */
[----:B------:R-:W-:Y:S02]  /*0610*/  IMAD.WIDE.U32 R76, R178, R101, c[0x0][0x208] ;  /* 0x00008200b24c7625 */ /* 0x000fe400078e0065 */
[C---:B------:R-:W-:Y:S01]  /*0620*/  LEA R80, P0, R180.reuse, c[0x0][0x188], 0x4 ;  /* 0x00006200b4507a11 */ /* 0x040fe200078020ff */
[----:B------:R-:W4:Y:S03]  /*0630*/  LDG.E.128 R72, [R72.64] ;  /* 0x0000000448487981 */ /* 0x000f26000c1e1d00 */
[----:B------:R-:W-:Y:S01]  /*0640*/  LEA.HI.X R81, R180, c[0x0][0x18c], RZ, 0x4, P0 ;  /* 0x00006300b4517a11 */ /* 0x000fe200000f24ff */
[----:B------:R-:W4:Y:S05]  /*0650*/  LDG.E.128 R76, [R76.64] ;  /* 0x000000044c4c7981 */ /* 0x000f2a000c1e1d00 */
[----:B------:R-:W4:Y:S01]  /*0660*/  LDG.E.128 R80, [R80.64] ;  /* 0x0000000450507981 */ /* 0x000f22000c1e1d00 */
[----:B------:R-:W-:-:S04]  /*0670*/  IADD3 R182, R156, 0x80, RZ ;  /* 0x000000809cb67810 */ /* 0x000fc80007ffe0ff */
[----:B------:R-:W-:-:S04]  /*0680*/  LEA R88, P0, R182, c[0x0][0x188], 0x4 ;  /* 0x00006200b6587a11 */ /* 0x000fc800078020ff */
[----:B------:R-:W-:Y:S02]  /*0690*/  LEA.HI.X R89, R182, c[0x0][0x18c], RZ, 0x4, P0 ;  /* 0x00006300b6597a11 */ /* 0x000fe400000f24ff */
[----:B------:R-:W-:-:S04]  /*06a0*/  ISETP.NE.U32.AND P0, PT, RZ, c[0x0][0x1c0], PT ;  /* 0x00007000ff007a0c */ /* 0x000fc80003f05070 */
[----:B------:R-:W-:Y:S01]  /*06b0*/  ISETP.NE.AND.EX P0, PT, RZ, c[0x0][0x1c4], PT, P0 ;  /* 0x00007100ff007a0c */ /* 0x000fe20003f05300 */
[----:B------:R-:W-:Y:S01]  /*06c0*/  IMAD.WIDE.U32 R84, R180, R101, c[0x0][0x208] ;  /* 0x00008200b4547625 */ /* 0x000fe200078e0065 */
[----:B0-----:R-:W-:Y:S01]  /*06d0*/  SHF.R.S32.HI R3, RZ, 0x1f, R152 ;  /* 0x0000001fff037819 */ /* 0x001fe20000011498 */
[----:B------:R-:W4:Y:S01]  /*06e0*/  LDG.E.128 R88, [R88.64] ;  /* 0x0000000458587981 */ /* 0x000f22000c1e1d00 */
[----:B------:R-:W-:-:S03]  /*06f0*/  IADD3 R184, R156, 0xa0, RZ ;  /* 0x000000a09cb87810 */ /* 0x000fc60007ffe0ff */
[----:B------:R-:W4:Y:S06]  /*0700*/  LDG.E.128 R84, [R84.64] ;  /* 0x0000000454547981 */ /* 0x000f2c000c1e1d00 */
[----:B------:R-:W-:-:S04]  /*0710*/  @P0 LEA R2, P1, R152, c[0x0][0x1c0], 0x2 ;  /* 0x0000700098020a11 */ /* 0x000fc800078210ff */
[----:B------:R-:W-:Y:S02]  /*0720*/  @P0 LEA.HI.X R3, R152, c[0x0][0x1c4], R3, 0x2, P1 ;  /* 0x0000710098030a11 */ /* 0x000fe400008f1403 */
[----:B------:R-:W-:Y:S01]  /*0730*/  LEA R96, P1, R184, c[0x0][0x188], 0x4 ;  /* 0x00006200b8607a11 */ /* 0x000fe200078220ff */
[----:B------:R-:W-:-:S03]  /*0740*/  IMAD.WIDE.U32 R92, R182, R101, c[0x0][0x208] ;  /* 0x00008200b65c7625 */ /* 0x000fc600078e0065 */
[----:B------:R-:W-:Y:S02]  /*0750*/  LEA.HI.X R97, R184, c[0x0][0x18c], RZ, 0x4, P1 ;  /* 0x00006300b8617a11 */ /* 0x000fe400008f24ff */
[----:B------:R-:W-:Y:S01]  /*0760*/  MOV R155, 0x3f800000 ;  /* 0x3f800000009b7802 */ /* 0x000fe20000000f00 */
[----:B------:R-:W4:Y:S04]  /*0770*/  LDG.E.128 R92, [R92.64] ;  /* 0x000000045c5c7981 */ /* 0x000f28000c1e1d00 */
[----:B------:R-:W4:Y:S01]  /*0780*/  LDG.E.128 R96, [R96.64] ;  /* 0x0000000460607981 */ /* 0x000f22000c1e1d00 */
[----:B------:R-:W-:-:S03]  /*0790*/  LEA R102, P2, R156, c[0x0][0x190], 0x2 ;  /* 0x000064009c667a11 */ /* 0x000fc600078410ff */
[----:B-----5:R0:W5:Y:S01]  /*07a0*/  @P0 LDG.E R155, [R2.64] ;  /* 0x00000004029b0981 */ /* 0x020162000c1e1900 */
[----:B------:R-:W-:Y:S01]  /*07b0*/  ISETP.NE.U32.AND P0, PT, RZ, c[0x0][0x218], PT ;  /* 0x00008600ff007a0c */ /* 0x000fe20003f05070 */
[----:B------:R-:W-:Y:S01]  /*07c0*/  IMAD.WIDE.U32 R100, R184, R101, c[0x0][0x208] ;  /* 0x00008200b8647625 */ /* 0x000fe200078e0065 */
[----:B------:R-:W-:Y:S02]  /*07d0*/  LEA.HI.X R103, R156, c[0x0][0x194], RZ, 0x2, P2 ;  /* 0x000065009c677a11 */ /* 0x000fe400010f14ff */
[----:B------:R-:W-:Y:S02]  /*07e0*/  ISETP.NE.AND.EX P0, PT, RZ, c[0x0][0x21c], PT, P0 ;  /* 0x00008700ff007a0c */ /* 0x000fe40003f05300 */
[C---:B------:R-:W-:Y:S01]  /*07f0*/  LEA R162, P2, R178.reuse, c[0x0][0x190], 0x2 ;  /* 0x00006400b2a27a11 */ /* 0x040fe200078410ff */
[----:B-1----:R1:W5:Y:S03]  /*0800*/  LDG.E R159, [R102.64] ;  /* 0x00000004669f7981 */ /* 0x002366000c1e1900 */
[----:B------:R-:W-:-:S02]  /*0810*/  LEA.HI.X R163, R178, c[0x0][0x194], RZ, 0x2, P2 ;  /* 0x00006500b2a37a11 */ /* 0x000fc400010f14ff */
[----:B------:R-:W-:Y:S02]  /*0820*/  LEA R172, P2, R182, c[0x0][0x190], 0x2 ;  /* 0x00006400b6ac7a11 */ /* 0x000fe400078410ff */
[----:B------:R-:W-:Y:S01]  /*0830*/  LEA R174, P3, R184, c[0x0][0x190], 0x2 ;  /* 0x00006400b8ae7a11 */ /* 0x000fe200078610ff */
[----:B------:R0:W5:Y:S04]  /*0840*/  LDG.E R162, [R162.64] ;  /* 0x00000004a2a27981 */ /* 0x000168000c1e1900 */
[----:B-1----:R-:W4:Y:S01]  /*0850*/  LDG.E.128 R100, [R100.64] ;  /* 0x0000000464647981 */ /* 0x002f22000c1e1d00 */
[----:B------:R-:W-:Y:S02]  /*0860*/  LEA.HI.X R173, R182, c[0x0][0x194], RZ, 0x2, P2 ;  /* 0x00006500b6ad7a11 */ /* 0x000fe400010f14ff */
[----:B------:R-:W-:-:S03]  /*0870*/  @P0 LEA R166, P2, R178, c[0x0][0x218], 0x4 ;  /* 0x00008600b2a60a11 */ /* 0x000fc600078420ff */
[----:B------:R1:W5:Y:S01]  /*0880*/  LDG.E R157, [R172.64] ;  /* 0x00000004ac9d7981 */ /* 0x000362000c1e1900 */
[----:B------:R-:W-:Y:S02]  /*0890*/  @P0 LEA.HI.X R167, R178, c[0x0][0x21c], RZ, 0x4, P2 ;  /* 0x00008700b2a70a11 */ /* 0x000fe400010f24ff */
[----:B------:R-:W-:Y:S02]  /*08a0*/  LEA.HI.X R175, R184, c[0x0][0x194], RZ, 0x2, P3 ;  /* 0x00006500b8af7a11 */ /* 0x000fe400018f14ff */
[----:B------:R-:W-:Y:S01]  /*08b0*/  LEA R164, P1, R168, c[0x0][0x190], 0x2 ;  /* 0x00006400a8a47a11 */ /* 0x000fe200078210ff */
[----:B------:R0:W5:Y:S01]  /*08c0*/  @P0 LDG.E.128 R36, [R166.64] ;  /* 0x00000004a6240981 */ /* 0x000162000c1e1d00 */
[----:B-1----:R-:W-:-:S03]  /*08d0*/  @P0 LEA R172, P2, R184, c[0x0][0x218], 0x4 ;  /* 0x00008600b8ac0a11 */ /* 0x002fc600078420ff */
[----:B------:R1:W5:Y:S01]  /*08e0*/  LDG.E R154, [R174.64] ;  /* 0x00000004ae9a7981 */ /* 0x000362000c1e1900 */
[----:B------:R-:W-:-:S05]  /*08f0*/  @P0 LEA.HI.X R173, R184, c[0x0][0x21c], RZ, 0x4, P2 ;  /* 0x00008700b8ad0a11 */ /* 0x000fca00010f24ff */
[----:B------:R1:W5:Y:S01]  /*0900*/  @P0 LDG.E.128 R48, [R172.64] ;  /* 0x00000004ac300981 */ /* 0x000362000c1e1d00 */
[----:B------:R-:W-:Y:S02]  /*0910*/  LEA.HI.X R165, R168, c[0x0][0x194], RZ, 0x2, P1 ;  /* 0x00006500a8a57a11 */ /* 0x000fe400008f14ff */
[----:B------:R-:W-:-:S03]  /*0920*/  LEA R170, P1, R180, c[0x0][0x190], 0x2 ;  /* 0x00006400b4aa7a11 */ /* 0x000fc600078210ff */
[----:B------:R1:W5:Y:S01]  /*0930*/  LDG.E R161, [R164.64] ;  /* 0x00000004a4a17981 */ /* 0x000362000c1e1900 */
[----:B------:R-:W-:Y:S02]  /*0940*/  LEA.HI.X R171, R180, c[0x0][0x194], RZ, 0x2, P1 ;  /* 0x00006500b4ab7a11 */ /* 0x000fe400008f14ff */
[----:B0-----:R-:W-:-:S03]  /*0950*/  @P0 LEA R2, P1, R156, c[0x0][0x218], 0x4 ;  /* 0x000086009c020a11 */ /* 0x001fc600078220ff */
[----:B------:R0:W5:Y:S01]  /*0960*/  LDG.E R160, [R170.64] ;  /* 0x00000004aaa07981 */ /* 0x000162000c1e1900 */
[----:B------:R-:W-:Y:S02]  /*0970*/  @P0 LEA.HI.X R3, R156, c[0x0][0x21c], RZ, 0x4, P1 ;  /* 0x000087009c030a11 */ /* 0x000fe400008f24ff */
[----:B-1----:R-:W-:-:S03]  /*0980*/  @P0 LEA R164, P1, R168, c[0x0][0x218], 0x4 ;  /* 0x00008600a8a40a11 */ /* 0x002fc600078220ff */
[----:B------:R2:W5:Y:S01]  /*0990*/  @P0 LDG.E.128 R28, [R2.64] ;  /* 0x00000004021c0981 */ /* 0x000562000c1e1d00 */
[----:B------:R-:W-:Y:S02]  /*09a0*/  @P0 LEA.HI.X R165, R168, c[0x0][0x21c], RZ, 0x4, P1 ;  /* 0x00008700a8a50a11 */ /* 0x000fe400008f24ff */
[----:B------:R-:W-:-:S03]  /*09b0*/  @P0 LEA R168, P1, R180, c[0x0][0x218], 0x4 ;  /* 0x00008600b4a80a11 */ /* 0x000fc600078220ff */
[----:B------:R1:W5:Y:S01]  /*09c0*/  @P0 LDG.E.128 R32, [R164.64] ;  /* 0x00000004a4200981 */ /* 0x000362000c1e1d00 */
[----:B------:R-:W-:Y:S02]  /*09d0*/  @P0 LEA.HI.X R169, R180, c[0x0][0x21c], RZ, 0x4, P1 ;  /* 0x00008700b4a90a11 */ /* 0x000fe400008f24ff */
[----:B------:R-:W-:-:S03]  /*09e0*/  ISETP.NE.AND P1, PT, R150, RZ, PT ;  /* 0x000000ff9600720c */ /* 0x000fc60003f25270 */
[----:B------:R1:W5:Y:S01]  /*09f0*/  @P0 LDG.E.128 R40, [R168.64] ;  /* 0x00000004a8280981 */ /* 0x000362000c1e1d00 */
[----:B0-----:R-:W-:-:S04]  /*0a00*/  @P0 LEA R170, P3, R182, c[0x0][0x218], 0x4 ;  /* 0x00008600b6aa0a11 */ /* 0x001fc800078620ff */
[----:B------:R-:W-:-:S05]  /*0a10*/  @P0 LEA.HI.X R171, R182, c[0x0][0x21c], RZ, 0x4, P3 ;  /* 0x00008700b6ab0a11 */ /* 0x000fca00018f24ff */
[----:B------:R0:W5:Y:S01]  /*0a20*/  @P0 LDG.E.128 R44, [R170.64] ;  /* 0x00000004aa2c0981 */ /* 0x000162000c1e1d00 */
[----:B--2---:R-:W-:-:S05]  /*0a30*/  FSEL R2, R176, RZ, !P1 ;  /* 0x000000ffb0027208 */ /* 0x004fca0004800000 */
[C---:B---3--:R-:W-:Y:S02]  /*0a40*/  FADD.FTZ R3, -R2.reuse, R56 ;  /* 0x0000003802037221 */ /* 0x048fe40000010100 */
[----:B------:R-:W-:Y:S02]  /*0a50*/  FADD.FTZ R57, -R2, R57 ;  /* 0x0000003902397221 */ /* 0x000fe40000010100 */
[C---:B----4-:R-:W-:Y:S02]  /*0a60*/  FMUL.FTZ R56, R158.reuse, R3 ;  /* 0x000000039e387220 */ /* 0x050fe40000410000 */
[----:B------:R-:W-:Y:S02]  /*0a70*/  FMUL.FTZ R57, R158, R57 ;  /* 0x000000399e397220 */ /* 0x000fe40000410000 */
[C---:B------:R-:W-:Y:S02]  /*0a80*/  FADD.FTZ R3, -R2.reuse, R59 ;  /* 0x0000003b02037221 */ /* 0x040fe40000010100 */
[----:B------:R-:W-:-:S02]  /*0a90*/  FADD.FTZ R65, -R2, R65 ;  /* 0x0000004102417221 */ /* 0x000fc40000010100 */
[----:B------:R-:W-:Y:S02]  /*0aa0*/  FADD.FTZ R163, -R2, R58 ;  /* 0x0000003a02a37221 */ /* 0x000fe40000010100 */
[C---:B------:R-:W-:Y:S02]  /*0ab0*/  FADD.FTZ R129, R60.reuse, R129 ;  /* 0x000000813c817221 */ /* 0x040fe40000010000 */
[----:B------:R-:W-:Y:S02]  /*0ac0*/  FFMA.FTZ R105, R60, R56, R105 ;  /* 0x000000383c697223 */ /* 0x000fe40000010069 */
[----:B------:R-:W-:Y:S02]  /*0ad0*/  FMUL.FTZ R59, R24, R60 ;  /* 0x0000003c183b7220 */ /* 0x000fe40000410000 */
[----:B------:R-:W-:Y:S02]  /*0ae0*/  FADD.FTZ R67, -R2, R67 ;  /* 0x0000004302437221 */ /* 0x000fe40000010100 */
[----:B------:R-:W-:-:S02]  /*0af0*/  FADD.FTZ R126, R61, R126 ;  /* 0x0000007e3d7e7221 */ /* 0x000fc40000010000 */
[----:B------:R-:W-:Y:S02]  /*0b00*/  FFMA.FTZ R0, R61, R57, R0 ;  /* 0x000000393d007223 */ /* 0x000fe40000010000 */
[----:B------:R-:W-:Y:S02]  /*0b10*/  FMUL.FTZ R60, R25, R61 ;  /* 0x0000003d193c7220 */ /* 0x000fe40000410000 */
[C---:B------:R-:W-:Y:S02]  /*0b20*/  FMUL.FTZ R61, R158.reuse, R3 ;  /* 0x000000039e3d7220 */ /* 0x040fe40000410000 */
[C---:B-1----:R-:W-:Y:S02]  /*0b30*/  FMUL.FTZ R164, R158.reuse, R65 ;  /* 0x000000419ea47220 */ /* 0x042fe40000410000 */
[C---:B------:R-:W-:Y:S02]  /*0b40*/  FMUL.FTZ R58, R158.reuse, R163 ;  /* 0x000000a39e3a7220 */ /* 0x040fe40000410000 */
[----:B------:R-:W-:-:S02]  /*0b50*/  FMUL.FTZ R65, R158, R67 ;  /* 0x000000439e417220 */ /* 0x000fc40000410000 */
[C---:B------:R-:W-:Y:S02]  /*0b60*/  FADD.FTZ R3, -R2.reuse, R64 ;  /* 0x0000004002037221 */ /* 0x040fe40000010100 */
[C---:B------:R-:W-:Y:S02]  /*0b70*/  FADD.FTZ R128, R63.reuse, R128 ;  /* 0x000000803f807221 */ /* 0x040fe40000010000 */
[----:B------:R-:W-:Y:S02]  /*0b80*/  FFMA.FTZ R104, R63, R61, R104 ;  /* 0x0000003d3f687223 */ /* 0x000fe40000010068 */
        /* <DEDUP_REMOVED lines=15> */
[----:B------:R-:W-:Y:S02]  /*0c80*/  FMUL.FTZ R68, R158, R3 ;  /* 0x000000039e447220 */ /* 0x000fe40000410000 */
[C---:B------:R-:W-:Y:S02]  /*0c90*/  FADD.FTZ R75, -R2.reuse, R75 ;  /* 0x0000004b024b7221 */ /* 0x040fe40000010100 */
[----:B------:R-:W-:Y:S02]  /*0ca0*/  FADD.FTZ R67, -R2, R74 ;  /* 0x0000004a02437221 */ /* 0x000fe40000010100 */
[C---:B------:R-:W-:Y:S02]  /*0cb0*/  FADD.FTZ R134, R77.reuse, R134 ;  /* 0x000000864d867221 */ /* 0x040fe40000010000 */
[----:B------:R-:W-:Y:S02]  /*0cc0*/  FFMA.FTZ R110, R77, R71, R110 ;  /* 0x000000474d6e7223 */ /* 0x000fe4000001006e */
[----:B------:R-:W-:-:S02]  /*0cd0*/  FMUL.FTZ R166, R17, R77 ;  /* 0x0000004d11a67220 */ /* 0x000fc40000410000 */
[C---:B------:R-:W-:Y:S02]  /*0ce0*/  FADD.FTZ R137, R76.reuse, R137 ;  /* 0x000000894c897221 */ /* 0x040fe40000010000 */
[----:B------:R-:W-:Y:S02]  /*0cf0*/  FFMA.FTZ R113, R76, R68, R113 ;  /* 0x000000444c717223 */ /* 0x000fe40000010071 */
[----:B------:R-:W-:Y:S02]  /*0d00*/  FMUL.FTZ R167, R16, R76 ;  /* 0x0000004c10a77220 */ /* 0x000fe40000410000 */
[C---:B------:R-:W-:Y:S02]  /*0d10*/  FMUL.FTZ R77, R158.reuse, R75 ;  /* 0x0000004b9e4d7220 */ /* 0x040fe40000410000 */
[----:B------:R-:W-:Y:S02]  /*0d20*/  FMUL.FTZ R76, R158, R67 ;  /* 0x000000439e4c7220 */ /* 0x000fe40000410000 */
[----:B------:R-:W-:-:S02]  /*0d30*/  FADD.FTZ R3, -R2, R80 ;  /* 0x0000005002037221 */ /* 0x000fc40000010100 */
[----:B------:R-:W-:Y:S02]  /*0d40*/  FADD.FTZ R67, -R2, R82 ;  /* 0x0000005202437221 */ /* 0x000fe40000010100 */
[C---:B------:R-:W-:Y:S02]  /*0d50*/  FADD.FTZ R136, R79.reuse, R136 ;  /* 0x000000884f887221 */ /* 0x040fe40000010000 */
[----:B------:R-:W-:Y:S02]  /*0d60*/  FFMA.FTZ R112, R79, R77, R112 ;  /* 0x0000004d4f707223 */ /* 0x000fe40000010070 */
[----:B------:R-:W-:Y:S02]  /*0d70*/  FMUL.FTZ R80, R19, R79 ;  /* 0x0000004f13507220 */ /* 0x000fe40000410000 */
[----:B------:R-:W-:Y:S02]  /*0d80*/  FMUL.FTZ R79, R158, R3 ;  /* 0x000000039e4f7220 */ /* 0x000fe40000410000 */
[----:B------:R-:W-:-:S02]  /*0d90*/  FADD.FTZ R73, -R2, R83 ;  /* 0x0000005302497221 */ /* 0x000fc40000010100 */
[----:B------:R-:W-:Y:S02]  /*0da0*/  FMUL.FTZ R83, R158, R67 ;  /* 0x000000439e537220 */ /* 0x000fe40000410000 */
[----:B------:R-:W-:Y:S02]  /*0db0*/  FADD.FTZ R3, RZ, R59 ;  /* 0x0000003bff037221 */ /* 0x000fe40000010000 */
[----:B------:R-:W-:Y:S02]  /*0dc0*/  FFMA.FTZ R67, R56, R59, RZ ;  /* 0x0000003b38437223 */ /* 0x000fe400000100ff */
[----:B------:R-:W-:Y:S02]  /*0dd0*/  FADD.FTZ R72, R3, R60 ;  /* 0x0000003c03487221 */ /* 0x000fe40000010000 */
[----:B------:R-:W-:Y:S02]  /*0de0*/  FFMA.FTZ R67, R57, R60, R67 ;  /* 0x0000003c39437223 */ /* 0x000fe40000010043 */
[----:B------:R-:W-:-:S02]  /*0df0*/  FADD.FTZ R3, R72, R163 ;  /* 0x000000a348037221 */ /* 0x000fc40000010000 */
[----:B------:R-:W-:Y:S02]  /*0e00*/  FFMA.FTZ R67, R58, R163, R67 ;  /* 0x000000a33a437223 */ /* 0x000fe40000010043 */
[----:B------:R-:W-:Y:S02]  /*0e10*/  FADD.FTZ R72, R3, R64 ;  /* 0x0000004003487221 */ /* 0x000fe40000010000 */
[----:B------:R-:W-:Y:S02]  /*0e20*/  FFMA.FTZ R3, R61, R64, R67 ;  /* 0x000000403d037223 */ /* 0x000fe40000010043 */
[C---:B------:R-:W-:Y:S02]  /*0e30*/  FADD.FTZ R130, R69.reuse, R130 ;  /* 0x0000008245827221 */ /* 0x040fe40000010000 */
[----:B------:R-:W-:Y:S02]  /*0e40*/  FMUL.FTZ R63, R158, R63 ;  /* 0x0000003f9e3f7220 */ /* 0x000fe40000410000 */
        /* <DEDUP_REMOVED lines=35> */
[----:B------:R-:W-:Y:S02]  /*1080*/  FADD.FTZ R3, R3, R82 ;  /* 0x0000005203037221 */ /* 0x000fe40000010000 */
[----:B------:R-:W-:-:S02]  /*1090*/  FFMA.FTZ R67, R81, R82, R67 ;  /* 0x0000005251437223 */ /* 0x000fc40000010043 */
[----:B------:R-:W-:Y:S02]  /*10a0*/  FMUL.FTZ R168, R158, R73 ;  /* 0x000000499ea87220 */ /* 0x000fe40000410000 */
[C---:B------:R-:W-:Y:S02]  /*10b0*/  FADD.FTZ R89, -R2.reuse, R89 ;  /* 0x0000005902597221 */ /* 0x040fe40000010100 */
[C---:B------:R-:W-:Y:S02]  /*10c0*/  FADD.FTZ R91, -R2.reuse, R91 ;  /* 0x0000005b025b7221 */ /* 0x040fe40000010100 */
[----:B------:R-:W-:Y:S02]  /*10d0*/  FADD.FTZ R73, -R2, R88 ;  /* 0x0000005802497221 */ /* 0x000fe40000010100 */
[----:B0-----:R-:W-:Y:S02]  /*10e0*/  FMUL.FTZ R171, R15, R87 ;  /* 0x000000570fab7220 */ /* 0x001fe40000410000 */
[----:B------:R-:W-:-:S02]  /*10f0*/  FADD.FTZ R88, R3, R86 ;  /* 0x0000005603587221 */ /* 0x000fc40000010000 */
[----:B------:R-:W-:Y:S02]  /*1100*/  FFMA.FTZ R67, R83, R86, R67 ;  /* 0x0000005653437223 */ /* 0x000fe40000010043 */
[C---:B------:R-:W-:Y:S02]  /*1110*/  FADD.FTZ R138, R85.reuse, R138 ;  /* 0x0000008a558a7221 */ /* 0x040fe40000010000 */
[----:B------:R-:W-:Y:S02]  /*1120*/  FFMA.FTZ R114, R85, R81, R114 ;  /* 0x0000005155727223 */ /* 0x000fe40000010072 */
[C---:B------:R-:W-:Y:S02]  /*1130*/  FADD.FTZ R140, R87.reuse, R140 ;  /* 0x0000008c578c7221 */ /* 0x040fe40000010000 */
[----:B------:R-:W-:Y:S02]  /*1140*/  FFMA.FTZ R116, R87, R168, R116 ;  /* 0x000000a857747223 */ /* 0x000fe40000010074 */
[----:B------:R-:W-:-:S02]  /*1150*/  FMUL.FTZ R74, R158, R89 ;  /* 0x000000599e4a7220 */ /* 0x000fc40000410000 */
[----:B------:R-:W-:Y:S02]  /*1160*/  FMUL.FTZ R78, R158, R91 ;  /* 0x0000005b9e4e7220 */ /* 0x000fe40000410000 */
[----:B------:R-:W-:Y:S02]  /*1170*/  FADD.FTZ R75, -R2, R90 ;  /* 0x0000005a024b7221 */ /* 0x000fe40000010100 */
[----:B------:R-:W-:Y:S02]  /*1180*/  FMUL.FTZ R72, R158, R73 ;  /* 0x000000499e487220 */ /* 0x000fe40000410000 */
[C---:B------:R-:W-:Y:S02]  /*1190*/  FADD.FTZ R85, -R2.reuse, R96 ;  /* 0x0000006002557221 */ /* 0x040fe40000010100 */
[C---:B------:R-:W-:Y:S02]  /*11a0*/  FADD.FTZ R87, -R2.reuse, R97 ;  /* 0x0000006102577221 */ /* 0x040fe40000010100 */
[----:B------:R-:W-:-:S02]  /*11b0*/  FADD.FTZ R89, -R2, R98 ;  /* 0x0000006202597221 */ /* 0x000fc40000010100 */
[----:B------:R-:W-:Y:S02]  /*11c0*/  FADD.FTZ R91, -R2, R99 ;  /* 0x00000063025b7221 */ /* 0x000fe40000010100 */
        /* <DEDUP_REMOVED lines=22> */
[----:B------:R-:W-:-:S02]  /*1330*/  FADD.FTZ R67, R2, R95 ;  /* 0x0000005f02437221 */ /* 0x000fc40000010000 */
[----:B------:R-:W-:Y:S02]  /*1340*/  FMUL.FTZ R100, R4, R100 ;  /* 0x0000006404647220 */ /* 0x000fe40000410000 */
[----:B------:R-:W-:Y:S02]  /*1350*/  FFMA.FTZ R2, R78, R95, R3 ;  /* 0x0000005f4e027223 */ /* 0x000fe40000010003 */
[C---:B------:R-:W-:Y:S02]  /*1360*/  FMUL.FTZ R89, R158.reuse, R89 ;  /* 0x000000599e597220 */ /* 0x040fe40000410000 */
        /* <DEDUP_REMOVED lines=23> */
.L_x_9296:
        /* <DEDUP_REMOVED lines=18> */
.L_x_9297:
[----:B--2---:R-:W-:Y:S01]  /*1600*/  FADD.FTZ R98, R98, R97 ;  /* 0x0000006162627221 */ /* 0x004fe20000010000 */
[----:B------:R-:W-:Y:S01]  /*1610*/  ISETP.NE.U32.AND P0, PT, RZ, c[0x0][0x218], PT ;  /* 0x00008600ff007a0c */ /* 0x000fe20003f05070 */
[----:B-1----:R-:W-:Y:S01]  /*1620*/  FADD.FTZ R3, R2, R99 ;  /* 0x0000006302037221 */ /* 0x002fe20000010000 */
[----:B-----5:R-:W-:Y:S01]  /*1630*/  LOP3.LUT P5, RZ, R159, 0xff000000, RZ, 0xc0, !PT ;  /* 0xff0000009fff7812 */ /* 0x020fe200078ac0ff */
[----:B------:R-:W-:Y:S01]  /*1640*/  FMUL.FTZ R98, R98, c[0x0][0x1e0] ;  /* 0x0000780062627a20 */ /* 0x000fe20000410000 */
[----:B------:R-:W-:Y:S01]  /*1650*/  ISETP.NE.AND.EX P0, PT, RZ, c[0x0][0x21c], PT, P0 ;  /* 0x00008700ff007a0c */ /* 0x000fe20003f05300 */
[----:B------:R-:W-:Y:S01]  /*1660*/  FMUL.FTZ R3, R3, c[0x0][0x1e0] ;  /* 0x0000780003037a20 */ /* 0x000fe20000410000 */
[C---:B------:R-:W-:Y:S02]  /*1670*/  LOP3.LUT P2, RZ, R159.reuse, 0xff00, RZ, 0xc0, !PT ;  /* 0x0000ff009fff7812 */ /* 0x040fe4000784c0ff */
[----:B------:R-:W-:Y:S02]  /*1680*/  FSEL R2, R98, RZ, !P1 ;  /* 0x000000ff62027208 */ /* 0x000fe40004800000 */
[----:B------:R-:W-:-:S02]  /*1690*/  LOP3.LUT P1, RZ, R159, 0xff, RZ, 0xc0, !PT ;  /* 0x000000ff9fff7812 */ /* 0x000fc4000782c0ff */
[----:B------:R-:W-:Y:S01]  /*16a0*/  LOP3.LUT P6, RZ, R159, 0xff0000, RZ, 0xc0, !PT ;  /* 0x00ff00009fff7812 */ /* 0x000fe200078cc0ff */
[-CC-:B------:R-:W-:Y:S01]  /*16b0*/  FFMA.FTZ R61, R61, R3.reuse, R2.reuse ;  /* 0x000000033d3d7223 */ /* 0x180fe20000010002 */
[C---:B------:R-:W-:Y:S01]  /*16c0*/  LOP3.LUT P3, RZ, R161.reuse, 0xff00, RZ, 0xc0, !PT ;  /* 0x0000ff00a1ff7812 */ /* 0x040fe2000786c0ff */
[-CC-:B------:R-:W-:Y:S01]  /*16d0*/  FFMA.FTZ R58, R58, R3.reuse, R2.reuse ;  /* 0x000000033a3a7223 */ /* 0x180fe20000010002 */
[----:B------:R-:W-:Y:S01]  /*16e0*/  LOP3.LUT P4, RZ, R161, 0xff, RZ, 0xc0, !PT ;  /* 0x000000ffa1ff7812 */ /* 0x000fe2000788c0ff */
[----:B------:R-:W-:Y:S02]  /*16f0*/  FADD.FTZ R61, R64, -R61 ;  /* 0x8000003d403d7221 */ /* 0x000fe40000010000 */
[----:B------:R-:W-:Y:S02]  /*1700*/  FFMA.FTZ R56, R56, R3, R2 ;  /* 0x0000000338387223 */ /* 0x000fe40000010002 */
[----:B------:R-:W-:Y:S02]  /*1710*/  FMUL.FTZ R96, R158, R61 ;  /* 0x0000003d9e607220 */ /* 0x000fe40000410000 */
[----:B------:R-:W-:-:S02]  /*1720*/  FADD.FTZ R163, R163, -R58 ;  /* 0x8000003aa3a37221 */ /* 0x000fc40000010000 */
[----:B------:R-:W-:Y:S02]  /*1730*/  @P0 FADD.FTZ R96, R31, R96 ;  /* 0x000000601f600221 */ /* 0x000fe40000010000 */
[----:B------:R-:W-:Y:S02]  /*1740*/  FADD.FTZ R59, R59, -R56 ;  /* 0x800000383b3b7221 */ /* 0x000fe40000010000 */
[----:B------:R-:W-:Y:S02]  /*1750*/  FMUL.FTZ R56, R96, R155 ;  /* 0x0000009b60387220 */ /* 0x000fe40000410000 */
[----:B------:R-:W-:Y:S02]  /*1760*/  FMUL.FTZ R163, R158, R163 ;  /* 0x000000a39ea37220 */ /* 0x000fe40000410000 */
[----:B------:R-:W-:Y:S02]  /*1770*/  FMUL.FTZ R56, R56, c[0x0][0x1e8] ;  /* 0x00007a0038387a20 */ /* 0x000fe40000410000 */
[----:B------:R-:W-:-:S02]  /*1780*/  @P0 FADD.FTZ R163, R30, R163 ;  /* 0x000000a31ea30221 */ /* 0x000fc40000010000 */
[----:B0-----:R-:W-:Y:S01]  /*1790*/  FMUL.FTZ R97, R158, R59 ;  /* 0x0000003b9e617220 */ /* 0x001fe20000410000 */
[----:B------:R-:W-:Y:S01]  /*17a0*/  SEL R67, R56, RZ, P5 ;  /* 0x000000ff38437207 */ /* 0x000fe20002800000 */
[-CC-:B------:R-:W-:Y:S01]  /*17b0*/  FFMA.FTZ R57, R57, R3.reuse, R2.reuse ;  /* 0x0000000339397223 */ /* 0x180fe20000010002 */
[----:B------:R-:W-:Y:S01]  /*17c0*/  LOP3.LUT P5, RZ, R161, 0xff0000, RZ, 0xc0, !PT ;  /* 0x00ff0000a1ff7812 */ /* 0x000fe200078ac0ff */
[----:B------:R-:W-:Y:S02]  /*17d0*/  FFMA.FTZ R65, R65, R3, R2 ;  /* 0x0000000341417223 */ /* 0x000fe40000010002 */
[----:B------:R-:W-:Y:S02]  /*17e0*/  FMUL.FTZ R56, R163, R155 ;  /* 0x0000009ba3387220 */ /* 0x000fe40000410000 */
[----:B------:R-:W-:Y:S02]  /*17f0*/  @P0 FADD.FTZ R97, R28, R97 ;  /* 0x000000611c610221 */ /* 0x000fe40000010000 */
[----:B------:R-:W-:-:S02]  /*1800*/  FADD.FTZ R57, R60, -R57 ;  /* 0x800000393c397221 */ /* 0x000fc40000010000 */
[----:B------:R-:W-:Y:S02]  /*1810*/  FADD.FTZ R65, R66, -R65 ;  /* 0x8000004142417221 */ /* 0x000fe40000010000 */
[----:B------:R-:W-:Y:S02]  /*1820*/  FMUL.FTZ R66, R56, c[0x0][0x1e8] ;  /* 0x00007a0038427a20 */ /* 0x000fe40000410000 */
[----:B------:R-:W-:Y:S02]  /*1830*/  FMUL.FTZ R56, R97, R155 ;  /* 0x0000009b61387220 */ /* 0x000fe40000410000 */
[----:B------:R-:W-:Y:S01]  /*1840*/  FFMA.FTZ R63, R63, R3, R2 ;  /* 0x000000033f3f7223 */ /* 0x000fe20000010002 */
[----:B------:R-:W-:Y:S01]  /*1850*/  SEL R66, R66, RZ, P6 ;  /* 0x000000ff42427207 */ /* 0x000fe20003000000 */
[----:B------:R-:W-:Y:S01]  /*1860*/  FMUL.FTZ R92, R158, R57 ;  /* 0x000000399e5c7220 */ /* 0x000fe20000410000 */
[----:B------:R-:W-:Y:S01]  /*1870*/  LOP3.LUT P6, RZ, R161, 0xff000000, RZ, 0xc0, !PT ;  /* 0xff000000a1ff7812 */ /* 0x000fe200078cc0ff */
[----:B------:R-:W-:-:S02]  /*1880*/  FMUL.FTZ R56, R56, c[0x0][0x1e8] ;  /* 0x00007a0038387a20 */ /* 0x000fc40000410000 */
[----:B------:R-:W-:Y:S02]  /*1890*/  FFMA.FTZ R164, R164, R3, R2 ;  /* 0x00000003a4a47223 */ /* 0x000fe40000010002 */
[----:B------:R-:W-:Y:S01]  /*18a0*/  FADD.FTZ R63, R70, -R63 ;  /* 0x8000003f463f7221 */ /* 0x000fe20000010000 */
[----:B------:R-:W-:Y:S01]  /*18b0*/  SEL R64, R56, RZ, P1 ;  /* 0x000000ff38407207 */ /* 0x000fe20000800000 */
[----:B------:R-:W-:Y:S01]  /*18c0*/  @P0 FADD.FTZ R92, R29, R92 ;  /* 0x0000005c1d5c0221 */ /* 0x000fe20000010000 */
[----:B------:R-:W-:Y:S01]  /*18d0*/  LOP3.LUT P1, RZ, R162, 0xff00, RZ, 0xc0, !PT ;  /* 0x0000ff00a2ff7812 */ /* 0x000fe2000782c0ff */
[----:B------:R-:W-:Y:S02]  /*18e0*/  FADD.FTZ R69, R69, -R164 ;  /* 0x800000a445457221 */ /* 0x000fe40000010000 */
[C---:B------:R-:W-:Y:S02]  /*18f0*/  FMUL.FTZ R99, R158.reuse, R63 ;  /* 0x0000003f9e637220 */ /* 0x040fe40000410000 */
[----:B------:R-:W-:-:S02]  /*1900*/  FMUL.FTZ R170, R158, R65 ;  /* 0x000000419eaa7220 */ /* 0x000fc40000410000 */
[----:B------:R-:W-:Y:S02]  /*1910*/  FMUL.FTZ R57, R92, R155 ;  /* 0x0000009b5c397220 */ /* 0x000fe40000410000 */
[----:B------:R-:W-:Y:S02]  /*1920*/  FFMA.FTZ R56, R62, R3, R2 ;  /* 0x000000033e387223 */ /* 0x000fe40000010002 */
[----:B------:R-:W-:Y:S02]  /*1930*/  FMUL.FTZ R98, R158, R69 ;  /* 0x000000459e627220 */ /* 0x000fe40000410000 */
[----:B------:R-:W-:Y:S02]  /*1940*/  @P0 FADD.FTZ R170, R35, R170 ;  /* 0x000000aa23aa0221 */ /* 0x000fe40000010000 */
[----:B------:R-:W-:Y:S02]  /*1950*/  @P0 FADD.FTZ R99, R34, R99 ;  /* 0x0000006322630221 */ /* 0x000fe40000010000 */
[----:B------:R-:W-:-:S02]  /*1960*/  FFMA.FTZ R77, R77, R3, R2 ;  /* 0x000000034d4d7223 */ /* 0x000fc40000010002 */
[----:B------:R-:W-:Y:S02]  /*1970*/  FMUL.FTZ R57, R57, c[0x0][0x1e8] ;  /* 0x00007a0039397a20 */ /* 0x000fe40000410000 */
[----:B------:R-:W-:Y:S02]  /*1980*/  FADD.FTZ R165, R165, -R56 ;  /* 0x80000038a5a57221 */ /* 0x000fe40000010000 */
[----:B------:R-:W-:Y:S01]  /*1990*/  FFMA.FTZ R76, R76, R3, R2 ;  /* 0x000000034c4c7223 */ /* 0x000fe20000010002 */
[----:B------:R-:W-:Y:S01]  /*19a0*/  SEL R65, R57, RZ, P2 ;  /* 0x000000ff39417207 */ /* 0x000fe20001000000 */
[----:B------:R-:W-:Y:S01]  /*19b0*/  @P0 FADD.FTZ R98, R33, R98 ;  /* 0x0000006221620221 */ /* 0x000fe20000010000 */
[----:B------:R-:W-:Y:S01]  /*19c0*/  LOP3.LUT P2, RZ, R162, 0xff, RZ, 0xc0, !PT ;  /* 0x000000ffa2ff7812 */ /* 0x000fe2000784c0ff */
[-C--:B------:R-:W-:Y:S02]  /*19d0*/  FMUL.FTZ R59, R170, R155.reuse ;  /* 0x0000009baa3b7220 */ /* 0x080fe40000410000 */
[----:B------:R-:W-:-:S02]  /*19e0*/  FMUL.FTZ R58, R99, R155 ;  /* 0x0000009b633a7220 */ /* 0x000fc40000410000 */
[----:B------:R-:W-:Y:S02]  /*19f0*/  FADD.FTZ R77, R80, -R77 ;  /* 0x8000004d504d7221 */ /* 0x000fe40000010000 */
[----:B------:R-:W-:Y:S02]  /*1a00*/  FADD.FTZ R169, R169, -R76 ;  /* 0x8000004ca9a97221 */ /* 0x000fe40000010000 */
[----:B------:R-:W-:Y:S02]  /*1a10*/  FMUL.FTZ R165, R158, R165 ;  /* 0x000000a59ea57220 */ /* 0x000fe40000410000 */
[----:B------:R-:W-:Y:S02]  /*1a20*/  FFMA.FTZ R71, R71, R3, R2 ;  /* 0x0000000347477223 */ /* 0x000fe40000010002 */
[----:B------:R-:W-:Y:S02]  /*1a30*/  FMUL.FTZ R57, R98, R155 ;  /* 0x0000009b62397220 */ /* 0x000fe40000410000 */
[----:B------:R-:W-:-:S02]  /*1a40*/  FMUL.FTZ R59, R59, c[0x0][0x1e8] ;  /* 0x00007a003b3b7a20 */ /* 0x000fc40000410000 */
[----:B------:R-:W-:Y:S02]  /*1a50*/  FMUL.FTZ R58, R58, c[0x0][0x1e8] ;  /* 0x00007a003a3a7a20 */ /* 0x000fe40000410000 */
[----:B------:R-:W-:Y:S01]  /*1a60*/  FMUL.FTZ R164, R158, R77 ;  /* 0x0000004d9ea47220 */ /* 0x000fe20000410000 */
[----:B------:R-:W-:Y:S01]  /*1a70*/  SEL R63, R59, RZ, P6 ;  /* 0x000000ff3b3f7207 */ /* 0x000fe20003000000 */
[----:B------:R-:W-:Y:S01]  /*1a80*/  @P0 FADD.FTZ R165, R32, R165 ;  /* 0x000000a520a50221 */ /* 0x000fe20000010000 */
[----:B------:R-:W-:Y:S01]  /*1a90*/  SEL R62, R58, RZ, P5 ;  /* 0x000000ff3a3e7207 */ /* 0x000fe20002800000 */
[----:B------:R-:W-:Y:S01]  /*1aa0*/  FMUL.FTZ R169, R158, R169 ;  /* 0x000000a99ea97220 */ /* 0x000fe20000410000 */
[C---:B------:R-:W-:Y:S01]  /*1ab0*/  LOP3.LUT P6, RZ, R162.reuse, 0xff0000, RZ, 0xc0, !PT ;  /* 0x00ff0000a2ff7812 */ /* 0x040fe200078cc0ff */
[----:B------:R-:W-:Y:S01]  /*1ac0*/  FMUL.FTZ R57, R57, c[0x0][0x1e8] ;  /* 0x00007a0039397a20 */ /* 0x000fe20000410000 */
[----:B------:R-:W-:Y:S01]  /*1ad0*/  LOP3.LUT P5, RZ, R162, 0xff000000, RZ, 0xc0, !PT ;  /* 0xff000000a2ff7812 */ /* 0x000fe200078ac0ff */
[----:B------:R-:W-:-:S02]  /*1ae0*/  FADD.FTZ R71, R166, -R71 ;  /* 0x80000047a6477221 */ /* 0x000fc40000010000 */
[----:B------:R-:W-:Y:S01]  /*1af0*/  @P0 FADD.FTZ R164, R39, R164 ;  /* 0x000000a427a40221 */ /* 0x000fe20000010000 */
[----:B------:R-:W-:Y:S01]  /*1b00*/  SEL R61, R57, RZ, P3 ;  /* 0x000000ff393d7207 */ /* 0x000fe20001800000 */
[----:B------:R-:W-:Y:S01]  /*1b10*/  FMUL.FTZ R56, R165, R155 ;  /* 0x0000009ba5387220 */ /* 0x000fe20000410000 */
[----:B------:R-:W-:Y:S01]  /*1b20*/  LOP3.LUT P3, RZ, R160, 0xff, RZ, 0xc0, !PT ;  /* 0x000000ffa0ff7812 */ /* 0x000fe2000786c0ff */
[----:B------:R-:W-:Y:S02]  /*1b30*/  @P0 FADD.FTZ R169, R38, R169 ;  /* 0x000000a926a90221 */ /* 0x000fe40000010000 */
[----:B------:R-:W-:Y:S02]  /*1b40*/  FMUL.FTZ R162, R158, R71 ;  /* 0x000000479ea27220 */ /* 0x000fe40000410000 */
[----:B------:R-:W-:Y:S02]  /*1b50*/  FMUL.FTZ R58, R164, R155 ;  /* 0x0000009ba43a7220 */ /* 0x000fe40000410000 */
[----:B------:R-:W-:-:S02]  /*1b60*/  FMUL.FTZ R56, R56, c[0x0][0x1e8] ;  /* 0x00007a0038387a20 */ /* 0x000fc40000410000 */
[----:B------:R-:W-:Y:S02]  /*1b70*/  FMUL.FTZ R57, R169, R155 ;  /* 0x0000009ba9397220 */ /* 0x000fe40000410000 */
[----:B------:R-:W-:Y:S01]  /*1b80*/  @P0 FADD.FTZ R162, R37, R162 ;  /* 0x000000a225a20221 */ /* 0x000fe20000010000 */
[----:B------:R-:W-:Y:S01]  /*1b90*/  SEL R60, R56, RZ, P4 ;  /* 0x000000ff383c7207 */ /* 0x000fe20002000000 */
[----:B------:R-:W-:Y:S01]  /*1ba0*/  FMUL.FTZ R58, R58, c[0x0][0x1e8] ;  /* 0x00007a003a3a7a20 */ /* 0x000fe20000410000 */
[----:B------:R-:W-:Y:S01]  /*1bb0*/  LOP3.LUT P4, RZ, R160, 0xff00, RZ, 0xc0, !PT ;  /* 0x0000ff00a0ff7812 */ /* 0x000fe2000788c0ff */
[----:B------:R-:W-:Y:S02]  /*1bc0*/  FMUL.FTZ R57, R57, c[0x0][0x1e8] ;  /* 0x00007a0039397a20 */ /* 0x000fe40000410000 */
[----:B------:R-:W-:Y:S01]  /*1bd0*/  FFMA.FTZ R68, R68, R3, R2 ;  /* 0x0000000344447223 */ /* 0x000fe20000010002 */
[----:B------:R-:W-:Y:S01]  /*1be0*/  SEL R59, R58, RZ, P5 ;  /* 0x000000ff3a3b7207 */ /* 0x000fe20002800000 */
[----:B------:R-:W-:Y:S01]  /*1bf0*/  FMUL.FTZ R56, R162, R155 ;  /* 0x0000009ba2387220 */ /* 0x000fe20000410000 */
[----:B------:R-:W-:Y:S01]  /*1c00*/  SEL R58, R57, RZ, P6 ;  /* 0x000000ff393a7207 */ /* 0x000fe20003000000 */
[----:B------:R-:W-:Y:S01]  /*1c10*/  FADD.FTZ R167, R167, -R68 ;  /* 0x80000044a7a77221 */ /* 0x000fe20000010000 */
[----:B------:R-:W-:Y:S01]  /*1c20*/  LOP3.LUT P5, RZ, R160, 0xff0000, RZ, 0xc0, !PT ;  /* 0x00ff0000a0ff7812 */ /* 0x000fe200078ac0ff */
[----:B------:R-:W-:Y:S01]  /*1c30*/  FMUL.FTZ R57, R56, c[0x0][0x1e8] ;  /* 0x00007a0038397a20 */ /* 0x000fe20000410000 */
[----:B------:R-:W-:Y:S01]  /*1c40*/  LOP3.LUT P6, RZ, R160, 0xff000000, RZ, 0xc0, !PT ;  /* 0xff000000a0ff7812 */ /* 0x000fe200078cc0ff */
[----:B------:R-:W-:-:S02]  /*1c50*/  FMUL.FTZ R167, R158, R167 ;  /* 0x000000a79ea77220 */ /* 0x000fc40000410000 */
[--C-:B------:R-:W-:Y:S01]  /*1c60*/  FFMA.FTZ R79, R79, R3, R2.reuse ;  /* 0x000000034f4f7223 */ /* 0x100fe20000010002 */
[----:B------:R-:W-:Y:S01]  /*1c70*/  SEL R57, R57, RZ, P1 ;  /* 0x000000ff39397207 */ /* 0x000fe20000800000 */
[----:B------:R-:W-:Y:S01]  /*1c80*/  @P0 FADD.FTZ R167, R36, R167 ;  /* 0x000000a724a70221 */ /* 0x000fe20000010000 */
[----:B------:R-:W-:Y:S01]  /*1c90*/  ISETP.NE.U32.AND P1, PT, RZ, c[0x0][0x258], PT ;  /* 0x00009600ff007a0c */ /* 0x000fe20003f25070 */
[----:B------:R-:W-:Y:S01]  /*1ca0*/  FADD.FTZ R101, R84, -R79 ;  /* 0x8000004f54657221 */ /* 0x000fe20000010000 */
[----:B------:R-:W-:Y:S01]  /*1cb0*/  HFMA2.MMA R79, -RZ, RZ, 0, 9.5367431640625e-07 ;  /* 0x00000010ff4f7435 */ /* 0x000fe200000001ff */
[----:B------:R-:W-:Y:S01]  /*1cc0*/  FMUL.FTZ R56, R167, R155 ;  /* 0x0000009ba7387220 */ /* 0x000fe20000410000 */
[----:B------:R-:W-:Y:S01]  /*1cd0*/  ISETP.NE.AND.EX P1, PT, RZ, c[0x0][0x25c], PT, P1 ;  /* 0x00009700ff007a0c */ /* 0x000fe20003f25310 */
[----:B------:R-:W-:Y:S02]  /*1ce0*/  FFMA.FTZ R81, R81, R3, R2 ;  /* 0x0000000351517223 */ /* 0x000fe40000010002 */
[----:B------:R-:W-:-:S02]  /*1cf0*/  FMUL.FTZ R56, R56, c[0x0][0x1e8] ;  /* 0x00007a0038387a20 */ /* 0x000fc40000410000 */
[-CC-:B------:R-:W-:Y:S02]  /*1d00*/  FFMA.FTZ R69, R83, R3.reuse, R2.reuse ;  /* 0x0000000353457223 */ /* 0x180fe40000010002 */
[----:B------:R-:W-:Y:S01]  /*1d10*/  FFMA.FTZ R168, R168, R3, R2 ;  /* 0x00000003a8a87223 */ /* 0x000fe20000010002 */
[----:B------:R-:W-:Y:S01]  /*1d20*/  SEL R56, R56, RZ, P2 ;  /* 0x000000ff38387207 */ /* 0x000fe20001000000 */
[----:B------:R-:W-:Y:S01]  /*1d30*/  FADD.FTZ R83, R82, -R81 ;  /* 0x8000005152537221 */ /* 0x000fe20000010000 */
[----:B------:R-:W-:Y:S01]  /*1d40*/  ISETP.NE.U32.AND P2, PT, RZ, c[0x0][0x258], PT ;  /* 0x00009600ff007a0c */ /* 0x000fe20003f45070 */
[----:B------:R-:W-:Y:S01]  /*1d50*/  FADD.FTZ R103, R86, -R69 ;  /* 0x8000004556677221 */ /* 0x000fe20000010000 */
[C---:B------:R-:W-:Y:S01]  /*1d60*/  IADD3 R82, R156.reuse, 0x20, RZ ;  /* 0x000000209c527810 */ /* 0x040fe20007ffe0ff */
[----:B------:R-:W-:Y:S01]  /*1d70*/  FADD.FTZ R171, R171, -R168 ;  /* 0x800000a8abab7221 */ /* 0x000fe20000010000 */
[----:B------:R-:W-:Y:S01]  /*1d80*/  ISETP.NE.AND.EX P2, PT, RZ, c[0x0][0x25c], PT, P2 ;  /* 0x00009700ff007a0c */ /* 0x000fe20003f45320 */
[----:B------:R-:W-:Y:S01]  /*1d90*/  IMAD.WIDE.U32 R76, R156, R79, c[0x0][0x248] ;  /* 0x000092009c4c7625 */ /* 0x000fe200078e004f */
[----:B------:R-:W-:Y:S05]  /*1da0*/  @!P1 BRA `(.L_x_9289) ;  /* 0x0000007000009947 */ /* 0x000fea0003800000 */
[----:B------:R-:W-:Y:S02]  /*1db0*/  MOV R81, 0x10 ;  /* 0x0000001000517802 */ /* 0x000fe40000000f00 */
[----:B------:R-:W-:-:S02]  /*1dc0*/  SEL R71, R96, R55, P2 ;  /* 0x0000003760477207 */ /* 0x000fc40001000000 */
[----:B------:R-:W-:Y:S01]  /*1dd0*/  SEL R70, R163, R54, P2 ;  /* 0x00000036a3467207 */ /* 0x000fe20001000000 */
[----:B------:R-:W-:Y:S01]  /*1de0*/  IMAD.WIDE.U32 R80, R156, R81, c[0x0][0x258] ;  /* 0x000096009c507625 */ /* 0x000fe200078e0051 */
[----:B------:R-:W-:Y:S02]  /*1df0*/  SEL R69, R92, R53, P2 ;  /* 0x000000355c457207 */ /* 0x000fe40001000000 */
[----:B------:R-:W-:-:S05]  /*1e00*/  SEL R68, R97, R52, P2 ;  /* 0x0000003461447207 */ /* 0x000fca0001000000 */
[----:B------:R0:W-:Y:S02]  /*1e10*/  STG.E.128 [R80.64], R68 ;  /* 0x0000004450007986 */ /* 0x0001e4000c101d04 */
.L_x_9289:
[----:B------:R1:W-:Y:S01]  /*1e20*/  STG.E.128 [R76.64], R64 ;  /* 0x000000404c007986 */ /* 0x0003e2000c101d04 */
[----:B0-----:R-:W-:Y:S01]  /*1e30*/  IMAD.WIDE.U32 R68, R79, R82, c[0x0][0x248] ;  /* 0x000092004f447625 */ /* 0x001fe200078e0052 */
[----:B------:R-:W-:Y:S05]  /*1e40*/  @!P1 BRA `(.L_x_9290) ;  /* 0x0000007000009947 */ /* 0x000fea0003800000 */
[----:B------:R-:W-:Y:S02]  /*1e50*/  IADD3 R70, R156, 0x20, RZ ;  /* 0x000000209c467810 */ /* 0x000fe40007ffe0ff */
[----:B-1----:R-:W-:Y:S02]  /*1e60*/  SEL R67, R170, R55, P2 ;  /* 0x00000037aa437207 */ /* 0x002fe40001000000 */
[----:B------:R-:W-:Y:S01]  /*1e70*/  SEL R66, R99, R54, P2 ;  /* 0x0000003663427207 */ /* 0x000fe20001000000 */
[----:B------:R-:W-:Y:S01]  /*1e80*/  IMAD.WIDE.U32 R70, R79, R70, c[0x0][0x258] ;  /* 0x000096004f467625 */ /* 0x000fe200078e0046 */
[----:B------:R-:W-:Y:S02]  /*1e90*/  SEL R65, R98, R53, P2 ;  /* 0x0000003562417207 */ /* 0x000fe40001000000 */
[----:B------:R-:W-:-:S05]  /*1ea0*/  SEL R64, R165, R52, P2 ;  /* 0x00000034a5407207 */ /* 0x000fca0001000000 */
[----:B------:R0:W-:Y:S02]  /*1eb0*/  STG.E.128 [R70.64], R64 ;  /* 0x0000004046007986 */ /* 0x0001e4000c101d04 */
.L_x_9290:
[----:B------:R2:W-:Y:S01]  /*1ec0*/  STG.E.128 [R68.64], R60 ;  /* 0x0000003c44007986 */ /* 0x0005e2000c101d04 */
[----:B01----:R-:W-:Y:S01]  /*1ed0*/  IADD3 R66, R156, 0x40, RZ ;  /* 0x000000409c427810 */ /* 0x003fe20007ffe0ff */
[----:B------:R-:W-:Y:S05]  /*1ee0*/  @!P1 BRA `(.L_x_9291) ;  /* 0x0000007000009947 */ /* 0x000fea0003800000 */
[----:B------:R-:W-:Y:S02]  /*1ef0*/  IADD3 R64, R156, 0x40, RZ ;  /* 0x000000409c407810 */ /* 0x000fe40007ffe0ff */
[----:B--2---:R-:W-:Y:S02]  /*1f00*/  SEL R63, R164, R55, P2 ;  /* 0x00000037a43f7207 */ /* 0x004fe40001000000 */
[----:B------:R-:W-:Y:S01]  /*1f10*/  SEL R62, R169, R54, P2 ;  /* 0x00000036a93e7207 */ /* 0x000fe20001000000 */
[----:B------:R-:W-:Y:S01]  /*1f20*/  IMAD.WIDE.U32 R64, R79, R64, c[0x0][0x258] ;  /* 0x000096004f407625 */ /* 0x000fe200078e0040 */
[----:B------:R-:W-:Y:S02]  /*1f30*/  SEL R61, R162, R53, P2 ;  /* 0x00000035a23d7207 */ /* 0x000fe40001000000 */
[----:B------:R-:W-:-:S05]  /*1f40*/  SEL R60, R167, R52, P2 ;  /* 0x00000034a73c7207 */ /* 0x000fca0001000000 */
[----:B------:R0:W-:Y:S02]  /*1f50*/  STG.E.128 [R64.64], R60 ;  /* 0x0000003c40007986 */ /* 0x0001e4000c101d04 */
.L_x_9291:
[----:B0-----:R-:W-:Y:S01]  /*1f60*/  IMAD.WIDE.U32 R64, R79, R66, c[0x0][0x248] ;  /* 0x000092004f407625 */ /* 0x001fe200078e0042 */
[----:B------:R-:W-:-:S03]  /*1f70*/  IADD3 R76, R156, 0x60, RZ ;  /* 0x000000609c4c7810 */ /* 0x000fc60007ffe0ff */
[C---:B------:R-:W-:Y:S01]  /*1f80*/  FMUL.FTZ R70, R158.reuse, R171 ;  /* 0x000000ab9e467220 */ /* 0x040fe20000410000 */
[----:B------:R0:W-:Y:S01]  /*1f90*/  STG.E.128 [R64.64], R56 ;  /* 0x0000003840007986 */ /* 0x0001e2000c101d04 */
[C---:B------:R-:W-:Y:S02]  /*1fa0*/  FMUL.FTZ R103, R158.reuse, R103 ;  /* 0x000000679e677220 */ /* 0x040fe40000410000 */
[C---:B--2---:R-:W-:Y:S02]  /*1fb0*/  FMUL.FTZ R68, R158.reuse, R83 ;  /* 0x000000539e447220 */ /* 0x044fe40000410000 */
[----:B------:R-:W-:Y:S02]  /*1fc0*/  FMUL.FTZ R101, R158, R101 ;  /* 0x000000659e657220 */ /* 0x000fe40000410000 */
[----:B------:R-:W-:Y:S02]  /*1fd0*/  @P0 FADD.FTZ R70, R43, R70 ;  /* 0x000000462b460221 */ /* 0x000fe40000010000 */
[----:B------:R-:W-:-:S02]  /*1fe0*/  @P0 FADD.FTZ R103, R42, R103 ;  /* 0x000000672a670221 */ /* 0x000fc40000010000 */
[----:B------:R-:W-:Y:S02]  /*1ff0*/  @P0 FADD.FTZ R68, R41, R68 ;  /* 0x0000004429440221 */ /* 0x000fe40000010000 */
[----:B------:R-:W-:Y:S02]  /*2000*/  @P0 FADD.FTZ R101, R40, R101 ;  /* 0x0000006528650221 */ /* 0x000fe40000010000 */
[-C--:B------:R-:W-:Y:S02]  /*2010*/  FMUL.FTZ R63, R70, R155.reuse ;  /* 0x0000009b463f7220 */ /* 0x080fe40000410000 */
[-C--:B------:R-:W-:Y:S02]  /*2020*/  FMUL.FTZ R62, R103, R155.reuse ;  /* 0x0000009b673e7220 */ /* 0x080fe40000410000 */
[-C--:B------:R-:W-:Y:S02]  /*2030*/  FMUL.FTZ R61, R68, R155.reuse ;  /* 0x0000009b443d7220 */ /* 0x080fe40000410000 */
[----:B------:R-:W-:-:S02]  /*2040*/  FMUL.FTZ R60, R101, R155 ;  /* 0x0000009b653c7220 */ /* 0x000fc40000410000 */
[----:B------:R-:W-:Y:S02]  /*2050*/  FMUL.FTZ R63, R63, c[0x0][0x1e8] ;  /* 0x00007a003f3f7a20 */ /* 0x000fe40000410000 */
[----:B------:R-:W-:Y:S02]  /*2060*/  FMUL.FTZ R62, R62, c[0x0][0x1e8] ;  /* 0x00007a003e3e7a20 */ /* 0x000fe40000410000 */
[----:B------:R-:W-:Y:S01]  /*2070*/  FMUL.FTZ R61, R61, c[0x0][0x1e8] ;  /* 0x00007a003d3d7a20 */ /* 0x000fe20000410000 */
[----:B------:R-:W-:Y:S01]  /*2080*/  SEL R63, R63, RZ, P6 ;  /* 0x000000ff3f3f7207 */ /* 0x000fe20003000000 */
[----:B------:R-:W-:Y:S01]  /*2090*/  FMUL.FTZ R60, R60, c[0x0][0x1e8] ;  /* 0x00007a003c3c7a20 */ /* 0x000fe20000410000 */
[----:B------:R-:W-:Y:S01]  /*20a0*/  SEL R62, R62, RZ, P5 ;  /* 0x000000ff3e3e7207 */ /* 0x000fe20002800000 */
[----:B------:R-:W-:Y:S01]  /*20b0*/  IMAD.WIDE.U32 R66, R79, R76, c[0x0][0x248] ;  /* 0x000092004f427625 */ /* 0x000fe200078e004c */
[----:B------:R-:W-:Y:S02]  /*20c0*/  SEL R61, R61, RZ, P4 ;  /* 0x000000ff3d3d7207 */ /* 0x000fe40002000000 */
[----:B------:R-:W-:Y:S01]  /*20d0*/  SEL R60, R60, RZ, P3 ;  /* 0x000000ff3c3c7207 */ /* 0x000fe20001800000 */
[----:B------:R-:W-:Y:S05]  /*20e0*/  @!P1 BRA `(.L_x_9292) ;  /* 0x0000007000009947 */ /* 0x000fea0003800000 */
[----:B0-----:R-:W-:Y:S02]  /*20f0*/  IADD3 R64, R156, 0x60, RZ ;  /* 0x000000609c407810 */ /* 0x001fe40007ffe0ff */
[----:B------:R-:W-:-:S02]  /*2100*/  SEL R59, R70, R55, P2 ;  /* 0x00000037463b7207 */ /* 0x000fc40001000000 */
[----:B------:R-:W-:Y:S01]  /*2110*/  SEL R58, R103, R54, P2 ;  /* 0x00000036673a7207 */ /* 0x000fe20001000000 */
[----:B------:R-:W-:Y:S01]  /*2120*/  IMAD.WIDE.U32 R64, R79, R64, c[0x0][0x258] ;  /* 0x000096004f407625 */ /* 0x000fe200078e0040 */
[----:B------:R-:W-:Y:S02]  /*2130*/  SEL R57, R68, R53, P2 ;  /* 0x0000003544397207 */ /* 0x000fe40001000000 */
[----:B------:R-:W-:-:S05]  /*2140*/  SEL R56, R101, R52, P2 ;  /* 0x0000003465387207 */ /* 0x000fca0001000000 */
[----:B------:R0:W-:Y:S02]  /*2150*/  STG.E.128 [R64.64], R56 ;  /* 0x0000003840007986 */ /* 0x0001e4000c101d04 */
.L_x_9292:
[-CC-:B0-----:R-:W-:Y:S01]  /*2160*/  FFMA.FTZ R72, R72, R3.reuse, R2.reuse ;  /* 0x0000000348487223 */ /* 0x181fe20000010002 */
[----:B------:R0:W-:Y:S01]  /*2170*/  STG.E.128 [R66.64], R60 ;  /* 0x0000003c42007986 */ /* 0x0001e2000c101d04 */
        /* <DEDUP_REMOVED lines=10> */
[----:B0-----:R-:W-:-:S02]  /*2220*/  FMUL.FTZ R62, R158, R95 ;  /* 0x0000005f9e3e7220 */ /* 0x001fc40000410000 */
[----:B------:R-:W-:Y:S02]  /*2230*/  @P0 FADD.FTZ R73, R44, R73 ;  /* 0x000000492c490221 */ /* 0x000fe40000010000 */
[----:B------:R-:W-:Y:S02]  /*2240*/  @P0 FADD.FTZ R64, R45, R64 ;  /* 0x000000402d400221 */ /* 0x000fe40000010000 */
[----:B------:R-:W-:Y:S02]  /*2250*/  @P0 FADD.FTZ R75, R46, R75 ;  /* 0x0000004b2e4b0221 */ /* 0x000fe40000010000 */
[----:B------:R-:W-:Y:S01]  /*2260*/  @P0 FADD.FTZ R62, R47, R62 ;  /* 0x0000003e2f3e0221 */ /* 0x000fe20000010000 */
[----:B------:R-:W-:Y:S05]  /*2270*/  @!P1 BRA `(.L_x_9293) ;  /* 0x0000007000009947 */ /* 0x000fea0003800000 */
[----:B------:R-:W-:Y:S02]  /*2280*/  IADD3 R60, R156, 0x80, RZ ;  /* 0x000000809c3c7810 */ /* 0x000fe40007ffe0ff */
[----:B------:R-:W-:Y:S02]  /*2290*/  SEL R59, R62, R55, P2 ;  /* 0x000000373e3b7207 */ /* 0x000fe40001000000 */
[----:B------:R-:W-:Y:S01]  /*22a0*/  SEL R58, R75, R54, P2 ;  /* 0x000000364b3a7207 */ /* 0x000fe20001000000 */
[----:B------:R-:W-:Y:S01]  /*22b0*/  IMAD.WIDE.U32 R60, R79, R60, c[0x0][0x258] ;  /* 0x000096004f3c7625 */ /* 0x000fe200078e003c */
[----:B------:R-:W-:-:S02]  /*22c0*/  SEL R57, R64, R53, P2 ;  /* 0x0000003540397207 */ /* 0x000fc40001000000 */
[----:B------:R-:W-:-:S05]  /*22d0*/  SEL R56, R73, R52, P2 ;  /* 0x0000003449387207 */ /* 0x000fca0001000000 */
[----:B------:R0:W-:Y:S02]  /*22e0*/  STG.E.128 [R60.64], R56 ;  /* 0x000000383c007986 */ /* 0x0001e4000c101d04 */
.L_x_9293:
[-CC-:B------:R-:W-:Y:S01]  /*22f0*/  FFMA.FTZ R85, R85, R3.reuse, R2.reuse ;  /* 0x0000000355557223 */ /* 0x180fe20000010002 */
[----:B0-----:R-:W-:Y:S01]  /*2300*/  IADD3 R60, R156, 0x80, RZ ;  /* 0x000000809c3c7810 */ /* 0x001fe20007ffe0ff */
[-CC-:B------:R-:W-:Y:S01]  /*2310*/  FFMA.FTZ R89, R89, R3.reuse, R2.reuse ;  /* 0x0000000359597223 */ /* 0x180fe20000010002 */
[----:B------:R-:W-:Y:S01]  /*2320*/  LOP3.LUT P5, RZ, R157, 0xff00, RZ, 0xc0, !PT ;  /* 0x0000ff009dff7812 */ /* 0x000fe200078ac0ff */
[-CC-:B------:R-:W-:Y:S01]  /*2330*/  FFMA.FTZ R87, R87, R3.reuse, R2.reuse ;  /* 0x0000000357577223 */ /* 0x180fe20000010002 */
[----:B------:R-:W-:Y:S01]  /*2340*/  LOP3.LUT P6, RZ, R157, 0xff0000, RZ, 0xc0, !PT ;  /* 0x00ff00009dff7812 */ /* 0x000fe200078cc0ff */
[----:B------:R-:W-:Y:S01]  /*2350*/  FFMA.FTZ R3, R91, R3, R2 ;  /* 0x000000035b037223 */ /* 0x000fe20000010002 */
[C---:B------:R-:W-:Y:S01]  /*2360*/  LOP3.LUT P4, RZ, R157.reuse, 0xff000000, RZ, 0xc0, !PT ;  /* 0xff0000009dff7812 */ /* 0x040fe2000788c0ff */
[----:B------:R-:W-:Y:S01]  /*2370*/  FADD.FTZ R85, R100, -R85 ;  /* 0x8000005564557221 */ /* 0x000fe20000010000 */
[----:B------:R-:W-:Y:S01]  /*2380*/  LOP3.LUT P3, RZ, R157, 0xff, RZ, 0xc0, !PT ;  /* 0x000000ff9dff7812 */ /* 0x000fe2000786c0ff */
[----:B------:R-:W-:Y:S01]  /*2390*/  FADD.FTZ R89, R102, -R89 ;  /* 0x8000005966597221 */ /* 0x000fe20000010000 */
[----:B------:R-:W-:Y:S01]  /*23a0*/  IADD3 R66, R156, 0xa0, RZ ;  /* 0x000000a09c427810 */ /* 0x000fe20007ffe0ff */
[----:B------:R-:W-:Y:S01]  /*23b0*/  FADD.FTZ R87, R88, -R87 ;  /* 0x8000005758577221 */ /* 0x000fe20000010000 */
[----:B------:R-:W-:Y:S01]  /*23c0*/  MOV R69, c[0x0][0x160] ;  /* 0x0000580000457a02 */ /* 0x000fe20000000f00 */
[----:B------:R-:W-:-:S02]  /*23d0*/  FADD.FTZ R3, R90, -R3 ;  /* 0x800000035a037221 */ /* 0x000fc40000010000 */
[C---:B------:R-:W-:Y:S01]  /*23e0*/  FMUL.FTZ R85, R158.reuse, R85 ;  /* 0x000000559e557220 */ /* 0x040fe20000410000 */
[----:B------:R-:W-:Y:S01]  /*23f0*/  LEA R152, R69, R152, 0x2 ;  /* 0x0000009845987211 */ /* 0x000fe200078e10ff */
[C---:B------:R-:W-:Y:S02]  /*2400*/  FMUL.FTZ R89, R158.reuse, R89 ;  /* 0x000000599e597220 */ /* 0x040fe40000410000 */
[C---:B------:R-:W-:Y:S02]  /*2410*/  FMUL.FTZ R2, R158.reuse, R87 ;  /* 0x000000579e027220 */ /* 0x040fe40000410000 */
[----:B------:R-:W-:Y:S02]  /*2420*/  FMUL.FTZ R158, R158, R3 ;  /* 0x000000039e9e7220 */ /* 0x000fe40000410000 */
[----:B------:R-:W-:Y:S02]  /*2430*/  @P0 FADD.FTZ R85, R48, R85 ;  /* 0x0000005530550221 */ /* 0x000fe40000010000 */
[----:B------:R-:W-:-:S02]  /*2440*/  @P0 FADD.FTZ R89, R50, R89 ;  /* 0x0000005932590221 */ /* 0x000fc40000010000 */
[-C--:B------:R-:W-:Y:S01]  /*2450*/  FMUL.FTZ R64, R64, R155.reuse ;  /* 0x0000009b40407220 */ /* 0x080fe20000410000 */
[----:B------:R-:W-:Y:S01]  /*2460*/  SEL R52, R85, R52, P2 ;  /* 0x0000003455347207 */ /* 0x000fe20001000000 */
[-C--:B------:R-:W-:Y:S01]  /*2470*/  FMUL.FTZ R75, R75, R155.reuse ;  /* 0x0000009b4b4b7220 */ /* 0x080fe20000410000 */
[----:B------:R-:W-:Y:S01]  /*2480*/  SEL R54, R89, R54, P2 ;  /* 0x0000003659367207 */ /* 0x000fe20001000000 */
[-C--:B------:R-:W-:Y:S02]  /*2490*/  FMUL.FTZ R62, R62, R155.reuse ;  /* 0x0000009b3e3e7220 */ /* 0x080fe40000410000 */
[----:B------:R-:W-:Y:S02]  /*24a0*/  @P0 FADD.FTZ R2, R49, R2 ;  /* 0x0000000231020221 */ /* 0x000fe40000010000 */
[----:B------:R-:W-:Y:S01]  /*24b0*/  @P0 FADD.FTZ R158, R51, R158 ;  /* 0x0000009e339e0221 */ /* 0x000fe20000010000 */
[----:B------:R-:W-:Y:S01]  /*24c0*/  LOP3.LUT P0, RZ, R154, 0xff000000, RZ, 0xc0, !PT ;  /* 0xff0000009aff7812 */ /* 0x000fe2000780c0ff */
[----:B------:R-:W-:Y:S01]  /*24d0*/  FMUL.FTZ R73, R73, R155 ;  /* 0x0000009b49497220 */ /* 0x000fe20000410000 */
[----:B------:R-:W-:Y:S01]  /*24e0*/  SEL R53, R2, R53, P2 ;  /* 0x0000003502357207 */ /* 0x000fe20001000000 */
[----:B------:R-:W-:Y:S01]  /*24f0*/  FMUL.FTZ R57, R64, c[0x0][0x1e8] ;  /* 0x00007a0040397a20 */ /* 0x000fe20000410000 */
[----:B------:R-:W-:Y:S01]  /*2500*/  SEL R55, R158, R55, P2 ;  /* 0x000000379e377207 */ /* 0x000fe20001000000 */
[----:B------:R-:W-:-:S02]  /*2510*/  FMUL.FTZ R58, R75, c[0x0][0x1e8] ;  /* 0x00007a004b3a7a20 */ /* 0x000fc40000410000 */
[----:B------:R-:W-:Y:S01]  /*2520*/  FMUL.FTZ R59, R62, c[0x0][0x1e8] ;  /* 0x00007a003e3b7a20 */ /* 0x000fe20000410000 */
[----:B------:R-:W-:Y:S01]  /*2530*/  SEL R57, R57, RZ, P5 ;  /* 0x000000ff39397207 */ /* 0x000fe20002800000 */
[-C--:B------:R-:W-:Y:S01]  /*2540*/  FMUL.FTZ R85, R85, R155.reuse ;  /* 0x0000009b55557220 */ /* 0x080fe20000410000 */
[----:B------:R-:W-:Y:S01]  /*2550*/  SEL R58, R58, RZ, P6 ;  /* 0x000000ff3a3a7207 */ /* 0x000fe20003000000 */
[-C--:B------:R-:W-:Y:S01]  /*2560*/  FMUL.FTZ R61, R2, R155.reuse ;  /* 0x0000009b023d7220 */ /* 0x080fe20000410000 */
[----:B------:R-:W-:Y:S01]  /*2570*/  SEL R59, R59, RZ, P4 ;  /* 0x000000ff3b3b7207 */ /* 0x000fe20002000000 */
[-C--:B------:R-:W-:Y:S01]  /*2580*/  FMUL.FTZ R89, R89, R155.reuse ;  /* 0x0000009b59597220 */ /* 0x080fe20000410000 */
[----:B------:R-:W-:Y:S01]  /*2590*/  LOP3.LUT P5, RZ, R154, 0xff, RZ, 0xc0, !PT ;  /* 0x000000ff9aff7812 */ /* 0x000fe200078ac0ff */
[----:B------:R-:W-:Y:S01]  /*25a0*/  FMUL.FTZ R155, R158, R155 ;  /* 0x0000009b9e9b7220 */ /* 0x000fe20000410000 */
[C---:B------:R-:W-:Y:S01]  /*25b0*/  LOP3.LUT P6, RZ, R154.reuse, 0xff00, RZ, 0xc0, !PT ;  /* 0x0000ff009aff7812 */ /* 0x040fe200078cc0ff */
[----:B------:R-:W-:Y:S01]  /*25c0*/  FMUL.FTZ R56, R73, c[0x0][0x1e8] ;  /* 0x00007a0049387a20 */ /* 0x000fe20000410000 */
[----:B------:R-:W-:Y:S01]  /*25d0*/  LOP3.LUT P4, RZ, R154, 0xff0000, RZ, 0xc0, !PT ;  /* 0x00ff00009aff7812 */ /* 0x000fe2000788c0ff */
[----:B------:R-:W-:-:S03]  /*25e0*/  IMAD.WIDE.U32 R2, R79, R60, c[0x0][0x248] ;  /* 0x000092004f027625 */ /* 0x000fc600078e003c */
[----:B------:R-:W-:Y:S01]  /*25f0*/  SEL R56, R56, RZ, P3 ;  /* 0x000000ff38387207 */ /* 0x000fe20001800000 */
[----:B------:R-:W-:Y:S02]  /*2600*/  FMUL.FTZ R60, R85, c[0x0][0x1e8] ;  /* 0x00007a00553c7a20 */ /* 0x000fe40000410000 */
[----:B------:R-:W-:Y:S02]  /*2610*/  FMUL.FTZ R61, R61, c[0x0][0x1e8] ;  /* 0x00007a003d3d7a20 */ /* 0x000fe40000410000 */
[----:B------:R-:W-:Y:S01]  /*2620*/  FMUL.FTZ R62, R89, c[0x0][0x1e8] ;  /* 0x00007a00593e7a20 */ /* 0x000fe20000410000 */
[----:B------:R-:W-:Y:S01]  /*2630*/  SEL R60, R60, RZ, P5 ;  /* 0x000000ff3c3c7207 */ /* 0x000fe20002800000 */
[----:B------:R-:W-:Y:S01]  /*2640*/  FMUL.FTZ R63, R155, c[0x0][0x1e8] ;  /* 0x00007a009b3f7a20 */ /* 0x000fe20000410000 */
[----:B------:R-:W-:Y:S01]  /*2650*/  SEL R61, R61, RZ, P6 ;  /* 0x000000ff3d3d7207 */ /* 0x000fe20003000000 */
[-C--:B------:R-:W-:Y:S01]  /*2660*/  @P1 IMAD.WIDE.U32 R64, R79, R66.reuse, c[0x0][0x258] ;  /* 0x000096004f401625 */ /* 0x080fe200078e0042 */
[----:B------:R-:W-:Y:S01]  /*2670*/  SEL R62, R62, RZ, P4 ;  /* 0x000000ff3e3e7207 */ /* 0x000fe20002000000 */
[----:B------:R0:W-:Y:S01]  /*2680*/  STG.E.128 [R2.64], R56 ;  /* 0x0000003802007986 */ /* 0x0001e2000c101d04 */
[----:B------:R-:W-:Y:S01]  /*2690*/  SEL R63, R63, RZ, P0 ;  /* 0x000000ff3f3f7207 */ /* 0x000fe20000000000 */
[----:B------:R-:W-:Y:S01]  /*26a0*/  IMAD.WIDE.U32 R66, R79, R66, c[0x0][0x248] ;  /* 0x000092004f427625 */ /* 0x000fe200078e0042 */
[----:B------:R-:W-:Y:S01]  /*26b0*/  ISETP.GE.AND P0, PT, R152, c[0x0][0x164], PT ;  /* 0x0000590098007a0c */ /* 0x000fe20003f06270 */
[----:B------:R0:W-:Y:S04]  /*26c0*/  @P1 STG.E.128 [R64.64], R52 ;  /* 0x0000003440001986 */ /* 0x0001e8000c101d04 */
[----:B------:R0:W-:Y:S08]  /*26d0*/  STG.E.128 [R66.64], R60 ;  /* 0x0000003c42007986 */ /* 0x0001f0000c101d04 */
[----:B0-----:R-:W-:Y:S01]  /*26e0*/  @P0 CALL.REL.NOINC `(.L_x_9294) ;  /* 0x0000001000000944 */ /* 0x001fe20003c00000 */
[----:B------:R-:W-:Y:S05]  /*26f0*/  BRA `(.L_x_9295) ;  /* 0xffffdd7000007947 */ /* 0x000fea000383ffff */
.L_x_9294:
[----:B------:R-:W-:Y:S05]  /*2700*/  BSYNC B1 ;  /* 0x0000000000017941 */ /* 0x000fea0003800000 */
.L_x_9286:
        /* <DEDUP_REMOVED lines=48> */
.L_x_9285:
[----:B------:R-:W-:Y:S05]  /*2a10*/  BSYNC B0 ;  /* 0x0000000000007941 */ /* 0x000fea0003800000 */
.L_x_9283:
        /* <DEDUP_REMOVED lines=138> */
.L_x_9287:
[----:B------:R-:W-:Y:S01]  /*32c0*/  HFMA2.MMA R101, -RZ, RZ, 0, 5.9604644775390625e-08 ;  /* 0x00000001ff657435 */ /* 0x000fe200000001ff */
[----:B------:R-:W-:-:S02]  /*32d0*/  MOV R92, R98 ;  /* 0x00000062005c7202 */ /* 0x000fc40000000f00 */
[----:B------:R-:W-:Y:S02]  /*32e0*/  MOV R96, 0x1f ;  /* 0x0000001f00607802 */ /* 0x000fe40000000f00 */
[----:B------:R-:W-:Y:S02]  /*32f0*/  MOV R103, 0xffffffff ;  /* 0xffffffff00677802 */ /* 0x000fe40000000f00 */
[----:B------:R-:W-:Y:S02]  /*3300*/  MOV R2, 0x3320 ;  /* 0x0000332000027802 */ /* 0x000fe40000000f00 */
[----:B-----5:R-:W-:Y:S05]  /*3310*/  CALL.REL.NOINC `($__internal_189_$__cuda_sm70_shflsync_bfly_p) ;  /* 0x0000046000007944 */ /* 0x020fea0003c00000 */
[----:B-1----:R-:W-:Y:S01]  /*3320*/  MOV R67, R92 ;  /* 0x0000005c00437202 */ /* 0x002fe20000000f00 */
[----:B0-----:R-:W-:Y:S05]  /*3330*/  BRA `(.L_x_9296) ;  /* 0xffffe1a000007947 */ /* 0x001fea000383ffff */
.L_x_9288:
[----:B------:R-:W-:Y:S01]  /*3340*/  HFMA2.MMA R101, -RZ, RZ, 0, 5.9604644775390625e-08 ;  /* 0x00000001ff657435 */ /* 0x000fe200000001ff */
[----:B------:R-:W-:Y:S02]  /*3350*/  MOV R92, R97 ;  /* 0x00000061005c7202 */ /* 0x000fe40000000f00 */
[----:B------:R-:W-:Y:S02]  /*3360*/  MOV R96, 0x1f ;  /* 0x0000001f00607802 */ /* 0x000fe40000000f00 */
[----:B------:R-:W-:-:S02]  /*3370*/  MOV R103, 0xffffffff ;  /* 0xffffffff00677802 */ /* 0x000fc40000000f00 */
[----:B------:R-:W-:Y:S02]  /*3380*/  MOV R2, 0x33a0 ;  /* 0x000033a000027802 */ /* 0x000fe40000000f00 */
[----:B01---5:R-:W-:Y:S05]  /*3390*/  CALL.REL.NOINC `($__internal_189_$__cuda_sm70_shflsync_bfly_p) ;  /* 0x000003e000007944 */ /* 0x023fea0003c00000 */
[----:B------:R-:W-:Y:S01]  /*33a0*/  FADD.FTZ R98, R98, R67 ;  /* 0x0000004362627221 */ /* 0x000fe20000010000 */
[----:B0-----:R-:W-:Y:S01]  /*33b0*/  HFMA2.MMA R101, -RZ, RZ, 0, 1.1920928955078125e-07 ;  /* 0x00000002ff657435 */ /* 0x001fe200000001ff */
[----:B-1----:R-:W-:Y:S01]  /*33c0*/  FADD.FTZ R97, R97, R92 ;  /* 0x0000005c61617221 */ /* 0x002fe20000010000 */
[----:B------:R-:W-:Y:S02]  /*33d0*/  MOV R96, 0x1f ;  /* 0x0000001f00607802 */ /* 0x000fe40000000f00 */
[----:B------:R-:W-:Y:S02]  /*33e0*/  MOV R103, 0xffffffff ;  /* 0xffffffff00677802 */ /* 0x000fe40000000f00 */
[----:B------:R-:W-:Y:S02]  /*33f0*/  MOV R92, R98 ;  /* 0x00000062005c7202 */ /* 0x000fe40000000f00 */
[----:B------:R-:W-:Y:S02]  /*3400*/  MOV R2, 0x3420 ;  /* 0x0000342000027802 */ /* 0x000fe40000000f00 */
[----:B------:R-:W-:Y:S05]  /*3410*/  CALL.REL.NOINC `($__internal_189_$__cuda_sm70_shflsync_bfly_p) ;  /* 0x0000036000007944 */ /* 0x000fea0003c00000 */
[----:B0-----:R-:W-:Y:S01]  /*3420*/  HFMA2.MMA R101, -RZ, RZ, 0, 1.1920928955078125e-07 ;  /* 0x00000002ff657435 */ /* 0x001fe200000001ff */
[----:B-1----:R-:W-:-:S02]  /*3430*/  MOV R67, R92 ;  /* 0x0000005c00437202 */ /* 0x002fc40000000f00 */
[----:B------:R-:W-:Y:S02]  /*3440*/  MOV R92, R97 ;  /* 0x00000061005c7202 */ /* 0x000fe40000000f00 */
[----:B------:R-:W-:Y:S02]  /*3450*/  MOV R96, 0x1f ;  /* 0x0000001f00607802 */ /* 0x000fe40000000f00 */
[----:B------:R-:W-:Y:S02]  /*3460*/  MOV R103, 0xffffffff ;  /* 0xffffffff00677802 */ /* 0x000fe40000000f00 */
[----:B------:R-:W-:Y:S02]  /*3470*/  MOV R2, 0x3490 ;  /* 0x0000349000027802 */ /* 0x000fe40000000f00 */
[----:B------:R-:W-:Y:S05]  /*3480*/  CALL.REL.NOINC `($__internal_189_$__cuda_sm70_shflsync_bfly_p) ;  /* 0x000002f000007944 */ /* 0x000fea0003c00000 */
[----:B------:R-:W-:Y:S01]  /*3490*/  FADD.FTZ R98, R67, R98 ;  /* 0x0000006243627221 */ /* 0x000fe20000010000 */
[----:B0-----:R-:W-:Y:S01]  /*34a0*/  HFMA2.MMA R101, -RZ, RZ, 0, 2.384185791015625e-07 ;  /* 0x00000004ff657435 */ /* 0x001fe200000001ff */
[----:B-1----:R-:W-:Y:S01]  /*34b0*/  FADD.FTZ R97, R97, R92 ;  /* 0x0000005c61617221 */ /* 0x002fe20000010000 */
[----:B------:R-:W-:Y:S02]  /*34c0*/  MOV R96, 0x1f ;  /* 0x0000001f00607802 */ /* 0x000fe40000000f00 */
[----:B------:R-:W-:-:S02]  /*34d0*/  MOV R103, 0xffffffff ;  /* 0xffffffff00677802 */ /* 0x000fc40000000f00 */
[----:B------:R-:W-:Y:S02]  /*34e0*/  MOV R92, R98 ;  /* 0x00000062005c7202 */ /* 0x000fe40000000f00 */
[----:B------:R-:W-:Y:S02]  /*34f0*/  MOV R2, 0x3510 ;  /* 0x0000351000027802 */ /* 0x000fe40000000f00 */
[----:B------:R-:W-:Y:S05]  /*3500*/  CALL.REL.NOINC `($__internal_189_$__cuda_sm70_shflsync_bfly_p) ;  /* 0x0000027000007944 */ /* 0x000fea0003c00000 */
[----:B0-----:R-:W-:Y:S01]  /*3510*/  HFMA2.MMA R101, -RZ, RZ, 0, 2.384185791015625e-07 ;  /* 0x00000004ff657435 */ /* 0x001fe200000001ff */
[----:B-1----:R-:W-:Y:S02]  /*3520*/  MOV R67, R92 ;  /* 0x0000005c00437202 */ /* 0x002fe40000000f00 */
[----:B------:R-:W-:Y:S02]  /*3530*/  MOV R92, R97 ;  /* 0x00000061005c7202 */ /* 0x000fe40000000f00 */
[----:B------:R-:W-:Y:S02]  /*3540*/  MOV R96, 0x1f ;  /* 0x0000001f00607802 */ /* 0x000fe40000000f00 */
[----:B------:R-:W-:Y:S02]  /*3550*/  MOV R103, 0xffffffff ;  /* 0xffffffff00677802 */ /* 0x000fe40000000f00 */
[----:B------:R-:W-:-:S02]  /*3560*/  MOV R2, 0x3580 ;  /* 0x0000358000027802 */ /* 0x000fc40000000f00 */
[----:B------:R-:W-:Y:S05]  /*3570*/  CALL.REL.NOINC `($__internal_189_$__cuda_sm70_shflsync_bfly_p) ;  /* 0x0000020000007944 */ /* 0x000fea0003c00000 */
[----:B------:R-:W-:Y:S01]  /*3580*/  FADD.FTZ R98, R67, R98 ;  /* 0x0000006243627221 */ /* 0x000fe20000010000 */
[----:B0-----:R-:W-:Y:S01]  /*3590*/  HFMA2.MMA R101, -RZ, RZ, 0, 4.76837158203125e-07 ;  /* 0x00000008ff657435 */ /* 0x001fe200000001ff */
[----:B-1----:R-:W-:Y:S01]  /*35a0*/  FADD.FTZ R99, R97, R92 ;  /* 0x0000005c61637221 */ /* 0x002fe20000010000 */
[----:B------:R-:W-:-:S02]  /*35b0*/  MOV R96, 0x1f ;  /* 0x0000001f00607802 */ /* 0x000fc40000000f00 */
[----:B------:R-:W-:Y:S02]  /*35c0*/  MOV R103, 0xffffffff ;  /* 0xffffffff00677802 */ /* 0x000fe40000000f00 */
[----:B------:R-:W-:Y:S02]  /*35d0*/  MOV R92, R98 ;  /* 0x00000062005c7202 */ /* 0x000fe40000000f00 */
[----:B------:R-:W-:Y:S02]  /*35e0*/  MOV R2, 0x3600 ;  /* 0x0000360000027802 */ /* 0x000fe40000000f00 */
[----:B------:R-:W-:Y:S05]  /*35f0*/  CALL.REL.NOINC `($__internal_189_$__cuda_sm70_shflsync_bfly_p) ;  /* 0x0000018000007944 */ /* 0x000fea0003c00000 */
[----:B0-----:R-:W-:Y:S01]  /*3600*/  HFMA2.MMA R101, -RZ, RZ, 0, 4.76837158203125e-07 ;  /* 0x00000008ff657435 */ /* 0x001fe200000001ff */
[----:B-1----:R-:W-:Y:S02]  /*3610*/  MOV R67, R92 ;  /* 0x0000005c00437202 */ /* 0x002fe40000000f00 */
[----:B------:R-:W-:Y:S02]  /*3620*/  MOV R92, R99 ;  /* 0x00000063005c7202 */ /* 0x000fe40000000f00 */
[----:B------:R-:W-:Y:S02]  /*3630*/  MOV R96, 0x1f ;  /* 0x0000001f00607802 */ /* 0x000fe40000000f00 */
[----:B------:R-:W-:-:S02]  /*3640*/  MOV R103, 0xffffffff ;  /* 0xffffffff00677802 */ /* 0x000fc40000000f00 */
[----:B------:R-:W-:Y:S02]  /*3650*/  MOV R2, 0x3670 ;  /* 0x0000367000027802 */ /* 0x000fe40000000f00 */
[----:B------:R-:W-:Y:S05]  /*3660*/  CALL.REL.NOINC `($__internal_189_$__cuda_sm70_shflsync_bfly_p) ;  /* 0x0000011000007944 */ /* 0x000fea0003c00000 */
[----:B------:R-:W-:Y:S01]  /*3670*/  FADD.FTZ R97, R67, R98 ;  /* 0x0000006243617221 */ /* 0x000fe20000010000 */
[----:B0-----:R-:W-:Y:S01]  /*3680*/  HFMA2.MMA R101, -RZ, RZ, 0, 9.5367431640625e-07 ;  /* 0x00000010ff657435 */ /* 0x001fe200000001ff */
[----:B-1----:R-:W-:Y:S01]  /*3690*/  FADD.FTZ R99, R99, R92 ;  /* 0x0000005c63637221 */ /* 0x002fe20000010000 */
[----:B------:R-:W-:Y:S02]  /*36a0*/  MOV R96, 0x1f ;  /* 0x0000001f00607802 */ /* 0x000fe40000000f00 */
[----:B------:R-:W-:Y:S02]  /*36b0*/  MOV R103, 0xffffffff ;  /* 0xffffffff00677802 */ /* 0x000fe40000000f00 */
[----:B------:R-:W-:Y:S02]  /*36c0*/  MOV R92, R97 ;  /* 0x00000061005c7202 */ /* 0x000fe40000000f00 */
[----:B------:R-:W-:Y:S02]  /*36d0*/  MOV R2, 0x36f0 ;  /* 0x000036f000027802 */ /* 0x000fe40000000f00 */
[----:B------:R-:W-:Y:S05]  /*36e0*/  CALL.REL.NOINC `($__internal_189_$__cuda_sm70_shflsync_bfly_p) ;  /* 0x0000009000007944 */ /* 0x000fea0003c00000 */
[----:B0-----:R-:W-:Y:S01]  /*36f0*/  HFMA2.MMA R101, -RZ, RZ, 0, 9.5367431640625e-07 ;  /* 0x00000010ff657435 */ /* 0x001fe200000001ff */
[----:B-1----:R-:W-:-:S02]  /*3700*/  MOV R98, R92 ;  /* 0x0000005c00627202 */ /* 0x002fc40000000f00 */
[----:B------:R-:W-:Y:S02]  /*3710*/  MOV R92, R99 ;  /* 0x00000063005c7202 */ /* 0x000fe40000000f00 */
[----:B------:R-:W-:Y:S02]  /*3720*/  MOV R96, 0x1f ;  /* 0x0000001f00607802 */ /* 0x000fe40000000f00 */
[----:B------:R-:W-:Y:S02]  /*3730*/  MOV R103, 0xffffffff ;  /* 0xffffffff00677802 */ /* 0x000fe40000000f00 */
[----:B------:R-:W-:Y:S02]  /*3740*/  MOV R2, 0x3760 ;  /* 0x0000376000027802 */ /* 0x000fe40000000f00 */
[----:B------:R-:W-:Y:S05]  /*3750*/  CALL.REL.NOINC `($__internal_189_$__cuda_sm70_shflsync_bfly_p) ;  /* 0x0000002000007944 */ /* 0x000fea0003c00000 */
[----:B-1----:R-:W-:Y:S01]  /*3760*/  MOV R2, R92 ;  /* 0x0000005c00027202 */ /* 0x002fe20000000f00 */
[----:B0-----:R-:W-:Y:S05]  /*3770*/  BRA `(.L_x_9297) ;  /* 0xffffde8000007947 */ /* 0x001fea000383ffff */
        .weak           $__internal_189_$__cuda_sm70_shflsync_bfly_p
        .type           $__internal_189_$__cuda_sm70_shflsync_bfly_p,@function
        .size           $__internal_189_$__cuda_sm70_shflsync_bfly_p,(.L_x_9919 - $__internal_189_$__cuda_sm70_shflsync_bfly_p)
$__internal_189_$__cuda_sm70_shflsync_bfly_p:
[----:B------:R-:W-:Y:S01]  /*3780*/  HFMA2.MMA R3, -RZ, RZ, 0, 0 ;  /* 0x00000000ff037435 */ /* 0x000fe200000001ff */
[----:B------:R-:W-:Y:S04]  /*3790*/  WARPSYNC R103 ;  /* 0x0000006700007348 */ /* 0x000fe80003800000 */
[----:B------:R0:W1:Y:S01]  /*37a0*/  SHFL.BFLY PT, R92, R92, R101, R96 ;  /* 0x0c0000655c5c7389 */ /* 0x00006200000e0060 */
[----:B------:R-:W-:Y:S05]  /*37b0*/  RET.REL.NODEC R2 `(_ZN10layer_norm13ln_bwd_kernelINS_13Kernel_traitsIfffffjLj768ELj1ELj4ELj1ELj16ENS_18Kernel_traits_baseILj768EfffffjLj128EEEEELb1ELb0ELb0ELb1EEEvNS_9BwdParamsE) ;  /* 0xffffc84002007950 */ /* 0x000fea0003c3ffff */
.L_x_9298:
        /* <DEDUP_REMOVED lines=12> */
.L_x_9919:


//--------------------- .text._ZN10layer_norm22ln_bwd_finalize_kernelINS_22Kernel_traits_finalizeILj768EfffffjLb0ELj1024ELj4ENS_18Kernel_traits_baseILj768EfffffjLj1024EEEEELb0ELb0EEEvNS_9BwdParamsE --------------------------
	.section	.text._ZN10layer_norm22ln_bwd_finalize_kernelINS_22Kernel_traits_finalizeILj768EfffffjLb0ELj1024ELj4ENS_18Kernel_traits_baseILj768EfffffjLj1024EEEEELb0ELb0EEEvNS_9BwdParamsE,"ax",@progbits
	.sectioninfo	@"SHI_REGISTERS=30"
	.align	128
        .global         _ZN10layer_norm22ln_bwd_finalize_kernelINS_22Kernel_traits_finalizeILj768EfffffjLb0ELj1024ELj4ENS_18Kernel_traits_baseILj768EfffffjLj1024EEEEELb0ELb0EEEvNS_9BwdParamsE
        .type           _ZN10layer_norm22ln_bwd_finalize_kernelINS_22Kernel_traits_finalizeILj768EfffffjLb0ELj1024ELj4ENS_18Kernel_traits_baseILj768EfffffjLj1024EEEEELb0ELb0EEEvNS_9BwdParamsE,@function
        .size           _ZN10layer_norm22ln_bwd_finalize_kernelINS_22Kernel_traits_finalizeILj768EfffffjLb0ELj1024ELj4ENS_18Kernel_traits_baseILj768EfffffjLj1024EEEEELb0ELb0EEEvNS_9BwdParamsE,(.L_x_9920 - _ZN10layer_norm22ln_bwd_finalize_kernelINS_22Kernel_traits_finalizeILj768EfffffjLb0ELj1024ELj4ENS_18Kernel_traits_baseILj768EfffffjLj1024EEEEELb0ELb0EEEvNS_9BwdParamsE)
        .other          _ZN10layer_norm22ln_bwd_finalize_kernelINS_22Kernel_traits_finalizeILj768EfffffjLb0ELj1024ELj4ENS_18Kernel_traits_baseILj768EfffffjLj1024EEEEELb0ELb0EEEvNS_9BwdParamsE,@"STO_CUDA_ENTRY STV_DEFAULT"
_ZN10layer_norm22ln_bwd_finalize_kernelINS_22Kernel_traits_finalizeILj768EfffffjLb0ELj1024ELj4ENS_18Kernel_traits_baseILj768EfffffjLj1024EEEEELb0ELb0EEEvNS_9BwdParamsE:
.text._ZN10layer_norm22ln_bwd_finalize_kernelINS_22Kernel_traits_finalizeILj768EfffffjLb0ELj1024ELj4ENS_18Kernel_traits_baseILj768EfffffjLj1024EEEEELb0ELb0EEEvNS_9BwdParamsE:
        /* <DEDUP_REMOVED lines=19> */
.L_x_9312:
        /* <DEDUP_REMOVED lines=28> */
.L_x_9303:
        /* <DEDUP_REMOVED lines=35> */
.L_x_9302:
[----:B------:R-:W-:Y:S05]  /*0520*/  BSYNC B1 ;  /* 0x0000000000017941 */ /* 0x000fea0003800000 */
.L_x_9301:
        /* <DEDUP_REMOVED lines=23> */
.L_x_9305:
[----:B------:R-:W-:Y:S05]  /*06a0*/  BSYNC B1 ;  /* 0x0000000000017941 */ /* 0x000fea0003800000 */
.L_x_9304:
        /* <DEDUP_REMOVED lines=11> */
.L_x_9306:
[----:B------:R-:W-:Y:S05]  /*0760*/  BSYNC B1 ;  /* 0x0000000000017941 */ /* 0x000fea0003800000 */
.L_x_9300:
[----:B------:R-:W-:Y:S05]  /*0770*/  BSYNC B0 ;  /* 0x0000000000007941 */ /* 0x000fea0003800000 */
.L_x_9299:
        /* <DEDUP_REMOVED lines=11> */
.L_x_9313:
        /* <DEDUP_REMOVED lines=18> */
.L_x_9314:
[----:B---3--:R-:W-:Y:S02]  /*0950*/  FADD.FTZ R4, R4, R9 ;  /* 0x0000000904047221 */ /* 0x008fe40000010000 */
[----:B-12---:R-:W-:-:S03]  /*0960*/  FADD.FTZ R6, R5, R6 ;  /* 0x0000000605067221 */ /* 0x006fc60000010000 */
[----:B------:R1:W-:Y:S04]  /*0970*/  @!P1 STS [R17.X4+0x2000], R4 ;  /* 0x0020000411009388 */ /* 0x0003e80000004800 */
[----:B------:R1:W-:Y:S02]  /*0980*/  @!P1 STS [R17.X4+0x2080], R6 ;  /* 0x0020800611009388 */ /* 0x0003e40000004800 */
.L_x_9307:
        /* <DEDUP_REMOVED lines=15> */
.L_x_9311:
[----:B------:R-:W-:Y:S05]  /*0a80*/  BSYNC B0 ;  /* 0x0000000000007941 */ /* 0x000fea0003800000 */
.L_x_9310:
[C---:B------:R-:W-:Y:S02]  /*0a90*/  ISETP.GT.U32.AND P1, PT, R18.reuse, -0x301, PT ;  /* 0xfffffcff1200780c */ /* 0x040fe40003f24070 */
[----:B------:R-:W-:Y:S02]  /*0aa0*/  IADD3 R18, R18, 0x300, RZ ;  /* 0x0000030012127810 */ /* 0x000fe40007ffe0ff */
[----:B------:R-:W-:-:S09]  /*0ab0*/  IADD3 R19, R19, 0x180, RZ ;  /* 0x0000018013137810 */ /* 0x000fd20007ffe0ff */
[----:B01----:R-:W-:Y:S05]  /*0ac0*/  @P1 BRA `(.L_x_9312) ;  /* 0xfffff66000001947 */ /* 0x003fea000383ffff */
[----:B------:R-:W-:Y:S05]  /*0ad0*/  EXIT ;  /* 0x000000000000794d */ /* 0x000fea0003800000 */
.L_x_9308:
[----:B--2---:R-:W-:Y:S01]  /*0ae0*/  IMAD.MOV.U32 R9, RZ, RZ, R5 ;  /* 0x000000ffff097224 */ /* 0x004fe200078e0005 */
[----:B------:R-:W-:Y:S01]  /*0af0*/  MOV R8, 0x1 ;  /* 0x0000000100087802 */ /* 0x000fe20000000f00 */
[----:B------:R-:W-:Y:S01]  /*0b00*/  IMAD.MOV.U32 R7, RZ, RZ, 0x1f ;  /* 0x0000001fff077424 */ /* 0x000fe200078e00ff */
[----:B------:R-:W-:Y:S02]  /*0b10*/  MOV R10, 0xffffffff ;  /* 0xffffffff000a7802 */ /* 0x000fe40000000f00 */
[----:B------:R-:W-:Y:S02]  /*0b20*/  MOV R2, 0xb40 ;  /* 0x00000b4000027802 */ /* 0x000fe40000000f00 */
[----:B01----:R-:W-:Y:S05]  /*0b30*/  CALL.REL.NOINC `($__internal_190_$__cuda_sm70_shflsync_bfly_p) ;  /* 0x000003b000007944 */ /* 0x003fea0003c00000 */
[----:B-1----:R-:W-:Y:S01]  /*0b40*/  IMAD.MOV.U32 R2, RZ, RZ, R7 ;  /* 0x000000ffff027224 */ /* 0x002fe200078e0007 */
[----:B0-----:R-:W-:Y:S05]  /*0b50*/  BRA `(.L_x_9313) ;  /* 0xfffffcd000007947 */ /* 0x001fea000383ffff */
.L_x_9309:
[----:B------:R-:W-:Y:S01]  /*0b60*/  HFMA2.MMA R8, -RZ, RZ, 0, 1.1920928955078125e-07 ;  /* 0x00000002ff087435 */ /* 0x000fe200000001ff */
[----:B------:R-:W-:Y:S01]  /*0b70*/  MOV R7, 0x1f ;  /* 0x0000001f00077802 */ /* 0x000fe20000000f00 */
[----:B------:R-:W-:Y:S01]  /*0b80*/  IMAD.MOV.U32 R10, RZ, RZ, -0x1 ;  /* 0xffffffffff0a7424 */ /* 0x000fe200078e00ff */
[----:B------:R-:W-:-:S03]  /*0b90*/  MOV R2, 0xbb0 ;  /* 0x00000bb000027802 */ /* 0x000fc60000000f00 */
[----:B012---:R-:W-:Y:S05]  /*0ba0*/  CALL.REL.NOINC `($__internal_190_$__cuda_sm70_shflsync_bfly_p) ;  /* 0x0000034000007944 */ /* 0x007fea0003c00000 */
[----:B0-----:R-:W-:Y:S01]  /*0bb0*/  HFMA2.MMA R8, -RZ, RZ, 0, 2.384185791015625e-07 ;  /* 0x00000004ff087435 */ /* 0x001fe200000001ff */
[----:B-1----:R-:W-:Y:S01]  /*0bc0*/  FADD.FTZ R9, R9, R7 ;  /* 0x0000000709097221 */ /* 0x002fe20000010000 */
[----:B------:R-:W-:Y:S01]  /*0bd0*/  MOV R7, 0x1f ;  /* 0x0000001f00077802 */ /* 0x000fe20000000f00 */
[----:B------:R-:W-:Y:S01]  /*0be0*/  IMAD.MOV.U32 R10, RZ, RZ, -0x1 ;  /* 0xffffffffff0a7424 */ /* 0x000fe200078e00ff */
[----:B------:R-:W-:-:S02]  /*0bf0*/  MOV R2, 0xc10 ;  /* 0x00000c1000027802 */ /* 0x000fc40000000f00 */
[----:B------:R-:W-:Y:S05]  /*0c00*/  CALL.REL.NOINC `($__internal_190_$__cuda_sm70_shflsync_bfly_p) ;  /* 0x000002e000007944 */ /* 0x000fea0003c00000 */
[----:B0-----:R-:W-:Y:S01]  /*0c10*/  HFMA2.MMA R8, -RZ, RZ, 0, 4.76837158203125e-07 ;  /* 0x00000008ff087435 */ /* 0x001fe200000001ff */
[----:B-1----:R-:W-:Y:S01]  /*0c20*/  FADD.FTZ R9, R9, R7 ;  /* 0x0000000709097221 */ /* 0x002fe20000010000 */
[----:B------:R-:W-:Y:S01]  /*0c30*/  MOV R7, 0x1f ;  /* 0x0000001f00077802 */ /* 0x000fe20000000f00 */
[----:B------:R-:W-:Y:S01]  /*0c40*/  IMAD.MOV.U32 R10, RZ, RZ, -0x1 ;  /* 0xffffffffff0a7424 */ /* 0x000fe200078e00ff */
[----:B------:R-:W-:-:S02]  /*0c50*/  MOV R2, 0xc70 ;  /* 0x00000c7000027802 */ /* 0x000fc40000000f00 */
[----:B------:R-:W-:Y:S05]  /*0c60*/  CALL.REL.NOINC `($__internal_190_$__cuda_sm70_shflsync_bfly_p) ;  /* 0x0000028000007944 */ /* 0x000fea0003c00000 */
[----:B-1----:R-:W-:Y:S01]  /*0c70*/  FADD.FTZ R6, R9, R7 ;  /* 0x0000000709067221 */ /* 0x002fe20000010000 */
[----:B0-----:R-:W-:Y:S01]  /*0c80*/  HFMA2.MMA R8, -RZ, RZ, 0, 9.5367431640625e-07 ;  /* 0x00000010ff087435 */ /* 0x001fe200000001ff */
[----:B------:R-:W-:Y:S01]  /*0c90*/  MOV R7, 0x1f ;  /* 0x0000001f00077802 */ /* 0x000fe20000000f00 */
[----:B------:R-:W-:Y:S01]  /*0ca0*/  IMAD.MOV.U32 R10, RZ, RZ, -0x1 ;  /* 0xffffffffff0a7424 */ /* 0x000fe200078e00ff */
[----:B------:R-:W-:-:S02]  /*0cb0*/  MOV R2, 0xce0 ;  /* 0x00000ce000027802 */ /* 0x000fc40000000f00 */
[----:B------:R-:W-:Y:S02]  /*0cc0*/  MOV R9, R6 ;  /* 0x0000000600097202 */ /* 0x000fe40000000f00 */
[----:B------:R-:W-:Y:S05]  /*0cd0*/  CALL.REL.NOINC `($__internal_190_$__cuda_sm70_shflsync_bfly_p) ;  /* 0x0000021000007944 */ /* 0x000fea0003c00000 */
[----:B0-----:R-:W-:Y:S01]  /*0ce0*/  HFMA2.MMA R8, -RZ, RZ, 0, 5.9604644775390625e-08 ;  /* 0x00000001ff087435 */ /* 0x001fe200000001ff */
[----:B-1----:R-:W-:Y:S01]  /*0cf0*/  MOV R5, R7 ;  /* 0x0000000700057202 */ /* 0x002fe20000000f00 */
[----:B------:R-:W-:Y:S01]  /*0d00*/  IMAD.MOV.U32 R9, RZ, RZ, R4 ;  /* 0x000000ffff097224 */ /* 0x000fe200078e0004 */
[----:B------:R-:W-:Y:S01]  /*0d10*/  MOV R7, 0x1f ;  /* 0x0000001f00077802 */ /* 0x000fe20000000f00 */
[----:B------:R-:W-:Y:S01]  /*0d20*/  IMAD.MOV.U32 R10, RZ, RZ, -0x1 ;  /* 0xffffffffff0a7424 */ /* 0x000fe200078e00ff */
[----:B------:R-:W-:Y:S02]  /*0d30*/  MOV R2, 0xd50 ;  /* 0x00000d5000027802 */ /* 0x000fe40000000f00 */
[----:B------:R-:W-:Y:S05]  /*0d40*/  CALL.REL.NOINC `($__internal_190_$__cuda_sm70_shflsync_bfly_p) ;  /* 0x000001a000007944 */ /* 0x000fea0003c00000 */
[----:B0-----:R-:W-:Y:S01]  /*0d50*/  HFMA2.MMA R8, -RZ, RZ, 0, 1.1920928955078125e-07 ;  /* 0x00000002ff087435 */ /* 0x001fe200000001ff */
[----:B-1----:R-:W-:Y:S01]  /*0d60*/  FADD.FTZ R9, R4, R7 ;  /* 0x0000000704097221 */ /* 0x002fe20000010000 */
[----:B------:R-:W-:Y:S01]  /*0d70*/  MOV R7, 0x1f ;  /* 0x0000001f00077802 */ /* 0x000fe20000000f00 */
[----:B------:R-:W-:Y:S01]  /*0d80*/  IMAD.MOV.U32 R10, RZ, RZ, -0x1 ;  /* 0xffffffffff0a7424 */ /* 0x000fe200078e00ff */
[----:B------:R-:W-:Y:S02]  /*0d90*/  MOV R2, 0xdb0 ;  /* 0x00000db000027802 */ /* 0x000fe40000000f00 */
[----:B------:R-:W-:Y:S05]  /*0da0*/  CALL.REL.NOINC `($__internal_190_$__cuda_sm70_shflsync_bfly_p) ;  /* 0x0000014000007944 */ /* 0x000fea0003c00000 */
        /* <DEDUP_REMOVED lines=12> */
[----:B0-----:R-:W-:Y:S01]  /*0e70*/  HFMA2.MMA R8, -RZ, RZ, 0, 9.5367431640625e-07 ;  /* 0x00000010ff087435 */ /* 0x001fe200000001ff */
[----:B-1----:R-:W-:Y:S01]  /*0e80*/  FADD.FTZ R9, R9, R7 ;  /* 0x0000000709097221 */ /* 0x002fe20000010000 */
[----:B------:R-:W-:Y:S01]  /*0e90*/  MOV R7, 0x1f ;  /* 0x0000001f00077802 */ /* 0x000fe20000000f00 */
[----:B------:R-:W-:Y:S01]  /*0ea0*/  IMAD.MOV.U32 R10, RZ, RZ, -0x1 ;  /* 0xffffffffff0a7424 */ /* 0x000fe200078e00ff */
[----:B------:R-:W-:-:S02]  /*0eb0*/  MOV R2, 0xed0 ;  /* 0x00000ed000027802 */ /* 0x000fc40000000f00 */
[----:B------:R-:W-:Y:S05]  /*0ec0*/  CALL.REL.NOINC `($__internal_190_$__cuda_sm70_shflsync_bfly_p) ;  /* 0x0000002000007944 */ /* 0x000fea0003c00000 */
[----:B-1----:R-:W-:Y:S01]  /*0ed0*/  MOV R4, R7 ;  /* 0x0000000700047202 */ /* 0x002fe20000000f00 */
[----:B0-----:R-:W-:Y:S05]  /*0ee0*/  BRA `(.L_x_9314) ;  /* 0xfffffa6000007947 */ /* 0x001fea000383ffff */
        .weak           $__internal_190_$__cuda_sm70_shflsync_bfly_p
        .type           $__internal_190_$__cuda_sm70_shflsync_bfly_p,@function
        .size           $__internal_190_$__cuda_sm70_shflsync_bfly_p,(.L_x_9920 - $__internal_190_$__cuda_sm70_shflsync_bfly_p)
$__internal_190_$__cuda_sm70_shflsync_bfly_p:
[----:B------:R-:W-:Y:S01]  /*0ef0*/  HFMA2.MMA R3, -RZ, RZ, 0, 0 ;  /* 0x00000000ff037435 */ /* 0x000fe200000001ff */
[----:B------:R-:W-:Y:S04]  /*0f00*/  WARPSYNC R10 ;  /* 0x0000000a00007348 */ /* 0x000fe80003800000 */
[----:B------:R0:W1:Y:S01]  /*0f10*/  SHFL.BFLY PT, R7, R9, R8, R7 ;  /* 0x0c00000809077389 */ /* 0x00006200000e0007 */
[----:B------:R-:W-:Y:S05]  /*0f20*/  RET.REL.NODEC R2 `(_ZN10layer_norm22ln_bwd_finalize_kernelINS_22Kernel_traits_finalizeILj768EfffffjLb0ELj1024ELj4ENS_18Kernel_traits_baseILj768EfffffjLj1024EEEEELb0ELb0EEEvNS_9BwdParamsE) ;  /* 0xfffff0d002007950 */ /* 0x000fea0003c3ffff */
.L_x_9315:
        /* <DEDUP_REMOVED lines=13> */
.L_x_9920:


//--------------------- .text._ZN10layer_norm13ln_bwd_kernelINS_13Kernel_traitsIfffffjLj768ELj1ELj4ELj1ELj16ENS_18Kernel_traits_baseILj768EfffffjLj128EEEEELb1ELb0ELb1ELb0EEEvNS_9BwdParamsE --------------------------
	.section	.text._ZN10layer_norm13ln_bwd_kernelINS_13Kernel_traitsIfffffjLj768ELj1ELj4ELj1ELj16ENS_18Kernel_traits_baseILj768EfffffjLj128EEEEELb1ELb0ELb1ELb0EEEvNS_9BwdParamsE,"ax",@progbits
	.sectioninfo	@"SHI_REGISTERS=188"
	.align	128
        .global         _ZN10layer_norm13ln_bwd_kernelINS_13Kernel_traitsIfffffjLj768ELj1ELj4ELj1ELj16ENS_18Kernel_traits_baseILj768EfffffjLj128EEEEELb1ELb0ELb1ELb0EEEvNS_9BwdParamsE
        .type           _ZN10layer_norm13ln_bwd_kernelINS_13Kernel_traitsIfffffjLj768ELj1ELj4ELj1ELj16ENS_18Kernel_traits_baseILj768EfffffjLj128EEEEELb1ELb0ELb1ELb0EEEvNS_9BwdParamsE,@function
        .size           _ZN10layer_norm13ln_bwd_kernelINS_13Kernel_traitsIfffffjLj768ELj1ELj4ELj1ELj16ENS_18Kernel_traits_baseILj768EfffffjLj128EEEEELb1ELb0ELb1ELb0EEEvNS_9BwdParamsE,(.L_x_9921 - _ZN10layer_norm13ln_bwd_kernelINS_13Kernel_traitsIfffffjLj768ELj1ELj4ELj1ELj16ENS_18Kernel_traits_baseILj768EfffffjLj128EEEEELb1ELb0ELb1ELb0EEEvNS_9BwdParamsE)
        .other          _ZN10layer_norm13ln_bwd_kernelINS_13Kernel_traitsIfffffjLj768ELj1ELj4ELj1ELj16ENS_18Kernel_traits_baseILj768EfffffjLj128EEEEELb1ELb0ELb1ELb0EEEvNS_9BwdParamsE,@"STO_CUDA_ENTRY STV_DEFAULT"
_ZN10layer_norm13ln_bwd_kernelINS_13Kernel_traitsIfffffjLj768ELj1ELj4ELj1ELj16ENS_18Kernel_traits_baseILj768EfffffjLj128EEEEELb1ELb0ELb1ELb0EEEvNS_9BwdParamsE:
.text._ZN10layer_norm13ln_bwd_kernelINS_13Kernel_traitsIfffffjLj768ELj1ELj4ELj1ELj16ENS_18Kernel_traits_baseILj768EfffffjLj128EEEEELb1ELb0ELb1ELb0EEEvNS_9BwdParamsE:
        /* <DEDUP_REMOVED lines=73> */
.L_x_9403:
        /* <DEDUP_REMOVED lines=12> */
[----:B------:R-:W-:Y:S01]  /*0550*/  LOP3.LUT R114, R0, 0x1f, RZ, 0xc0, !PT ;  /* 0x0000001f00727812 */ /* 0x000fe200078ec0ff */
[----:B------:R-:W-:Y:S01]  /*0560*/  IMAD.MOV.U32 R174, RZ, RZ, 0x10 ;  /* 0x00000010ffae7424 */ /* 0x000fe200078e00ff */
[----:B------:R-:W-:Y:S02]  /*0570*/  BSSY B1, `(.L_x_9318) ;  /* 0x000016f000017945 */ /* 0x000fe40003800000 */
[----:B------:R-:W-:-:S05]  /*0580*/  LEA.HI.SX32 R147, R115, R114, 0x1e ;  /* 0x0000007273937211 */ /* 0x000fca00078ff2ff */
[----:B------:R-:W-:Y:S01]  /*0590*/  IMAD.WIDE.U32 R180, R147, R174, c[0x0][0x218] ;  /* 0x0000860093b47625 */ /* 0x000fe200078e00ae */
[----:B--2---:R-:W-:-:S13]  /*05a0*/  ISETP.GT.AND P3, PT, R110, RZ, PT ;  /* 0x000000ff6e00720c */ /* 0x004fda0003f64270 */
[----:B------:R-:W-:Y:S05]  /*05b0*/  @P3 BRA `(.L_x_9319) ;  /* 0x000004b000003947 */ /* 0x000fea0003800000 */
[----:B-1---5:R-:W-:Y:S01]  /*05c0*/  ISETP.GE.AND P4, PT, R173, 0x1, PT ;  /* 0x00000001ad00780c */ /* 0x022fe20003f86270 */
[----:B------:R-:W-:Y:S01]  /*05d0*/  BSSY B2, `(.L_x_9320) ;  /* 0x0000011000027945 */ /* 0x000fe20003800000 */
[----:B------:R-:W-:Y:S02]  /*05e0*/  LOP3.LUT P5, RZ, R2, 0xffffffe0, RZ, 0xc0, !PT ;  /* 0xffffffe002ff7812 */ /* 0x000fe400078ac0ff */
[----:B------:R-:W-:Y:S02]  /*05f0*/  MOV R113, RZ ;  /* 0x000000ff00717202 */ /* 0x000fe40000000f00 */
[----:B------:R-:W-:-:S07]  /*0600*/  MOV R115, R147 ;  /* 0x0000009300737202 */ /* 0x000fce0000000f00 */
        /* <DEDUP_REMOVED lines=13> */
.L_x_9321:
[----:B------:R-:W-:Y:S05]  /*06e0*/  BSYNC B2 ;  /* 0x0000000000027941 */ /* 0x000fea0003800000 */
.L_x_9320:
[----:B------:R-:W-:Y:S01]  /*06f0*/  ISETP.GE.U32.AND P4, PT, R2, 0x40, PT ;  /* 0x000000400200780c */ /* 0x000fe20003f86070 */
[----:B------:R-:W-:-:S12]  /*0700*/  BSSY B2, `(.L_x_9322) ;  /* 0x000000a000027945 */ /* 0x000fd80003800000 */
[----:B------:R-:W-:Y:S05]  /*0710*/  @!P4 BRA `(.L_x_9323) ;  /* 0x000000800000c947 */ /* 0x000fea0003800000 */
[----:B------:R-:W-:-:S04]  /*0720*/  ISETP.NE.U32.AND P4, PT, RZ, c[0x0][0x218], PT ;  /* 0x00008600ff007a0c */ /* 0x000fc80003f85070 */
[----:B------:R-:W-:Y:S01]  /*0730*/  ISETP.NE.AND.EX P4, PT, RZ, c[0x0][0x21c], PT, P4 ;  /* 0x00008700ff007a0c */ /* 0x000fe20003f85340 */
[----:B------:R-:W-:-:S05]  /*0740*/  IMAD.WIDE.U32 R110, R113, R150, c[0x0][0x190] ;  /* 0x00006400716e7625 */ /* 0x000fca00078e0096 */
[----:B------:R2:W5:Y:S07]  /*0750*/  LDG.E R119, [R110.64] ;  /* 0x000000046e777981 */ /* 0x00056e000c1e1900 */
[----:B-1----:R-:W-:-:S05]  /*0760*/  @P4 IMAD.WIDE.U32 R108, R115, R174, c[0x0][0x218] ;  /* 0x00008600736c4625 */ /* 0x002fca00078e00ae */
[----:B------:R2:W5:Y:S01]  /*0770*/  @P4 LDG.E.128 R20, [R108.64] ;  /* 0x000000046c144981 */ /* 0x000562000c1e1d00 */
[----:B------:R-:W-:Y:S02]  /*0780*/  IADD3 R113, R113, 0x20, RZ ;  /* 0x0000002071717810 */ /* 0x000fe40007ffe0ff */
[----:B------:R-:W-:Y:S02]  /*0790*/  IADD3 R115, R115, 0x20, RZ ;  /* 0x0000002073737810 */ /* 0x000fe40007ffe0ff */
.L_x_9323:
[----:B------:R-:W-:Y:S05]  /*07a0*/  BSYNC B2 ;  /* 0x0000000000027941 */ /* 0x000fea0003800000 */
.L_x_9322:
[----:B------:R-:W-:Y:S01]  /*07b0*/  BSSY B2, `(.L_x_9324) ;  /* 0x000000a000027945 */ /* 0x000fe20003800000 */
[----:B------:R-:W-:Y:S05]  /*07c0*/  @!P0 BRA `(.L_x_9325) ;  /* 0x0000008000008947 */ /* 0x000fea0003800000 */
[----:B------:R-:W-:-:S04]  /*07d0*/  ISETP.NE.U32.AND P4, PT, RZ, c[0x0][0x218], PT ;  /* 0x00008600ff007a0c */ /* 0x000fc80003f85070 */
[----:B------:R-:W-:Y:S01]  /*07e0*/  ISETP.NE.AND.EX P4, PT, RZ, c[0x0][0x21c], PT, P4 ;  /* 0x00008700ff007a0c */ /* 0x000fe20003f85340 */
[----:B--2---:R-:W-:-:S05]  /*07f0*/  IMAD.WIDE.U32 R110, R113, R150, c[0x0][0x190] ;  /* 0x00006400716e7625 */ /* 0x004fca00078e0096 */
[----:B------:R2:W5:Y:S07]  /*0800*/  LDG.E R116, [R110.64] ;  /* 0x000000046e747981 */ /* 0x00056e000c1e1900 */
[----:B-1----:R-:W-:-:S05]  /*0810*/  @P4 IMAD.WIDE.U32 R108, R115, R174, c[0x0][0x218] ;  /* 0x00008600736c4625 */ /* 0x002fca00078e00ae */
[----:B------:R2:W5:Y:S01]  /*0820*/  @P4 LDG.E.128 R16, [R108.64] ;  /* 0x000000046c104981 */ /* 0x000562000c1e1d00 */
[----:B------:R-:W-:Y:S02]  /*0830*/  IADD3 R113, R113, 0x20, RZ ;  /* 0x0000002071717810 */ /* 0x000fe40007ffe0ff */
[----:B------:R-:W-:Y:S02]  /*0840*/  IADD3 R115, R115, 0x20, RZ ;  /* 0x0000002073737810 */ /* 0x000fe40007ffe0ff */
.L_x_9325:
[----:B------:R-:W-:Y:S05]  /*0850*/  BSYNC B2 ;  /* 0x0000000000027941 */ /* 0x000fea0003800000 */
.L_x_9324:
        /* <DEDUP_REMOVED lines=10> */
.L_x_9327:
[----:B------:R-:W-:Y:S05]  /*0900*/  BSYNC B2 ;  /* 0x0000000000027941 */ /* 0x000fea0003800000 */
.L_x_9326:
        /* <DEDUP_REMOVED lines=10> */
.L_x_9329:
[----:B------:R-:W-:Y:S05]  /*09b0*/  BSYNC B2 ;  /* 0x0000000000027941 */ /* 0x000fea0003800000 */
.L_x_9328:
[----:B------:R-:W-:Y:S01]  /*09c0*/  ISETP.GE.U32.AND P4, PT, R2, 0xc0, PT ;  /* 0x000000c00200780c */ /* 0x000fe20003f86070 */
[----:B------:R-:W-:-:S12]  /*09d0*/  CS2R R178, SRZ ;  /* 0x0000000000b27805 */ /* 0x000fd8000001ff00 */
[----:B------:R-:W-:Y:S05]  /*09e0*/  @!P4 BRA `(.L_x_9330) ;  /* 0x000012700000c947 */ /* 0x000fea0003800000 */
[----:B------:R-:W-:-:S04]  /*09f0*/  ISETP.NE.U32.AND P4, PT, RZ, c[0x0][0x218], PT ;  /* 0x00008600ff007a0c */ /* 0x000fc80003f85070 */
[----:B------:R-:W-:Y:S01]  /*0a00*/  ISETP.NE.AND.EX P4, PT, RZ, c[0x0][0x21c], PT, P4 ;  /* 0x00008700ff007a0c */ /* 0x000fe20003f85340 */
[----:B-12---:R-:W-:-:S05]  /*0a10*/  IMAD.WIDE.U32 R108, R113, R150, c[0x0][0x190] ;  /* 0x00006400716c7625 */ /* 0x006fca00078e0096 */
[----:B------:R1:W5:Y:S07]  /*0a20*/  LDG.E R155, [R108.64] ;  /* 0x000000046c9b7981 */ /* 0x00036e000c1e1900 */
[----:B------:R-:W-:-:S05]  /*0a30*/  @P4 IMAD.WIDE.U32 R174, R115, R174, c[0x0][0x218] ;  /* 0x0000860073ae4625 */ /* 0x000fca00078e00ae */
[----:B------:R1:W5:Y:S01]  /*0a40*/  @P4 LDG.E.128 R4, [R174.64] ;  /* 0x00000004ae044981 */ /* 0x000362000c1e1d00 */
[----:B------:R-:W-:Y:S01]  /*0a50*/  IMAD.MOV.U32 R178, RZ, RZ, RZ ;  /* 0x000000ffffb27224 */ /* 0x000fe200078e00ff */
[----:B------:R-:W-:Y:S05]  /*0a60*/  BRA `(.L_x_9330) ;  /* 0x000011f000007947 */ /* 0x000fea0003800000 */
.L_x_9319:
[----:B-1---5:R-:W-:Y:S01]  /*0a70*/  ISETP.GE.AND P4, PT, R173, 0x1, PT ;  /* 0x00000001ad00780c */ /* 0x022fe20003f86270 */
[----:B------:R-:W-:Y:S01]  /*0a80*/  HFMA2.MMA R175, -RZ, RZ, 0, 0 ;  /* 0x00000000ffaf7435 */ /* 0x000fe200000001ff */
[----:B------:R-:W-:Y:S01]  /*0a90*/  LOP3.LUT P5, RZ, R2, 0xffffffe0, RZ, 0xc0, !PT ;  /* 0xffffffe002ff7812 */ /* 0x000fe200078ac0ff */
[----:B------:R-:W-:Y:S01]  /*0aa0*/  BSSY B2, `(.L_x_9331) ;  /* 0x0000038000027945 */ /* 0x000fe20003800000 */
[----:B------:R-:W-:Y:S01]  /*0ab0*/  CS2R R178, SRZ ;  /* 0x0000000000b27805 */ /* 0x000fe2000001ff00 */
[----:B------:R-:W-:-:S08]  /*0ac0*/  MOV R183, R147 ;  /* 0x0000009300b77202 */ /* 0x000fd00000000f00 */
        /* <DEDUP_REMOVED lines=12> */
[----:B0-----:R-:W-:-:S03]  /*0b90*/  ISETP.NE.AND P4, PT, R182, RZ, PT ;  /* 0x000000ffb600720c */ /* 0x001fc60003f85270 */
        /* <DEDUP_REMOVED lines=40> */
.L_x_9332:
[----:B0-----:R-:W-:Y:S05]  /*0e20*/  BSYNC B2 ;  /* 0x0000000000027941 */ /* 0x001fea0003800000 */
.L_x_9331:
        /* <DEDUP_REMOVED lines=36> */
[----:B-1----:R-:W-:Y:S02]  /*1070*/  FMUL.FTZ R160, R126, R115 ;  /* 0x000000737ea07220 */ /* 0x002fe40000410000 */
        /* <DEDUP_REMOVED lines=9> */
.L_x_9334:
[----:B0-----:R-:W-:Y:S05]  /*1110*/  BSYNC B2 ;  /* 0x0000000000027941 */ /* 0x001fea0003800000 */
.L_x_9333:
        /* <DEDUP_REMOVED lines=18> */
[----:B------:R-:W-:Y:S02]  /*1240*/  FADD.FTZ R127, -R120, R113 ;  /* 0x00000071787f7221 */ /* 0x000fe40000010100 */
[----:B------:R-:W-:-:S02]  /*1250*/  FMUL.FTZ R121, R126, R121 ;  /* 0x000000797e797220 */ /* 0x000fc40000410000 */
[----:B---3--:R-:W-:Y:S02]  /*1260*/  FMUL.FTZ R128, R88, R108 ;  /* 0x0000006c58807220 */ /* 0x008fe40000410000 */
[C---:B------:R-:W-:Y:S02]  /*1270*/  FADD.FTZ R181, -R120.reuse, R114 ;  /* 0x0000007278b57221 */ /* 0x040fe40000010100 */
[----:B------:R-:W-:Y:S02]  /*1280*/  FADD.FTZ R115, -R120, R115 ;  /* 0x0000007378737221 */ /* 0x000fe40000010100 */
        /* <DEDUP_REMOVED lines=12> */
[----:B0-----:R-:W-:Y:S02]  /*1350*/  FMUL.FTZ R140, R126, R115 ;  /* 0x000000737e8c7220 */ /* 0x001fe40000410000 */
        /* <DEDUP_REMOVED lines=9> */
.L_x_9336:
[----:B------:R-:W-:Y:S05]  /*13f0*/  BSYNC B2 ;  /* 0x0000000000027941 */ /* 0x000fea0003800000 */
.L_x_9335:
        /* <DEDUP_REMOVED lines=45> */
.L_x_9338:
[----:B------:R-:W-:Y:S05]  /*16d0*/  BSYNC B2 ;  /* 0x0000000000027941 */ /* 0x000fea0003800000 */
.L_x_9337:
        /* <DEDUP_REMOVED lines=45> */
.L_x_9340:
[----:B0-----:R-:W-:Y:S05]  /*19b0*/  BSYNC B2 ;  /* 0x0000000000027941 */ /* 0x001fea0003800000 */
.L_x_9339:
        /* <DEDUP_REMOVED lines=42> */
.L_x_9330:
[----:B------:R-:W-:Y:S05]  /*1c60*/  BSYNC B1 ;  /* 0x0000000000017941 */ /* 0x000fea0003800000 */
.L_x_9318:
[----:B------:R-:W-:Y:S05]  /*1c70*/  BRA.DIV ~URZ, `(.L_x_9341) ;  /* 0x00002e927f007947 */ /* 0x000fea000b800000 */
[----:B--2---:R2:W3:Y:S02]  /*1c80*/  SHFL.BFLY PT, R110, R179, 0x1, 0x1f ;  /* 0x0c201f00b36e7f89 */ /* 0x0044e400000e0000 */
.L_x_9404:
        /* <DEDUP_REMOVED lines=18> */
.L_x_9405:
[----:B------:R-:W-:Y:S01]  /*1db0*/  ISETP.GE.AND P4, PT, R173, 0x1, PT ;  /* 0x00000001ad00780c */ /* 0x000fe20003f86270 */
[----:B---3--:R-:W-:Y:S01]  /*1dc0*/  FADD.FTZ R115, R115, R112 ;  /* 0x0000007073737221 */ /* 0x008fe20000010000 */
[----:B------:R-:W-:Y:S01]  /*1dd0*/  LOP3.LUT P5, RZ, R2, 0xffffffe0, RZ, 0xc0, !PT ;  /* 0xffffffe002ff7812 */ /* 0x000fe200078ac0ff */
        /* <DEDUP_REMOVED lines=8> */
[----:B--2---:R-:W-:Y:S01]  /*1e60*/  @P4 LEA.HI R112, R108, R173, RZ, 0x2 ;  /* 0x000000ad6c704211 */ /* 0x004fe200078f10ff */
        /* <DEDUP_REMOVED lines=16> */
.L_x_9346:
[----:B------:R-:W-:Y:S05]  /*1f70*/  BSYNC B2 ;  /* 0x0000000000027941 */ /* 0x000fea0003800000 */
.L_x_9345:
        /* <DEDUP_REMOVED lines=17> */
.L_x_9348:
[----:B------:R-:W-:Y:S05]  /*2090*/  BSYNC B2 ;  /* 0x0000000000027941 */ /* 0x000fea0003800000 */
.L_x_9347:
        /* <DEDUP_REMOVED lines=17> */
.L_x_9350:
[----:B------:R-:W-:Y:S05]  /*21b0*/  BSYNC B2 ;  /* 0x0000000000027941 */ /* 0x000fea0003800000 */
.L_x_9349:
        /* <DEDUP_REMOVED lines=22> */
.L_x_9352:
[----:B------:R-:W-:Y:S05]  /*2320*/  BSYNC B2 ;  /* 0x0000000000027941 */ /* 0x000fea0003800000 */
.L_x_9351:
        /* <DEDUP_REMOVED lines=15> */
.L_x_9344:
[----:B------:R-:W-:Y:S05]  /*2420*/  BSYNC B1 ;  /* 0x0000000000017941 */ /* 0x000fea0003800000 */
.L_x_9343:
[----:B------:R-:W-:Y:S01]  /*2430*/  ISETP.GE.U32.AND P5, PT, R2, 0x40, PT ;  /* 0x000000400200780c */ /* 0x000fe20003fa6070 */
[----:B------:R-:W-:-:S12]  /*2440*/  BSSY B1, `(.L_x_9353) ;  /* 0x0000054000017945 */ /* 0x000fd80003800000 */
[----:B------:R-:W-:Y:S05]  /*2450*/  @!P5 BRA `(.L_x_9354) ;  /* 0x000005200000d947 */ /* 0x000fea0003800000 */
[----:B0-----:R-:W-:Y:S01]  /*2460*/  ISETP.NE.AND P5, PT, R182, RZ, PT ;  /* 0x000000ffb600720c */ /* 0x001fe20003fa5270 */
[----:B------:R-:W-:Y:S03]  /*2470*/  BSSY B2, `(.L_x_9355) ;  /* 0x000000c000027945 */ /* 0x000fe60003800000 */
[----:B-1----:R-:W-:Y:S02]  /*2480*/  FSEL R115, R109, RZ, !P5 ;  /* 0x000000ff6d737208 */ /* 0x002fe40006800000 */
[----:B------:R-:W-:-:S04]  /*2490*/  @!P3 ISETP.NE.U32.AND P5, PT, RZ, c[0x0][0x218], PT ;  /* 0x00008600ff00ba0c */ /* 0x000fc80003fa5070 */
        /* <DEDUP_REMOVED lines=9> */
.L_x_9356:
[----:B------:R-:W-:Y:S05]  /*2530*/  BSYNC B2 ;  /* 0x0000000000027941 */ /* 0x000fea0003800000 */
.L_x_9355:
        /* <DEDUP_REMOVED lines=15> */
.L_x_9358:
[----:B------:R-:W-:Y:S05]  /*2630*/  BSYNC B2 ;  /* 0x0000000000027941 */ /* 0x000fea0003800000 */
.L_x_9357:
        /* <DEDUP_REMOVED lines=15> */
.L_x_9360:
[----:B------:R-:W-:Y:S05]  /*2730*/  BSYNC B2 ;  /* 0x0000000000027941 */ /* 0x000fea0003800000 */
.L_x_9359:
        /* <DEDUP_REMOVED lines=17> */
.L_x_9362:
[----:B------:R-:W-:Y:S05]  /*2850*/  BSYNC B2 ;  /* 0x0000000000027941 */ /* 0x000fea0003800000 */
.L_x_9361:
        /* <DEDUP_REMOVED lines=18> */
.L_x_9354:
[----:B------:R-:W-:Y:S05]  /*2980*/  BSYNC B1 ;  /* 0x0000000000017941 */ /* 0x000fea0003800000 */
.L_x_9353:
[----:B------:R-:W-:Y:S01]  /*2990*/  BSSY B1, `(.L_x_9363) ;  /* 0x0000054000017945 */ /* 0x000fe20003800000 */
        /* <DEDUP_REMOVED lines=14> */
.L_x_9366:
[----:B------:R-:W-:Y:S05]  /*2a80*/  BSYNC B2 ;  /* 0x0000000000027941 */ /* 0x000fea0003800000 */
.L_x_9365:
        /* <DEDUP_REMOVED lines=15> */
.L_x_9368:
[----:B------:R-:W-:Y:S05]  /*2b80*/  BSYNC B2 ;  /* 0x0000000000027941 */ /* 0x000fea0003800000 */
.L_x_9367:
        /* <DEDUP_REMOVED lines=15> */
.L_x_9370:
[----:B------:R-:W-:Y:S05]  /*2c80*/  BSYNC B2 ;  /* 0x0000000000027941 */ /* 0x000fea0003800000 */
.L_x_9369:
        /* <DEDUP_REMOVED lines=17> */
.L_x_9372:
[----:B------:R-:W-:Y:S05]  /*2da0*/  BSYNC B2 ;  /* 0x0000000000027941 */ /* 0x000fea0003800000 */
.L_x_9371:
[----:B------:R-:W-:Y:S01]  /*2db0*/  SEL R100, R111, R100, P5 ;  /* 0x000000646f647207 */ /* 0x000fe20002800000 */
[----:B------:R-:W-:Y:S01]  /*2dc0*/  @P4 IMAD.MOV.U32 R115, RZ, RZ, 0x10 ;  /* 0x00000010ff734424 */ /* 0x000fe200078e00ff */
[----:B------:R-:W-:Y:S02]  /*2dd0*/  SEL R101, R112, R101, P5 ;  /* 0x0000006570657207 */ /* 0x000fe40002800000 */
[----:B------:R-:W-:Y:S02]  /*2de0*/  SEL R102, R113, R102, P5 ;  /* 0x0000006671667207 */ /* 0x000fe40002800000 */
        /* <DEDUP_REMOVED lines=14> */
.L_x_9364:
[----:B------:R-:W-:Y:S05]  /*2ed0*/  BSYNC B1 ;  /* 0x0000000000017941 */ /* 0x000fea0003800000 */
.L_x_9363:
        /* <DEDUP_REMOVED lines=15> */
.L_x_9376:
[----:B------:R-:W-:Y:S05]  /*2fd0*/  BSYNC B2 ;  /* 0x0000000000027941 */ /* 0x000fea0003800000 */
.L_x_9375:
        /* <DEDUP_REMOVED lines=15> */
.L_x_9378:
[----:B------:R-:W-:Y:S05]  /*30d0*/  BSYNC B2 ;  /* 0x0000000000027941 */ /* 0x000fea0003800000 */
.L_x_9377:
        /* <DEDUP_REMOVED lines=15> */
.L_x_9380:
[----:B------:R-:W-:Y:S05]  /*31d0*/  BSYNC B2 ;  /* 0x0000000000027941 */ /* 0x000fea0003800000 */
.L_x_9379:
        /* <DEDUP_REMOVED lines=17> */
.L_x_9382:
[----:B------:R-:W-:Y:S05]  /*32f0*/  BSYNC B2 ;  /* 0x0000000000027941 */ /* 0x000fea0003800000 */
.L_x_9381:
        /* <DEDUP_REMOVED lines=18> */
.L_x_9374:
[----:B------:R-:W-:Y:S05]  /*3420*/  BSYNC B1 ;  /* 0x0000000000017941 */ /* 0x000fea0003800000 */
.L_x_9373:
        /* <DEDUP_REMOVED lines=15> */
.L_x_9386:
[----:B------:R-:W-:Y:S05]  /*3520*/  BSYNC B2 ;  /* 0x0000000000027941 */ /* 0x000fea0003800000 */
.L_x_9385:
        /* <DEDUP_REMOVED lines=15> */
.L_x_9388:
[----:B------:R-:W-:Y:S05]  /*3620*/  BSYNC B2 ;  /* 0x0000000000027941 */ /* 0x000fea0003800000 */
.L_x_9387:
        /* <DEDUP_REMOVED lines=15> */
.L_x_9390:
[----:B------:R-:W-:Y:S05]  /*3720*/  BSYNC B2 ;  /* 0x0000000000027941 */ /* 0x000fea0003800000 */
.L_x_9389:
        /* <DEDUP_REMOVED lines=17> */
.L_x_9392:
[----:B------:R-:W-:Y:S05]  /*3840*/  BSYNC B2 ;  /* 0x0000000000027941 */ /* 0x000fea0003800000 */
.L_x_9391:
        /* <DEDUP_REMOVED lines=18> */
.L_x_9384:
[----:B------:R-:W-:Y:S05]  /*3970*/  BSYNC B1 ;  /* 0x0000000000017941 */ /* 0x000fea0003800000 */
.L_x_9383:
        /* <DEDUP_REMOVED lines=16> */
.L_x_9396:
[----:B------:R-:W-:Y:S05]  /*3a80*/  BSYNC B2 ;  /* 0x0000000000027941 */ /* 0x000fea0003800000 */
.L_x_9395:
        /* <DEDUP_REMOVED lines=15> */
.L_x_9398:
[----:B------:R-:W-:Y:S05]  /*3b80*/  BSYNC B2 ;  /* 0x0000000000027941 */ /* 0x000fea0003800000 */
.L_x_9397:
        /* <DEDUP_REMOVED lines=15> */
.L_x_9400:
[----:B------:R-:W-:Y:S05]  /*3c80*/  BSYNC B2 ;  /* 0x0000000000027941 */ /* 0x000fea0003800000 */
.L_x_9399:
        /* <DEDUP_REMOVED lines=17> */
.L_x_9402:
[----:B------:R-:W-:Y:S05]  /*3da0*/  BSYNC B2 ;  /* 0x0000000000027941 */ /* 0x000fea0003800000 */
.L_x_9401:
[----:B------:R-:W-:Y:S02]  /*3db0*/  ISETP.NE.U32.AND P3, PT, RZ, c[0x0][0x258], PT ;  /* 0x00009600ff007a0c */ /* 0x000fe40003f65070 */
[----:B------:R-:W-:Y:S02]  /*3dc0*/  SEL R102, R111, R102, P5 ;  /* 0x000000666f667207 */ /* 0x000fe40002800000 */
[----:B------:R-:W-:Y:S02]  /*3dd0*/  ISETP.NE.AND.EX P3, PT, RZ, c[0x0][0x25c], PT, P3 ;  /* 0x00009700ff007a0c */ /* 0x000fe40003f65330 */
[----:B------:R-:W-:Y:S01]  /*3de0*/  SEL R100, R109, R100, P5 ;  /* 0x000000646d647207 */ /* 0x000fe20002800000 */
[----:B------:R-:W-:Y:S01]  /*3df0*/  @P4 IMAD.MOV.U32 R109, RZ, RZ, 0x10 ;  /* 0x00000010ff6d4424 */ /* 0x000fe200078e00ff */
[----:B------:R-:W-:Y:S02]  /*3e00*/  SEL R101, R112, R101, P5 ;  /* 0x0000006570657207 */ /* 0x000fe40002800000 */
[C---:B------:R-:W-:Y:S01]  /*3e10*/  SEL R103, R114.reuse, R103, P5 ;  /* 0x0000006772677207 */ /* 0x040fe20002800000 */
[----:B------:R-:W-:-:S02]  /*3e20*/  @P4 FMUL.FTZ R114, R114, c[0x0][0x1ec] ;  /* 0x00007b0072724a20 */ /* 0x000fc40000410000 */
[----:B------:R-:W-:-:S04]  /*3e30*/  @P4 IMAD.WIDE.U32 R108, R108, R109, c[0x0][0x248] ;  /* 0x000092006c6c4625 */ /* 0x000fc800078e006d */
[----:B------:R-:W-:Y:S01]  /*3e40*/  @P3 MOV R110, 0x10 ;  /* 0x00000010006e3802 */ /* 0x000fe20000000f00 */
[----:B------:R-:W-:-:S04]  /*3e50*/  @P4 FMUL.FTZ R114, R114, c[0x0][0x1e8] ;  /* 0x00007a0072724a20 */ /* 0x000fc80000410000 */
[----:B------:R-:W-:-:S05]  /*3e60*/  @P3 IMAD.WIDE.U32 R110, R147, R110, c[0x0][0x258] ;  /* 0x00009600936e3625 */ /* 0x000fca00078e006e */
[----:B------:R0:W-:Y:S01]  /*3e70*/  @P3 STG.E.128 [R110.64], R100 ;  /* 0x000000646e003986 */ /* 0x0001e2000c101d04 */
[----:B------:R-:W-:-:S04]  /*3e80*/  @P4 LOP3.LUT P3, RZ, R155, 0xff000000, RZ, 0xc0, !PT ;  /* 0xff0000009bff4812 */ /* 0x000fc8000786c0ff */
[----:B------:R-:W-:-:S05]  /*3e90*/  @P4 SEL R107, R114, RZ, P3 ;  /* 0x000000ff726b4207 */ /* 0x000fca0001800000 */
[----:B------:R0:W-:Y:S04]  /*3ea0*/  @P4 STG.E.128 [R108.64], R104 ;  /* 0x000000686c004986 */ /* 0x0001e8000c101d04 */
.L_x_9394:
[----:B------:R-:W-:Y:S05]  /*3eb0*/  BSYNC B1 ;  /* 0x0000000000017941 */ /* 0x000fea0003800000 */
.L_x_9393:
[----:B0-----:R-:W-:-:S04]  /*3ec0*/  MOV R108, c[0x0][0x160] ;  /* 0x00005800006c7a02 */ /* 0x001fc80000000f00 */
[----:B------:R-:W-:-:S04]  /*3ed0*/  LEA R3, R108, R3, 0x2 ;  /* 0x000000036c037211 */ /* 0x000fc800078e10ff */
[----:B------:R-:W-:-:S13]  /*3ee0*/  ISETP.GE.AND P3, PT, R3, c[0x0][0x164], PT ;  /* 0x0000590003007a0c */ /* 0x000fda0003f66270 */
[----:B-1---5:R-:W-:Y:S01]  /*3ef0*/  @P3 CALL.REL.NOINC `(.L_x_9317) ;  /* 0x0000001000003944 */ /* 0x022fe20003c00000 */
[----:B------:R-:W-:Y:S05]  /*3f00*/  BRA `(.L_x_9403) ;  /* 0xffffc58000007947 */ /* 0x000fea000383ffff */
.L_x_9317:
[----:B-1----:R-:W-:Y:S05]  /*3f10*/  BSYNC B0 ;  /* 0x0000000000007941 */ /* 0x002fea0003800000 */
.L_x_9316:
        /* <DEDUP_REMOVED lines=73> */
[----:B------:R-:W-:-:S02]  /*43b0*/  @P5 IMAD.MOV.U32 R3, RZ, RZ, R51 ;  /* 0x000000ffff035224 */ /* 0x000fc400078e0033 */
[----:B------:R-:W-:Y:S01]  /*43c0*/  FADD.FTZ R17, R4, R9 ;  /* 0x0000000904117221 */ /* 0x000fe20000010000 */
[----:B------:R-:W-:Y:S01]  /*43d0*/  @P5 MOV R4, R30 ;  /* 0x0000001e00045202 */ /* 0x000fe20000000f00 */
[----:B------:R-:W-:Y:S01]  /*43e0*/  STS.128 [R2.X16], R72 ;  /* 0x0000004802007388 */ /* 0x000fe2000000cc00 */
[----:B------:R-:W-:Y:S01]  /*43f0*/  FADD.FTZ R19, R5, R10 ;  /* 0x0000000a05137221 */ /* 0x000fe20000010000 */
[----:B------:R-:W-:Y:S02]  /*4400*/  @P5 MOV R5, R49 ;  /* 0x0000003100055202 */ /* 0x000fe40000000f00 */
        /* <DEDUP_REMOVED lines=9> */
[----:B0-----:R-:W-:Y:S02]  /*44a0*/  @P5 MOV R2, R32 ;  /* 0x0000002000025202 */ /* 0x001fe40000000f00 */
[----:B------:R-:W-:-:S04]  /*44b0*/  @P5 IADD3 R32, P6, R32, 0x200, RZ ;  /* 0x0000020020205810 */ /* 0x000fc80007fde0ff */
[----:B------:R-:W-:Y:S01]  /*44c0*/  @P4 MOV R6, R32 ;  /* 0x0000002000064202 */ /* 0x000fe20000000f00 */
[----:B------:R-:W-:Y:S01]  /*44d0*/  @P5 IMAD.X R51, RZ, RZ, R51, P6 ;  /* 0x000000ffff335224 */ /* 0x000fe200030e0633 */
[----:B------:R-:W-:-:S03]  /*44e0*/  @P5 IADD3 R30, P6, R30, 0x200, RZ ;  /* 0x000002001e1e5810 */ /* 0x000fc60007fde0ff */
[----:B------:R-:W-:Y:S01]  /*44f0*/  @P4 IMAD.MOV.U32 R7, RZ, RZ, R51 ;  /* 0x000000ffff074224 */ /* 0x000fe200078e0033 */
[----:B------:R-:W0:Y:S01]  /*4500*/  LDS R24, [R0.X4] ;  /* 0x0000000000187984 */ /* 0x000e220000004800 */
[----:B------:R-:W-:Y:S02]  /*4510*/  @P5 IADD3.X R49, RZ, R49, RZ, P6, !PT ;  /* 0x00000031ff315210 */ /* 0x000fe400037fe4ff */
[----:B------:R-:W-:Y:S01]  /*4520*/  @P4 IADD3 R32, P6, R32, 0x200, RZ ;  /* 0x0000020020204810 */ /* 0x000fe20007fde0ff */
[----:B------:R-:W1:Y:S01]  /*4530*/  LDS R27, [R0.X4+0xc00] ;  /* 0x000c0000001b7984 */ /* 0x000e620000004800 */
[----:B------:R-:W-:-:S03]  /*4540*/  @P4 MOV R8, R30 ;  /* 0x0000001e00084202 */ /* 0x000fc60000000f00 */
[----:B------:R-:W2:Y:S01]  /*4550*/  LDS R14, [R0.X4+0x600] ;  /* 0x00060000000e7984 */ /* 0x000ea20000004800 */
[----:B------:R-:W-:Y:S01]  /*4560*/  @P4 IMAD.X R51, RZ, RZ, R51, P6 ;  /* 0x000000ffff334224 */ /* 0x000fe200030e0633 */
[----:B------:R-:W-:Y:S02]  /*4570*/  @P4 IADD3 R30, P6, R30, 0x200, RZ ;  /* 0x000002001e1e4810 */ /* 0x000fe40007fde0ff */
        /* <DEDUP_REMOVED lines=29> */
[----:B------:R-:W-:Y:S01]  /*4750*/  @P3 MOV R10, R32 ;  /* 0x00000020000a3202 */ /* 0x000fe20000000f00 */
[----:B------:R-:W-:Y:S01]  /*4760*/  FADD.FTZ R13, R13, R28 ;  /* 0x0000001c0d0d7221 */ /* 0x000fe20000010000 */
[----:B------:R-:W-:Y:S01]  /*4770*/  @P3 IADD3 R32, P6, R32, 0x200, RZ ;  /* 0x0000020020203810 */ /* 0x000fe20007fde0ff */
[----:B------:R-:W4:Y:S01]  /*4780*/  LDS R47, [R0.X4+0x2c00] ;  /* 0x002c0000002f7984 */ /* 0x000f220000004800 */
[----:B------:R-:W-:-:S03]  /*4790*/  FADD.FTZ R39, R24, R39 ;  /* 0x0000002718277221 */ /* 0x000fc60000010000 */
[----:B------:R-:W4:Y:S01]  /*47a0*/  LDS R33, [R0.X4+0x1600] ;  /* 0x0016000000217984 */ /* 0x000f220000004800 */
[----:B0-----:R-:W-:Y:S01]  /*47b0*/  FADD.FTZ R22, R13, R12 ;  /* 0x0000000c0d167221 */ /* 0x001fe20000010000 */
[----:B------:R-:W-:Y:S01]  /*47c0*/  @P3 MOV R12, R30 ;  /* 0x0000001e000c3202 */ /* 0x000fe20000000f00 */
[----:B------:R-:W-:Y:S01]  /*47d0*/  @P3 IMAD.X R51, RZ, RZ, R51, P6 ;  /* 0x000000ffff333224 */ /* 0x000fe200030e0633 */
[----:B------:R-:W0:Y:S01]  /*47e0*/  LDS R27, [R0.X4+0x2200] ;  /* 0x00220000001b7984 */ /* 0x000e220000004800 */
[----:B-1----:R-:W-:Y:S01]  /*47f0*/  FADD.FTZ R16, RZ, R16 ;  /* 0x00000010ff107221 */ /* 0x002fe20000010000 */
[----:B------:R-:W-:Y:S02]  /*4800*/  @P3 IADD3 R30, P6, R30, 0x200, RZ ;  /* 0x000002001e1e3810 */ /* 0x000fe40007fde0ff */
        /* <DEDUP_REMOVED lines=11> */
[----:B------:R-:W-:Y:S01]  /*48c0*/  @P2 IMAD.MOV.U32 R3, RZ, RZ, R51 ;  /* 0x000000ffff032224 */ /* 0x000fe200078e0033 */
[----:B------:R-:W-:Y:S01]  /*48d0*/  @P2 IADD3 R32, P5, R32, 0x200, RZ ;  /* 0x0000020020202810 */ /* 0x000fe20007fbe0ff */
[----:B------:R-:W-:Y:S01]  /*48e0*/  FADD.FTZ R16, R16, R37 ;  /* 0x0000002510107221 */ /* 0x000fe20000010000 */
[----:B---3--:R-:W-:Y:S01]  /*48f0*/  @P2 MOV R4, R30 ;  /* 0x0000001e00042202 */ /* 0x008fe20000000f00 */
[----:B------:R-:W-:Y:S01]  /*4900*/  FADD.FTZ R18, RZ, R18 ;  /* 0x00000012ff127221 */ /* 0x000fe20000010000 */
[----:B------:R-:W-:Y:S01]  /*4910*/  @P2 IADD3 R30, P6, R30, 0x200, RZ ;  /* 0x000002001e1e2810 */ /* 0x000fe20007fde0ff */
[----:B------:R-:W-:Y:S01]  /*4920*/  @P2 IMAD.X R51, RZ, RZ, R51, P5 ;  /* 0x000000ffff332224 */ /* 0x000fe200028e0633 */
[-C--:B------:R-:W-:Y:S01]  /*4930*/  @P2 MOV R5, R49.reuse ;  /* 0x0000003100052202 */ /* 0x080fe20000000f00 */
[----:B------:R2:W-:Y:S01]  /*4940*/  @P4 STG.E [R8.64], R17 ;  /* 0x0000001108004986 */ /* 0x0005e2000c101904 */
[----:B------:R-:W-:Y:S01]  /*4950*/  @P2 IADD3.X R49, RZ, R49, RZ, P6, !PT ;  /* 0x00000031ff312210 */ /* 0x000fe200037fe4ff */
[----:B------:R-:W-:Y:S01]  /*4960*/  FADD.FTZ R45, R14, R45 ;  /* 0x0000002d0e2d7221 */ /* 0x000fe20000010000 */
[----:B----4-:R-:W-:Y:S01]  /*4970*/  @P1 MOV R6, R32 ;  /* 0x0000002000061202 */ /* 0x010fe20000000f00 */
[----:B------:R-:W-:Y:S01]  /*4980*/  @P3 STG.E [R10.64], R43 ;  /* 0x0000002b0a003986 */ /* 0x000fe2000c101904 */
[----:B------:R-:W-:-:S02]  /*4990*/  FADD.FTZ R47, R16, R47 ;  /* 0x0000002f102f7221 */ /* 0x000fc40000010000 */
[----:B------:R-:W-:Y:S01]  /*49a0*/  @P1 IMAD.MOV.U32 R7, RZ, RZ, R51 ;  /* 0x000000ffff071224 */ /* 0x000fe200078e0033 */
[----:B------:R-:W-:Y:S01]  /*49b0*/  @P3 STG.E [R12.64], R19 ;  /* 0x000000130c003986 */ /* 0x000fe2000c101904 */
[----:B------:R-:W-:Y:S01]  /*49c0*/  @P1 IADD3 R32, P3, R32, 0x200, RZ ;  /* 0x0000020020201810 */ /* 0x000fe20007f7e0ff */
[----:B------:R-:W-:Y:S01]  /*49d0*/  FADD.FTZ R18, R18, R33 ;  /* 0x0000002112127221 */ /* 0x000fe20000010000 */
[----:B--2---:R-:W-:Y:S01]  /*49e0*/  @P1 MOV R8, R30 ;  /* 0x0000001e00081202 */ /* 0x004fe20000000f00 */
[----:B------:R2:W-:Y:S01]  /*49f0*/  @P2 STG.E [R2.64], R45 ;  /* 0x0000002d02002986 */ /* 0x0005e2000c101904 */
[----:B------:R-:W-:Y:S01]  /*4a00*/  @P1 MOV R9, R49 ;  /* 0x0000003100091202 */ /* 0x000fe20000000f00 */
[----:B0-----:R-:W-:Y:S01]  /*4a10*/  FADD.FTZ R18, R18, R27 ;  /* 0x0000001b12127221 */ /* 0x001fe20000010000 */
[----:B------:R-:W-:Y:S01]  /*4a20*/  @P1 IADD3 R30, P4, R30, 0x200, RZ ;  /* 0x000002001e1e1810 */ /* 0x000fe20007f9e0ff */
[----:B------:R0:W-:Y:S01]  /*4a30*/  @P2 STG.E [R4.64], R21 ;  /* 0x0000001504002986 */ /* 0x0001e2000c101904 */
[----:B------:R-:W-:-:S02]  /*4a40*/  @P1 IMAD.X R51, RZ, RZ, R51, P3 ;  /* 0x000000ffff331224 */ /* 0x000fc400018e0633 */
[----:B------:R-:W-:Y:S01]  /*4a50*/  @P1 IADD3.X R49, RZ, R49, RZ, P4, !PT ;  /* 0x00000031ff311210 */ /* 0x000fe200027fe4ff */
[----:B------:R3:W-:Y:S01]  /*4a60*/  @P1 STG.E [R6.64], R47 ;  /* 0x0000002f06001986 */ /* 0x0007e2000c101904 */
[----:B-1----:R-:W-:-:S03]  /*4a70*/  FADD.FTZ R29, R18, R29 ;  /* 0x0000001d121d7221 */ /* 0x002fc60000010000 */
[----:B------:R3:W-:Y:S01]  /*4a80*/  @P1 STG.E [R8.64], R23 ;  /* 0x0000001708001986 */ /* 0x0007e2000c101904 */
[----:B--2---:R-:W-:Y:S01]  /*4a90*/  MOV R2, R32 ;  /* 0x0000002000027202 */ /* 0x004fe20000000f00 */
[----:B------:R-:W-:Y:S01]  /*4aa0*/  IMAD.MOV.U32 R3, RZ, RZ, R51 ;  /* 0x000000ffff037224 */ /* 0x000fe200078e0033 */
[----:B0-----:R-:W-:Y:S02]  /*4ab0*/  MOV R4, R30 ;  /* 0x0000001e00047202 */ /* 0x001fe40000000f00 */
[----:B------:R-:W-:Y:S01]  /*4ac0*/  MOV R5, R49 ;  /* 0x0000003100057202 */ /* 0x000fe20000000f00 */
[----:B------:R-:W-:Y:S06]  /*4ad0*/  @!P0 EXIT ;  /* 0x000000000000894d */ /* 0x000fec0003800000 */
[----:B------:R-:W-:Y:S04]  /*4ae0*/  STG.E [R2.64], R29 ;  /* 0x0000001d02007986 */ /* 0x000fe8000c101904 */
[----:B------:R-:W-:Y:S01]  /*4af0*/  STG.E [R4.64], R25 ;  /* 0x0000001904007986 */ /* 0x000fe2000c101904 */
[----:B------:R-:W-:Y:S05]  /*4b00*/  EXIT ;  /* 0x000000000000794d */ /* 0x000fea0003800000 */
.L_x_9341:
[----:B------:R-:W-:Y:S01]  /*4b10*/  HFMA2.MMA R150, -RZ, RZ, 0, 5.9604644775390625e-08 ;  /* 0x00000001ff967435 */ /* 0x000fe200000001ff */
[----:B--2---:R-:W-:Y:S01]  /*4b20*/  IMAD.MOV.U32 R111, RZ, RZ, R179 ;  /* 0x000000ffff6f7224 */ /* 0x004fe200078e00b3 */
[----:B------:R-:W-:Y:S01]  /*4b30*/  MOV R113, 0x1f ;  /* 0x0000001f00717802 */ /* 0x000fe20000000f00 */
[----:B-1----:R-:W-:Y:S01]  /*4b40*/  IMAD.MOV.U32 R174, RZ, RZ, -0x1 ;  /* 0xffffffffffae7424 */ /* 0x002fe200078e00ff */
[----:B------:R-:W-:-:S02]  /*4b50*/  MOV R108, 0x4b70 ;  /* 0x00004b70006c7802 */ /* 0x000fc40000000f00 */
[----:B0----5:R-:W-:Y:S05]  /*4b60*/  CALL.REL.NOINC `($__internal_191_$__cuda_sm70_shflsync_bfly_p) ;  /* 0x0000046000007944 */ /* 0x021fea0003c00000 */
[----:B-1----:R-:W-:Y:S01]  /*4b70*/  MOV R110, R111 ;  /* 0x0000006f006e7202 */ /* 0x002fe20000000f00 */
[----:B0-----:R-:W-:Y:S05]  /*4b80*/  BRA `(.L_x_9404) ;  /* 0xffffd10000007947 */ /* 0x001fea000383ffff */
.L_x_9342:
[----:B------:R-:W-:Y:S01]  /*4b90*/  HFMA2.MMA R150, -RZ, RZ, 0, 5.9604644775390625e-08 ;  /* 0x00000001ff967435 */ /* 0x000fe200000001ff */
[----:B------:R-:W-:Y:S01]  /*4ba0*/  MOV R111, R178 ;  /* 0x000000b2006f7202 */ /* 0x000fe20000000f00 */
[----:B------:R-:W-:Y:S01]  /*4bb0*/  IMAD.MOV.U32 R113, RZ, RZ, 0x1f ;  /* 0x0000001fff717424 */ /* 0x000fe200078e00ff */
[----:B-1----:R-:W-:-:S02]  /*4bc0*/  MOV R174, 0xffffffff ;  /* 0xffffffff00ae7802 */ /* 0x002fc40000000f00 */
[----:B------:R-:W-:Y:S02]  /*4bd0*/  MOV R108, 0x4bf0 ;  /* 0x00004bf0006c7802 */ /* 0x000fe40000000f00 */
[----:B0-23-5:R-:W-:Y:S05]  /*4be0*/  CALL.REL.NOINC `($__internal_191_$__cuda_sm70_shflsync_bfly_p) ;  /* 0x000003e000007944 */ /* 0x02dfea0003c00000 */
[----:B------:R-:W-:Y:S01]  /*4bf0*/  FADD.FTZ R179, R110, R179 ;  /* 0x000000b36eb37221 */ /* 0x000fe20000010000 */
[----:B0-----:R-:W-:Y:S01]  /*4c00*/  HFMA2.MMA R150, -RZ, RZ, 0, 1.1920928955078125e-07 ;  /* 0x00000002ff967435 */ /* 0x001fe200000001ff */
[----:B-1----:R-:W-:Y:S01]  /*4c10*/  FADD.FTZ R178, R178, R111 ;  /* 0x0000006fb2b27221 */ /* 0x002fe20000010000 */
[----:B------:R-:W-:Y:S01]  /*4c20*/  MOV R113, 0x1f ;  /* 0x0000001f00717802 */ /* 0x000fe20000000f00 */
[----:B------:R-:W-:Y:S01]  /*4c30*/  IMAD.MOV.U32 R174, RZ, RZ, -0x1 ;  /* 0xffffffffffae7424 */ /* 0x000fe200078e00ff */
[----:B------:R-:W-:Y:S02]  /*4c40*/  MOV R111, R179 ;  /* 0x000000b3006f7202 */ /* 0x000fe40000000f00 */
[----:B------:R-:W-:Y:S02]  /*4c50*/  MOV R108, 0x4c70 ;  /* 0x00004c70006c7802 */ /* 0x000fe40000000f00 */
[----:B------:R-:W-:Y:S05]  /*4c60*/  CALL.REL.NOINC `($__internal_191_$__cuda_sm70_shflsync_bfly_p) ;  /* 0x0000036000007944 */ /* 0x000fea0003c00000 */
[----:B0-----:R-:W-:Y:S01]  /*4c70*/  HFMA2.MMA R113, -RZ, RZ, 0, 1.847743988037109375e-06 ;  /* 0x0000001fff717435 */ /* 0x001fe200000001ff */
[----:B-1----:R-:W-:Y:S01]  /*4c80*/  MOV R110, R111 ;  /* 0x0000006f006e7202 */ /* 0x002fe20000000f00 */
[----:B------:R-:W-:Y:S01]  /*4c90*/  IMAD.MOV.U32 R150, RZ, RZ, 0x2 ;  /* 0x00000002ff967424 */ /* 0x000fe200078e00ff */
[----:B------:R-:W-:-:S02]  /*4ca0*/  MOV R111, R178 ;  /* 0x000000b2006f7202 */ /* 0x000fc40000000f00 */
[----:B------:R-:W-:Y:S02]  /*4cb0*/  MOV R174, 0xffffffff ;  /* 0xffffffff00ae7802 */ /* 0x000fe40000000f00 */
[----:B------:R-:W-:Y:S02]  /*4cc0*/  MOV R108, 0x4ce0 ;  /* 0x00004ce0006c7802 */ /* 0x000fe40000000f00 */
[----:B------:R-:W-:Y:S05]  /*4cd0*/  CALL.REL.NOINC `($__internal_191_$__cuda_sm70_shflsync_bfly_p) ;  /* 0x000002f000007944 */ /* 0x000fea0003c00000 */
[----:B------:R-:W-:Y:S01]  /*4ce0*/  FADD.FTZ R179, R110, R179 ;  /* 0x000000b36eb37221 */ /* 0x000fe20000010000 */
[----:B0-----:R-:W-:Y:S01]  /*4cf0*/  HFMA2.MMA R150, -RZ, RZ, 0, 2.384185791015625e-07 ;  /* 0x00000004ff967435 */ /* 0x001fe200000001ff */
[----:B-1----:R-:W-:Y:S01]  /*4d00*/  FADD.FTZ R178, R178, R111 ;  /* 0x0000006fb2b27221 */ /* 0x002fe20000010000 */
[----:B------:R-:W-:Y:S01]  /*4d10*/  MOV R174, 0xffffffff ;  /* 0xffffffff00ae7802 */ /* 0x000fe20000000f00 */
[----:B------:R-:W-:Y:S01]  /*4d20*/  IMAD.MOV.U32 R113, RZ, RZ, 0x1f ;  /* 0x0000001fff717424 */ /* 0x000fe200078e00ff */
[----:B------:R-:W-:Y:S02]  /*4d30*/  MOV R111, R179 ;  /* 0x000000b3006f7202 */ /* 0x000fe40000000f00 */
[----:B------:R-:W-:Y:S02]  /*4d40*/  MOV R108, 0x4d60 ;  /* 0x00004d60006c7802 */ /* 0x000fe40000000f00 */
[----:B------:R-:W-:Y:S05]  /*4d50*/  CALL.REL.NOINC `($__internal_191_$__cuda_sm70_shflsync_bfly_p) ;  /* 0x0000027000007944 */ /* 0x000fea0003c00000 */
[----:B0-----:R-:W-:Y:S01]  /*4d60*/  HFMA2.MMA R150, -RZ, RZ, 0, 2.384185791015625e-07 ;  /* 0x00000004ff967435 */ /* 0x001fe200000001ff */
[----:B-1----:R-:W-:Y:S01]  /*4d70*/  MOV R110, R111 ;  /* 0x0000006f006e7202 */ /* 0x002fe20000000f00 */
[----:B------:R-:W-:Y:S01]  /*4d80*/  IMAD.MOV.U32 R111, RZ, RZ, R178 ;  /* 0x000000ffff6f7224 */ /* 0x000fe200078e00b2 */
[----:B------:R-:W-:-:S02]  /*4d90*/  MOV R113, 0x1f ;  /* 0x0000001f00717802 */ /* 0x000fc40000000f00 */
[----:B------:R-:W-:Y:S02]  /*4da0*/  MOV R174, 0xffffffff ;  /* 0xffffffff00ae7802 */ /* 0x000fe40000000f00 */
[----:B------:R-:W-:Y:S02]  /*4db0*/  MOV R108, 0x4dd0 ;  /* 0x00004dd0006c7802 */ /* 0x000fe40000000f00 */
[----:B------:R-:W-:Y:S05]  /*4dc0*/  CALL.REL.NOINC `($__internal_191_$__cuda_sm70_shflsync_bfly_p) ;  /* 0x0000020000007944 */ /* 0x000fea0003c00000 */
[----:B------:R-:W-:Y:S01]  /*4dd0*/  FADD.FTZ R179, R110, R179 ;  /* 0x000000b36eb37221 */ /* 0x000fe20000010000 */
[----:B0-----:R-:W-:Y:S01]  /*4de0*/  HFMA2.MMA R113, -RZ, RZ, 0, 1.847743988037109375e-06 ;  /* 0x0000001fff717435 */ /* 0x001fe200000001ff */
[----:B-1----:R-:W-:Y:S01]  /*4df0*/  FADD.FTZ R114, R178, R111 ;  /* 0x0000006fb2727221 */ /* 0x002fe20000010000 */
[----:B------:R-:W-:Y:S01]  /*4e00*/  MOV R174, 0xffffffff ;  /* 0xffffffff00ae7802 */ /* 0x000fe20000000f00 */
[----:B------:R-:W-:Y:S01]  /*4e10*/  IMAD.MOV.U32 R150, RZ, RZ, 0x8 ;  /* 0x00000008ff967424 */ /* 0x000fe200078e00ff */
[----:B------:R-:W-:Y:S02]  /*4e20*/  MOV R111, R179 ;  /* 0x000000b3006f7202 */ /* 0x000fe40000000f00 */
[----:B------:R-:W-:Y:S02]  /*4e30*/  MOV R108, 0x4e50 ;  /* 0x00004e50006c7802 */ /* 0x000fe40000000f00 */
[----:B------:R-:W-:Y:S05]  /*4e40*/  CALL.REL.NOINC `($__internal_191_$__cuda_sm70_shflsync_bfly_p) ;  /* 0x0000018000007944 */ /* 0x000fea0003c00000 */
[----:B0-----:R-:W-:Y:S01]  /*4e50*/  HFMA2.MMA R150, -RZ, RZ, 0, 4.76837158203125e-07 ;  /* 0x00000008ff967435 */ /* 0x001fe200000001ff */
[----:B-1----:R-:W-:Y:S01]  /*4e60*/  IMAD.MOV.U32 R110, RZ, RZ, R111 ;  /* 0x000000ffff6e7224 */ /* 0x002fe200078e006f */
[----:B------:R-:W-:Y:S01]  /*4e70*/  MOV R111, R114 ;  /* 0x00000072006f7202 */ /* 0x000fe20000000f00 */
[----:B------:R-:W-:Y:S01]  /*4e80*/  IMAD.MOV.U32 R174, RZ, RZ, -0x1 ;  /* 0xffffffffffae7424 */ /* 0x000fe200078e00ff */
[----:B------:R-:W-:-:S02]  /*4e90*/  MOV R113, 0x1f ;  /* 0x0000001f00717802 */ /* 0x000fc40000000f00 */
[----:B------:R-:W-:Y:S02]  /*4ea0*/  MOV R108, 0x4ec0 ;  /* 0x00004ec0006c7802 */ /* 0x000fe40000000f00 */
[----:B------:R-:W-:Y:S05]  /*4eb0*/  CALL.REL.NOINC `($__internal_191_$__cuda_sm70_shflsync_bfly_p) ;  /* 0x0000011000007944 */ /* 0x000fea0003c00000 */
[----:B------:R-:W-:Y:S01]  /*4ec0*/  FADD.FTZ R112, R110, R179 ;  /* 0x000000b36e707221 */ /* 0x000fe20000010000 */
[----:B0-----:R-:W-:Y:S01]  /*4ed0*/  HFMA2.MMA R150, -RZ, RZ, 0, 9.5367431640625e-07 ;  /* 0x00000010ff967435 */ /* 0x001fe200000001ff */
[----:B-1----:R-:W-:Y:S01]  /*4ee0*/  FADD.FTZ R114, R114, R111 ;  /* 0x0000006f72727221 */ /* 0x002fe20000010000 */
[----:B------:R-:W-:Y:S01]  /*4ef0*/  MOV R113, 0x1f ;  /* 0x0000001f00717802 */ /* 0x000fe20000000f00 */
[----:B------:R-:W-:Y:S01]  /*4f00*/  IMAD.MOV.U32 R111, RZ, RZ, R112 ;  /* 0x000000ffff6f7224 */ /* 0x000fe200078e0070 */
[----:B------:R-:W-:Y:S02]  /*4f10*/  MOV R174, 0xffffffff ;  /* 0xffffffff00ae7802 */ /* 0x000fe40000000f00 */
[----:B------:R-:W-:Y:S02]  /*4f20*/  MOV R108, 0x4f40 ;  /* 0x00004f40006c7802 */ /* 0x000fe40000000f00 */
[----:B------:R-:W-:Y:S05]  /*4f30*/  CALL.REL.NOINC `($__internal_191_$__cuda_sm70_shflsync_bfly_p) ;  /* 0x0000009000007944 */ /* 0x000fea0003c00000 */
[----:B0-----:R-:W-:Y:S01]  /*4f40*/  HFMA2.MMA R150, -RZ, RZ, 0, 9.5367431640625e-07 ;  /* 0x00000010ff967435 */ /* 0x001fe200000001ff */
[----:B-1----:R-:W-:Y:S01]  /*4f50*/  MOV R115, R111 ;  /* 0x0000006f00737202 */ /* 0x002fe20000000f00 */
[----:B------:R-:W-:Y:S01]  /*4f60*/  IMAD.MOV.U32 R113, RZ, RZ, 0x1f ;  /* 0x0000001fff717424 */ /* 0x000fe200078e00ff */
[----:B------:R-:W-:-:S02]  /*4f70*/  MOV R111, R114 ;  /* 0x00000072006f7202 */ /* 0x000fc40000000f00 */
[----:B------:R-:W-:Y:S02]  /*4f80*/  MOV R174, 0xffffffff ;  /* 0xffffffff00ae7802 */ /* 0x000fe40000000f00 */
[----:B------:R-:W-:Y:S02]  /*4f90*/  MOV R108, 0x4fb0 ;  /* 0x00004fb0006c7802 */ /* 0x000fe40000000f00 */
[----:B------:R-:W-:Y:S05]  /*4fa0*/  CALL.REL.NOINC `($__internal_191_$__cuda_sm70_shflsync_bfly_p) ;  /* 0x0000002000007944 */ /* 0x000fea0003c00000 */
[----:B-1----:R-:W-:Y:S01]  /*4fb0*/  MOV R109, R111 ;  /* 0x0000006f006d7202 */ /* 0x002fe20000000f00 */
[----:B0-----:R-:W-:Y:S05]  /*4fc0*/  BRA `(.L_x_9405) ;  /* 0xffffcde000007947 */ /* 0x001fea000383ffff */
        .weak           $__internal_191_$__cuda_sm70_shflsync_bfly_p
        .type           $__internal_191_$__cuda_sm70_shflsync_bfly_p,@function
        .size           $__internal_191_$__cuda_sm70_shflsync_bfly_p,(.L_x_9921 - $__internal_191_$__cuda_sm70_shflsync_bfly_p)
$__internal_191_$__cuda_sm70_shflsync_bfly_p:
[----:B------:R-:W-:Y:S01]  /*4fd0*/  HFMA2.MMA R109, -RZ, RZ, 0, 0 ;  /* 0x00000000ff6d7435 */ /* 0x000fe200000001ff */
[----:B------:R-:W-:Y:S04]  /*4fe0*/  WARPSYNC R174 ;  /* 0x000000ae00007348 */ /* 0x000fe80003800000 */
[----:B------:R0:W1:Y:S01]  /*4ff0*/  SHFL.BFLY PT, R111, R111, R150, R113 ;  /* 0x0c0000966f6f7389 */ /* 0x00006200000e0071 */
[----:B------:R-:W-:Y:S05]  /*5000*/  RET.REL.NODEC R108 `(_ZN10layer_norm13ln_bwd_kernelINS_13Kernel_traitsIfffffjLj768ELj1ELj4ELj1ELj16ENS_18Kernel_traits_baseILj768EfffffjLj128EEEEELb1ELb0ELb1ELb0EEEvNS_9BwdParamsE) ;  /* 0xffffaff06c007950 */ /* 0x000fea0003c3ffff */
.L_x_9406:
        /* <DEDUP_REMOVED lines=15> */
.L_x_9921:


//--------------------- .text._ZN10layer_norm22ln_bwd_finalize_kernelINS_22Kernel_traits_finalizeILj768EfffffjLb0ELj1024ELj4ENS_18Kernel_traits_baseILj768EfffffjLj1024EEEEELb0ELb1EEEvNS_9BwdParamsE --------------------------
	.section	.text._ZN10layer_norm22ln_bwd_finalize_kernelINS_22Kernel_traits_finalizeILj768EfffffjLb0ELj1024ELj4ENS_18Kernel_traits_baseILj768EfffffjLj1024EEEEELb0ELb1EEEvNS_9BwdParamsE,"ax",@progbits
	.sectioninfo	@"SHI_REGISTERS=32"
	.align	128
        .global         _ZN10layer_norm22ln_bwd_finalize_kernelINS_22Kernel_traits_finalizeILj768EfffffjLb0ELj1024ELj4ENS_18Kernel_traits_baseILj768EfffffjLj1024EEEEELb0ELb1EEEvNS_9BwdParamsE
        .type           _ZN10layer_norm22ln_bwd_finalize_kernelINS_22Kernel_traits_finalizeILj768EfffffjLb0ELj1024ELj4ENS_18Kernel_traits_baseILj768EfffffjLj1024EEEEELb0ELb1EEEvNS_9BwdParamsE,@function
        .size           _ZN10layer_norm22ln_bwd_finalize_kernelINS_22Kernel_traits_finalizeILj768EfffffjLb0ELj1024ELj4ENS_18Kernel_traits_baseILj768EfffffjLj1024EEEEELb0ELb1EEEvNS_9BwdParamsE,(.L_x_9922 - _ZN10layer_norm22ln_bwd_finalize_kernelINS_22Kernel_traits_finalizeILj768EfffffjLb0ELj1024ELj4ENS_18Kernel_traits_baseILj768EfffffjLj1024EEEEELb0ELb1EEEvNS_9BwdParamsE)
        .other          _ZN10layer_norm22ln_bwd_finalize_kernelINS_22Kernel_traits_finalizeILj768EfffffjLb0ELj1024ELj4ENS_18Kernel_traits_baseILj768EfffffjLj1024EEEEELb0ELb1EEEvNS_9BwdParamsE,@"STO_CUDA_ENTRY STV_DEFAULT"
_ZN10layer_norm22ln_bwd_finalize_kernelINS_22Kernel_traits_finalizeILj768EfffffjLb0ELj1024ELj4ENS_18Kernel_traits_baseILj768EfffffjLj1024EEEEELb0ELb1EEEvNS_9BwdParamsE:
.text._ZN10layer_norm22ln_bwd_finalize_kernelINS_22Kernel_traits_finalizeILj768EfffffjLb0ELj1024ELj4ENS_18Kernel_traits_baseILj768EfffffjLj1024EEEEELb0ELb1EEEvNS_9BwdParamsE:
        /* <DEDUP_REMOVED lines=19> */
.L_x_9417:
        /* <DEDUP_REMOVED lines=27> */
.L_x_9411:
        /* <DEDUP_REMOVED lines=35> */
.L_x_9410:
[----:B------:R-:W-:Y:S05]  /*0510*/  BSYNC B1 ;  /* 0x0000000000017941 */ /* 0x000fea0003800000 */
.L_x_9409:
        /* <DEDUP_REMOVED lines=23> */
.L_x_9413:
[----:B------:R-:W-:Y:S05]  /*0690*/  BSYNC B1 ;  /* 0x0000000000017941 */ /* 0x000fea0003800000 */
.L_x_9412:
        /* <DEDUP_REMOVED lines=10> */
.L_x_9408:
[----:B------:R-:W-:Y:S05]  /*0740*/  BSYNC B0 ;  /* 0x0000000000007941 */ /* 0x000fea0003800000 */
.L_x_9407:
        /* <DEDUP_REMOVED lines=11> */
.L_x_9418:
        /* <DEDUP_REMOVED lines=18> */
.L_x_9419:
[----:B------:R-:W-:Y:S01]  /*0920*/  @!P1 SHF.R.U32.HI R2, RZ, 0x3, R0 ;  /* 0x00000003ff029819 */ /* 0x000fe20000011600 */
[----:B---3--:R-:W-:Y:S02]  /*0930*/  FADD.FTZ R5, R5, R10 ;  /* 0x0000000a05057221 */ /* 0x008fe40000010000 */
[----:B--2---:R-:W-:Y:S01]  /*0940*/  FADD.FTZ R7, R7, R4 ;  /* 0x0000000407077221 */ /* 0x004fe20000010000 */
[----:B------:R-:W-:-:S05]  /*0950*/  @!P1 LOP3.LUT R2, R2, 0x1ffffffc, RZ, 0xc0, !PT ;  /* 0x1ffffffc02029812 */ /* 0x000fca00078ec0ff */
[----:B------:R2:W-:Y:S04]  /*0960*/  @!P1 STS [R2+0x2000], R5 ;  /* 0x0020000502009388 */ /* 0x0005e80000000800 */
[----:B------:R2:W-:Y:S02]  /*0970*/  @!P1 STS [R2+0x2080], R7 ;  /* 0x0020800702009388 */ /* 0x0005e40000000800 */
.L_x_9414:
        /* <DEDUP_REMOVED lines=14> */
.L_x_9415:
[----:B------:R-:W-:Y:S01]  /*0a60*/  HFMA2.MMA R9, -RZ, RZ, 0, 5.9604644775390625e-08 ;  /* 0x00000001ff097435 */ /* 0x000fe200000001ff */
[----:B--2---:R-:W-:Y:S01]  /*0a70*/  IMAD.MOV.U32 R10, RZ, RZ, R4 ;  /* 0x000000ffff0a7224 */ /* 0x004fe200078e0004 */
[----:B------:R-:W-:Y:S01]  /*0a80*/  MOV R11, 0xffffffff ;  /* 0xffffffff000b7802 */ /* 0x000fe20000000f00 */
[----:B------:R-:W-:Y:S01]  /*0a90*/  IMAD.MOV.U32 R6, RZ, RZ, 0x1f ;  /* 0x0000001fff067424 */ /* 0x000fe200078e00ff */
[----:B------:R-:W-:-:S02]  /*0aa0*/  MOV R2, 0xac0 ;  /* 0x00000ac000027802 */ /* 0x000fc40000000f00 */
[----:B01----:R-:W-:Y:S05]  /*0ab0*/  CALL.REL.NOINC `($__internal_192_$__cuda_sm70_shflsync_bfly_p) ;  /* 0x000003c000007944 */ /* 0x003fea0003c00000 */
[----:B-1----:R-:W-:Y:S01]  /*0ac0*/  MOV R3, R6 ;  /* 0x0000000600037202 */ /* 0x002fe20000000f00 */
[----:B0-----:R-:W-:Y:S05]  /*0ad0*/  BRA `(.L_x_9418) ;  /* 0xfffffd2000007947 */ /* 0x001fea000383ffff */
.L_x_9416:
[----:B------:R-:W-:Y:S01]  /*0ae0*/  HFMA2.MMA R9, -RZ, RZ, 0, 1.1920928955078125e-07 ;  /* 0x00000002ff097435 */ /* 0x000fe200000001ff */
[----:B------:R-:W-:Y:S01]  /*0af0*/  IMAD.MOV.U32 R10, RZ, RZ, R13 ;  /* 0x000000ffff0a7224 */ /* 0x000fe200078e000d */
[----:B------:R-:W-:Y:S01]  /*0b00*/  MOV R6, 0x1f ;  /* 0x0000001f00067802 */ /* 0x000fe20000000f00 */
[----:B------:R-:W-:Y:S01]  /*0b10*/  IMAD.MOV.U32 R11, RZ, RZ, -0x1 ;  /* 0xffffffffff0b7424 */ /* 0x000fe200078e00ff */
[----:B------:R-:W-:-:S02]  /*0b20*/  MOV R2, 0xb40 ;  /* 0x00000b4000027802 */ /* 0x000fc40000000f00 */
[----:B012---:R-:W-:Y:S05]  /*0b30*/  CALL.REL.NOINC `($__internal_192_$__cuda_sm70_shflsync_bfly_p) ;  /* 0x0000034000007944 */ /* 0x007fea0003c00000 */
[----:B0-----:R-:W-:Y:S01]  /*0b40*/  HFMA2.MMA R9, -RZ, RZ, 0, 2.384185791015625e-07 ;  /* 0x00000004ff097435 */ /* 0x001fe200000001ff */
[----:B-1----:R-:W-:Y:S01]  /*0b50*/  FADD.FTZ R10, R13, R6 ;  /* 0x000000060d0a7221 */ /* 0x002fe20000010000 */
[----:B------:R-:W-:Y:S01]  /*0b60*/  MOV R6, 0x1f ;  /* 0x0000001f00067802 */ /* 0x000fe20000000f00 */
[----:B------:R-:W-:Y:S01]  /*0b70*/  IMAD.MOV.U32 R11, RZ, RZ, -0x1 ;  /* 0xffffffffff0b7424 */ /* 0x000fe200078e00ff */
[----:B------:R-:W-:-:S02]  /*0b80*/  MOV R2, 0xba0 ;  /* 0x00000ba000027802 */ /* 0x000fc40000000f00 */
[----:B------:R-:W-:Y:S05]  /*0b90*/  CALL.REL.NOINC `($__internal_192_$__cuda_sm70_shflsync_bfly_p) ;  /* 0x000002e000007944 */ /* 0x000fea0003c00000 */
[----:B0-----:R-:W-:Y:S01]  /*0ba0*/  HFMA2.MMA R9, -RZ, RZ, 0, 4.76837158203125e-07 ;  /* 0x00000008ff097435 */ /* 0x001fe200000001ff */
[----:B-1----:R-:W-:Y:S01]  /*0bb0*/  FADD.FTZ R10, R10, R6 ;  /* 0x000000060a0a7221 */ /* 0x002fe20000010000 */
[----:B------:R-:W-:Y:S01]  /*0bc0*/  MOV R6, 0x1f ;  /* 0x0000001f00067802 */ /* 0x000fe20000000f00 */
[----:B------:R-:W-:Y:S01]  /*0bd0*/  IMAD.MOV.U32 R11, RZ, RZ, -0x1 ;  /* 0xffffffffff0b7424 */ /* 0x000fe200078e00ff */
[----:B------:R-:W-:-:S02]  /*0be0*/  MOV R2, 0xc00 ;  /* 0x00000c0000027802 */ /* 0x000fc40000000f00 */
[----:B------:R-:W-:Y:S05]  /*0bf0*/  CALL.REL.NOINC `($__internal_192_$__cuda_sm70_shflsync_bfly_p) ;  /* 0x0000028000007944 */ /* 0x000fea0003c00000 */
[----:B-1----:R-:W-:Y:S01]  /*0c00*/  FADD.FTZ R4, R10, R6 ;  /* 0x000000060a047221 */ /* 0x002fe20000010000 */
[----:B0-----:R-:W-:Y:S01]  /*0c10*/  HFMA2.MMA R9, -RZ, RZ, 0, 9.5367431640625e-07 ;  /* 0x00000010ff097435 */ /* 0x001fe200000001ff */
[----:B------:R-:W-:Y:S01]  /*0c20*/  MOV R6, 0x1f ;  /* 0x0000001f00067802 */ /* 0x000fe20000000f00 */
[----:B------:R-:W-:Y:S01]  /*0c30*/  IMAD.MOV.U32 R11, RZ, RZ, -0x1 ;  /* 0xffffffffff0b7424 */ /* 0x000fe200078e00ff */
[----:B------:R-:W-:-:S02]  /*0c40*/  MOV R2, 0xc70 ;  /* 0x00000c7000027802 */ /* 0x000fc40000000f00 */
[----:B------:R-:W-:Y:S02]  /*0c50*/  MOV R10, R4 ;  /* 0x00000004000a7202 */ /* 0x000fe40000000f00 */
[----:B------:R-:W-:Y:S05]  /*0c60*/  CALL.REL.NOINC `($__internal_192_$__cuda_sm70_shflsync_bfly_p) ;  /* 0x0000021000007944 */ /* 0x000fea0003c00000 */
[----:B0-----:R-:W-:Y:S01]  /*0c70*/  HFMA2.MMA R9, -RZ, RZ, 0, 5.9604644775390625e-08 ;  /* 0x00000001ff097435 */ /* 0x001fe200000001ff */
[----:B-1----:R-:W-:Y:S01]  /*0c80*/  MOV R7, R6 ;  /* 0x0000000600077202 */ /* 0x002fe20000000f00 */
[----:B------:R-:W-:Y:S01]  /*0c90*/  IMAD.MOV.U32 R10, RZ, RZ, R5 ;  /* 0x000000ffff0a7224 */ /* 0x000fe200078e0005 */
[----:B------:R-:W-:Y:S01]  /*0ca0*/  MOV R6, 0x1f ;  /* 0x0000001f00067802 */ /* 0x000fe20000000f00 */
[----:B------:R-:W-:Y:S01]  /*0cb0*/  IMAD.MOV.U32 R11, RZ, RZ, -0x1 ;  /* 0xffffffffff0b7424 */ /* 0x000fe200078e00ff */
[----:B------:R-:W-:Y:S02]  /*0cc0*/  MOV R2, 0xce0 ;  /* 0x00000ce000027802 */ /* 0x000fe40000000f00 */
[----:B------:R-:W-:Y:S05]  /*0cd0*/  CALL.REL.NOINC `($__internal_192_$__cuda_sm70_shflsync_bfly_p) ;  /* 0x000001a000007944 */ /* 0x000fea0003c00000 */
[----:B0-----:R-:W-:Y:S01]  /*0ce0*/  HFMA2.MMA R9, -RZ, RZ, 0, 1.1920928955078125e-07 ;  /* 0x00000002ff097435 */ /* 0x001fe200000001ff */
[----:B-1----:R-:W-:Y:S01]  /*0cf0*/  FADD.FTZ R10, R5, R6 ;  /* 0x00000006050a7221 */ /* 0x002fe20000010000 */
[----:B------:R-:W-:Y:S01]  /*0d00*/  MOV R6, 0x1f ;  /* 0x0000001f00067802 */ /* 0x000fe20000000f00 */
[----:B------:R-:W-:Y:S01]  /*0d10*/  IMAD.MOV.U32 R11, RZ, RZ, -0x1 ;  /* 0xffffffffff0b7424 */ /* 0x000fe200078e00ff */
[----:B------:R-:W-:Y:S02]  /*0d20*/  MOV R2, 0xd40 ;  /* 0x00000d4000027802 */ /* 0x000fe40000000f00 */
[----:B------:R-:W-:Y:S05]  /*0d30*/  CALL.REL.NOINC `($__internal_192_$__cuda_sm70_shflsync_bfly_p) ;  /* 0x0000014000007944 */ /* 0x000fea0003c00000 */
        /* <DEDUP_REMOVED lines=12> */
[----:B0-----:R-:W-:Y:S01]  /*0e00*/  HFMA2.MMA R9, -RZ, RZ, 0, 9.5367431640625e-07 ;  /* 0x00000010ff097435 */ /* 0x001fe200000001ff */
[----:B-1----:R-:W-:Y:S01]  /*0e10*/  FADD.FTZ R10, R10, R6 ;  /* 0x000000060a0a7221 */ /* 0x002fe20000010000 */
[----:B------:R-:W-:Y:S01]  /*0e20*/  MOV R6, 0x1f ;  /* 0x0000001f00067802 */ /* 0x000fe20000000f00 */
[----:B------:R-:W-:Y:S01]  /*0e30*/  IMAD.MOV.U32 R11, RZ, RZ, -0x1 ;  /* 0xffffffffff0b7424 */ /* 0x000fe200078e00ff */
[----:B------:R-:W-:-:S02]  /*0e40*/  MOV R2, 0xe60 ;  /* 0x00000e6000027802 */ /* 0x000fc40000000f00 */
[----:B------:R-:W-:Y:S05]  /*0e50*/  CALL.REL.NOINC `($__internal_192_$__cuda_sm70_shflsync_bfly_p) ;  /* 0x0000002000007944 */ /* 0x000fea0003c00000 */
[----:B-1----:R-:W-:Y:S01]  /*0e60*/  MOV R5, R6 ;  /* 0x0000000600057202 */ /* 0x002fe20000000f00 */
[----:B0-----:R-:W-:Y:S05]  /*0e70*/  BRA `(.L_x_9419) ;  /* 0xfffffaa000007947 */ /* 0x001fea000383ffff */
        .weak           $__internal_192_$__cuda_sm70_shflsync_bfly_p
        .type           $__internal_192_$__cuda_sm70_shflsync_bfly_p,@function
        .size           $__internal_192_$__cuda_sm70_shflsync_bfly_p,(.L_x_9922 - $__internal_192_$__cuda_sm70_shflsync_bfly_p)
$__internal_192_$__cuda_sm70_shflsync_bfly_p:
[----:B------:R-:W-:Y:S01]  /*0e80*/  HFMA2.MMA R3, -RZ, RZ, 0, 0 ;  /* 0x00000000ff037435 */ /* 0x000fe200000001ff */
[----:B------:R-:W-:Y:S04]  /*0e90*/  WARPSYNC R11 ;  /* 0x0000000b00007348 */ /* 0x000fe80003800000 */
[----:B------:R0:W1:Y:S01]  /*0ea0*/  SHFL.BFLY PT, R6, R10, R9, R6 ;  /* 0x0c0000090a067389 */ /* 0x00006200000e0006 */
[----:B------:R-:W-:Y:S05]  /*0eb0*/  RET.REL.NODEC R2 `(_ZN10layer_norm22ln_bwd_finalize_kernelINS_22Kernel_traits_finalizeILj768EfffffjLb0ELj1024ELj4ENS_18Kernel_traits_baseILj768EfffffjLj1024EEEEELb0ELb1EEEvNS_9BwdParamsE) ;  /* 0xfffff14002007950 */ /* 0x000fea0003c3ffff */
.L_x_9420:
        /* <DEDUP_REMOVED lines=12> */
.L_x_9922:


//--------------------- .text._ZN10layer_norm13ln_bwd_kernelINS_13Kernel_traitsIfffffjLj768ELj1ELj4ELj1ELj16ENS_18Kernel_traits_baseILj768EfffffjLj128EEEEELb1ELb0ELb1ELb1EEEvNS_9BwdParamsE --------------------------
	.section	.text._ZN10layer_norm13ln_bwd_kernelINS_13Kernel_traitsIfffffjLj768ELj1ELj4ELj1ELj16ENS_18Kernel_traits_baseILj768EfffffjLj128EEEEELb1ELb0ELb1ELb1EEEvNS_9BwdParamsE,"ax",@progbits
	.sectioninfo	@"SHI_REGISTERS=195"
	.align	128
        .global         _ZN10layer_norm13ln_bwd_kernelINS_13Kernel_traitsIfffffjLj768ELj1ELj4ELj1ELj16ENS_18Kernel_traits_baseILj768EfffffjLj128EEEEELb1ELb0ELb1ELb1EEEvNS_9BwdParamsE
        .type           _ZN10layer_norm13ln_bwd_kernelINS_13Kernel_traitsIfffffjLj768ELj1ELj4ELj1ELj16ENS_18Kernel_traits_baseILj768EfffffjLj128EEEEELb1ELb0ELb1ELb1EEEvNS_9BwdParamsE,@function
        .size           _ZN10layer_norm13ln_bwd_kernelINS_13Kernel_traitsIfffffjLj768ELj1ELj4ELj1ELj16ENS_18Kernel_traits_baseILj768EfffffjLj128EEEEELb1ELb0ELb1ELb1EEEvNS_9BwdParamsE,(.L_x_9923 - _ZN10layer_norm13ln_bwd_kernelINS_13Kernel_traitsIfffffjLj768ELj1ELj4ELj1ELj16ENS_18Kernel_traits_baseILj768EfffffjLj128EEEEELb1ELb0ELb1ELb1EEEvNS_9BwdParamsE)
        .other          _ZN10layer_norm13ln_bwd_kernelINS_13Kernel_traitsIfffffjLj768ELj1ELj4ELj1ELj16ENS_18Kernel_traits_baseILj768EfffffjLj128EEEEELb1ELb0ELb1ELb1EEEvNS_9BwdParamsE,@"STO_CUDA_ENTRY STV_DEFAULT"
_ZN10layer_norm13ln_bwd_kernelINS_13Kernel_traitsIfffffjLj768ELj1ELj4ELj1ELj16ENS_18Kernel_traits_baseILj768EfffffjLj128EEEEELb1ELb0ELb1ELb1EEEvNS_9BwdParamsE:
.text._ZN10layer_norm13ln_bwd_kernelINS_13Kernel_traitsIfffffjLj768ELj1ELj4ELj1ELj16ENS_18Kernel_traits_baseILj768EfffffjLj128EEEEELb1ELb0ELb1ELb1EEEvNS_9BwdParamsE:
        /* <DEDUP_REMOVED lines=34> */
.L_x_9422:
        /* <DEDUP_REMOVED lines=35> */
.L_x_9477:
[----:B------:R-:W-:-:S10]  /*0450*/  HFMA2.MMA R171, -RZ, RZ, 0, 2.384185791015625e-07 ;  /* 0x00000004ffab7435 */ /* 0x000fd400000001ff */
[----:B------:R-:W-:-:S06]  /*0460*/  IMAD.WIDE R108, R160, R171, c[0x0][0x1d8] ;  /* 0x00007600a06c7625 */ /* 0x000fcc00078e02ab */
[----:B------:R-:W2:Y:S01]  /*0470*/  LDG.E R108, [R108.64] ;  /* 0x000000046c6c7981 */ /* 0x000ea2000c1e1900 */
[----:B------:R-:W-:-:S04]  /*0480*/  IMAD.WIDE R110, R160, R171, c[0x0][0x1d0] ;  /* 0x00007400a06e7625 */ /* 0x000fc800078e02ab */
[C---:B------:R-:W-:Y:S01]  /*0490*/  IMAD R0, R160.reuse, c[0x0][0x168], RZ ;  /* 0x00005a00a0007a24 */ /* 0x040fe200078e02ff */
        /* <DEDUP_REMOVED lines=18> */
[----:B0----5:R-:W-:Y:S02]  /*05c0*/  ISETP.GE.AND P0, PT, R170, 0x1, PT ;  /* 0x00000001aa00780c */ /* 0x021fe40003f06270 */
[----:B------:R-:W-:-:S11]  /*05d0*/  MOV R192, RZ ;  /* 0x000000ff00c07202 */ /* 0x000fd60000000f00 */
[----:B------:R-:W-:-:S05]  /*05e0*/  @P0 IADD3 R108, R170, -0x1, RZ ;  /* 0xffffffffaa6c0810 */ /* 0x000fca0007ffe0ff */
[----:B------:R-:W-:-:S05]  /*05f0*/  @P0 IMAD R108, R108, c[0x0][0x168], RZ ;  /* 0x00005a006c6c0a24 */ /* 0x000fca00078e02ff */
[----:B------:R-:W-:-:S04]  /*0600*/  @P0 SHF.R.S32.HI R109, RZ, 0x1f, R108 ;  /* 0x0000001fff6d0819 */ /* 0x000fc8000001146c */
[----:B------:R-:W-:-:S04]  /*0610*/  @P0 LEA.HI R109, R109, R108, RZ, 0x2 ;  /* 0x0000006c6d6d0211 */ /* 0x000fc800078f10ff */
[----:B------:R-:W-:Y:S02]  /*0620*/  @P0 LEA.HI.SX32 R192, R109, R166, 0x1e ;  /* 0x000000a66dc00211 */ /* 0x000fe400078ff2ff */
[----:B------:R-:W-:Y:S02]  /*0630*/  ISETP.NE.U32.AND P0, PT, RZ, c[0x0][0x218], PT ;  /* 0x00008600ff007a0c */ /* 0x000fe40003f05070 */
[C---:B------:R-:W-:Y:S01]  /*0640*/  IADD3 R182, R192.reuse, 0x40, RZ ;  /* 0x00000040c0b67810 */ /* 0x040fe20007ffe0ff */
[CC--:B------:R-:W-:Y:S01]  /*0650*/  IMAD.WIDE.U32 R108, R192.reuse, R171.reuse, c[0x0][0x190] ;  /* 0x00006400c06c7625 */ /* 0x0c0fe200078e00ab */
[----:B------:R-:W-:Y:S02]  /*0660*/  ISETP.NE.AND.EX P0, PT, RZ, c[0x0][0x21c], PT, P0 ;  /* 0x00008700ff007a0c */ /* 0x000fe40003f05300 */
[----:B------:R-:W-:Y:S01]  /*0670*/  IADD3 R184, R192, 0x60, RZ ;  /* 0x00000060c0b87810 */ /* 0x000fe20007ffe0ff */
[-C--:B------:R-:W-:Y:S01]  /*0680*/  IMAD.WIDE.U32 R182, R182, R171.reuse, c[0x0][0x190] ;  /* 0x00006400b6b67625 */ /* 0x080fe200078e00ab */
[C---:B------:R-:W-:Y:S01]  /*0690*/  IADD3 R188, R192.reuse, 0x80, RZ ;  /* 0x00000080c0bc7810 */ /* 0x040fe20007ffe0ff */
[----:B------:R0:W5:Y:S01]  /*06a0*/  LDG.E R180, [R108.64] ;  /* 0x000000046cb47981 */ /* 0x000162000c1e1900 */
[----:B------:R-:W-:Y:S01]  /*06b0*/  IADD3 R110, R192, 0x20, RZ ;  /* 0x00000020c06e7810 */ /* 0x000fe20007ffe0ff */
[----:B------:R-:W-:-:S02]  /*06c0*/  IMAD.WIDE.U32 R184, R184, R171, c[0x0][0x190] ;  /* 0x00006400b8b87625 */ /* 0x000fc400078e00ab */
[----:B------:R1:W5:Y:S04]  /*06d0*/  LDG.E R178, [R182.64] ;  /* 0x00000004b6b27981 */ /* 0x000368000c1e1900 */
[C---:B------:R-:W-:Y:S01]  /*06e0*/  @P0 IADD3 R187, R0.reuse, 0x80, RZ ;  /* 0x0000008000bb0810 */ /* 0x040fe20007ffe0ff */
[----:B------:R1:W5:Y:S01]  /*06f0*/  @P0 LDG.E.128 R24, [R156.64] ;  /* 0x000000049c180981 */ /* 0x000362000c1e1d00 */
[----:B------:R-:W-:Y:S01]  /*0700*/  @P0 IADD3 R191, R0, 0xa0, RZ ;  /* 0x000000a000bf0810 */ /* 0x000fe20007ffe0ff */
[----:B------:R-:W-:Y:S02]  /*0710*/  IMAD.WIDE.U32 R188, R188, R171, c[0x0][0x190] ;  /* 0x00006400bcbc7625 */ /* 0x000fe400078e00ab */
[----:B------:R1:W5:Y:S02]  /*0720*/  LDG.E R177, [R184.64] ;  /* 0x00000004b8b17981 */ /* 0x000364000c1e1900 */
[----:B------:R-:W-:-:S02]  /*0730*/  @P0 IMAD.WIDE.U32 R186, R187, R176, c[0x0][0x218] ;  /* 0x00008600bbba0625 */ /* 0x000fc400078e00b0 */
[----:B------:R1:W5:Y:S02]  /*0740*/  LDG.E R166, [R188.64] ;  /* 0x00000004bca67981 */ /* 0x000364000c1e1900 */
[----:B------:R-:W-:Y:S02]  /*0750*/  @P0 IMAD.WIDE.U32 R190, R191, R176, c[0x0][0x218] ;  /* 0x00008600bfbe0625 */ /* 0x000fe400078e00b0 */
[----:B------:R1:W5:Y:S04]  /*0760*/  @P0 LDG.E.128 R20, [R154.64] ;  /* 0x000000049a140981 */ /* 0x000368000c1e1d00 */
[----:B------:R1:W5:Y:S01]  /*0770*/  @P0 LDG.E.128 R16, [R152.64] ;  /* 0x0000000498100981 */ /* 0x000362000c1e1d00 */
[----:B------:R-:W-:-:S03]  /*0780*/  IMAD.WIDE.U32 R110, R110, R171, c[0x0][0x190] ;  /* 0x000064006e6e7625 */ /* 0x000fc600078e00ab */
[----:B------:R1:W5:Y:S04]  /*0790*/  @P0 LDG.E.128 R12, [R2.64] ;  /* 0x00000004020c0981 */ /* 0x000368000c1e1d00 */
[----:B------:R1:W5:Y:S04]  /*07a0*/  @P0 LDG.E.128 R8, [R186.64] ;  /* 0x00000004ba080981 */ /* 0x000368000c1e1d00 */
[----:B------:R1:W5:Y:S01]  /*07b0*/  @P0 LDG.E.128 R4, [R190.64] ;  /* 0x00000004be040981 */ /* 0x000362000c1e1d00 */
[----:B0-----:R-:W-:-:S03]  /*07c0*/  IADD3 R108, R192, 0xa0, RZ ;  /* 0x000000a0c06c7810 */ /* 0x001fc60007ffe0ff */
[----:B------:R0:W5:Y:S02]  /*07d0*/  LDG.E R179, [R110.64] ;  /* 0x000000046eb37981 */ /* 0x000164000c1e1900 */
[----:B------:R-:W-:Y:S01]  /*07e0*/  IMAD.WIDE.U32 R108, R108, R171, c[0x0][0x190] ;  /* 0x000064006c6c7625 */ /* 0x000fe200078e00ab */
[----:B0-----:R-:W-:Y:S01]  /*07f0*/  CS2R R110, SRZ ;  /* 0x00000000006e7805 */ /* 0x001fe2000001ff00 */
[----:B------:R-:W-:Y:S05]  /*0800*/  BRA `(.L_x_9426) ;  /* 0x00000f1000007947 */ /* 0x000fea0003800000 */
.L_x_9425:
[----:B0-----:R-:W-:Y:S01]  /*0810*/  IADD3 R108, R108, -0x1, RZ ;  /* 0xffffffff6c6c7810 */ /* 0x001fe20007ffe0ff */
[----:B------:R-:W-:-:S04]  /*0820*/  IMAD.WIDE R112, R160, R171, c[0x0][0x1a0] ;  /* 0x00006800a0707625 */ /* 0x000fc800078e02ab */
[----:B------:R-:W-:Y:S01]  /*0830*/  IMAD R108, R108, c[0x0][0x168], RZ ;  /* 0x00005a006c6c7a24 */ /* 0x000fe200078e02ff */
[----:B------:R0:W2:Y:S01]  /*0840*/  LDG.E R183, [R112.64] ;  /* 0x0000000470b77981 */ /* 0x0000a2000c1e1900 */
[----:B------:R-:W-:-:S03]  /*0850*/  IMAD.WIDE.U32 R172, R0, R176, c[0x0][0x188] ;  /* 0x0000620000ac7625 */ /* 0x000fc600078e00b0 */
[----:B------:R-:W-:Y:S01]  /*0860*/  SHF.R.S32.HI R109, RZ, 0x1f, R108 ;  /* 0x0000001fff6d7819 */ /* 0x000fe2000001146c */
[----:B------:R-:W-:Y:S02]  /*0870*/  IMAD.WIDE.U32 R144, R169, R176, c[0x0][0x188] ;  /* 0x00006200a9907625 */ /* 0x000fe400078e00b0 */
[----:B------:R-:W3:Y:S01]  /*0880*/  LDG.E.128 R172, [R172.64] ;  /* 0x00000004acac7981 */ /* 0x000ee2000c1e1d00 */
[----:B------:R-:W-:Y:S01]  /*0890*/  LEA.HI R109, R109, R108, RZ, 0x2 ;  /* 0x0000006c6d6d7211 */ /* 0x000fe200078f10ff */
[----:B------:R-:W-:Y:S02]  /*08a0*/  IMAD.WIDE.U32 R114, R168, R176, c[0x0][0x188] ;  /* 0x00006200a8727625 */ /* 0x000fe400078e00b0 */
[----:B------:R-:W4:Y:S01]  /*08b0*/  LDG.E.128 R144, [R144.64] ;  /* 0x0000000490907981 */ /* 0x000f22000c1e1d00 */
[----:B------:R-:W-:Y:S01]  /*08c0*/  LEA.HI.SX32 R141, R109, R166, 0x1e ;  /* 0x000000a66d8d7211 */ /* 0x000fe200078ff2ff */
[-C--:B------:R-:W-:Y:S02]  /*08d0*/  IMAD.WIDE.U32 R120, R167, R176.reuse, c[0x0][0x188] ;  /* 0x00006200a7787625 */ /* 0x080fe400078e00b0 */
[----:B0-----:R-:W4:Y:S01]  /*08e0*/  LDG.E.128 R112, [R114.64] ;  /* 0x0000000472707981 */ /* 0x001f22000c1e1d00 */
[C---:B------:R-:W-:Y:S01]  /*08f0*/  IADD3 R109, R141.reuse, 0x20, RZ ;  /* 0x000000208d6d7810 */ /* 0x040fe20007ffe0ff */
        /* <DEDUP_REMOVED lines=15> */
[----:B-----5:R-:W-:Y:S01]  /*09f0*/  ISETP.GE.AND P1, PT, R170, 0x1, PT ;  /* 0x00000001aa00780c */ /* 0x020fe20003f26270 */
[----:B------:R-:W-:Y:S01]  /*0a00*/  IMAD.WIDE.U32 R132, R133, R176, c[0x0][0x208] ;  /* 0x0000820085847625 */ /* 0x000fe200078e00b0 */
[----:B------:R-:W-:-:S05]  /*0a10*/  IADD3 R191, R0, 0xa0, RZ ;  /* 0x000000a000bf7810 */ /* 0x000fca0007ffe0ff */
[----:B------:R-:W4:Y:S01]  /*0a20*/  LDG.E.128 R132, [R132.64] ;  /* 0x0000000484847981 */ /* 0x000f22000c1e1d00 */
[----:B------:R-:W-:Y:S01]  /*0a30*/  IMAD.WIDE.U32 R136, R191, R176, c[0x0][0x188] ;  /* 0x00006200bf887625 */ /* 0x000fe200078e00b0 */
[----:B------:R-:W-:-:S04]  /*0a40*/  IADD3 R141, R141, 0xa0, RZ ;  /* 0x000000a08d8d7810 */ /* 0x000fc80007ffe0ff */
[----:B------:R-:W-:Y:S01]  /*0a50*/  @P1 IADD3 R140, R170, -0x1, RZ ;  /* 0xffffffffaa8c1810 */ /* 0x000fe20007ffe0ff */
[----:B------:R-:W4:Y:S04]  /*0a60*/  LDG.E.128 R136, [R136.64] ;  /* 0x0000000488887981 */ /* 0x000f28000c1e1d00 */
[----:B------:R-:W-:Y:S02]  /*0a70*/  @P1 IMAD R162, R140, c[0x0][0x168], RZ ;  /* 0x00005a008ca21a24 */ /* 0x000fe400078e02ff */
[----:B------:R-:W-:-:S03]  /*0a80*/  IMAD.WIDE.U32 R140, R141, R176, c[0x0][0x208] ;  /* 0x000082008d8c7625 */ /* 0x000fc600078e00b0 */
[----:B------:R-:W-:-:S03]  /*0a90*/  @P1 SHF.R.S32.HI R163, RZ, 0x1f, R162 ;  /* 0x0000001fffa31819 */ /* 0x000fc600000114a2 */
[----:B------:R-:W4:Y:S01]  /*0aa0*/  LDG.E.128 R140, [R140.64] ;  /* 0x000000048c8c7981 */ /* 0x000f22000c1e1d00 */
[----:B------:R-:W-:Y:S02]  /*0ab0*/  @P1 LEA.HI R163, R163, R162, RZ, 0x2 ;  /* 0x000000a2a3a31211 */ /* 0x000fe400078f10ff */
[----:B------:R-:W-:Y:S02]  /*0ac0*/  MOV R182, RZ ;  /* 0x000000ff00b67202 */ /* 0x000fe40000000f00 */
[----:B------:R-:W-:-:S04]  /*0ad0*/  @P1 LEA.HI.SX32 R182, R163, R166, 0x1e ;  /* 0x000000a6a3b61211 */ /* 0x000fc800078ff2ff */
[C---:B------:R-:W-:Y:S02]  /*0ae0*/  IADD3 R184, R182.reuse, 0x60, RZ ;  /* 0x00000060b6b87810 */ /* 0x040fe40007ffe0ff */
[----:B------:R-:W-:-:S03]  /*0af0*/  IADD3 R188, R182, 0x80, RZ ;  /* 0x00000080b6bc7810 */ /* 0x000fc60007ffe0ff */
[----:B------:R-:W-:-:S04]  /*0b00*/  IMAD.WIDE.U32 R184, R184, R171, c[0x0][0x190] ;  /* 0x00006400b8b87625 */ /* 0x000fc800078e00ab */
[----:B------:R-:W-:Y:S01]  /*0b10*/  IMAD.WIDE.U32 R188, R188, R171, c[0x0][0x190] ;  /* 0x00006400bcbc7625 */ /* 0x000fe200078e00ab */
[----:B------:R0:W5:Y:S04]  /*0b20*/  LDG.E R177, [R184.64] ;  /* 0x00000004b8b17981 */ /* 0x000168000c1e1900 */
[----:B------:R0:W5:Y:S01]  /*0b30*/  LDG.E R166, [R188.64] ;  /* 0x00000004bca67981 */ /* 0x000162000c1e1900 */
[----:B------:R-:W-:-:S04]  /*0b40*/  ISETP.NE.U32.AND P0, PT, RZ, c[0x0][0x218], PT ;  /* 0x00008600ff007a0c */ /* 0x000fc80003f05070 */
[----:B------:R-:W-:Y:S02]  /*0b50*/  ISETP.NE.AND.EX P0, PT, RZ, c[0x0][0x21c], PT, P0 ;  /* 0x00008700ff007a0c */ /* 0x000fe40003f05300 */
[----:B------:R-:W-:-:S11]  /*0b60*/  IADD3 R162, R182, 0x20, RZ ;  /* 0x00000020b6a27810 */ /* 0x000fd60007ffe0ff */
        /* <DEDUP_REMOVED lines=8> */
[----:B------:R-:W-:Y:S01]  /*0bf0*/  ISETP.NE.AND P0, PT, R159, RZ, PT ;  /* 0x000000ff9f00720c */ /* 0x000fe20003f05270 */
[----:B------:R-:W-:Y:S01]  /*0c00*/  IMAD.WIDE.U32 R162, R162, R171, c[0x0][0x190] ;  /* 0x00006400a2a27625 */ /* 0x000fe200078e00ab */
[----:B------:R-:W-:-:S04]  /*0c10*/  IADD3 R164, R182, 0x40, RZ ;  /* 0x00000040b6a47810 */ /* 0x000fc80007ffe0ff */
[----:B------:R3:W5:Y:S01]  /*0c20*/  LDG.E R179, [R162.64] ;  /* 0x00000004a2b37981 */ /* 0x000762000c1e1900 */
[----:B------:R-:W-:-:S05]  /*0c30*/  IMAD.WIDE.U32 R164, R164, R171, c[0x0][0x190] ;  /* 0x00006400a4a47625 */ /* 0x000fca00078e00ab */
[----:B------:R0:W5:Y:S01]  /*0c40*/  LDG.E R178, [R164.64] ;  /* 0x00000004a4b27981 */ /* 0x000162000c1e1900 */
[----:B------:R-:W-:-:S06]  /*0c50*/  IMAD.WIDE.U32 R180, R182, R171, c[0x0][0x190] ;  /* 0x00006400b6b47625 */ /* 0x000fcc00078e00ab */
[----:B------:R0:W5:Y:S01]  /*0c60*/  LDG.E R180, [R180.64] ;  /* 0x00000004b4b47981 */ /* 0x000162000c1e1900 */
[----:B--2---:R-:W-:-:S05]  /*0c70*/  FSEL R176, R183, RZ, !P0 ;  /* 0x000000ffb7b07208 */ /* 0x004fca0004000000 */
[C---:B---3--:R-:W-:Y:S02]  /*0c80*/  FADD.FTZ R163, -R176.reuse, R172 ;  /* 0x000000acb0a37221 */ /* 0x048fe40000010100 */
[C---:B----4-:R-:W-:Y:S02]  /*0c90*/  FADD.FTZ R153, -R176.reuse, R145 ;  /* 0x00000091b0997221 */ /* 0x050fe40000010100 */
[C---:B0-----:R-:W-:Y:S02]  /*0ca0*/  FADD.FTZ R3, -R176.reuse, R144 ;  /* 0x00000090b0037221 */ /* 0x041fe40000010100 */
[----:B------:R-:W-:Y:S02]  /*0cb0*/  FADD.FTZ R173, -R176, R173 ;  /* 0x000000adb0ad7221 */ /* 0x000fe40000010100 */
[C---:B------:R-:W-:Y:S02]  /*0cc0*/  FMUL.FTZ R144, R158.reuse, R153 ;  /* 0x000000999e907220 */ /* 0x040fe40000410000 */
[----:B------:R-:W-:-:S02]  /*0cd0*/  FMUL.FTZ R145, R158, R3 ;  /* 0x000000039e917220 */ /* 0x000fc40000410000 */
[----:B------:R-:W-:Y:S02]  /*0ce0*/  FADD.FTZ R3, -R176, R112 ;  /* 0x00000070b0037221 */ /* 0x000fe40000010100 */
[C---:B------:R-:W-:Y:S02]  /*0cf0*/  FMUL.FTZ R163, R158.reuse, R163 ;  /* 0x000000a39ea37220 */ /* 0x040fe40000410000 */
[----:B------:R-:W-:Y:S02]  /*0d00*/  FMUL.FTZ R162, R158, R173 ;  /* 0x000000ad9ea27220 */ /* 0x000fe40000410000 */
[----:B------:R-:W-:Y:S02]  /*0d10*/  FFMA.FTZ R57, R109, R144, R57 ;  /* 0x000000906d397223 */ /* 0x000fe40000010039 */
[----:B------:R-:W-:Y:S02]  /*0d20*/  FADD.FTZ R81, R81, R109 ;  /* 0x0000006d51517221 */ /* 0x000fe40000010000 */
[----:B------:R-:W-:-:S02]  /*0d30*/  FMUL.FTZ R173, R45, R109 ;  /* 0x0000006d2dad7220 */ /* 0x000fc40000410000 */
[----:B------:R-:W-:Y:S02]  /*0d40*/  FADD.FTZ R109, -R176, R113 ;  /* 0x00000071b06d7221 */ /* 0x000fe40000010100 */
[----:B------:R-:W-:Y:S02]  /*0d50*/  FMUL.FTZ R113, R158, R3 ;  /* 0x000000039e717220 */ /* 0x000fe40000410000 */
[----:B------:R-:W-:Y:S02]  /*0d60*/  FADD.FTZ R165, -R176, R174 ;  /* 0x000000aeb0a57221 */ /* 0x000fe40000010100 */
[----:B------:R-:W-:Y:S02]  /*0d70*/  FFMA.FTZ R52, R148, R163, R52 ;  /* 0x000000a394347223 */ /* 0x000fe40000010034 */
[----:B------:R-:W-:Y:S02]  /*0d80*/  FADD.FTZ R76, R76, R148 ;  /* 0x000000944c4c7221 */ /* 0x000fe40000010000 */
[----:B------:R-:W-:-:S02]  /*0d90*/  FADD.FTZ R3, -R176, R120 ;  /* 0x00000078b0037221 */ /* 0x000fc40000010100 */
[----:B------:R-:W-:Y:S02]  /*0da0*/  FMUL.FTZ R148, R48, R148 ;  /* 0x0000009430947220 */ /* 0x000fe40000410000 */
[----:B------:R-:W-:Y:S02]  /*0db0*/  FMUL.FTZ R112, R158, R109 ;  /* 0x0000006d9e707220 */ /* 0x000fe40000410000 */
[C---:B------:R-:W-:Y:S02]  /*0dc0*/  FADD.FTZ R109, -R176.reuse, R121 ;  /* 0x00000079b06d7221 */ /* 0x040fe40000010100 */
[----:B------:R-:W-:Y:S02]  /*0dd0*/  FADD.FTZ R175, -R176, R175 ;  /* 0x000000afb0af7221 */ /* 0x000fe40000010100 */
[----:B------:R-:W-:Y:S02]  /*0de0*/  FMUL.FTZ R165, R158, R165 ;  /* 0x000000a59ea57220 */ /* 0x000fe40000410000 */
[----:B------:R-:W-:-:S02]  /*0df0*/  FFMA.FTZ R53, R149, R162, R53 ;  /* 0x000000a295357223 */ /* 0x000fc40000010035 */
[----:B------:R-:W-:Y:S02]  /*0e00*/  FADD.FTZ R77, R77, R149 ;  /* 0x000000954d4d7221 */ /* 0x000fe40000010000 */
[----:B------:R-:W-:Y:S02]  /*0e10*/  FMUL.FTZ R121, R158, R3 ;  /* 0x000000039e797220 */ /* 0x000fe40000410000 */
[----:B------:R-:W-:Y:S02]  /*0e20*/  FMUL.FTZ R149, R49, R149 ;  /* 0x0000009531957220 */ /* 0x000fe40000410000 */
[----:B------:R-:W-:Y:S02]  /*0e30*/  FADD.FTZ R2, RZ, R148 ;  /* 0x00000094ff027221 */ /* 0x000fe40000010000 */
[----:B------:R-:W-:Y:S02]  /*0e40*/  FFMA.FTZ R3, R163, R148, RZ ;  /* 0x00000094a3037223 */ /* 0x000fe400000100ff */
[----:B-1----:R-:W-:-:S02]  /*0e50*/  FADD.FTZ R157, -R176, R147 ;  /* 0x00000093b09d7221 */ /* 0x002fc40000010100 */
[----:B------:R-:W-:Y:S02]  /*0e60*/  FMUL.FTZ R164, R158, R175 ;  /* 0x000000af9ea47220 */ /* 0x000fe40000410000 */
        /* <DEDUP_REMOVED lines=11> */
[----:B------:R-:W-:Y:S02]  /*0f20*/  FADD.FTZ R153, -R176, R115 ;  /* 0x00000073b0997221 */ /* 0x000fe40000010100 */
[----:B------:R-:W-:Y:S02]  /*0f30*/  FADD.FTZ R2, R109, R150 ;  /* 0x000000966d027221 */ /* 0x000fe40000010000 */
[----:B------:R-:W-:Y:S02]  /*0f40*/  FFMA.FTZ R3, R165, R150, R3 ;  /* 0x00000096a5037223 */ /* 0x000fe40000010003 */
[----:B------:R-:W-:Y:S02]  /*0f50*/  FFMA.FTZ R59, R111, R146, R59 ;  /* 0x000000926f3b7223 */ /* 0x000fe4000001003b */
[----:B------:R-:W-:Y:S02]  /*0f60*/  FADD.FTZ R83, R83, R111 ;  /* 0x0000006f53537221 */ /* 0x000fe40000010000 */
[----:B------:R-:W-:-:S02]  /*0f70*/  FMUL.FTZ R175, R47, R111 ;  /* 0x0000006f2faf7220 */ /* 0x000fc40000410000 */
[----:B------:R-:W-:Y:S02]  /*0f80*/  FMUL.FTZ R147, R158, R155 ;  /* 0x0000009b9e937220 */ /* 0x000fe40000410000 */
[----:B------:R-:W-:Y:S02]  /*0f90*/  FADD.FTZ R111, -R176, R114 ;  /* 0x00000072b06f7221 */ /* 0x000fe40000010100 */
[----:B------:R-:W-:Y:S02]  /*0fa0*/  FMUL.FTZ R172, R44, R108 ;  /* 0x0000006c2cac7220 */ /* 0x000fe40000410000 */
[----:B------:R-:W-:Y:S02]  /*0fb0*/  FMUL.FTZ R114, R158, R153 ;  /* 0x000000999e727220 */ /* 0x000fe40000410000 */
[----:B------:R-:W-:Y:S02]  /*0fc0*/  FADD.FTZ R155, R2, R151 ;  /* 0x00000097029b7221 */ /* 0x000fe40000010000 */
[----:B------:R-:W-:-:S02]  /*0fd0*/  FFMA.FTZ R3, R164, R151, R3 ;  /* 0x00000097a4037223 */ /* 0x000fc40000010003 */
[----:B------:R-:W-:Y:S02]  /*0fe0*/  FADD.FTZ R153, -R176, R123 ;  /* 0x0000007bb0997221 */ /* 0x000fe40000010100 */
[----:B------:R-:W-:Y:S02]  /*0ff0*/  FMUL.FTZ R115, R158, R111 ;  /* 0x0000006f9e737220 */ /* 0x000fe40000410000 */
[C---:B------:R-:W-:Y:S02]  /*1000*/  FADD.FTZ R109, -R176.reuse, R128 ;  /* 0x00000080b06d7221 */ /* 0x040fe40000010100 */
[----:B------:R-:W-:Y:S02]  /*1010*/  FADD.FTZ R111, -R176, R122 ;  /* 0x0000007ab06f7221 */ /* 0x000fe40000010100 */
[----:B------:R-:W-:Y:S02]  /*1020*/  FADD.FTZ R2, R155, R172 ;  /* 0x000000ac9b027221 */ /* 0x000fe40000010000 */
[----:B------:R-:W-:-:S02]  /*1030*/  FFMA.FTZ R3, R145, R172, R3 ;  /* 0x000000ac91037223 */ /* 0x000fc40000010003 */
        /* <DEDUP_REMOVED lines=46> */
[----:B------:R-:W-:Y:S02]  /*1320*/  FADD.FTZ R129, -R176, R129 ;  /* 0x00000081b0817221 */ /* 0x000fe40000010100 */
        /* <DEDUP_REMOVED lines=28> */
[----:B------:R-:W-:Y:S02]  /*14f0*/  FADD.FTZ R2, R109, R134 ;  /* 0x000000866d027221 */ /* 0x000fe40000010000 */
[----:B------:R-:W-:Y:S02]  /*1500*/  FFMA.FTZ R3, R129, R134, R3 ;  /* 0x0000008681037223 */ /* 0x000fe40000010003 */
[----:B------:R-:W-:-:S02]  /*1510*/  FADD.FTZ R155, -R176, R138 ;  /* 0x0000008ab09b7221 */ /* 0x000fc40000010100 */
[----:B------:R-:W-:Y:S02]  /*1520*/  FMUL.FTZ R136, R158, R153 ;  /* 0x000000999e887220 */ /* 0x000fe40000410000 */
[----:B------:R-:W-:Y:S02]  /*1530*/  FFMA.FTZ R72, R140, R137, R72 ;  /* 0x000000898c487223 */ /* 0x000fe40000010048 */
[----:B------:R-:W-:Y:S02]  /*1540*/  FADD.FTZ R88, R88, R140 ;  /* 0x0000008c58587221 */ /* 0x000fe40000010000 */
        /* <DEDUP_REMOVED lines=16> */
[----:B------:R-:W-:Y:S01]  /*1650*/  FADD.FTZ R80, R80, R108 ;  /* 0x0000006c50507221 */ /* 0x000fe20000010000 */
[----:B------:R-:W-:Y:S01]  /*1660*/  IADD3 R108, R182, 0xa0, RZ ;  /* 0x000000a0b66c7810 */ /* 0x000fe20007ffe0ff */
        /* <DEDUP_REMOVED lines=8> */
[----:B------:R-:W-:-:S04]  /*16f0*/  IMAD.WIDE.U32 R108, R108, R171, c[0x0][0x190] ;  /* 0x000064006c6c7625 */ /* 0x000fc800078e00ab */
[----:B------:R-:W-:Y:S02]  /*1700*/  FADD.FTZ R110, R2, R181 ;  /* 0x000000b5026e7221 */ /* 0x000fe40000010000 */
[----:B------:R-:W-:Y:S02]  /*1710*/  FFMA.FTZ R111, R138, R181, R3 ;  /* 0x000000b58a6f7223 */ /* 0x000fe40000010003 */
.L_x_9426:
[----:B-1----:R-:W-:Y:S05]  /*1720*/  BSYNC B1 ;  /* 0x0000000000017941 */ /* 0x002fea0003800000 */
.L_x_9424:
[----:B------:R0:W5:Y:S01]  /*1730*/  LDG.E R2, [R108.64] ;  /* 0x000000046c027981 */ /* 0x000162000c1e1900 */
[----:B------:R-:W-:Y:S05]  /*1740*/  BRA.DIV ~URZ, `(.L_x_9427) ;  /* 0x000027827f007947 */ /* 0x000fea000b800000 */
[----:B------:R1:W2:Y:S02]  /*1750*/  SHFL.BFLY PT, R3, R110, 0x1, 0x1f ;  /* 0x0c201f006e037f89 */ /* 0x0002a400000e0000 */
.L_x_9478:
        /* <DEDUP_REMOVED lines=18> */
.L_x_9479:
[----:B------:R-:W-:Y:S01]  /*1880*/  ISETP.GE.AND P5, PT, R170, 0x1, PT ;  /* 0x00000001aa00780c */ /* 0x000fe20003fa6270 */
[----:B--2---:R-:W-:Y:S01]  /*1890*/  FADD.FTZ R154, R154, R111 ;  /* 0x0000006f9a9a7221 */ /* 0x004fe20000010000 */
[----:B------:R-:W-:Y:S01]  /*18a0*/  @!P6 ISETP.NE.U32.AND P4, PT, RZ, c[0x0][0x218], PT ;  /* 0x00008600ff00ea0c */ /* 0x000fe20003f85070 */
[----:B0-----:R-:W-:Y:S01]  /*18b0*/  FADD.FTZ R108, R108, R143 ;  /* 0x0000008f6c6c7221 */ /* 0x001fe20000010000 */
        /* <DEDUP_REMOVED lines=14> */
[----:B-----5:R-:W-:Y:S02]  /*19a0*/  @!P6 FSEL R109, R24, RZ, P4 ;  /* 0x000000ff186de208 */ /* 0x020fe40002000000 */
[----:B------:R-:W-:Y:S02]  /*19b0*/  @!P6 FSEL R110, R25, RZ, P3 ;  /* 0x000000ff196ee208 */ /* 0x000fe40001800000 */
[----:B------:R-:W-:Y:S02]  /*19c0*/  @!P6 FSEL R155, R26, RZ, P2 ;  /* 0x000000ff1a9be208 */ /* 0x000fe40001000000 */
[----:B------:R-:W-:Y:S02]  /*19d0*/  ISETP.NE.U32.AND P0, PT, RZ, c[0x0][0x258], PT ;  /* 0x00009600ff007a0c */ /* 0x000fe40003f05070 */
[C---:B------:R-:W-:Y:S02]  /*19e0*/  @P5 LOP3.LUT P4, RZ, R180.reuse, 0xff, RZ, 0xc0, !PT ;  /* 0x000000ffb4ff5812 */ /* 0x040fe4000788c0ff */
[----:B------:R-:W-:-:S02]  /*19f0*/  @P5 LOP3.LUT P3, RZ, R180, 0xff00, RZ, 0xc0, !PT ;  /* 0x0000ff00b4ff5812 */ /* 0x000fc4000786c0ff */
[----:B------:R-:W-:Y:S02]  /*1a00*/  @P5 LOP3.LUT P2, RZ, R180, 0xff0000, RZ, 0xc0, !PT ;  /* 0x00ff0000b4ff5812 */ /* 0x000fe4000784c0ff */
[----:B------:R-:W-:Y:S02]  /*1a10*/  @!P6 FSEL R156, R27, RZ, P1 ;  /* 0x000000ff1b9ce208 */ /* 0x000fe40000800000 */
[----:B-1----:R-:W-:Y:S01]  /*1a20*/  @P5 SHF.R.S32.HI R143, RZ, 0x1f, R170 ;  /* 0x0000001fff8f5819 */ /* 0x002fe200000114aa */
[----:B------:R-:W-:Y:S05]  /*1a30*/  @!P6 BRA `(.L_x_9430) ;  /* 0x000000600000e947 */ /* 0x000fea0003800000 */
[----:B------:R-:W-:Y:S01]  /*1a40*/  ISETP.NE.U32.AND P1, PT, RZ, c[0x0][0x218], PT ;  /* 0x00008600ff007a0c */ /* 0x000fe20003f25070 */
[----:B------:R-:W-:-:S03]  /*1a50*/  FFMA.FTZ R109, R163, R154, R3 ;  /* 0x0000009aa36d7223 */ /* 0x000fc60000010003 */
[----:B------:R-:W-:Y:S01]  /*1a60*/  ISETP.NE.AND.EX P1, PT, RZ, c[0x0][0x21c], PT, P1 ;  /* 0x00008700ff007a0c */ /* 0x000fe20003f25310 */
[----:B------:R-:W-:-:S04]  /*1a70*/  FADD.FTZ R109, R148, -R109 ;  /* 0x8000006d946d7221 */ /* 0x000fc80000010000 */
[----:B------:R-:W-:-:S08]  /*1a80*/  FMUL.FTZ R109, R158, R109 ;  /* 0x0000006d9e6d7220 */ /* 0x000fd00000410000 */
[----:B------:R-:W-:Y:S02]  /*1a90*/  @P1 FADD.FTZ R109, R24, R109 ;  /* 0x0000006d186d1221 */ /* 0x000fe40000010000 */
.L_x_9430:
[----:B------:R-:W-:Y:S05]  /*1aa0*/  BSYNC B1 ;  /* 0x0000000000017941 */ /* 0x000fea0003800000 */
.L_x_9429:
        /* <DEDUP_REMOVED lines=8> */
.L_x_9432:
[----:B------:R-:W-:Y:S05]  /*1b30*/  BSYNC B1 ;  /* 0x0000000000017941 */ /* 0x000fea0003800000 */
.L_x_9431:
        /* <DEDUP_REMOVED lines=8> */
.L_x_9434:
[----:B------:R-:W-:Y:S05]  /*1bc0*/  BSYNC B1 ;  /* 0x0000000000017941 */ /* 0x000fea0003800000 */
.L_x_9433:
        /* <DEDUP_REMOVED lines=8> */
.L_x_9436:
[----:B------:R-:W-:Y:S05]  /*1c50*/  BSYNC B1 ;  /* 0x0000000000017941 */ /* 0x000fea0003800000 */
.L_x_9435:
[----:B------:R-:W-:Y:S01]  /*1c60*/  @P5 FMUL.FTZ R152, R155, c[0x0][0x1ec] ;  /* 0x00007b009b985a20 */ /* 0x000fe20000410000 */
[----:B------:R-:W-:Y:S01]  /*1c70*/  ISETP.NE.AND.EX P0, PT, RZ, c[0x0][0x25c], PT, P0 ;  /* 0x00009700ff007a0c */ /* 0x000fe20003f05300 */
[----:B------:R-:W-:Y:S01]  /*1c80*/  @P5 FMUL.FTZ R111, R110, c[0x0][0x1ec] ;  /* 0x00007b006e6f5a20 */ /* 0x000fe20000410000 */
[----:B------:R-:W-:Y:S01]  /*1c90*/  @P5 LOP3.LUT P1, RZ, R180, 0xff000000, RZ, 0xc0, !PT ;  /* 0xff000000b4ff5812 */ /* 0x000fe2000782c0ff */
[----:B------:R-:W-:Y:S01]  /*1ca0*/  @P5 FMUL.FTZ R152, R152, c[0x0][0x1e8] ;  /* 0x00007a0098985a20 */ /* 0x000fe20000410000 */
[----:B------:R-:W-:Y:S01]  /*1cb0*/  @P5 LEA.HI R170, R143, R170, RZ, 0x2 ;  /* 0x000000aa8faa5211 */ /* 0x000fe200078f10ff */
        /* <DEDUP_REMOVED lines=8> */
[----:B------:R-:W-:Y:S01]  /*1d40*/  @P5 FMUL.FTZ R108, R108, c[0x0][0x1e8] ;  /* 0x00007a006c6c5a20 */ /* 0x000fe20000410000 */
[----:B------:R-:W-:Y:S01]  /*1d50*/  @!P6 ISETP.NE.U32.AND P3, PT, RZ, c[0x0][0x218], PT ;  /* 0x00008600ff00ea0c */ /* 0x000fe20003f65070 */
[----:B------:R-:W-:Y:S01]  /*1d60*/  BSSY B1, `(.L_x_9437) ;  /* 0x0000016000017945 */ /* 0x000fe20003800000 */
[----:B------:R-:W-:-:S02]  /*1d70*/  @P5 SEL R103, R153, RZ, P1 ;  /* 0x000000ff99675207 */ /* 0x000fc40000800000 */
[----:B------:R-:W-:Y:S02]  /*1d80*/  ISETP.NE.AND.EX P1, PT, RZ, c[0x0][0x25c], PT, P2 ;  /* 0x00009700ff007a0c */ /* 0x000fe40003f25320 */
[----:B------:R-:W-:Y:S02]  /*1d90*/  @P0 MOV R111, 0x10 ;  /* 0x00000010006f0802 */ /* 0x000fe40000000f00 */
[----:B------:R-:W-:Y:S02]  /*1da0*/  @P5 LOP3.LUT R157, R161, 0x1f, RZ, 0xc0, !PT ;  /* 0x0000001fa19d5812 */ /* 0x000fe400078ec0ff */
[----:B------:R-:W-:Y:S01]  /*1db0*/  @P5 SEL R100, R108, RZ, P4 ;  /* 0x000000ff6c645207 */ /* 0x000fe20002000000 */
[----:B------:R-:W-:Y:S01]  /*1dc0*/  @P0 IMAD.WIDE.U32 R152, R0, R111, c[0x0][0x258] ;  /* 0x0000960000980625 */ /* 0x000fe200078e006f */
[----:B------:R-:W-:Y:S02]  /*1dd0*/  @!P6 ISETP.NE.AND.EX P3, PT, RZ, c[0x0][0x21c], PT, P3 ;  /* 0x00008700ff00ea0c */ /* 0x000fe40003f65330 */
[----:B------:R-:W-:-:S02]  /*1de0*/  SEL R108, R109, R104, P1 ;  /* 0x000000686d6c7207 */ /* 0x000fc40000800000 */
[----:B------:R-:W-:Y:S02]  /*1df0*/  SEL R109, R110, R105, P1 ;  /* 0x000000696e6d7207 */ /* 0x000fe40000800000 */
[----:B------:R-:W-:Y:S02]  /*1e00*/  SEL R110, R155, R106, P1 ;  /* 0x0000006a9b6e7207 */ /* 0x000fe40000800000 */
[----:B------:R-:W-:Y:S02]  /*1e10*/  @P5 LEA.HI.SX32 R143, R170, R157, 0x1e ;  /* 0x0000009daa8f5211 */ /* 0x000fe400078ff2ff */
        /* <DEDUP_REMOVED lines=10> */
.L_x_9438:
[----:B------:R-:W-:Y:S05]  /*1ec0*/  BSYNC B1 ;  /* 0x0000000000017941 */ /* 0x000fea0003800000 */
.L_x_9437:
        /* <DEDUP_REMOVED lines=20> */
.L_x_9440:
[----:B------:R-:W-:Y:S05]  /*2010*/  BSYNC B1 ;  /* 0x0000000000017941 */ /* 0x000fea0003800000 */
.L_x_9439:
        /* <DEDUP_REMOVED lines=14> */
.L_x_9442:
[----:B------:R-:W-:Y:S05]  /*2100*/  BSYNC B1 ;  /* 0x0000000000017941 */ /* 0x000fea0003800000 */
.L_x_9441:
        /* <DEDUP_REMOVED lines=10> */
.L_x_9444:
[----:B------:R-:W-:Y:S05]  /*21b0*/  BSYNC B1 ;  /* 0x0000000000017941 */ /* 0x000fea0003800000 */
.L_x_9443:
        /* <DEDUP_REMOVED lines=27> */
.L_x_9446:
[----:B------:R-:W-:Y:S05]  /*2370*/  BSYNC B1 ;  /* 0x0000000000017941 */ /* 0x000fea0003800000 */
.L_x_9445:
        /* <DEDUP_REMOVED lines=10> */
[----:B------:R-:W-:-:S02]  /*2420*/  @!P6 FSEL R170, R17, RZ, P4 ;  /* 0x000000ff11aae208 */ /* 0x000fc40002000000 */
[----:B0-----:R-:W-:Y:S02]  /*2430*/  @P5 SEL R100, R169, RZ, P3 ;  /* 0x000000ffa9645207 */ /* 0x001fe40001800000 */
[----:B------:R-:W-:Y:S01]  /*2440*/  @!P6 ISETP.NE.U32.AND P3, PT, RZ, c[0x0][0x218], PT ;  /* 0x00008600ff00ea0c */ /* 0x000fe20003f65070 */
[----:B------:R-:W-:Y:S07]  /*2450*/  @!P6 BRA `(.L_x_9448) ;  /* 0x000000600000e947 */ /* 0x000fee0003800000 */
[----:B------:R-:W-:Y:S01]  /*2460*/  ISETP.NE.U32.AND P4, PT, RZ, c[0x0][0x218], PT ;  /* 0x00008600ff007a0c */ /* 0x000fe20003f85070 */
[----:B------:R-:W-:-:S03]  /*2470*/  FFMA.FTZ R108, R112, R154, R3 ;  /* 0x0000009a706c7223 */ /* 0x000fc60000010003 */
[----:B------:R-:W-:Y:S01]  /*2480*/  ISETP.NE.AND.EX P4, PT, RZ, c[0x0][0x21c], PT, P4 ;  /* 0x00008700ff007a0c */ /* 0x000fe20003f85340 */
[----:B------:R-:W-:-:S04]  /*2490*/  FADD.FTZ R109, R117, -R108 ;  /* 0x8000006c756d7221 */ /* 0x000fc80000010000 */
[----:B------:R-:W-:-:S08]  /*24a0*/  FMUL.FTZ R170, R158, R109 ;  /* 0x0000006d9eaa7220 */ /* 0x000fd00000410000 */
[----:B------:R-:W-:Y:S02]  /*24b0*/  @P4 FADD.FTZ R170, R17, R170 ;  /* 0x000000aa11aa4221 */ /* 0x000fe40000010000 */
.L_x_9448:
[----:B------:R-:W-:Y:S05]  /*24c0*/  BSYNC B1 ;  /* 0x0000000000017941 */ /* 0x000fea0003800000 */
.L_x_9447:
        /* <DEDUP_REMOVED lines=14> */
.L_x_9450:
[----:B------:R-:W-:Y:S05]  /*25b0*/  BSYNC B1 ;  /* 0x0000000000017941 */ /* 0x000fea0003800000 */
.L_x_9449:
        /* <DEDUP_REMOVED lines=10> */
.L_x_9452:
[----:B------:R-:W-:Y:S05]  /*2660*/  BSYNC B1 ;  /* 0x0000000000017941 */ /* 0x000fea0003800000 */
.L_x_9451:
        /* <DEDUP_REMOVED lines=27> */
.L_x_9454:
[----:B------:R-:W-:Y:S05]  /*2820*/  BSYNC B1 ;  /* 0x0000000000017941 */ /* 0x000fea0003800000 */
.L_x_9453:
        /* <DEDUP_REMOVED lines=20> */
.L_x_9456:
[----:B------:R-:W-:Y:S05]  /*2970*/  BSYNC B1 ;  /* 0x0000000000017941 */ /* 0x000fea0003800000 */
.L_x_9455:
        /* <DEDUP_REMOVED lines=14> */
.L_x_9458:
[----:B------:R-:W-:Y:S05]  /*2a60*/  BSYNC B1 ;  /* 0x0000000000017941 */ /* 0x000fea0003800000 */
.L_x_9457:
        /* <DEDUP_REMOVED lines=10> */
.L_x_9460:
[----:B------:R-:W-:Y:S05]  /*2b10*/  BSYNC B1 ;  /* 0x0000000000017941 */ /* 0x000fea0003800000 */
.L_x_9459:
        /* <DEDUP_REMOVED lines=27> */
.L_x_9462:
[----:B------:R-:W-:Y:S05]  /*2cd0*/  BSYNC B1 ;  /* 0x0000000000017941 */ /* 0x000fea0003800000 */
.L_x_9461:
        /* <DEDUP_REMOVED lines=8> */
[----:B------:R-:W-:Y:S01]  /*2d60*/  BSSY B1, `(.L_x_9463) ;  /* 0x000000f000017945 */ /* 0x000fe20003800000 */
[----:B------:R-:W-:Y:S01]  /*2d70*/  @!P6 ISETP.NE.AND.EX P3, PT, RZ, c[0x0][0x21c], PT, P3 ;  /* 0x00008700ff00ea0c */ /* 0x000fe20003f65330 */
[----:B------:R1:W-:Y:S01]  /*2d80*/  @P5 STG.E.128 [R156.64], R100 ;  /* 0x000000649c005986 */ /* 0x0003e2000c101d04 */
[----:B------:R-:W-:-:S02]  /*2d90*/  @!P6 FSEL R168, R9, RZ, P2 ;  /* 0x000000ff09a8e208 */ /* 0x000fc40001000000 */
[----:B------:R-:W-:Y:S02]  /*2da0*/  @P5 LOP3.LUT P2, RZ, R166, 0xff00, RZ, 0xc0, !PT ;  /* 0x0000ff00a6ff5812 */ /* 0x000fe4000784c0ff */
[----:B0-----:R-:W-:Y:S02]  /*2db0*/  @!P6 FSEL R111, R10, RZ, P3 ;  /* 0x000000ff0a6fe208 */ /* 0x001fe40001800000 */
[----:B-1----:R-:W-:Y:S02]  /*2dc0*/  @P5 SEL R100, R167, RZ, P4 ;  /* 0x000000ffa7645207 */ /* 0x002fe40002000000 */
        /* <DEDUP_REMOVED lines=8> */
.L_x_9464:
[----:B------:R-:W-:Y:S05]  /*2e50*/  BSYNC B1 ;  /* 0x0000000000017941 */ /* 0x000fea0003800000 */
.L_x_9463:
        /* <DEDUP_REMOVED lines=8> */
.L_x_9466:
[----:B------:R-:W-:Y:S05]  /*2ee0*/  BSYNC B1 ;  /* 0x0000000000017941 */ /* 0x000fea0003800000 */
.L_x_9465:
        /* <DEDUP_REMOVED lines=14> */
.L_x_9468:
[----:B------:R-:W-:Y:S05]  /*2fd0*/  BSYNC B1 ;  /* 0x0000000000017941 */ /* 0x000fea0003800000 */
.L_x_9467:
        /* <DEDUP_REMOVED lines=27> */
.L_x_9470:
[----:B------:R-:W-:Y:S05]  /*3190*/  BSYNC B1 ;  /* 0x0000000000017941 */ /* 0x000fea0003800000 */
.L_x_9469:
        /* <DEDUP_REMOVED lines=20> */
.L_x_9472:
[----:B------:R-:W-:Y:S05]  /*32e0*/  BSYNC B1 ;  /* 0x0000000000017941 */ /* 0x000fea0003800000 */
.L_x_9471:
        /* <DEDUP_REMOVED lines=12> */
.L_x_9474:
[----:B------:R-:W-:Y:S05]  /*33b0*/  BSYNC B1 ;  /* 0x0000000000017941 */ /* 0x000fea0003800000 */
.L_x_9473:
        /* <DEDUP_REMOVED lines=19> */
.L_x_9476:
[----:B------:R-:W-:Y:S05]  /*34f0*/  BSYNC B1 ;  /* 0x0000000000017941 */ /* 0x000fea0003800000 */
.L_x_9475:
[----:B------:R-:W-:Y:S01]  /*3500*/  @P5 FMUL.FTZ R3, R108, c[0x0][0x1ec] ;  /* 0x00007b006c035a20 */ /* 0x000fe20000410000 */
[----:B------:R-:W-:Y:S02]  /*3510*/  @P5 LOP3.LUT P2, RZ, R2, 0xff000000, RZ, 0xc0, !PT ;  /* 0xff00000002ff5812 */ /* 0x000fe4000784c0ff */
[----:B------:R-:W-:Y:S01]  /*3520*/  @P0 IADD3 R2, R0, 0xa0, RZ ;  /* 0x000000a000020810 */ /* 0x000fe20007ffe0ff */
[----:B------:R-:W-:Y:S01]  /*3530*/  @P5 FMUL.FTZ R3, R3, c[0x0][0x1e8] ;  /* 0x00007a0003035a20 */ /* 0x000fe20000410000 */
[----:B------:R-:W-:Y:S02]  /*3540*/  @P0 MOV R111, 0x10 ;  /* 0x00000010006f0802 */ /* 0x000fe40000000f00 */
[----:B------:R-:W-:Y:S02]  /*3550*/  @P5 IADD3 R109, R143, 0xa0, RZ ;  /* 0x000000a08f6d5810 */ /* 0x000fe40007ffe0ff */
[----:B------:R-:W-:Y:S02]  /*3560*/  @P5 MOV R0, 0x10 ;  /* 0x0000001000005802 */ /* 0x000fe40000000f00 */
[----:B------:R-:W-:Y:S01]  /*3570*/  @P5 SEL R103, R3, RZ, P2 ;  /* 0x000000ff03675207 */ /* 0x000fe20001000000 */
[----:B------:R-:W-:Y:S01]  /*3580*/  @P0 IMAD.WIDE.U32 R2, R2, R111, c[0x0][0x258] ;  /* 0x0000960002020625 */ /* 0x000fe200078e006f */
[----:B------:R-:W-:-:S02]  /*3590*/  SEL R107, R108, R107, P1 ;  /* 0x0000006b6c6b7207 */ /* 0x000fc40000800000 */
[----:B------:R-:W-:Y:S01]  /*35a0*/  MOV R111, c[0x0][0x160] ;  /* 0x00005800006f7a02 */ /* 0x000fe20000000f00 */
[----:B------:R-:W-:Y:S02]  /*35b0*/  @P5 IMAD.WIDE.U32 R108, R109, R0, c[0x0][0x248] ;  /* 0x000092006d6c5625 */ /* 0x000fe400078e0000 */
[----:B------:R0:W-:Y:S01]  /*35c0*/  @P0 STG.E.128 [R2.64], R104 ;  /* 0x0000006802000986 */ /* 0x0001e2000c101d04 */
[----:B------:R-:W-:-:S03]  /*35d0*/  LEA R160, R111, R160, 0x2 ;  /* 0x000000a06fa07211 */ /* 0x000fc600078e10ff */
[----:B------:R0:W-:Y:S01]  /*35e0*/  @P5 STG.E.128 [R108.64], R100 ;  /* 0x000000646c005986 */ /* 0x0001e2000c101d04 */
[----:B------:R-:W-:-:S13]  /*35f0*/  ISETP.GE.AND P0, PT, R160, c[0x0][0x164], PT ;  /* 0x00005900a0007a0c */ /* 0x000fda0003f06270 */
[----:B0-----:R-:W-:Y:S01]  /*3600*/  @P0 CALL.REL.NOINC `(.L_x_9423) ;  /* 0x0000001000000944 */ /* 0x001fe20003c00000 */
[----:B------:R-:W-:Y:S05]  /*3610*/  BRA `(.L_x_9477) ;  /* 0xffffce3000007947 */ /* 0x000fea000383ffff */
.L_x_9423:
[----:B------:R-:W-:Y:S05]  /*3620*/  BSYNC B0 ;  /* 0x0000000000007941 */ /* 0x000fea0003800000 */
.L_x_9421:
[----:B------:R-:W-:Y:S01]  /*3630*/  SHF.R.U32.HI R0, RZ, 0x5, R161 ;  /* 0x00000005ff007819 */ /* 0x000fe200000116a1 */
[----:B------:R-:W-:Y:S01]  /*3640*/  WARPSYNC 0xffffffff ;  /* 0xffffffff00007948 */ /* 0x000fe20003800000 */
[----:B------:R-:W-:Y:S01]  /*3650*/  LOP3.LUT R3, R161, 0x1f, RZ, 0xc0, !PT ;  /* 0x0000001fa1037812 */ /* 0x000fe200078ec0ff */
[----:B------:R-:W0:Y:S04]  /*3660*/  S2R R34, SR_CTAID.X ;  /* 0x0000000000227919 */ /* 0x000e280000002500 */
        /* <DEDUP_REMOVED lines=53> */
[----:B------:R-:W-:Y:S01]  /*39c0*/  STS.128 [R0.X16], R52 ;  /* 0x0000003400007388 */ /* 0x000fe2000000cc00 */
[----:B------:R-:W-:-:S02]  /*39d0*/  FADD.FTZ R6, R6, R13 ;  /* 0x0000000d06067221 */ /* 0x000fc40000010000 */
[----:B------:R-:W-:Y:S01]  /*39e0*/  IMAD R4, R34, c[0x0][0x168], RZ ;  /* 0x00005a0022047a24 */ /* 0x000fe200078e02ff */
[----:B------:R-:W-:Y:S01]  /*39f0*/  STS.128 [R0.X16+0x200], R56 ;  /* 0x0002003800007388 */ /* 0x000fe2000000cc00 */
[----:B-1----:R-:W-:-:S03]  /*3a00*/  FADD.FTZ R11, R5, R18 ;  /* 0x00000012050b7221 */ /* 0x002fc60000010000 */
[----:B------:R-:W-:Y:S01]  /*3a10*/  STS.128 [R0.X16+0x400], R60 ;  /* 0x0004003c00007388 */ /* 0x000fe2000000cc00 */
[----:B------:R-:W-:Y:S01]  /*3a20*/  IADD3 R4, P0, R4, R161, RZ ;  /* 0x000000a104047210 */ /* 0x000fe20007f1e0ff */
[----:B--2---:R-:W-:Y:S02]  /*3a30*/  FADD.FTZ R19, R6, R19 ;  /* 0x0000001306137221 */ /* 0x004fe40000010000 */
[----:B------:R-:W-:Y:S01]  /*3a40*/  STS.128 [R0.X16+0x600], R64 ;  /* 0x0006004000007388 */ /* 0x000fe2000000cc00 */
[----:B------:R-:W-:Y:S01]  /*3a50*/  IADD3.X R5, RZ, RZ, RZ, P0, !PT ;  /* 0x000000ffff057210 */ /* 0x000fe200007fe4ff */
[----:B------:R-:W-:Y:S02]  /*3a60*/  FADD.FTZ R7, R7, R20 ;  /* 0x0000001407077221 */ /* 0x000fe40000010000 */
[----:B------:R-:W-:Y:S01]  /*3a70*/  STS.128 [R0.X16+0x800], R68 ;  /* 0x0008004400007388 */ /* 0x000fe2000000cc00 */
[C---:B------:R-:W-:Y:S02]  /*3a80*/  SHF.L.U64.HI R5, R4.reuse, 0x2, R5 ;  /* 0x0000000204057819 */ /* 0x040fe40000010205 */
[----:B------:R-:W-:Y:S01]  /*3a90*/  SHF.L.U32 R4, R4, 0x2, RZ ;  /* 0x0000000204047819 */ /* 0x000fe200000006ff */
[----:B------:R-:W-:Y:S04]  /*3aa0*/  STS.128 [R0.X16+0xa00], R72 ;  /* 0x000a004800007388 */ /* 0x000fe8000000cc00 */
        /* <DEDUP_REMOVED lines=66> */
.L_x_9427:
[----:B------:R-:W-:Y:S01]  /*3ed0*/  HFMA2.MMA R153, -RZ, RZ, 0, 5.9604644775390625e-08 ;  /* 0x00000001ff997435 */ /* 0x000fe200000001ff */
[----:B------:R-:W-:-:S02]  /*3ee0*/  MOV R152, R110 ;  /* 0x0000006e00987202 */ /* 0x000fc40000000f00 */
[----:B------:R-:W-:Y:S02]  /*3ef0*/  MOV R155, 0x1f ;  /* 0x0000001f009b7802 */ /* 0x000fe40000000f00 */
[----:B------:R-:W-:Y:S02]  /*3f00*/  MOV R156, 0xffffffff ;  /* 0xffffffff009c7802 */ /* 0x000fe40000000f00 */
[----:B0-----:R-:W-:Y:S02]  /*3f10*/  MOV R108, 0x3f30 ;  /* 0x00003f30006c7802 */ /* 0x001fe40000000f00 */
[----:B-----5:R-:W-:Y:S05]  /*3f20*/  CALL.REL.NOINC `($__internal_193_$__cuda_sm70_shflsync_bfly_p) ;  /* 0x0000046000007944 */ /* 0x020fea0003c00000 */
[----:B-1----:R-:W-:Y:S01]  /*3f30*/  MOV R3, R152 ;  /* 0x0000009800037202 */ /* 0x002fe20000000f00 */
[----:B0-----:R-:W-:Y:S05]  /*3f40*/  BRA `(.L_x_9478) ;  /* 0xffffd81000007947 */ /* 0x001fea000383ffff */
.L_x_9428:
[----:B------:R-:W-:Y:S01]  /*3f50*/  HFMA2.MMA R153, -RZ, RZ, 0, 5.9604644775390625e-08 ;  /* 0x00000001ff997435 */ /* 0x000fe200000001ff */
[----:B------:R-:W-:Y:S02]  /*3f60*/  MOV R152, R111 ;  /* 0x0000006f00987202 */ /* 0x000fe40000000f00 */
[----:B------:R-:W-:Y:S02]  /*3f70*/  MOV R155, 0x1f ;  /* 0x0000001f009b7802 */ /* 0x000fe40000000f00 */
[----:B------:R-:W-:-:S02]  /*3f80*/  MOV R156, 0xffffffff ;  /* 0xffffffff009c7802 */ /* 0x000fc40000000f00 */
[----:B0-----:R-:W-:Y:S02]  /*3f90*/  MOV R108, 0x3fb0 ;  /* 0x00003fb0006c7802 */ /* 0x001fe40000000f00 */
[----:B-12--5:R-:W-:Y:S05]  /*3fa0*/  CALL.REL.NOINC `($__internal_193_$__cuda_sm70_shflsync_bfly_p) ;  /* 0x000003e000007944 */ /* 0x026fea0003c00000 */
[----:B------:R-:W-:Y:S01]  /*3fb0*/  FADD.FTZ R110, R3, R110 ;  /* 0x0000006e036e7221 */ /* 0x000fe20000010000 */
[----:B0-----:R-:W-:Y:S01]  /*3fc0*/  HFMA2.MMA R153, -RZ, RZ, 0, 1.1920928955078125e-07 ;  /* 0x00000002ff997435 */ /* 0x001fe200000001ff */
[----:B-1----:R-:W-:Y:S01]  /*3fd0*/  FADD.FTZ R111, R111, R152 ;  /* 0x000000986f6f7221 */ /* 0x002fe20000010000 */
[----:B------:R-:W-:Y:S02]  /*3fe0*/  MOV R155, 0x1f ;  /* 0x0000001f009b7802 */ /* 0x000fe40000000f00 */
[----:B------:R-:W-:Y:S02]  /*3ff0*/  MOV R156, 0xffffffff ;  /* 0xffffffff009c7802 */ /* 0x000fe40000000f00 */
[----:B------:R-:W-:Y:S02]  /*4000*/  MOV R152, R110 ;  /* 0x0000006e00987202 */ /* 0x000fe40000000f00 */
[----:B------:R-:W-:Y:S02]  /*4010*/  MOV R108, 0x4030 ;  /* 0x00004030006c7802 */ /* 0x000fe40000000f00 */
[----:B------:R-:W-:Y:S05]  /*4020*/  CALL.REL.NOINC `($__internal_193_$__cuda_sm70_shflsync_bfly_p) ;  /* 0x0000036000007944 */ /* 0x000fea0003c00000 */
[----:B0-----:R-:W-:Y:S01]  /*4030*/  HFMA2.MMA R153, -RZ, RZ, 0, 1.1920928955078125e-07 ;  /* 0x00000002ff997435 */ /* 0x001fe200000001ff */
[----:B-1----:R-:W-:-:S02]  /*4040*/  MOV R3, R152 ;  /* 0x0000009800037202 */ /* 0x002fc40000000f00 */
[----:B------:R-:W-:Y:S02]  /*4050*/  MOV R152, R111 ;  /* 0x0000006f00987202 */ /* 0x000fe40000000f00 */
[----:B------:R-:W-:Y:S02]  /*4060*/  MOV R155, 0x1f ;  /* 0x0000001f009b7802 */ /* 0x000fe40000000f00 */
[----:B------:R-:W-:Y:S02]  /*4070*/  MOV R156, 0xffffffff ;  /* 0xffffffff009c7802 */ /* 0x000fe40000000f00 */
[----:B------:R-:W-:Y:S02]  /*4080*/  MOV R108, 0x40a0 ;  /* 0x000040a0006c7802 */ /* 0x000fe40000000f00 */
[----:B------:R-:W-:Y:S05]  /*4090*/  CALL.REL.NOINC `($__internal_193_$__cuda_sm70_shflsync_bfly_p) ;  /* 0x000002f000007944 */ /* 0x000fea0003c00000 */
[----:B------:R-:W-:Y:S01]  /*40a0*/  FADD.FTZ R110, R3, R110 ;  /* 0x0000006e036e7221 */ /* 0x000fe20000010000 */
[----:B0-----:R-:W-:Y:S01]  /*40b0*/  HFMA2.MMA R153, -RZ, RZ, 0, 2.384185791015625e-07 ;  /* 0x00000004ff997435 */ /* 0x001fe200000001ff */
[----:B-1----:R-:W-:Y:S01]  /*40c0*/  FADD.FTZ R111, R111, R152 ;  /* 0x000000986f6f7221 */ /* 0x002fe20000010000 */
[----:B------:R-:W-:Y:S02]  /*40d0*/  MOV R155, 0x1f ;  /* 0x0000001f009b7802 */ /* 0x000fe40000000f00 */
[----:B------:R-:W-:-:S02]  /*40e0*/  MOV R156, 0xffffffff ;  /* 0xffffffff009c7802 */ /* 0x000fc40000000f00 */
[----:B------:R-:W-:Y:S02]  /*40f0*/  MOV R152, R110 ;  /* 0x0000006e00987202 */ /* 0x000fe40000000f00 */
[----:B------:R-:W-:Y:S02]  /*4100*/  MOV R108, 0x4120 ;  /* 0x00004120006c7802 */ /* 0x000fe40000000f00 */
[----:B------:R-:W-:Y:S05]  /*4110*/  CALL.REL.NOINC `($__internal_193_$__cuda_sm70_shflsync_bfly_p) ;  /* 0x0000027000007944 */ /* 0x000fea0003c00000 */
[----:B0-----:R-:W-:Y:S01]  /*4120*/  HFMA2.MMA R153, -RZ, RZ, 0, 2.384185791015625e-07 ;  /* 0x00000004ff997435 */ /* 0x001fe200000001ff */
[----:B-1----:R-:W-:Y:S02]  /*4130*/  MOV R3, R152 ;  /* 0x0000009800037202 */ /* 0x002fe40000000f00 */
[----:B------:R-:W-:Y:S02]  /*4140*/  MOV R152, R111 ;  /* 0x0000006f00987202 */ /* 0x000fe40000000f00 */
[----:B------:R-:W-:Y:S02]  /*4150*/  MOV R155, 0x1f ;  /* 0x0000001f009b7802 */ /* 0x000fe40000000f00 */
[----:B------:R-:W-:Y:S02]  /*4160*/  MOV R156, 0xffffffff ;  /* 0xffffffff009c7802 */ /* 0x000fe40000000f00 */
[----:B------:R-:W-:-:S02]  /*4170*/  MOV R108, 0x4190 ;  /* 0x00004190006c7802 */ /* 0x000fc40000000f00 */
[----:B------:R-:W-:Y:S05]  /*4180*/  CALL.REL.NOINC `($__internal_193_$__cuda_sm70_shflsync_bfly_p) ;  /* 0x0000020000007944 */ /* 0x000fea0003c00000 */
[----:B------:R-:W-:Y:S01]  /*4190*/  FADD.FTZ R110, R3, R110 ;  /* 0x0000006e036e7221 */ /* 0x000fe20000010000 */
[----:B0-----:R-:W-:Y:S01]  /*41a0*/  HFMA2.MMA R153, -RZ, RZ, 0, 4.76837158203125e-07 ;  /* 0x00000008ff997435 */ /* 0x001fe200000001ff */
[----:B-1----:R-:W-:Y:S01]  /*41b0*/  FADD.FTZ R143, R111, R152 ;  /* 0x000000986f8f7221 */ /* 0x002fe20000010000 */
[----:B------:R-:W-:-:S02]  /*41c0*/  MOV R155, 0x1f ;  /* 0x0000001f009b7802 */ /* 0x000fc40000000f00 */
[----:B------:R-:W-:Y:S02]  /*41d0*/  MOV R156, 0xffffffff ;  /* 0xffffffff009c7802 */ /* 0x000fe40000000f00 */
[----:B------:R-:W-:Y:S02]  /*41e0*/  MOV R152, R110 ;  /* 0x0000006e00987202 */ /* 0x000fe40000000f00 */
[----:B------:R-:W-:Y:S02]  /*41f0*/  MOV R108, 0x4210 ;  /* 0x00004210006c7802 */ /* 0x000fe40000000f00 */
[----:B------:R-:W-:Y:S05]  /*4200*/  CALL.REL.NOINC `($__internal_193_$__cuda_sm70_shflsync_bfly_p) ;  /* 0x0000018000007944 */ /* 0x000fea0003c00000 */
[----:B0-----:R-:W-:Y:S01]  /*4210*/  HFMA2.MMA R153, -RZ, RZ, 0, 4.76837158203125e-07 ;  /* 0x00000008ff997435 */ /* 0x001fe200000001ff */
[----:B-1----:R-:W-:Y:S02]  /*4220*/  MOV R3, R152 ;  /* 0x0000009800037202 */ /* 0x002fe40000000f00 */
[----:B------:R-:W-:Y:S02]  /*4230*/  MOV R152, R143 ;  /* 0x0000008f00987202 */ /* 0x000fe40000000f00 */
[----:B------:R-:W-:Y:S02]  /*4240*/  MOV R155, 0x1f ;  /* 0x0000001f009b7802 */ /* 0x000fe40000000f00 */
[----:B------:R-:W-:-:S02]  /*4250*/  MOV R156, 0xffffffff ;  /* 0xffffffff009c7802 */ /* 0x000fc40000000f00 */
[----:B------:R-:W-:Y:S02]  /*4260*/  MOV R108, 0x4280 ;  /* 0x00004280006c7802 */ /* 0x000fe40000000f00 */
[----:B------:R-:W-:Y:S05]  /*4270*/  CALL.REL.NOINC `($__internal_193_$__cuda_sm70_shflsync_bfly_p) ;  /* 0x0000011000007944 */ /* 0x000fea0003c00000 */
[----:B------:R-:W-:Y:S01]  /*4280*/  FADD.FTZ R111, R3, R110 ;  /* 0x0000006e036f7221 */ /* 0x000fe20000010000 */
[----:B0-----:R-:W-:Y:S01]  /*4290*/  HFMA2.MMA R153, -RZ, RZ, 0, 9.5367431640625e-07 ;  /* 0x00000010ff997435 */ /* 0x001fe200000001ff */
[----:B-1----:R-:W-:Y:S01]  /*42a0*/  FADD.FTZ R143, R143, R152 ;  /* 0x000000988f8f7221 */ /* 0x002fe20000010000 */
[----:B------:R-:W-:Y:S02]  /*42b0*/  MOV R155, 0x1f ;  /* 0x0000001f009b7802 */ /* 0x000fe40000000f00 */
[----:B------:R-:W-:Y:S02]  /*42c0*/  MOV R156, 0xffffffff ;  /* 0xffffffff009c7802 */ /* 0x000fe40000000f00 */
[----:B------:R-:W-:Y:S02]  /*42d0*/  MOV R152, R111 ;  /* 0x0000006f00987202 */ /* 0x000fe40000000f00 */
[----:B------:R-:W-:Y:S02]  /*42e0*/  MOV R108, 0x4300 ;  /* 0x00004300006c7802 */ /* 0x000fe40000000f00 */
[----:B------:R-:W-:Y:S05]  /*42f0*/  CALL.REL.NOINC `($__internal_193_$__cuda_sm70_shflsync_bfly_p) ;  /* 0x0000009000007944 */ /* 0x000fea0003c00000 */
[----:B0-----:R-:W-:Y:S01]  /*4300*/  HFMA2.MMA R153, -RZ, RZ, 0, 9.5367431640625e-07 ;  /* 0x00000010ff997435 */ /* 0x001fe200000001ff */
[----:B-1----:R-:W-:-:S02]  /*4310*/  MOV R154, R152 ;  /* 0x00000098009a7202 */ /* 0x002fc40000000f00 */
[----:B------:R-:W-:Y:S02]  /*4320*/  MOV R152, R143 ;  /* 0x0000008f00987202 */ /* 0x000fe40000000f00 */
[----:B------:R-:W-:Y:S02]  /*4330*/  MOV R155, 0x1f ;  /* 0x0000001f009b7802 */ /* 0x000fe40000000f00 */
[----:B------:R-:W-:Y:S02]  /*4340*/  MOV R156, 0xffffffff ;  /* 0xffffffff009c7802 */ /* 0x000fe40000000f00 */
[----:B------:R-:W-:Y:S02]  /*4350*/  MOV R108, 0x4370 ;  /* 0x00004370006c7802 */ /* 0x000fe40000000f00 */
[----:B------:R-:W-:Y:S05]  /*4360*/  CALL.REL.NOINC `($__internal_193_$__cuda_sm70_shflsync_bfly_p) ;  /* 0x0000002000007944 */ /* 0x000fea0003c00000 */
[----:B-1----:R-:W-:Y:S01]  /*4370*/  MOV R108, R152 ;  /* 0x00000098006c7202 */ /* 0x002fe20000000f00 */
[----:B0-----:R-:W-:Y:S05]  /*4380*/  BRA `(.L_x_9479) ;  /* 0xffffd4f000007947 */ /* 0x001fea000383ffff */
        .weak           $__internal_193_$__cuda_sm70_shflsync_bfly_p
        .type           $__internal_193_$__cuda_sm70_shflsync_bfly_p,@function
        .size           $__internal_193_$__cuda_sm70_shflsync_bfly_p,(.L_x_9923 - $__internal_193_$__cuda_sm70_shflsync_bfly_p)
$__internal_193_$__cuda_sm70_shflsync_bfly_p:
[----:B------:R-:W-:Y:S01]  /*4390*/  HFMA2.MMA R109, -RZ, RZ, 0, 0 ;  /* 0x00000000ff6d7435 */ /* 0x000fe200000001ff */
[----:B------:R-:W-:Y:S04]  /*43a0*/  WARPSYNC R156 ;  /* 0x0000009c00007348 */ /* 0x000fe80003800000 */
[----:B------:R0:W1:Y:S01]  /*43b0*/  SHFL.BFLY PT, R152, R152, R153, R155 ;  /* 0x0c00009998987389 */ /* 0x00006200000e009b */
[----:B------:R-:W-:Y:S05]  /*43c0*/  RET.REL.NODEC R108 `(_ZN10layer_norm13ln_bwd_kernelINS_13Kernel_traitsIfffffjLj768ELj1ELj4ELj1ELj16ENS_18Kernel_traits_baseILj768EfffffjLj128EEEEELb1ELb0ELb1ELb1EEEvNS_9BwdParamsE) ;  /* 0xffffbc306c007950 */ /* 0x000fea0003c3ffff */
.L_x_9480:
        /* <DEDUP_REMOVED lines=11> */
.L_x_9923:


//--------------------- .text._ZN10layer_norm13ln_bwd_kernelINS_13Kernel_traitsIfffffjLj768ELj1ELj4ELj1ELj16ENS_18Kernel_traits_baseILj768EfffffjLj128EEEEELb1ELb1ELb0ELb0EEEvNS_9BwdParamsE --------------------------
	.section	.text._ZN10layer_norm13ln_bwd_kernelINS_13Kernel_traitsIfffffjLj768ELj1ELj4ELj1ELj16ENS_18Kernel_traits_baseILj768EfffffjLj128EEEEELb1ELb1ELb0ELb0EEEvNS_9BwdParamsE,"ax",@progbits
	.sectioninfo	@"SHI_REGISTERS=230"
	.align	128
        .global         _ZN10layer_norm13ln_bwd_kernelINS_13Kernel_traitsIfffffjLj768ELj1ELj4ELj1ELj16ENS_18Kernel_traits_baseILj768EfffffjLj128EEEEELb1ELb1ELb0ELb0EEEvNS_9BwdParamsE
        .type           _ZN10layer_norm13ln_bwd_kernelINS_13Kernel_traitsIfffffjLj768ELj1ELj4ELj1ELj16ENS_18Kernel_traits_baseILj768EfffffjLj128EEEEELb1ELb1ELb0ELb0EEEvNS_9BwdParamsE,@function
        .size           _ZN10layer_norm13ln_bwd_kernelINS_13Kernel_traitsIfffffjLj768ELj1ELj4ELj1ELj16ENS_18Kernel_traits_baseILj768EfffffjLj128EEEEELb1ELb1ELb0ELb0EEEvNS_9BwdParamsE,(.L_x_9924 - _ZN10layer_norm13ln_bwd_kernelINS_13Kernel_traitsIfffffjLj768ELj1ELj4ELj1ELj16ENS_18Kernel_traits_baseILj768EfffffjLj128EEEEELb1ELb1ELb0ELb0EEEvNS_9BwdParamsE)
        .other          _ZN10layer_norm13ln_bwd_kernelINS_13Kernel_traitsIfffffjLj768ELj1ELj4ELj1ELj16ENS_18Kernel_traits_baseILj768EfffffjLj128EEEEELb1ELb1ELb0ELb0EEEvNS_9BwdParamsE,@"STO_CUDA_ENTRY STV_DEFAULT"
_ZN10layer_norm13ln_bwd_kernelINS_13Kernel_traitsIfffffjLj768ELj1ELj4ELj1ELj16ENS_18Kernel_traits_baseILj768EfffffjLj128EEEEELb1ELb1ELb0ELb0EEEvNS_9BwdParamsE:
.text._ZN10layer_norm13ln_bwd_kernelINS_13Kernel_traitsIfffffjLj768ELj1ELj4ELj1ELj16ENS_18Kernel_traits_baseILj768EfffffjLj128EEEEELb1ELb1ELb0ELb0EEEvNS_9BwdParamsE:
        /* <DEDUP_REMOVED lines=41> */
[----:B------:R2:W5:Y:S04]  /*0290*/  @P3 LDG.E.128 R52, [R22.64] ;  /* 0x0000000416343981 */ /* 0x000568000c1e1d00 */
[----:B-1----:R-:W1:Y:S01]  /*02a0*/  S2R R7, SR_CTAID.X ;  /* 0x0000000000077919 */ /* 0x002e620000002500 */
[----:B------:R-:W-:-:S04]  /*02b0*/  @P4 IMAD.WIDE.U32 R76, R0, R79, c[0x0][0x1b0] ;  /* 0x00006c00004c4625 */ /* 0x000fc800078e004f */
[C---:B------:R-:W-:Y:S01]  /*02c0*/  @P4 IMAD.WIDE.U32 R78, R0.reuse, R79, c[0x0][0x1c8] ;  /* 0x00007200004e4625 */ /* 0x040fe200078e004f */
[----:B------:R-:W-:Y:S01]  /*02d0*/  @P4 IADD3 R0, R0, 0x20, RZ ;  /* 0x0000002000004810 */ /* 0x000fe20007ffe0ff */
[----:B------:R-:W-:Y:S01]  /*02e0*/  BSSY B0, `(.L_x_9481) ;  /* 0x0000337000007945 */ /* 0x000fe20003800000 */
[----:B------:R3:W5:Y:S03]  /*02f0*/  @P4 LDG.E.128 R56, [R76.64] ;  /* 0x000000044c384981 */ /* 0x000766000c1e1d00 */
[CC--:B------:R-:W-:Y:S01]  /*0300*/  @P5 IMAD.WIDE.U32 R8, R0.reuse, R13.reuse, c[0x0][0x1c8] ;  /* 0x0000720000085625 */ /* 0x0c0fe200078e000d */
[----:B------:R4:W5:Y:S03]  /*0310*/  @P4 LDG.E.128 R60, [R78.64] ;  /* 0x000000044e3c4981 */ /* 0x000966000c1e1d00 */
[----:B0-----:R-:W-:Y:S01]  /*0320*/  @P5 IMAD.WIDE.U32 R4, R0, R13, c[0x0][0x1b0] ;  /* 0x00006c0000045625 */ /* 0x001fe200078e000d */
[----:B------:R-:W-:Y:S01]  /*0330*/  SHF.R.U32.HI R0, RZ, 0x5, R3 ;  /* 0x00000005ff007819 */ /* 0x000fe20000011603 */
[----:B------:R2:W5:Y:S04]  /*0340*/  @P5 LDG.E.128 R64, [R8.64] ;  /* 0x0000000408405981 */ /* 0x000568000c1e1d00 */
[----:B------:R2:W5:Y:S01]  /*0350*/  @P5 LDG.E.128 R68, [R4.64] ;  /* 0x0000000404445981 */ /* 0x000562000c1e1d00 */
[----:B-1----:R-:W-:-:S04]  /*0360*/  LEA R0, R7, R0, 0x2 ;  /* 0x0000000007007211 */ /* 0x002fc800078e10ff */
[----:B------:R-:W-:Y:S01]  /*0370*/  ISETP.GE.AND P5, PT, R0, c[0x0][0x164], PT ;  /* 0x0000590000007a0c */ /* 0x000fe20003fa6270 */
[----:B------:R-:W-:Y:S01]  /*0380*/  CS2R R72, SRZ ;  /* 0x0000000000487805 */ /* 0x000fe2000001ff00 */
[----:B------:R-:W-:Y:S01]  /*0390*/  CS2R R74, SRZ ;  /* 0x00000000004a7805 */ /* 0x000fe2000001ff00 */
[----:B---3--:R-:W-:Y:S01]  /*03a0*/  CS2R R76, SRZ ;  /* 0x00000000004c7805 */ /* 0x008fe2000001ff00 */
[----:B----4-:R-:W-:Y:S01]  /*03b0*/  CS2R R78, SRZ ;  /* 0x00000000004e7805 */ /* 0x010fe2000001ff00 */
        /* <DEDUP_REMOVED lines=36> */
.L_x_9509:
        /* <DEDUP_REMOVED lines=38> */
[----:B----4-:R-:W-:-:S03]  /*0860*/  IADD3 R219, R18, 0x20, RZ ;  /* 0x0000002012db7810 */ /* 0x010fc60007ffe0ff */
[C---:B---3--:R-:W-:Y:S02]  /*0870*/  FADD.FTZ R184, -R180.reuse, R172 ;  /* 0x000000acb4b87221 */ /* 0x048fe40000010100 */
[----:B------:R-:W-:Y:S02]  /*0880*/  FADD.FTZ R222, -R180, R173 ;  /* 0x000000adb4de7221 */ /* 0x000fe40000010100 */
        /* <DEDUP_REMOVED lines=26> */
.L_x_9484:
[----:B-1----:R-:W-:Y:S05]  /*0a30*/  BSYNC B1 ;  /* 0x0000000000017941 */ /* 0x002fea0003800000 */
.L_x_9483:
        /* <DEDUP_REMOVED lines=47> */
.L_x_9486:
[----:B-1----:R-:W-:Y:S05]  /*0d30*/  BSYNC B1 ;  /* 0x0000000000017941 */ /* 0x002fea0003800000 */
.L_x_9485:
        /* <DEDUP_REMOVED lines=18> */
[----:B------:R-:W-:Y:S01]  /*0e60*/  IADD3 R219, R219, 0x20, RZ ;  /* 0x00000020dbdb7810 */ /* 0x000fe20007ffe0ff */
[----:B--2---:R-:W-:Y:S02]  /*0e70*/  FMUL.FTZ R187, R40, R172 ;  /* 0x000000ac28bb7220 */ /* 0x004fe40000410000 */
[C---:B---3--:R-:W-:Y:S02]  /*0e80*/  FADD.FTZ R20, -R210.reuse, R176 ;  /* 0x000000b0d2147221 */ /* 0x048fe40000010100 */
[----:B------:R-:W-:Y:S02]  /*0e90*/  FADD.FTZ R22, -R210, R177 ;  /* 0x000000b1d2167221 */ /* 0x000fe40000010100 */
[C---:B------:R-:W-:Y:S02]  /*0ea0*/  FMUL.FTZ R20, R213.reuse, R20 ;  /* 0x00000014d5147220 */ /* 0x040fe40000410000 */
[----:B------:R-:W-:-:S02]  /*0eb0*/  FMUL.FTZ R22, R213, R22 ;  /* 0x00000016d5167220 */ /* 0x000fc40000410000 */
[----:B------:R-:W-:Y:S02]  /*0ec0*/  FADD.FTZ R178, -R210, R178 ;  /* 0x000000b2d2b27221 */ /* 0x000fe40000010100 */
[----:B------:R-:W-:Y:S02]  /*0ed0*/  FMUL.FTZ R197, R41, R173 ;  /* 0x000000ad29c57220 */ /* 0x000fe40000410000 */
[----:B------:R-:W-:Y:S02]  /*0ee0*/  FADD.FTZ R222, R222, R187 ;  /* 0x000000bbdede7221 */ /* 0x000fe40000010000 */
[----:B------:R-:W-:Y:S02]  /*0ef0*/  FFMA.FTZ R215, R20, R187, R215 ;  /* 0x000000bb14d77223 */ /* 0x000fe400000100d7 */
        /* <DEDUP_REMOVED lines=19> */
.L_x_9488:
[----:B-1----:R-:W-:Y:S05]  /*1030*/  BSYNC B1 ;  /* 0x0000000000017941 */ /* 0x002fea0003800000 */
.L_x_9487:
        /* <DEDUP_REMOVED lines=47> */
.L_x_9490:
[----:B-1----:R-:W-:Y:S05]  /*1330*/  BSYNC B1 ;  /* 0x0000000000017941 */ /* 0x002fea0003800000 */
.L_x_9489:
        /* <DEDUP_REMOVED lines=47> */
.L_x_9492:
[----:B-1----:R-:W-:Y:S05]  /*1630*/  BSYNC B1 ;  /* 0x0000000000017941 */ /* 0x002fea0003800000 */
.L_x_9491:
        /* <DEDUP_REMOVED lines=47> */
.L_x_9494:
[----:B0-----:R-:W-:Y:S05]  /*1930*/  BSYNC B1 ;  /* 0x0000000000017941 */ /* 0x001fea0003800000 */
.L_x_9493:
[----:B------:R-:W-:Y:S05]  /*1940*/  BRA.DIV ~URZ, `(.L_x_9495) ;  /* 0x00002e927f007947 */ /* 0x000fea000b800000 */
[----:B------:R0:W1:Y:S02]  /*1950*/  SHFL.BFLY PT, R175, R222, 0x1, 0x1f ;  /* 0x0c201f00deaf7f89 */ /* 0x00006400000e0000 */
.L_x_9520:
        /* <DEDUP_REMOVED lines=18> */
.L_x_9521:
[----:B--2---:R-:W-:Y:S01]  /*1a80*/  FADD.FTZ R178, R178, R177 ;  /* 0x000000b1b2b27221 */ /* 0x004fe20000010000 */
[----:B------:R-:W-:Y:S01]  /*1a90*/  BSSY B1, `(.L_x_9497) ;  /* 0x0000049000017945 */ /* 0x000fe20003800000 */
[----:B-1----:R-:W-:Y:S02]  /*1aa0*/  FADD.FTZ R172, R172, R179 ;  /* 0x000000b3acac7221 */ /* 0x002fe40000010000 */
[----:B------:R-:W-:Y:S02]  /*1ab0*/  FMUL.FTZ R215, R178, c[0x0][0x1e0] ;  /* 0x00007800b2d77a20 */ /* 0x000fe40000410000 */
[----:B-----5:R-:W-:Y:S01]  /*1ac0*/  FMUL.FTZ R217, R172, c[0x0][0x1e0] ;  /* 0x00007800acd97a20 */ /* 0x020fe20000410000 */
[----:B------:R-:W-:Y:S05]  /*1ad0*/  @!P0 BRA `(.L_x_9498) ;  /* 0x0000044000008947 */ /* 0x000fea0003800000 */
[----:B0-----:R-:W-:-:S05]  /*1ae0*/  MOV R179, 0x10 ;  /* 0x0000001000b37802 */ /* 0x001fca0000000f00 */
[----:B------:R-:W-:-:S06]  /*1af0*/  IMAD.WIDE.U32 R172, R18, R179, c[0x0][0x170] ;  /* 0x00005c0012ac7625 */ /* 0x000fcc00078e00b3 */
[----:B------:R-:W2:Y:S01]  /*1b00*/  LDG.E.128 R172, [R172.64] ;  /* 0x00000004acac7981 */ /* 0x000ea2000c1e1d00 */
[----:B------:R-:W-:Y:S02]  /*1b10*/  ISETP.NE.AND P5, PT, R4, RZ, PT ;  /* 0x000000ff0400720c */ /* 0x000fe40003fa5270 */
[----:B------:R-:W-:Y:S02]  /*1b20*/  LOP3.LUT P6, RZ, R6, 0xff, RZ, 0xc0, !PT ;  /* 0x000000ff06ff7812 */ /* 0x000fe400078cc0ff */
[----:B------:R-:W-:Y:S02]  /*1b30*/  FSEL R222, R215, RZ, !P5 ;  /* 0x000000ffd7de7208 */ /* 0x000fe40006800000 */
[----:B------:R-:W-:-:S03]  /*1b40*/  ISETP.NE.U32.AND P5, PT, RZ, c[0x0][0x218], PT ;  /* 0x00008600ff007a0c */ /* 0x000fc60003fa5070 */
[----:B------:R-:W-:Y:S01]  /*1b50*/  FFMA.FTZ R177, R181, R217, R222 ;  /* 0x000000d9b5b17223 */ /* 0x000fe200000100de */
[----:B------:R-:W-:-:S03]  /*1b60*/  ISETP.NE.AND.EX P5, PT, RZ, c[0x0][0x21c], PT, P5 ;  /* 0x00008700ff007a0c */ /* 0x000fc60003fa5350 */
[----:B------:R-:W-:-:S04]  /*1b70*/  FADD.FTZ R176, R184, -R177 ;  /* 0x800000b1b8b07221 */ /* 0x000fc80000010000 */
[----:B------:R-:W-:-:S06]  /*1b80*/  FMUL.FTZ R219, R213, R176 ;  /* 0x000000b0d5db7220 */ /* 0x000fcc0000410000 */
[----:B------:R-:W-:-:S04]  /*1b90*/  @P5 FADD.FTZ R219, R144, R219 ;  /* 0x000000db90db5221 */ /* 0x000fc80000010000 */
[----:B------:R-:W-:-:S04]  /*1ba0*/  FMUL.FTZ R176, R219, R16 ;  /* 0x00000010dbb07220 */ /* 0x000fc80000410000 */
[----:B------:R-:W-:-:S04]  /*1bb0*/  FMUL.FTZ R177, R176, c[0x0][0x1e8] ;  /* 0x00007a00b0b17a20 */ /* 0x000fc80000410000 */
[----:B------:R-:W-:-:S05]  /*1bc0*/  FMUL.FTZ R176, R28, R177 ;  /* 0x000000b11cb07220 */ /* 0x000fca0000410000 */
[----:B------:R-:W-:Y:S01]  /*1bd0*/  SEL R176, R176, RZ, P6 ;  /* 0x000000ffb0b07207 */ /* 0x000fe20003000000 */
        /* <DEDUP_REMOVED lines=9> */
[----:B------:R-:W-:-:S04]  /*1c70*/  FMUL.FTZ R178, R177, c[0x0][0x1e8] ;  /* 0x00007a00b1b27a20 */ /* 0x000fc80000410000 */
[-C--:B------:R-:W-:Y:S02]  /*1c80*/  FMUL.FTZ R173, R173, R178.reuse ;  /* 0x000000b2adad7220 */ /* 0x080fe40000410000 */
[----:B------:R-:W-:-:S03]  /*1c90*/  FMUL.FTZ R177, R29, R178 ;  /* 0x000000b21db17220 */ /* 0x000fc60000410000 */
[----:B------:R-:W-:Y:S01]  /*1ca0*/  FSEL R224, R173, RZ, P6 ;  /* 0x000000ffade07208 */ /* 0x000fe20003000000 */
[-CC-:B------:R-:W-:Y:S01]  /*1cb0*/  FFMA.FTZ R173, R201, R217.reuse, R222.reuse ;  /* 0x000000d9c9ad7223 */ /* 0x180fe200000100de */
[----:B------:R-:W-:Y:S01]  /*1cc0*/  SEL R177, R177, RZ, P6 ;  /* 0x000000ffb1b17207 */ /* 0x000fe20003000000 */
[----:B------:R-:W-:Y:S01]  /*1cd0*/  FFMA.FTZ R222, R218, R217, R222 ;  /* 0x000000d9dade7223 */ /* 0x000fe200000100de */
[----:B------:R-:W-:Y:S01]  /*1ce0*/  LOP3.LUT P6, RZ, R6, 0xff0000, RZ, 0xc0, !PT ;  /* 0x00ff000006ff7812 */ /* 0x000fe200078cc0ff */
[----:B------:R-:W-:Y:S02]  /*1cf0*/  FADD.FTZ R178, R220, -R173 ;  /* 0x800000addcb27221 */ /* 0x000fe40000010000 */
[----:B------:R-:W-:Y:S02]  /*1d00*/  FADD.FTZ R222, R211, -R222 ;  /* 0x800000ded3de7221 */ /* 0x000fe40000010000 */
[C---:B------:R-:W-:Y:S02]  /*1d10*/  FMUL.FTZ R173, R213.reuse, R178 ;  /* 0x000000b2d5ad7220 */ /* 0x040fe40000410000 */
[----:B------:R-:W-:-:S02]  /*1d20*/  FMUL.FTZ R222, R213, R222 ;  /* 0x000000ded5de7220 */ /* 0x000fc40000410000 */
[----:B------:R-:W-:Y:S02]  /*1d30*/  @P5 FADD.FTZ R173, R146, R173 ;  /* 0x000000ad92ad5221 */ /* 0x000fe40000010000 */
[----:B------:R-:W-:Y:S01]  /*1d40*/  @P5 FADD.FTZ R222, R147, R222 ;  /* 0x000000de93de5221 */ /* 0x000fe20000010000 */
[----:B------:R-:W-:Y:S01]  /*1d50*/  ISETP.NE.U32.AND P5, PT, RZ, c[0x0][0x258], PT ;  /* 0x00009600ff007a0c */ /* 0x000fe20003fa5070 */
[----:B------:R-:W-:Y:S02]  /*1d60*/  FMUL.FTZ R178, R173, R16 ;  /* 0x00000010adb27220 */ /* 0x000fe40000410000 */
[----:B------:R-:W-:Y:S01]  /*1d70*/  FADD.FTZ R169, R169, R224 ;  /* 0x000000e0a9a97221 */ /* 0x000fe20000010000 */
[----:B------:R-:W-:Y:S01]  /*1d80*/  ISETP.NE.AND.EX P5, PT, RZ, c[0x0][0x25c], PT, P5 ;  /* 0x00009700ff007a0c */ /* 0x000fe20003fa5350 */
[----:B------:R-:W-:-:S03]  /*1d90*/  FMUL.FTZ R223, R178, c[0x0][0x1e8] ;  /* 0x00007a00b2df7a20 */ /* 0x000fc60000410000 */
[----:B------:R-:W-:Y:S01]  /*1da0*/  SEL R140, R219, R140, P5 ;  /* 0x0000008cdb8c7207 */ /* 0x000fe20002800000 */
[----:B------:R-:W-:Y:S01]  /*1db0*/  FMUL.FTZ R174, R174, R223 ;  /* 0x000000dfaeae7220 */ /* 0x000fe20000410000 */
[----:B------:R-:W-:Y:S01]  /*1dc0*/  SEL R141, R172, R141, P5 ;  /* 0x0000008dac8d7207 */ /* 0x000fe20002800000 */
[----:B------:R-:W-:Y:S01]  /*1dd0*/  FMUL.FTZ R172, R222, R16 ;  /* 0x00000010deac7220 */ /* 0x000fe20000410000 */
[----:B------:R-:W-:Y:S01]  /*1de0*/  SEL R142, R173, R142, P5 ;  /* 0x0000008ead8e7207 */ /* 0x000fe20002800000 */
[----:B------:R-:W-:Y:S01]  /*1df0*/  FMUL.FTZ R178, R30, R223 ;  /* 0x000000df1eb27220 */ /* 0x000fe20000410000 */
[----:B------:R-:W-:Y:S02]  /*1e00*/  SEL R143, R222, R143, P5 ;  /* 0x0000008fde8f7207 */ /* 0x000fe40002800000 */
[----:B------:R-:W-:Y:S02]  /*1e10*/  ISETP.NE.U32.AND P5, PT, RZ, c[0x0][0x258], PT ;  /* 0x00009600ff007a0c */ /* 0x000fe40003fa5070 */
[----:B------:R-:W-:Y:S01]  /*1e20*/  FSEL R225, R174, RZ, P6 ;  /* 0x000000ffaee17208 */ /* 0x000fe20003000000 */
[----:B------:R-:W-:Y:S01]  /*1e30*/  FMUL.FTZ R174, R172, c[0x0][0x1e8] ;  /* 0x00007a00acae7a20 */ /* 0x000fe20000410000 */
[----:B------:R-:W-:Y:S01]  /*1e40*/  ISETP.NE.AND.EX P5, PT, RZ, c[0x0][0x25c], PT, P5 ;  /* 0x00009700ff007a0c */ /* 0x000fe20003fa5350 */
[----:B------:R-:W-:Y:S01]  /*1e50*/  IMAD.WIDE.U32 R172, R18, R179, c[0x0][0x248] ;  /* 0x0000920012ac7625 */ /* 0x000fe200078e00b3 */
[----:B------:R-:W-:-:S03]  /*1e60*/  SEL R178, R178, RZ, P6 ;  /* 0x000000ffb2b27207 */ /* 0x000fc60003000000 */
[-C--:B------:R-:W-:Y:S02]  /*1e70*/  FMUL.FTZ R219, R31, R174.reuse ;  /* 0x000000ae1fdb7220 */ /* 0x080fe40000410000 */
[----:B------:R-:W-:Y:S02]  /*1e80*/  FMUL.FTZ R175, R175, R174 ;  /* 0x000000aeafaf7220 */ /* 0x000fe40000410000 */
[----:B------:R-:W-:-:S04]  /*1e90*/  FADD.FTZ R170, R170, R225 ;  /* 0x000000e1aaaa7221 */ /* 0x000fc80000010000 */
[C---:B------:R-:W-:Y:S01]  /*1ea0*/  @P5 IMAD.WIDE.U32 R222, R18.reuse, R179, c[0x0][0x258] ;  /* 0x0000960012de5625 */ /* 0x040fe200078e00b3 */
[----:B------:R-:W-:-:S04]  /*1eb0*/  IADD3 R18, R18, 0x20, RZ ;  /* 0x0000002012127810 */ /* 0x000fc80007ffe0ff */
[----:B------:R0:W-:Y:S01]  /*1ec0*/  @P5 STG.E.128 [R222.64], R140 ;  /* 0x0000008cde005986 */ /* 0x0001e2000c101d04 */
[----:B------:R-:W-:-:S04]  /*1ed0*/  LOP3.LUT P5, RZ, R6, 0xff000000, RZ, 0xc0, !PT ;  /* 0xff00000006ff7812 */ /* 0x000fc800078ac0ff */
[----:B------:R-:W-:Y:S02]  /*1ee0*/  SEL R179, R219, RZ, P5 ;  /* 0x000000ffdbb37207 */ /* 0x000fe40002800000 */
[----:B------:R-:W-:-:S03]  /*1ef0*/  FSEL R174, R175, RZ, P5 ;  /* 0x000000ffafae7208 */ /* 0x000fc60002800000 */
[----:B------:R0:W-:Y:S02]  /*1f00*/  STG.E.128 [R172.64], R176 ;  /* 0x000000b0ac007986 */ /* 0x0001e4000c101d04 */
[----:B------:R-:W-:Y:S02]  /*1f10*/  FADD.FTZ R171, R171, R174 ;  /* 0x000000aeabab7221 */ /* 0x000fe40000010000 */
.L_x_9498:
[----:B------:R-:W-:Y:S05]  /*1f20*/  BSYNC B1 ;  /* 0x0000000000017941 */ /* 0x000fea0003800000 */
.L_x_9497:
        /* <DEDUP_REMOVED lines=8> */
[----:B------:R-:W-:Y:S01]  /*1fb0*/  FADD.FTZ R172, R182, -R173 ;  /* 0x800000adb6ac7221 */ /* 0x000fe20000010000 */
[----:B------:R-:W-:Y:S01]  /*1fc0*/  HFMA2.MMA R173, -RZ, RZ, 0, 9.5367431640625e-07 ;  /* 0x00000010ffad7435 */ /* 0x000fe200000001ff */
[----:B------:R-:W-:Y:S02]  /*1fd0*/  FFMA.FTZ R175, R21, R217, R178 ;  /* 0x000000d915af7223 */ /* 0x000fe400000100b2 */
[----:B------:R-:W-:Y:S02]  /*1fe0*/  FADD.FTZ R176, R216, -R177 ;  /* 0x800000b1d8b07221 */ /* 0x000fe40000010000 */
[----:B------:R-:W-:-:S02]  /*1ff0*/  FMUL.FTZ R177, R213, R172 ;  /* 0x000000acd5b17220 */ /* 0x000fc40000410000 */
        /* <DEDUP_REMOVED lines=18> */
[C---:B------:R-:W-:Y:S01]  /*2120*/  SEL R140, R177.reuse, R140, P6 ;  /* 0x0000008cb18c7207 */ /* 0x040fe20003000000 */
[----:B------:R-:W-:Y:S01]  /*2130*/  FMUL.FTZ R177, R177, R16 ;  /* 0x00000010b1b17220 */ /* 0x000fe20000410000 */
[----:B------:R-:W-:Y:S02]  /*2140*/  SEL R141, R178, R141, P6 ;  /* 0x0000008db28d7207 */ /* 0x000fe40003000000 */
[----:B------:R-:W-:Y:S01]  /*2150*/  SEL R142, R179, R142, P6 ;  /* 0x0000008eb38e7207 */ /* 0x000fe20003000000 */
[----:B------:R-:W-:Y:S01]  /*2160*/  FMUL.FTZ R177, R177, c[0x0][0x1e8] ;  /* 0x00007a00b1b17a20 */ /* 0x000fe20000410000 */
[----:B------:R-:W-:Y:S01]  /*2170*/  SEL R143, R226, R143, P6 ;  /* 0x0000008fe28f7207 */ /* 0x000fe20003000000 */
[----:B------:R-:W-:Y:S01]  /*2180*/  FMUL.FTZ R178, R178, R16 ;  /* 0x00000010b2b27220 */ /* 0x000fe20000410000 */
[----:B------:R-:W-:-:S03]  /*2190*/  LOP3.LUT P6, RZ, R7, 0xff, RZ, 0xc0, !PT ;  /* 0x000000ff07ff7812 */ /* 0x000fc600078cc0ff */
[----:B------:R-:W-:Y:S02]  /*21a0*/  FMUL.FTZ R178, R178, c[0x0][0x1e8] ;  /* 0x00007a00b2b27a20 */ /* 0x000fe40000410000 */
[-C--:B------:R-:W-:Y:S02]  /*21b0*/  FMUL.FTZ R179, R179, R16.reuse ;  /* 0x00000010b3b37220 */ /* 0x080fe40000410000 */
[----:B------:R-:W-:Y:S01]  /*21c0*/  FMUL.FTZ R226, R226, R16 ;  /* 0x00000010e2e27220 */ /* 0x000fe20000410000 */
[----:B------:R0:W-:Y:S01]  /*21d0*/  @P5 STG.E.128 [R222.64], R140 ;  /* 0x0000008cde005986 */ /* 0x0001e2000c101d04 */
[----:B------:R-:W-:Y:S02]  /*21e0*/  FMUL.FTZ R179, R179, c[0x0][0x1e8] ;  /* 0x00007a00b3b37a20 */ /* 0x000fe40000410000 */
[----:B------:R-:W-:Y:S02]  /*21f0*/  FMUL.FTZ R226, R226, c[0x0][0x1e8] ;  /* 0x00007a00e2e27a20 */ /* 0x000fe40000410000 */
[----:B--2---:R-:W-:-:S02]  /*2200*/  FMUL.FTZ R176, R177, R172 ;  /* 0x000000acb1b07220 */ /* 0x004fc40000410000 */
[----:B------:R-:W-:-:S03]  /*2210*/  FMUL.FTZ R177, R36, R177 ;  /* 0x000000b124b17220 */ /* 0x000fc60000410000 */
[----:B------:R-:W-:Y:S02]  /*2220*/  FSEL R219, R176, RZ, P6 ;  /* 0x000000ffb0db7208 */ /* 0x000fe40003000000 */
[----:B------:R-:W-:Y:S01]  /*2230*/  SEL R176, R177, RZ, P6 ;  /* 0x000000ffb1b07207 */ /* 0x000fe20003000000 */
[-C--:B------:R-:W-:Y:S01]  /*2240*/  FMUL.FTZ R177, R173, R178.reuse ;  /* 0x000000b2adb17220 */ /* 0x080fe20000410000 */
[----:B------:R-:W-:Y:S01]  /*2250*/  LOP3.LUT P6, RZ, R7, 0xff00, RZ, 0xc0, !PT ;  /* 0x0000ff0007ff7812 */ /* 0x000fe200078cc0ff */
[----:B------:R-:W-:Y:S01]  /*2260*/  FMUL.FTZ R178, R37, R178 ;  /* 0x000000b225b27220 */ /* 0x000fe20000410000 */
[----:B------:R-:W-:Y:S02]  /*2270*/  LEA R172, P5, R18, c[0x0][0x248], 0x4 ;  /* 0x0000920012ac7a11 */ /* 0x000fe400078a20ff */
[----:B------:R-:W-:Y:S01]  /*2280*/  FSEL R224, R177, RZ, P6 ;  /* 0x000000ffb1e07208 */ /* 0x000fe20003000000 */
[-C--:B------:R-:W-:Y:S01]  /*2290*/  FMUL.FTZ R174, R174, R179.reuse ;  /* 0x000000b3aeae7220 */ /* 0x080fe20000410000 */
[----:B------:R-:W-:Y:S01]  /*22a0*/  SEL R177, R178, RZ, P6 ;  /* 0x000000ffb2b17207 */ /* 0x000fe20003000000 */
[----:B------:R-:W-:Y:S01]  /*22b0*/  FMUL.FTZ R178, R38, R179 ;  /* 0x000000b326b27220 */ /* 0x000fe20000410000 */
[----:B------:R-:W-:Y:S01]  /*22c0*/  LEA.HI.X R173, R18, c[0x0][0x24c], RZ, 0x4, P5 ;  /* 0x0000930012ad7a11 */ /* 0x000fe200028f24ff */
[----:B------:R-:W-:Y:S01]  /*22d0*/  FMUL.FTZ R179, R39, R226 ;  /* 0x000000e227b37220 */ /* 0x000fe20000410000 */
[----:B------:R-:W-:-:S02]  /*22e0*/  LOP3.LUT P6, RZ, R7, 0xff0000, RZ, 0xc0, !PT ;  /* 0x00ff000007ff7812 */ /* 0x000fc400078cc0ff */
[----:B------:R-:W-:Y:S02]  /*22f0*/  LOP3.LUT P5, RZ, R7, 0xff000000, RZ, 0xc0, !PT ;  /* 0xff00000007ff7812 */ /* 0x000fe400078ac0ff */
[----:B------:R-:W-:Y:S02]  /*2300*/  SEL R178, R178, RZ, P6 ;  /* 0x000000ffb2b27207 */ /* 0x000fe40003000000 */
[----:B------:R-:W-:-:S05]  /*2310*/  SEL R179, R179, RZ, P5 ;  /* 0x000000ffb3b37207 */ /* 0x000fca0002800000 */
        /* <DEDUP_REMOVED lines=9> */
.L_x_9500:
[----:B------:R-:W-:Y:S05]  /*23b0*/  BSYNC B1 ;  /* 0x0000000000017941 */ /* 0x000fea0003800000 */
.L_x_9499:
[----:B------:R-:W-:Y:S01]  /*23c0*/  BSSY B1, `(.L_x_9501) ;  /* 0x0000048000017945 */ /* 0x000fe20003800000 */
[----:B------:R-:W-:Y:S05]  /*23d0*/  @!P2 BRA `(.L_x_9502) ;  /* 0x000004600000a947 */ /* 0x000fea0003800000 */
[----:B------:R-:W-:-:S04]  /*23e0*/  ISETP.NE.AND P5, PT, R4, RZ, PT ;  /* 0x000000ff0400720c */ /* 0x000fc80003fa5270 */
[----:B0-----:R-:W-:Y:S02]  /*23f0*/  FSEL R178, R215, RZ, !P5 ;  /* 0x000000ffd7b27208 */ /* 0x001fe40006800000 */
[----:B------:R-:W-:-:S03]  /*2400*/  ISETP.NE.U32.AND P5, PT, RZ, c[0x0][0x258], PT ;  /* 0x00009600ff007a0c */ /* 0x000fc60003fa5070 */
[-CC-:B------:R-:W-:Y:S01]  /*2410*/  FFMA.FTZ R173, R195, R217.reuse, R178.reuse ;  /* 0x000000d9c3ad7223 */ /* 0x180fe200000100b2 */
[----:B------:R-:W-:Y:S01]  /*2420*/  ISETP.NE.AND.EX P5, PT, RZ, c[0x0][0x25c], PT, P5 ;  /* 0x00009700ff007a0c */ /* 0x000fe20003fa5350 */
[-C--:B------:R-:W-:Y:S02]  /*2430*/  FFMA.FTZ R172, R20, R217.reuse, R178 ;  /* 0x000000d914ac7223 */ /* 0x080fe400000100b2 */
[----:B------:R-:W-:Y:S01]  /*2440*/  FADD.FTZ R176, R212, -R173 ;  /* 0x800000add4b07221 */ /* 0x000fe20000010000 */
[----:B------:R-:W-:Y:S01]  /*2450*/  MOV R173, 0x10 ;  /* 0x0000001000ad7802 */ /* 0x000fe20000000f00 */
[----:B------:R-:W-:Y:S02]  /*2460*/  FADD.FTZ R172, R187, -R172 ;  /* 0x800000acbbac7221 */ /* 0x000fe40000010000 */
[----:B------:R-:W-:Y:S02]  /*2470*/  FFMA.FTZ R174, R22, R217, R178 ;  /* 0x000000d916ae7223 */ /* 0x000fe400000100b2 */
        /* <DEDUP_REMOVED lines=60> */
.L_x_9502:
[----:B------:R-:W-:Y:S05]  /*2840*/  BSYNC B1 ;  /* 0x0000000000017941 */ /* 0x000fea0003800000 */
.L_x_9501:
        /* <DEDUP_REMOVED lines=9> */
[----:B------:R-:W-:Y:S01]  /*28e0*/  HFMA2.MMA R173, -RZ, RZ, 0, 9.5367431640625e-07 ;  /* 0x00000010ffad7435 */ /* 0x000fe200000001ff */
        /* <DEDUP_REMOVED lines=62> */
.L_x_9504:
[----:B------:R-:W-:Y:S05]  /*2cd0*/  BSYNC B1 ;  /* 0x0000000000017941 */ /* 0x000fea0003800000 */
.L_x_9503:
[----:B------:R-:W-:Y:S01]  /*2ce0*/  BSSY B1, `(.L_x_9505) ;  /* 0x0000048000017945 */ /* 0x000fe20003800000 */
[----:B------:R-:W-:Y:S05]  /*2cf0*/  @!P4 BRA `(.L_x_9506) ;  /* 0x000004600000c947 */ /* 0x000fea0003800000 */
        /* <DEDUP_REMOVED lines=8> */
[----:B------:R-:W-:Y:S01]  /*2d80*/  FADD.FTZ R174, R188, -R173 ;  /* 0x800000adbcae7221 */ /* 0x000fe20000010000 */
[----:B------:R-:W-:Y:S01]  /*2d90*/  MOV R173, 0x10 ;  /* 0x0000001000ad7802 */ /* 0x000fe20000000f00 */
[----:B------:R-:W-:-:S02]  /*2da0*/  FADD.FTZ R172, R183, -R172 ;  /* 0x800000acb7ac7221 */ /* 0x000fc40000010000 */
[----:B------:R-:W-:Y:S02]  /*2db0*/  FADD.FTZ R224, R200, -R177 ;  /* 0x800000b1c8e07221 */ /* 0x000fe40000010000 */
[----:B------:R-:W-:Y:S01]  /*2dc0*/  FMUL.FTZ R177, R213, R172 ;  /* 0x000000acd5b17220 */ /* 0x000fe20000410000 */
        /* <DEDUP_REMOVED lines=57> */
.L_x_9506:
[----:B------:R-:W-:Y:S05]  /*3160*/  BSYNC B1 ;  /* 0x0000000000017941 */ /* 0x000fea0003800000 */
.L_x_9505:
[----:B------:R-:W-:Y:S01]  /*3170*/  ISETP.GE.U32.AND P5, PT, R12, 0xc0, PT ;  /* 0x000000c00c00780c */ /* 0x000fe20003fa6070 */
[----:B------:R-:W-:-:S12]  /*3180*/  BSSY B1, `(.L_x_9507) ;  /* 0x0000047000017945 */ /* 0x000fd80003800000 */
        /* <DEDUP_REMOVED lines=10> */
[----:B------:R-:W-:Y:S01]  /*3230*/  HFMA2.MMA R173, -RZ, RZ, 0, 9.5367431640625e-07 ;  /* 0x00000010ffad7435 */ /* 0x000fe200000001ff */
[----:B------:R-:W-:-:S02]  /*3240*/  FADD.FTZ R172, R17, -R172 ;  /* 0x800000ac11ac7221 */ /* 0x000fc40000010000 */
[----:B------:R-:W-:Y:S02]  /*3250*/  FADD.FTZ R176, R198, -R175 ;  /* 0x800000afc6b07221 */ /* 0x000fe40000010000 */
[C---:B------:R-:W-:Y:S01]  /*3260*/  FMUL.FTZ R177, R213.reuse, R172 ;  /* 0x000000acd5b17220 */ /* 0x040fe20000410000 */
[----:B------:R-:W-:Y:S01]  /*3270*/  @P5 LEA R222, P6, R18, c[0x0][0x258], 0x4 ;  /* 0x0000960012de5a11 */ /* 0x000fe200078c20ff */
[----:B------:R-:W-:Y:S02]  /*3280*/  FMUL.FTZ R178, R213, R174 ;  /* 0x000000aed5b27220 */ /* 0x000fe40000410000 */
[----:B------:R-:W-:Y:S01]  /*3290*/  FADD.FTZ R224, R194, -R217 ;  /* 0x800000d9c2e07221 */ /* 0x000fe20000010000 */
        /* <DEDUP_REMOVED lines=53> */
.L_x_9508:
[----:B------:R-:W-:Y:S05]  /*35f0*/  BSYNC B1 ;  /* 0x0000000000017941 */ /* 0x000fea0003800000 */
.L_x_9507:
[----:B------:R-:W-:-:S04]  /*3600*/  MOV R16, c[0x0][0x160] ;  /* 0x0000580000107a02 */ /* 0x000fc80000000f00 */
[----:B------:R-:W-:-:S04]  /*3610*/  LEA R5, R16, R5, 0x2 ;  /* 0x0000000510057211 */ /* 0x000fc800078e10ff */
[----:B------:R-:W-:-:S13]  /*3620*/  ISETP.GE.AND P5, PT, R5, c[0x0][0x164], PT ;  /* 0x0000590005007a0c */ /* 0x000fda0003fa6270 */
[----:B0-----:R-:W-:Y:S01]  /*3630*/  @P5 CALL.REL.NOINC `(.L_x_9482) ;  /* 0x0000001000005944 */ /* 0x001fe20003c00000 */
[----:B------:R-:W-:Y:S05]  /*3640*/  BRA `(.L_x_9509) ;  /* 0xffffcfb000007947 */ /* 0x000fea000383ffff */
.L_x_9482:
[----:B--2---:R-:W-:Y:S05]  /*3650*/  BSYNC B0 ;  /* 0x0000000000007941 */ /* 0x004fea0003800000 */
.L_x_9481:
        /* <DEDUP_REMOVED lines=71> */
[----:B-1----:R-:W-:-:S03]  /*3ad0*/  FADD.FTZ R11, R7, R20 ;  /* 0x00000014070b7221 */ /* 0x002fc60000010000 */
[----:B------:R-:W-:Y:S01]  /*3ae0*/  STS.128 [R0.X16+0x600], R84 ;  /* 0x0006005400007388 */ /* 0x000fe2000000cc00 */
[----:B--2---:R-:W-:-:S03]  /*3af0*/  FADD.FTZ R31, R8, R31 ;  /* 0x0000001f081f7221 */ /* 0x004fc60000010000 */
        /* <DEDUP_REMOVED lines=51> */
[----:B------:R-:W-:Y:S01]  /*3e30*/  STS.128 [R0.X16], R168 ;  /* 0x000000a800007388 */ /* 0x000fe2000000cc00 */
[----:B------:R-:W-:Y:S01]  /*3e40*/  FADD.FTZ R15, R15, R8 ;  /* 0x000000080f0f7221 */ /* 0x000fe20000010000 */
[----:B------:R-:W-:-:S02]  /*3e50*/  SHF.L.U32 R8, R26, 0x2, RZ ;  /* 0x000000021a087819 */ /* 0x000fc400000006ff */
[----:B------:R-:W-:Y:S01]  /*3e60*/  STS.128 [R0.X16+0x200], R120 ;  /* 0x0002007800007388 */ /* 0x000fe2000000cc00 */
[----:B------:R-:W-:-:S03]  /*3e70*/  FADD.FTZ R17, R17, R10 ;  /* 0x0000000a11117221 */ /* 0x000fc60000010000 */
[----:B------:R-:W-:Y:S01]  /*3e80*/  STS.128 [R0.X16+0x400], R124 ;  /* 0x0004007c00007388 */ /* 0x000fe2000000cc00 */
[----:B0-----:R-:W-:-:S03]  /*3e90*/  FADD.FTZ R19, R19, R12 ;  /* 0x0000000c13137221 */ /* 0x001fc60000010000 */
[----:B------:R-:W-:Y:S01]  /*3ea0*/  STS.128 [R0.X16+0x600], R128 ;  /* 0x0006008000007388 */ /* 0x000fe2000000cc00 */
[----:B-1----:R-:W-:Y:S01]  /*3eb0*/  FADD.FTZ R23, R2, R23 ;  /* 0x0000001702177221 */ /* 0x002fe20000010000 */
        /* <DEDUP_REMOVED lines=67> */
.L_x_9511:
[----:B--2---:R-:W-:Y:S05]  /*42f0*/  BSYNC B0 ;  /* 0x0000000000007941 */ /* 0x004fea0003800000 */
.L_x_9510:
        /* <DEDUP_REMOVED lines=16> */
.L_x_9513:
[----:B------:R-:W-:Y:S05]  /*4400*/  BSYNC B0 ;  /* 0x0000000000007941 */ /* 0x000fea0003800000 */
.L_x_9512:
        /* <DEDUP_REMOVED lines=16> */
.L_x_9515:
[----:B------:R-:W-:Y:S05]  /*4510*/  BSYNC B0 ;  /* 0x0000000000007941 */ /* 0x000fea0003800000 */
.L_x_9514:
        /* <DEDUP_REMOVED lines=16> */
.L_x_9517:
[----:B------:R-:W-:Y:S05]  /*4620*/  BSYNC B0 ;  /* 0x0000000000007941 */ /* 0x000fea0003800000 */
.L_x_9516:
        /* <DEDUP_REMOVED lines=16> */
.L_x_9519:
[----:B------:R-:W-:Y:S05]  /*4730*/  BSYNC B0 ;  /* 0x0000000000007941 */ /* 0x000fea0003800000 */
.L_x_9518:
        /* <DEDUP_REMOVED lines=10> */
.L_x_9495:
[----:B-----5:R-:W-:Y:S01]  /*47e0*/  HFMA2.MMA R217, -RZ, RZ, 0, 5.9604644775390625e-08 ;  /* 0x00000001ffd97435 */ /* 0x020fe200000001ff */
[----:B------:R-:W-:Y:S02]  /*47f0*/  MOV R176, R222 ;  /* 0x000000de00b07202 */ /* 0x000fe40000000f00 */
[----:B------:R-:W-:Y:S02]  /*4800*/  MOV R219, 0x1f ;  /* 0x0000001f00db7802 */ /* 0x000fe40000000f00 */
[----:B------:R-:W-:-:S02]  /*4810*/  MOV R224, 0xffffffff ;  /* 0xffffffff00e07802 */ /* 0x000fc40000000f00 */
[----:B------:R-:W-:Y:S02]  /*4820*/  MOV R172, 0x4840 ;  /* 0x0000484000ac7802 */ /* 0x000fe40000000f00 */
[----:B------:R-:W-:Y:S05]  /*4830*/  CALL.REL.NOINC `($__internal_194_$__cuda_sm70_shflsync_bfly_p) ;  /* 0x0000046000007944 */ /* 0x000fea0003c00000 */
[----:B-1----:R-:W-:Y:S01]  /*4840*/  MOV R175, R176 ;  /* 0x000000b000af7202 */ /* 0x002fe20000000f00 */
[----:B0-----:R-:W-:Y:S05]  /*4850*/  BRA `(.L_x_9520) ;  /* 0xffffd10000007947 */ /* 0x001fea000383ffff */
.L_x_9496:
[----:B-----5:R-:W-:Y:S01]  /*4860*/  HFMA2.MMA R217, -RZ, RZ, 0, 5.9604644775390625e-08 ;  /* 0x00000001ffd97435 */ /* 0x020fe200000001ff */
[----:B------:R-:W-:Y:S02]  /*4870*/  MOV R176, R215 ;  /* 0x000000d700b07202 */ /* 0x000fe40000000f00 */
[----:B------:R-:W-:Y:S02]  /*4880*/  MOV R219, 0x1f ;  /* 0x0000001f00db7802 */ /* 0x000fe40000000f00 */
[----:B------:R-:W-:Y:S02]  /*4890*/  MOV R224, 0xffffffff ;  /* 0xffffffff00e07802 */ /* 0x000fe40000000f00 */
[----:B------:R-:W-:Y:S02]  /*48a0*/  MOV R172, 0x48c0 ;  /* 0x000048c000ac7802 */ /* 0x000fe40000000f00 */
[----:B01----:R-:W-:Y:S05]  /*48b0*/  CALL.REL.NOINC `($__internal_194_$__cuda_sm70_shflsync_bfly_p) ;  /* 0x000003e000007944 */ /* 0x003fea0003c00000 */
[----:B------:R-:W-:Y:S01]  /*48c0*/  FADD.FTZ R175, R175, R222 ;  /* 0x000000deafaf7221 */ /* 0x000fe20000010000 */
[----:B0-----:R-:W-:Y:S01]  /*48d0*/  HFMA2.MMA R217, -RZ, RZ, 0, 1.1920928955078125e-07 ;  /* 0x00000002ffd97435 */ /* 0x001fe200000001ff */
[----:B-1----:R-:W-:Y:S01]  /*48e0*/  FADD.FTZ R215, R215, R176 ;  /* 0x000000b0d7d77221 */ /* 0x002fe20000010000 */
[----:B------:R-:W-:-:S02]  /*48f0*/  MOV R219, 0x1f ;  /* 0x0000001f00db7802 */ /* 0x000fc40000000f00 */
[----:B------:R-:W-:Y:S02]  /*4900*/  MOV R224, 0xffffffff ;  /* 0xffffffff00e07802 */ /* 0x000fe40000000f00 */
[----:B------:R-:W-:Y:S02]  /*4910*/  MOV R176, R175 ;  /* 0x000000af00b07202 */ /* 0x000fe40000000f00 */
[----:B------:R-:W-:Y:S02]  /*4920*/  MOV R172, 0x4940 ;  /* 0x0000494000ac7802 */ /* 0x000fe40000000f00 */
[----:B------:R-:W-:Y:S05]  /*4930*/  CALL.REL.NOINC `($__internal_194_$__cuda_sm70_shflsync_bfly_p) ;  /* 0x0000036000007944 */ /* 0x000fea0003c00000 */
[----:B0-----:R-:W-:Y:S01]  /*4940*/  HFMA2.MMA R217, -RZ, RZ, 0, 1.1920928955078125e-07 ;  /* 0x00000002ffd97435 */ /* 0x001fe200000001ff */
[----:B-1----:R-:W-:Y:S02]  /*4950*/  MOV R174, R176 ;  /* 0x000000b000ae7202 */ /* 0x002fe40000000f00 */
[----:B------:R-:W-:Y:S02]  /*4960*/  MOV R176, R215 ;  /* 0x000000d700b07202 */ /* 0x000fe40000000f00 */
[----:B------:R-:W-:Y:S02]  /*4970*/  MOV R219, 0x1f ;  /* 0x0000001f00db7802 */ /* 0x000fe40000000f00 */
[----:B------:R-:W-:-:S02]  /*4980*/  MOV R224, 0xffffffff ;  /* 0xffffffff00e07802 */ /* 0x000fc40000000f00 */
[----:B------:R-:W-:Y:S02]  /*4990*/  MOV R172, 0x49b0 ;  /* 0x000049b000ac7802 */ /* 0x000fe40000000f00 */
[----:B------:R-:W-:Y:S05]  /*49a0*/  CALL.REL.NOINC `($__internal_194_$__cuda_sm70_shflsync_bfly_p) ;  /* 0x000002f000007944 */ /* 0x000fea0003c00000 */
[----:B------:R-:W-:Y:S01]  /*49b0*/  FADD.FTZ R175, R174, R175 ;  /* 0x000000afaeaf7221 */ /* 0x000fe20000010000 */
[----:B0-----:R-:W-:Y:S01]  /*49c0*/  HFMA2.MMA R217, -RZ, RZ, 0, 2.384185791015625e-07 ;  /* 0x00000004ffd97435 */ /* 0x001fe200000001ff */
[----:B-1----:R-:W-:Y:S01]  /*49d0*/  FADD.FTZ R215, R215, R176 ;  /* 0x000000b0d7d77221 */ /* 0x002fe20000010000 */
[----:B------:R-:W-:Y:S02]  /*49e0*/  MOV R219, 0x1f ;  /* 0x0000001f00db7802 */ /* 0x000fe40000000f00 */
[----:B------:R-:W-:Y:S02]  /*49f0*/  MOV R224, 0xffffffff ;  /* 0xffffffff00e07802 */ /* 0x000fe40000000f00 */
[----:B------:R-:W-:Y:S02]  /*4a00*/  MOV R176, R175 ;  /* 0x000000af00b07202 */ /* 0x000fe40000000f00 */
[----:B------:R-:W-:Y:S02]  /*4a10*/  MOV R172, 0x4a30 ;  /* 0x00004a3000ac7802 */ /* 0x000fe40000000f00 */
[----:B------:R-:W-:Y:S05]  /*4a20*/  CALL.REL.NOINC `($__internal_194_$__cuda_sm70_shflsync_bfly_p) ;  /* 0x0000027000007944 */ /* 0x000fea0003c00000 */
[----:B0-----:R-:W-:Y:S01]  /*4a30*/  HFMA2.MMA R217, -RZ, RZ, 0, 2.384185791015625e-07 ;  /* 0x00000004ffd97435 */ /* 0x001fe200000001ff */
[----:B-1----:R-:W-:-:S02]  /*4a40*/  MOV R174, R176 ;  /* 0x000000b000ae7202 */ /* 0x002fc40000000f00 */
[----:B------:R-:W-:Y:S02]  /*4a50*/  MOV R176, R215 ;  /* 0x000000d700b07202 */ /* 0x000fe40000000f00 */
[----:B------:R-:W-:Y:S02]  /*4a60*/  MOV R219, 0x1f ;  /* 0x0000001f00db7802 */ /* 0x000fe40000000f00 */
[----:B------:R-:W-:Y:S02]  /*4a70*/  MOV R224, 0xffffffff ;  /* 0xffffffff00e07802 */ /* 0x000fe40000000f00 */
[----:B------:R-:W-:Y:S02]  /*4a80*/  MOV R172, 0x4aa0 ;  /* 0x00004aa000ac7802 */ /* 0x000fe40000000f00 */
[----:B------:R-:W-:Y:S05]  /*4a90*/  CALL.REL.NOINC `($__internal_194_$__cuda_sm70_shflsync_bfly_p) ;  /* 0x0000020000007944 */ /* 0x000fea0003c00000 */
[----:B------:R-:W-:Y:S01]  /*4aa0*/  FADD.FTZ R175, R174, R175 ;  /* 0x000000afaeaf7221 */ /* 0x000fe20000010000 */
[----:B0-----:R-:W-:Y:S01]  /*4ab0*/  HFMA2.MMA R217, -RZ, RZ, 0, 4.76837158203125e-07 ;  /* 0x00000008ffd97435 */ /* 0x001fe200000001ff */
[----:B-1----:R-:W-:Y:S01]  /*4ac0*/  FADD.FTZ R179, R215, R176 ;  /* 0x000000b0d7b37221 */ /* 0x002fe20000010000 */
[----:B------:R-:W-:Y:S02]  /*4ad0*/  MOV R219, 0x1f ;  /* 0x0000001f00db7802 */ /* 0x000fe40000000f00 */
[----:B------:R-:W-:-:S02]  /*4ae0*/  MOV R224, 0xffffffff ;  /* 0xffffffff00e07802 */ /* 0x000fc40000000f00 */
[----:B------:R-:W-:Y:S02]  /*4af0*/  MOV R176, R175 ;  /* 0x000000af00b07202 */ /* 0x000fe40000000f00 */
[----:B------:R-:W-:Y:S02]  /*4b00*/  MOV R172, 0x4b20 ;  /* 0x00004b2000ac7802 */ /* 0x000fe40000000f00 */
[----:B------:R-:W-:Y:S05]  /*4b10*/  CALL.REL.NOINC `($__internal_194_$__cuda_sm70_shflsync_bfly_p) ;  /* 0x0000018000007944 */ /* 0x000fea0003c00000 */
[----:B0-----:R-:W-:Y:S01]  /*4b20*/  HFMA2.MMA R217, -RZ, RZ, 0, 4.76837158203125e-07 ;  /* 0x00000008ffd97435 */ /* 0x001fe200000001ff */
[----:B-1----:R-:W-:Y:S02]  /*4b30*/  MOV R174, R176 ;  /* 0x000000b000ae7202 */ /* 0x002fe40000000f00 */
[----:B------:R-:W-:Y:S02]  /*4b40*/  MOV R176, R179 ;  /* 0x000000b300b07202 */ /* 0x000fe40000000f00 */
[----:B------:R-:W-:Y:S02]  /*4b50*/  MOV R219, 0x1f ;  /* 0x0000001f00db7802 */ /* 0x000fe40000000f00 */
[----:B------:R-:W-:Y:S02]  /*4b60*/  MOV R224, 0xffffffff ;  /* 0xffffffff00e07802 */ /* 0x000fe40000000f00 */
[----:B------:R-:W-:-:S02]  /*4b70*/  MOV R172, 0x4b90 ;  /* 0x00004b9000ac7802 */ /* 0x000fc40000000f00 */
[----:B------:R-:W-:Y:S05]  /*4b80*/  CALL.REL.NOINC `($__internal_194_$__cuda_sm70_shflsync_bfly_p) ;  /* 0x0000011000007944 */ /* 0x000fea0003c00000 */
[----:B------:R-:W-:Y:S01]  /*4b90*/  FADD.FTZ R177, R174, R175 ;  /* 0x000000afaeb17221 */ /* 0x000fe20000010000 */
[----:B0-----:R-:W-:Y:S01]  /*4ba0*/  HFMA2.MMA R217, -RZ, RZ, 0, 9.5367431640625e-07 ;  /* 0x00000010ffd97435 */ /* 0x001fe200000001ff */
[----:B-1----:R-:W-:Y:S01]  /*4bb0*/  FADD.FTZ R179, R179, R176 ;  /* 0x000000b0b3b37221 */ /* 0x002fe20000010000 */
[----:B------:R-:W-:-:S02]  /*4bc0*/  MOV R219, 0x1f ;  /* 0x0000001f00db7802 */ /* 0x000fc40000000f00 */
[----:B------:R-:W-:Y:S02]  /*4bd0*/  MOV R224, 0xffffffff ;  /* 0xffffffff00e07802 */ /* 0x000fe40000000f00 */
[----:B------:R-:W-:Y:S02]  /*4be0*/  MOV R176, R177 ;  /* 0x000000b100b07202 */ /* 0x000fe40000000f00 */
[----:B------:R-:W-:Y:S02]  /*4bf0*/  MOV R172, 0x4c10 ;  /* 0x00004c1000ac7802 */ /* 0x000fe40000000f00 */
[----:B------:R-:W-:Y:S05]  /*4c00*/  CALL.REL.NOINC `($__internal_194_$__cuda_sm70_shflsync_bfly_p) ;  /* 0x0000009000007944 */ /* 0x000fea0003c00000 */
[----:B0-----:R-:W-:Y:S01]  /*4c10*/  HFMA2.MMA R217, -RZ, RZ, 0, 9.5367431640625e-07 ;  /* 0x00000010ffd97435 */ /* 0x001fe200000001ff */
[----:B-1----:R-:W-:Y:S02]  /*4c20*/  MOV R178, R176 ;  /* 0x000000b000b27202 */ /* 0x002fe40000000f00 */
[----:B------:R-:W-:Y:S02]  /*4c30*/  MOV R176, R179 ;  /* 0x000000b300b07202 */ /* 0x000fe40000000f00 */
[----:B------:R-:W-:Y:S02]  /*4c40*/  MOV R219, 0x1f ;  /* 0x0000001f00db7802 */ /* 0x000fe40000000f00 */
[----:B------:R-:W-:-:S02]  /*4c50*/  MOV R224, 0xffffffff ;  /* 0xffffffff00e07802 */ /* 0x000fc40000000f00 */
[----:B------:R-:W-:Y:S02]  /*4c60*/  MOV R172, 0x4c80 ;  /* 0x00004c8000ac7802 */ /* 0x000fe40000000f00 */
[----:B------:R-:W-:Y:S05]  /*4c70*/  CALL.REL.NOINC `($__internal_194_$__cuda_sm70_shflsync_bfly_p) ;  /* 0x0000002000007944 */ /* 0x000fea0003c00000 */
[----:B-1----:R-:W-:Y:S01]  /*4c80*/  MOV R172, R176 ;  /* 0x000000b000ac7202 */ /* 0x002fe20000000f00 */
[----:B0-----:R-:W-:Y:S05]  /*4c90*/  BRA `(.L_x_9521) ;  /* 0xffffcde000007947 */ /* 0x001fea000383ffff */
        .weak           $__internal_194_$__cuda_sm70_shflsync_bfly_p
        .type           $__internal_194_$__cuda_sm70_shflsync_bfly_p,@function
        .size           $__internal_194_$__cuda_sm70_shflsync_bfly_p,(.L_x_9924 - $__internal_194_$__cuda_sm70_shflsync_bfly_p)
$__internal_194_$__cuda_sm70_shflsync_bfly_p:
[----:B------:R-:W-:Y:S01]  /*4ca0*/  HFMA2.MMA R173, -RZ, RZ, 0, 0 ;  /* 0x00000000ffad7435 */ /* 0x000fe200000001ff */
[----:B------:R-:W-:Y:S04]  /*4cb0*/  WARPSYNC R224 ;  /* 0x000000e000007348 */ /* 0x000fe80003800000 */
[----:B------:R0:W1:Y:S01]  /*4cc0*/  SHFL.BFLY PT, R176, R176, R217, R219 ;  /* 0x0c0000d9b0b07389 */ /* 0x00006200000e00db */
[----:B------:R-:W-:Y:S05]  /*4cd0*/  RET.REL.NODEC R172 `(_ZN10layer_norm13ln_bwd_kernelINS_13Kernel_traitsIfffffjLj768ELj1ELj4ELj1ELj16ENS_18Kernel_traits_baseILj768EfffffjLj128EEEEELb1ELb1ELb0ELb0EEEvNS_9BwdParamsE) ;  /* 0xffffb320ac007950 */ /* 0x000fea0003c3ffff */
.L_x_9522:
        /* <DEDUP_REMOVED lines=10> */
.L_x_9924:


//--------------------- .text._ZN10layer_norm13ln_bwd_kernelINS_13Kernel_traitsIfffffjLj768ELj1ELj4ELj1ELj16ENS_18Kernel_traits_baseILj768EfffffjLj128EEEEELb1ELb1ELb0ELb1EEEvNS_9BwdParamsE --------------------------
	.section	.text._ZN10layer_norm13ln_bwd_kernelINS_13Kernel_traitsIfffffjLj768ELj1ELj4ELj1ELj16ENS_18Kernel_traits_baseILj768EfffffjLj128EEEEELb1ELb1ELb0ELb1EEEvNS_9BwdParamsE,"ax",@progbits
	.sectioninfo	@"SHI_REGISTERS=246"
	.align	128
        .global         _ZN10layer_norm13ln_bwd_kernelINS_13Kernel_traitsIfffffjLj768ELj1ELj4ELj1ELj16ENS_18Kernel_traits_baseILj768EfffffjLj128EEEEELb1ELb1ELb0ELb1EEEvNS_9BwdParamsE
        .type           _ZN10layer_norm13ln_bwd_kernelINS_13Kernel_traitsIfffffjLj768ELj1ELj4ELj1ELj16ENS_18Kernel_traits_baseILj768EfffffjLj128EEEEELb1ELb1ELb0ELb1EEEvNS_9BwdParamsE,@function
        .size           _ZN10layer_norm13ln_bwd_kernelINS_13Kernel_traitsIfffffjLj768ELj1ELj4ELj1ELj16ENS_18Kernel_traits_baseILj768EfffffjLj128EEEEELb1ELb1ELb0ELb1EEEvNS_9BwdParamsE,(.L_x_9925 - _ZN10layer_norm13ln_bwd_kernelINS_13Kernel_traitsIfffffjLj768ELj1ELj4ELj1ELj16ENS_18Kernel_traits_baseILj768EfffffjLj128EEEEELb1ELb1ELb0ELb1EEEvNS_9BwdParamsE)
        .other          _ZN10layer_norm13ln_bwd_kernelINS_13Kernel_traitsIfffffjLj768ELj1ELj4ELj1ELj16ENS_18Kernel_traits_baseILj768EfffffjLj128EEEEELb1ELb1ELb0ELb1EEEvNS_9BwdParamsE,@"STO_CUDA_ENTRY STV_DEFAULT"
_ZN10layer_norm13ln_bwd_kernelINS_13Kernel_traitsIfffffjLj768ELj1ELj4ELj1ELj16ENS_18Kernel_traits_baseILj768EfffffjLj128EEEEELb1ELb1ELb0ELb1EEEvNS_9BwdParamsE:
.text._ZN10layer_norm13ln_bwd_kernelINS_13Kernel_traitsIfffffjLj768ELj1ELj4ELj1ELj16ENS_18Kernel_traits_baseILj768EfffffjLj128EEEEELb1ELb1ELb0ELb1EEEvNS_9BwdParamsE:
        /* <DEDUP_REMOVED lines=46> */
.L_x_9524:
        /* <DEDUP_REMOVED lines=57> */
.L_x_9530:
[----:B------:R-:W-:Y:S01]  /*0670*/  IMAD R108, R198, c[0x0][0x168], RZ ;  /* 0x00005a00c66c7a24 */ /* 0x000fe200078e02ff */
[----:B------:R-:W-:-:S02]  /*0680*/  MOV R224, 0x4 ;  /* 0x0000000400e07802 */ /* 0x000fc40000000f00 */
[----:B------:R-:W-:Y:S02]  /*0690*/  LOP3.LUT R110, R0, 0x1f, RZ, 0xc0, !PT ;  /* 0x0000001f006e7812 */ /* 0x000fe400078ec0ff */
[----:B------:R-:W-:Y:S01]  /*06a0*/  SHF.R.S32.HI R109, RZ, 0x1f, R108 ;  /* 0x0000001fff6d7819 */ /* 0x000fe2000001146c */
[----:B------:R-:W-:Y:S01]  /*06b0*/  IMAD.WIDE R242, R198, R224, c[0x0][0x1a0] ;  /* 0x00006800c6f27625 */ /* 0x000fe200078e02e0 */
[----:B------:R-:W-:Y:S02]  /*06c0*/  MOV R232, 0x10 ;  /* 0x0000001000e87802 */ /* 0x000fe40000000f00 */
[----:B------:R-:W-:-:S03]  /*06d0*/  LEA.HI R109, R109, R108, RZ, 0x2 ;  /* 0x0000006c6d6d7211 */ /* 0x000fc600078f10ff */
[----:B------:R-:W2:Y:S01]  /*06e0*/  LDG.E R242, [R242.64] ;  /* 0x00000004f2f27981 */ /* 0x000ea2000c1e1900 */
[----:B------:R-:W-:-:S04]  /*06f0*/  LEA.HI.SX32 R235, R109, R110, 0x1e ;  /* 0x0000006e6deb7211 */ /* 0x000fc800078ff2ff */
[C---:B------:R-:W-:Y:S01]  /*0700*/  IADD3 R211, R235.reuse, 0x20, RZ ;  /* 0x00000020ebd37810 */ /* 0x040fe20007ffe0ff */
[C---:B------:R-:W-:Y:S01]  /*0710*/  IMAD.WIDE.U32 R108, R235.reuse, R232, c[0x0][0x188] ;  /* 0x00006200eb6c7625 */ /* 0x040fe200078e00e8 */
[----:B------:R-:W-:-:S03]  /*0720*/  IADD3 R207, R235, 0x60, RZ ;  /* 0x00000060ebcf7810 */ /* 0x000fc60007ffe0ff */
[----:B------:R-:W-:Y:S02]  /*0730*/  IMAD.WIDE R202, R198, R224, c[0x0][0x1a8] ;  /* 0x00006a00c6ca7625 */ /* 0x000fe400078e02e0 */
[----:B------:R-:W3:Y:S02]  /*0740*/  LDG.E.128 R108, [R108.64] ;  /* 0x000000046c6c7981 */ /* 0x000ee4000c1e1d00 */
[----:B------:R-:W-:Y:S02]  /*0750*/  IMAD.WIDE.U32 R116, R232, R211, c[0x0][0x188] ;  /* 0x00006200e8747625 */ /* 0x000fe400078e00d3 */
[----:B------:R0:W4:Y:S02]  /*0760*/  LDG.E R202, [R202.64] ;  /* 0x00000004caca7981 */ /* 0x000124000c1e1900 */
[-C--:B------:R-:W-:Y:S02]  /*0770*/  IMAD.WIDE.U32 R112, R235, R232.reuse, c[0x0][0x208] ;  /* 0x00008200eb707625 */ /* 0x080fe400078e00e8 */
[----:B------:R-:W4:Y:S02]  /*0780*/  LDG.E.128 R116, [R116.64] ;  /* 0x0000000474747981 */ /* 0x000f24000c1e1d00 */
[----:B------:R-:W-:-:S02]  /*0790*/  IMAD.WIDE.U32 R132, R207, R232, c[0x0][0x188] ;  /* 0x00006200cf847625 */ /* 0x000fc400078e00e8 */
[----:B------:R-:W4:Y:S04]  /*07a0*/  LDG.E.128 R112, [R112.64] ;  /* 0x0000000470707981 */ /* 0x000f28000c1e1d00 */
[----:B------:R-:W4:Y:S01]  /*07b0*/  LDG.E.128 R132, [R132.64] ;  /* 0x0000000484847981 */ /* 0x000f22000c1e1d00 */
[----:B------:R-:W-:Y:S01]  /*07c0*/  IMAD.WIDE.U32 R120, R211, R232, c[0x0][0x208] ;  /* 0x00008200d3787625 */ /* 0x000fe200078e00e8 */
[----:B------:R-:W-:-:S05]  /*07d0*/  IADD3 R209, R235, 0x40, RZ ;  /* 0x00000040ebd17810 */ /* 0x000fca0007ffe0ff */
[----:B------:R-:W4:Y:S01]  /*07e0*/  LDG.E.128 R120, [R120.64] ;  /* 0x0000000478787981 */ /* 0x000f22000c1e1d00 */
[----:B------:R-:W-:Y:S01]  /*07f0*/  IMAD.WIDE.U32 R124, R209, R232, c[0x0][0x188] ;  /* 0x00006200d17c7625 */ /* 0x000fe200078e00e8 */
[----:B------:R-:W-:-:S03]  /*0800*/  IADD3 R205, R235, 0x80, RZ ;  /* 0x00000080ebcd7810 */ /* 0x000fc60007ffe0ff */
[-C--:B------:R-:W-:Y:S02]  /*0810*/  IMAD.WIDE.U32 R128, R209, R232.reuse, c[0x0][0x208] ;  /* 0x00008200d1807625 */ /* 0x080fe400078e00e8 */
[----:B------:R-:W4:Y:S02]  /*0820*/  LDG.E.128 R124, [R124.64] ;  /* 0x000000047c7c7981 */ /* 0x000f24000c1e1d00 */
[-C--:B------:R-:W-:Y:S02]  /*0830*/  IMAD.WIDE.U32 R140, R205, R232.reuse, c[0x0][0x188] ;  /* 0x00006200cd8c7625 */ /* 0x080fe400078e00e8 */
[----:B------:R-:W4:Y:S04]  /*0840*/  LDG.E.128 R128, [R128.64] ;  /* 0x0000000480807981 */ /* 0x000f28000c1e1d00 */
[----:B------:R-:W4:Y:S01]  /*0850*/  LDG.E.128 R140, [R140.64] ;  /* 0x000000048c8c7981 */ /* 0x000f22000c1e1d00 */
[----:B------:R-:W-:Y:S01]  /*0860*/  IMAD.WIDE.U32 R136, R207, R232, c[0x0][0x208] ;  /* 0x00008200cf887625 */ /* 0x000fe200078e00e8 */
[----:B------:R-:W-:-:S05]  /*0870*/  IADD3 R201, R235, 0xa0, RZ ;  /* 0x000000a0ebc97810 */ /* 0x000fca0007ffe0ff */
[----:B------:R-:W4:Y:S01]  /*0880*/  LDG.E.128 R136, [R136.64] ;  /* 0x0000000488887981 */ /* 0x000f22000c1e1d00 */
[----:B------:R-:W-:-:S04]  /*0890*/  IMAD.WIDE.U32 R148, R201, R232, c[0x0][0x188] ;  /* 0x00006200c9947625 */ /* 0x000fc800078e00e8 */
[-C--:B------:R-:W-:Y:S02]  /*08a0*/  IMAD.WIDE.U32 R144, R205, R232.reuse, c[0x0][0x208] ;  /* 0x00008200cd907625 */ /* 0x080fe400078e00e8 */
[----:B------:R-:W4:Y:S04]  /*08b0*/  LDG.E.128 R148, [R148.64] ;  /* 0x0000000494947981 */ /* 0x000f28000c1e1d00 */
[----:B------:R-:W4:Y:S01]  /*08c0*/  LDG.E.128 R144, [R144.64] ;  /* 0x0000000490907981 */ /* 0x000f22000c1e1d00 */
[----:B------:R-:W-:-:S06]  /*08d0*/  IMAD.WIDE.U32 R152, R201, R232, c[0x0][0x208] ;  /* 0x00008200c9987625 */ /* 0x000fcc00078e00e8 */
[----:B------:R-:W4:Y:S01]  /*08e0*/  LDG.E.128 R152, [R152.64] ;  /* 0x0000000498987981 */ /* 0x000f22000c1e1d00 */
[----:B------:R-:W-:-:S04]  /*08f0*/  ISETP.NE.U32.AND P0, PT, RZ, c[0x0][0x1c0], PT ;  /* 0x00007000ff007a0c */ /* 0x000fc80003f05070 */
[----:B------:R-:W-:Y:S02]  /*0900*/  ISETP.NE.AND.EX P0, PT, RZ, c[0x0][0x1c4], PT, P0 ;  /* 0x00007100ff007a0c */ /* 0x000fe40003f05300 */
[----:B0-----:R-:W-:-:S11]  /*0910*/  SHF.R.S32.HI R203, RZ, 0x1f, R198 ;  /* 0x0000001fffcb7819 */ /* 0x001fd600000114c6 */
[----:B------:R-:W-:-:S04]  /*0920*/  @P0 LEA R214, P2, R198, c[0x0][0x1c0], 0x2 ;  /* 0x00007000c6d60a11 */ /* 0x000fc800078410ff */
[----:B------:R-:W-:Y:S02]  /*0930*/  @P0 LEA.HI.X R215, R198, c[0x0][0x1c4], R203, 0x2, P2 ;  /* 0x00007100c6d70a11 */ /* 0x000fe400010f14cb */
[----:B------:R-:W-:Y:S02]  /*0940*/  MOV R203, 0x3f800000 ;  /* 0x3f80000000cb7802 */ /* 0x000fe40000000f00 */
[----:B------:R-:W-:-:S04]  /*0950*/  ISETP.NE.U32.AND P1, PT, RZ, c[0x0][0x218], PT ;  /* 0x00008600ff007a0c */ /* 0x000fc80003f25070 */
[----:B-----5:R0:W5:Y:S01]  /*0960*/  @P0 LDG.E R203, [R214.64] ;  /* 0x00000004d6cb0981 */ /* 0x020162000c1e1900 */
[----:B------:R-:W-:Y:S02]  /*0970*/  ISETP.NE.AND P0, PT, R197, RZ, PT ;  /* 0x000000ffc500720c */ /* 0x000fe40003f05270 */
[----:B------:R-:W-:Y:S01]  /*0980*/  ISETP.NE.AND.EX P1, PT, RZ, c[0x0][0x21c], PT, P1 ;  /* 0x00008700ff007a0c */ /* 0x000fe20003f25310 */
[----:B------:R-:W-:-:S04]  /*0990*/  IMAD.WIDE.U32 R212, R224, R211, c[0x0][0x190] ;  /* 0x00006400e0d47625 */ /* 0x000fc800078e00d3 */
[-C--:B------:R-:W-:Y:S01]  /*09a0*/  IMAD.WIDE.U32 R228, R207, R224.reuse, c[0x0][0x190] ;  /* 0x00006400cfe47625 */ /* 0x080fe200078e00e0 */
[----:B------:R1:W5:Y:S03]  /*09b0*/  LDG.E R210, [R212.64] ;  /* 0x00000004d4d27981 */ /* 0x000366000c1e1900 */
[C---:B------:R-:W-:Y:S01]  /*09c0*/  IMAD.WIDE.U32 R216, R235.reuse, R224, c[0x0][0x190] ;  /* 0x00006400ebd87625 */ /* 0x040fe200078e00e0 */
[----:B------:R0:W5:Y:S03]  /*09d0*/  LDG.E R206, [R228.64] ;  /* 0x00000004e4ce7981 */ /* 0x000166000c1e1900 */
[----:B------:R-:W-:Y:S01]  /*09e0*/  @P1 IMAD.WIDE.U32 R222, R235, R232, c[0x0][0x218] ;  /* 0x00008600ebde1625 */ /* 0x000fe200078e00e8 */
[----:B------:R0:W5:Y:S03]  /*09f0*/  LDG.E R234, [R216.64] ;  /* 0x00000004d8ea7981 */ /* 0x000166000c1e1900 */
[----:B-1----:R-:W-:Y:S01]  /*0a00*/  @P1 IMAD.WIDE.U32 R212, R232, R201, c[0x0][0x218] ;  /* 0x00008600e8d41625 */ /* 0x002fe200078e00c9 */
[----:B------:R1:W5:Y:S04]  /*0a10*/  @P1 LDG.E.128 R80, [R222.64] ;  /* 0x00000004de501981 */ /* 0x000368000c1e1d00 */
[----:B------:R1:W5:Y:S01]  /*0a20*/  @P1 LDG.E.128 R100, [R212.64] ;  /* 0x00000004d4641981 */ /* 0x000362000c1e1d00 */
[----:B------:R-:W-:-:S04]  /*0a30*/  IMAD.WIDE.U32 R230, R209, R224, c[0x0][0x190] ;  /* 0x00006400d1e67625 */ /* 0x000fc800078e00e0 */
[C---:B0-----:R-:W-:Y:S01]  /*0a40*/  @P1 IMAD.WIDE.U32 R216, R232.reuse, R207, c[0x0][0x218] ;  /* 0x00008600e8d81625 */ /* 0x041fe200078e00cf */
[----:B------:R0:W5:Y:S03]  /*0a50*/  LDG.E R208, [R230.64] ;  /* 0x00000004e6d07981 */ /* 0x000166000c1e1900 */
[-C--:B------:R-:W-:Y:S01]  /*0a60*/  IMAD.WIDE.U32 R226, R205, R224.reuse, c[0x0][0x190] ;  /* 0x00006400cde27625 */ /* 0x080fe200078e00e0 */
[----:B------:R0:W5:Y:S03]  /*0a70*/  @P1 LDG.E.128 R92, [R216.64] ;  /* 0x00000004d85c1981 */ /* 0x000166000c1e1d00 */
[----:B------:R-:W-:Y:S01]  /*0a80*/  IMAD.WIDE.U32 R224, R201, R224, c[0x0][0x190] ;  /* 0x00006400c9e07625 */ /* 0x000fe200078e00e0 */
[----:B------:R0:W5:Y:S04]  /*0a90*/  LDG.E R204, [R226.64] ;  /* 0x00000004e2cc7981 */ /* 0x000168000c1e1900 */
[----:B------:R0:W5:Y:S01]  /*0aa0*/  LDG.E R200, [R224.64] ;  /* 0x00000004e0c87981 */ /* 0x000162000c1e1900 */
[----:B------:R-:W-:-:S04]  /*0ab0*/  @P1 IMAD.WIDE.U32 R220, R232, R211, c[0x0][0x218] ;  /* 0x00008600e8dc1625 */ /* 0x000fc800078e00d3 */
[C---:B------:R-:W-:Y:S01]  /*0ac0*/  @P1 IMAD.WIDE.U32 R218, R232.reuse, R209, c[0x0][0x218] ;  /* 0x00008600e8da1625 */ /* 0x040fe200078e00d1 */
[----:B------:R0:W5:Y:S03]  /*0ad0*/  @P1 LDG.E.128 R84, [R220.64] ;  /* 0x00000004dc541981 */ /* 0x000166000c1e1d00 */
[----:B------:R-:W-:Y:S01]  /*0ae0*/  @P1 IMAD.WIDE.U32 R214, R232, R205, c[0x0][0x218] ;  /* 0x00008600e8d61625 */ /* 0x000fe200078e00cd */
[----:B------:R0:W5:Y:S04]  /*0af0*/  @P1 LDG.E.128 R88, [R218.64] ;  /* 0x00000004da581981 */ /* 0x000168000c1e1d00 */
[----:B------:R0:W5:Y:S01]  /*0b00*/  @P1 LDG.E.128 R96, [R214.64] ;  /* 0x00000004d6601981 */ /* 0x000162000c1e1d00 */
[----:B--2---:R-:W-:-:S05]  /*0b10*/  FSEL R242, R242, RZ, !P0 ;  /* 0x000000fff2f27208 */ /* 0x004fca0004000000 */
[----:B---3--:R-:W-:-:S04]  /*0b20*/  FADD.FTZ R109, -R242, R109 ;  /* 0x0000006df26d7221 */ /* 0x008fc80000010100 */
[----:B----4-:R-:W-:Y:S02]  /*0b30*/  FMUL.FTZ R238, R202, R109 ;  /* 0x0000006dcaee7220 */ /* 0x010fe40000410000 */
[C---:B------:R-:W-:Y:S02]  /*0b40*/  FADD.FTZ R237, -R242.reuse, R108 ;  /* 0x0000006cf2ed7221 */ /* 0x040fe40000010100 */
[----:B------:R-:W-:Y:S02]  /*0b50*/  FADD.FTZ R109, -R242, R118 ;  /* 0x00000076f26d7221 */ /* 0x000fe40000010100 */
[C---:B------:R-:W-:Y:S02]  /*0b60*/  FMUL.FTZ R237, R202.reuse, R237 ;  /* 0x000000edcaed7220 */ /* 0x040fe40000410000 */
[----:B------:R-:W-:Y:S02]  /*0b70*/  FMUL.FTZ R228, R202, R109 ;  /* 0x0000006dcae47220 */ /* 0x000fe40000410000 */
[----:B------:R-:W-:-:S02]  /*0b80*/  FMUL.FTZ R240, R76, R112 ;  /* 0x000000704cf07220 */ /* 0x000fc40000410000 */
[C---:B------:R-:W-:Y:S02]  /*0b90*/  FADD.FTZ R109, -R242.reuse, R132 ;  /* 0x00000084f26d7221 */ /* 0x040fe40000010100 */
[C---:B------:R-:W-:Y:S02]  /*0ba0*/  FADD.FTZ R111, -R242.reuse, R111 ;  /* 0x0000006ff26f7221 */ /* 0x040fe40000010100 */
[----:B-1----:R-:W-:Y:S02]  /*0bb0*/  FADD.FTZ R223, -R242, R110 ;  /* 0x0000006ef2df7221 */ /* 0x002fe40000010100 */
[----:B------:R-:W-:Y:S02]  /*0bc0*/  FMUL.FTZ R239, R77, R113 ;  /* 0x000000714def7220 */ /* 0x000fe40000410000 */
[----:B------:R-:W-:Y:S02]  /*0bd0*/  FMUL.FTZ R212, R202, R109 ;  /* 0x0000006dcad47220 */ /* 0x000fe40000410000 */
[----:B------:R-:W-:-:S02]  /*0be0*/  FADD.FTZ R108, RZ, R240 ;  /* 0x000000f0ff6c7221 */ /* 0x000fc40000010000 */
[C---:B------:R-:W-:Y:S02]  /*0bf0*/  FADD.FTZ R194, R113.reuse, R194 ;  /* 0x000000c271c27221 */ /* 0x040fe40000010000 */
[----:B------:R-:W-:Y:S02]  /*0c00*/  FFMA.FTZ R196, R113, R238, R196 ;  /* 0x000000ee71c47223 */ /* 0x000fe400000100c4 */
[----:B------:R-:W-:Y:S02]  /*0c10*/  FFMA.FTZ R109, R237, R240, RZ ;  /* 0x000000f0ed6d7223 */ /* 0x000fe400000100ff */
[C---:B------:R-:W-:Y:S02]  /*0c20*/  FADD.FTZ R195, R112.reuse, R195 ;  /* 0x000000c370c37221 */ /* 0x040fe40000010000 */
        /* <DEDUP_REMOVED lines=8> */
[----:B------:R-:W-:Y:S02]  /*0cb0*/  FFMA.FTZ R193, R114, R112, R193 ;  /* 0x0000007072c17223 */ /* 0x000fe400000100c1 */
[----:B0-----:R-:W-:Y:S02]  /*0cc0*/  FMUL.FTZ R216, R202, R111 ;  /* 0x0000006fcad87220 */ /* 0x001fe40000410000 */
[----:B------:R-:W-:Y:S02]  /*0cd0*/  FMUL.FTZ R114, R79, R115 ;  /* 0x000000734f727220 */ /* 0x000fe40000410000 */
[----:B------:R-:W-:Y:S02]  /*0ce0*/  FADD.FTZ R111, R108, R241 ;  /* 0x000000f16c6f7221 */ /* 0x000fe40000010000 */
[----:B------:R-:W-:Y:S02]  /*0cf0*/  FADD.FTZ R225, -R242, R116 ;  /* 0x00000074f2e17221 */ /* 0x000fe40000010100 */
[----:B------:R-:W-:-:S02]  /*0d00*/  FFMA.FTZ R109, R112, R241, R109 ;  /* 0x000000f1706d7223 */ /* 0x000fc4000001006d */
[C---:B------:R-:W-:Y:S02]  /*0d10*/  FADD.FTZ R190, R115.reuse, R190 ;  /* 0x000000be73be7221 */ /* 0x040fe40000010000 */
[----:B------:R-:W-:Y:S02]  /*0d20*/  FFMA.FTZ R192, R115, R113, R192 ;  /* 0x0000007173c07223 */ /* 0x000fe400000100c0 */
[----:B------:R-:W-:Y:S02]  /*0d30*/  FMUL.FTZ R230, R72, R120 ;  /* 0x0000007848e67220 */ /* 0x000fe40000410000 */
[----:B------:R-:W-:Y:S02]  /*0d40*/  FADD.FTZ R115, R111, R114 ;  /* 0x000000726f737221 */ /* 0x000fe40000010000 */
[----:B------:R-:W-:Y:S02]  /*0d50*/  FADD.FTZ R117, -R242, R117 ;  /* 0x00000075f2757221 */ /* 0x000fe40000010100 */
        /* <DEDUP_REMOVED lines=13> */
[----:B------:R-:W-:Y:S02]  /*0e30*/  FADD.FTZ R217, -R242, R124 ;  /* 0x0000007cf2d97221 */ /* 0x000fe40000010100 */
[----:B------:R-:W-:Y:S02]  /*0e40*/  FFMA.FTZ R108, R228, R233, R108 ;  /* 0x000000e9e46c7223 */ /* 0x000fe4000001006c */
[----:B------:R-:W-:Y:S02]  /*0e50*/  FADD.FTZ R221, -R242, R126 ;  /* 0x0000007ef2dd7221 */ /* 0x000fe40000010100 */
[----:B------:R-:W-:Y:S02]  /*0e60*/  FMUL.FTZ R222, R68, R128 ;  /* 0x0000008044de7220 */ /* 0x000fe40000410000 */
[----:B------:R-:W-:Y:S02]  /*0e70*/  FADD.FTZ R109, R109, R236 ;  /* 0x000000ec6d6d7221 */ /* 0x000fe40000010000 */
[----:B------:R-:W-:-:S02]  /*0e80*/  FADD.FTZ R125, -R242, R125 ;  /* 0x0000007df27d7221 */ /* 0x000fc40000010100 */
[C---:B------:R-:W-:Y:S02]  /*0e90*/  FMUL.FTZ R217, R202.reuse, R217 ;  /* 0x000000d9cad97220 */ /* 0x040fe40000410000 */
[----:B------:R-:W-:Y:S02]  /*0ea0*/  FFMA.FTZ R110, R231, R236, R108 ;  /* 0x000000ece76e7223 */ /* 0x000fe4000001006c */
[----:B------:R-:W-:Y:S02]  /*0eb0*/  FMUL.FTZ R221, R202, R221 ;  /* 0x000000ddcadd7220 */ /* 0x000fe40000410000 */
[----:B------:R-:W-:Y:S02]  /*0ec0*/  FADD.FTZ R111, -R242, R140 ;  /* 0x0000008cf26f7221 */ /* 0x000fe40000010100 */
[----:B------:R-:W-:Y:S02]  /*0ed0*/  FMUL.FTZ R223, R69, R129 ;  /* 0x0000008145df7220 */ /* 0x000fe40000410000 */
[----:B------:R-:W-:-:S02]  /*0ee0*/  FADD.FTZ R108, R109, R222 ;  /* 0x000000de6d6c7221 */ /* 0x000fc40000010000 */
[----:B------:R-:W-:Y:S02]  /*0ef0*/  FMUL.FTZ R220, R202, R125 ;  /* 0x0000007dcadc7220 */ /* 0x000fe40000410000 */
[----:B------:R-:W-:Y:S02]  /*0f00*/  FFMA.FTZ R109, R217, R222, R110 ;  /* 0x000000ded96d7223 */ /* 0x000fe4000001006e */
[C---:B------:R-:W-:Y:S02]  /*0f10*/  FADD.FTZ R163, R130.reuse, R163 ;  /* 0x000000a382a37221 */ /* 0x040fe40000010000 */
[----:B------:R-:W-:Y:S02]  /*0f20*/  FFMA.FTZ R179, R130, R221, R179 ;  /* 0x000000dd82b37223 */ /* 0x000fe400000100b3 */
[----:B------:R-:W-:Y:S02]  /*0f30*/  FMUL.FTZ R226, R70, R130 ;  /* 0x0000008246e27220 */ /* 0x000fe40000410000 */
        /* <DEDUP_REMOVED lines=12> */
[----:B------:R-:W-:-:S02]  /*1000*/  FADD.FTZ R135, -R242, R135 ;  /* 0x00000087f2877221 */ /* 0x000fc40000010100 */
[----:B------:R-:W-:Y:S02]  /*1010*/  FADD.FTZ R109, R108, R215 ;  /* 0x000000d76c6d7221 */ /* 0x000fe40000010000 */
[----:B------:R-:W-:Y:S02]  /*1020*/  FMUL.FTZ R213, R202, R133 ;  /* 0x00000085cad57220 */ /* 0x000fe40000410000 */
[----:B------:R-:W-:Y:S02]  /*1030*/  FMUL.FTZ R214, R65, R137 ;  /* 0x0000008941d67220 */ /* 0x000fe40000410000 */
        /* <DEDUP_REMOVED lines=12> */
[C---:B------:R-:W-:Y:S02]  /*1100*/  FADD.FTZ R137, -R242.reuse, R142 ;  /* 0x0000008ef2897221 */ /* 0x040fe40000010100 */
[C---:B------:R-:W-:Y:S02]  /*1110*/  FADD.FTZ R109, -R242.reuse, R148 ;  /* 0x00000094f26d7221 */ /* 0x040fe40000010100 */
[----:B------:R-:W-:-:S02]  /*1120*/  FADD.FTZ R135, -R242, R141 ;  /* 0x0000008df2877221 */ /* 0x000fc40000010100 */
[----:B------:R-:W-:Y:S02]  /*1130*/  FMUL.FTZ R133, R60, R144 ;  /* 0x000000903c857220 */ /* 0x000fe40000410000 */
[----:B------:R-:W-:Y:S02]  /*1140*/  FADD.FTZ R110, R110, R139 ;  /* 0x0000008b6e6e7221 */ /* 0x000fe40000010000 */
[----:B------:R-:W-:Y:S02]  /*1150*/  FFMA.FTZ R108, R218, R139, R108 ;  /* 0x0000008bda6c7223 */ /* 0x000fe4000001006c */
[C---:B------:R-:W-:Y:S02]  /*1160*/  FADD.FTZ R161, R136.reuse, R161 ;  /* 0x000000a188a17221 */ /* 0x040fe40000010000 */
[----:B------:R-:W-:Y:S02]  /*1170*/  FFMA.FTZ R177, R136, R212, R177 ;  /* 0x000000d488b17223 */ /* 0x000fe400000100b1 */
[----:B------:R-:W-:-:S02]  /*1180*/  FADD.FTZ R143, -R242, R143 ;  /* 0x0000008ff28f7221 */ /* 0x000fc40000010100 */
[C---:B------:R-:W-:Y:S02]  /*1190*/  FMUL.FTZ R137, R202.reuse, R137 ;  /* 0x00000089ca897220 */ /* 0x040fe40000410000 */
[C---:B------:R-:W-:Y:S02]  /*11a0*/  FMUL.FTZ R124, R202.reuse, R109 ;  /* 0x0000006dca7c7220 */ /* 0x040fe40000410000 */
        /* <DEDUP_REMOVED lines=23> */
[C---:B------:R-:W-:Y:S02]  /*1320*/  FADD.FTZ R29, R153.reuse, R29 ;  /* 0x0000001d991d7221 */ /* 0x040fe40000010000 */
[----:B------:R-:W-:Y:S02]  /*1330*/  FFMA.FTZ R170, R153, R126, R170 ;  /* 0x0000007e99aa7223 */ /* 0x000fe400000100aa */
[----:B------:R-:W-:Y:S02]  /*1340*/  FMUL.FTZ R127, R202, R127 ;  /* 0x0000007fca7f7220 */ /* 0x000fe40000410000 */
[----:B------:R-:W-:Y:S02]  /*1350*/  FMUL.FTZ R153, R57, R153 ;  /* 0x0000009939997220 */ /* 0x000fe40000410000 */
[----:B------:R-:W-:-:S02]  /*1360*/  FADD.FTZ R108, R110, R125 ;  /* 0x0000007d6e6c7221 */ /* 0x000fc40000010000 */
[----:B------:R-:W-:Y:S02]  /*1370*/  FFMA.FTZ R109, R124, R125, R109 ;  /* 0x0000007d7c6d7223 */ /* 0x000fe4000001006d */
[C---:B------:R-:W-:Y:S02]  /*1380*/  FADD.FTZ R164, R129.reuse, R164 ;  /* 0x000000a481a47221 */ /* 0x040fe40000010000 */
        /* <DEDUP_REMOVED lines=16> */
[----:B------:R-:W-:Y:S02]  /*1490*/  FFMA.FTZ R188, R121, R227, R188 ;  /* 0x000000e379bc7223 */ /* 0x000fe400000100bc */
[C---:B------:R-:W-:Y:S02]  /*14a0*/  FADD.FTZ R183, R122.reuse, R183 ;  /* 0x000000b77ab77221 */ /* 0x040fe40000010000 */
        /* <DEDUP_REMOVED lines=13> */
[----:B------:R-:W-:Y:S02]  /*1580*/  FADD.FTZ R115, R111, R128 ;  /* 0x000000806f737221 */ /* 0x000fe40000010000 */
[----:B------:R-:W-:Y:S01]  /*1590*/  FFMA.FTZ R117, R129, R128, R109 ;  /* 0x0000008081757223 */ /* 0x000fe2000001006d */
[----:B------:R-:W-:Y:S05]  /*15a0*/  BRA.DIV ~URZ, `(.L_x_9527) ;  /* 0x000028b27f007947 */ /* 0x000fea000b800000 */
[----:B------:R0:W1:Y:S02]  /*15b0*/  SHFL.BFLY PT, R110, R115, 0x1, 0x1f ;  /* 0x0c201f00736e7f89 */ /* 0x00006400000e0000 */
.L_x_9531:
        /* <DEDUP_REMOVED lines=18> */
.L_x_9532:
        /* <DEDUP_REMOVED lines=11> */
[----:B------:R-:W2:Y:S01]  /*1790*/  LDG.E.128 R108, [R108.64] ;  /* 0x000000046c6c7981 */ /* 0x000ea2000c1e1d00 */
[-CC-:B------:R-:W-:Y:S01]  /*17a0*/  FFMA.FTZ R112, R112, R134.reuse, R131.reuse ;  /* 0x0000008670707223 */ /* 0x180fe20000010083 */
[----:B------:R-:W-:Y:S01]  /*17b0*/  ISETP.NE.U32.AND P0, PT, RZ, c[0x0][0x258], PT ;  /* 0x00009600ff007a0c */ /* 0x000fe20003f05070 */
[----:B------:R-:W-:Y:S01]  /*17c0*/  FFMA.FTZ R113, R113, R134, R131 ;  /* 0x0000008671717223 */ /* 0x000fe20000010083 */
[----:B------:R-:W-:Y:S01]  /*17d0*/  ISETP.NE.U32.AND P2, PT, RZ, c[0x0][0x258], PT ;  /* 0x00009600ff007a0c */ /* 0x000fe20003f45070 */
[----:B------:R-:W-:Y:S01]  /*17e0*/  FADD.FTZ R237, R240, -R237 ;  /* 0x800000edf0ed7221 */ /* 0x000fe20000010000 */
[----:B------:R-:W-:Y:S01]  /*17f0*/  ISETP.NE.AND.EX P0, PT, RZ, c[0x0][0x25c], PT, P0 ;  /* 0x00009700ff007a0c */ /* 0x000fe20003f05300 */
[----:B------:R-:W-:Y:S01]  /*1800*/  FADD.FTZ R239, R239, -R238 ;  /* 0x800000eeefef7221 */ /* 0x000fe20000010000 */
[----:B------:R-:W-:Y:S01]  /*1810*/  ISETP.NE.AND.EX P2, PT, RZ, c[0x0][0x25c], PT, P2 ;  /* 0x00009700ff007a0c */ /* 0x000fe20003f45320 */
[----:B------:R-:W-:Y:S01]  /*1820*/  FADD.FTZ R241, R241, -R112 ;  /* 0x80000070f1f17221 */ /* 0x000fe20000010000 */
[----:B-----5:R-:W-:Y:S01]  /*1830*/  LOP3.LUT P3, RZ, R234, 0xff, RZ, 0xc0, !PT ;  /* 0x000000ffeaff7812 */ /* 0x020fe2000786c0ff */
[----:B------:R-:W-:Y:S01]  /*1840*/  FADD.FTZ R113, R114, -R113 ;  /* 0x8000007172717221 */ /* 0x000fe20000010000 */
[----:B------:R-:W-:Y:S01]  /*1850*/  LOP3.LUT P4, RZ, R234, 0xff00, RZ, 0xc0, !PT ;  /* 0x0000ff00eaff7812 */ /* 0x000fe2000788c0ff */
[----:B------:R-:W-:Y:S01]  /*1860*/  FMUL.FTZ R237, R202, R237 ;  /* 0x000000edcaed7220 */ /* 0x000fe20000410000 */
[----:B------:R-:W-:Y:S01]  /*1870*/  LOP3.LUT P5, RZ, R234, 0xff0000, RZ, 0xc0, !PT ;  /* 0x00ff0000eaff7812 */ /* 0x000fe200078ac0ff */
[----:B------:R-:W-:Y:S01]  /*1880*/  FMUL.FTZ R114, R202, R239 ;  /* 0x000000efca727220 */ /* 0x000fe20000410000 */
[----:B------:R-:W-:Y:S01]  /*1890*/  LOP3.LUT P6, RZ, R234, 0xff000000, RZ, 0xc0, !PT ;  /* 0xff000000eaff7812 */ /* 0x000fe200078cc0ff */
        /* <DEDUP_REMOVED lines=8> */
[----:B0-----:R-:W-:-:S02]  /*1920*/  FMUL.FTZ R115, R237, R203 ;  /* 0x000000cbed737220 */ /* 0x001fc40000410000 */
[-C--:B------:R-:W-:Y:S01]  /*1930*/  FMUL.FTZ R116, R114, R203.reuse ;  /* 0x000000cb72747220 */ /* 0x080fe20000410000 */
[C---:B------:R-:W-:Y:S01]  /*1940*/  SEL R114, R241.reuse, R106, P2 ;  /* 0x0000006af1727207 */ /* 0x040fe20001000000 */
[-C--:B------:R-:W-:Y:S02]  /*1950*/  FMUL.FTZ R117, R241, R203.reuse ;  /* 0x000000cbf1757220 */ /* 0x080fe40000410000 */
[C---:B------:R-:W-:Y:S02]  /*1960*/  FMUL.FTZ R118, R120.reuse, R203 ;  /* 0x000000cb78767220 */ /* 0x040fe40000410000 */
[----:B------:R-:W-:Y:S01]  /*1970*/  FMUL.FTZ R143, R115, c[0x0][0x1e8] ;  /* 0x00007a00738f7a20 */ /* 0x000fe20000410000 */
[----:B------:R-:W-:Y:S01]  /*1980*/  SEL R115, R120, R107, P2 ;  /* 0x0000006b78737207 */ /* 0x000fe20001000000 */
[----:B------:R-:W-:Y:S02]  /*1990*/  FMUL.FTZ R142, R116, c[0x0][0x1e8] ;  /* 0x00007a00748e7a20 */ /* 0x000fe40000410000 */
[----:B------:R-:W-:-:S02]  /*19a0*/  FMUL.FTZ R145, R117, c[0x0][0x1e8] ;  /* 0x00007a0075917a20 */ /* 0x000fc40000410000 */
[----:B------:R-:W-:Y:S02]  /*19b0*/  FMUL.FTZ R144, R118, c[0x0][0x1e8] ;  /* 0x00007a0076907a20 */ /* 0x000fe40000410000 */
[----:B------:R-:W-:Y:S02]  /*19c0*/  FMUL.FTZ R116, R52, R143 ;  /* 0x0000008f34747220 */ /* 0x000fe40000410000 */
[----:B------:R-:W-:Y:S02]  /*19d0*/  FMUL.FTZ R117, R53, R142 ;  /* 0x0000008e35757220 */ /* 0x000fe40000410000 */
[----:B------:R-:W-:Y:S01]  /*19e0*/  FMUL.FTZ R118, R54, R145 ;  /* 0x0000009136767220 */ /* 0x000fe20000410000 */
[----:B------:R-:W-:Y:S01]  /*19f0*/  SEL R116, R116, RZ, P3 ;  /* 0x000000ff74747207 */ /* 0x000fe20001800000 */
[----:B------:R-:W-:Y:S01]  /*1a00*/  FMUL.FTZ R119, R55, R144 ;  /* 0x0000009037777220 */ /* 0x000fe20000410000 */
[----:B------:R-:W-:Y:S01]  /*1a10*/  SEL R117, R117, RZ, P4 ;  /* 0x000000ff75757207 */ /* 0x000fe20002000000 */
[----:B------:R-:W-:Y:S01]  /*1a20*/  @P0 IMAD.WIDE.U32 R140, R235, R132, c[0x0][0x258] ;  /* 0x00009600eb8c0625 */ /* 0x000fe200078e0084 */
[----:B------:R-:W-:-:S02]  /*1a30*/  SEL R118, R118, RZ, P5 ;  /* 0x000000ff76767207 */ /* 0x000fc40002800000 */
[----:B------:R-:W-:Y:S01]  /*1a40*/  SEL R119, R119, RZ, P6 ;  /* 0x000000ff77777207 */ /* 0x000fe20003000000 */
[-C--:B------:R-:W-:Y:S01]  /*1a50*/  IMAD.WIDE.U32 R148, R235, R132.reuse, c[0x0][0x248] ;  /* 0x00009200eb947625 */ /* 0x080fe200078e0084 */
[----:B------:R-:W-:Y:S03]  /*1a60*/  @P0 STG.E.128 [R140.64], R112 ;  /* 0x000000708c000986 */ /* 0x000fe6000c101d04 */
[----:B------:R-:W-:Y:S01]  /*1a70*/  IMAD.WIDE.U32 R120, R211, R132, c[0x0][0x170] ;  /* 0x00005c00d3787625 */ /* 0x000fe200078e0084 */
[----:B------:R0:W-:Y:S05]  /*1a80*/  STG.E.128 [R148.64], R116 ;  /* 0x0000007494007986 */ /* 0x0001ea000c101d04 */
[----:B------:R-:W3:Y:S01]  /*1a90*/  LDG.E.128 R120, [R120.64] ;  /* 0x0000000478787981 */ /* 0x000ee2000c1e1d00 */
        /* <DEDUP_REMOVED lines=8> */
[C---:B------:R-:W-:Y:S02]  /*1b20*/  FMUL.FTZ R225, R202.reuse, R225 ;  /* 0x000000e1cae17220 */ /* 0x040fe40000410000 */
[C---:B------:R-:W-:Y:S02]  /*1b30*/  FMUL.FTZ R233, R202.reuse, R233 ;  /* 0x000000e9cae97220 */ /* 0x040fe40000410000 */
[----:B0-----:R-:W-:Y:S02]  /*1b40*/  FMUL.FTZ R116, R202, R231 ;  /* 0x000000e7ca747220 */ /* 0x001fe40000410000 */
[----:B------:R-:W-:Y:S02]  /*1b50*/  @P1 FADD.FTZ R225, R84, R225 ;  /* 0x000000e154e11221 */ /* 0x000fe40000010000 */
[----:B------:R-:W-:-:S02]  /*1b60*/  @P1 FADD.FTZ R233, R86, R233 ;  /* 0x000000e956e91221 */ /* 0x000fc40000010000 */
[----:B------:R-:W-:Y:S02]  /*1b70*/  @P1 FADD.FTZ R116, R87, R116 ;  /* 0x0000007457741221 */ /* 0x000fe40000010000 */
[-C--:B------:R-:W-:Y:S02]  /*1b80*/  FMUL.FTZ R113, R233, R203.reuse ;  /* 0x000000cbe9717220 */ /* 0x080fe40000410000 */
[----:B------:R-:W-:Y:S02]  /*1b90*/  FMUL.FTZ R114, R116, R203 ;  /* 0x000000cb74727220 */ /* 0x000fe40000410000 */
[----:B------:R-:W-:Y:S02]  /*1ba0*/  FMUL.FTZ R155, R113, c[0x0][0x1e8] ;  /* 0x00007a00719b7a20 */ /* 0x000fe40000410000 */
[----:B------:R-:W-:Y:S02]  /*1bb0*/  FMUL.FTZ R152, R114, c[0x0][0x1e8] ;  /* 0x00007a0072987a20 */ /* 0x000fe40000410000 */
[----:B------:R-:W-:-:S02]  /*1bc0*/  FMUL.FTZ R114, R50, R155 ;  /* 0x0000009b32727220 */ /* 0x000fc40000410000 */
[----:B------:R-:W-:Y:S02]  /*1bd0*/  FMUL.FTZ R115, R51, R152 ;  /* 0x0000009833737220 */ /* 0x000fe40000410000 */
[-CC-:B------:R-:W-:Y:S02]  /*1be0*/  FFMA.FTZ R217, R217, R134.reuse, R131.reuse ;  /* 0x00000086d9d97223 */ /* 0x180fe40000010083 */
[-CC-:B------:R-:W-:Y:S02]  /*1bf0*/  FFMA.FTZ R220, R220, R134.reuse, R131.reuse ;  /* 0x00000086dcdc7223 */ /* 0x180fe40000010083 */
[-CC-:B------:R-:W-:Y:S02]  /*1c00*/  FFMA.FTZ R221, R221, R134.reuse, R131.reuse ;  /* 0x00000086dddd7223 */ /* 0x180fe40000010083 */
[----:B------:R-:W-:Y:S02]  /*1c10*/  FFMA.FTZ R224, R224, R134, R131 ;  /* 0x00000086e0e07223 */ /* 0x000fe40000010083 */
[----:B------:R-:W-:-:S04]  /*1c20*/  @P0 IMAD.WIDE.U32 R148, R211, R132, c[0x0][0x258] ;  /* 0x00009600d3940625 */ /* 0x000fc800078e0084 */
[----:B------:R-:W-:Y:S02]  /*1c30*/  FADD.FTZ R217, R222, -R217 ;  /* 0x800000d9ded97221 */ /* 0x000fe40000010000 */
[----:B------:R-:W-:Y:S02]  /*1c40*/  FADD.FTZ R223, R223, -R220 ;  /* 0x800000dcdfdf7221 */ /* 0x000fe40000010000 */
[----:B------:R-:W-:Y:S02]  /*1c50*/  FADD.FTZ R221, R226, -R221 ;  /* 0x800000dde2dd7221 */ /* 0x000fe40000010000 */
[----:B------:R-:W-:Y:S02]  /*1c60*/  FADD.FTZ R229, R229, -R224 ;  /* 0x800000e0e5e57221 */ /* 0x000fe40000010000 */
[C---:B------:R-:W-:Y:S02]  /*1c70*/  FMUL.FTZ R217, R202.reuse, R217 ;  /* 0x000000d9cad97220 */ /* 0x040fe40000410000 */
[----:B------:R-:W-:-:S02]  /*1c80*/  FMUL.FTZ R221, R202, R221 ;  /* 0x000000ddcadd7220 */ /* 0x000fc40000410000 */
[----:B------:R-:W-:Y:S02]  /*1c90*/  @P1 FADD.FTZ R217, R88, R217 ;  /* 0x000000d958d91221 */ /* 0x000fe40000010000 */
[----:B------:R-:W-:Y:S02]  /*1ca0*/  @P1 FADD.FTZ R221, R90, R221 ;  /* 0x000000dd5add1221 */ /* 0x000fe40000010000 */
        /* <DEDUP_REMOVED lines=8> */
[----:B------:R-:W-:Y:S01]  /*1d30*/  @P1 FADD.FTZ R110, R85, R110 ;  /* 0x0000006e556e1221 */ /* 0x000fe20000010000 */
[----:B------:R-:W-:Y:S01]  /*1d40*/  LEA R144, P4, R211, c[0x0][0x248], 0x4 ;  /* 0x00009200d3907a11 */ /* 0x000fe200078820ff */
[----:B------:R-:W-:Y:S01]  /*1d50*/  FMUL.FTZ R143, R143, R108 ;  /* 0x0000006c8f8f7220 */ /* 0x000fe20000410000 */
[----:B------:R-:W-:Y:S01]  /*1d60*/  LOP3.LUT P5, RZ, R210, 0xff00, RZ, 0xc0, !PT ;  /* 0x0000ff00d2ff7812 */ /* 0x000fe200078ac0ff */
[----:B------:R-:W-:Y:S01]  /*1d70*/  FMUL.FTZ R112, R110, R203 ;  /* 0x000000cb6e707220 */ /* 0x000fe20000410000 */
[----:B------:R-:W-:Y:S01]  /*1d80*/  LEA.HI.X R145, R211, c[0x0][0x24c], RZ, 0x4, P4 ;  /* 0x00009300d3917a11 */ /* 0x000fe200020f24ff */
[----:B------:R-:W-:Y:S01]  /*1d90*/  FMUL.FTZ R151, R111, c[0x0][0x1e8] ;  /* 0x00007a006f977a20 */ /* 0x000fe20000410000 */
[----:B------:R-:W-:Y:S01]  /*1da0*/  FSEL R143, R143, RZ, P3 ;  /* 0x000000ff8f8f7208 */ /* 0x000fe20001800000 */
[----:B------:R-:W-:Y:S01]  /*1db0*/  FMUL.FTZ R150, R112, c[0x0][0x1e8] ;  /* 0x00007a0070967a20 */ /* 0x000fe20000410000 */
[----:B------:R-:W-:Y:S01]  /*1dc0*/  LOP3.LUT P3, RZ, R210, 0xff, RZ, 0xc0, !PT ;  /* 0x000000ffd2ff7812 */ /* 0x000fe2000786c0ff */
[----:B------:R-:W-:Y:S01]  /*1dd0*/  FMUL.FTZ R112, R48, R151 ;  /* 0x0000009730707220 */ /* 0x000fe20000410000 */
[C---:B------:R-:W-:Y:S01]  /*1de0*/  LOP3.LUT P6, RZ, R210.reuse, 0xff0000, RZ, 0xc0, !PT ;  /* 0x00ff0000d2ff7812 */ /* 0x040fe200078cc0ff */
[----:B------:R-:W-:Y:S01]  /*1df0*/  FMUL.FTZ R113, R49, R150 ;  /* 0x0000009631717220 */ /* 0x000fe20000410000 */
[----:B------:R-:W-:-:S02]  /*1e00*/  LOP3.LUT P4, RZ, R210, 0xff000000, RZ, 0xc0, !PT ;  /* 0xff000000d2ff7812 */ /* 0x000fc4000788c0ff */
[----:B------:R-:W-:Y:S02]  /*1e10*/  SEL R109, R110, R105, P2 ;  /* 0x000000696e6d7207 */ /* 0x000fe40001000000 */
[----:B------:R-:W-:Y:S02]  /*1e20*/  SEL R108, R225, R104, P2 ;  /* 0x00000068e16c7207 */ /* 0x000fe40001000000 */
[----:B------:R-:W-:Y:S02]  /*1e30*/  SEL R110, R233, R106, P2 ;  /* 0x0000006ae96e7207 */ /* 0x000fe40001000000 */
[----:B------:R-:W-:Y:S01]  /*1e40*/  SEL R111, R116, R107, P2 ;  /* 0x0000006b746f7207 */ /* 0x000fe20001000000 */
[----:B------:R-:W-:Y:S01]  /*1e50*/  IMAD.WIDE.U32 R116, R209, R132, c[0x0][0x170] ;  /* 0x00005c00d1747625 */ /* 0x000fe200078e0084 */
[----:B------:R-:W-:Y:S02]  /*1e60*/  SEL R112, R112, RZ, P3 ;  /* 0x000000ff70707207 */ /* 0x000fe40001800000 */
[----:B------:R-:W-:Y:S01]  /*1e70*/  SEL R113, R113, RZ, P5 ;  /* 0x000000ff71717207 */ /* 0x000fe20002800000 */
[----:B------:R0:W-:Y:S01]  /*1e80*/  @P0 STG.E.128 [R148.64], R108 ;  /* 0x0000006c94000986 */ /* 0x0001e2000c101d04 */
[----:B------:R-:W-:-:S02]  /*1e90*/  SEL R114, R114, RZ, P6 ;  /* 0x000000ff72727207 */ /* 0x000fc40003000000 */
[----:B------:R-:W-:-:S05]  /*1ea0*/  SEL R115, R115, RZ, P4 ;  /* 0x000000ff73737207 */ /* 0x000fca0002000000 */
[----:B------:R1:W-:Y:S04]  /*1eb0*/  STG.E.128 [R144.64], R112 ;  /* 0x0000007090007986 */ /* 0x0003e8000c101d04 */
[----:B------:R-:W2:Y:S01]  /*1ec0*/  LDG.E.128 R116, [R116.64] ;  /* 0x0000000474747981 */ /* 0x000ea2000c1e1d00 */
[----:B0-----:R-:W-:Y:S01]  /*1ed0*/  FMUL.FTZ R110, R202, R223 ;  /* 0x000000dfca6e7220 */ /* 0x001fe20000410000 */
[C---:B------:R-:W-:Y:S01]  /*1ee0*/  SEL R108, R217.reuse, R104, P2 ;  /* 0x00000068d96c7207 */ /* 0x040fe20001000000 */
[----:B------:R-:W-:Y:S02]  /*1ef0*/  FMUL.FTZ R111, R217, R203 ;  /* 0x000000cbd96f7220 */ /* 0x000fe40000410000 */
[----:B------:R-:W-:Y:S02]  /*1f00*/  @P1 FADD.FTZ R110, R89, R110 ;  /* 0x0000006e596e1221 */ /* 0x000fe40000010000 */
[----:B------:R-:W-:-:S02]  /*1f10*/  FMUL.FTZ R149, R111, c[0x0][0x1e8] ;  /* 0x00007a006f957a20 */ /* 0x000fc40000410000 */
[C---:B-1----:R-:W-:Y:S01]  /*1f20*/  FMUL.FTZ R112, R110.reuse, R203 ;  /* 0x000000cb6e707220 */ /* 0x042fe20000410000 */
[----:B------:R-:W-:Y:S01]  /*1f30*/  SEL R109, R110, R105, P2 ;  /* 0x000000696e6d7207 */ /* 0x000fe20001000000 */
[C---:B------:R-:W-:Y:S01]  /*1f40*/  FMUL.FTZ R113, R221.reuse, R203 ;  /* 0x000000cbdd717220 */ /* 0x040fe20000410000 */
[----:B------:R-:W-:Y:S01]  /*1f50*/  SEL R110, R221, R106, P2 ;  /* 0x0000006add6e7207 */ /* 0x000fe20001000000 */
[----:B------:R-:W-:-:S04]  /*1f60*/  @P0 IMAD.WIDE.U32 R144, R209, R132, c[0x0][0x258] ;  /* 0x00009600d1900625 */ /* 0x000fc800078e0084 */
[----:B---3--:R-:W-:Y:S02]  /*1f70*/  FMUL.FTZ R120, R151, R120 ;  /* 0x0000007897787220 */ /* 0x008fe40000410000 */
[----:B------:R-:W-:Y:S02]  /*1f80*/  FMUL.FTZ R121, R121, R150 ;  /* 0x0000009679797220 */ /* 0x000fe40000410000 */
[----:B------:R-:W-:Y:S01]  /*1f90*/  FMUL.FTZ R155, R122, R155 ;  /* 0x0000009b7a9b7220 */ /* 0x000fe20000410000 */
[----:B------:R-:W-:Y:S01]  /*1fa0*/  FSEL R211, R120, RZ, P3 ;  /* 0x000000ff78d37208 */ /* 0x000fe20001800000 */
[----:B------:R-:W-:Y:S01]  /*1fb0*/  FMUL.FTZ R120, R202, R229 ;  /* 0x000000e5ca787220 */ /* 0x000fe20000410000 */
[----:B------:R-:W-:Y:S01]  /*1fc0*/  FSEL R210, R121, RZ, P5 ;  /* 0x000000ff79d27208 */ /* 0x000fe20002800000 */
[----:B------:R-:W-:Y:S01]  /*1fd0*/  FMUL.FTZ R152, R123, R152 ;  /* 0x000000987b987220 */ /* 0x000fe20000410000 */
[----:B------:R-:W-:Y:S01]  /*1fe0*/  LEA R150, P5, R209, c[0x0][0x248], 0x4 ;  /* 0x00009200d1967a11 */ /* 0x000fe200078a20ff */
[----:B------:R-:W-:Y:S01]  /*1ff0*/  @P1 FADD.FTZ R120, R91, R120 ;  /* 0x000000785b781221 */ /* 0x000fe20000010000 */
[----:B------:R-:W-:Y:S01]  /*2000*/  FSEL R155, R155, RZ, P6 ;  /* 0x000000ff9b9b7208 */ /* 0x000fe20003000000 */
[----:B------:R-:W-:Y:S01]  /*2010*/  FMUL.FTZ R148, R112, c[0x0][0x1e8] ;  /* 0x00007a0070947a20 */ /* 0x000fe20000410000 */
[----:B------:R-:W-:Y:S01]  /*2020*/  FSEL R152, R152, RZ, P4 ;  /* 0x000000ff98987208 */ /* 0x000fe20002000000 */
[----:B------:R-:W-:Y:S01]  /*2030*/  FMUL.FTZ R114, R120, R203 ;  /* 0x000000cb78727220 */ /* 0x000fe20000410000 */
[----:B------:R-:W-:Y:S01]  /*2040*/  LEA.HI.X R151, R209, c[0x0][0x24c], RZ, 0x4, P5 ;  /* 0x00009300d1977a11 */ /* 0x000fe200028f24ff */
[----:B------:R-:W-:Y:S01]  /*2050*/  FMUL.FTZ R209, R113, c[0x0][0x1e8] ;  /* 0x00007a0071d17a20 */ /* 0x000fe20000410000 */
[----:B------:R-:W-:Y:S01]  /*2060*/  LOP3.LUT P3, RZ, R208, 0xff, RZ, 0xc0, !PT ;  /* 0x000000ffd0ff7812 */ /* 0x000fe2000786c0ff */
[----:B------:R-:W-:Y:S01]  /*2070*/  FMUL.FTZ R112, R44, R149 ;  /* 0x000000952c707220 */ /* 0x000fe20000410000 */
[C---:B------:R-:W-:Y:S01]  /*2080*/  LOP3.LUT P6, RZ, R208.reuse, 0xff00, RZ, 0xc0, !PT ;  /* 0x0000ff00d0ff7812 */ /* 0x040fe200078cc0ff */
[----:B------:R-:W-:Y:S01]  /*2090*/  FMUL.FTZ R113, R45, R148 ;  /* 0x000000942d717220 */ /* 0x000fe20000410000 */
[----:B------:R-:W-:-:S02]  /*20a0*/  LOP3.LUT P4, RZ, R208, 0xff0000, RZ, 0xc0, !PT ;  /* 0x00ff0000d0ff7812 */ /* 0x000fc4000788c0ff */
[----:B------:R-:W-:Y:S01]  /*20b0*/  LOP3.LUT P5, RZ, R208, 0xff000000, RZ, 0xc0, !PT ;  /* 0xff000000d0ff7812 */ /* 0x000fe200078ac0ff */
[----:B------:R-:W-:Y:S01]  /*20c0*/  FMUL.FTZ R208, R114, c[0x0][0x1e8] ;  /* 0x00007a0072d07a20 */ /* 0x000fe20000410000 */
[----:B------:R-:W-:Y:S01]  /*20d0*/  SEL R111, R120, R107, P2 ;  /* 0x0000006b786f7207 */ /* 0x000fe20001000000 */
[----:B------:R-:W-:Y:S01]  /*20e0*/  FMUL.FTZ R114, R46, R209 ;  /* 0x000000d12e727220 */ /* 0x000fe20000410000 */
[----:B------:R-:W-:Y:S01]  /*20f0*/  SEL R112, R112, RZ, P3 ;  /* 0x000000ff70707207 */ /* 0x000fe20001800000 */
[----:B------:R-:W-:Y:S01]  /*2100*/  FMUL.FTZ R115, R47, R208 ;  /* 0x000000d02f737220 */ /* 0x000fe20000410000 */
[----:B------:R-:W-:Y:S01]  /*2110*/  SEL R113, R113, RZ, P6 ;  /* 0x000000ff71717207 */ /* 0x000fe20003000000 */
[----:B------:R-:W-:Y:S01]  /*2120*/  IMAD.WIDE.U32 R120, R207, R132, c[0x0][0x170] ;  /* 0x00005c00cf787625 */ /* 0x000fe200078e0084 */
[----:B------:R-:W-:Y:S01]  /*2130*/  SEL R114, R114, RZ, P4 ;  /* 0x000000ff72727207 */ /* 0x000fe20002000000 */
[----:B------:R0:W-:Y:S01]  /*2140*/  @P0 STG.E.128 [R144.64], R108 ;  /* 0x0000006c90000986 */ /* 0x0001e2000c101d04 */
[----:B------:R-:W-:-:S05]  /*2150*/  SEL R115, R115, RZ, P5 ;  /* 0x000000ff73737207 */ /* 0x000fca0002800000 */
        /* <DEDUP_REMOVED lines=12> */
[----:B------:R-:W-:Y:S02]  /*2220*/  FMUL.FTZ R219, R202, R219 ;  /* 0x000000dbcadb7220 */ /* 0x000fe40000410000 */
[----:B------:R-:W-:Y:S02]  /*2230*/  @P1 FADD.FTZ R215, R92, R215 ;  /* 0x000000d75cd71221 */ /* 0x000fe40000010000 */
[----:B------:R-:W-:Y:S02]  /*2240*/  @P1 FADD.FTZ R110, R93, R110 ;  /* 0x0000006e5d6e1221 */ /* 0x000fe40000010000 */
[----:B------:R-:W-:Y:S01]  /*2250*/  @P1 FADD.FTZ R219, R94, R219 ;  /* 0x000000db5edb1221 */ /* 0x000fe20000010000 */
[C---:B------:R-:W-:Y:S01]  /*2260*/  SEL R108, R215.reuse, R104, P2 ;  /* 0x00000068d76c7207 */ /* 0x040fe20001000000 */
[----:B------:R-:W-:Y:S01]  /*2270*/  FMUL.FTZ R111, R215, R203 ;  /* 0x000000cbd76f7220 */ /* 0x000fe20000410000 */
[C---:B------:R-:W-:Y:S01]  /*2280*/  SEL R109, R110.reuse, R105, P2 ;  /* 0x000000696e6d7207 */ /* 0x040fe20001000000 */
[-C--:B-1----:R-:W-:Y:S01]  /*2290*/  FMUL.FTZ R112, R110, R203.reuse ;  /* 0x000000cb6e707220 */ /* 0x082fe20000410000 */
[C---:B------:R-:W-:Y:S01]  /*22a0*/  SEL R110, R219.reuse, R106, P2 ;  /* 0x0000006adb6e7207 */ /* 0x040fe20001000000 */
[----:B------:R-:W-:-:S02]  /*22b0*/  FMUL.FTZ R113, R219, R203 ;  /* 0x000000cbdb717220 */ /* 0x000fc40000410000 */
[----:B------:R-:W-:Y:S02]  /*22c0*/  FMUL.FTZ R150, R112, c[0x0][0x1e8] ;  /* 0x00007a0070967a20 */ /* 0x000fe40000410000 */
[----:B------:R-:W-:Y:S02]  /*22d0*/  FMUL.FTZ R151, R113, c[0x0][0x1e8] ;  /* 0x00007a0071977a20 */ /* 0x000fe40000410000 */
[----:B------:R-:W-:Y:S02]  /*22e0*/  FMUL.FTZ R113, R41, R150 ;  /* 0x0000009629717220 */ /* 0x000fe40000410000 */
[----:B------:R-:W-:-:S04]  /*22f0*/  @P0 IMAD.WIDE.U32 R144, R207, R132, c[0x0][0x258] ;  /* 0x00009600cf900625 */ /* 0x000fc800078e0084 */
[-CC-:B------:R-:W-:Y:S02]  /*2300*/  FFMA.FTZ R130, R130, R134.reuse, R131.reuse ;  /* 0x0000008682827223 */ /* 0x180fe40000010083 */
[-CC-:B------:R-:W-:Y:S02]  /*2310*/  FFMA.FTZ R135, R135, R134.reuse, R131.reuse ;  /* 0x0000008687877223 */ /* 0x180fe40000010083 */
[-CC-:B------:R-:W-:Y:S02]  /*2320*/  FFMA.FTZ R137, R137, R134.reuse, R131.reuse ;  /* 0x0000008689897223 */ /* 0x180fe40000010083 */
[----:B------:R-:W-:Y:S02]  /*2330*/  FFMA.FTZ R138, R138, R134, R131 ;  /* 0x000000868a8a7223 */ /* 0x000fe40000010083 */
[----:B------:R-:W-:Y:S02]  /*2340*/  FADD.FTZ R133, R133, -R130 ;  /* 0x8000008285857221 */ /* 0x000fe40000010000 */
[----:B------:R-:W-:-:S02]  /*2350*/  FADD.FTZ R135, R136, -R135 ;  /* 0x8000008788877221 */ /* 0x000fc40000010000 */
[----:B------:R-:W-:Y:S02]  /*2360*/  FADD.FTZ R147, R147, -R138 ;  /* 0x8000008a93937221 */ /* 0x000fe40000010000 */
[----:B------:R-:W-:-:S04]  /*2370*/  FMUL.FTZ R133, R202, R133 ;  /* 0x00000085ca857220 */ /* 0x000fc80000410000 */
[----:B------:R-:W-:Y:S02]  /*2380*/  @P1 FADD.FTZ R133, R96, R133 ;  /* 0x0000008560851221 */ /* 0x000fe40000010000 */
[----:B--2---:R-:W-:Y:S02]  /*2390*/  FMUL.FTZ R116, R149, R116 ;  /* 0x0000007495747220 */ /* 0x004fe40000410000 */
[----:B------:R-:W-:Y:S02]  /*23a0*/  FMUL.FTZ R118, R118, R209 ;  /* 0x000000d176767220 */ /* 0x000fe40000410000 */
[----:B------:R-:W-:Y:S01]  /*23b0*/  FMUL.FTZ R117, R117, R148 ;  /* 0x0000009475757220 */ /* 0x000fe20000410000 */
[----:B------:R-:W-:Y:S01]  /*23c0*/  FSEL R209, R116, RZ, P3 ;  /* 0x000000ff74d17208 */ /* 0x000fe20001800000 */
[----:B------:R-:W-:Y:S01]  /*23d0*/  FMUL.FTZ R116, R202, R139 ;  /* 0x0000008bca747220 */ /* 0x000fe20000410000 */
[----:B------:R-:W-:Y:S01]  /*23e0*/  FSEL R217, R118, RZ, P4 ;  /* 0x000000ff76d97208 */ /* 0x000fe20002000000 */
[----:B------:R-:W-:Y:S01]  /*23f0*/  FMUL.FTZ R119, R119, R208 ;  /* 0x000000d077777220 */ /* 0x000fe20000410000 */
[----:B------:R-:W-:Y:S01]  /*2400*/  FSEL R208, R117, RZ, P6 ;  /* 0x000000ff75d07208 */ /* 0x000fe20003000000 */
[----:B------:R-:W-:Y:S01]  /*2410*/  @P1 FADD.FTZ R116, R95, R116 ;  /* 0x000000745f741221 */ /* 0x000fe20000010000 */
[----:B------:R-:W-:Y:S01]  /*2420*/  LEA R148, P6, R207, c[0x0][0x248], 0x4 ;  /* 0x00009200cf947a11 */ /* 0x000fe200078c20ff */
[----:B------:R-:W-:Y:S01]  /*2430*/  FMUL.FTZ R139, R111, c[0x0][0x1e8] ;  /* 0x00007a006f8b7a20 */ /* 0x000fe20000410000 */
[----:B------:R-:W-:Y:S01]  /*2440*/  FSEL R220, R119, RZ, P5 ;  /* 0x000000ff77dc7208 */ /* 0x000fe20002800000 */
[----:B------:R-:W-:Y:S01]  /*2450*/  FMUL.FTZ R114, R116, R203 ;  /* 0x000000cb74727220 */ /* 0x000fe20000410000 */
[----:B------:R-:W-:Y:S01]  /*2460*/  LEA.HI.X R149, R207, c[0x0][0x24c], RZ, 0x4, P6 ;  /* 0x00009300cf957a11 */ /* 0x000fe200030f24ff */
[----:B------:R-:W-:Y:S01]  /*2470*/  FMUL.FTZ R112, R40, R139 ;  /* 0x0000008b28707220 */ /* 0x000fe20000410000 */
[----:B------:R-:W-:-:S02]  /*2480*/  LOP3.LUT P3, RZ, R206, 0xff, RZ, 0xc0, !PT ;  /* 0x000000ffceff7812 */ /* 0x000fc4000786c0ff */
[C---:B------:R-:W-:Y:S02]  /*2490*/  LOP3.LUT P4, RZ, R206.reuse, 0xff00, RZ, 0xc0, !PT ;  /* 0x0000ff00ceff7812 */ /* 0x040fe4000788c0ff */
[C---:B------:R-:W-:Y:S02]  /*24a0*/  LOP3.LUT P5, RZ, R206.reuse, 0xff0000, RZ, 0xc0, !PT ;  /* 0x00ff0000ceff7812 */ /* 0x040fe400078ac0ff */
[----:B------:R-:W-:Y:S01]  /*24b0*/  LOP3.LUT P6, RZ, R206, 0xff000000, RZ, 0xc0, !PT ;  /* 0xff000000ceff7812 */ /* 0x000fe200078cc0ff */
[----:B------:R-:W-:Y:S01]  /*24c0*/  FMUL.FTZ R206, R114, c[0x0][0x1e8] ;  /* 0x00007a0072ce7a20 */ /* 0x000fe20000410000 */
[----:B------:R-:W-:Y:S01]  /*24d0*/  SEL R111, R116, R107, P2 ;  /* 0x0000006b746f7207 */ /* 0x000fe20001000000 */
[----:B------:R-:W-:Y:S01]  /*24e0*/  FMUL.FTZ R114, R42, R151 ;  /* 0x000000972a727220 */ /* 0x000fe20000410000 */
[----:B------:R-:W-:Y:S01]  /*24f0*/  SEL R112, R112, RZ, P3 ;  /* 0x000000ff70707207 */ /* 0x000fe20001800000 */
[----:B------:R-:W-:Y:S01]  /*2500*/  FMUL.FTZ R115, R43, R206 ;  /* 0x000000ce2b737220 */ /* 0x000fe20000410000 */
[----:B------:R-:W-:Y:S01]  /*2510*/  SEL R113, R113, RZ, P4 ;  /* 0x000000ff71717207 */ /* 0x000fe20002000000 */
[----:B------:R0:W-:Y:S01]  /*2520*/  @P0 STG.E.128 [R144.64], R108 ;  /* 0x0000006c90000986 */ /* 0x0001e2000c101d04 */
[----:B------:R-:W-:Y:S01]  /*2530*/  SEL R114, R114, RZ, P5 ;  /* 0x000000ff72727207 */ /* 0x000fe20002800000 */
[----:B------:R-:W-:Y:S01]  /*2540*/  IMAD.WIDE.U32 R116, R205, R132, c[0x0][0x170] ;  /* 0x00005c00cd747625 */ /* 0x000fe200078e0084 */
[----:B------:R-:W-:-:S05]  /*2550*/  SEL R115, R115, RZ, P6 ;  /* 0x000000ff73737207 */ /* 0x000fca0003000000 */
[----:B------:R1:W-:Y:S04]  /*2560*/  STG.E.128 [R148.64], R112 ;  /* 0x0000007094007986 */ /* 0x0003e8000c101d04 */
[----:B------:R-:W2:Y:S01]  /*2570*/  LDG.E.128 R116, [R116.64] ;  /* 0x0000000474747981 */ /* 0x000ea2000c1e1d00 */
[----:B0-----:R-:W-:Y:S01]  /*2580*/  FADD.FTZ R109, R146, -R137 ;  /* 0x80000089926d7221 */ /* 0x001fe20000010000 */
[C---:B------:R-:W-:Y:S01]  /*2590*/  SEL R108, R133.reuse, R104, P2 ;  /* 0x00000068856c7207 */ /* 0x040fe20001000000 */
[----:B------:R-:W-:Y:S02]  /*25a0*/  FMUL.FTZ R110, R202, R135 ;  /* 0x00000087ca6e7220 */ /* 0x000fe40000410000 */
[----:B------:R-:W-:Y:S02]  /*25b0*/  FMUL.FTZ R111, R133, R203 ;  /* 0x000000cb856f7220 */ /* 0x000fe40000410000 */
[----:B------:R-:W-:-:S02]  /*25c0*/  @P1 FADD.FTZ R110, R97, R110 ;  /* 0x0000006e616e1221 */ /* 0x000fc40000010000 */
[----:B-1----:R-:W-:Y:S02]  /*25d0*/  FMUL.FTZ R113, R202, R109 ;  /* 0x0000006dca717220 */ /* 0x002fe40000410000 */
[C---:B------:R-:W-:Y:S01]  /*25e0*/  FMUL.FTZ R112, R110.reuse, R203 ;  /* 0x000000cb6e707220 */ /* 0x040fe20000410000 */
[----:B------:R-:W-:Y:S01]  /*25f0*/  SEL R109, R110, R105, P2 ;  /* 0x000000696e6d7207 */ /* 0x000fe20001000000 */
[----:B------:R-:W-:Y:S02]  /*2600*/  @P1 FADD.FTZ R113, R98, R113 ;  /* 0x0000007162711221 */ /* 0x000fe40000010000 */
[----:B------:R-:W-:Y:S02]  /*2610*/  FMUL.FTZ R133, R111, c[0x0][0x1e8] ;  /* 0x00007a006f857a20 */ /* 0x000fe40000410000 */
[----:B---3--:R-:W-:Y:S01]  /*2620*/  FMUL.FTZ R120, R139, R120 ;  /* 0x000000788b787220 */ /* 0x008fe20000410000 */
[----:B------:R-:W-:Y:S01]  /*2630*/  SEL R110, R113, R106, P2 ;  /* 0x0000006a716e7207 */ /* 0x000fe20001000000 */
[----:B------:R-:W-:-:S02]  /*2640*/  FMUL.FTZ R121, R121, R150 ;  /* 0x0000009679797220 */ /* 0x000fc40000410000 */
[----:B------:R-:W-:Y:S01]  /*2650*/  FMUL.FTZ R114, R113, R203 ;  /* 0x000000cb71727220 */ /* 0x000fe20000410000 */
[----:B------:R-:W-:Y:S01]  /*2660*/  FSEL R207, R120, RZ, P3 ;  /* 0x000000ff78cf7208 */ /* 0x000fe20001800000 */
[----:B------:R-:W-:Y:S01]  /*2670*/  FMUL.FTZ R120, R202, R147 ;  /* 0x00000093ca787220 */ /* 0x000fe20000410000 */
[----:B------:R-:W-:Y:S01]  /*2680*/  LOP3.LUT P3, RZ, R204, 0xff, RZ, 0xc0, !PT ;  /* 0x000000ffccff7812 */ /* 0x000fe2000786c0ff */
[----:B------:R-:W-:Y:S01]  /*2690*/  FMUL.FTZ R123, R123, R206 ;  /* 0x000000ce7b7b7220 */ /* 0x000fe20000410000 */
[----:B------:R-:W-:Y:S01]  /*26a0*/  FSEL R206, R121, RZ, P4 ;  /* 0x000000ff79ce7208 */ /* 0x000fe20002000000 */
[----:B------:R-:W-:Y:S01]  /*26b0*/  @P1 FADD.FTZ R120, R99, R120 ;  /* 0x0000007863781221 */ /* 0x000fe20000010000 */
[----:B------:R-:W-:Y:S01]  /*26c0*/  LEA R150, P4, R205, c[0x0][0x248], 0x4 ;  /* 0x00009200cd967a11 */ /* 0x000fe200078820ff */
[----:B------:R-:W-:Y:S01]  /*26d0*/  FMUL.FTZ R122, R122, R151 ;  /* 0x000000977a7a7220 */ /* 0x000fe20000410000 */
[----:B------:R-:W-:Y:S01]  /*26e0*/  FSEL R144, R123, RZ, P6 ;  /* 0x000000ff7b907208 */ /* 0x000fe20003000000 */
[----:B------:R-:W-:Y:S01]  /*26f0*/  FMUL.FTZ R115, R120, R203 ;  /* 0x000000cb78737220 */ /* 0x000fe20000410000 */
[----:B------:R-:W-:Y:S01]  /*2700*/  LEA.HI.X R151, R205, c[0x0][0x24c], RZ, 0x4, P4 ;  /* 0x00009300cd977a11 */ /* 0x000fe200020f24ff */
[----:B------:R-:W-:Y:S01]  /*2710*/  FMUL.FTZ R130, R112, c[0x0][0x1e8] ;  /* 0x00007a0070827a20 */ /* 0x000fe20000410000 */
[----:B------:R-:W-:Y:S01]  /*2720*/  FSEL R139, R122, RZ, P5 ;  /* 0x000000ff7a8b7208 */ /* 0x000fe20002800000 */
[----:B------:R-:W-:Y:S01]  /*2730*/  FMUL.FTZ R135, R114, c[0x0][0x1e8] ;  /* 0x00007a0072877a20 */ /* 0x000fe20000410000 */
[C---:B------:R-:W-:Y:S01]  /*2740*/  LOP3.LUT P5, RZ, R204.reuse, 0xff00, RZ, 0xc0, !PT ;  /* 0x0000ff00ccff7812 */ /* 0x040fe200078ac0ff */
[----:B------:R-:W-:Y:S01]  /*2750*/  FMUL.FTZ R138, R115, c[0x0][0x1e8] ;  /* 0x00007a00738a7a20 */ /* 0x000fe20000410000 */
[----:B------:R-:W-:Y:S01]  /*2760*/  LOP3.LUT P6, RZ, R204, 0xff0000, RZ, 0xc0, !PT ;  /* 0x00ff0000ccff7812 */ /* 0x000fe200078cc0ff */
[----:B------:R-:W-:Y:S01]  /*2770*/  FMUL.FTZ R112, R36, R133 ;  /* 0x0000008524707220 */ /* 0x000fe20000410000 */
[----:B------:R-:W-:Y:S01]  /*2780*/  LOP3.LUT P4, RZ, R204, 0xff000000, RZ, 0xc0, !PT ;  /* 0xff000000ccff7812 */ /* 0x000fe2000788c0ff */
[----:B------:R-:W-:Y:S01]  /*2790*/  FMUL.FTZ R113, R37, R130 ;  /* 0x0000008225717220 */ /* 0x000fe20000410000 */
[----:B------:R-:W-:Y:S01]  /*27a0*/  SEL R111, R120, R107, P2 ;  /* 0x0000006b786f7207 */ /* 0x000fe20001000000 */
[----:B------:R-:W-:Y:S01]  /*27b0*/  FMUL.FTZ R114, R38, R135 ;  /* 0x0000008726727220 */ /* 0x000fe20000410000 */
[----:B------:R-:W-:Y:S01]  /*27c0*/  SEL R112, R112, RZ, P3 ;  /* 0x000000ff70707207 */ /* 0x000fe20001800000 */
[----:B------:R-:W-:Y:S01]  /*27d0*/  FMUL.FTZ R115, R39, R138 ;  /* 0x0000008a27737220 */ /* 0x000fe20000410000 */
[----:B------:R-:W-:Y:S01]  /*27e0*/  SEL R113, R113, RZ, P5 ;  /* 0x000000ff71717207 */ /* 0x000fe20002800000 */
[----:B------:R-:W-:Y:S01]  /*27f0*/  @P0 IMAD.WIDE.U32 R136, R205, R132, c[0x0][0x258] ;  /* 0x00009600cd880625 */ /* 0x000fe200078e0084 */
[----:B------:R-:W-:-:S02]  /*2800*/  SEL R114, R114, RZ, P6 ;  /* 0x000000ff72727207 */ /* 0x000fc40003000000 */
[----:B------:R-:W-:Y:S01]  /*2810*/  SEL R115, R115, RZ, P4 ;  /* 0x000000ff73737207 */ /* 0x000fe20002000000 */
[----:B------:R-:W-:Y:S01]  /*2820*/  IMAD.WIDE.U32 R120, R201, R132, c[0x0][0x170] ;  /* 0x00005c00c9787625 */ /* 0x000fe200078e0084 */
[----:B------:R0:W-:Y:S04]  /*2830*/  @P0 STG.E.128 [R136.64], R108 ;  /* 0x0000006c88000986 */ /* 0x0001e8000c101d04 */
[----:B------:R1:W-:Y:S04]  /*2840*/  STG.E.128 [R150.64], R112 ;  /* 0x0000007096007986 */ /* 0x0003e8000c101d04 */
[----:B------:R-:W3:Y:S01]  /*2850*/  LDG.E.128 R120, [R120.64] ;  /* 0x0000000478787981 */ /* 0x000ee2000c1e1d00 */
[----:B------:R-:W-:-:S02]  /*2860*/  FFMA.FTZ R124, R124, R134, R131 ;  /* 0x000000867c7c7223 */ /* 0x000fc40000010083 */
[-CC-:B------:R-:W-:Y:S02]  /*2870*/  FFMA.FTZ R126, R126, R134.reuse, R131.reuse ;  /* 0x000000867e7e7223 */ /* 0x180fe40000010083 */
[-CC-:B------:R-:W-:Y:S02]  /*2880*/  FFMA.FTZ R127, R127, R134.reuse, R131.reuse ;  /* 0x000000867f7f7223 */ /* 0x180fe40000010083 */
[----:B------:R-:W-:Y:S02]  /*2890*/  FFMA.FTZ R129, R129, R134, R131 ;  /* 0x0000008681817223 */ /* 0x000fe40000010083 */
[----:B------:R-:W-:Y:S01]  /*28a0*/  FADD.FTZ R125, R125, -R124 ;  /* 0x8000007c7d7d7221 */ /* 0x000fe20000010000 */
[----:B0-----:R-:W-:Y:S01]  /*28b0*/  MOV R109, c[0x0][0x160] ;  /* 0x00005800006d7a02 */ /* 0x001fe20000000f00 */
[----:B------:R-:W-:Y:S02]  /*28c0*/  FADD.FTZ R153, R153, -R126 ;  /* 0x8000007e99997221 */ /* 0x000fe40000010000 */
[----:B------:R-:W-:Y:S01]  /*28d0*/  FADD.FTZ R127, R154, -R127 ;  /* 0x8000007f9a7f7221 */ /* 0x000fe20000010000 */
[----:B------:R-:W-:Y:S01]  /*28e0*/  LEA R198, R109, R198, 0x2 ;  /* 0x000000c66dc67211 */ /* 0x000fe200078e10ff */
        /* <DEDUP_REMOVED lines=10> */
[C---:B------:R-:W-:Y:S01]  /*2990*/  SEL R105, R108.reuse, R105, P2 ;  /* 0x000000696c697207 */ /* 0x040fe20001000000 */
[-C--:B------:R-:W-:Y:S01]  /*29a0*/  FMUL.FTZ R125, R125, R203.reuse ;  /* 0x000000cb7d7d7220 */ /* 0x080fe20000410000 */
[C---:B------:R-:W-:Y:S01]  /*29b0*/  SEL R106, R127.reuse, R106, P2 ;  /* 0x0000006a7f6a7207 */ /* 0x040fe20001000000 */
[----:B------:R-:W-:Y:S01]  /*29c0*/  FMUL.FTZ R108, R108, R203 ;  /* 0x000000cb6c6c7220 */ /* 0x000fe20000410000 */
[----:B------:R-:W-:Y:S01]  /*29d0*/  SEL R107, R202, R107, P2 ;  /* 0x0000006bca6b7207 */ /* 0x000fe20001000000 */
[-C--:B------:R-:W-:Y:S01]  /*29e0*/  FMUL.FTZ R127, R127, R203.reuse ;  /* 0x000000cb7f7f7220 */ /* 0x080fe20000410000 */
[----:B------:R-:W-:Y:S01]  /*29f0*/  LOP3.LUT P1, RZ, R200, 0xff000000, RZ, 0xc0, !PT ;  /* 0xff000000c8ff7812 */ /* 0x000fe2000782c0ff */
[----:B------:R-:W-:Y:S01]  /*2a00*/  FMUL.FTZ R203, R202, R203 ;  /* 0x000000cbcacb7220 */ /* 0x000fe20000410000 */
[----:B-1----:R-:W-:Y:S01]  /*2a10*/  LEA R112, P2, R201, c[0x0][0x248], 0x4 ;  /* 0x00009200c9707a11 */ /* 0x002fe200078420ff */
[----:B------:R-:W-:-:S02]  /*2a20*/  FMUL.FTZ R125, R125, c[0x0][0x1e8] ;  /* 0x00007a007d7d7a20 */ /* 0x000fc40000410000 */
[----:B------:R-:W-:Y:S01]  /*2a30*/  FMUL.FTZ R127, R127, c[0x0][0x1e8] ;  /* 0x00007a007f7f7a20 */ /* 0x000fe20000410000 */
[----:B------:R-:W-:Y:S01]  /*2a40*/  LEA.HI.X R113, R201, c[0x0][0x24c], RZ, 0x4, P2 ;  /* 0x00009300c9717a11 */ /* 0x000fe200010f24ff */
[----:B------:R-:W-:Y:S02]  /*2a50*/  FADD.FTZ R24, R143, R24 ;  /* 0x000000188f187221 */ /* 0x000fe40000010000 */
[----:B------:R-:W-:Y:S02]  /*2a60*/  FMUL.FTZ R110, R34, R127 ;  /* 0x0000007f226e7220 */ /* 0x000fe40000410000 */
        /* <DEDUP_REMOVED lines=15> */
[----:B--2---:R-:W-:Y:S02]  /*2b60*/  FMUL.FTZ R117, R117, R130 ;  /* 0x0000008275757220 */ /* 0x004fe40000410000 */
[----:B------:R-:W-:Y:S02]  /*2b70*/  FMUL.FTZ R116, R133, R116 ;  /* 0x0000007485747220 */ /* 0x000fe40000410000 */
[----:B------:R-:W-:Y:S01]  /*2b80*/  FMUL.FTZ R118, R118, R135 ;  /* 0x0000008776767220 */ /* 0x000fe20000410000 */
[----:B------:R-:W-:Y:S01]  /*2b90*/  FSEL R114, R117, RZ, P5 ;  /* 0x000000ff75727208 */ /* 0x000fe20002800000 */
[----:B------:R-:W-:Y:S01]  /*2ba0*/  @P0 IMAD.WIDE.U32 R132, R201, R132, c[0x0][0x258] ;  /* 0x00009600c9840625 */ /* 0x000fe200078e0084 */
[----:B------:R-:W-:Y:S02]  /*2bb0*/  FSEL R115, R116, RZ, P3 ;  /* 0x000000ff74737208 */ /* 0x000fe40001800000 */
[----:B------:R-:W-:Y:S01]  /*2bc0*/  FSEL R117, R118, RZ, P6 ;  /* 0x000000ff76757208 */ /* 0x000fe20003000000 */
[----:B------:R-:W-:Y:S01]  /*2bd0*/  FMUL.FTZ R116, R108, c[0x0][0x1e8] ;  /* 0x00007a006c747a20 */ /* 0x000fe20000410000 */
[----:B------:R-:W-:Y:S01]  /*2be0*/  @P0 STG.E.128 [R132.64], R104 ;  /* 0x0000006884000986 */ /* 0x000fe2000c101d04 */
[----:B------:R-:W-:Y:S01]  /*2bf0*/  FMUL.FTZ R118, R203, c[0x0][0x1e8] ;  /* 0x00007a00cb767a20 */ /* 0x000fe20000410000 */
[----:B------:R-:W-:Y:S01]  /*2c00*/  LOP3.LUT P3, RZ, R200, 0xff, RZ, 0xc0, !PT ;  /* 0x000000ffc8ff7812 */ /* 0x000fe2000786c0ff */
[----:B------:R-:W-:Y:S01]  /*2c10*/  FMUL.FTZ R108, R32, R125 ;  /* 0x0000007d206c7220 */ /* 0x000fe20000410000 */
[C---:B------:R-:W-:Y:S01]  /*2c20*/  LOP3.LUT P5, RZ, R200.reuse, 0xff00, RZ, 0xc0, !PT ;  /* 0x0000ff00c8ff7812 */ /* 0x040fe200078ac0ff */
[----:B------:R-:W-:Y:S01]  /*2c30*/  FMUL.FTZ R109, R33, R116 ;  /* 0x00000074216d7220 */ /* 0x000fe20000410000 */
[----:B------:R-:W-:Y:S01]  /*2c40*/  LOP3.LUT P6, RZ, R200, 0xff0000, RZ, 0xc0, !PT ;  /* 0x00ff0000c8ff7812 */ /* 0x000fe200078cc0ff */
[----:B------:R-:W-:Y:S01]  /*2c50*/  FMUL.FTZ R111, R35, R118 ;  /* 0x00000076236f7220 */ /* 0x000fe20000410000 */
[----:B------:R-:W-:Y:S01]  /*2c60*/  ISETP.GE.AND P0, PT, R198, c[0x0][0x164], PT ;  /* 0x00005900c6007a0c */ /* 0x000fe20003f06270 */
[----:B------:R-:W-:Y:S01]  /*2c70*/  FMUL.FTZ R119, R119, R138 ;  /* 0x0000008a77777220 */ /* 0x000fe20000410000 */
[----:B------:R-:W-:Y:S01]  /*2c80*/  SEL R108, R108, RZ, P3 ;  /* 0x000000ff6c6c7207 */ /* 0x000fe20001800000 */
[----:B------:R-:W-:Y:S01]  /*2c90*/  FADD.FTZ R8, R115, R8 ;  /* 0x0000000873087221 */ /* 0x000fe20000010000 */
[----:B------:R-:W-:Y:S01]  /*2ca0*/  SEL R109, R109, RZ, P5 ;  /* 0x000000ff6d6d7207 */ /* 0x000fe20002800000 */
[----:B------:R-:W-:Y:S01]  /*2cb0*/  FADD.FTZ R9, R114, R9 ;  /* 0x0000000972097221 */ /* 0x000fe20000010000 */
[----:B------:R-:W-:Y:S01]  /*2cc0*/  SEL R110, R110, RZ, P6 ;  /* 0x000000ff6e6e7207 */ /* 0x000fe20003000000 */
[----:B------:R-:W-:Y:S01]  /*2cd0*/  FADD.FTZ R6, R117, R6 ;  /* 0x0000000675067221 */ /* 0x000fe20000010000 */
[----:B------:R-:W-:-:S02]  /*2ce0*/  SEL R111, R111, RZ, P1 ;  /* 0x000000ff6f6f7207 */ /* 0x000fc40000800000 */
[----:B------:R-:W-:-:S03]  /*2cf0*/  FSEL R114, R119, RZ, P4 ;  /* 0x000000ff77727208 */ /* 0x000fc60002000000 */
[----:B------:R0:W-:Y:S02]  /*2d00*/  STG.E.128 [R112.64], R108 ;  /* 0x0000006c70007986 */ /* 0x0001e4000c101d04 */
[----:B------:R-:W-:Y:S02]  /*2d10*/  FADD.FTZ R7, R114, R7 ;  /* 0x0000000772077221 */ /* 0x000fe40000010000 */
[----:B---3--:R-:W-:Y:S02]  /*2d20*/  FMUL.FTZ R120, R125, R120 ;  /* 0x000000787d787220 */ /* 0x008fe40000410000 */
[----:B------:R-:W-:Y:S02]  /*2d30*/  FMUL.FTZ R121, R121, R116 ;  /* 0x0000007479797220 */ /* 0x000fe40000410000 */
[----:B------:R-:W-:Y:S01]  /*2d40*/  FMUL.FTZ R122, R122, R127 ;  /* 0x0000007f7a7a7220 */ /* 0x000fe20000410000 */
[----:B------:R-:W-:Y:S01]  /*2d50*/  FSEL R115, R120, RZ, P3 ;  /* 0x000000ff78737208 */ /* 0x000fe20001800000 */
[----:B------:R-:W-:Y:S01]  /*2d60*/  FMUL.FTZ R123, R123, R118 ;  /* 0x000000767b7b7220 */ /* 0x000fe20000410000 */
[----:B------:R-:W-:-:S02]  /*2d70*/  FSEL R116, R121, RZ, P5 ;  /* 0x000000ff79747208 */ /* 0x000fc40002800000 */
[----:B0-----:R-:W-:Y:S01]  /*2d80*/  FSEL R109, R122, RZ, P6 ;  /* 0x000000ff7a6d7208 */ /* 0x001fe20003000000 */
[----:B------:R-:W-:Y:S01]  /*2d90*/  FADD.FTZ R4, R115, R4 ;  /* 0x0000000473047221 */ /* 0x000fe20000010000 */
[----:B------:R-:W-:Y:S01]  /*2da0*/  FSEL R108, R123, RZ, P1 ;  /* 0x000000ff7b6c7208 */ /* 0x000fe20000800000 */
[----:B------:R-:W-:Y:S02]  /*2db0*/  FADD.FTZ R5, R116, R5 ;  /* 0x0000000574057221 */ /* 0x000fe40000010000 */
[----:B------:R-:W-:Y:S02]  /*2dc0*/  FADD.FTZ R2, R109, R2 ;  /* 0x000000026d027221 */ /* 0x000fe40000010000 */
[----:B------:R-:W-:Y:S01]  /*2dd0*/  FADD.FTZ R3, R108, R3 ;  /* 0x000000036c037221 */ /* 0x000fe20000010000 */
[----:B------:R-:W-:Y:S01]  /*2de0*/  @P0 CALL.REL.NOINC `(.L_x_9529) ;  /* 0x0000001000000944 */ /* 0x000fe20003c00000 */
[----:B------:R-:W-:Y:S05]  /*2df0*/  BRA `(.L_x_9530) ;  /* 0xffffd87000007947 */ /* 0x000fea000383ffff */
.L_x_9529:
[----:B------:R-:W-:Y:S05]  /*2e00*/  BSYNC B1 ;  /* 0x0000000000017941 */ /* 0x000fea0003800000 */
.L_x_9526:
        /* <DEDUP_REMOVED lines=58> */
.L_x_9525:
[----:B------:R-:W-:Y:S05]  /*31b0*/  BSYNC B0 ;  /* 0x0000000000007941 */ /* 0x000fea0003800000 */
.L_x_9523:
        /* <DEDUP_REMOVED lines=202> */
.L_x_9527:
[----:B------:R-:W-:Y:S01]  /*3e60*/  HFMA2.MMA R120, -RZ, RZ, 0, 5.9604644775390625e-08 ;  /* 0x00000001ff787435 */ /* 0x000fe200000001ff */
[----:B------:R-:W-:-:S02]  /*3e70*/  MOV R111, R115 ;  /* 0x00000073006f7202 */ /* 0x000fc40000000f00 */
[----:B------:R-:W-:Y:S02]  /*3e80*/  MOV R116, 0x1f ;  /* 0x0000001f00747802 */ /* 0x000fe40000000f00 */
[----:B------:R-:W-:Y:S02]  /*3e90*/  MOV R119, 0xffffffff ;  /* 0xffffffff00777802 */ /* 0x000fe40000000f00 */
[----:B------:R-:W-:Y:S02]  /*3ea0*/  MOV R108, 0x3ec0 ;  /* 0x00003ec0006c7802 */ /* 0x000fe40000000f00 */
[----:B-----5:R-:W-:Y:S05]  /*3eb0*/  CALL.REL.NOINC `($__internal_195_$__cuda_sm70_shflsync_bfly_p) ;  /* 0x0000045000007944 */ /* 0x020fea0003c00000 */
[----:B-1----:R-:W-:Y:S01]  /*3ec0*/  MOV R110, R120 ;  /* 0x00000078006e7202 */ /* 0x002fe20000000f00 */
[----:B0-----:R-:W-:Y:S05]  /*3ed0*/  BRA `(.L_x_9531) ;  /* 0xffffd6e000007947 */ /* 0x001fea000383ffff */
.L_x_9528:
[----:B------:R-:W-:Y:S01]  /*3ee0*/  HFMA2.MMA R120, -RZ, RZ, 0, 5.9604644775390625e-08 ;  /* 0x00000001ff787435 */ /* 0x000fe200000001ff */
[----:B------:R-:W-:Y:S02]  /*3ef0*/  MOV R111, R117 ;  /* 0x00000075006f7202 */ /* 0x000fe40000000f00 */
[----:B------:R-:W-:Y:S02]  /*3f00*/  MOV R116, 0x1f ;  /* 0x0000001f00747802 */ /* 0x000fe40000000f00 */
[----:B------:R-:W-:-:S02]  /*3f10*/  MOV R119, 0xffffffff ;  /* 0xffffffff00777802 */ /* 0x000fc40000000f00 */
[----:B------:R-:W-:Y:S02]  /*3f20*/  MOV R108, 0x3f40 ;  /* 0x00003f40006c7802 */ /* 0x000fe40000000f00 */
[----:B01---5:R-:W-:Y:S05]  /*3f30*/  CALL.REL.NOINC `($__internal_195_$__cuda_sm70_shflsync_bfly_p) ;  /* 0x000003d000007944 */ /* 0x023fea0003c00000 */
[----:B------:R-:W-:Y:S01]  /*3f40*/  FADD.FTZ R115, R115, R110 ;  /* 0x0000006e73737221 */ /* 0x000fe20000010000 */
[----:B0-----:R-:W-:Y:S01]  /*3f50*/  MOV R116, 0x1f ;  /* 0x0000001f00747802 */ /* 0x001fe20000000f00 */
[----:B-1----:R-:W-:Y:S01]  /*3f60*/  FADD.FTZ R117, R117, R120 ;  /* 0x0000007875757221 */ /* 0x002fe20000010000 */
[----:B------:R-:W-:Y:S01]  /*3f70*/  HFMA2.MMA R120, -RZ, RZ, 0, 1.1920928955078125e-07 ;  /* 0x00000002ff787435 */ /* 0x000fe200000001ff */
[----:B------:R-:W-:Y:S02]  /*3f80*/  MOV R119, 0xffffffff ;  /* 0xffffffff00777802 */ /* 0x000fe40000000f00 */
[----:B------:R-:W-:Y:S02]  /*3f90*/  MOV R111, R115 ;  /* 0x00000073006f7202 */ /* 0x000fe40000000f00 */
[----:B------:R-:W-:Y:S02]  /*3fa0*/  MOV R108, 0x3fc0 ;  /* 0x00003fc0006c7802 */ /* 0x000fe40000000f00 */
[----:B------:R-:W-:Y:S05]  /*3fb0*/  CALL.REL.NOINC `($__internal_195_$__cuda_sm70_shflsync_bfly_p) ;  /* 0x0000035000007944 */ /* 0x000fea0003c00000 */
[----:B-1----:R-:W-:Y:S01]  /*3fc0*/  MOV R110, R120 ;  /* 0x00000078006e7202 */ /* 0x002fe20000000f00 */
[----:B------:R-:W-:Y:S01]  /*3fd0*/  HFMA2.MMA R120, -RZ, RZ, 0, 1.1920928955078125e-07 ;  /* 0x00000002ff787435 */ /* 0x000fe200000001ff */
[----:B0-----:R-:W-:-:S02]  /*3fe0*/  MOV R111, R117 ;  /* 0x00000075006f7202 */ /* 0x001fc40000000f00 */
[----:B------:R-:W-:Y:S02]  /*3ff0*/  MOV R116, 0x1f ;  /* 0x0000001f00747802 */ /* 0x000fe40000000f00 */
[----:B------:R-:W-:Y:S02]  /*4000*/  MOV R119, 0xffffffff ;  /* 0xffffffff00777802 */ /* 0x000fe40000000f00 */
[----:B------:R-:W-:Y:S02]  /*4010*/  MOV R108, 0x4030 ;  /* 0x00004030006c7802 */ /* 0x000fe40000000f00 */
[----:B------:R-:W-:Y:S05]  /*4020*/  CALL.REL.NOINC `($__internal_195_$__cuda_sm70_shflsync_bfly_p) ;  /* 0x000002e000007944 */ /* 0x000fea0003c00000 */
[----:B------:R-:W-:Y:S01]  /*4030*/  FADD.FTZ R115, R110, R115 ;  /* 0x000000736e737221 */ /* 0x000fe20000010000 */
[----:B0-----:R-:W-:Y:S01]  /*4040*/  MOV R116, 0x1f ;  /* 0x0000001f00747802 */ /* 0x001fe20000000f00 */
[----:B-1----:R-:W-:Y:S01]  /*4050*/  FADD.FTZ R117, R117, R120 ;  /* 0x0000007875757221 */ /* 0x002fe20000010000 */
[----:B------:R-:W-:Y:S01]  /*4060*/  HFMA2.MMA R120, -RZ, RZ, 0, 2.384185791015625e-07 ;  /* 0x00000004ff787435 */ /* 0x000fe200000001ff */
[----:B------:R-:W-:Y:S02]  /*4070*/  MOV R119, 0xffffffff ;  /* 0xffffffff00777802 */ /* 0x000fe40000000f00 */
[----:B------:R-:W-:-:S02]  /*4080*/  MOV R111, R115 ;  /* 0x00000073006f7202 */ /* 0x000fc40000000f00 */
[----:B------:R-:W-:Y:S02]  /*4090*/  MOV R108, 0x40b0 ;  /* 0x000040b0006c7802 */ /* 0x000fe40000000f00 */
[----:B------:R-:W-:Y:S05]  /*40a0*/  CALL.REL.NOINC `($__internal_195_$__cuda_sm70_shflsync_bfly_p) ;  /* 0x0000026000007944 */ /* 0x000fea0003c00000 */
[----:B-1----:R-:W-:Y:S01]  /*40b0*/  MOV R110, R120 ;  /* 0x00000078006e7202 */ /* 0x002fe20000000f00 */
[----:B------:R-:W-:Y:S01]  /*40c0*/  HFMA2.MMA R120, -RZ, RZ, 0, 2.384185791015625e-07 ;  /* 0x00000004ff787435 */ /* 0x000fe200000001ff */
[----:B0-----:R-:W-:Y:S02]  /*40d0*/  MOV R111, R117 ;  /* 0x00000075006f7202 */ /* 0x001fe40000000f00 */
[----:B------:R-:W-:Y:S02]  /*40e0*/  MOV R116, 0x1f ;  /* 0x0000001f00747802 */ /* 0x000fe40000000f00 */
[----:B------:R-:W-:Y:S02]  /*40f0*/  MOV R119, 0xffffffff ;  /* 0xffffffff00777802 */ /* 0x000fe40000000f00 */
[----:B------:R-:W-:Y:S02]  /*4100*/  MOV R108, 0x4120 ;  /* 0x00004120006c7802 */ /* 0x000fe40000000f00 */
[----:B------:R-:W-:Y:S05]  /*4110*/  CALL.REL.NOINC `($__internal_195_$__cuda_sm70_shflsync_bfly_p) ;  /* 0x000001f000007944 */ /* 0x000fea0003c00000 */
[----:B------:R-:W-:Y:S01]  /*4120*/  FADD.FTZ R115, R110, R115 ;  /* 0x000000736e737221 */ /* 0x000fe20000010000 */
[----:B0-----:R-:W-:Y:S01]  /*4130*/  MOV R116, 0x1f ;  /* 0x0000001f00747802 */ /* 0x001fe20000000f00 */
[----:B-1----:R-:W-:Y:S01]  /*4140*/  FADD.FTZ R117, R117, R120 ;  /* 0x0000007875757221 */ /* 0x002fe20000010000 */
[----:B------:R-:W-:Y:S01]  /*4150*/  HFMA2.MMA R120, -RZ, RZ, 0, 4.76837158203125e-07 ;  /* 0x00000008ff787435 */ /* 0x000fe200000001ff */
[----:B------:R-:W-:-:S02]  /*4160*/  MOV R119, 0xffffffff ;  /* 0xffffffff00777802 */ /* 0x000fc40000000f00 */
[----:B------:R-:W-:Y:S02]  /*4170*/  MOV R111, R115 ;  /* 0x00000073006f7202 */ /* 0x000fe40000000f00 */
[----:B------:R-:W-:Y:S02]  /*4180*/  MOV R108, 0x41a0 ;  /* 0x000041a0006c7802 */ /* 0x000fe40000000f00 */
[----:B------:R-:W-:Y:S05]  /*4190*/  CALL.REL.NOINC `($__internal_195_$__cuda_sm70_shflsync_bfly_p) ;  /* 0x0000017000007944 */ /* 0x000fea0003c00000 */
[----:B-1----:R-:W-:Y:S01]  /*41a0*/  MOV R110, R120 ;  /* 0x00000078006e7202 */ /* 0x002fe20000000f00 */
[----:B------:R-:W-:Y:S01]  /*41b0*/  HFMA2.MMA R120, -RZ, RZ, 0, 4.76837158203125e-07 ;  /* 0x00000008ff787435 */ /* 0x000fe200000001ff */
[----:B0-----:R-:W-:Y:S02]  /*41c0*/  MOV R111, R117 ;  /* 0x00000075006f7202 */ /* 0x001fe40000000f00 */
[----:B------:R-:W-:Y:S02]  /*41d0*/  MOV R116, 0x1f ;  /* 0x0000001f00747802 */ /* 0x000fe40000000f00 */
[----:B------:R-:W-:Y:S02]  /*41e0*/  MOV R119, 0xffffffff ;  /* 0xffffffff00777802 */ /* 0x000fe40000000f00 */
[----:B------:R-:W-:-:S02]  /*41f0*/  MOV R108, 0x4210 ;  /* 0x00004210006c7802 */ /* 0x000fc40000000f00 */
[----:B------:R-:W-:Y:S05]  /*4200*/  CALL.REL.NOINC `($__internal_195_$__cuda_sm70_shflsync_bfly_p) ;  /* 0x0000010000007944 */ /* 0x000fea0003c00000 */
[----:B------:R-:W-:Y:S01]  /*4210*/  FADD.FTZ R115, R110, R115 ;  /* 0x000000736e737221 */ /* 0x000fe20000010000 */
[----:B0-----:R-:W-:Y:S01]  /*4220*/  MOV R116, 0x1f ;  /* 0x0000001f00747802 */ /* 0x001fe20000000f00 */
[----:B-1----:R-:W-:Y:S01]  /*4230*/  FADD.FTZ R117, R117, R120 ;  /* 0x0000007875757221 */ /* 0x002fe20000010000 */
[----:B------:R-:W-:Y:S01]  /*4240*/  HFMA2.MMA R120, -RZ, RZ, 0, 9.5367431640625e-07 ;  /* 0x00000010ff787435 */ /* 0x000fe200000001ff */
[----:B------:R-:W-:-:S02]  /*4250*/  MOV R119, 0xffffffff ;  /* 0xffffffff00777802 */ /* 0x000fc40000000f00 */
[----:B------:R-:W-:Y:S02]  /*4260*/  MOV R111, R115 ;  /* 0x00000073006f7202 */ /* 0x000fe40000000f00 */
[----:B------:R-:W-:Y:S02]  /*4270*/  MOV R108, 0x4290 ;  /* 0x00004290006c7802 */ /* 0x000fe40000000f00 */
[----:B------:R-:W-:Y:S05]  /*4280*/  CALL.REL.NOINC `($__internal_195_$__cuda_sm70_shflsync_bfly_p) ;  /* 0x0000008000007944 */ /* 0x000fea0003c00000 */
[----:B-1----:R-:W-:Y:S01]  /*4290*/  MOV R118, R120 ;  /* 0x0000007800767202 */ /* 0x002fe20000000f00 */
[----:B------:R-:W-:Y:S01]  /*42a0*/  HFMA2.MMA R120, -RZ, RZ, 0, 9.5367431640625e-07 ;  /* 0x00000010ff787435 */ /* 0x000fe200000001ff */
[----:B0-----:R-:W-:Y:S02]  /*42b0*/  MOV R111, R117 ;  /* 0x00000075006f7202 */ /* 0x001fe40000000f00 */
[----:B------:R-:W-:Y:S02]  /*42c0*/  MOV R116, 0x1f ;  /* 0x0000001f00747802 */ /* 0x000fe40000000f00 */
[----:B------:R-:W-:Y:S02]  /*42d0*/  MOV R119, 0xffffffff ;  /* 0xffffffff00777802 */ /* 0x000fe40000000f00 */
[----:B------:R-:W-:-:S02]  /*42e0*/  MOV R108, 0x4300 ;  /* 0x00004300006c7802 */ /* 0x000fc40000000f00 */
[----:B------:R-:W-:Y:S05]  /*42f0*/  CALL.REL.NOINC `($__internal_195_$__cuda_sm70_shflsync_bfly_p) ;  /* 0x0000001000007944 */ /* 0x000fea0003c00000 */
[----:B01----:R-:W-:Y:S05]  /*4300*/  BRA `(.L_x_9532) ;  /* 0xffffd3d000007947 */ /* 0x003fea000383ffff */
        .weak           $__internal_195_$__cuda_sm70_shflsync_bfly_p
        .type           $__internal_195_$__cuda_sm70_shflsync_bfly_p,@function
        .size           $__internal_195_$__cuda_sm70_shflsync_bfly_p,(.L_x_9925 - $__internal_195_$__cuda_sm70_shflsync_bfly_p)
$__internal_195_$__cuda_sm70_shflsync_bfly_p:
[----:B------:R-:W-:Y:S01]  /*4310*/  HFMA2.MMA R109, -RZ, RZ, 0, 0 ;  /* 0x00000000ff6d7435 */ /* 0x000fe200000001ff */
[----:B------:R-:W-:Y:S04]  /*4320*/  WARPSYNC R119 ;  /* 0x0000007700007348 */ /* 0x000fe80003800000 */
[----:B------:R0:W1:Y:S01]  /*4330*/  SHFL.BFLY PT, R120, R111, R120, R116 ;  /* 0x0c0000786f787389 */ /* 0x00006200000e0074 */
[----:B------:R-:W-:Y:S05]  /*4340*/  RET.REL.NODEC R108 `(_ZN10layer_norm13ln_bwd_kernelINS_13Kernel_traitsIfffffjLj768ELj1ELj4ELj1ELj16ENS_18Kernel_traits_baseILj768EfffffjLj128EEEEELb1ELb1ELb0ELb1EEEvNS_9BwdParamsE) ;  /* 0xffffbcb06c007950 */ /* 0x000fea0003c3ffff */
.L_x_9533:
        /* <DEDUP_REMOVED lines=11> */
.L_x_9925:


//--------------------- .text._ZN10layer_norm22ln_bwd_finalize_kernelINS_22Kernel_traits_finalizeILj768EfffffjLb1ELj1024ELj4ENS_18Kernel_traits_baseILj768EfffffjLj1024EEEEELb1ELb0EEEvNS_9BwdParamsE --------------------------
	.section	.text._ZN10layer_norm22ln_bwd_finalize_kernelINS_22Kernel_traits_finalizeILj768EfffffjLb1ELj1024ELj4ENS_18Kernel_traits_baseILj768EfffffjLj1024EEEEELb1ELb0EEEvNS_9BwdParamsE,"ax",@progbits
	.sectioninfo	@"SHI_REGISTERS=32"
	.align	128
        .global         _ZN10layer_norm22ln_bwd_finalize_kernelINS_22Kernel_traits_finalizeILj768EfffffjLb1ELj1024ELj4ENS_18Kernel_traits_baseILj768EfffffjLj1024EEEEELb1ELb0EEEvNS_9BwdParamsE
        .type           _ZN10layer_norm22ln_bwd_finalize_kernelINS_22Kernel_traits_finalizeILj768EfffffjLb1ELj1024ELj4ENS_18Kernel_traits_baseILj768EfffffjLj1024EEEEELb1ELb0EEEvNS_9BwdParamsE,@function
        .size           _ZN10layer_norm22ln_bwd_finalize_kernelINS_22Kernel_traits_finalizeILj768EfffffjLb1ELj1024ELj4ENS_18Kernel_traits_baseILj768EfffffjLj1024EEEEELb1ELb0EEEvNS_9BwdParamsE,(.L_x_9926 - _ZN10layer_norm22ln_bwd_finalize_kernelINS_22Kernel_traits_finalizeILj768EfffffjLb1ELj1024ELj4ENS_18Kernel_traits_baseILj768EfffffjLj1024EEEEELb1ELb0EEEvNS_9BwdParamsE)
        .other          _ZN10layer_norm22ln_bwd_finalize_kernelINS_22Kernel_traits_finalizeILj768EfffffjLb1ELj1024ELj4ENS_18Kernel_traits_baseILj768EfffffjLj1024EEEEELb1ELb0EEEvNS_9BwdParamsE,@"STO_CUDA_ENTRY STV_DEFAULT"
_ZN10layer_norm22ln_bwd_finalize_kernelINS_22Kernel_traits_finalizeILj768EfffffjLb1ELj1024ELj4ENS_18Kernel_traits_baseILj768EfffffjLj1024EEEEELb1ELb0EEEvNS_9BwdParamsE:
.text._ZN10layer_norm22ln_bwd_finalize_kernelINS_22Kernel_traits_finalizeILj768EfffffjLb1ELj1024ELj4ENS_18Kernel_traits_baseILj768EfffffjLj1024EEEEELb1ELb0EEEvNS_9BwdParamsE:
        /* <DEDUP_REMOVED lines=19> */
.L_x_9547:
        /* <DEDUP_REMOVED lines=33> */
.L_x_9538:
        /* <DEDUP_REMOVED lines=47> */
.L_x_9537:
[----:B------:R-:W-:Y:S05]  /*0630*/  BSYNC B1 ;  /* 0x0000000000017941 */ /* 0x000fea0003800000 */
.L_x_9536:
        /* <DEDUP_REMOVED lines=29> */
.L_x_9540:
[----:B------:R-:W-:Y:S05]  /*0810*/  BSYNC B1 ;  /* 0x0000000000017941 */ /* 0x000fea0003800000 */
.L_x_9539:
        /* <DEDUP_REMOVED lines=14> */
.L_x_9541:
[----:B------:R-:W-:Y:S05]  /*0900*/  BSYNC B1 ;  /* 0x0000000000017941 */ /* 0x000fea0003800000 */
.L_x_9535:
[----:B------:R-:W-:Y:S05]  /*0910*/  BSYNC B0 ;  /* 0x0000000000007941 */ /* 0x000fea0003800000 */
.L_x_9534:
        /* <DEDUP_REMOVED lines=12> */
.L_x_9548:
        /* <DEDUP_REMOVED lines=27> */
.L_x_9549:
        /* <DEDUP_REMOVED lines=9> */
.L_x_9542:
        /* <DEDUP_REMOVED lines=18> */
.L_x_9546:
[----:B------:R-:W-:Y:S05]  /*0d40*/  BSYNC B0 ;  /* 0x0000000000007941 */ /* 0x000fea0003800000 */
.L_x_9545:
[C---:B------:R-:W-:Y:S02]  /*0d50*/  ISETP.GT.U32.AND P1, PT, R4.reuse, -0x301, PT ;  /* 0xfffffcff0400780c */ /* 0x040fe40003f24070 */
[----:B------:R-:W-:-:S02]  /*0d60*/  IADD3 R4, R4, 0x300, RZ ;  /* 0x0000030004047810 */ /* 0x000fc40007ffe0ff */
[----:B------:R-:W-:-:S09]  /*0d70*/  IADD3 R5, R5, 0x180, RZ ;  /* 0x0000018005057810 */ /* 0x000fd20007ffe0ff */
[----:B01----:R-:W-:Y:S05]  /*0d80*/  @P1 BRA `(.L_x_9547) ;  /* 0xfffff3a000001947 */ /* 0x003fea000383ffff */
[----:B------:R-:W-:Y:S05]  /*0d90*/  EXIT ;  /* 0x000000000000794d */ /* 0x000fea0003800000 */
.L_x_9543:
[----:B------:R-:W-:Y:S01]  /*0da0*/  HFMA2.MMA R17, -RZ, RZ, 0, 5.9604644775390625e-08 ;  /* 0x00000001ff117435 */ /* 0x000fe200000001ff */
[----:B---3--:R-:W-:Y:S01]  /*0db0*/  MOV R18, R10 ;  /* 0x0000000a00127202 */ /* 0x008fe20000000f00 */
[----:B------:R-:W-:Y:S01]  /*0dc0*/  IMAD.MOV.U32 R14, RZ, RZ, 0x1f ;  /* 0x0000001fff0e7424 */ /* 0x000fe200078e00ff */
[----:B------:R-:W-:Y:S02]  /*0dd0*/  MOV R19, 0xffffffff ;  /* 0xffffffff00137802 */ /* 0x000fe40000000f00 */
[----:B------:R-:W-:Y:S02]  /*0de0*/  MOV R8, 0xe00 ;  /* 0x00000e0000087802 */ /* 0x000fe40000000f00 */
[----:B012---:R-:W-:Y:S05]  /*0df0*/  CALL.REL.NOINC `($__internal_196_$__cuda_sm70_shflsync_bfly_p) ;  /* 0x0000059000007944 */ /* 0x007fea0003c00000 */
[----:B01----:R-:W-:Y:S05]  /*0e00*/  BRA `(.L_x_9548) ;  /* 0xfffffbd000007947 */ /* 0x003fea000383ffff */
.L_x_9544:
[----:B------:R-:W-:Y:S01]  /*0e10*/  HFMA2.MMA R17, -RZ, RZ, 0, 1.1920928955078125e-07 ;  /* 0x00000002ff117435 */ /* 0x000fe200000001ff */
[----:B------:R-:W-:Y:S01]  /*0e20*/  IMAD.MOV.U32 R14, RZ, RZ, 0x1f ;  /* 0x0000001fff0e7424 */ /* 0x000fe200078e00ff */
[----:B------:R-:W-:Y:S02]  /*0e30*/  MOV R19, 0xffffffff ;  /* 0xffffffff00137802 */ /* 0x000fe40000000f00 */
[----:B------:R-:W-:Y:S02]  /*0e40*/  MOV R8, 0xe60 ;  /* 0x00000e6000087802 */ /* 0x000fe40000000f00 */
[----:B0123--:R-:W-:Y:S05]  /*0e50*/  CALL.REL.NOINC `($__internal_196_$__cuda_sm70_shflsync_bfly_p) ;  /* 0x0000053000007944 */ /* 0x00ffea0003c00000 */
[----:B0-----:R-:W-:Y:S01]  /*0e60*/  HFMA2.MMA R17, -RZ, RZ, 0, 2.384185791015625e-07 ;  /* 0x00000004ff117435 */ /* 0x001fe200000001ff */
[----:B-1----:R-:W-:Y:S01]  /*0e70*/  FADD.FTZ R18, R18, R14 ;  /* 0x0000000e12127221 */ /* 0x002fe20000010000 */
[----:B------:R-:W-:Y:S01]  /*0e80*/  MOV R19, 0xffffffff ;  /* 0xffffffff00137802 */ /* 0x000fe20000000f00 */
[----:B------:R-:W-:Y:S01]  /*0e90*/  IMAD.MOV.U32 R14, RZ, RZ, 0x1f ;  /* 0x0000001fff0e7424 */ /* 0x000fe200078e00ff */
[----:B------:R-:W-:-:S02]  /*0ea0*/  MOV R8, 0xec0 ;  /* 0x00000ec000087802 */ /* 0x000fc40000000f00 */
[----:B------:R-:W-:Y:S05]  /*0eb0*/  CALL.REL.NOINC `($__internal_196_$__cuda_sm70_shflsync_bfly_p) ;  /* 0x000004d000007944 */ /* 0x000fea0003c00000 */
[----:B0-----:R-:W-:Y:S01]  /*0ec0*/  HFMA2.MMA R17, -RZ, RZ, 0, 4.76837158203125e-07 ;  /* 0x00000008ff117435 */ /* 0x001fe200000001ff */
[----:B-1----:R-:W-:Y:S01]  /*0ed0*/  FADD.FTZ R18, R18, R14 ;  /* 0x0000000e12127221 */ /* 0x002fe20000010000 */
[----:B------:R-:W-:Y:S01]  /*0ee0*/  MOV R19, 0xffffffff ;  /* 0xffffffff00137802 */ /* 0x000fe20000000f00 */
[----:B------:R-:W-:Y:S01]  /*0ef0*/  IMAD.MOV.U32 R14, RZ, RZ, 0x1f ;  /* 0x0000001fff0e7424 */ /* 0x000fe200078e00ff */
[----:B------:R-:W-:-:S02]  /*0f00*/  MOV R8, 0xf20 ;  /* 0x00000f2000087802 */ /* 0x000fc40000000f00 */
[----:B------:R-:W-:Y:S05]  /*0f10*/  CALL.REL.NOINC `($__internal_196_$__cuda_sm70_shflsync_bfly_p) ;  /* 0x0000047000007944 */ /* 0x000fea0003c00000 */
[----:B-1----:R-:W-:Y:S01]  /*0f20*/  FADD.FTZ R10, R18, R14 ;  /* 0x0000000e120a7221 */ /* 0x002fe20000010000 */
[----:B0-----:R-:W-:Y:S01]  /*0f30*/  HFMA2.MMA R17, -RZ, RZ, 0, 9.5367431640625e-07 ;  /* 0x00000010ff117435 */ /* 0x001fe200000001ff */
[----:B------:R-:W-:Y:S01]  /*0f40*/  IMAD.MOV.U32 R14, RZ, RZ, 0x1f ;  /* 0x0000001fff0e7424 */ /* 0x000fe200078e00ff */
[----:B------:R-:W-:-:S02]  /*0f50*/  MOV R19, 0xffffffff ;  /* 0xffffffff00137802 */ /* 0x000fc40000000f00 */
[----:B------:R-:W-:Y:S02]  /*0f60*/  MOV R18, R10 ;  /* 0x0000000a00127202 */ /* 0x000fe40000000f00 */
[----:B------:R-:W-:Y:S02]  /*0f70*/  MOV R8, 0xf90 ;  /* 0x00000f9000087802 */ /* 0x000fe40000000f00 */
[----:B------:R-:W-:Y:S05]  /*0f80*/  CALL.REL.NOINC `($__internal_196_$__cuda_sm70_shflsync_bfly_p) ;  /* 0x0000040000007944 */ /* 0x000fea0003c00000 */
[----:B0-----:R-:W-:Y:S01]  /*0f90*/  HFMA2.MMA R17, -RZ, RZ, 0, 5.9604644775390625e-08 ;  /* 0x00000001ff117435 */ /* 0x001fe200000001ff */
[----:B-1----:R-:W-:Y:S01]  /*0fa0*/  IMAD.MOV.U32 R13, RZ, RZ, R14 ;  /* 0x000000ffff0d7224 */ /* 0x002fe200078e000e */
[----:B------:R-:W-:Y:S01]  /*0fb0*/  MOV R18, R15 ;  /* 0x0000000f00127202 */ /* 0x000fe20000000f00 */
[----:B------:R-:W-:Y:S01]  /*0fc0*/  IMAD.MOV.U32 R14, RZ, RZ, 0x1f ;  /* 0x0000001fff0e7424 */ /* 0x000fe200078e00ff */
[----:B------:R-:W-:Y:S02]  /*0fd0*/  MOV R19, 0xffffffff ;  /* 0xffffffff00137802 */ /* 0x000fe40000000f00 */
[----:B------:R-:W-:Y:S02]  /*0fe0*/  MOV R8, 0x1000 ;  /* 0x0000100000087802 */ /* 0x000fe40000000f00 */
[----:B------:R-:W-:Y:S05]  /*0ff0*/  CALL.REL.NOINC `($__internal_196_$__cuda_sm70_shflsync_bfly_p) ;  /* 0x0000039000007944 */ /* 0x000fea0003c00000 */
[----:B0-----:R-:W-:Y:S01]  /*1000*/  HFMA2.MMA R17, -RZ, RZ, 0, 1.1920928955078125e-07 ;  /* 0x00000002ff117435 */ /* 0x001fe200000001ff */
[----:B-1----:R-:W-:Y:S01]  /*1010*/  FADD.FTZ R18, R15, R14 ;  /* 0x0000000e0f127221 */ /* 0x002fe20000010000 */
[----:B------:R-:W-:Y:S01]  /*1020*/  MOV R19, 0xffffffff ;  /* 0xffffffff00137802 */ /* 0x000fe20000000f00 */
[----:B------:R-:W-:Y:S01]  /*1030*/  IMAD.MOV.U32 R14, RZ, RZ, 0x1f ;  /* 0x0000001fff0e7424 */ /* 0x000fe200078e00ff */
[----:B------:R-:W-:-:S02]  /*1040*/  MOV R8, 0x1060 ;  /* 0x0000106000087802 */ /* 0x000fc40000000f00 */
[----:B------:R-:W-:Y:S05]  /*1050*/  CALL.REL.NOINC `($__internal_196_$__cuda_sm70_shflsync_bfly_p) ;  /* 0x0000033000007944 */ /* 0x000fea0003c00000 */
        /* <DEDUP_REMOVED lines=14> */
[----:B------:R-:W-:Y:S01]  /*1140*/  MOV R14, 0x1f ;  /* 0x0000001f000e7802 */ /* 0x000fe20000000f00 */
[----:B------:R-:W-:Y:S01]  /*1150*/  IMAD.MOV.U32 R19, RZ, RZ, -0x1 ;  /* 0xffffffffff137424 */ /* 0x000fe200078e00ff */
[----:B------:R-:W-:-:S02]  /*1160*/  MOV R8, 0x1190 ;  /* 0x0000119000087802 */ /* 0x000fc40000000f00 */
[----:B------:R-:W-:Y:S02]  /*1170*/  MOV R18, R12 ;  /* 0x0000000c00127202 */ /* 0x000fe40000000f00 */
[----:B------:R-:W-:Y:S05]  /*1180*/  CALL.REL.NOINC `($__internal_196_$__cuda_sm70_shflsync_bfly_p) ;  /* 0x0000020000007944 */ /* 0x000fea0003c00000 */
[----:B-1----:R-:W-:Y:S01]  /*1190*/  MOV R15, R14 ;  /* 0x0000000e000f7202 */ /* 0x002fe20000000f00 */
[----:B------:R-:W-:Y:S01]  /*11a0*/  HFMA2.MMA R14, -RZ, RZ, 0, 1.847743988037109375e-06 ;  /* 0x0000001fff0e7435 */ /* 0x000fe200000001ff */
[----:B0-----:R-:W-:Y:S01]  /*11b0*/  MOV R18, R11 ;  /* 0x0000000b00127202 */ /* 0x001fe20000000f00 */
        /* <DEDUP_REMOVED lines=13> */
[----:B------:R-:W-:Y:S01]  /*1290*/  IMAD.MOV.U32 R19, RZ, RZ, -0x1 ;  /* 0xffffffffff137424 */ /* 0x000fe200078e00ff */
[----:B------:R-:W-:-:S02]  /*12a0*/  MOV R8, 0x12c0 ;  /* 0x000012c000087802 */ /* 0x000fc40000000f00 */
[----:B------:R-:W-:Y:S05]  /*12b0*/  CALL.REL.NOINC `($__internal_196_$__cuda_sm70_shflsync_bfly_p) ;  /* 0x000000d000007944 */ /* 0x000fea0003c00000 */
[----:B0-----:R-:W-:Y:S01]  /*12c0*/  HFMA2.MMA R17, -RZ, RZ, 0, 4.76837158203125e-07 ;  /* 0x00000008ff117435 */ /* 0x001fe200000001ff */
[----:B-1----:R-:W-:Y:S01]  /*12d0*/  FADD.FTZ R18, R18, R14 ;  /* 0x0000000e12127221 */ /* 0x002fe20000010000 */
[----:B------:R-:W-:-:S02]  /*12e0*/  MOV R14, 0x1f ;  /* 0x0000001f000e7802 */ /* 0x000fc40000000f00 */
[----:B------:R-:W-:Y:S02]  /*12f0*/  MOV R19, 0xffffffff ;  /* 0xffffffff00137802 */ /* 0x000fe40000000f00 */
[----:B------:R-:W-:Y:S02]  /*1300*/  MOV R8, 0x1320 ;  /* 0x0000132000087802 */ /* 0x000fe40000000f00 */
[----:B------:R-:W-:Y:S05]  /*1310*/  CALL.REL.NOINC `($__internal_196_$__cuda_sm70_shflsync_bfly_p) ;  /* 0x0000007000007944 */ /* 0x000fea0003c00000 */
[----:B01----:R-:W-:Y:S01]  /*1320*/  FADD.FTZ R18, R18, R14 ;  /* 0x0000000e12127221 */ /* 0x003fe20000010000 */
[----:B------:R-:W-:Y:S01]  /*1330*/  HFMA2.MMA R14, -RZ, RZ, 0, 1.847743988037109375e-06 ;  /* 0x0000001fff0e7435 */ /* 0x000fe200000001ff */
[----:B------:R-:W-:Y:S01]  /*1340*/  IMAD.MOV.U32 R17, RZ, RZ, 0x10 ;  /* 0x00000010ff117424 */ /* 0x000fe200078e00ff */
[----:B------:R-:W-:Y:S02]  /*1350*/  MOV R19, 0xffffffff ;  /* 0xffffffff00137802 */ /* 0x000fe40000000f00 */
[----:B------:R-:W-:Y:S02]  /*1360*/  MOV R8, 0x1380 ;  /* 0x0000138000087802 */ /* 0x000fe40000000f00 */
[----:B------:R-:W-:Y:S05]  /*1370*/  CALL.REL.NOINC `($__internal_196_$__cuda_sm70_shflsync_bfly_p) ;  /* 0x0000001000007944 */ /* 0x000fea0003c00000 */
[----:B01----:R-:W-:Y:S05]  /*1380*/  BRA `(.L_x_9549) ;  /* 0xfffff80000007947 */ /* 0x003fea000383ffff */
        .weak           $__internal_196_$__cuda_sm70_shflsync_bfly_p
        .type           $__internal_196_$__cuda_sm70_shflsync_bfly_p,@function
        .size           $__internal_196_$__cuda_sm70_shflsync_bfly_p,(.L_x_9926 - $__internal_196_$__cuda_sm70_shflsync_bfly_p)
$__internal_196_$__cuda_sm70_shflsync_bfly_p:
[----:B------:R-:W-:Y:S01]  /*1390*/  HFMA2.MMA R9, -RZ, RZ, 0, 0 ;  /* 0x00000000ff097435 */ /* 0x000fe200000001ff */
[----:B------:R-:W-:Y:S04]  /*13a0*/  WARPSYNC R19 ;  /* 0x0000001300007348 */ /* 0x000fe80003800000 */
[----:B------:R0:W1:Y:S01]  /*13b0*/  SHFL.BFLY PT, R14, R18, R17, R14 ;  /* 0x0c000011120e7389 */ /* 0x00006200000e000e */
[----:B------:R-:W-:Y:S05]  /*13c0*/  RET.REL.NODEC R8 `(_ZN10layer_norm22ln_bwd_finalize_kernelINS_22Kernel_traits_finalizeILj768EfffffjLb1ELj1024ELj4ENS_18Kernel_traits_baseILj768EfffffjLj1024EEEEELb1ELb0EEEvNS_9BwdParamsE) ;  /* 0xffffec3008007950 */ /* 0x000fea0003c3ffff */
.L_x_9550:
        /* <DEDUP_REMOVED lines=11> */
.L_x_9926:


//--------------------- .text._ZN10layer_norm13ln_bwd_kernelINS_13Kernel_traitsIfffffjLj768ELj1ELj4ELj1ELj16ENS_18Kernel_traits_baseILj768EfffffjLj128EEEEELb1ELb1ELb1ELb0EEEvNS_9BwdParamsE --------------------------
	.section	.text._ZN10layer_norm13ln_bwd_kernelINS_13Kernel_traitsIfffffjLj768ELj1ELj4ELj1ELj16ENS_18Kernel_traits_baseILj768EfffffjLj128EEEEELb1ELb1ELb1ELb0EEEvNS_9BwdParamsE,"ax",@progbits
	.sectioninfo	@"SHI_REGISTERS=242"
	.align	128
        .global         _ZN10layer_norm13ln_bwd_kernelINS_13Kernel_traitsIfffffjLj768ELj1ELj4ELj1ELj16ENS_18Kernel_traits_baseILj768EfffffjLj128EEEEELb1ELb1ELb1ELb0EEEvNS_9BwdParamsE
        .type           _ZN10layer_norm13ln_bwd_kernelINS_13Kernel_traitsIfffffjLj768ELj1ELj4ELj1ELj16ENS_18Kernel_traits_baseILj768EfffffjLj128EEEEELb1ELb1ELb1ELb0EEEvNS_9BwdParamsE,@function
        .size           _ZN10layer_norm13ln_bwd_kernelINS_13Kernel_traitsIfffffjLj768ELj1ELj4ELj1ELj16ENS_18Kernel_traits_baseILj768EfffffjLj128EEEEELb1ELb1ELb1ELb0EEEvNS_9BwdParamsE,(.L_x_9927 - _ZN10layer_norm13ln_bwd_kernelINS_13Kernel_traitsIfffffjLj768ELj1ELj4ELj1ELj16ENS_18Kernel_traits_baseILj768EfffffjLj128EEEEELb1ELb1ELb1ELb0EEEvNS_9BwdParamsE)
        .other          _ZN10layer_norm13ln_bwd_kernelINS_13Kernel_traitsIfffffjLj768ELj1ELj4ELj1ELj16ENS_18Kernel_traits_baseILj768EfffffjLj128EEEEELb1ELb1ELb1ELb0EEEvNS_9BwdParamsE,@"STO_CUDA_ENTRY STV_DEFAULT"
_ZN10layer_norm13ln_bwd_kernelINS_13Kernel_traitsIfffffjLj768ELj1ELj4ELj1ELj16ENS_18Kernel_traits_baseILj768EfffffjLj128EEEEELb1ELb1ELb1ELb0EEEvNS_9BwdParamsE:
.text._ZN10layer_norm13ln_bwd_kernelINS_13Kernel_traitsIfffffjLj768ELj1ELj4ELj1ELj16ENS_18Kernel_traits_baseILj768EfffffjLj128EEEEELb1ELb1ELb1ELb0EEEvNS_9BwdParamsE:
        /* <DEDUP_REMOVED lines=15> */
[----:B------:R-:W-:Y:S02]  /*00f0*/  ISETP.GE.U32.AND P2, PT, R8, 0xa0, PT ;  /* 0x000000a00800780c */ /* 0x000fe40003f46070 */
        /* <DEDUP_REMOVED lines=17> */
[----:B-1----:R-:W1:Y:S03]  /*0210*/  S2R R5, SR_CTAID.X ;  /* 0x0000000000057919 */ /* 0x002e660000002500 */
        /* <DEDUP_REMOVED lines=9> */
[CC--:B------:R-:W-:Y:S01]  /*02b0*/  @P2 IMAD.WIDE.U32 R76, R0.reuse, R79.reuse, c[0x0][0x1b0] ;  /* 0x00006c00004c2625 */ /* 0x0c0fe200078e004f */
[----:B------:R-:W-:Y:S01]  /*02c0*/  @P3 MOV R9, 0x10 ;  /* 0x0000001000093802 */ /* 0x000fe20000000f00 */
[----:B------:R1:W5:Y:S02]  /*02d0*/  @P4 LDG.E.128 R36, [R12.64] ;  /* 0x000000040c244981 */ /* 0x000364000c1e1d00 */
        /* <DEDUP_REMOVED lines=8> */
[----:B------:R2:W5:Y:S03]  /*0360*/  @P3 LDG.E.128 R64, [R6.64] ;  /* 0x0000000406403981 */ /* 0x000566000c1e1d00 */
[----:B-1----:R-:W-:Y:S01]  /*0370*/  LEA R12, R5, R0, 0x2 ;  /* 0x00000000050c7211 */ /* 0x002fe200078e10ff */
[----:B------:R2:W5:Y:S03]  /*0380*/  @P3 LDG.E.128 R68, [R2.64] ;  /* 0x0000000402443981 */ /* 0x000566000c1e1d00 */
[----:B------:R-:W-:Y:S01]  /*0390*/  ISETP.GE.AND P3, PT, R12, c[0x0][0x164], PT ;  /* 0x000059000c007a0c */ /* 0x000fe20003f66270 */
[----:B------:R-:W-:Y:S01]  /*03a0*/  CS2R R72, SRZ ;  /* 0x0000000000487805 */ /* 0x000fe2000001ff00 */
[----:B------:R-:W-:Y:S01]  /*03b0*/  CS2R R74, SRZ ;  /* 0x00000000004a7805 */ /* 0x000fe2000001ff00 */
        /* <DEDUP_REMOVED lines=36> */
[----:B------:R-:W-:-:S07]  /*0600*/  HFMA2.MMA R73, -RZ, RZ, 0, 0 ;  /* 0x00000000ff497435 */ /* 0x000fce00000001ff */
.L_x_9640:
[----:B------:R-:W-:-:S05]  /*0610*/  MOV R11, 0x4 ;  /* 0x00000004000b7802 */ /* 0x000fca0000000f00 */
[----:B------:R-:W-:-:S06]  /*0620*/  IMAD.WIDE R186, R12, R11, c[0x0][0x1d8] ;  /* 0x000076000cba7625 */ /* 0x000fcc00078e020b */
[----:B------:R-:W2:Y:S01]  /*0630*/  LDG.E R186, [R186.64] ;  /* 0x00000004baba7981 */ /* 0x000ea2000c1e1900 */
[----:B------:R-:W-:-:S04]  /*0640*/  IMAD.WIDE R182, R12, R11, c[0x0][0x1a8] ;  /* 0x00006a000cb67625 */ /* 0x000fc800078e020b */
[CC--:B------:R-:W-:Y:S01]  /*0650*/  IMAD.WIDE R180, R12.reuse, R11.reuse, c[0x0][0x1d0] ;  /* 0x000074000cb47625 */ /* 0x0c0fe200078e020b */
[----:B-----5:R1:W5:Y:S03]  /*0660*/  LDG.E R10, [R182.64] ;  /* 0x00000004b60a7981 */ /* 0x020366000c1e1900 */
        /* <DEDUP_REMOVED lines=31> */
.L_x_9556:
[----:B------:R-:W-:Y:S05]  /*0860*/  BSYNC B2 ;  /* 0x0000000000027941 */ /* 0x000fea0003800000 */
.L_x_9555:
[----:B------:R-:W-:Y:S01]  /*0870*/  ISETP.GE.U32.AND P4, PT, R8, 0x40, PT ;  /* 0x000000400800780c */ /* 0x000fe20003f86070 */
[----:B------:R-:W-:-:S12]  /*0880*/  BSSY B2, `(.L_x_9557) ;  /* 0x000000a000027945 */ /* 0x000fd80003800000 */
[----:B------:R-:W-:Y:S05]  /*0890*/  @!P4 BRA `(.L_x_9558) ;  /* 0x000000800000c947 */ /* 0x000fea0003800000 */
[----:B------:R-:W-:-:S04]  /*08a0*/  ISETP.NE.U32.AND P4, PT, RZ, c[0x0][0x218], PT ;  /* 0x00008600ff007a0c */ /* 0x000fc80003f85070 */
[----:B------:R-:W-:Y:S01]  /*08b0*/  ISETP.NE.AND.EX P4, PT, RZ, c[0x0][0x21c], PT, P4 ;  /* 0x00008700ff007a0c */ /* 0x000fe20003f85340 */
[----:B-1----:R-:W-:-:S05]  /*08c0*/  IMAD.WIDE.U32 R180, R0, R11, c[0x0][0x190] ;  /* 0x0000640000b47625 */ /* 0x002fca00078e000b */
[----:B------:R1:W5:Y:S07]  /*08d0*/  LDG.E R6, [R180.64] ;  /* 0x00000004b4067981 */ /* 0x00036e000c1e1900 */
[----:B------:R-:W-:-:S05]  /*08e0*/  @P4 IMAD.WIDE.U32 R182, R187, R198, c[0x0][0x218] ;  /* 0x00008600bbb64625 */ /* 0x000fca00078e00c6 */
[----:B------:R1:W5:Y:S01]  /*08f0*/  @P4 LDG.E.128 R144, [R182.64] ;  /* 0x00000004b6904981 */ /* 0x000362000c1e1d00 */
[----:B------:R-:W-:Y:S02]  /*0900*/  IADD3 R0, R0, 0x20, RZ ;  /* 0x0000002000007810 */ /* 0x000fe40007ffe0ff */
[----:B------:R-:W-:Y:S02]  /*0910*/  IADD3 R187, R187, 0x20, RZ ;  /* 0x00000020bbbb7810 */ /* 0x000fe40007ffe0ff */
.L_x_9558:
[----:B------:R-:W-:Y:S05]  /*0920*/  BSYNC B2 ;  /* 0x0000000000027941 */ /* 0x000fea0003800000 */
.L_x_9557:
[----:B------:R-:W-:Y:S01]  /*0930*/  BSSY B2, `(.L_x_9559) ;  /* 0x000000a000027945 */ /* 0x000fe20003800000 */
        /* <DEDUP_REMOVED lines=9> */
.L_x_9560:
[----:B------:R-:W-:Y:S05]  /*09d0*/  BSYNC B2 ;  /* 0x0000000000027941 */ /* 0x000fea0003800000 */
.L_x_9559:
        /* <DEDUP_REMOVED lines=10> */
.L_x_9562:
[----:B------:R-:W-:Y:S05]  /*0a80*/  BSYNC B2 ;  /* 0x0000000000027941 */ /* 0x000fea0003800000 */
.L_x_9561:
        /* <DEDUP_REMOVED lines=10> */
.L_x_9564:
[----:B------:R-:W-:Y:S05]  /*0b30*/  BSYNC B2 ;  /* 0x0000000000027941 */ /* 0x000fea0003800000 */
.L_x_9563:
[----:B------:R-:W-:Y:S01]  /*0b40*/  ISETP.GE.U32.AND P4, PT, R8, 0xc0, PT ;  /* 0x000000c00800780c */ /* 0x000fe20003f86070 */
[----:B------:R-:W-:Y:S01]  /*0b50*/  HFMA2.MMA R233, -RZ, RZ, 0, 0 ;  /* 0x00000000ffe97435 */ /* 0x000fe200000001ff */
[----:B------:R-:W-:-:S11]  /*0b60*/  MOV R231, RZ ;  /* 0x000000ff00e77202 */ /* 0x000fd60000000f00 */
[----:B------:R-:W-:Y:S05]  /*0b70*/  @!P4 BRA `(.L_x_9565) ;  /* 0x000012800000c947 */ /* 0x000fea0003800000 */
[----:B------:R-:W-:-:S04]  /*0b80*/  ISETP.NE.U32.AND P4, PT, RZ, c[0x0][0x218], PT ;  /* 0x00008600ff007a0c */ /* 0x000fc80003f85070 */
[----:B------:R-:W-:Y:S01]  /*0b90*/  ISETP.NE.AND.EX P4, PT, RZ, c[0x0][0x21c], PT, P4 ;  /* 0x00008700ff007a0c */ /* 0x000fe20003f85340 */
[----:B-1----:R-:W-:-:S05]  /*0ba0*/  IMAD.WIDE.U32 R182, R0, R11, c[0x0][0x190] ;  /* 0x0000640000b67625 */ /* 0x002fca00078e000b */
[----:B------:R1:W5:Y:S07]  /*0bb0*/  LDG.E R2, [R182.64] ;  /* 0x00000004b6027981 */ /* 0x00036e000c1e1900 */
[----:B------:R-:W-:-:S05]  /*0bc0*/  @P4 IMAD.WIDE.U32 R180, R187, R198, c[0x0][0x218] ;  /* 0x00008600bbb44625 */ /* 0x000fca00078e00c6 */
[----:B------:R1:W5:Y:S01]  /*0bd0*/  @P4 LDG.E.128 R160, [R180.64] ;  /* 0x00000004b4a04981 */ /* 0x000362000c1e1d00 */
[----:B------:R-:W-:Y:S01]  /*0be0*/  MOV R231, RZ ;  /* 0x000000ff00e77202 */ /* 0x000fe20000000f00 */
[----:B------:R-:W-:Y:S05]  /*0bf0*/  BRA `(.L_x_9565) ;  /* 0x0000120000007947 */ /* 0x000fea0003800000 */
.L_x_9554:
[----:B-1---5:R-:W-:Y:S01]  /*0c00*/  ISETP.GE.AND P4, PT, R9, 0x1, PT ;  /* 0x000000010900780c */ /* 0x022fe20003f86270 */
        /* <DEDUP_REMOVED lines=27> */
[----:B------:R1:W5:Y:S01]  /*0dc0*/  @P4 LDG.E.128 R140, [R184.64] ;  /* 0x00000004b88c4981 */ /* 0x000362000c1e1d00 */
[----:B------:R-:W-:-:S02]  /*0dd0*/  IADD3 R235, R15, 0x20, RZ ;  /* 0x000000200feb7810 */ /* 0x000fc40007ffe0ff */
[----:B------:R-:W-:Y:S02]  /*0de0*/  IADD3 R0, R0, 0x20, RZ ;  /* 0x0000002000007810 */ /* 0x000fe40007ffe0ff */
[----:B------:R-:W-:Y:S01]  /*0df0*/  IADD3 R191, R191, 0x20, RZ ;  /* 0x00000020bfbf7810 */ /* 0x000fe20007ffe0ff */
[C---:B--2---:R-:W-:Y:S02]  /*0e00*/  FADD.FTZ R227, -R217.reuse, R20 ;  /* 0x00000014d9e37221 */ /* 0x044fe40000010100 */
[C---:B------:R-:W-:Y:S02]  /*0e10*/  FADD.FTZ R21, -R217.reuse, R21 ;  /* 0x00000015d9157221 */ /* 0x040fe40000010100 */
[C---:B------:R-:W-:Y:S02]  /*0e20*/  FADD.FTZ R231, -R217.reuse, R22 ;  /* 0x00000016d9e77221 */ /* 0x040fe40000010100 */
[----:B------:R-:W-:Y:S02]  /*0e30*/  FMUL.FTZ R20, R10, R227 ;  /* 0x000000e30a147220 */ /* 0x000fe40000410000 */
[----:B-1----:R-:W-:-:S02]  /*0e40*/  FADD.FTZ R185, -R217, R23 ;  /* 0x00000017d9b97221 */ /* 0x002fc40000010100 */
[----:B------:R-:W-:Y:S02]  /*0e50*/  FMUL.FTZ R22, R10, R21 ;  /* 0x000000150a167220 */ /* 0x000fe40000410000 */
[----:B---3--:R-:W-:Y:S02]  /*0e60*/  FMUL.FTZ R23, R24, R180 ;  /* 0x000000b418177220 */ /* 0x008fe40000410000 */
[----:B------:R-:W-:Y:S02]  /*0e70*/  FADD.FTZ R92, R92, R180 ;  /* 0x000000b45c5c7221 */ /* 0x000fe40000010000 */
[----:B------:R-:W-:Y:S02]  /*0e80*/  FFMA.FTZ R72, R180, R20, R72 ;  /* 0x00000014b4487223 */ /* 0x000fe40000010048 */
[----:B------:R-:W-:Y:S02]  /*0e90*/  FADD.FTZ R93, R93, R181 ;  /* 0x000000b55d5d7221 */ /* 0x000fe40000010000 */
[----:B------:R-:W-:-:S02]  /*0ea0*/  FFMA.FTZ R73, R181, R22, R73 ;  /* 0x00000016b5497223 */ /* 0x000fc40000010049 */
[----:B------:R-:W-:Y:S02]  /*0eb0*/  FMUL.FTZ R217, R25, R181 ;  /* 0x000000b519d97220 */ /* 0x000fe40000410000 */
[----:B------:R-:W-:Y:S02]  /*0ec0*/  FADD.FTZ R180, RZ, R23 ;  /* 0x00000017ffb47221 */ /* 0x000fe40000010000 */
[----:B------:R-:W-:Y:S02]  /*0ed0*/  FFMA.FTZ R181, R20, R23, RZ ;  /* 0x0000001714b57223 */ /* 0x000fe400000100ff */
        /* <DEDUP_REMOVED lines=14> */
.L_x_9567:
[----:B0-----:R-:W-:Y:S05]  /*0fc0*/  BSYNC B2 ;  /* 0x0000000000027941 */ /* 0x001fea0003800000 */
.L_x_9566:
        /* <DEDUP_REMOVED lines=46> */
.L_x_9569:
[----:B0-----:R-:W-:Y:S05]  /*12b0*/  BSYNC B2 ;  /* 0x0000000000027941 */ /* 0x001fea0003800000 */
.L_x_9568:
        /* <DEDUP_REMOVED lines=20> */
[----:B------:R-:W-:Y:S02]  /*1400*/  FADD.FTZ R183, -R194, R183 ;  /* 0x000000b7c2b77221 */ /* 0x000fe40000010100 */
[C---:B------:R-:W-:Y:S02]  /*1410*/  FMUL.FTZ R194, R10.reuse, R201 ;  /* 0x000000c90ac27220 */ /* 0x040fe40000410000 */
[----:B------:R-:W-:Y:S02]  /*1420*/  FMUL.FTZ R18, R10, R199 ;  /* 0x000000c70a127220 */ /* 0x000fe40000410000 */
[----:B---3--:R-:W-:Y:S02]  /*1430*/  FMUL.FTZ R201, R40, R184 ;  /* 0x000000b828c97220 */ /* 0x008fe40000410000 */
        /* <DEDUP_REMOVED lines=21> */
.L_x_9571:
[----:B0-----:R-:W-:Y:S05]  /*1590*/  BSYNC B2 ;  /* 0x0000000000027941 */ /* 0x001fea0003800000 */
.L_x_9570:
        /* <DEDUP_REMOVED lines=45> */
.L_x_9573:
[----:B0-----:R-:W-:Y:S05]  /*1870*/  BSYNC B2 ;  /* 0x0000000000027941 */ /* 0x001fea0003800000 */
.L_x_9572:
        /* <DEDUP_REMOVED lines=45> */
.L_x_9575:
[----:B0-----:R-:W-:Y:S05]  /*1b50*/  BSYNC B2 ;  /* 0x0000000000027941 */ /* 0x001fea0003800000 */
.L_x_9574:
        /* <DEDUP_REMOVED lines=42> */
.L_x_9565:
[----:B0-----:R-:W-:Y:S05]  /*1e00*/  BSYNC B1 ;  /* 0x0000000000017941 */ /* 0x001fea0003800000 */
.L_x_9553:
[----:B------:R-:W-:Y:S05]  /*1e10*/  BRA.DIV ~URZ, `(.L_x_9576) ;  /* 0x00003bd27f007947 */ /* 0x000fea000b800000 */
[----:B------:R0:W2:Y:S02]  /*1e20*/  SHFL.BFLY PT, R0, R233, 0x1, 0x1f ;  /* 0x0c201f00e9007f89 */ /* 0x0000a400000e0000 */
.L_x_9651:
[----:B------:R-:W-:Y:S05]  /*1e30*/  BRA.DIV ~URZ, `(.L_x_9577) ;  /* 0x00003c327f007947 */ /* 0x000fea000b800000 */
[----:B-1----:R-:W1:Y:S01]  /*1e40*/  SHFL.BFLY PT, R180, R231, 0x1, 0x1f ;  /* 0x0c201f00e7b47f89 */ /* 0x002e6200000e0000 */
[----:B0-2---:R-:W-:-:S05]  /*1e50*/  FADD.FTZ R233, R0, R233 ;  /* 0x000000e900e97221 */ /* 0x005fca0000010000 */
        /* <DEDUP_REMOVED lines=15> */
.L_x_9652:
[----:B------:R-:W-:Y:S01]  /*1f50*/  ISETP.GE.AND P4, PT, R9, 0x1, PT ;  /* 0x000000010900780c */ /* 0x000fe20003f86270 */
[----:B--2---:R-:W-:Y:S01]  /*1f60*/  FADD.FTZ R0, R185, R184 ;  /* 0x000000b8b9007221 */ /* 0x004fe20000010000 */
[----:B------:R-:W-:Y:S01]  /*1f70*/  LOP3.LUT P5, RZ, R8, 0xffffffe0, RZ, 0xc0, !PT ;  /* 0xffffffe008ff7812 */ /* 0x000fe200078ac0ff */
[----:B------:R-:W-:Y:S02]  /*1f80*/  BSSY B1, `(.L_x_9578) ;  /* 0x000007a000017945 */ /* 0x000fe40003800000 */
[----:B------:R-:W-:-:S08]  /*1f90*/  FMUL.FTZ R0, R0, c[0x0][0x1e0] ;  /* 0x0000780000007a20 */ /* 0x000fd00000410000 */
[----:B------:R-:W-:-:S05]  /*1fa0*/  @P4 IADD3 R9, R9, -0x1, RZ ;  /* 0xffffffff09094810 */ /* 0x000fca0007ffe0ff */
[----:B------:R-:W-:Y:S02]  /*1fb0*/  @P4 IMAD R11, R9, c[0x0][0x168], RZ ;  /* 0x00005a00090b4a24 */ /* 0x000fe400078e02ff */
[----:B-1----:R-:W-:Y:S01]  /*1fc0*/  FADD.FTZ R9, R180, R183 ;  /* 0x000000b7b4097221 */ /* 0x002fe20000010000 */
[----:B------:R-:W-:Y:S02]  /*1fd0*/  @P4 LOP3.LUT R180, R14, 0x1f, RZ, 0xc0, !PT ;  /* 0x0000001f0eb44812 */ /* 0x000fe400078ec0ff */
[----:B------:R-:W-:Y:S01]  /*1fe0*/  @P4 SHF.R.S32.HI R182, RZ, 0x1f, R11 ;  /* 0x0000001fffb64819 */ /* 0x000fe2000001140b */
[----:B------:R-:W-:-:S03]  /*1ff0*/  FMUL.FTZ R9, R9, c[0x0][0x1e0] ;  /* 0x0000780009097a20 */ /* 0x000fc60000410000 */
[----:B------:R-:W-:Y:S01]  /*2000*/  @P4 LEA.HI R181, R182, R11, RZ, 0x2 ;  /* 0x0000000bb6b54211 */ /* 0x000fe200078f10ff */
[----:B------:R-:W-:-:S03]  /*2010*/  IMAD.MOV.U32 R11, RZ, RZ, RZ ;  /* 0x000000ffff0b7224 */ /* 0x000fc600078e00ff */
        /* <DEDUP_REMOVED lines=8> */
[----:B------:R-:W-:Y:S01]  /*20a0*/  @!P3 FSEL R180, R143, RZ, P5 ;  /* 0x000000ff8fb4b208 */ /* 0x000fe20002800000 */
[----:B------:R-:W-:Y:S05]  /*20b0*/  @!P4 BRA `(.L_x_9581) ;  /* 0x000000300000c947 */ /* 0x000fea0003800000 */
[----:B------:R-:W-:-:S10]  /*20c0*/  HFMA2.MMA R168, -RZ, RZ, 0, 9.5367431640625e-07 ;  /* 0x00000010ffa87435 */ /* 0x000fd400000001ff */
[----:B------:R-:W-:-:S06]  /*20d0*/  IMAD.WIDE.U32 R168, R11, R168, c[0x0][0x170] ;  /* 0x00005c000ba87625 */ /* 0x000fcc00078e00a8 */
[----:B------:R-:W5:Y:S02]  /*20e0*/  LDG.E.128 R168, [R168.64] ;  /* 0x00000004a8a87981 */ /* 0x000f64000c1e1d00 */
.L_x_9581:
[----:B------:R-:W-:Y:S05]  /*20f0*/  BSYNC B2 ;  /* 0x0000000000027941 */ /* 0x000fea0003800000 */
.L_x_9580:
        /* <DEDUP_REMOVED lines=10> */
.L_x_9583:
[----:B------:R-:W-:Y:S05]  /*21a0*/  BSYNC B2 ;  /* 0x0000000000027941 */ /* 0x000fea0003800000 */
.L_x_9582:
[----:B------:R-:W-:Y:S01]  /*21b0*/  @P4 FMUL.FTZ R182, R181, c[0x0][0x1ec] ;  /* 0x00007b00b5b64a20 */ /* 0x000fe20000410000 */
[----:B------:R-:W-:Y:S01]  /*21c0*/  @P4 LOP3.LUT P5, RZ, R7, 0xff, RZ, 0xc0, !PT ;  /* 0x000000ff07ff4812 */ /* 0x000fe200078ac0ff */
[----:B------:R-:W-:Y:S02]  /*21d0*/  BSSY B2, `(.L_x_9584) ;  /* 0x0000012000027945 */ /* 0x000fe40003800000 */
[----:B0-----:R-:W-:-:S04]  /*21e0*/  @P4 FMUL.FTZ R183, R182, c[0x0][0x1e8] ;  /* 0x00007a00b6b74a20 */ /* 0x001fc80000410000 */
[-C--:B-----5:R-:W-:Y:S02]  /*21f0*/  @P4 FMUL.FTZ R185, R168, R183.reuse ;  /* 0x000000b7a8b94220 */ /* 0x0a0fe40000410000 */
[----:B------:R-:W-:-:S03]  /*2200*/  @P4 FMUL.FTZ R183, R28, R183 ;  /* 0x000000b71cb74220 */ /* 0x000fc60000410000 */
[----:B------:R-:W-:Y:S02]  /*2210*/  @P4 FSEL R185, R185, RZ, P5 ;  /* 0x000000ffb9b94208 */ /* 0x000fe40002800000 */
        /* <DEDUP_REMOVED lines=13> */
.L_x_9585:
[----:B------:R-:W-:Y:S05]  /*22f0*/  BSYNC B2 ;  /* 0x0000000000027941 */ /* 0x000fea0003800000 */
.L_x_9584:
[----:B------:R-:W-:Y:S01]  /*2300*/  @P4 FMUL.FTZ R183, R182, c[0x0][0x1ec] ;  /* 0x00007b00b6b74a20 */ /* 0x000fe20000410000 */
[----:B------:R-:W-:Y:S01]  /*2310*/  @P4 LOP3.LUT P5, RZ, R7, 0xff00, RZ, 0xc0, !PT ;  /* 0x0000ff0007ff4812 */ /* 0x000fe200078ac0ff */
[----:B------:R-:W-:Y:S02]  /*2320*/  BSSY B2, `(.L_x_9586) ;  /* 0x0000012000027945 */ /* 0x000fe40003800000 */
[----:B------:R-:W-:-:S04]  /*2330*/  @P4 FMUL.FTZ R184, R183, c[0x0][0x1e8] ;  /* 0x00007a00b7b84a20 */ /* 0x000fc80000410000 */
[-C--:B------:R-:W-:Y:S02]  /*2340*/  @P4 FMUL.FTZ R183, R169, R184.reuse ;  /* 0x000000b8a9b74220 */ /* 0x080fe40000410000 */
[----:B------:R-:W-:-:S05]  /*2350*/  @P4 FMUL.FTZ R184, R29, R184 ;  /* 0x000000b81db84220 */ /* 0x000fca0000410000 */
[----:B------:R-:W-:Y:S02]  /*2360*/  @P4 SEL R173, R184, RZ, P5 ;  /* 0x000000ffb8ad4207 */ /* 0x000fe40002800000 */
[----:B------:R-:W-:Y:S02]  /*2370*/  @P4 FSEL R184, R183, RZ, P5 ;  /* 0x000000ffb7b84208 */ /* 0x000fe40002800000 */
        /* <DEDUP_REMOVED lines=12> */
.L_x_9587:
[----:B------:R-:W-:Y:S05]  /*2440*/  BSYNC B2 ;  /* 0x0000000000027941 */ /* 0x000fea0003800000 */
.L_x_9586:
        /* <DEDUP_REMOVED lines=22> */
.L_x_9589:
[----:B------:R-:W-:Y:S05]  /*25b0*/  BSYNC B2 ;  /* 0x0000000000027941 */ /* 0x000fea0003800000 */
.L_x_9588:
[C---:B------:R-:W-:Y:S01]  /*25c0*/  SEL R179, R180.reuse, R179, P5 ;  /* 0x000000b3b4b37207 */ /* 0x040fe20002800000 */
[----:B------:R-:W-:Y:S01]  /*25d0*/  @P4 FMUL.FTZ R180, R180, c[0x0][0x1ec] ;  /* 0x00007b00b4b44a20 */ /* 0x000fe20000410000 */
[----:B------:R-:W-:Y:S01]  /*25e0*/  ISETP.NE.U32.AND P5, PT, RZ, c[0x0][0x258], PT ;  /* 0x00009600ff007a0c */ /* 0x000fe20003fa5070 */
[----:B------:R-:W-:Y:S02]  /*25f0*/  @P4 FADD.FTZ R116, R116, R185 ;  /* 0x000000b974744221 */ /* 0x000fe40000010000 */
[----:B------:R-:W-:Y:S01]  /*2600*/  @P4 FMUL.FTZ R180, R180, c[0x0][0x1e8] ;  /* 0x00007a00b4b44a20 */ /* 0x000fe20000410000 */
[----:B------:R-:W-:Y:S01]  /*2610*/  ISETP.NE.AND.EX P5, PT, RZ, c[0x0][0x25c], PT, P5 ;  /* 0x00009700ff007a0c */ /* 0x000fe20003fa5350 */
[----:B------:R-:W-:Y:S02]  /*2620*/  @P4 FADD.FTZ R117, R117, R184 ;  /* 0x000000b875754221 */ /* 0x000fe40000010000 */
[-C--:B------:R-:W-:Y:S02]  /*2630*/  @P4 FMUL.FTZ R181, R171, R180.reuse ;  /* 0x000000b4abb54220 */ /* 0x080fe40000410000 */
[----:B------:R-:W-:-:S02]  /*2640*/  @P4 FMUL.FTZ R180, R31, R180 ;  /* 0x000000b41fb44220 */ /* 0x000fc40000410000 */
[----:B------:R-:W-:-:S06]  /*2650*/  @P4 FADD.FTZ R118, R118, R187 ;  /* 0x000000bb76764221 */ /* 0x000fcc0000010000 */
[----:B------:R-:W-:-:S05]  /*2660*/  @P5 MOV R182, 0x10 ;  /* 0x0000001000b65802 */ /* 0x000fca0000000f00 */
[C---:B------:R-:W-:Y:S01]  /*2670*/  @P5 IMAD.WIDE.U32 R182, R15.reuse, R182, c[0x0][0x258] ;  /* 0x000096000fb65625 */ /* 0x040fe200078e00b6 */
[----:B------:R-:W-:-:S04]  /*2680*/  IADD3 R15, R15, 0x20, RZ ;  /* 0x000000200f0f7810 */ /* 0x000fc80007ffe0ff */
[----:B------:R0:W-:Y:S01]  /*2690*/  @P5 STG.E.128 [R182.64], R176 ;  /* 0x000000b0b6005986 */ /* 0x0001e2000c101d04 */
[----:B------:R-:W-:-:S04]  /*26a0*/  @P4 LOP3.LUT P5, RZ, R7, 0xff000000, RZ, 0xc0, !PT ;  /* 0xff00000007ff4812 */ /* 0x000fc800078ac0ff */
[----:B------:R-:W-:Y:S02]  /*26b0*/  @P4 SEL R175, R180, RZ, P5 ;  /* 0x000000ffb4af4207 */ /* 0x000fe40002800000 */
[----:B------:R-:W-:Y:S02]  /*26c0*/  @P4 MOV R180, 0x10 ;  /* 0x0000001000b44802 */ /* 0x000fe40000000f00 */
[----:B------:R-:W-:-:S03]  /*26d0*/  @P4 FSEL R186, R181, RZ, P5 ;  /* 0x000000ffb5ba4208 */ /* 0x000fc60002800000 */
[C---:B------:R-:W-:Y:S01]  /*26e0*/  @P4 IMAD.WIDE.U32 R180, R11.reuse, R180, c[0x0][0x248] ;  /* 0x000092000bb44625 */ /* 0x040fe200078e00b4 */
[----:B------:R-:W-:-:S03]  /*26f0*/  IADD3 R11, R11, 0x20, RZ ;  /* 0x000000200b0b7810 */ /* 0x000fc60007ffe0ff */
[----:B------:R-:W-:Y:S01]  /*2700*/  @P4 FADD.FTZ R119, R119, R186 ;  /* 0x000000ba77774221 */ /* 0x000fe20000010000 */
[----:B------:R0:W-:Y:S04]  /*2710*/  @P4 STG.E.128 [R180.64], R172 ;  /* 0x000000acb4004986 */ /* 0x0001e8000c101d04 */
.L_x_9579:
[----:B------:R-:W-:Y:S05]  /*2720*/  BSYNC B1 ;  /* 0x0000000000017941 */ /* 0x000fea0003800000 */
.L_x_9578:
[----:B------:R-:W-:Y:S01]  /*2730*/  ISETP.GE.U32.AND P5, PT, R8, 0x40, PT ;  /* 0x000000400800780c */ /* 0x000fe20003fa6070 */
[----:B------:R-:W-:-:S12]  /*2740*/  BSSY B1, `(.L_x_9590) ;  /* 0x0000067000017945 */ /* 0x000fd80003800000 */
[----:B------:R-:W-:Y:S05]  /*2750*/  @!P5 BRA `(.L_x_9591) ;  /* 0x000006500000d947 */ /* 0x000fea0003800000 */
[----:B0-----:R-:W-:Y:S02]  /*2760*/  @P4 MOV R180, 0x10 ;  /* 0x0000001000b44802 */ /* 0x001fe40000000f00 */
[----:B------:R-:W-:-:S03]  /*2770*/  ISETP.NE.AND P5, PT, R13, RZ, PT ;  /* 0x000000ff0d00720c */ /* 0x000fc60003fa5270 */
[----:B------:R-:W-:Y:S01]  /*2780*/  @P4 IMAD.WIDE.U32 R180, R11, R180, c[0x0][0x170] ;  /* 0x00005c000bb44625 */ /* 0x000fe200078e00b4 */
[----:B------:R-:W-:Y:S02]  /*2790*/  FSEL R198, R0, RZ, !P5 ;  /* 0x000000ff00c67208 */ /* 0x000fe40006800000 */
[----:B------:R-:W-:Y:S02]  /*27a0*/  @!P3 ISETP.NE.U32.AND P5, PT, RZ, c[0x0][0x218], PT ;  /* 0x00008600ff00ba0c */ /* 0x000fe40003fa5070 */
[----:B------:R0:W5:Y:S02]  /*27b0*/  @P4 LDG.E.128 R168, [R180.64] ;  /* 0x00000004b4a84981 */ /* 0x000164000c1e1d00 */
[----:B------:R-:W-:-:S04]  /*27c0*/  @!P3 ISETP.NE.AND.EX P5, PT, RZ, c[0x0][0x21c], PT, P5 ;  /* 0x00008700ff00ba0c */ /* 0x000fc80003fa5350 */
[----:B-----5:R-:W-:Y:S02]  /*27d0*/  @!P3 FSEL R183, R144, RZ, P5 ;  /* 0x000000ff90b7b208 */ /* 0x020fe40002800000 */
[----:B------:R-:W-:Y:S01]  /*27e0*/  @!P3 ISETP.NE.U32.AND P5, PT, RZ, c[0x0][0x218], PT ;  /* 0x00008600ff00ba0c */ /* 0x000fe20003fa5070 */
[----:B------:R-:W-:Y:S03]  /*27f0*/  BSSY B2, `(.L_x_9592) ;  /* 0x000000a000027945 */ /* 0x000fe60003800000 */
[----:B------:R-:W-:-:S04]  /*2800*/  @!P3 ISETP.NE.AND.EX P5, PT, RZ, c[0x0][0x21c], PT, P5 ;  /* 0x00008700ff00ba0c */ /* 0x000fc80003fa5350 */
[----:B------:R-:W-:Y:S01]  /*2810*/  @!P3 FSEL R186, R147, RZ, P5 ;  /* 0x000000ff93bab208 */ /* 0x000fe20002800000 */
[----:B------:R-:W-:Y:S05]  /*2820*/  @!P3 BRA `(.L_x_9593) ;  /* 0x000000600000b947 */ /* 0x000fea0003800000 */
[----:B0-----:R-:W-:Y:S01]  /*2830*/  ISETP.NE.U32.AND P5, PT, RZ, c[0x0][0x218], PT ;  /* 0x00008600ff007a0c */ /* 0x001fe20003fa5070 */
[----:B------:R-:W-:-:S03]  /*2840*/  FFMA.FTZ R181, R19, R9, R198 ;  /* 0x0000000913b57223 */ /* 0x000fc600000100c6 */
[----:B------:R-:W-:Y:S01]  /*2850*/  ISETP.NE.AND.EX P5, PT, RZ, c[0x0][0x21c], PT, P5 ;  /* 0x00008700ff007a0c */ /* 0x000fe20003fa5350 */
[----:B------:R-:W-:-:S04]  /*2860*/  FADD.FTZ R181, R204, -R181 ;  /* 0x800000b5ccb57221 */ /* 0x000fc80000010000 */
[----:B------:R-:W-:-:S08]  /*2870*/  FMUL.FTZ R183, R10, R181 ;  /* 0x000000b50ab77220 */ /* 0x000fd00000410000 */
[----:B------:R-:W-:Y:S02]  /*2880*/  @P5 FADD.FTZ R183, R144, R183 ;  /* 0x000000b790b75221 */ /* 0x000fe40000010000 */
.L_x_9593:
[----:B0-----:R-:W-:Y:S05]  /*2890*/  BSYNC B2 ;  /* 0x0000000000027941 */ /* 0x001fea0003800000 */
.L_x_9592:
[----:B------:R-:W-:Y:S01]  /*28a0*/  @P4 FMUL.FTZ R180, R183, c[0x0][0x1ec] ;  /* 0x00007b00b7b44a20 */ /* 0x000fe20000410000 */
[----:B------:R-:W-:Y:S01]  /*28b0*/  @P4 LOP3.LUT P5, RZ, R6, 0xff, RZ, 0xc0, !PT ;  /* 0x000000ff06ff4812 */ /* 0x000fe200078ac0ff */
[----:B------:R-:W-:Y:S02]  /*28c0*/  BSSY B2, `(.L_x_9594) ;  /* 0x0000010000027945 */ /* 0x000fe40003800000 */
[----:B------:R-:W-:-:S04]  /*28d0*/  @P4 FMUL.FTZ R181, R180, c[0x0][0x1e8] ;  /* 0x00007a00b4b54a20 */ /* 0x000fc80000410000 */
[-C--:B------:R-:W-:Y:S02]  /*28e0*/  @P4 FMUL.FTZ R180, R36, R181.reuse ;  /* 0x000000b524b44220 */ /* 0x080fe40000410000 */
[----:B------:R-:W-:-:S03]  /*28f0*/  @P4 FMUL.FTZ R181, R168, R181 ;  /* 0x000000b5a8b54220 */ /* 0x000fc60000410000 */
[----:B------:R-:W-:Y:S02]  /*2900*/  @P4 SEL R172, R180, RZ, P5 ;  /* 0x000000ffb4ac4207 */ /* 0x000fe40002800000 */
[----:B------:R-:W-:Y:S02]  /*2910*/  @P4 FSEL R185, R181, RZ, P5 ;  /* 0x000000ffb5b94208 */ /* 0x000fe40002800000 */
        /* <DEDUP_REMOVED lines=10> */
.L_x_9595:
[----:B------:R-:W-:Y:S05]  /*29c0*/  BSYNC B2 ;  /* 0x0000000000027941 */ /* 0x000fea0003800000 */
.L_x_9594:
        /* <DEDUP_REMOVED lines=18> */
.L_x_9597:
[----:B------:R-:W-:Y:S05]  /*2af0*/  BSYNC B2 ;  /* 0x0000000000027941 */ /* 0x000fea0003800000 */
.L_x_9596:
        /* <DEDUP_REMOVED lines=17> */
.L_x_9599:
[----:B------:R-:W-:Y:S05]  /*2c10*/  BSYNC B2 ;  /* 0x0000000000027941 */ /* 0x000fea0003800000 */
.L_x_9598:
[----:B------:R-:W-:Y:S01]  /*2c20*/  SEL R176, R183, R176, P5 ;  /* 0x000000b0b7b07207 */ /* 0x000fe20002800000 */
[----:B------:R-:W-:Y:S01]  /*2c30*/  @P4 FADD.FTZ R120, R120, R185 ;  /* 0x000000b978784221 */ /* 0x000fe20000010000 */
[----:B------:R-:W-:Y:S01]  /*2c40*/  SEL R177, R180, R177, P5 ;  /* 0x000000b1b4b17207 */ /* 0x000fe20002800000 */
[----:B------:R-:W-:Y:S01]  /*2c50*/  @P4 FADD.FTZ R121, R121, R184 ;  /* 0x000000b879794221 */ /* 0x000fe20000010000 */
[----:B------:R-:W-:Y:S01]  /*2c60*/  SEL R178, R181, R178, P5 ;  /* 0x000000b2b5b27207 */ /* 0x000fe20002800000 */
[----:B------:R-:W-:Y:S01]  /*2c70*/  @P4 FADD.FTZ R122, R122, R187 ;  /* 0x000000bb7a7a4221 */ /* 0x000fe20000010000 */
[C---:B------:R-:W-:Y:S01]  /*2c80*/  SEL R179, R186.reuse, R179, P5 ;  /* 0x000000b3bab37207 */ /* 0x040fe20002800000 */
[----:B------:R-:W-:Y:S01]  /*2c90*/  @P4 FMUL.FTZ R186, R186, c[0x0][0x1ec] ;  /* 0x00007b00baba4a20 */ /* 0x000fe20000410000 */
[----:B------:R-:W-:-:S03]  /*2ca0*/  ISETP.NE.U32.AND P5, PT, RZ, c[0x0][0x258], PT ;  /* 0x00009600ff007a0c */ /* 0x000fc60003fa5070 */
[----:B------:R-:W-:Y:S01]  /*2cb0*/  @P4 FMUL.FTZ R186, R186, c[0x0][0x1e8] ;  /* 0x00007a00baba4a20 */ /* 0x000fe20000410000 */
[----:B------:R-:W-:-:S03]  /*2cc0*/  ISETP.NE.AND.EX P5, PT, RZ, c[0x0][0x25c], PT, P5 ;  /* 0x00009700ff007a0c */ /* 0x000fc60003fa5350 */
[-C--:B------:R-:W-:Y:S02]  /*2cd0*/  @P4 FMUL.FTZ R180, R39, R186.reuse ;  /* 0x000000ba27b44220 */ /* 0x080fe40000410000 */
[----:B------:R-:W-:-:S08]  /*2ce0*/  @P4 FMUL.FTZ R186, R171, R186 ;  /* 0x000000baabba4220 */ /* 0x000fd00000410000 */
        /* <DEDUP_REMOVED lines=12> */
.L_x_9591:
[----:B------:R-:W-:Y:S05]  /*2db0*/  BSYNC B1 ;  /* 0x0000000000017941 */ /* 0x000fea0003800000 */
.L_x_9590:
[----:B------:R-:W-:Y:S01]  /*2dc0*/  BSSY B1, `(.L_x_9600) ;  /* 0x0000067000017945 */ /* 0x000fe20003800000 */
        /* <DEDUP_REMOVED lines=20> */
.L_x_9603:
[----:B0-----:R-:W-:Y:S05]  /*2f10*/  BSYNC B2 ;  /* 0x0000000000027941 */ /* 0x001fea0003800000 */
.L_x_9602:
        /* <DEDUP_REMOVED lines=18> */
.L_x_9605:
[----:B------:R-:W-:Y:S05]  /*3040*/  BSYNC B2 ;  /* 0x0000000000027941 */ /* 0x000fea0003800000 */
.L_x_9604:
        /* <DEDUP_REMOVED lines=18> */
.L_x_9607:
[----:B------:R-:W-:Y:S05]  /*3170*/  BSYNC B2 ;  /* 0x0000000000027941 */ /* 0x000fea0003800000 */
.L_x_9606:
        /* <DEDUP_REMOVED lines=17> */
.L_x_9609:
[----:B------:R-:W-:Y:S05]  /*3290*/  BSYNC B2 ;  /* 0x0000000000027941 */ /* 0x000fea0003800000 */
.L_x_9608:
        /* <DEDUP_REMOVED lines=25> */
.L_x_9601:
[----:B------:R-:W-:Y:S05]  /*3430*/  BSYNC B1 ;  /* 0x0000000000017941 */ /* 0x000fea0003800000 */
.L_x_9600:
        /* <DEDUP_REMOVED lines=21> */
.L_x_9613:
[----:B0-----:R-:W-:Y:S05]  /*3590*/  BSYNC B2 ;  /* 0x0000000000027941 */ /* 0x001fea0003800000 */
.L_x_9612:
        /* <DEDUP_REMOVED lines=18> */
.L_x_9615:
[----:B------:R-:W-:Y:S05]  /*36c0*/  BSYNC B2 ;  /* 0x0000000000027941 */ /* 0x000fea0003800000 */
.L_x_9614:
        /* <DEDUP_REMOVED lines=18> */
.L_x_9617:
[----:B------:R-:W-:Y:S05]  /*37f0*/  BSYNC B2 ;  /* 0x0000000000027941 */ /* 0x000fea0003800000 */
.L_x_9616:
        /* <DEDUP_REMOVED lines=17> */
.L_x_9619:
[----:B------:R-:W-:Y:S05]  /*3910*/  BSYNC B2 ;  /* 0x0000000000027941 */ /* 0x000fea0003800000 */
.L_x_9618:
        /* <DEDUP_REMOVED lines=25> */
.L_x_9611:
[----:B------:R-:W-:Y:S05]  /*3ab0*/  BSYNC B1 ;  /* 0x0000000000017941 */ /* 0x000fea0003800000 */
.L_x_9610:
        /* <DEDUP_REMOVED lines=21> */
.L_x_9623:
[----:B0-----:R-:W-:Y:S05]  /*3c10*/  BSYNC B2 ;  /* 0x0000000000027941 */ /* 0x001fea0003800000 */
.L_x_9622:
        /* <DEDUP_REMOVED lines=18> */
.L_x_9625:
[----:B------:R-:W-:Y:S05]  /*3d40*/  BSYNC B2 ;  /* 0x0000000000027941 */ /* 0x000fea0003800000 */
.L_x_9624:
        /* <DEDUP_REMOVED lines=18> */
.L_x_9627:
[----:B------:R-:W-:Y:S05]  /*3e70*/  BSYNC B2 ;  /* 0x0000000000027941 */ /* 0x000fea0003800000 */
.L_x_9626:
        /* <DEDUP_REMOVED lines=17> */
.L_x_9629:
[----:B------:R-:W-:Y:S05]  /*3f90*/  BSYNC B2 ;  /* 0x0000000000027941 */ /* 0x000fea0003800000 */
.L_x_9628:
        /* <DEDUP_REMOVED lines=25> */
.L_x_9621:
[----:B------:R-:W-:Y:S05]  /*4130*/  BSYNC B1 ;  /* 0x0000000000017941 */ /* 0x000fea0003800000 */
.L_x_9620:
        /* <DEDUP_REMOVED lines=22> */
.L_x_9633:
[----:B0-----:R-:W-:Y:S05]  /*42a0*/  BSYNC B2 ;  /* 0x0000000000027941 */ /* 0x001fea0003800000 */
.L_x_9632:
        /* <DEDUP_REMOVED lines=18> */
.L_x_9635:
[----:B------:R-:W-:Y:S05]  /*43d0*/  BSYNC B2 ;  /* 0x0000000000027941 */ /* 0x000fea0003800000 */
.L_x_9634:
        /* <DEDUP_REMOVED lines=18> */
.L_x_9637:
[----:B------:R-:W-:Y:S05]  /*4500*/  BSYNC B2 ;  /* 0x0000000000027941 */ /* 0x000fea0003800000 */
.L_x_9636:
        /* <DEDUP_REMOVED lines=17> */
.L_x_9639:
[----:B------:R-:W-:Y:S05]  /*4620*/  BSYNC B2 ;  /* 0x0000000000027941 */ /* 0x000fea0003800000 */
.L_x_9638:
[----:B------:R-:W-:Y:S01]  /*4630*/  ISETP.NE.U32.AND P3, PT, RZ, c[0x0][0x258], PT ;  /* 0x00009600ff007a0c */ /* 0x000fe20003f65070 */
[----:B------:R-:W-:Y:S01]  /*4640*/  @P4 FADD.FTZ R136, R136, R185 ;  /* 0x000000b988884221 */ /* 0x000fe20000010000 */
[C---:B------:R-:W-:Y:S01]  /*4650*/  SEL R179, R184.reuse, R179, P5 ;  /* 0x000000b3b8b37207 */ /* 0x040fe20002800000 */
[----:B------:R-:W-:Y:S01]  /*4660*/  @P4 FMUL.FTZ R184, R184, c[0x0][0x1ec] ;  /* 0x00007b00b8b84a20 */ /* 0x000fe20000410000 */
[----:B------:R-:W-:Y:S01]  /*4670*/  ISETP.NE.AND.EX P3, PT, RZ, c[0x0][0x25c], PT, P3 ;  /* 0x00009700ff007a0c */ /* 0x000fe20003f65330 */
[----:B------:R-:W-:Y:S01]  /*4680*/  @P4 FADD.FTZ R137, R137, R182 ;  /* 0x000000b689894221 */ /* 0x000fe20000010000 */
[----:B------:R-:W-:Y:S01]  /*4690*/  SEL R178, R181, R178, P5 ;  /* 0x000000b2b5b27207 */ /* 0x000fe20002800000 */
[----:B------:R-:W-:Y:S01]  /*46a0*/  @P4 FMUL.FTZ R184, R184, c[0x0][0x1e8] ;  /* 0x00007a00b8b84a20 */ /* 0x000fe20000410000 */
[----:B------:R-:W-:Y:S01]  /*46b0*/  SEL R176, R183, R176, P5 ;  /* 0x000000b0b7b07207 */ /* 0x000fe20002800000 */
[----:B------:R-:W-:Y:S01]  /*46c0*/  @P4 FADD.FTZ R138, R138, R187 ;  /* 0x000000bb8a8a4221 */ /* 0x000fe20000010000 */
[----:B------:R-:W-:Y:S01]  /*46d0*/  SEL R177, R0, R177, P5 ;  /* 0x000000b100b17207 */ /* 0x000fe20002800000 */
[-C--:B------:R-:W-:Y:S01]  /*46e0*/  @P4 FMUL.FTZ R0, R67, R184.reuse ;  /* 0x000000b843004220 */ /* 0x080fe20000410000 */
[----:B------:R-:W-:Y:S01]  /*46f0*/  @P4 MOV R10, 0x10 ;  /* 0x00000010000a4802 */ /* 0x000fe20000000f00 */
[----:B------:R-:W-:-:S04]  /*4700*/  @P4 FMUL.FTZ R184, R171, R184 ;  /* 0x000000b8abb84220 */ /* 0x000fc80000410000 */
[----:B------:R-:W-:Y:S01]  /*4710*/  @P3 MOV R180, 0x10 ;  /* 0x0000001000b43802 */ /* 0x000fe20000000f00 */
[----:B------:R-:W-:-:S04]  /*4720*/  @P4 IMAD.WIDE.U32 R10, R11, R10, c[0x0][0x248] ;  /* 0x000092000b0a4625 */ /* 0x000fc800078e000a */
[----:B------:R-:W-:-:S05]  /*4730*/  @P3 IMAD.WIDE.U32 R180, R15, R180, c[0x0][0x258] ;  /* 0x000096000fb43625 */ /* 0x000fca00078e00b4 */
[----:B------:R0:W-:Y:S01]  /*4740*/  @P3 STG.E.128 [R180.64], R176 ;  /* 0x000000b0b4003986 */ /* 0x0001e2000c101d04 */
[----:B------:R-:W-:-:S04]  /*4750*/  @P4 LOP3.LUT P3, RZ, R2, 0xff000000, RZ, 0xc0, !PT ;  /* 0xff00000002ff4812 */ /* 0x000fc8000786c0ff */
[----:B------:R-:W-:Y:S02]  /*4760*/  @P4 SEL R175, R0, RZ, P3 ;  /* 0x000000ff00af4207 */ /* 0x000fe40001800000 */
[----:B------:R-:W-:-:S03]  /*4770*/  @P4 FSEL R184, R184, RZ, P3 ;  /* 0x000000ffb8b84208 */ /* 0x000fc60001800000 */
[----:B------:R0:W-:Y:S02]  /*4780*/  @P4 STG.E.128 [R10.64], R172 ;  /* 0x000000ac0a004986 */ /* 0x0001e4000c101d04 */
[----:B------:R-:W-:Y:S02]  /*4790*/  @P4 FADD.FTZ R139, R139, R184 ;  /* 0x000000b88b8b4221 */ /* 0x000fe40000010000 */
.L_x_9631:
[----:B------:R-:W-:Y:S05]  /*47a0*/  BSYNC B1 ;  /* 0x0000000000017941 */ /* 0x000fea0003800000 */
.L_x_9630:
[----:B------:R-:W-:-:S05]  /*47b0*/  IMAD.MOV.U32 R9, RZ, RZ, c[0x0][0x160] ;  /* 0x00005800ff097624 */ /* 0x000fca00078e00ff */
[----:B------:R-:W-:-:S04]  /*47c0*/  LEA R12, R9, R12, 0x2 ;  /* 0x0000000c090c7211 */ /* 0x000fc800078e10ff */
[----:B------:R-:W-:-:S13]  /*47d0*/  ISETP.GE.AND P3, PT, R12, c[0x0][0x164], PT ;  /* 0x000059000c007a0c */ /* 0x000fda0003f66270 */
[----:B0----5:R-:W-:Y:S01]  /*47e0*/  @P3 CALL.REL.NOINC `(.L_x_9552) ;  /* 0x0000001000003944 */ /* 0x021fe20003c00000 */
[----:B------:R-:W-:Y:S05]  /*47f0*/  BRA `(.L_x_9640) ;  /* 0xffffbe1000007947 */ /* 0x000fea000383ffff */
.L_x_9552:
[----:B--2---:R-:W-:Y:S05]  /*4800*/  BSYNC B0 ;  /* 0x0000000000007941 */ /* 0x004fea0003800000 */
.L_x_9551:
        /* <DEDUP_REMOVED lines=125> */
[----:B------:R-:W-:Y:S03]  /*4fe0*/  STS.128 [R0.X16], R116 ;  /* 0x0000007400007388 */ /* 0x000fe6000000cc00 */
[----:B------:R-:W-:Y:S01]  /*4ff0*/  SHF.L.U64.HI R4, R28, 0x2, R5 ;  /* 0x000000021c047819 */ /* 0x000fe20000010205 */
[----:B------:R-:W-:Y:S01]  /*5000*/  FADD.FTZ R19, R6, R19 ;  /* 0x0000001306137221 */ /* 0x000fe20000010000 */
[----:B------:R-:W-:Y:S01]  /*5010*/  STS.128 [R0.X16+0x200], R120 ;  /* 0x0002007800007388 */ /* 0x000fe2000000cc00 */
[----:B-1----:R-:W-:-:S03]  /*5020*/  FADD.FTZ R27, R7, R12 ;  /* 0x0000000c071b7221 */ /* 0x002fc60000010000 */
[----:B------:R-:W-:Y:S01]  /*5030*/  STS.128 [R0.X16+0x400], R124 ;  /* 0x0004007c00007388 */ /* 0x000fe2000000cc00 */
[----:B--2---:R-:W-:Y:S01]  /*5040*/  FADD.FTZ R33, R8, R33 ;  /* 0x0000002108217221 */ /* 0x004fe20000010000 */
[----:B------:R-:W-:Y:S02]  /*5050*/  SHF.L.U32 R8, R28, 0x2, RZ ;  /* 0x000000021c087819 */ /* 0x000fe400000006ff */
        /* <DEDUP_REMOVED lines=69> */
.L_x_9642:
[----:B-12---:R-:W-:Y:S05]  /*54b0*/  BSYNC B0 ;  /* 0x0000000000007941 */ /* 0x006fea0003800000 */
.L_x_9641:
        /* <DEDUP_REMOVED lines=17> */
.L_x_9644:
[----:B------:R-:W-:Y:S05]  /*55d0*/  BSYNC B0 ;  /* 0x0000000000007941 */ /* 0x000fea0003800000 */
.L_x_9643:
        /* <DEDUP_REMOVED lines=17> */
.L_x_9646:
[----:B------:R-:W-:Y:S05]  /*56f0*/  BSYNC B0 ;  /* 0x0000000000007941 */ /* 0x000fea0003800000 */
.L_x_9645:
        /* <DEDUP_REMOVED lines=17> */
.L_x_9648:
[----:B------:R-:W-:Y:S05]  /*5810*/  BSYNC B0 ;  /* 0x0000000000007941 */ /* 0x000fea0003800000 */
.L_x_9647:
        /* <DEDUP_REMOVED lines=17> */
.L_x_9650:
[----:B------:R-:W-:Y:S05]  /*5930*/  BSYNC B0 ;  /* 0x0000000000007941 */ /* 0x000fea0003800000 */
.L_x_9649:
        /* <DEDUP_REMOVED lines=11> */
.L_x_9576:
[----:B-1----:R-:W-:Y:S01]  /*59f0*/  HFMA2.MMA R182, -RZ, RZ, 0, 5.9604644775390625e-08 ;  /* 0x00000001ffb67435 */ /* 0x002fe200000001ff */
[----:B------:R-:W-:Y:S02]  /*5a00*/  MOV R11, R233 ;  /* 0x000000e9000b7202 */ /* 0x000fe40000000f00 */
[----:B------:R-:W-:Y:S02]  /*5a10*/  MOV R186, 0x1f ;  /* 0x0000001f00ba7802 */ /* 0x000fe40000000f00 */
[----:B------:R-:W-:-:S02]  /*5a20*/  MOV R187, 0xffffffff ;  /* 0xffffffff00bb7802 */ /* 0x000fc40000000f00 */
[----:B------:R-:W-:Y:S02]  /*5a30*/  MOV R180, 0x5a50 ;  /* 0x00005a5000b47802 */ /* 0x000fe40000000f00 */
[----:B-----5:R-:W-:Y:S05]  /*5a40*/  CALL.REL.NOINC `($__internal_197_$__cuda_sm70_shflsync_bfly_p) ;  /* 0x0000046000007944 */ /* 0x020fea0003c00000 */
[----:B-1----:R-:W-:Y:S01]  /*5a50*/  MOV R0, R182 ;  /* 0x000000b600007202 */ /* 0x002fe20000000f00 */
[----:B0-----:R-:W-:Y:S05]  /*5a60*/  BRA `(.L_x_9651) ;  /* 0xffffc3c000007947 */ /* 0x001fea000383ffff */
.L_x_9577:
[----:B-1----:R-:W-:Y:S01]  /*5a70*/  HFMA2.MMA R182, -RZ, RZ, 0, 5.9604644775390625e-08 ;  /* 0x00000001ffb67435 */ /* 0x002fe200000001ff */
[----:B------:R-:W-:Y:S01]  /*5a80*/  MOV R11, R231 ;  /* 0x000000e7000b7202 */ /* 0x000fe20000000f00 */
[----:B------:R-:W-:Y:S01]  /*5a90*/  IMAD.MOV.U32 R187, RZ, RZ, -0x1 ;  /* 0xffffffffffbb7424 */ /* 0x000fe200078e00ff */
[----:B------:R-:W-:Y:S02]  /*5aa0*/  MOV R186, 0x1f ;  /* 0x0000001f00ba7802 */ /* 0x000fe40000000f00 */
[----:B------:R-:W-:Y:S02]  /*5ab0*/  MOV R180, 0x5ad0 ;  /* 0x00005ad000b47802 */ /* 0x000fe40000000f00 */
[----:B0-2--5:R-:W-:Y:S05]  /*5ac0*/  CALL.REL.NOINC `($__internal_197_$__cuda_sm70_shflsync_bfly_p) ;  /* 0x000003e000007944 */ /* 0x025fea0003c00000 */
[----:B------:R-:W-:Y:S01]  /*5ad0*/  FADD.FTZ R233, R0, R233 ;  /* 0x000000e900e97221 */ /* 0x000fe20000010000 */
[----:B0-----:R-:W-:Y:S01]  /*5ae0*/  MOV R186, 0x1f ;  /* 0x0000001f00ba7802 */ /* 0x001fe20000000f00 */
[----:B-1----:R-:W-:Y:S01]  /*5af0*/  FADD.FTZ R231, R231, R182 ;  /* 0x000000b6e7e77221 */ /* 0x002fe20000010000 */
[----:B------:R-:W-:Y:S01]  /*5b00*/  HFMA2.MMA R182, -RZ, RZ, 0, 1.1920928955078125e-07 ;  /* 0x00000002ffb67435 */ /* 0x000fe200000001ff */
[----:B------:R-:W-:-:S02]  /*5b10*/  MOV R187, 0xffffffff ;  /* 0xffffffff00bb7802 */ /* 0x000fc40000000f00 */
[----:B------:R-:W-:Y:S02]  /*5b20*/  MOV R11, R233 ;  /* 0x000000e9000b7202 */ /* 0x000fe40000000f00 */
[----:B------:R-:W-:Y:S02]  /*5b30*/  MOV R180, 0x5b50 ;  /* 0x00005b5000b47802 */ /* 0x000fe40000000f00 */
[----:B------:R-:W-:Y:S05]  /*5b40*/  CALL.REL.NOINC `($__internal_197_$__cuda_sm70_shflsync_bfly_p) ;  /* 0x0000036000007944 */ /* 0x000fea0003c00000 */
[----:B-1----:R-:W-:Y:S01]  /*5b50*/  MOV R0, R182 ;  /* 0x000000b600007202 */ /* 0x002fe20000000f00 */
[----:B------:R-:W-:Y:S01]  /*5b60*/  HFMA2.MMA R182, -RZ, RZ, 0, 1.1920928955078125e-07 ;  /* 0x00000002ffb67435 */ /* 0x000fe200000001ff */
[----:B0-----:R-:W-:Y:S02]  /*5b70*/  MOV R11, R231 ;  /* 0x000000e7000b7202 */ /* 0x001fe40000000f00 */
[----:B------:R-:W-:Y:S02]  /*5b80*/  MOV R186, 0x1f ;  /* 0x0000001f00ba7802 */ /* 0x000fe40000000f00 */
[----:B------:R-:W-:Y:S02]  /*5b90*/  MOV R187, 0xffffffff ;  /* 0xffffffff00bb7802 */ /* 0x000fe40000000f00 */
[----:B------:R-:W-:-:S02]  /*5ba0*/  MOV R180, 0x5bc0 ;  /* 0x00005bc000b47802 */ /* 0x000fc40000000f00 */
[----:B------:R-:W-:Y:S05]  /*5bb0*/  CALL.REL.NOINC `($__internal_197_$__cuda_sm70_shflsync_bfly_p) ;  /* 0x000002f000007944 */ /* 0x000fea0003c00000 */
[----:B------:R-:W-:Y:S01]  /*5bc0*/  FADD.FTZ R233, R0, R233 ;  /* 0x000000e900e97221 */ /* 0x000fe20000010000 */
[----:B0-----:R-:W-:Y:S01]  /*5bd0*/  MOV R186, 0x1f ;  /* 0x0000001f00ba7802 */ /* 0x001fe20000000f00 */
[----:B-1----:R-:W-:Y:S01]  /*5be0*/  FADD.FTZ R231, R231, R182 ;  /* 0x000000b6e7e77221 */ /* 0x002fe20000010000 */
[----:B------:R-:W-:Y:S01]  /*5bf0*/  HFMA2.MMA R182, -RZ, RZ, 0, 2.384185791015625e-07 ;  /* 0x00000004ffb67435 */ /* 0x000fe200000001ff */
[----:B------:R-:W-:-:S02]  /*5c00*/  MOV R187, 0xffffffff ;  /* 0xffffffff00bb7802 */ /* 0x000fc40000000f00 */
[----:B------:R-:W-:Y:S02]  /*5c10*/  MOV R11, R233 ;  /* 0x000000e9000b7202 */ /* 0x000fe40000000f00 */
[----:B------:R-:W-:Y:S02]  /*5c20*/  MOV R180, 0x5c40 ;  /* 0x00005c4000b47802 */ /* 0x000fe40000000f00 */
[----:B------:R-:W-:Y:S05]  /*5c30*/  CALL.REL.NOINC `($__internal_197_$__cuda_sm70_shflsync_bfly_p) ;  /* 0x0000027000007944 */ /* 0x000fea0003c00000 */
[----:B-1----:R-:W-:Y:S01]  /*5c40*/  MOV R0, R182 ;  /* 0x000000b600007202 */ /* 0x002fe20000000f00 */
[----:B------:R-:W-:Y:S01]  /*5c50*/  HFMA2.MMA R182, -RZ, RZ, 0, 2.384185791015625e-07 ;  /* 0x00000004ffb67435 */ /* 0x000fe200000001ff */
[----:B0-----:R-:W-:Y:S02]  /*5c60*/  MOV R11, R231 ;  /* 0x000000e7000b7202 */ /* 0x001fe40000000f00 */
[----:B------:R-:W-:Y:S02]  /*5c70*/  MOV R186, 0x1f ;  /* 0x0000001f00ba7802 */ /* 0x000fe40000000f00 */
[----:B------:R-:W-:Y:S02]  /*5c80*/  MOV R187, 0xffffffff ;  /* 0xffffffff00bb7802 */ /* 0x000fe40000000f00 */
[----:B------:R-:W-:-:S02]  /*5c90*/  MOV R180, 0x5cb0 ;  /* 0x00005cb000b47802 */ /* 0x000fc40000000f00 */
[----:B------:R-:W-:Y:S05]  /*5ca0*/  CALL.REL.NOINC `($__internal_197_$__cuda_sm70_shflsync_bfly_p) ;  /* 0x0000020000007944 */ /* 0x000fea0003c00000 */
[----:B------:R-:W-:Y:S01]  /*5cb0*/  FADD.FTZ R233, R0, R233 ;  /* 0x000000e900e97221 */ /* 0x000fe20000010000 */
[----:B0-----:R-:W-:Y:S01]  /*5cc0*/  HFMA2.MMA R186, -RZ, RZ, 0, 1.847743988037109375e-06 ;  /* 0x0000001fffba7435 */ /* 0x001fe200000001ff */
[----:B-1----:R-:W-:Y:S01]  /*5cd0*/  FADD.FTZ R183, R231, R182 ;  /* 0x000000b6e7b77221 */ /* 0x002fe20000010000 */
[----:B------:R-:W-:Y:S01]  /*5ce0*/  MOV R187, 0xffffffff ;  /* 0xffffffff00bb7802 */ /* 0x000fe20000000f00 */
[----:B------:R-:W-:Y:S01]  /*5cf0*/  IMAD.MOV.U32 R182, RZ, RZ, 0x8 ;  /* 0x00000008ffb67424 */ /* 0x000fe200078e00ff */
[----:B------:R-:W-:-:S02]  /*5d00*/  MOV R11, R233 ;  /* 0x000000e9000b7202 */ /* 0x000fc40000000f00 */
[----:B------:R-:W-:Y:S02]  /*5d10*/  MOV R180, 0x5d30 ;  /* 0x00005d3000b47802 */ /* 0x000fe40000000f00 */
[----:B------:R-:W-:Y:S05]  /*5d20*/  CALL.REL.NOINC `($__internal_197_$__cuda_sm70_shflsync_bfly_p) ;  /* 0x0000018000007944 */ /* 0x000fea0003c00000 */
[----:B-1----:R-:W-:Y:S01]  /*5d30*/  MOV R0, R182 ;  /* 0x000000b600007202 */ /* 0x002fe20000000f00 */
[----:B------:R-:W-:Y:S01]  /*5d40*/  HFMA2.MMA R182, -RZ, RZ, 0, 4.76837158203125e-07 ;  /* 0x00000008ffb67435 */ /* 0x000fe200000001ff */
[----:B0-----:R-:W-:Y:S02]  /*5d50*/  MOV R11, R183 ;  /* 0x000000b7000b7202 */ /* 0x001fe40000000f00 */
[----:B------:R-:W-:Y:S02]  /*5d60*/  MOV R186, 0x1f ;  /* 0x0000001f00ba7802 */ /* 0x000fe40000000f00 */
[----:B------:R-:W-:Y:S02]  /*5d70*/  MOV R187, 0xffffffff ;  /* 0xffffffff00bb7802 */ /* 0x000fe40000000f00 */
[----:B------:R-:W-:Y:S02]  /*5d80*/  MOV R180, 0x5da0 ;  /* 0x00005da000b47802 */ /* 0x000fe40000000f00 */
[----:B------:R-:W-:Y:S05]  /*5d90*/  CALL.REL.NOINC `($__internal_197_$__cuda_sm70_shflsync_bfly_p) ;  /* 0x0000011000007944 */ /* 0x000fea0003c00000 */
[----:B------:R-:W-:Y:S01]  /*5da0*/  FADD.FTZ R184, R0, R233 ;  /* 0x000000e900b87221 */ /* 0x000fe20000010000 */
[----:B0-----:R-:W-:Y:S01]  /*5db0*/  MOV R186, 0x1f ;  /* 0x0000001f00ba7802 */ /* 0x001fe20000000f00 */
[----:B-1----:R-:W-:Y:S01]  /*5dc0*/  FADD.FTZ R183, R183, R182 ;  /* 0x000000b6b7b77221 */ /* 0x002fe20000010000 */
[----:B------:R-:W-:Y:S01]  /*5dd0*/  HFMA2.MMA R182, -RZ, RZ, 0, 9.5367431640625e-07 ;  /* 0x00000010ffb67435 */ /* 0x000fe200000001ff */
[----:B------:R-:W-:-:S02]  /*5de0*/  MOV R187, 0xffffffff ;  /* 0xffffffff00bb7802 */ /* 0x000fc40000000f00 */
[----:B------:R-:W-:Y:S02]  /*5df0*/  MOV R11, R184 ;  /* 0x000000b8000b7202 */ /* 0x000fe40000000f00 */
[----:B------:R-:W-:Y:S02]  /*5e00*/  MOV R180, 0x5e20 ;  /* 0x00005e2000b47802 */ /* 0x000fe40000000f00 */
[----:B------:R-:W-:Y:S05]  /*5e10*/  CALL.REL.NOINC `($__internal_197_$__cuda_sm70_shflsync_bfly_p) ;  /* 0x0000009000007944 */ /* 0x000fea0003c00000 */
[----:B-1----:R-:W-:Y:S01]  /*5e20*/  MOV R185, R182 ;  /* 0x000000b600b97202 */ /* 0x002fe20000000f00 */
[----:B------:R-:W-:Y:S01]  /*5e30*/  HFMA2.MMA R182, -RZ, RZ, 0, 9.5367431640625e-07 ;  /* 0x00000010ffb67435 */ /* 0x000fe200000001ff */
[----:B0-----:R-:W-:Y:S02]  /*5e40*/  MOV R11, R183 ;  /* 0x000000b7000b7202 */ /* 0x001fe40000000f00 */
[----:B------:R-:W-:Y:S02]  /*5e50*/  MOV R186, 0x1f ;  /* 0x0000001f00ba7802 */ /* 0x000fe40000000f00 */
[----:B------:R-:W-:Y:S02]  /*5e60*/  MOV R187, 0xffffffff ;  /* 0xffffffff00bb7802 */ /* 0x000fe40000000f00 */
[----:B------:R-:W-:-:S02]  /*5e70*/  MOV R180, 0x5e90 ;  /* 0x00005e9000b47802 */ /* 0x000fc40000000f00 */
[----:B------:R-:W-:Y:S05]  /*5e80*/  CALL.REL.NOINC `($__internal_197_$__cuda_sm70_shflsync_bfly_p) ;  /* 0x0000002000007944 */ /* 0x000fea0003c00000 */
[----:B-1----:R-:W-:Y:S01]  /*5e90*/  MOV R180, R182 ;  /* 0x000000b600b47202 */ /* 0x002fe20000000f00 */
[----:B0-----:R-:W-:Y:S05]  /*5ea0*/  BRA `(.L_x_9652) ;  /* 0xffffc0a000007947 */ /* 0x001fea000383ffff */
        .weak           $__internal_197_$__cuda_sm70_shflsync_bfly_p
        .type           $__internal_197_$__cuda_sm70_shflsync_bfly_p,@function
        .size           $__internal_197_$__cuda_sm70_shflsync_bfly_p,(.L_x_9927 - $__internal_197_$__cuda_sm70_shflsync_bfly_p)
$__internal_197_$__cuda_sm70_shflsync_bfly_p:
[----:B------:R-:W-:Y:S01]  /*5eb0*/  HFMA2.MMA R181, -RZ, RZ, 0, 0 ;  /* 0x00000000ffb57435 */ /* 0x000fe200000001ff */
[----:B------:R-:W-:Y:S04]  /*5ec0*/  WARPSYNC R187 ;  /* 0x000000bb00007348 */ /* 0x000fe80003800000 */
[----:B------:R0:W1:Y:S01]  /*5ed0*/  SHFL.BFLY PT, R182, R11, R182, R186 ;  /* 0x0c0000b60bb67389 */ /* 0x00006200000e00ba */
[----:B------:R-:W-:Y:S05]  /*5ee0*/  RET.REL.NODEC R180 `(_ZN10layer_norm13ln_bwd_kernelINS_13Kernel_traitsIfffffjLj768ELj1ELj4ELj1ELj16ENS_18Kernel_traits_baseILj768EfffffjLj128EEEEELb1ELb1ELb1ELb0EEEvNS_9BwdParamsE) ;  /* 0xffffa110b4007950 */ /* 0x000fea0003c3ffff */
.L_x_9653:
        /* <DEDUP_REMOVED lines=9> */
.L_x_9927:


//--------------------- .text._ZN10layer_norm22ln_bwd_finalize_kernelINS_22Kernel_traits_finalizeILj768EfffffjLb1ELj1024ELj4ENS_18Kernel_traits_baseILj768EfffffjLj1024EEEEELb1ELb1EEEvNS_9BwdParamsE --------------------------
	.section	.text._ZN10layer_norm22ln_bwd_finalize_kernelINS_22Kernel_traits_finalizeILj768EfffffjLb1ELj1024ELj4ENS_18Kernel_traits_baseILj768EfffffjLj1024EEEEELb1ELb1EEEvNS_9BwdParamsE,"ax",@progbits
	.sectioninfo	@"SHI_REGISTERS=32"
	.align	128
        .global         _ZN10layer_norm22ln_bwd_finalize_kernelINS_22Kernel_traits_finalizeILj768EfffffjLb1ELj1024ELj4ENS_18Kernel_traits_baseILj768EfffffjLj1024EEEEELb1ELb1EEEvNS_9BwdParamsE
        .type           _ZN10layer_norm22ln_bwd_finalize_kernelINS_22Kernel_traits_finalizeILj768EfffffjLb1ELj1024ELj4ENS_18Kernel_traits_baseILj768EfffffjLj1024EEEEELb1ELb1EEEvNS_9BwdParamsE,@function
        .size           _ZN10layer_norm22ln_bwd_finalize_kernelINS_22Kernel_traits_finalizeILj768EfffffjLb1ELj1024ELj4ENS_18Kernel_traits_baseILj768EfffffjLj1024EEEEELb1ELb1EEEvNS_9BwdParamsE,(.L_x_9928 - _ZN10layer_norm22ln_bwd_finalize_kernelINS_22Kernel_traits_finalizeILj768EfffffjLb1ELj1024ELj4ENS_18Kernel_traits_baseILj768EfffffjLj1024EEEEELb1ELb1EEEvNS_9BwdParamsE)
        .other          _ZN10layer_norm22ln_bwd_finalize_kernelINS_22Kernel_traits_finalizeILj768EfffffjLb1ELj1024ELj4ENS_18Kernel_traits_baseILj768EfffffjLj1024EEEEELb1ELb1EEEvNS_9BwdParamsE,@"STO_CUDA_ENTRY STV_DEFAULT"
_ZN10layer_norm22ln_bwd_finalize_kernelINS_22Kernel_traits_finalizeILj768EfffffjLb1ELj1024ELj4ENS_18Kernel_traits_baseILj768EfffffjLj1024EEEEELb1ELb1EEEvNS_9BwdParamsE:
.text._ZN10layer_norm22ln_bwd_finalize_kernelINS_22Kernel_traits_finalizeILj768EfffffjLb1ELj1024ELj4ENS_18Kernel_traits_baseILj768EfffffjLj1024EEEEELb1ELb1EEEvNS_9BwdParamsE:
        /* <DEDUP_REMOVED lines=19> */
.L_x_9666:
        /* <DEDUP_REMOVED lines=32> */
.L_x_9658:
        /* <DEDUP_REMOVED lines=47> */
.L_x_9657:
[----:B------:R-:W-:Y:S05]  /*0620*/  BSYNC B1 ;  /* 0x0000000000017941 */ /* 0x000fea0003800000 */
.L_x_9656:
        /* <DEDUP_REMOVED lines=29> */
.L_x_9660:
[----:B------:R-:W-:Y:S05]  /*0800*/  BSYNC B1 ;  /* 0x0000000000017941 */ /* 0x000fea0003800000 */
.L_x_9659:
        /* <DEDUP_REMOVED lines=13> */
.L_x_9655:
[----:B------:R-:W-:Y:S05]  /*08e0*/  BSYNC B0 ;  /* 0x0000000000007941 */ /* 0x000fea0003800000 */
.L_x_9654:
        /* <DEDUP_REMOVED lines=12> */
.L_x_9667:
        /* <DEDUP_REMOVED lines=27> */
.L_x_9668:
        /* <DEDUP_REMOVED lines=9> */
.L_x_9661:
        /* <DEDUP_REMOVED lines=16> */
.L_x_9665:
[----:B------:R-:W-:Y:S05]  /*0cf0*/  BSYNC B0 ;  /* 0x0000000000007941 */ /* 0x000fea0003800000 */
.L_x_9664:
[C---:B------:R-:W-:Y:S02]  /*0d00*/  ISETP.GT.U32.AND P1, PT, R4.reuse, -0x301, PT ;  /* 0xfffffcff0400780c */ /* 0x040fe40003f24070 */
[----:B------:R-:W-:-:S02]  /*0d10*/  IADD3 R4, R4, 0x300, RZ ;  /* 0x0000030004047810 */ /* 0x000fc40007ffe0ff */
[----:B------:R-:W-:-:S09]  /*0d20*/  IADD3 R5, R5, 0x180, RZ ;  /* 0x0000018005057810 */ /* 0x000fd20007ffe0ff */
[----:B012---:R-:W-:Y:S05]  /*0d30*/  @P1 BRA `(.L_x_9666) ;  /* 0xfffff3f000001947 */ /* 0x007fea000383ffff */
[----:B------:R-:W-:Y:S05]  /*0d40*/  EXIT ;  /* 0x000000000000794d */ /* 0x000fea0003800000 */
.L_x_9662:
[----:B------:R-:W-:Y:S01]  /*0d50*/  HFMA2.MMA R14, -RZ, RZ, 0, 1.847743988037109375e-06 ;  /* 0x0000001fff0e7435 */ /* 0x000fe200000001ff */
[----:B---3--:R-:W-:Y:S01]  /*0d60*/  IMAD.MOV.U32 R18, RZ, RZ, R10 ;  /* 0x000000ffff127224 */ /* 0x008fe200078e000a */
[----:B------:R-:W-:Y:S01]  /*0d70*/  MOV R17, 0x1 ;  /* 0x0000000100117802 */ /* 0x000fe20000000f00 */
[----:B------:R-:W-:Y:S01]  /*0d80*/  IMAD.MOV.U32 R19, RZ, RZ, -0x1 ;  /* 0xffffffffff137424 */ /* 0x000fe200078e00ff */
[----:B------:R-:W-:Y:S02]  /*0d90*/  MOV R8, 0xdb0 ;  /* 0x00000db000087802 */ /* 0x000fe40000000f00 */
[----:B012---:R-:W-:Y:S05]  /*0da0*/  CALL.REL.NOINC `($__internal_198_$__cuda_sm70_shflsync_bfly_p) ;  /* 0x0000059000007944 */ /* 0x007fea0003c00000 */
[----:B01----:R-:W-:Y:S05]  /*0db0*/  BRA `(.L_x_9667) ;  /* 0xfffffbf000007947 */ /* 0x003fea000383ffff */
.L_x_9663:
[----:B------:R-:W-:Y:S01]  /*0dc0*/  HFMA2.MMA R14, -RZ, RZ, 0, 1.847743988037109375e-06 ;  /* 0x0000001fff0e7435 */ /* 0x000fe200000001ff */
[----:B------:R-:W-:Y:S01]  /*0dd0*/  MOV R17, 0x2 ;  /* 0x0000000200117802 */ /* 0x000fe20000000f00 */
[----:B------:R-:W-:Y:S01]  /*0de0*/  IMAD.MOV.U32 R19, RZ, RZ, -0x1 ;  /* 0xffffffffff137424 */ /* 0x000fe200078e00ff */
[----:B------:R-:W-:-:S03]  /*0df0*/  MOV R8, 0xe10 ;  /* 0x00000e1000087802 */ /* 0x000fc60000000f00 */
[----:B0123--:R-:W-:Y:S05]  /*0e00*/  CALL.REL.NOINC `($__internal_198_$__cuda_sm70_shflsync_bfly_p) ;  /* 0x0000053000007944 */ /* 0x00ffea0003c00000 */
[----:B01----:R-:W-:Y:S01]  /*0e10*/  FADD.FTZ R18, R18, R14 ;  /* 0x0000000e12127221 */ /* 0x003fe20000010000 */
[----:B------:R-:W-:Y:S01]  /*0e20*/  HFMA2.MMA R14, -RZ, RZ, 0, 1.847743988037109375e-06 ;  /* 0x0000001fff0e7435 */ /* 0x000fe200000001ff */
[----:B------:R-:W-:Y:S01]  /*0e30*/  MOV R17, 0x4 ;  /* 0x0000000400117802 */ /* 0x000fe20000000f00 */
[----:B------:R-:W-:Y:S01]  /*0e40*/  IMAD.MOV.U32 R19, RZ, RZ, -0x1 ;  /* 0xffffffffff137424 */ /* 0x000fe200078e00ff */
[----:B------:R-:W-:-:S03]  /*0e50*/  MOV R8, 0xe70 ;  /* 0x00000e7000087802 */ /* 0x000fc60000000f00 */
[----:B------:R-:W-:Y:S05]  /*0e60*/  CALL.REL.NOINC `($__internal_198_$__cuda_sm70_shflsync_bfly_p) ;  /* 0x000004d000007944 */ /* 0x000fea0003c00000 */
[----:B01----:R-:W-:Y:S01]  /*0e70*/  FADD.FTZ R18, R18, R14 ;  /* 0x0000000e12127221 */ /* 0x003fe20000010000 */
[----:B------:R-:W-:Y:S01]  /*0e80*/  HFMA2.MMA R14, -RZ, RZ, 0, 1.847743988037109375e-06 ;  /* 0x0000001fff0e7435 */ /* 0x000fe200000001ff */
[----:B------:R-:W-:-:S02]  /*0e90*/  MOV R17, 0x8 ;  /* 0x0000000800117802 */ /* 0x000fc40000000f00 */
[----:B------:R-:W-:Y:S02]  /*0ea0*/  MOV R19, 0xffffffff ;  /* 0xffffffff00137802 */ /* 0x000fe40000000f00 */
[----:B------:R-:W-:Y:S02]  /*0eb0*/  MOV R8, 0xed0 ;  /* 0x00000ed000087802 */ /* 0x000fe40000000f00 */
[----:B------:R-:W-:Y:S05]  /*0ec0*/  CALL.REL.NOINC `($__internal_198_$__cuda_sm70_shflsync_bfly_p) ;  /* 0x0000047000007944 */ /* 0x000fea0003c00000 */
[----:B-1----:R-:W-:Y:S01]  /*0ed0*/  FADD.FTZ R10, R18, R14 ;  /* 0x0000000e120a7221 */ /* 0x002fe20000010000 */
[----:B------:R-:W-:Y:S01]  /*0ee0*/  HFMA2.MMA R14, -RZ, RZ, 0, 1.847743988037109375e-06 ;  /* 0x0000001fff0e7435 */ /* 0x000fe200000001ff */
[----:B0-----:R-:W-:Y:S01]  /*0ef0*/  IMAD.MOV.U32 R17, RZ, RZ, 0x10 ;  /* 0x00000010ff117424 */ /* 0x001fe200078e00ff */
[----:B------:R-:W-:Y:S02]  /*0f00*/  MOV R19, 0xffffffff ;  /* 0xffffffff00137802 */ /* 0x000fe40000000f00 */
[----:B------:R-:W-:Y:S02]  /*0f10*/  MOV R18, R10 ;  /* 0x0000000a00127202 */ /* 0x000fe40000000f00 */
[----:B------:R-:W-:Y:S02]  /*0f20*/  MOV R8, 0xf40 ;  /* 0x00000f4000087802 */ /* 0x000fe40000000f00 */
[----:B------:R-:W-:Y:S05]  /*0f30*/  CALL.REL.NOINC `($__internal_198_$__cuda_sm70_shflsync_bfly_p) ;  /* 0x0000040000007944 */ /* 0x000fea0003c00000 */
[----:B0-----:R-:W-:Y:S01]  /*0f40*/  HFMA2.MMA R17, -RZ, RZ, 0, 5.9604644775390625e-08 ;  /* 0x00000001ff117435 */ /* 0x001fe200000001ff */
[----:B-1----:R-:W-:Y:S01]  /*0f50*/  IMAD.MOV.U32 R13, RZ, RZ, R14 ;  /* 0x000000ffff0d7224 */ /* 0x002fe200078e000e */
[----:B------:R-:W-:Y:S01]  /*0f60*/  MOV R18, R15 ;  /* 0x0000000f00127202 */ /* 0x000fe20000000f00 */
[----:B------:R-:W-:Y:S01]  /*0f70*/  IMAD.MOV.U32 R19, RZ, RZ, -0x1 ;  /* 0xffffffffff137424 */ /* 0x000fe200078e00ff */
[----:B------:R-:W-:-:S02]  /*0f80*/  MOV R14, 0x1f ;  /* 0x0000001f000e7802 */ /* 0x000fc40000000f00 */
[----:B------:R-:W-:Y:S02]  /*0f90*/  MOV R8, 0xfb0 ;  /* 0x00000fb000087802 */ /* 0x000fe40000000f00 */
[----:B------:R-:W-:Y:S05]  /*0fa0*/  CALL.REL.NOINC `($__internal_198_$__cuda_sm70_shflsync_bfly_p) ;  /* 0x0000039000007944 */ /* 0x000fea0003c00000 */
[----:B0-----:R-:W-:Y:S01]  /*0fb0*/  HFMA2.MMA R17, -RZ, RZ, 0, 1.1920928955078125e-07 ;  /* 0x00000002ff117435 */ /* 0x001fe200000001ff */
[----:B-1----:R-:W-:Y:S01]  /*0fc0*/  FADD.FTZ R18, R15, R14 ;  /* 0x0000000e0f127221 */ /* 0x002fe20000010000 */
[----:B------:R-:W-:Y:S02]  /*0fd0*/  MOV R14, 0x1f ;  /* 0x0000001f000e7802 */ /* 0x000fe40000000f00 */
[----:B------:R-:W-:Y:S02]  /*0fe0*/  MOV R19, 0xffffffff ;  /* 0xffffffff00137802 */ /* 0x000fe40000000f00 */
[----:B------:R-:W-:Y:S02]  /*0ff0*/  MOV R8, 0x1010 ;  /* 0x0000101000087802 */ /* 0x000fe40000000f00 */
[----:B------:R-:W-:Y:S05]  /*1000*/  CALL.REL.NOINC `($__internal_198_$__cuda_sm70_shflsync_bfly_p) ;  /* 0x0000033000007944 */ /* 0x000fea0003c00000 */
[----:B01----:R-:W-:Y:S01]  /*1010*/  FADD.FTZ R18, R18, R14 ;  /* 0x0000000e12127221 */ /* 0x003fe20000010000 */
[----:B------:R-:W-:Y:S01]  /*1020*/  HFMA2.MMA R14, -RZ, RZ, 0, 1.847743988037109375e-06 ;  /* 0x0000001fff0e7435 */ /* 0x000fe200000001ff */
[----:B------:R-:W-:Y:S01]  /*1030*/  IMAD.MOV.U32 R17, RZ, RZ, 0x4 ;  /* 0x00000004ff117424 */ /* 0x000fe200078e00ff */
[----:B------:R-:W-:Y:S02]  /*1040*/  MOV R19, 0xffffffff ;  /* 0xffffffff00137802 */ /* 0x000fe40000000f00 */
[----:B------:R-:W-:-:S02]  /*1050*/  MOV R8, 0x1070 ;  /* 0x0000107000087802 */ /* 0x000fc40000000f00 */
[----:B------:R-:W-:Y:S05]  /*1060*/  CALL.REL.NOINC `($__internal_198_$__cuda_sm70_shflsync_bfly_p) ;  /* 0x000002d000007944 */ /* 0x000fea0003c00000 */
[----:B0-----:R-:W-:Y:S01]  /*1070*/  HFMA2.MMA R17, -RZ, RZ, 0, 4.76837158203125e-07 ;  /* 0x00000008ff117435 */ /* 0x001fe200000001ff */
[----:B-1----:R-:W-:Y:S01]  /*1080*/  FADD.FTZ R18, R18, R14 ;  /* 0x0000000e12127221 */ /* 0x002fe20000010000 */
[----:B------:R-:W-:Y:S01]  /*1090*/  MOV R19, 0xffffffff ;  /* 0xffffffff00137802 */ /* 0x000fe20000000f00 */
[----:B------:R-:W-:Y:S01]  /*10a0*/  IMAD.MOV.U32 R14, RZ, RZ, 0x1f ;  /* 0x0000001fff0e7424 */ /* 0x000fe200078e00ff */
[----:B------:R-:W-:-:S02]  /*10b0*/  MOV R8, 0x10d0 ;  /* 0x000010d000087802 */ /* 0x000fc40000000f00 */
[----:B------:R-:W-:Y:S05]  /*10c0*/  CALL.REL.NOINC `($__internal_198_$__cuda_sm70_shflsync_bfly_p) ;  /* 0x0000027000007944 */ /* 0x000fea0003c00000 */
[----:B-1----:R-:W-:Y:S01]  /*10d0*/  FADD.FTZ R12, R18, R14 ;  /* 0x0000000e120c7221 */ /* 0x002fe20000010000 */
[----:B0-----:R-:W-:Y:S01]  /*10e0*/  HFMA2.MMA R17, -RZ, RZ, 0, 9.5367431640625e-07 ;  /* 0x00000010ff117435 */ /* 0x001fe200000001ff */
[----:B------:R-:W-:Y:S01]  /*10f0*/  MOV R14, 0x1f ;  /* 0x0000001f000e7802 */ /* 0x000fe20000000f00 */
[----:B------:R-:W-:Y:S01]  /*1100*/  IMAD.MOV.U32 R19, RZ, RZ, -0x1 ;  /* 0xffffffffff137424 */ /* 0x000fe200078e00ff */
[----:B------:R-:W-:-:S02]  /*1110*/  MOV R8, 0x1140 ;  /* 0x0000114000087802 */ /* 0x000fc40000000f00 */
[----:B------:R-:W-:Y:S02]  /*1120*/  MOV R18, R12 ;  /* 0x0000000c00127202 */ /* 0x000fe40000000f00 */
[----:B------:R-:W-:Y:S05]  /*1130*/  CALL.REL.NOINC `($__internal_198_$__cuda_sm70_shflsync_bfly_p) ;  /* 0x0000020000007944 */ /* 0x000fea0003c00000 */
[----:B-1----:R-:W-:Y:S01]  /*1140*/  MOV R15, R14 ;  /* 0x0000000e000f7202 */ /* 0x002fe20000000f00 */
[----:B------:R-:W-:Y:S01]  /*1150*/  HFMA2.MMA R14, -RZ, RZ, 0, 1.847743988037109375e-06 ;  /* 0x0000001fff0e7435 */ /* 0x000fe200000001ff */
[----:B0-----:R-:W-:Y:S01]  /*1160*/  MOV R18, R11 ;  /* 0x0000000b00127202 */ /* 0x001fe20000000f00 */
[----:B------:R-:W-:Y:S01]  /*1170*/  IMAD.MOV.U32 R17, RZ, RZ, 0x1 ;  /* 0x00000001ff117424 */ /* 0x000fe200078e00ff */
[----:B------:R-:W-:Y:S02]  /*1180*/  MOV R19, 0xffffffff ;  /* 0xffffffff00137802 */ /* 0x000fe40000000f00 */
[----:B------:R-:W-:Y:S02]  /*1190*/  MOV R8, 0x11b0 ;  /* 0x000011b000087802 */ /* 0x000fe40000000f00 */
[----:B------:R-:W-:Y:S05]  /*11a0*/  CALL.REL.NOINC `($__internal_198_$__cuda_sm70_shflsync_bfly_p) ;  /* 0x0000019000007944 */ /* 0x000fea0003c00000 */
[----:B0-----:R-:W-:Y:S01]  /*11b0*/  HFMA2.MMA R17, -RZ, RZ, 0, 1.1920928955078125e-07 ;  /* 0x00000002ff117435 */ /* 0x001fe200000001ff */
[----:B-1----:R-:W-:Y:S01]  /*11c0*/  FADD.FTZ R18, R11, R14 ;  /* 0x0000000e0b127221 */ /* 0x002fe20000010000 */
[----:B------:R-:W-:Y:S01]  /*11d0*/  MOV R19, 0xffffffff ;  /* 0xffffffff00137802 */ /* 0x000fe20000000f00 */
[----:B------:R-:W-:Y:S01]  /*11e0*/  IMAD.MOV.U32 R14, RZ, RZ, 0x1f ;  /* 0x0000001fff0e7424 */ /* 0x000fe200078e00ff */
[----:B------:R-:W-:-:S02]  /*11f0*/  MOV R8, 0x1210 ;  /* 0x0000121000087802 */ /* 0x000fc40000000f00 */
[----:B------:R-:W-:Y:S05]  /*1200*/  CALL.REL.NOINC `($__internal_198_$__cuda_sm70_shflsync_bfly_p) ;  /* 0x0000013000007944 */ /* 0x000fea0003c00000 */
[----:B0-----:R-:W-:Y:S01]  /*1210*/  HFMA2.MMA R17, -RZ, RZ, 0, 2.384185791015625e-07 ;  /* 0x00000004ff117435 */ /* 0x001fe200000001ff */
[----:B-1----:R-:W-:Y:S01]  /*1220*/  FADD.FTZ R18, R18, R14 ;  /* 0x0000000e12127221 */ /* 0x002fe20000010000 */
[----:B------:R-:W-:Y:S01]  /*1230*/  MOV R14, 0x1f ;  /* 0x0000001f000e7802 */ /* 0x000fe20000000f00 */
[----:B------:R-:W-:Y:S01]  /*1240*/  IMAD.MOV.U32 R19, RZ, RZ, -0x1 ;  /* 0xffffffffff137424 */ /* 0x000fe200078e00ff */
[----:B------:R-:W-:-:S02]  /*1250*/  MOV R8, 0x1270 ;  /* 0x0000127000087802 */ /* 0x000fc40000000f00 */
[----:B------:R-:W-:Y:S05]  /*1260*/  CALL.REL.NOINC `($__internal_198_$__cuda_sm70_shflsync_bfly_p) ;  /* 0x000000d000007944 */ /* 0x000fea0003c00000 */
[----:B0-----:R-:W-:Y:S01]  /*1270*/  HFMA2.MMA R17, -RZ, RZ, 0, 4.76837158203125e-07 ;  /* 0x00000008ff117435 */ /* 0x001fe200000001ff */
[----:B-1----:R-:W-:Y:S01]  /*1280*/  FADD.FTZ R18, R18, R14 ;  /* 0x0000000e12127221 */ /* 0x002fe20000010000 */
[----:B------:R-:W-:-:S02]  /*1290*/  MOV R14, 0x1f ;  /* 0x0000001f000e7802 */ /* 0x000fc40000000f00 */
[----:B------:R-:W-:Y:S02]  /*12a0*/  MOV R19, 0xffffffff ;  /* 0xffffffff00137802 */ /* 0x000fe40000000f00 */
[----:B------:R-:W-:Y:S02]  /*12b0*/  MOV R8, 0x12d0 ;  /* 0x000012d000087802 */ /* 0x000fe40000000f00 */
[----:B------:R-:W-:Y:S05]  /*12c0*/  CALL.REL.NOINC `($__internal_198_$__cuda_sm70_shflsync_bfly_p) ;  /* 0x0000007000007944 */ /* 0x000fea0003c00000 */
[----:B01----:R-:W-:Y:S01]  /*12d0*/  FADD.FTZ R18, R18, R14 ;  /* 0x0000000e12127221 */ /* 0x003fe20000010000 */
[----:B------:R-:W-:Y:S01]  /*12e0*/  HFMA2.MMA R14, -RZ, RZ, 0, 1.847743988037109375e-06 ;  /* 0x0000001fff0e7435 */ /* 0x000fe200000001ff */
[----:B------:R-:W-:Y:S01]  /*12f0*/  IMAD.MOV.U32 R17, RZ, RZ, 0x10 ;  /* 0x00000010ff117424 */ /* 0x000fe200078e00ff */
[----:B------:R-:W-:Y:S02]  /*1300*/  MOV R19, 0xffffffff ;  /* 0xffffffff00137802 */ /* 0x000fe40000000f00 */
[----:B------:R-:W-:Y:S02]  /*1310*/  MOV R8, 0x1330 ;  /* 0x0000133000087802 */ /* 0x000fe40000000f00 */
[----:B------:R-:W-:Y:S05]  /*1320*/  CALL.REL.NOINC `($__internal_198_$__cuda_sm70_shflsync_bfly_p) ;  /* 0x0000001000007944 */ /* 0x000fea0003c00000 */
[----:B01----:R-:W-:Y:S05]  /*1330*/  BRA `(.L_x_9668) ;  /* 0xfffff82000007947 */ /* 0x003fea000383ffff */
        .weak           $__internal_198_$__cuda_sm70_shflsync_bfly_p
        .type           $__internal_198_$__cuda_sm70_shflsync_bfly_p,@function
        .size           $__internal_198_$__cuda_sm70_shflsync_bfly_p,(.L_x_9928 - $__internal_198_$__cuda_sm70_shflsync_bfly_p)
$__internal_198_$__cuda_sm70_shflsync_bfly_p:
[----:B------:R-:W-:Y:S01]  /*1340*/  HFMA2.MMA R9, -RZ, RZ, 0, 0 ;  /* 0x00000000ff097435 */ /* 0x000fe200000001ff */
[----:B------:R-:W-:Y:S04]  /*1350*/  WARPSYNC R19 ;  /* 0x0000001300007348 */ /* 0x000fe80003800000 */
[----:B------:R0:W1:Y:S01]  /*1360*/  SHFL.BFLY PT, R14, R18, R17, R14 ;  /* 0x0c000011120e7389 */ /* 0x00006200000e000e */
[----:B------:R-:W-:Y:S05]  /*1370*/  RET.REL.NODEC R8 `(_ZN10layer_norm22ln_bwd_finalize_kernelINS_22Kernel_traits_finalizeILj768EfffffjLb1ELj1024ELj4ENS_18Kernel_traits_baseILj768EfffffjLj1024EEEEELb1ELb1EEEvNS_9BwdParamsE) ;  /* 0xffffec8008007950 */ /* 0x000fea0003c3ffff */
.L_x_9669:
        /* <DEDUP_REMOVED lines=16> */
.L_x_9928:


//--------------------- .text._ZN10layer_norm13ln_bwd_kernelINS_13Kernel_traitsIfffffjLj768ELj1ELj4ELj1ELj16ENS_18Kernel_traits_baseILj768EfffffjLj128EEEEELb1ELb1ELb1ELb1EEEvNS_9BwdParamsE --------------------------
	.section	.text._ZN10layer_norm13ln_bwd_kernelINS_13Kernel_traitsIfffffjLj768ELj1ELj4ELj1ELj16ENS_18Kernel_traits_baseILj768EfffffjLj128EEEEELb1ELb1ELb1ELb1EEEvNS_9BwdParamsE,"ax",@progbits
	.sectioninfo	@"SHI_REGISTERS=248"
	.align	128
        .global         _ZN10layer_norm13ln_bwd_kernelINS_13Kernel_traitsIfffffjLj768ELj1ELj4ELj1ELj16ENS_18Kernel_traits_baseILj768EfffffjLj128EEEEELb1ELb1ELb1ELb1EEEvNS_9BwdParamsE
        .type           _ZN10layer_norm13ln_bwd_kernelINS_13Kernel_traitsIfffffjLj768ELj1ELj4ELj1ELj16ENS_18Kernel_traits_baseILj768EfffffjLj128EEEEELb1ELb1ELb1ELb1EEEvNS_9BwdParamsE,@function
        .size           _ZN10layer_norm13ln_bwd_kernelINS_13Kernel_traitsIfffffjLj768ELj1ELj4ELj1ELj16ENS_18Kernel_traits_baseILj768EfffffjLj128EEEEELb1ELb1ELb1ELb1EEEvNS_9BwdParamsE,(.L_x_9929 - _ZN10layer_norm13ln_bwd_kernelINS_13Kernel_traitsIfffffjLj768ELj1ELj4ELj1ELj16ENS_18Kernel_traits_baseILj768EfffffjLj128EEEEELb1ELb1ELb1ELb1EEEvNS_9BwdParamsE)
        .other          _ZN10layer_norm13ln_bwd_kernelINS_13Kernel_traitsIfffffjLj768ELj1ELj4ELj1ELj16ENS_18Kernel_traits_baseILj768EfffffjLj128EEEEELb1ELb1ELb1ELb1EEEvNS_9BwdParamsE,@"STO_CUDA_ENTRY STV_DEFAULT"
_ZN10layer_norm13ln_bwd_kernelINS_13Kernel_traitsIfffffjLj768ELj1ELj4ELj1ELj16ENS_18Kernel_traits_baseILj768EfffffjLj128EEEEELb1ELb1ELb1ELb1EEEvNS_9BwdParamsE:
.text._ZN10layer_norm13ln_bwd_kernelINS_13Kernel_traitsIfffffjLj768ELj1ELj4ELj1ELj16ENS_18Kernel_traits_baseILj768EfffffjLj128EEEEELb1ELb1ELb1ELb1EEEvNS_9BwdParamsE:
        /* <DEDUP_REMOVED lines=46> */
.L_x_9671:
        /* <DEDUP_REMOVED lines=55> */
.L_x_9726:
[----:B------:R-:W-:-:S10]  /*0650*/  HFMA2.MMA R233, -RZ, RZ, 0, 2.384185791015625e-07 ;  /* 0x00000004ffe97435 */ /* 0x000fd400000001ff */
[----:B------:R-:W-:-:S06]  /*0660*/  IMAD.WIDE R10, R2, R233, c[0x0][0x1d8] ;  /* 0x00007600020a7625 */ /* 0x000fcc00078e02e9 */
[----:B------:R0:W2:Y:S01]  /*0670*/  LDG.E R10, [R10.64] ;  /* 0x000000040a0a7981 */ /* 0x0000a2000c1e1900 */
[----:B------:R-:W-:-:S04]  /*0680*/  IMAD.WIDE R180, R2, R233, c[0x0][0x1d0] ;  /* 0x0000740002b47625 */ /* 0x000fc800078e02e9 */
[C---:B------:R-:W-:Y:S01]  /*0690*/  IMAD R5, R2.reuse, c[0x0][0x168], RZ ;  /* 0x00005a0002057a24 */ /* 0x040fe200078e02ff */
[----:B-----5:R1:W5:Y:S01]  /*06a0*/  LDG.E R231, [R180.64] ;  /* 0x00000004b4e77981 */ /* 0x020362000c1e1900 */
[----:B------:R-:W-:-:S03]  /*06b0*/  IMAD.WIDE R8, R2, R233, c[0x0][0x1a8] ;  /* 0x00006a0002087625 */ /* 0x000fc600078e02e9 */
[----:B------:R-:W-:Y:S02]  /*06c0*/  SHF.R.S32.HI R6, RZ, 0x1f, R5 ;  /* 0x0000001fff067819 */ /* 0x000fe40000011405 */
[----:B------:R3:W5:Y:S02]  /*06d0*/  LDG.E R4, [R8.64] ;  /* 0x0000000408047981 */ /* 0x000764000c1e1900 */
[----:B------:R-:W-:Y:S02]  /*06e0*/  LEA.HI R5, R6, R5, RZ, 0x2 ;  /* 0x0000000506057211 */ /* 0x000fe400078f10ff */
[----:B------:R-:W-:-:S04]  /*06f0*/  LOP3.LUT R6, R0, 0x1f, RZ, 0xc0, !PT ;  /* 0x0000001f00067812 */ /* 0x000fc800078ec0ff */
[----:B------:R-:W-:Y:S02]  /*0700*/  LEA.HI.SX32 R5, R5, R6, 0x1e ;  /* 0x0000000605057211 */ /* 0x000fe400078ff2ff */
[----:B------:R-:W-:Y:S02]  /*0710*/  MOV R230, 0x10 ;  /* 0x0000001000e67802 */ /* 0x000fe40000000f00 */
[C---:B------:R-:W-:Y:S02]  /*0720*/  IADD3 R217, R5.reuse, 0x20, RZ ;  /* 0x0000002005d97810 */ /* 0x040fe40007ffe0ff */
[C---:B0-----:R-:W-:Y:S02]  /*0730*/  IADD3 R11, R5.reuse, 0x40, RZ ;  /* 0x00000040050b7810 */ /* 0x041fe40007ffe0ff */
[C---:B---3--:R-:W-:Y:S01]  /*0740*/  IADD3 R9, R5.reuse, 0x60, RZ ;  /* 0x0000006005097810 */ /* 0x048fe20007ffe0ff */
[----:B------:R-:W-:Y:S01]  /*0750*/  BSSY B1, `(.L_x_9673) ;  /* 0x000011e000017945 */ /* 0x000fe20003800000 */
[----:B------:R-:W-:-:S04]  /*0760*/  IMAD.WIDE.U32 R224, R5, R230, c[0x0][0x218] ;  /* 0x0000860005e07625 */ /* 0x000fc800078e00e6 */
[----:B------:R-:W-:-:S04]  /*0770*/  IMAD.WIDE.U32 R222, R217, R230, c[0x0][0x218] ;  /* 0x00008600d9de7625 */ /* 0x000fc800078e00e6 */
[----:B------:R-:W-:-:S04]  /*0780*/  IMAD.WIDE.U32 R220, R11, R230, c[0x0][0x218] ;  /* 0x000086000bdc7625 */ /* 0x000fc800078e00e6 */
[----:B------:R-:W-:Y:S01]  /*0790*/  IMAD.WIDE.U32 R218, R9, R230, c[0x0][0x218] ;  /* 0x0000860009da7625 */ /* 0x000fe200078e00e6 */
[----:B--2---:R-:W-:-:S13]  /*07a0*/  ISETP.GT.AND P0, PT, R10, RZ, PT ;  /* 0x000000ff0a00720c */ /* 0x004fda0003f04270 */
[----:B------:R-:W-:Y:S05]  /*07b0*/  @P0 BRA `(.L_x_9674) ;  /* 0x0000026000000947 */ /* 0x000fea0003800000 */
[----:B-1---5:R-:W-:Y:S02]  /*07c0*/  ISETP.GE.AND P1, PT, R231, 0x1, PT ;  /* 0x00000001e700780c */ /* 0x022fe40003f26270 */
        /* <DEDUP_REMOVED lines=20> */
[-C--:B------:R-:W-:Y:S02]  /*0910*/  IMAD.WIDE.U32 R238, R238, R233.reuse, c[0x0][0x190] ;  /* 0x00006400eeee7625 */ /* 0x080fe400078e00e9 */
        /* <DEDUP_REMOVED lines=9> */
[----:B------:R1:W5:Y:S01]  /*09b0*/  @P1 LDG.E.128 R152, [R182.64] ;  /* 0x00000004b6981981 */ /* 0x000362000c1e1d00 */
[----:B------:R-:W-:-:S02]  /*09c0*/  IADD3 R234, R232, 0xa0, RZ ;  /* 0x000000a0e8ea7810 */ /* 0x000fc40007ffe0ff */
[----:B------:R-:W-:Y:S01]  /*09d0*/  MOV R230, RZ ;  /* 0x000000ff00e67202 */ /* 0x000fe20000000f00 */
[----:B------:R0:W5:Y:S01]  /*09e0*/  @P1 LDG.E.128 R132, [R224.64] ;  /* 0x00000004e0841981 */ /* 0x000162000c1e1d00 */
[----:B------:R-:W-:Y:S01]  /*09f0*/  MOV R232, RZ ;  /* 0x000000ff00e87202 */ /* 0x000fe20000000f00 */
[----:B0-----:R-:W-:Y:S01]  /*0a00*/  IMAD.WIDE.U32 R224, R234, R233, c[0x0][0x190] ;  /* 0x00006400eae07625 */ /* 0x001fe200078e00e9 */
[----:B------:R-:W-:Y:S05]  /*0a10*/  BRA `(.L_x_9675) ;  /* 0x00000f1000007947 */ /* 0x000fea0003800000 */
.L_x_9674:
[----:B-1----:R-:W-:Y:S01]  /*0a20*/  IADD3 R7, R10, -0x1, RZ ;  /* 0xffffffff0a077810 */ /* 0x002fe20007ffe0ff */
[----:B------:R-:W-:-:S04]  /*0a30*/  IMAD.WIDE R236, R2, R233, c[0x0][0x1a0] ;  /* 0x0000680002ec7625 */ /* 0x000fc800078e02e9 */
[----:B------:R-:W-:Y:S02]  /*0a40*/  IMAD R7, R7, c[0x0][0x168], RZ ;  /* 0x00005a0007077a24 */ /* 0x000fe400078e02ff */
[-C--:B------:R-:W-:Y:S01]  /*0a50*/  IMAD.WIDE.U32 R176, R217, R230.reuse, c[0x0][0x188] ;  /* 0x00006200d9b07625 */ /* 0x080fe200078e00e6 */
[----:B------:R0:W2:Y:S02]  /*0a60*/  LDG.E R236, [R236.64] ;  /* 0x00000004ecec7981 */ /* 0x0000a4000c1e1900 */
[----:B------:R-:W-:Y:S01]  /*0a70*/  SHF.R.S32.HI R8, RZ, 0x1f, R7 ;  /* 0x0000001fff087819 */ /* 0x000fe20000011407 */
[-C--:B------:R-:W-:Y:S02]  /*0a80*/  IMAD.WIDE.U32 R168, R5, R230.reuse, c[0x0][0x188] ;  /* 0x0000620005a87625 */ /* 0x080fe400078e00e6 */
[----:B------:R-:W3:Y:S01]  /*0a90*/  LDG.E.128 R176, [R176.64] ;  /* 0x00000004b0b07981 */ /* 0x000ee2000c1e1d00 */
[----:B------:R-:W-:Y:S01]  /*0aa0*/  LEA.HI R7, R8, R7, RZ, 0x2 ;  /* 0x0000000708077211 */ /* 0x000fe200078f10ff */
[----:B------:R-:W-:-:S02]  /*0ab0*/  IMAD.WIDE.U32 R184, R11, R230, c[0x0][0x188] ;  /* 0x000062000bb87625 */ /* 0x000fc400078e00e6 */
[----:B------:R-:W4:Y:S01]  /*0ac0*/  LDG.E.128 R168, [R168.64] ;  /* 0x00000004a8a87981 */ /* 0x000f22000c1e1d00 */
[----:B------:R-:W-:Y:S01]  /*0ad0*/  LEA.HI.SX32 R7, R7, R6, 0x1e ;  /* 0x0000000607077211 */ /* 0x000fe200078ff2ff */
[-C--:B------:R-:W-:Y:S02]  /*0ae0*/  IMAD.WIDE.U32 R192, R9, R230.reuse, c[0x0][0x188] ;  /* 0x0000620009c07625 */ /* 0x080fe400078e00e6 */
[----:B------:R-:W4:Y:S01]  /*0af0*/  LDG.E.128 R184, [R184.64] ;  /* 0x00000004b8b87981 */ /* 0x000f22000c1e1d00 */
[C---:B------:R-:W-:Y:S01]  /*0b00*/  IADD3 R181, R7.reuse, 0x20, RZ ;  /* 0x0000002007b57810 */ /* 0x040fe20007ffe0ff */
[-C--:B------:R-:W-:Y:S02]  /*0b10*/  IMAD.WIDE.U32 R172, R7, R230.reuse, c[0x0][0x208] ;  /* 0x0000820007ac7625 */ /* 0x080fe400078e00e6 */
[----:B------:R-:W4:Y:S02]  /*0b20*/  LDG.E.128 R192, [R192.64] ;  /* 0x00000004c0c07981 */ /* 0x000f24000c1e1d00 */
[----:B------:R-:W-:-:S02]  /*0b30*/  IMAD.WIDE.U32 R180, R181, R230, c[0x0][0x208] ;  /* 0x00008200b5b47625 */ /* 0x000fc400078e00e6 */
        /* <DEDUP_REMOVED lines=14> */
[----:B0-----:R-:W-:-:S05]  /*0c20*/  IADD3 R237, R5, 0xa0, RZ ;  /* 0x000000a005ed7810 */ /* 0x001fca0007ffe0ff */
[----:B------:R-:W4:Y:S01]  /*0c30*/  LDG.E.128 R204, [R204.64] ;  /* 0x00000004cccc7981 */ /* 0x000f22000c1e1d00 */
[----:B------:R-:W-:Y:S01]  /*0c40*/  IMAD.WIDE.U32 R208, R237, R230, c[0x0][0x188] ;  /* 0x00006200edd07625 */ /* 0x000fe200078e00e6 */
[----:B------:R-:W-:-:S04]  /*0c50*/  IADD3 R213, R7, 0xa0, RZ ;  /* 0x000000a007d57810 */ /* 0x000fc80007ffe0ff */
[----:B------:R-:W-:Y:S01]  /*0c60*/  @P1 IADD3 R8, R231, -0x1, RZ ;  /* 0xffffffffe7081810 */ /* 0x000fe20007ffe0ff */
[----:B------:R-:W4:Y:S01]  /*0c70*/  LDG.E.128 R208, [R208.64] ;  /* 0x00000004d0d07981 */ /* 0x000f22000c1e1d00 */
[----:B------:R-:W-:-:S04]  /*0c80*/  IMAD.WIDE.U32 R212, R213, R230, c[0x0][0x208] ;  /* 0x00008200d5d47625 */ /* 0x000fc800078e00e6 */
[----:B------:R-:W-:Y:S02]  /*0c90*/  @P1 IMAD R8, R8, c[0x0][0x168], RZ ;  /* 0x00005a0008081a24 */ /* 0x000fe400078e02ff */
[----:B------:R-:W4:Y:S03]  /*0ca0*/  LDG.E.128 R212, [R212.64] ;  /* 0x00000004d4d47981 */ /* 0x000f26000c1e1d00 */
[----:B------:R-:W-:-:S04]  /*0cb0*/  @P1 SHF.R.S32.HI R7, RZ, 0x1f, R8 ;  /* 0x0000001fff071819 */ /* 0x000fc80000011408 */
[----:B------:R-:W-:Y:S02]  /*0cc0*/  @P1 LEA.HI R7, R7, R8, RZ, 0x2 ;  /* 0x0000000807071211 */ /* 0x000fe400078f10ff */
[----:B------:R-:W-:Y:S02]  /*0cd0*/  MOV R232, RZ ;  /* 0x000000ff00e87202 */ /* 0x000fe40000000f00 */
[----:B------:R-:W-:-:S04]  /*0ce0*/  @P1 LEA.HI.SX32 R232, R7, R6, 0x1e ;  /* 0x0000000607e81211 */ /* 0x000fc800078ff2ff */
[C---:B------:R-:W-:Y:S01]  /*0cf0*/  IADD3 R240, R232.reuse, 0x20, RZ ;  /* 0x00000020e8f07810 */ /* 0x040fe20007ffe0ff */
        /* <DEDUP_REMOVED lines=15> */
[----:B------:R-:W-:-:S02]  /*0df0*/  ISETP.NE.AND P1, PT, R3, RZ, PT ;  /* 0x000000ff0300720c */ /* 0x000fc40003f25270 */
[----:B------:R-:W-:Y:S01]  /*0e00*/  IADD3 R228, R232, 0x60, RZ ;  /* 0x00000060e8e47810 */ /* 0x000fe20007ffe0ff */
[----:B------:R-:W-:-:S04]  /*0e10*/  IMAD.WIDE.U32 R226, R226, R233, c[0x0][0x190] ;  /* 0x00006400e2e27625 */ /* 0x000fc800078e00e9 */
[----:B------:R-:W-:Y:S01]  /*0e20*/  IMAD.WIDE.U32 R228, R228, R233, c[0x0][0x190] ;  /* 0x00006400e4e47625 */ /* 0x000fe200078e00e9 */
[----:B------:R4:W5:Y:S04]  /*0e30*/  LDG.E R7, [R226.64] ;  /* 0x00000004e2077981 */ /* 0x000968000c1e1900 */
[----:B------:R0:W5:Y:S01]  /*0e40*/  LDG.E R6, [R228.64] ;  /* 0x00000004e4067981 */ /* 0x000162000c1e1900 */
[----:B------:R-:W-:-:S05]  /*0e50*/  IADD3 R234, R232, 0x40, RZ ;  /* 0x00000040e8ea7810 */ /* 0x000fca0007ffe0ff */
[----:B------:R-:W-:Y:S01]  /*0e60*/  IMAD.WIDE.U32 R234, R234, R233, c[0x0][0x190] ;  /* 0x00006400eaea7625 */ /* 0x000fe200078e00e9 */
[----:B-1----:R-:W-:-:S04]  /*0e70*/  IADD3 R224, R232, 0xa0, RZ ;  /* 0x000000a0e8e07810 */ /* 0x002fc80007ffe0ff */
[----:B------:R1:W5:Y:S01]  /*0e80*/  LDG.E R8, [R234.64] ;  /* 0x00000004ea087981 */ /* 0x000362000c1e1900 */
[----:B--2---:R-:W-:-:S05]  /*0e90*/  FSEL R230, R236, RZ, !P1 ;  /* 0x000000ffece67208 */ /* 0x004fca0004800000 */
[C---:B---3--:R-:W-:Y:S02]  /*0ea0*/  FADD.FTZ R177, -R230.reuse, R177 ;  /* 0x000000b1e6b17221 */ /* 0x048fe40000010100 */
[C---:B0-----:R-:W-:Y:S02]  /*0eb0*/  FADD.FTZ R221, -R230.reuse, R178 ;  /* 0x000000b2e6dd7221 */ /* 0x041fe40000010100 */
[C---:B----4-:R-:W-:Y:S02]  /*0ec0*/  FADD.FTZ R227, -R230.reuse, R168 ;  /* 0x000000a8e6e37221 */ /* 0x050fe40000010100 */
[----:B------:R-:W-:Y:S02]  /*0ed0*/  FADD.FTZ R223, -R230, R179 ;  /* 0x000000b3e6df7221 */ /* 0x000fe40000010100 */
[----:B------:R-:W-:Y:S02]  /*0ee0*/  FMUL.FTZ R178, R4, R177 ;  /* 0x000000b104b27220 */ /* 0x000fe40000410000 */
[----:B------:R-:W-:-:S02]  /*0ef0*/  FADD.FTZ R229, -R230, R171 ;  /* 0x000000abe6e57221 */ /* 0x000fc40000010100 */
[----:B------:R-:W-:Y:S02]  /*0f00*/  FMUL.FTZ R171, R4, R227 ;  /* 0x000000e304ab7220 */ /* 0x000fe40000410000 */
[----:B------:R-:W-:Y:S02]  /*0f10*/  FADD.FTZ R219, -R230, R176 ;  /* 0x000000b0e6db7221 */ /* 0x000fe40000010100 */
[----:B------:R-:W-:Y:S02]  /*0f20*/  FMUL.FTZ R176, R4, R223 ;  /* 0x000000df04b07220 */ /* 0x000fe40000410000 */
[----:B------:R-:W-:Y:S02]  /*0f30*/  FADD.FTZ R169, -R230, R169 ;  /* 0x000000a9e6a97221 */ /* 0x000fe40000010100 */
[----:B------:R-:W-:Y:S02]  /*0f40*/  FFMA.FTZ R65, R181, R178, R65 ;  /* 0x000000b2b5417223 */ /* 0x000fe40000010041 */
[----:B------:R-:W-:-:S02]  /*0f50*/  FADD.FTZ R89, R89, R181 ;  /* 0x000000b559597221 */ /* 0x000fc40000010000 */
[----:B------:R-:W-:Y:S02]  /*0f60*/  FMUL.FTZ R227, R53, R181 ;  /* 0x000000b535e37220 */ /* 0x000fe40000410000 */
[----:B------:R-:W-:Y:S02]  /*0f70*/  FADD.FTZ R181, -R230, R184 ;  /* 0x000000b8e6b57221 */ /* 0x000fe40000010100 */
[C---:B------:R-:W-:Y:S02]  /*0f80*/  FMUL.FTZ R168, R4.reuse, R229 ;  /* 0x000000e504a87220 */ /* 0x040fe40000410000 */
[----:B------:R-:W-:Y:S02]  /*0f90*/  FMUL.FTZ R179, R4, R219 ;  /* 0x000000db04b37220 */ /* 0x000fe40000410000 */
[----:B------:R-:W-:Y:S02]  /*0fa0*/  FFMA.FTZ R67, R183, R176, R67 ;  /* 0x000000b0b7437223 */ /* 0x000fe40000010043 */
[----:B------:R-:W-:-:S02]  /*0fb0*/  FADD.FTZ R91, R91, R183 ;  /* 0x000000b75b5b7221 */ /* 0x000fc40000010000 */
[----:B------:R-:W-:Y:S02]  /*0fc0*/  FMUL.FTZ R229, R55, R183 ;  /* 0x000000b737e57220 */ /* 0x000fe40000410000 */
[C---:B------:R-:W-:Y:S02]  /*0fd0*/  FADD.FTZ R185, -R230.reuse, R185 ;  /* 0x000000b9e6b97221 */ /* 0x040fe40000010100 */
[C---:B------:R-:W-:Y:S02]  /*0fe0*/  FADD.FTZ R219, -R230.reuse, R187 ;  /* 0x000000bbe6db7221 */ /* 0x040fe40000010100 */
[C---:B------:R-:W-:Y:S02]  /*0ff0*/  FADD.FTZ R225, -R230.reuse, R170 ;  /* 0x000000aae6e17221 */ /* 0x040fe40000010100 */
        /* <DEDUP_REMOVED lines=8> */
[C---:B------:R-:W-:Y:S02]  /*1080*/  FMUL.FTZ R184, R4.reuse, R219 ;  /* 0x000000db04b87220 */ /* 0x040fe40000410000 */
[----:B------:R-:W-:Y:S02]  /*1090*/  FMUL.FTZ R185, R4, R183 ;  /* 0x000000b704b97220 */ /* 0x000fe40000410000 */
[C---:B------:R-:W-:Y:S02]  /*10a0*/  FADD.FTZ R193, -R230.reuse, R193 ;  /* 0x000000c1e6c17221 */ /* 0x040fe40000010100 */
[----:B------:R-:W-:Y:S02]  /*10b0*/  FADD.FTZ R219, -R230, R195 ;  /* 0x000000c3e6db7221 */ /* 0x000fe40000010100 */
[----:B------:R-:W-:Y:S02]  /*10c0*/  FMUL.FTZ R169, R4, R225 ;  /* 0x000000e104a97220 */ /* 0x000fe40000410000 */
[----:B------:R-:W-:-:S02]  /*10d0*/  FFMA.FTZ R61, R173, R170, R61 ;  /* 0x000000aaad3d7223 */ /* 0x000fc4000001003d */
[----:B------:R-:W-:Y:S02]  /*10e0*/  FADD.FTZ R85, R85, R173 ;  /* 0x000000ad55557221 */ /* 0x000fe40000010000 */
[----:B------:R-:W-:Y:S02]  /*10f0*/  FFMA.FTZ R64, R180, R179, R64 ;  /* 0x000000b3b4407223 */ /* 0x000fe40000010040 */
[----:B------:R-:W-:Y:S02]  /*1100*/  FADD.FTZ R88, R88, R180 ;  /* 0x000000b458587221 */ /* 0x000fe40000010000 */
[----:B------:R-:W-:Y:S02]  /*1110*/  FMUL.FTZ R226, R52, R180 ;  /* 0x000000b434e27220 */ /* 0x000fe40000410000 */
        /* <DEDUP_REMOVED lines=22> */
[----:B------:R-:W-:Y:S02]  /*1280*/  FMUL.FTZ R177, R4, R221 ;  /* 0x000000dd04b17220 */ /* 0x000fe40000410000 */
[----:B------:R-:W-:Y:S02]  /*1290*/  FADD.FTZ R221, -R230, R203 ;  /* 0x000000cbe6dd7221 */ /* 0x000fe40000010100 */
[----:B------:R-:W-:Y:S02]  /*12a0*/  FMUL.FTZ R203, R4, R183 ;  /* 0x000000b704cb7220 */ /* 0x000fe40000410000 */
        /* <DEDUP_REMOVED lines=43> */
[C---:B------:R-:W-:Y:S02]  /*1560*/  FADD.FTZ R201, -R230.reuse, R201 ;  /* 0x000000c9e6c97221 */ /* 0x040fe40000010100 */
        /* <DEDUP_REMOVED lines=24> */
[----:B------:R-:W-:Y:S02]  /*16f0*/  FFMA.FTZ R79, R207, R200, R79 ;  /* 0x000000c8cf4f7223 */ /* 0x000fe4000001004f */
[----:B------:R-:W-:Y:S02]  /*1700*/  FADD.FTZ R103, R103, R207 ;  /* 0x000000cf67677221 */ /* 0x000fe40000010000 */
[----:B------:R-:W-:Y:S02]  /*1710*/  FADD.FTZ R209, -R230, R209 ;  /* 0x000000d1e6d17221 */ /* 0x000fe40000010100 */
[----:B------:R-:W-:Y:S02]  /*1720*/  FMUL.FTZ R211, R4, R219 ;  /* 0x000000db04d37220 */ /* 0x000fe40000410000 */
        /* <DEDUP_REMOVED lines=22> */
[----:B-1----:R-:W-:Y:S02]  /*1890*/  FMUL.FTZ R235, R39, R215 ;  /* 0x000000d727eb7220 */ /* 0x002fe40000410000 */
        /* <DEDUP_REMOVED lines=9> */
.L_x_9675:
[----:B-1----:R-:W-:Y:S05]  /*1930*/  BSYNC B1 ;  /* 0x0000000000017941 */ /* 0x002fea0003800000 */
.L_x_9673:
[----:B------:R0:W5:Y:S01]  /*1940*/  LDG.E R215, [R224.64] ;  /* 0x00000004e0d77981 */ /* 0x000162000c1e1900 */
[----:B------:R-:W-:Y:S05]  /*1950*/  BRA.DIV ~URZ, `(.L_x_9676) ;  /* 0x000033027f007947 */ /* 0x000fea000b800000 */
[----:B------:R1:W2:Y:S02]  /*1960*/  SHFL.BFLY PT, R183, R230, 0x1, 0x1f ;  /* 0x0c201f00e6b77f89 */ /* 0x0002a400000e0000 */
.L_x_9727:
        /* <DEDUP_REMOVED lines=18> */
.L_x_9728:
[----:B------:R-:W-:Y:S01]  /*1a90*/  ISETP.GE.AND P1, PT, R231, 0x1, PT ;  /* 0x00000001e700780c */ /* 0x000fe20003f26270 */
[----:B------:R-:W-:-:S12]  /*1aa0*/  HFMA2.MMA R220, -RZ, RZ, 0, 0 ;  /* 0x00000000ffdc7435 */ /* 0x000fd800000001ff */
[----:B------:R-:W-:Y:S02]  /*1ab0*/  @P1 IADD3 R231, R231, -0x1, RZ ;  /* 0xffffffffe7e71810 */ /* 0x000fe40007ffe0ff */
[----:B------:R-:W-:Y:S02]  /*1ac0*/  @P1 LOP3.LUT R180, R0, 0x1f, RZ, 0xc0, !PT ;  /* 0x0000001f00b41812 */ /* 0x000fe400078ec0ff */
[----:B------:R-:W-:Y:S01]  /*1ad0*/  @P1 MOV R181, 0x10 ;  /* 0x0000001000b51802 */ /* 0x000fe20000000f00 */
[----:B------:R-:W-:-:S05]  /*1ae0*/  @P1 IMAD R231, R231, c[0x0][0x168], RZ ;  /* 0x00005a00e7e71a24 */ /* 0x000fca00078e02ff */
[----:B------:R-:W-:-:S04]  /*1af0*/  @P1 SHF.R.S32.HI R182, RZ, 0x1f, R231 ;  /* 0x0000001fffb61819 */ /* 0x000fc800000114e7 */
[----:B------:R-:W-:Y:S01]  /*1b00*/  @P1 LEA.HI R231, R182, R231, RZ, 0x2 ;  /* 0x000000e7b6e71211 */ /* 0x000fe200078f10ff */
[----:B----4-:R-:W-:-:S03]  /*1b10*/  FADD.FTZ R223, R223, R218 ;  /* 0x000000dadfdf7221 */ /* 0x010fc60000010000 */
[----:B------:R-:W-:Y:S02]  /*1b20*/  @P1 LEA.HI.SX32 R220, R231, R180, 0x1e ;  /* 0x000000b4e7dc1211 */ /* 0x000fe400078ff2ff */
[----:B------:R-:W-:Y:S01]  /*1b30*/  @!P0 ISETP.NE.U32.AND P4, PT, RZ, c[0x0][0x218], PT ;  /* 0x00008600ff008a0c */ /* 0x000fe20003f85070 */
[----:B--23--:R-:W-:Y:S02]  /*1b40*/  FADD.FTZ R221, R222, R221 ;  /* 0x000000dddedd7221 */ /* 0x00cfe40000010000 */
[----:B------:R-:W-:Y:S01]  /*1b50*/  @P1 IMAD.WIDE.U32 R180, R220, R181, c[0x0][0x170] ;  /* 0x00005c00dcb41625 */ /* 0x000fe200078e00b5 */
[----:B------:R-:W-:Y:S01]  /*1b60*/  ISETP.NE.AND P6, PT, R3, RZ, PT ;  /* 0x000000ff0300720c */ /* 0x000fe20003fc5270 */
[----:B------:R-:W-:Y:S01]  /*1b70*/  BSSY B1, `(.L_x_9678) ;  /* 0x0000011000017945 */ /* 0x000fe20003800000 */
[----:B------:R-:W-:Y:S01]  /*1b80*/  @!P0 ISETP.NE.AND.EX P4, PT, RZ, c[0x0][0x21c], PT, P4 ;  /* 0x00008700ff008a0c */ /* 0x000fe20003f85340 */
[----:B------:R-:W-:Y:S01]  /*1b90*/  FMUL.FTZ R222, R223, c[0x0][0x1e0] ;  /* 0x00007800dfde7a20 */ /* 0x000fe20000410000 */
[----:B------:R2:W5:Y:S01]  /*1ba0*/  @P1 LDG.E.128 R156, [R180.64] ;  /* 0x00000004b49c1981 */ /* 0x000562000c1e1d00 */
[----:B------:R-:W-:Y:S01]  /*1bb0*/  ISETP.NE.U32.AND P2, PT, RZ, c[0x0][0x258], PT ;  /* 0x00009600ff007a0c */ /* 0x000fe20003f45070 */
[----:B------:R-:W-:Y:S01]  /*1bc0*/  FMUL.FTZ R221, R221, c[0x0][0x1e0] ;  /* 0x00007800dddd7a20 */ /* 0x000fe20000410000 */
[----:B------:R-:W-:-:S02]  /*1bd0*/  @!P0 ISETP.NE.U32.AND P5, PT, RZ, c[0x0][0x218], PT ;  /* 0x00008600ff008a0c */ /* 0x000fc40003fa5070 */
[----:B------:R-:W-:Y:S02]  /*1be0*/  ISETP.NE.U32.AND P3, PT, RZ, c[0x0][0x258], PT ;  /* 0x00009600ff007a0c */ /* 0x000fe40003f65070 */
[----:B------:R-:W-:Y:S02]  /*1bf0*/  FSEL R222, R222, RZ, !P6 ;  /* 0x000000ffdede7208 */ /* 0x000fe40007000000 */
[----:B--2--5:R-:W-:Y:S01]  /*1c00*/  @!P0 FSEL R181, R132, RZ, P4 ;  /* 0x000000ff84b58208 */ /* 0x024fe20002000000 */
[----:B------:R-:W-:Y:S05]  /*1c10*/  @!P0 BRA `(.L_x_9679) ;  /* 0x0000006000008947 */ /* 0x000fea0003800000 */
[----:B------:R-:W-:Y:S01]  /*1c20*/  ISETP.NE.U32.AND P4, PT, RZ, c[0x0][0x218], PT ;  /* 0x00008600ff007a0c */ /* 0x000fe20003f85070 */
[----:B------:R-:W-:-:S03]  /*1c30*/  FFMA.FTZ R181, R171, R221, R222 ;  /* 0x000000ddabb57223 */ /* 0x000fc600000100de */
[----:B------:R-:W-:Y:S01]  /*1c40*/  ISETP.NE.AND.EX P4, PT, RZ, c[0x0][0x21c], PT, P4 ;  /* 0x00008700ff007a0c */ /* 0x000fe20003f85340 */
[----:B------:R-:W-:-:S04]  /*1c50*/  FADD.FTZ R181, R172, -R181 ;  /* 0x800000b5acb57221 */ /* 0x000fc80000010000 */
[----:B------:R-:W-:-:S08]  /*1c60*/  FMUL.FTZ R181, R4, R181 ;  /* 0x000000b504b57220 */ /* 0x000fd00000410000 */
[----:B------:R-:W-:Y:S02]  /*1c70*/  @P4 FADD.FTZ R181, R132, R181 ;  /* 0x000000b584b54221 */ /* 0x000fe40000010000 */
.L_x_9679:
[----:B------:R-:W-:Y:S05]  /*1c80*/  BSYNC B1 ;  /* 0x0000000000017941 */ /* 0x000fea0003800000 */
.L_x_9678:
[----:B------:R-:W-:Y:S01]  /*1c90*/  @P1 FMUL.FTZ R180, R181, c[0x0][0x1ec] ;  /* 0x00007b00b5b41a20 */ /* 0x000fe20000410000 */
[----:B------:R-:W-:Y:S01]  /*1ca0*/  ISETP.NE.AND.EX P6, PT, RZ, c[0x0][0x25c], PT, P3 ;  /* 0x00009700ff007a0c */ /* 0x000fe20003fc5330 */
[----:B------:R-:W-:Y:S01]  /*1cb0*/  BSSY B1, `(.L_x_9680) ;  /* 0x0000015000017945 */ /* 0x000fe20003800000 */
[----:B------:R-:W-:Y:S01]  /*1cc0*/  @!P0 ISETP.NE.AND.EX P5, PT, RZ, c[0x0][0x21c], PT, P5 ;  /* 0x00008700ff008a0c */ /* 0x000fe20003fa5350 */
[----:B------:R-:W-:Y:S01]  /*1cd0*/  @P1 FMUL.FTZ R183, R180, c[0x0][0x1e8] ;  /* 0x00007a00b4b71a20 */ /* 0x000fe20000410000 */
[----:B------:R-:W-:Y:S02]  /*1ce0*/  @!P0 ISETP.NE.U32.AND P3, PT, RZ, c[0x0][0x218], PT ;  /* 0x00008600ff008a0c */ /* 0x000fe40003f65070 */
[----:B-1----:R-:W-:Y:S01]  /*1cf0*/  @!P0 FSEL R230, R133, RZ, P5 ;  /* 0x000000ff85e68208 */ /* 0x002fe20002800000 */
[----:B------:R-:W-:Y:S01]  /*1d00*/  @P1 FMUL.FTZ R180, R32, R183 ;  /* 0x000000b720b41220 */ /* 0x000fe20000410000 */
[----:B------:R-:W-:Y:S02]  /*1d10*/  @P1 LOP3.LUT P5, RZ, R216, 0xff, RZ, 0xc0, !PT ;  /* 0x000000ffd8ff1812 */ /* 0x000fe400078ac0ff */
[----:B------:R-:W-:-:S02]  /*1d20*/  @!P0 ISETP.NE.AND.EX P3, PT, RZ, c[0x0][0x21c], PT, P3 ;  /* 0x00008700ff008a0c */ /* 0x000fc40003f65330 */
[----:B------:R-:W-:Y:S02]  /*1d30*/  @!P0 ISETP.NE.U32.AND P4, PT, RZ, c[0x0][0x218], PT ;  /* 0x00008600ff008a0c */ /* 0x000fe40003f85070 */
[----:B0-----:R-:W-:Y:S02]  /*1d40*/  P2R R224, PR, RZ, 0x40 ;  /* 0x00000040ffe07803 */ /* 0x001fe40000000000 */
[----:B------:R-:W-:Y:S02]  /*1d50*/  ISETP.NE.AND.EX P2, PT, RZ, c[0x0][0x25c], PT, P2 ;  /* 0x00009700ff007a0c */ /* 0x000fe40003f45320 */
[----:B------:R-:W-:Y:S02]  /*1d60*/  @P1 SEL R164, R180, RZ, P5 ;  /* 0x000000ffb4a41207 */ /* 0x000fe40002800000 */
[----:B------:R-:W-:Y:S02]  /*1d70*/  @!P0 FSEL R233, R134, RZ, P3 ;  /* 0x000000ff86e98208 */ /* 0x000fe40001800000 */
[----:B------:R-:W-:Y:S01]  /*1d80*/  @P6 MOV R218, 0x10 ;  /* 0x0000001000da6802 */ /* 0x000fe20000000f00 */
[----:B------:R-:W-:Y:S05]  /*1d90*/  @!P0 BRA `(.L_x_9681) ;  /* 0x0000006000008947 */ /* 0x000fea0003800000 */
[----:B------:R-:W-:Y:S01]  /*1da0*/  ISETP.NE.U32.AND P3, PT, RZ, c[0x0][0x218], PT ;  /* 0x00008600ff007a0c */ /* 0x000fe20003f65070 */
[----:B------:R-:W-:-:S03]  /*1db0*/  FFMA.FTZ R180, R170, R221, R222 ;  /* 0x000000ddaab47223 */ /* 0x000fc600000100de */
[----:B------:R-:W-:Y:S01]  /*1dc0*/  ISETP.NE.AND.EX P3, PT, RZ, c[0x0][0x21c], PT, P3 ;  /* 0x00008700ff007a0c */ /* 0x000fe20003f65330 */
[----:B------:R-:W-:-:S04]  /*1dd0*/  FADD.FTZ R219, R173, -R180 ;  /* 0x800000b4addb7221 */ /* 0x000fc80000010000 */
[----:B------:R-:W-:-:S08]  /*1de0*/  FMUL.FTZ R230, R4, R219 ;  /* 0x000000db04e67220 */ /* 0x000fd00000410000 */
[----:B------:R-:W-:Y:S02]  /*1df0*/  @P3 FADD.FTZ R230, R133, R230 ;  /* 0x000000e685e63221 */ /* 0x000fe40000010000 */
.L_x_9681:
[----:B------:R-:W-:Y:S05]  /*1e00*/  BSYNC B1 ;  /* 0x0000000000017941 */ /* 0x000fea0003800000 */
.L_x_9680:
        /* <DEDUP_REMOVED lines=8> */
.L_x_9683:
[----:B------:R-:W-:Y:S05]  /*1e90*/  BSYNC B1 ;  /* 0x0000000000017941 */ /* 0x000fea0003800000 */
.L_x_9682:
[----:B------:R-:W-:Y:S01]  /*1ea0*/  @!P0 ISETP.NE.AND.EX P4, PT, RZ, c[0x0][0x21c], PT, P4 ;  /* 0x00008700ff008a0c */ /* 0x000fe20003f85340 */
[----:B------:R-:W-:Y:S01]  /*1eb0*/  BSSY B1, `(.L_x_9684) ;  /* 0x000000f000017945 */ /* 0x000fe20003800000 */
[----:B------:R-:W-:Y:S01]  /*1ec0*/  SEL R180, R181, R160, P2 ;  /* 0x000000a0b5b47207 */ /* 0x000fe20001000000 */
[----:B------:R-:W-:Y:S01]  /*1ed0*/  @P6 IMAD.WIDE.U32 R218, R5, R218, c[0x0][0x258] ;  /* 0x0000960005da6625 */ /* 0x000fe200078e00da */
[----:B------:R-:W-:Y:S02]  /*1ee0*/  @!P0 ISETP.NE.U32.AND P3, PT, RZ, c[0x0][0x218], PT ;  /* 0x00008600ff008a0c */ /* 0x000fe40003f65070 */
[----:B------:R-:W-:Y:S01]  /*1ef0*/  SEL R181, R230, R161, P2 ;  /* 0x000000a1e6b57207 */ /* 0x000fe20001000000 */
[----:B------:R-:W-:Y:S01]  /*1f00*/  @P1 FMUL.FTZ R223, R156, R183 ;  /* 0x000000b79cdf1220 */ /* 0x000fe20000410000 */
        /* <DEDUP_REMOVED lines=9> */
.L_x_9685:
[----:B------:R-:W-:Y:S05]  /*1fa0*/  BSYNC B1 ;  /* 0x0000000000017941 */ /* 0x000fea0003800000 */
.L_x_9684:
[----:B------:R-:W-:Y:S01]  /*1fb0*/  @!P0 ISETP.NE.AND.EX P3, PT, RZ, c[0x0][0x21c], PT, P3 ;  /* 0x00008700ff008a0c */ /* 0x000fe20003f65330 */
[----:B------:R-:W-:Y:S01]  /*1fc0*/  @P1 FMUL.FTZ R230, R230, c[0x0][0x1ec] ;  /* 0x00007b00e6e61a20 */ /* 0x000fe20000410000 */
[----:B------:R-:W-:Y:S01]  /*1fd0*/  @P1 FSEL R223, R223, RZ, P5 ;  /* 0x000000ffdfdf1208 */ /* 0x000fe20002800000 */
[----:B------:R-:W-:Y:S01]  /*1fe0*/  @P1 FMUL.FTZ R233, R233, c[0x0][0x1ec] ;  /* 0x00007b00e9e91a20 */ /* 0x000fe20000410000 */
[C---:B------:R-:W-:Y:S01]  /*1ff0*/  SEL R183, R234.reuse, R163, P2 ;  /* 0x000000a3eab77207 */ /* 0x040fe20001000000 */
[----:B------:R-:W-:Y:S01]  /*2000*/  @P1 FMUL.FTZ R234, R234, c[0x0][0x1ec] ;  /* 0x00007b00eaea1a20 */ /* 0x000fe20000410000 */
[----:B------:R-:W-:Y:S01]  /*2010*/  @!P0 ISETP.NE.U32.AND P5, PT, RZ, c[0x0][0x218], PT ;  /* 0x00008600ff008a0c */ /* 0x000fe20003fa5070 */
[----:B------:R-:W-:Y:S01]  /*2020*/  @P1 FMUL.FTZ R230, R230, c[0x0][0x1e8] ;  /* 0x00007a00e6e61a20 */ /* 0x000fe20000410000 */
[----:B------:R-:W-:Y:S01]  /*2030*/  @!P0 ISETP.NE.U32.AND P4, PT, RZ, c[0x0][0x218], PT ;  /* 0x00008600ff008a0c */ /* 0x000fe20003f85070 */
[----:B------:R-:W-:Y:S01]  /*2040*/  @P1 FMUL.FTZ R233, R233, c[0x0][0x1e8] ;  /* 0x00007a00e9e91a20 */ /* 0x000fe20000410000 */
[----:B------:R-:W-:Y:S01]  /*2050*/  @!P0 FSEL R231, R136, RZ, P3 ;  /* 0x000000ff88e78208 */ /* 0x000fe20001800000 */
[----:B------:R-:W-:Y:S01]  /*2060*/  @P1 FMUL.FTZ R236, R234, c[0x0][0x1e8] ;  /* 0x00007a00eaec1a20 */ /* 0x000fe20000410000 */
[----:B------:R-:W-:Y:S01]  /*2070*/  @!P0 ISETP.NE.U32.AND P3, PT, RZ, c[0x0][0x218], PT ;  /* 0x00008600ff008a0c */ /* 0x000fe20003f65070 */
[----:B------:R-:W-:Y:S01]  /*2080*/  BSSY B1, `(.L_x_9686) ;  /* 0x0000014000017945 */ /* 0x000fe20003800000 */
[----:B------:R-:W-:Y:S01]  /*2090*/  @!P0 ISETP.NE.AND.EX P5, PT, RZ, c[0x0][0x21c], PT, P5 ;  /* 0x00008700ff008a0c */ /* 0x000fe20003fa5350 */
[----:B------:R0:W-:Y:S01]  /*20a0*/  @P6 STG.E.128 [R218.64], R180 ;  /* 0x000000b4da006986 */ /* 0x0001e2000c101d04 */
[----:B------:R-:W-:-:S02]  /*20b0*/  @!P0 ISETP.NE.AND.EX P4, PT, RZ, c[0x0][0x21c], PT, P4 ;  /* 0x00008700ff008a0c */ /* 0x000fc40003f85340 */
[----:B------:R-:W-:Y:S02]  /*20c0*/  @!P0 ISETP.NE.AND.EX P3, PT, RZ, c[0x0][0x21c], PT, P3 ;  /* 0x00008700ff008a0c */ /* 0x000fe40003f65330 */
[----:B------:R-:W-:Y:S02]  /*20d0*/  @!P0 FSEL R232, R137, RZ, P5 ;  /* 0x000000ff89e88208 */ /* 0x000fe40002800000 */
[----:B------:R-:W-:Y:S02]  /*20e0*/  @!P0 FSEL R225, R138, RZ, P4 ;  /* 0x000000ff8ae18208 */ /* 0x000fe40002000000 */
[C---:B------:R-:W-:Y:S02]  /*20f0*/  @P1 LOP3.LUT P5, RZ, R216.reuse, 0xff00, RZ, 0xc0, !PT ;  /* 0x0000ff00d8ff1812 */ /* 0x040fe400078ac0ff */
[----:B------:R-:W-:Y:S02]  /*2100*/  @P1 LOP3.LUT P4, RZ, R216, 0xff0000, RZ, 0xc0, !PT ;  /* 0x00ff0000d8ff1812 */ /* 0x000fe4000788c0ff */
[----:B------:R-:W-:Y:S01]  /*2110*/  @!P0 FSEL R234, R139, RZ, P3 ;  /* 0x000000ff8bea8208 */ /* 0x000fe20001800000 */
[----:B0-----:R-:W-:-:S02]  /*2120*/  @P1 FMUL.FTZ R182, R33, R230 ;  /* 0x000000e621b61220 */ /* 0x001fc40000410000 */
[----:B------:R-:W-:Y:S02]  /*2130*/  @P1 FMUL.FTZ R218, R34, R233 ;  /* 0x000000e922da1220 */ /* 0x000fe40000410000 */
[----:B------:R-:W-:Y:S01]  /*2140*/  @P1 FMUL.FTZ R219, R35, R236 ;  /* 0x000000ec23db1220 */ /* 0x000fe20000410000 */
[----:B------:R-:W-:Y:S05]  /*2150*/  @!P0 BRA `(.L_x_9687) ;  /* 0x0000006000008947 */ /* 0x000fea0003800000 */
[----:B------:R-:W-:Y:S01]  /*2160*/  ISETP.NE.U32.AND P3, PT, RZ, c[0x0][0x218], PT ;  /* 0x00008600ff007a0c */ /* 0x000fe20003f65070 */
[----:B------:R-:W-:-:S03]  /*2170*/  FFMA.FTZ R181, R179, R221, R222 ;  /* 0x000000ddb3b57223 */ /* 0x000fc600000100de */
[----:B------:R-:W-:Y:S01]  /*2180*/  ISETP.NE.AND.EX P3, PT, RZ, c[0x0][0x21c], PT, P3 ;  /* 0x00008700ff007a0c */ /* 0x000fe20003f65330 */
[----:B------:R-:W-:-:S04]  /*2190*/  FADD.FTZ R181, R226, -R181 ;  /* 0x800000b5e2b57221 */ /* 0x000fc80000010000 */
[----:B------:R-:W-:-:S08]  /*21a0*/  FMUL.FTZ R231, R4, R181 ;  /* 0x000000b504e77220 */ /* 0x000fd00000410000 */
[----:B------:R-:W-:Y:S02]  /*21b0*/  @P3 FADD.FTZ R231, R136, R231 ;  /* 0x000000e788e73221 */ /* 0x000fe40000010000 */
.L_x_9687:
[----:B------:R-:W-:Y:S05]  /*21c0*/  BSYNC B1 ;  /* 0x0000000000017941 */ /* 0x000fea0003800000 */
.L_x_9686:
        /* <DEDUP_REMOVED lines=8> */
.L_x_9689:
[----:B------:R-:W-:Y:S05]  /*2250*/  BSYNC B1 ;  /* 0x0000000000017941 */ /* 0x000fea0003800000 */
.L_x_9688:
        /* <DEDUP_REMOVED lines=8> */
.L_x_9691:
[----:B------:R-:W-:Y:S05]  /*22e0*/  BSYNC B1 ;  /* 0x0000000000017941 */ /* 0x000fea0003800000 */
.L_x_9690:
[----:B------:R-:W-:Y:S02]  /*22f0*/  @P1 MOV R183, 0x10 ;  /* 0x0000001000b71802 */ /* 0x000fe40000000f00 */
[----:B------:R-:W-:Y:S02]  /*2300*/  @P1 LOP3.LUT P3, RZ, R216, 0xff000000, RZ, 0xc0, !PT ;  /* 0xff000000d8ff1812 */ /* 0x000fe4000786c0ff */
[----:B------:R-:W-:Y:S02]  /*2310*/  @P1 MOV R181, 0x10 ;  /* 0x0000001000b51802 */ /* 0x000fe40000000f00 */
[----:B------:R-:W-:Y:S02]  /*2320*/  @P1 IADD3 R180, R220, 0x20, RZ ;  /* 0x00000020dcb41810 */ /* 0x000fe40007ffe0ff */
[----:B------:R-:W-:Y:S01]  /*2330*/  @P1 SEL R165, R182, RZ, P5 ;  /* 0x000000ffb6a51207 */ /* 0x000fe20002800000 */
[----:B------:R-:W-:Y:S01]  /*2340*/  @P1 IMAD.WIDE.U32 R182, R220, R183, c[0x0][0x248] ;  /* 0x00009200dcb61625 */ /* 0x000fe200078e00b7 */
[----:B------:R-:W-:-:S02]  /*2350*/  @P1 SEL R166, R218, RZ, P4 ;  /* 0x000000ffdaa61207 */ /* 0x000fc40002000000 */
[----:B------:R-:W-:Y:S01]  /*2360*/  @P1 SEL R167, R219, RZ, P3 ;  /* 0x000000ffdba71207 */ /* 0x000fe20001800000 */
[----:B------:R-:W-:-:S04]  /*2370*/  @P1 IMAD.WIDE.U32 R180, R180, R181, c[0x0][0x170] ;  /* 0x00005c00b4b41625 */ /* 0x000fc800078e00b5 */
[----:B------:R-:W-:Y:S01]  /*2380*/  @P1 FMUL.FTZ R218, R157, R230 ;  /* 0x000000e69dda1220 */ /* 0x000fe20000410000 */
[----:B------:R0:W-:Y:S01]  /*2390*/  @P1 STG.E.128 [R182.64], R164 ;  /* 0x000000a4b6001986 */ /* 0x0001e2000c101d04 */
[----:B------:R-:W-:Y:S02]  /*23a0*/  @P1 FMUL.FTZ R219, R158, R233 ;  /* 0x000000e99edb1220 */ /* 0x000fe40000410000 */
[----:B------:R-:W-:Y:S02]  /*23b0*/  @P1 FMUL.FTZ R230, R159, R236 ;  /* 0x000000ec9fe61220 */ /* 0x000fe40000410000 */
[----:B------:R0:W5:Y:S01]  /*23c0*/  @P1 LDG.E.128 R156, [R180.64] ;  /* 0x00000004b49c1981 */ /* 0x000162000c1e1d00 */
        /* <DEDUP_REMOVED lines=8> */
.L_x_9693:
[----:B------:R-:W-:Y:S05]  /*2450*/  BSYNC B1 ;  /* 0x0000000000017941 */ /* 0x000fea0003800000 */
.L_x_9692:
[----:B------:R-:W-:Y:S01]  /*2460*/  ISETP.NE.AND P6, PT, R224, RZ, PT ;  /* 0x000000ffe000720c */ /* 0x000fe20003fc5270 */
[----:B------:R-:W-:Y:S01]  /*2470*/  BSSY B1, `(.L_x_9694) ;  /* 0x000002e000017945 */ /* 0x000fe20003800000 */
[C---:B0-----:R-:W-:Y:S01]  /*2480*/  SEL R180, R231.reuse, R160, P2 ;  /* 0x000000a0e7b47207 */ /* 0x041fe20001000000 */
[----:B------:R-:W-:Y:S01]  /*2490*/  @P1 FMUL.FTZ R231, R231, c[0x0][0x1ec] ;  /* 0x00007b00e7e71a20 */ /* 0x000fe20000410000 */
[----:B------:R-:W-:Y:S02]  /*24a0*/  @P1 FSEL R218, R218, RZ, P5 ;  /* 0x000000ffdada1208 */ /* 0x000fe40002800000 */
[----:B------:R-:W-:Y:S01]  /*24b0*/  @!P0 ISETP.NE.U32.AND P5, PT, RZ, c[0x0][0x218], PT ;  /* 0x00008600ff008a0c */ /* 0x000fe20003fa5070 */
[----:B------:R-:W-:Y:S01]  /*24c0*/  @P1 FMUL.FTZ R231, R231, c[0x0][0x1e8] ;  /* 0x00007a00e7e71a20 */ /* 0x000fe20000410000 */
[----:B------:R-:W-:Y:S02]  /*24d0*/  SEL R181, R232, R161, P2 ;  /* 0x000000a1e8b57207 */ /* 0x000fe40001000000 */
[C---:B------:R-:W-:Y:S01]  /*24e0*/  SEL R182, R225.reuse, R162, P2 ;  /* 0x000000a2e1b67207 */ /* 0x040fe20001000000 */
[----:B-----5:R-:W-:Y:S01]  /*24f0*/  @P1 FMUL.FTZ R233, R156, R231 ;  /* 0x000000e79ce91220 */ /* 0x020fe20000410000 */
[----:B------:R-:W-:Y:S01]  /*2500*/  SEL R183, R234, R163, P2 ;  /* 0x000000a3eab77207 */ /* 0x000fe20001000000 */
[----:B------:R-:W-:Y:S01]  /*2510*/  @P1 FMUL.FTZ R231, R28, R231 ;  /* 0x000000e71ce71220 */ /* 0x000fe20000410000 */
[----:B------:R-:W-:Y:S01]  /*2520*/  @P6 MOV R216, 0x10 ;  /* 0x0000001000d86802 */ /* 0x000fe20000000f00 */
[----:B------:R-:W-:Y:S01]  /*2530*/  @P1 FMUL.FTZ R225, R225, c[0x0][0x1ec] ;  /* 0x00007b00e1e11a20 */ /* 0x000fe20000410000 */
[----:B------:R-:W-:-:S02]  /*2540*/  @P1 FSEL R219, R219, RZ, P4 ;  /* 0x000000ffdbdb1208 */ /* 0x000fc40002000000 */
[----:B------:R-:W-:Y:S01]  /*2550*/  @P1 LOP3.LUT P4, RZ, R10, 0xff, RZ, 0xc0, !PT ;  /* 0x000000ff0aff1812 */ /* 0x000fe2000788c0ff */
[----:B------:R-:W-:Y:S01]  /*2560*/  @P6 IMAD.WIDE.U32 R216, R217, R216, c[0x0][0x258] ;  /* 0x00009600d9d86625 */ /* 0x000fe200078e00d8 */
[----:B------:R-:W-:Y:S02]  /*2570*/  @!P0 ISETP.NE.AND.EX P5, PT, RZ, c[0x0][0x21c], PT, P5 ;  /* 0x00008700ff008a0c */ /* 0x000fe40003fa5350 */
[----:B------:R-:W-:Y:S01]  /*2580*/  @P1 FSEL R230, R230, RZ, P3 ;  /* 0x000000ffe6e61208 */ /* 0x000fe20001800000 */
[----:B------:R-:W-:Y:S01]  /*2590*/  @P1 FMUL.FTZ R225, R225, c[0x0][0x1e8] ;  /* 0x00007a00e1e11a20 */ /* 0x000fe20000410000 */
[----:B------:R0:W-:Y:S01]  /*25a0*/  @P6 STG.E.128 [R216.64], R180 ;  /* 0x000000b4d8006986 */ /* 0x0001e2000c101d04 */
[----:B------:R-:W-:Y:S02]  /*25b0*/  @P1 SEL R164, R231, RZ, P4 ;  /* 0x000000ffe7a41207 */ /* 0x000fe40002000000 */
[----:B------:R-:W-:Y:S02]  /*25c0*/  @!P0 ISETP.NE.U32.AND P3, PT, RZ, c[0x0][0x218], PT ;  /* 0x00008600ff008a0c */ /* 0x000fe40003f65070 */
[----:B------:R-:W-:-:S02]  /*25d0*/  @!P0 FSEL R231, R140, RZ, P5 ;  /* 0x000000ff8ce78208 */ /* 0x000fc40002800000 */
[----:B------:R-:W-:Y:S02]  /*25e0*/  @!P0 ISETP.NE.U32.AND P5, PT, RZ, c[0x0][0x218], PT ;  /* 0x00008600ff008a0c */ /* 0x000fe40003fa5070 */
[----:B------:R-:W-:Y:S02]  /*25f0*/  @!P0 ISETP.NE.AND.EX P3, PT, RZ, c[0x0][0x21c], PT, P3 ;  /* 0x00008700ff008a0c */ /* 0x000fe40003f65330 */
[----:B------:R-:W-:Y:S02]  /*2600*/  @!P0 ISETP.NE.AND.EX P5, PT, RZ, c[0x0][0x21c], PT, P5 ;  /* 0x00008700ff008a0c */ /* 0x000fe40003fa5350 */
[----:B------:R-:W-:Y:S02]  /*2610*/  @!P0 FSEL R236, R141, RZ, P3 ;  /* 0x000000ff8dec8208 */ /* 0x000fe40001800000 */
[----:B------:R-:W-:Y:S02]  /*2620*/  @P1 LOP3.LUT P3, RZ, R10, 0xff00, RZ, 0xc0, !PT ;  /* 0x0000ff000aff1812 */ /* 0x000fe4000786c0ff */
[----:B0-----:R-:W-:Y:S01]  /*2630*/  @P1 FSEL R217, R233, RZ, P4 ;  /* 0x000000ffe9d91208 */ /* 0x001fe20002000000 */
[----:B------:R-:W-:Y:S01]  /*2640*/  @P1 FMUL.FTZ R216, R232, c[0x0][0x1ec] ;  /* 0x00007b00e8d81a20 */ /* 0x000fe20000410000 */
[----:B------:R-:W-:Y:S01]  /*2650*/  @!P0 ISETP.NE.U32.AND P4, PT, RZ, c[0x0][0x218], PT ;  /* 0x00008600ff008a0c */ /* 0x000fe20003f85070 */
[----:B------:R-:W-:Y:S01]  /*2660*/  @P1 FMUL.FTZ R180, R234, c[0x0][0x1ec] ;  /* 0x00007b00eab41a20 */ /* 0x000fe20000410000 */
[----:B------:R-:W-:Y:S01]  /*2670*/  @!P0 FSEL R234, R143, RZ, P5 ;  /* 0x000000ff8fea8208 */ /* 0x000fe20002800000 */
[----:B------:R-:W-:Y:S01]  /*2680*/  @P1 FMUL.FTZ R216, R216, c[0x0][0x1e8] ;  /* 0x00007a00d8d81a20 */ /* 0x000fe20000410000 */
[----:B------:R-:W-:Y:S01]  /*2690*/  @!P0 ISETP.NE.AND.EX P4, PT, RZ, c[0x0][0x21c], PT, P4 ;  /* 0x00008700ff008a0c */ /* 0x000fe20003f85340 */
[----:B------:R-:W-:-:S02]  /*26a0*/  @P1 FMUL.FTZ R238, R180, c[0x0][0x1e8] ;  /* 0x00007a00b4ee1a20 */ /* 0x000fc40000410000 */
[----:B------:R-:W-:Y:S01]  /*26b0*/  @P1 FMUL.FTZ R182, R29, R216 ;  /* 0x000000d81db61220 */ /* 0x000fe20000410000 */
[----:B------:R-:W-:Y:S02]  /*26c0*/  @!P0 FSEL R233, R142, RZ, P4 ;  /* 0x000000ff8ee98208 */ /* 0x000fe40002000000 */
        /* <DEDUP_REMOVED lines=8> */
.L_x_9695:
[----:B------:R-:W-:Y:S05]  /*2750*/  BSYNC B1 ;  /* 0x0000000000017941 */ /* 0x000fea0003800000 */
.L_x_9694:
        /* <DEDUP_REMOVED lines=8> */
.L_x_9697:
[----:B------:R-:W-:Y:S05]  /*27e0*/  BSYNC B1 ;  /* 0x0000000000017941 */ /* 0x000fea0003800000 */
.L_x_9696:
        /* <DEDUP_REMOVED lines=8> */
.L_x_9699:
[----:B------:R-:W-:Y:S05]  /*2870*/  BSYNC B1 ;  /* 0x0000000000017941 */ /* 0x000fea0003800000 */
.L_x_9698:
[----:B------:R-:W-:Y:S01]  /*2880*/  @P1 FMUL.FTZ R180, R31, R238 ;  /* 0x000000ee1fb41220 */ /* 0x000fe20000410000 */
[----:B------:R-:W-:Y:S01]  /*2890*/  @P1 LOP3.LUT P5, RZ, R10, 0xff000000, RZ, 0xc0, !PT ;  /* 0xff0000000aff1812 */ /* 0x000fe200078ac0ff */
[-C--:B------:R-:W-:Y:S01]  /*28a0*/  @P1 FMUL.FTZ R10, R30, R225.reuse ;  /* 0x000000e11e0a1220 */ /* 0x080fe20000410000 */
[----:B------:R-:W-:Y:S01]  /*28b0*/  @P1 SEL R165, R182, RZ, P3 ;  /* 0x000000ffb6a51207 */ /* 0x000fe20001800000 */
[----:B------:R-:W-:Y:S01]  /*28c0*/  @P1 FMUL.FTZ R232, R157, R216 ;  /* 0x000000d89de81220 */ /* 0x000fe20000410000 */
[----:B------:R-:W-:Y:S01]  /*28d0*/  @P1 MOV R183, 0x10 ;  /* 0x0000001000b71802 */ /* 0x000fe20000000f00 */
[----:B------:R-:W-:Y:S01]  /*28e0*/  @P1 FMUL.FTZ R225, R158, R225 ;  /* 0x000000e19ee11220 */ /* 0x000fe20000410000 */
[----:B------:R-:W-:Y:S01]  /*28f0*/  @P1 IADD3 R182, R220, 0x20, RZ ;  /* 0x00000020dcb61810 */ /* 0x000fe20007ffe0ff */
[----:B------:R-:W-:Y:S01]  /*2900*/  @P1 FMUL.FTZ R216, R159, R238 ;  /* 0x000000ee9fd81220 */ /* 0x000fe20000410000 */
[----:B------:R-:W-:Y:S02]  /*2910*/  @P1 SEL R167, R180, RZ, P5 ;  /* 0x000000ffb4a71207 */ /* 0x000fe40002800000 */
[----:B------:R-:W-:Y:S01]  /*2920*/  @P1 MOV R180, 0x10 ;  /* 0x0000001000b41802 */ /* 0x000fe20000000f00 */
[----:B------:R-:W-:Y:S01]  /*2930*/  @P1 IMAD.WIDE.U32 R182, R182, R183, c[0x0][0x248] ;  /* 0x00009200b6b61625 */ /* 0x000fe200078e00b7 */
[----:B------:R-:W-:-:S02]  /*2940*/  IADD3 R237, R220, 0x40, RZ ;  /* 0x00000040dced7810 */ /* 0x000fc40007ffe0ff */
[----:B------:R-:W-:-:S03]  /*2950*/  @P1 SEL R166, R10, RZ, P4 ;  /* 0x000000ff0aa61207 */ /* 0x000fc60002000000 */
[----:B------:R-:W-:Y:S02]  /*2960*/  @P1 IMAD.WIDE.U32 R180, R237, R180, c[0x0][0x170] ;  /* 0x00005c00edb41625 */ /* 0x000fe400078e00b4 */
[----:B------:R0:W-:Y:S04]  /*2970*/  @P1 STG.E.128 [R182.64], R164 ;  /* 0x000000a4b6001986 */ /* 0x0001e8000c101d04 */
[----:B------:R0:W5:Y:S01]  /*2980*/  @P1 LDG.E.128 R156, [R180.64] ;  /* 0x00000004b49c1981 */ /* 0x000162000c1e1d00 */
        /* <DEDUP_REMOVED lines=8> */
.L_x_9701:
[----:B------:R-:W-:Y:S05]  /*2a10*/  BSYNC B1 ;  /* 0x0000000000017941 */ /* 0x000fea0003800000 */
.L_x_9700:
        /* <DEDUP_REMOVED lines=8> */
[----:B------:R-:W-:Y:S01]  /*2aa0*/  @!P0 ISETP.NE.AND.EX P3, PT, RZ, c[0x0][0x21c], PT, P3 ;  /* 0x00008700ff008a0c */ /* 0x000fe20003f65330 */
[-C--:B-----5:R-:W-:Y:S01]  /*2ab0*/  @P1 FMUL.FTZ R238, R156, R231.reuse ;  /* 0x000000e79cee1220 */ /* 0x0a0fe20000410000 */
[----:B------:R-:W-:Y:S01]  /*2ac0*/  SEL R182, R233, R162, P2 ;  /* 0x000000a2e9b67207 */ /* 0x000fe20001000000 */
[----:B------:R-:W-:Y:S01]  /*2ad0*/  @P1 FMUL.FTZ R231, R24, R231 ;  /* 0x000000e718e71220 */ /* 0x000fe20000410000 */
[----:B------:R-:W-:-:S02]  /*2ae0*/  @P6 MOV R10, 0x10 ;  /* 0x00000010000a6802 */ /* 0x000fc40000000f00 */
[----:B------:R-:W-:Y:S02]  /*2af0*/  SEL R183, R234, R163, P2 ;  /* 0x000000a3eab77207 */ /* 0x000fe40001000000 */
[----:B------:R-:W-:Y:S01]  /*2b00*/  @P1 FSEL R225, R225, RZ, P4 ;  /* 0x000000ffe1e11208 */ /* 0x000fe20002000000 */
[----:B------:R-:W-:Y:S01]  /*2b10*/  @P6 IMAD.WIDE.U32 R10, R11, R10, c[0x0][0x258] ;  /* 0x000096000b0a6625 */ /* 0x000fe200078e000a */
[----:B------:R-:W-:Y:S02]  /*2b20*/  @P1 FSEL R216, R216, RZ, P5 ;  /* 0x000000ffd8d81208 */ /* 0x000fe40002800000 */
[----:B------:R-:W-:Y:S02]  /*2b30*/  @P1 LOP3.LUT P4, RZ, R8, 0xff, RZ, 0xc0, !PT ;  /* 0x000000ff08ff1812 */ /* 0x000fe4000788c0ff */
[----:B------:R-:W-:Y:S01]  /*2b40*/  @!P0 ISETP.NE.U32.AND P5, PT, RZ, c[0x0][0x218], PT ;  /* 0x00008600ff008a0c */ /* 0x000fe20003fa5070 */
[----:B------:R0:W-:Y:S01]  /*2b50*/  @P6 STG.E.128 [R10.64], R180 ;  /* 0x000000b40a006986 */ /* 0x0001e2000c101d04 */
[----:B------:R-:W-:-:S02]  /*2b60*/  @!P0 FSEL R239, R144, RZ, P3 ;  /* 0x000000ff90ef8208 */ /* 0x000fc40001800000 */
[----:B------:R-:W-:Y:S02]  /*2b70*/  @!P0 ISETP.NE.U32.AND P3, PT, RZ, c[0x0][0x218], PT ;  /* 0x00008600ff008a0c */ /* 0x000fe40003f65070 */
[----:B------:R-:W-:Y:S02]  /*2b80*/  @P1 SEL R164, R231, RZ, P4 ;  /* 0x000000ffe7a41207 */ /* 0x000fe40002000000 */
[----:B------:R-:W-:Y:S02]  /*2b90*/  @!P0 ISETP.NE.AND.EX P5, PT, RZ, c[0x0][0x21c], PT, P5 ;  /* 0x00008700ff008a0c */ /* 0x000fe40003fa5350 */
[----:B------:R-:W-:-:S04]  /*2ba0*/  @!P0 ISETP.NE.AND.EX P3, PT, RZ, c[0x0][0x21c], PT, P3 ;  /* 0x00008700ff008a0c */ /* 0x000fc80003f65330 */
[----:B------:R-:W-:Y:S02]  /*2bb0*/  @!P0 FSEL R231, R146, RZ, P3 ;  /* 0x000000ff92e78208 */ /* 0x000fe40001800000 */
[----:B0-----:R-:W-:Y:S02]  /*2bc0*/  @P1 FSEL R183, R238, RZ, P4 ;  /* 0x000000ffeeb71208 */ /* 0x001fe40002000000 */
[----:B------:R-:W-:Y:S02]  /*2bd0*/  @!P0 ISETP.NE.U32.AND P4, PT, RZ, c[0x0][0x218], PT ;  /* 0x00008600ff008a0c */ /* 0x000fe40003f85070 */
[----:B------:R-:W-:Y:S02]  /*2be0*/  @!P0 FSEL R182, R145, RZ, P5 ;  /* 0x000000ff91b68208 */ /* 0x000fe40002800000 */
[----:B------:R-:W-:Y:S02]  /*2bf0*/  @P1 LOP3.LUT P5, RZ, R8, 0xff00, RZ, 0xc0, !PT ;  /* 0x0000ff0008ff1812 */ /* 0x000fe400078ac0ff */
[----:B------:R-:W-:Y:S01]  /*2c00*/  @!P0 ISETP.NE.AND.EX P4, PT, RZ, c[0x0][0x21c], PT, P4 ;  /* 0x00008700ff008a0c */ /* 0x000fe20003f85340 */
[----:B------:R-:W-:Y:S07]  /*2c10*/  @!P0 BRA `(.L_x_9703) ;  /* 0x0000006000008947 */ /* 0x000fee0003800000 */
[----:B------:R-:W-:Y:S01]  /*2c20*/  ISETP.NE.U32.AND P3, PT, RZ, c[0x0][0x218], PT ;  /* 0x00008600ff007a0c */ /* 0x000fe20003f65070 */
[----:B------:R-:W-:-:S03]  /*2c30*/  FFMA.FTZ R11, R195, R221, R222 ;  /* 0x000000ddc30b7223 */ /* 0x000fc600000100de */
[----:B------:R-:W-:Y:S01]  /*2c40*/  ISETP.NE.AND.EX P3, PT, RZ, c[0x0][0x21c], PT, P3 ;  /* 0x00008700ff007a0c */ /* 0x000fe20003f65330 */
[----:B------:R-:W-:-:S04]  /*2c50*/  FADD.FTZ R11, R196, -R11 ;  /* 0x8000000bc40b7221 */ /* 0x000fc80000010000 */
[----:B------:R-:W-:-:S08]  /*2c60*/  FMUL.FTZ R239, R4, R11 ;  /* 0x0000000b04ef7220 */ /* 0x000fd00000410000 */
[----:B------:R-:W-:Y:S02]  /*2c70*/  @P3 FADD.FTZ R239, R144, R239 ;  /* 0x000000ef90ef3221 */ /* 0x000fe40000010000 */
.L_x_9703:
[----:B------:R-:W-:Y:S05]  /*2c80*/  BSYNC B1 ;  /* 0x0000000000017941 */ /* 0x000fea0003800000 */
.L_x_9702:
        /* <DEDUP_REMOVED lines=8> */
.L_x_9705:
[----:B------:R-:W-:Y:S05]  /*2d10*/  BSYNC B1 ;  /* 0x0000000000017941 */ /* 0x000fea0003800000 */
.L_x_9704:
        /* <DEDUP_REMOVED lines=8> */
.L_x_9707:
[----:B------:R-:W-:Y:S05]  /*2da0*/  BSYNC B1 ;  /* 0x0000000000017941 */ /* 0x000fea0003800000 */
.L_x_9706:
[----:B------:R-:W-:Y:S01]  /*2db0*/  @P1 FMUL.FTZ R236, R236, c[0x0][0x1ec] ;  /* 0x00007b00ecec1a20 */ /* 0x000fe20000410000 */
[----:B------:R-:W-:Y:S01]  /*2dc0*/  @!P0 FSEL R242, R147, RZ, P4 ;  /* 0x000000ff93f28208 */ /* 0x000fe20002000000 */
[----:B------:R-:W-:Y:S01]  /*2dd0*/  @P1 FMUL.FTZ R233, R233, c[0x0][0x1ec] ;  /* 0x00007b00e9e91a20 */ /* 0x000fe20000410000 */
[----:B------:R-:W-:Y:S01]  /*2de0*/  @P1 LOP3.LUT P3, RZ, R8, 0xff0000, RZ, 0xc0, !PT ;  /* 0x00ff000008ff1812 */ /* 0x000fe2000786c0ff */
[----:B------:R-:W-:Y:S01]  /*2df0*/  @P1 FMUL.FTZ R236, R236, c[0x0][0x1e8] ;  /* 0x00007a00ecec1a20 */ /* 0x000fe20000410000 */
[----:B------:R-:W-:Y:S01]  /*2e00*/  @P1 LOP3.LUT P4, RZ, R8, 0xff000000, RZ, 0xc0, !PT ;  /* 0xff00000008ff1812 */ /* 0x000fe2000788c0ff */
[----:B------:R-:W-:Y:S01]  /*2e10*/  @P1 FMUL.FTZ R233, R233, c[0x0][0x1e8] ;  /* 0x00007a00e9e91a20 */ /* 0x000fe20000410000 */
[----:B------:R-:W-:Y:S01]  /*2e20*/  @P1 MOV R180, 0x10 ;  /* 0x0000001000b41802 */ /* 0x000fe20000000f00 */
[----:B------:R-:W-:Y:S01]  /*2e30*/  @P1 FMUL.FTZ R234, R234, c[0x0][0x1ec] ;  /* 0x00007b00eaea1a20 */ /* 0x000fe20000410000 */
[----:B------:R-:W-:Y:S01]  /*2e40*/  IADD3 R241, R220, 0x60, RZ ;  /* 0x00000060dcf17810 */ /* 0x000fe20007ffe0ff */
[----:B------:R-:W-:-:S02]  /*2e50*/  @P1 FMUL.FTZ R8, R25, R236 ;  /* 0x000000ec19081220 */ /* 0x000fc40000410000 */
[----:B------:R-:W-:Y:S02]  /*2e60*/  @P1 FMUL.FTZ R10, R26, R233 ;  /* 0x000000e91a0a1220 */ /* 0x000fe40000410000 */
[----:B------:R-:W-:Y:S01]  /*2e70*/  @P1 FMUL.FTZ R234, R234, c[0x0][0x1e8] ;  /* 0x00007a00eaea1a20 */ /* 0x000fe20000410000 */
[----:B------:R-:W-:Y:S01]  /*2e80*/  @P1 SEL R165, R8, RZ, P5 ;  /* 0x000000ff08a51207 */ /* 0x000fe20002800000 */
[----:B------:R-:W-:Y:S01]  /*2e90*/  @P1 IMAD.WIDE.U32 R180, R237, R180, c[0x0][0x248] ;  /* 0x00009200edb41625 */ /* 0x000fe200078e00b4 */
[----:B------:R-:W-:Y:S02]  /*2ea0*/  @P1 SEL R166, R10, RZ, P3 ;  /* 0x000000ff0aa61207 */ /* 0x000fe40001800000 */
[----:B------:R-:W-:Y:S01]  /*2eb0*/  @P1 MOV R10, 0x10 ;  /* 0x00000010000a1802 */ /* 0x000fe20000000f00 */
[----:B------:R-:W-:Y:S02]  /*2ec0*/  @P1 FMUL.FTZ R8, R27, R234 ;  /* 0x000000ea1b081220 */ /* 0x000fe40000410000 */
[----:B------:R-:W-:-:S02]  /*2ed0*/  @P1 FMUL.FTZ R236, R157, R236 ;  /* 0x000000ec9dec1220 */ /* 0x000fc40000410000 */
[----:B------:R-:W-:Y:S01]  /*2ee0*/  @P1 IMAD.WIDE.U32 R10, R241, R10, c[0x0][0x170] ;  /* 0x00005c00f10a1625 */ /* 0x000fe200078e000a */
[----:B------:R-:W-:-:S03]  /*2ef0*/  @P1 SEL R167, R8, RZ, P4 ;  /* 0x000000ff08a71207 */ /* 0x000fc60002000000 */
[----:B------:R-:W-:Y:S02]  /*2f00*/  @P1 FMUL.FTZ R237, R158, R233 ;  /* 0x000000e99eed1220 */ /* 0x000fe40000410000 */
[----:B------:R0:W-:Y:S01]  /*2f10*/  @P1 STG.E.128 [R180.64], R164 ;  /* 0x000000a4b4001986 */ /* 0x0001e2000c101d04 */
[----:B------:R-:W-:-:S03]  /*2f20*/  @P1 FMUL.FTZ R234, R159, R234 ;  /* 0x000000ea9fea1220 */ /* 0x000fc60000410000 */
        /* <DEDUP_REMOVED lines=9> */
.L_x_9709:
[----:B------:R-:W-:Y:S05]  /*2fc0*/  BSYNC B1 ;  /* 0x0000000000017941 */ /* 0x000fea0003800000 */
.L_x_9708:
[----:B------:R-:W-:Y:S01]  /*2fd0*/  ISETP.NE.AND P6, PT, R224, RZ, PT ;  /* 0x000000ffe000720c */ /* 0x000fe20003fc5270 */
[----:B------:R-:W-:Y:S01]  /*2fe0*/  BSSY B1, `(.L_x_9710) ;  /* 0x000001e000017945 */ /* 0x000fe20003800000 */
[C---:B------:R-:W-:Y:S01]  /*2ff0*/  SEL R8, R239.reuse, R160, P2 ;  /* 0x000000a0ef087207 */ /* 0x040fe20001000000 */
[----:B------:R-:W-:Y:S01]  /*3000*/  @P1 FMUL.FTZ R239, R239, c[0x0][0x1ec] ;  /* 0x00007b00efef1a20 */ /* 0x000fe20000410000 */
[----:B0-----:R-:W-:Y:S02]  /*3010*/  SEL R10, R231, R162, P2 ;  /* 0x000000a2e70a7207 */ /* 0x001fe40001000000 */
[----:B------:R-:W-:Y:S01]  /*3020*/  SEL R11, R242, R163, P2 ;  /* 0x000000a3f20b7207 */ /* 0x000fe20001000000 */
[----:B------:R-:W-:Y:S01]  /*3030*/  @P1 FMUL.FTZ R239, R239, c[0x0][0x1e8] ;  /* 0x00007a00efef1a20 */ /* 0x000fe20000410000 */
[----:B------:R-:W-:Y:S02]  /*3040*/  @P1 FSEL R237, R237, RZ, P3 ;  /* 0x000000ffeded1208 */ /* 0x000fe40001800000 */
[----:B------:R-:W-:Y:S01]  /*3050*/  @!P0 ISETP.NE.U32.AND P3, PT, RZ, c[0x0][0x218], PT ;  /* 0x00008600ff008a0c */ /* 0x000fe20003f65070 */
[-C--:B------:R-:W-:Y:S01]  /*3060*/  @P1 FMUL.FTZ R238, R20, R239.reuse ;  /* 0x000000ef14ee1220 */ /* 0x080fe20000410000 */
[----:B------:R-:W-:Y:S01]  /*3070*/  @P1 FSEL R236, R236, RZ, P5 ;  /* 0x000000ffecec1208 */ /* 0x000fe20002800000 */
[----:B-----5:R-:W-:Y:S01]  /*3080*/  @P1 FMUL.FTZ R233, R156, R239 ;  /* 0x000000ef9ce91220 */ /* 0x020fe20000410000 */
[----:B------:R-:W-:-:S02]  /*3090*/  @P6 MOV R180, 0x10 ;  /* 0x0000001000b46802 */ /* 0x000fc40000000f00 */
[----:B------:R-:W-:Y:S02]  /*30a0*/  @P1 LOP3.LUT P5, RZ, R6, 0xff, RZ, 0xc0, !PT ;  /* 0x000000ff06ff1812 */ /* 0x000fe400078ac0ff */
[----:B------:R-:W-:Y:S01]  /*30b0*/  @!P0 ISETP.NE.AND.EX P3, PT, RZ, c[0x0][0x21c], PT, P3 ;  /* 0x00008700ff008a0c */ /* 0x000fe20003f65330 */
[----:B------:R-:W-:Y:S01]  /*30c0*/  @P6 IMAD.WIDE.U32 R180, R9, R180, c[0x0][0x258] ;  /* 0x0000960009b46625 */ /* 0x000fe200078e00b4 */
[----:B------:R-:W-:Y:S02]  /*30d0*/  SEL R9, R182, R161, P2 ;  /* 0x000000a1b6097207 */ /* 0x000fe40001000000 */
[----:B------:R-:W-:Y:S02]  /*30e0*/  @P1 SEL R164, R238, RZ, P5 ;  /* 0x000000ffeea41207 */ /* 0x000fe40002800000 */
[----:B------:R-:W-:Y:S01]  /*30f0*/  @P1 FSEL R234, R234, RZ, P4 ;  /* 0x000000ffeaea1208 */ /* 0x000fe20002000000 */
[----:B------:R0:W-:Y:S01]  /*3100*/  @P6 STG.E.128 [R180.64], R8 ;  /* 0x00000008b4006986 */ /* 0x0001e2000c101d04 */
[----:B------:R-:W-:-:S02]  /*3110*/  @P1 FSEL R233, R233, RZ, P5 ;  /* 0x000000ffe9e91208 */ /* 0x000fc40002800000 */
[----:B------:R-:W-:Y:S02]  /*3120*/  @!P0 ISETP.NE.U32.AND P5, PT, RZ, c[0x0][0x218], PT ;  /* 0x00008600ff008a0c */ /* 0x000fe40003fa5070 */
[----:B------:R-:W-:Y:S02]  /*3130*/  @!P0 ISETP.NE.U32.AND P4, PT, RZ, c[0x0][0x218], PT ;  /* 0x00008600ff008a0c */ /* 0x000fe40003f85070 */
        /* <DEDUP_REMOVED lines=8> */
.L_x_9711:
[----:B------:R-:W-:Y:S05]  /*31c0*/  BSYNC B1 ;  /* 0x0000000000017941 */ /* 0x000fea0003800000 */
.L_x_9710:
[----:B------:R-:W-:Y:S01]  /*31d0*/  @!P0 ISETP.NE.AND.EX P5, PT, RZ, c[0x0][0x21c], PT, P5 ;  /* 0x00008700ff008a0c */ /* 0x000fe20003fa5350 */
[----:B------:R-:W-:Y:S01]  /*31e0*/  BSSY B1, `(.L_x_9712) ;  /* 0x000000a000017945 */ /* 0x000fe20003800000 */
        /* <DEDUP_REMOVED lines=9> */
.L_x_9713:
[----:B------:R-:W-:Y:S05]  /*3280*/  BSYNC B1 ;  /* 0x0000000000017941 */ /* 0x000fea0003800000 */
.L_x_9712:
[----:B------:R-:W-:Y:S01]  /*3290*/  @!P0 ISETP.NE.AND.EX P4, PT, RZ, c[0x0][0x21c], PT, P4 ;  /* 0x00008700ff008a0c */ /* 0x000fe20003f85340 */
[----:B------:R-:W-:Y:S01]  /*32a0*/  BSSY B1, `(.L_x_9714) ;  /* 0x000000b000017945 */ /* 0x000fe20003800000 */
[----:B------:R-:W-:Y:S02]  /*32b0*/  @P1 LOP3.LUT P5, RZ, R6, 0xff00, RZ, 0xc0, !PT ;  /* 0x0000ff0006ff1812 */ /* 0x000fe400078ac0ff */
[----:B------:R-:W-:Y:S02]  /*32c0*/  @!P0 ISETP.NE.AND.EX P3, PT, RZ, c[0x0][0x21c], PT, P3 ;  /* 0x00008700ff008a0c */ /* 0x000fe40003f65330 */
        /* <DEDUP_REMOVED lines=8> */
.L_x_9715:
[----:B------:R-:W-:Y:S05]  /*3350*/  BSYNC B1 ;  /* 0x0000000000017941 */ /* 0x000fea0003800000 */
.L_x_9714:
[----:B------:R-:W-:Y:S01]  /*3360*/  @P1 FMUL.FTZ R182, R182, c[0x0][0x1ec] ;  /* 0x00007b00b6b61a20 */ /* 0x000fe20000410000 */
[----:B------:R-:W-:Y:S01]  /*3370*/  @!P0 FSEL R238, R151, RZ, P3 ;  /* 0x000000ff97ee8208 */ /* 0x000fe20001800000 */
[----:B------:R-:W-:Y:S01]  /*3380*/  @P1 FMUL.FTZ R242, R242, c[0x0][0x1ec] ;  /* 0x00007b00f2f21a20 */ /* 0x000fe20000410000 */
[----:B------:R-:W-:Y:S01]  /*3390*/  @P1 LOP3.LUT P4, RZ, R6, 0xff0000, RZ, 0xc0, !PT ;  /* 0x00ff000006ff1812 */ /* 0x000fe2000788c0ff */
[----:B------:R-:W-:Y:S01]  /*33a0*/  @P1 FMUL.FTZ R182, R182, c[0x0][0x1e8] ;  /* 0x00007a00b6b61a20 */ /* 0x000fe20000410000 */
[----:B------:R-:W-:Y:S01]  /*33b0*/  @P1 LOP3.LUT P3, RZ, R6, 0xff000000, RZ, 0xc0, !PT ;  /* 0xff00000006ff1812 */ /* 0x000fe2000786c0ff */
[----:B------:R-:W-:Y:S01]  /*33c0*/  @P1 FMUL.FTZ R242, R242, c[0x0][0x1e8] ;  /* 0x00007a00f2f21a20 */ /* 0x000fe20000410000 */
[----:B0-----:R-:W-:Y:S01]  /*33d0*/  @P1 MOV R10, 0x10 ;  /* 0x00000010000a1802 */ /* 0x001fe20000000f00 */
[----:B------:R-:W-:Y:S01]  /*33e0*/  @P1 FMUL.FTZ R6, R21, R182 ;  /* 0x000000b615061220 */ /* 0x000fe20000410000 */
[----:B------:R-:W-:Y:S01]  /*33f0*/  @P1 MOV R9, 0x10 ;  /* 0x0000001000091802 */ /* 0x000fe20000000f00 */
[----:B------:R-:W-:-:S02]  /*3400*/  @P1 FMUL.FTZ R231, R231, c[0x0][0x1ec] ;  /* 0x00007b00e7e71a20 */ /* 0x000fc40000410000 */
[----:B------:R-:W-:Y:S01]  /*3410*/  @P1 IMAD.WIDE.U32 R10, R241, R10, c[0x0][0x248] ;  /* 0x00009200f10a1625 */ /* 0x000fe200078e000a */
[----:B------:R-:W-:-:S03]  /*3420*/  @P1 SEL R165, R6, RZ, P5 ;  /* 0x000000ff06a51207 */ /* 0x000fc60002800000 */
[----:B------:R-:W-:Y:S02]  /*3430*/  @P1 FMUL.FTZ R6, R23, R242 ;  /* 0x000000f217061220 */ /* 0x000fe40000410000 */
[----:B------:R-:W-:Y:S02]  /*3440*/  @P1 FMUL.FTZ R231, R231, c[0x0][0x1e8] ;  /* 0x00007a00e7e71a20 */ /* 0x000fe40000410000 */
[----:B------:R-:W-:Y:S01]  /*3450*/  @P1 FMUL.FTZ R182, R157, R182 ;  /* 0x000000b69db61220 */ /* 0x000fe20000410000 */
[----:B------:R-:W-:Y:S01]  /*3460*/  @P1 SEL R167, R6, RZ, P3 ;  /* 0x000000ff06a71207 */ /* 0x000fe20001800000 */
[-C--:B------:R-:W-:Y:S01]  /*3470*/  @P1 FMUL.FTZ R8, R22, R231.reuse ;  /* 0x000000e716081220 */ /* 0x080fe20000410000 */
[----:B------:R-:W-:Y:S01]  /*3480*/  IADD3 R6, R220, 0x80, RZ ;  /* 0x00000080dc067810 */ /* 0x000fe20007ffe0ff */
[----:B------:R-:W-:Y:S02]  /*3490*/  @P1 FMUL.FTZ R231, R158, R231 ;  /* 0x000000e79ee71220 */ /* 0x000fe40000410000 */
[----:B------:R-:W-:Y:S01]  /*34a0*/  @P1 FMUL.FTZ R241, R159, R242 ;  /* 0x000000f29ff11220 */ /* 0x000fe20000410000 */
[----:B------:R-:W-:Y:S01]  /*34b0*/  @P1 SEL R166, R8, RZ, P4 ;  /* 0x000000ff08a61207 */ /* 0x000fe20002000000 */
[----:B------:R-:W-:-:S04]  /*34c0*/  @P1 IMAD.WIDE.U32 R8, R6, R9, c[0x0][0x170] ;  /* 0x00005c0006081625 */ /* 0x000fc800078e0009 */
[----:B------:R0:W-:Y:S04]  /*34d0*/  @P1 STG.E.128 [R10.64], R164 ;  /* 0x000000a40a001986 */ /* 0x0001e8000c101d04 */
        /* <DEDUP_REMOVED lines=9> */
.L_x_9717:
[----:B------:R-:W-:Y:S05]  /*3570*/  BSYNC B1 ;  /* 0x0000000000017941 */ /* 0x000fea0003800000 */
.L_x_9716:
[----:B------:R-:W-:Y:S02]  /*3580*/  ISETP.NE.AND P6, PT, R224, RZ, PT ;  /* 0x000000ffe000720c */ /* 0x000fe40003fc5270 */
[C---:B0-----:R-:W-:Y:S01]  /*3590*/  SEL R8, R243.reuse, R160, P2 ;  /* 0x000000a0f3087207 */ /* 0x041fe20001000000 */
[----:B------:R-:W-:Y:S01]  /*35a0*/  @P1 FMUL.FTZ R243, R243, c[0x0][0x1ec] ;  /* 0x00007b00f3f31a20 */ /* 0x000fe20000410000 */
[C---:B------:R-:W-:Y:S01]  /*35b0*/  SEL R9, R240.reuse, R161, P2 ;  /* 0x000000a1f0097207 */ /* 0x040fe20001000000 */
[----:B------:R-:W-:Y:S01]  /*35c0*/  @P1 FMUL.FTZ R240, R240, c[0x0][0x1ec] ;  /* 0x00007b00f0f01a20 */ /* 0x000fe20000410000 */
[----:B------:R-:W-:Y:S01]  /*35d0*/  SEL R10, R239, R162, P2 ;  /* 0x000000a2ef0a7207 */ /* 0x000fe20001000000 */
[----:B------:R-:W-:Y:S01]  /*35e0*/  @P1 FMUL.FTZ R243, R243, c[0x0][0x1e8] ;  /* 0x00007a00f3f31a20 */ /* 0x000fe20000410000 */
[----:B------:R-:W-:Y:S01]  /*35f0*/  SEL R11, R238, R163, P2 ;  /* 0x000000a3ee0b7207 */ /* 0x000fe20001000000 */
[----:B------:R-:W-:Y:S01]  /*3600*/  @P1 FMUL.FTZ R239, R239, c[0x0][0x1ec] ;  /* 0x00007b00efef1a20 */ /* 0x000fe20000410000 */
[----:B------:R-:W-:Y:S01]  /*3610*/  @P1 FSEL R182, R182, RZ, P5 ;  /* 0x000000ffb6b61208 */ /* 0x000fe20002800000 */
[-C--:B------:R-:W-:Y:S01]  /*3620*/  @P1 FMUL.FTZ R224, R16, R243.reuse ;  /* 0x000000f310e01220 */ /* 0x080fe20000410000 */
[----:B------:R-:W-:Y:S01]  /*3630*/  @P1 LOP3.LUT P5, RZ, R7, 0xff, RZ, 0xc0, !PT ;  /* 0x000000ff07ff1812 */ /* 0x000fe200078ac0ff */
[----:B-----5:R-:W-:Y:S01]  /*3640*/  @P1 FMUL.FTZ R243, R156, R243 ;  /* 0x000000f39cf31220 */ /* 0x020fe20000410000 */
[----:B------:R-:W-:Y:S01]  /*3650*/  @P6 IADD3 R180, R5, 0x80, RZ ;  /* 0x0000008005b46810 */ /* 0x000fe20007ffe0ff */
[----:B------:R-:W-:Y:S01]  /*3660*/  @P1 FMUL.FTZ R240, R240, c[0x0][0x1e8] ;  /* 0x00007a00f0f01a20 */ /* 0x000fe20000410000 */
[----:B------:R-:W-:Y:S01]  /*3670*/  @P6 MOV R181, 0x10 ;  /* 0x0000001000b56802 */ /* 0x000fe20000000f00 */
[----:B------:R-:W-:Y:S01]  /*3680*/  @P1 FMUL.FTZ R239, R239, c[0x0][0x1e8] ;  /* 0x00007a00efef1a20 */ /* 0x000fe20000410000 */
[----:B------:R-:W-:Y:S01]  /*3690*/  @P1 SEL R164, R224, RZ, P5 ;  /* 0x000000ffe0a41207 */ /* 0x000fe20002800000 */
[----:B------:R-:W-:Y:S01]  /*36a0*/  @P1 FMUL.FTZ R238, R238, c[0x0][0x1ec] ;  /* 0x00007b00eeee1a20 */ /* 0x000fe20000410000 */
[----:B------:R-:W-:Y:S01]  /*36b0*/  @P1 FSEL R231, R231, RZ, P4 ;  /* 0x000000ffe7e71208 */ /* 0x000fe20002000000 */
[----:B------:R-:W-:Y:S01]  /*36c0*/  @P6 IMAD.WIDE.U32 R180, R180, R181, c[0x0][0x258] ;  /* 0x00009600b4b46625 */ /* 0x000fe200078e00b5 */
[----:B------:R-:W-:-:S02]  /*36d0*/  @P1 FSEL R224, R241, RZ, P3 ;  /* 0x000000fff1e01208 */ /* 0x000fc40001800000 */
[C---:B------:R-:W-:Y:S01]  /*36e0*/  @P1 LOP3.LUT P4, RZ, R7.reuse, 0xff00, RZ, 0xc0, !PT ;  /* 0x0000ff0007ff1812 */ /* 0x040fe2000788c0ff */
[----:B------:R-:W-:Y:S01]  /*36f0*/  @P1 FMUL.FTZ R238, R238, c[0x0][0x1e8] ;  /* 0x00007a00eeee1a20 */ /* 0x000fe20000410000 */
[----:B------:R0:W-:Y:S01]  /*3700*/  @P6 STG.E.128 [R180.64], R8 ;  /* 0x00000008b4006986 */ /* 0x0001e2000c101d04 */
[----:B------:R-:W-:Y:S02]  /*3710*/  @P1 LOP3.LUT P3, RZ, R7, 0xff000000, RZ, 0xc0, !PT ;  /* 0xff00000007ff1812 */ /* 0x000fe4000786c0ff */
[----:B------:R-:W-:Y:S02]  /*3720*/  IADD3 R220, R220, 0xa0, RZ ;  /* 0x000000a0dcdc7810 */ /* 0x000fe40007ffe0ff */
[----:B0-----:R-:W-:Y:S01]  /*3730*/  @P1 FSEL R11, R243, RZ, P5 ;  /* 0x000000fff30b1208 */ /* 0x001fe20002800000 */
[-C--:B------:R-:W-:Y:S01]  /*3740*/  @P1 FMUL.FTZ R8, R18, R239.reuse ;  /* 0x000000ef12081220 */ /* 0x080fe20000410000 */
[----:B------:R-:W-:Y:S01]  /*3750*/  @P1 LOP3.LUT P5, RZ, R7, 0xff0000, RZ, 0xc0, !PT ;  /* 0x00ff000007ff1812 */ /* 0x000fe200078ac0ff */
[-C--:B------:R-:W-:Y:S01]  /*3760*/  @P1 FMUL.FTZ R7, R17, R240.reuse ;  /* 0x000000f011071220 */ /* 0x080fe20000410000 */
[----:B------:R-:W-:Y:S01]  /*3770*/  @P1 MOV R9, 0x10 ;  /* 0x0000001000091802 */ /* 0x000fe20000000f00 */
[----:B------:R-:W-:Y:S01]  /*3780*/  @P1 FMUL.FTZ R240, R157, R240 ;  /* 0x000000f09df01220 */ /* 0x000fe20000410000 */
[----:B------:R-:W-:Y:S01]  /*3790*/  @P1 SEL R166, R8, RZ, P5 ;  /* 0x000000ff08a61207 */ /* 0x000fe20002800000 */
[-C--:B------:R-:W-:Y:S01]  /*37a0*/  @P1 FMUL.FTZ R8, R19, R238.reuse ;  /* 0x000000ee13081220 */ /* 0x080fe20000410000 */
[----:B------:R-:W-:Y:S01]  /*37b0*/  @P1 SEL R165, R7, RZ, P4 ;  /* 0x000000ff07a51207 */ /* 0x000fe20002000000 */
[----:B------:R-:W-:Y:S01]  /*37c0*/  @P1 FMUL.FTZ R239, R158, R239 ;  /* 0x000000ef9eef1220 */ /* 0x000fe20000410000 */
[----:B------:R-:W-:Y:S01]  /*37d0*/  @P1 MOV R7, 0x10 ;  /* 0x0000001000071802 */ /* 0x000fe20000000f00 */
[----:B------:R-:W-:Y:S01]  /*37e0*/  @P1 FMUL.FTZ R238, R159, R238 ;  /* 0x000000ee9fee1220 */ /* 0x000fe20000410000 */
[----:B------:R-:W-:Y:S01]  /*37f0*/  @P1 SEL R167, R8, RZ, P3 ;  /* 0x000000ff08a71207 */ /* 0x000fe20001800000 */
[----:B------:R-:W-:-:S04]  /*3800*/  @P1 IMAD.WIDE.U32 R8, R220, R9, c[0x0][0x170] ;  /* 0x00005c00dc081625 */ /* 0x000fc800078e0009 */
[----:B------:R-:W-:-:S05]  /*3810*/  @P1 IMAD.WIDE.U32 R6, R6, R7, c[0x0][0x248] ;  /* 0x0000920006061625 */ /* 0x000fca00078e0007 */
[----:B------:R0:W-:Y:S04]  /*3820*/  @P1 STG.E.128 [R6.64], R164 ;  /* 0x000000a406001986 */ /* 0x0001e8000c101d04 */
[----:B------:R1:W5:Y:S01]  /*3830*/  @P1 LDG.E.128 R156, [R8.64] ;  /* 0x00000004089c1981 */ /* 0x000362000c1e1d00 */
[----:B------:R-:W-:Y:S01]  /*3840*/  @P1 FSEL R240, R240, RZ, P4 ;  /* 0x000000fff0f01208 */ /* 0x000fe20002000000 */
[----:B------:R-:W-:Y:S01]  /*3850*/  BSSY B1, `(.L_x_9718) ;  /* 0x000001d000017945 */ /* 0x000fe20003800000 */
[----:B------:R-:W-:Y:S01]  /*3860*/  @!P0 ISETP.NE.U32.AND P4, PT, RZ, c[0x0][0x218], PT ;  /* 0x00008600ff008a0c */ /* 0x000fe20003f85070 */
[----:B------:R-:W-:Y:S02]  /*3870*/  @P1 FADD.FTZ R108, R108, R223 ;  /* 0x000000df6c6c1221 */ /* 0x000fe40000010000 */
[----:B------:R-:W-:Y:S01]  /*3880*/  @P1 FADD.FTZ R109, R109, R218 ;  /* 0x000000da6d6d1221 */ /* 0x000fe20000010000 */
[----:B------:R-:W-:Y:S01]  /*3890*/  @!P0 ISETP.NE.AND.EX P4, PT, RZ, c[0x0][0x21c], PT, P4 ;  /* 0x00008700ff008a0c */ /* 0x000fe20003f85340 */
[----:B------:R-:W-:-:S02]  /*38a0*/  @P1 FADD.FTZ R110, R110, R219 ;  /* 0x000000db6e6e1221 */ /* 0x000fc40000010000 */
[----:B------:R-:W-:Y:S02]  /*38b0*/  @P1 FADD.FTZ R111, R111, R230 ;  /* 0x000000e66f6f1221 */ /* 0x000fe40000010000 */
[----:B------:R-:W-:Y:S02]  /*38c0*/  @P1 FADD.FTZ R112, R112, R217 ;  /* 0x000000d970701221 */ /* 0x000fe40000010000 */
[----:B------:R-:W-:Y:S01]  /*38d0*/  @P1 FADD.FTZ R113, R113, R232 ;  /* 0x000000e871711221 */ /* 0x000fe20000010000 */
[----:B0-----:R-:W-:Y:S01]  /*38e0*/  @!P0 FSEL R7, R152, RZ, P4 ;  /* 0x000000ff98078208 */ /* 0x001fe20002000000 */
[----:B------:R-:W-:Y:S02]  /*38f0*/  @P1 FADD.FTZ R114, R114, R225 ;  /* 0x000000e172721221 */ /* 0x000fe40000010000 */
[----:B------:R-:W-:Y:S02]  /*3900*/  @P1 FADD.FTZ R115, R115, R216 ;  /* 0x000000d873731221 */ /* 0x000fe40000010000 */
[----:B------:R-:W-:-:S02]  /*3910*/  @P1 FADD.FTZ R116, R116, R183 ;  /* 0x000000b774741221 */ /* 0x000fc40000010000 */
[----:B------:R-:W-:Y:S02]  /*3920*/  @P1 FADD.FTZ R117, R117, R236 ;  /* 0x000000ec75751221 */ /* 0x000fe40000010000 */
[----:B------:R-:W-:Y:S02]  /*3930*/  @P1 FADD.FTZ R118, R118, R237 ;  /* 0x000000ed76761221 */ /* 0x000fe40000010000 */
[----:B------:R-:W-:Y:S02]  /*3940*/  @P1 FADD.FTZ R119, R119, R234 ;  /* 0x000000ea77771221 */ /* 0x000fe40000010000 */
[----:B------:R-:W-:Y:S02]  /*3950*/  @P1 FADD.FTZ R120, R120, R233 ;  /* 0x000000e978781221 */ /* 0x000fe40000010000 */
[----:B------:R-:W-:Y:S02]  /*3960*/  @P1 FADD.FTZ R121, R121, R182 ;  /* 0x000000b679791221 */ /* 0x000fe40000010000 */
[----:B------:R-:W-:-:S02]  /*3970*/  @P1 FADD.FTZ R122, R122, R231 ;  /* 0x000000e77a7a1221 */ /* 0x000fc40000010000 */
[----:B------:R-:W-:Y:S02]  /*3980*/  @P1 FADD.FTZ R123, R123, R224 ;  /* 0x000000e07b7b1221 */ /* 0x000fe40000010000 */
[----:B------:R-:W-:Y:S02]  /*3990*/  @P1 FADD.FTZ R128, R128, R11 ;  /* 0x0000000b80801221 */ /* 0x000fe40000010000 */
[----:B------:R-:W-:Y:S01]  /*39a0*/  @P1 FADD.FTZ R129, R129, R240 ;  /* 0x000000f081811221 */ /* 0x000fe20000010000 */
[----:B------:R-:W-:Y:S05]  /*39b0*/  @!P0 BRA `(.L_x_9719) ;  /* 0x0000006000008947 */ /* 0x000fea0003800000 */
[----:B-1----:R-:W-:Y:S01]  /*39c0*/  ISETP.NE.U32.AND P4, PT, RZ, c[0x0][0x218], PT ;  /* 0x00008600ff007a0c */ /* 0x002fe20003f85070 */
[----:B------:R-:W-:-:S03]  /*39d0*/  FFMA.FTZ R7, R211, R221, R222 ;  /* 0x000000ddd3077223 */ /* 0x000fc600000100de */
[----:B------:R-:W-:Y:S01]  /*39e0*/  ISETP.NE.AND.EX P4, PT, RZ, c[0x0][0x21c], PT, P4 ;  /* 0x00008700ff007a0c */ /* 0x000fe20003f85340 */
[----:B------:R-:W-:-:S04]  /*39f0*/  FADD.FTZ R7, R212, -R7 ;  /* 0x80000007d4077221 */ /* 0x000fc80000010000 */
[----:B------:R-:W-:-:S08]  /*3a00*/  FMUL.FTZ R7, R4, R7 ;  /* 0x0000000704077220 */ /* 0x000fd00000410000 */
[----:B------:R-:W-:Y:S02]  /*3a10*/  @P4 FADD.FTZ R7, R152, R7 ;  /* 0x0000000798074221 */ /* 0x000fe40000010000 */
.L_x_9719:
[----:B-1----:R-:W-:Y:S05]  /*3a20*/  BSYNC B1 ;  /* 0x0000000000017941 */ /* 0x002fea0003800000 */
.L_x_9718:
[----:B------:R-:W-:Y:S01]  /*3a30*/  @P1 FSEL R239, R239, RZ, P5 ;  /* 0x000000ffefef1208 */ /* 0x000fe20002800000 */
[----:B------:R-:W-:Y:S01]  /*3a40*/  BSSY B1, `(.L_x_9720) ;  /* 0x0000014000017945 */ /* 0x000fe20003800000 */
[----:B------:R-:W-:Y:S02]  /*3a50*/  @!P0 ISETP.NE.U32.AND P5, PT, RZ, c[0x0][0x218], PT ;  /* 0x00008600ff008a0c */ /* 0x000fe40003fa5070 */
[----:B------:R-:W-:Y:S01]  /*3a60*/  @P1 FSEL R238, R238, RZ, P3 ;  /* 0x000000ffeeee1208 */ /* 0x000fe20001800000 */
[----:B------:R-:W-:Y:S01]  /*3a70*/  @P1 FADD.FTZ R130, R130, R239 ;  /* 0x000000ef82821221 */ /* 0x000fe20000010000 */
[C---:B------:R-:W-:Y:S01]  /*3a80*/  SEL R160, R7.reuse, R160, P2 ;  /* 0x000000a007a07207 */ /* 0x040fe20001000000 */
[----:B------:R-:W-:Y:S01]  /*3a90*/  @P1 FMUL.FTZ R7, R7, c[0x0][0x1ec] ;  /* 0x00007b0007071a20 */ /* 0x000fe20000410000 */
[----:B------:R-:W-:Y:S01]  /*3aa0*/  @!P0 ISETP.NE.U32.AND P4, PT, RZ, c[0x0][0x218], PT ;  /* 0x00008600ff008a0c */ /* 0x000fe20003f85070 */
[----:B------:R-:W-:Y:S01]  /*3ab0*/  @P1 FADD.FTZ R131, R131, R238 ;  /* 0x000000ee83831221 */ /* 0x000fe20000010000 */
[----:B------:R-:W-:Y:S01]  /*3ac0*/  @!P0 ISETP.NE.AND.EX P5, PT, RZ, c[0x0][0x21c], PT, P5 ;  /* 0x00008700ff008a0c */ /* 0x000fe20003fa5350 */
[----:B------:R-:W-:Y:S01]  /*3ad0*/  @P1 FMUL.FTZ R7, R7, c[0x0][0x1e8] ;  /* 0x00007a0007071a20 */ /* 0x000fe20000410000 */
[----:B------:R-:W-:-:S02]  /*3ae0*/  @P1 LOP3.LUT P3, RZ, R215, 0xff, RZ, 0xc0, !PT ;  /* 0x000000ffd7ff1812 */ /* 0x000fc4000786c0ff */
        /* <DEDUP_REMOVED lines=9> */
.L_x_9721:
[----:B------:R-:W-:Y:S05]  /*3b80*/  BSYNC B1 ;  /* 0x0000000000017941 */ /* 0x000fea0003800000 */
.L_x_9720:
[----:B------:R-:W-:Y:S01]  /*3b90*/  BSSY B1, `(.L_x_9722) ;  /* 0x000000c000017945 */ /* 0x000fe20003800000 */
[C---:B------:R-:W-:Y:S01]  /*3ba0*/  SEL R161, R6.reuse, R161, P2 ;  /* 0x000000a106a17207 */ /* 0x040fe20001000000 */
[----:B------:R-:W-:Y:S01]  /*3bb0*/  @P1 FMUL.FTZ R6, R6, c[0x0][0x1ec] ;  /* 0x00007b0006061a20 */ /* 0x000fe20000410000 */
[----:B------:R-:W-:Y:S01]  /*3bc0*/  @!P0 FSEL R9, R154, RZ, P4 ;  /* 0x000000ff9a098208 */ /* 0x000fe20002000000 */
        /* <DEDUP_REMOVED lines=8> */
.L_x_9723:
[----:B------:R-:W-:Y:S05]  /*3c50*/  BSYNC B1 ;  /* 0x0000000000017941 */ /* 0x000fea0003800000 */
.L_x_9722:
[C---:B------:R-:W-:Y:S01]  /*3c60*/  SEL R162, R9.reuse, R162, P2 ;  /* 0x000000a209a27207 */ /* 0x040fe20001000000 */
[----:B------:R-:W-:Y:S01]  /*3c70*/  @P1 FMUL.FTZ R9, R9, c[0x0][0x1ec] ;  /* 0x00007b0009091a20 */ /* 0x000fe20000410000 */
[----:B------:R-:W-:Y:S01]  /*3c80*/  @P1 SEL R164, R8, RZ, P3 ;  /* 0x000000ff08a41207 */ /* 0x000fe20001800000 */
[----:B-----5:R-:W-:Y:S01]  /*3c90*/  @P1 FMUL.FTZ R7, R156, R7 ;  /* 0x000000079c071220 */ /* 0x020fe20000410000 */
[----:B------:R-:W-:Y:S01]  /*3ca0*/  @P1 LOP3.LUT P5, RZ, R215, 0xff00, RZ, 0xc0, !PT ;  /* 0x0000ff00d7ff1812 */ /* 0x000fe200078ac0ff */
[----:B------:R-:W-:Y:S01]  /*3cb0*/  @P1 FMUL.FTZ R6, R6, c[0x0][0x1e8] ;  /* 0x00007a0006061a20 */ /* 0x000fe20000410000 */
[----:B------:R-:W-:Y:S01]  /*3cc0*/  @!P0 ISETP.NE.U32.AND P4, PT, RZ, c[0x0][0x218], PT ;  /* 0x00008600ff008a0c */ /* 0x000fe20003f85070 */
[----:B------:R-:W-:Y:S01]  /*3cd0*/  @P1 FMUL.FTZ R9, R9, c[0x0][0x1e8] ;  /* 0x00007a0009091a20 */ /* 0x000fe20000410000 */
[----:B------:R-:W-:Y:S01]  /*3ce0*/  @P1 FSEL R7, R7, RZ, P3 ;  /* 0x000000ff07071208 */ /* 0x000fe20001800000 */
[-C--:B------:R-:W-:Y:S01]  /*3cf0*/  @P1 FMUL.FTZ R8, R157, R6.reuse ;  /* 0x000000069d081220 */ /* 0x080fe20000410000 */
[----:B------:R-:W-:Y:S01]  /*3d00*/  @P1 LOP3.LUT P3, RZ, R215, 0xff0000, RZ, 0xc0, !PT ;  /* 0x00ff0000d7ff1812 */ /* 0x000fe2000786c0ff */
[-C--:B------:R-:W-:Y:S01]  /*3d10*/  @P1 FMUL.FTZ R10, R158, R9.reuse ;  /* 0x000000099e0a1220 */ /* 0x080fe20000410000 */
[----:B------:R-:W-:Y:S01]  /*3d20*/  @!P0 ISETP.NE.AND.EX P4, PT, RZ, c[0x0][0x21c], PT, P4 ;  /* 0x00008700ff008a0c */ /* 0x000fe20003f85340 */
[----:B------:R-:W-:Y:S01]  /*3d30*/  @P1 FMUL.FTZ R6, R13, R6 ;  /* 0x000000060d061220 */ /* 0x000fe20000410000 */
[----:B------:R-:W-:Y:S01]  /*3d40*/  @P1 FSEL R8, R8, RZ, P5 ;  /* 0x000000ff08081208 */ /* 0x000fe20002800000 */
[----:B------:R-:W-:Y:S01]  /*3d50*/  @P1 FMUL.FTZ R11, R14, R9 ;  /* 0x000000090e0b1220 */ /* 0x000fe20000410000 */
[----:B------:R-:W-:Y:S01]  /*3d60*/  @P1 FSEL R9, R10, RZ, P3 ;  /* 0x000000ff0a091208 */ /* 0x000fe20001800000 */
[----:B------:R-:W-:Y:S01]  /*3d70*/  BSSY B1, `(.L_x_9724) ;  /* 0x000000e000017945 */ /* 0x000fe20003800000 */
[----:B------:R-:W-:Y:S01]  /*3d80*/  @P1 SEL R165, R6, RZ, P5 ;  /* 0x000000ff06a51207 */ /* 0x000fe20002800000 */
[----:B------:R-:W-:Y:S01]  /*3d90*/  @P1 FADD.FTZ R124, R124, R7 ;  /* 0x000000077c7c1221 */ /* 0x000fe20000010000 */
[----:B------:R-:W-:Y:S01]  /*3da0*/  @P1 SEL R166, R11, RZ, P3 ;  /* 0x000000ff0ba61207 */ /* 0x000fe20001800000 */
[----:B------:R-:W-:Y:S01]  /*3db0*/  @P1 FADD.FTZ R125, R125, R8 ;  /* 0x000000087d7d1221 */ /* 0x000fe20000010000 */
[----:B------:R-:W-:Y:S01]  /*3dc0*/  @!P0 FSEL R6, R155, RZ, P4 ;  /* 0x000000ff9b068208 */ /* 0x000fe20002000000 */
[----:B------:R-:W-:Y:S01]  /*3dd0*/  @P1 FADD.FTZ R126, R126, R9 ;  /* 0x000000097e7e1221 */ /* 0x000fe20000010000 */
[----:B------:R-:W-:Y:S05]  /*3de0*/  @!P0 BRA `(.L_x_9725) ;  /* 0x0000006000008947 */ /* 0x000fea0003800000 */
[----:B------:R-:W-:Y:S01]  /*3df0*/  ISETP.NE.U32.AND P0, PT, RZ, c[0x0][0x218], PT ;  /* 0x00008600ff007a0c */ /* 0x000fe20003f05070 */
[----:B------:R-:W-:-:S03]  /*3e00*/  FFMA.FTZ R222, R208, R221, R222 ;  /* 0x000000ddd0de7223 */ /* 0x000fc600000100de */
[----:B------:R-:W-:Y:S01]  /*3e10*/  ISETP.NE.AND.EX P0, PT, RZ, c[0x0][0x21c], PT, P0 ;  /* 0x00008700ff007a0c */ /* 0x000fe20003f05300 */
[----:B------:R-:W-:-:S04]  /*3e20*/  FADD.FTZ R7, R235, -R222 ;  /* 0x800000deeb077221 */ /* 0x000fc80000010000 */
[----:B------:R-:W-:-:S08]  /*3e30*/  FMUL.FTZ R6, R4, R7 ;  /* 0x0000000704067220 */ /* 0x000fd00000410000 */
[----:B------:R-:W-:Y:S02]  /*3e40*/  @P0 FADD.FTZ R6, R155, R6 ;  /* 0x000000069b060221 */ /* 0x000fe40000010000 */
.L_x_9725:
[----:B------:R-:W-:Y:S05]  /*3e50*/  BSYNC B1 ;  /* 0x0000000000017941 */ /* 0x000fea0003800000 */
.L_x_9724:
[----:B------:R-:W-:Y:S01]  /*3e60*/  @P1 FMUL.FTZ R4, R6, c[0x0][0x1ec] ;  /* 0x00007b0006041a20 */ /* 0x000fe20000410000 */
[----:B------:R-:W-:Y:S02]  /*3e70*/  @P6 IADD3 R7, R5, 0xa0, RZ ;  /* 0x000000a005076810 */ /* 0x000fe40007ffe0ff */
[----:B------:R-:W-:Y:S01]  /*3e80*/  @P1 MOV R5, 0x10 ;  /* 0x0000001000051802 */ /* 0x000fe20000000f00 */
[----:B------:R-:W-:Y:S01]  /*3e90*/  @P1 FMUL.FTZ R8, R4, c[0x0][0x1e8] ;  /* 0x00007a0004081a20 */ /* 0x000fe20000410000 */
[----:B------:R-:W-:Y:S02]  /*3ea0*/  @P6 MOV R4, 0x10 ;  /* 0x0000001000046802 */ /* 0x000fe40000000f00 */
[----:B------:R-:W-:Y:S01]  /*3eb0*/  @P1 LOP3.LUT P0, RZ, R215, 0xff000000, RZ, 0xc0, !PT ;  /* 0xff000000d7ff1812 */ /* 0x000fe2000780c0ff */
[----:B------:R-:W-:Y:S01]  /*3ec0*/  @P1 FMUL.FTZ R9, R15, R8 ;  /* 0x000000080f091220 */ /* 0x000fe20000410000 */
[----:B------:R-:W-:Y:S01]  /*3ed0*/  SEL R163, R6, R163, P2 ;  /* 0x000000a306a37207 */ /* 0x000fe20001000000 */
[----:B------:R-:W-:-:S03]  /*3ee0*/  @P6 IMAD.WIDE.U32 R6, R7, R4, c[0x0][0x258] ;  /* 0x0000960007066625 */ /* 0x000fc600078e0004 */
[----:B------:R-:W-:Y:S01]  /*3ef0*/  @P1 SEL R167, R9, RZ, P0 ;  /* 0x000000ff09a71207 */ /* 0x000fe20000000000 */
[----:B------:R-:W-:Y:S01]  /*3f00*/  @P1 IMAD.WIDE.U32 R4, R220, R5, c[0x0][0x248] ;  /* 0x00009200dc041625 */ /* 0x000fe200078e0005 */
[----:B------:R-:W-:Y:S01]  /*3f10*/  MOV R9, c[0x0][0x160] ;  /* 0x0000580000097a02 */ /* 0x000fe20000000f00 */
[----:B------:R0:W-:Y:S02]  /*3f20*/  @P6 STG.E.128 [R6.64], R160 ;  /* 0x000000a006006986 */ /* 0x0001e4000c101d04 */
[----:B------:R-:W-:Y:S01]  /*3f30*/  @P1 FMUL.FTZ R8, R159, R8 ;  /* 0x000000089f081220 */ /* 0x000fe20000410000 */
[----:B------:R-:W-:Y:S01]  /*3f40*/  LEA R2, R9, R2, 0x2 ;  /* 0x0000000209027211 */ /* 0x000fe200078e10ff */
[----:B------:R0:W-:Y:S03]  /*3f50*/  @P1 STG.E.128 [R4.64], R164 ;  /* 0x000000a404001986 */ /* 0x0001e6000c101d04 */
[----:B------:R-:W-:-:S02]  /*3f60*/  ISETP.GE.AND P2, PT, R2, c[0x0][0x164], PT ;  /* 0x0000590002007a0c */ /* 0x000fc40003f46270 */
[----:B------:R-:W-:-:S05]  /*3f70*/  @P1 FSEL R8, R8, RZ, P0 ;  /* 0x000000ff08081208 */ /* 0x000fca0000000000 */
[----:B------:R-:W-:-:S06]  /*3f80*/  @P1 FADD.FTZ R127, R127, R8 ;  /* 0x000000087f7f1221 */ /* 0x000fcc0000010000 */
[----:B0-----:R-:W-:Y:S01]  /*3f90*/  @P2 CALL.REL.NOINC `(.L_x_9672) ;  /* 0x0000001000002944 */ /* 0x001fe20003c00000 */
[----:B------:R-:W-:Y:S05]  /*3fa0*/  BRA `(.L_x_9726) ;  /* 0xffffc6a000007947 */ /* 0x000fea000383ffff */
.L_x_9672:
[----:B------:R-:W-:Y:S05]  /*3fb0*/  BSYNC B0 ;  /* 0x0000000000007941 */ /* 0x000fea0003800000 */
.L_x_9670:
        /* <DEDUP_REMOVED lines=116> */
[----:B------:R-:W-:Y:S02]  /*4700*/  FADD.FTZ R19, R3, R30 ;  /* 0x0000001e03137221 */ /* 0x000fe40000010000 */
[----:B------:R-:W-:Y:S01]  /*4710*/  IMAD R3, R6, c[0x0][0x168], RZ ;  /* 0x00005a0006037a24 */ /* 0x000fe200078e02ff */
[----:B------:R-:W-:Y:S01]  /*4720*/  STS.128 [R2.X16+0x400], R116 ;  /* 0x0004007402007388 */ /* 0x000fe2000000cc00 */
[----:B-1----:R-:W-:-:S03]  /*4730*/  FADD.FTZ R43, R18, R43 ;  /* 0x0000002b122b7221 */ /* 0x002fc60000010000 */
[----:B------:R-:W-:Y:S01]  /*4740*/  STS.128 [R2.X16+0x600], R120 ;  /* 0x0006007802007388 */ /* 0x000fe2000000cc00 */
[----:B------:R-:W-:Y:S01]  /*4750*/  IADD3 R6, P0, R3, R0, RZ ;  /* 0x0000000003067210 */ /* 0x000fe20007f1e0ff */
[----:B--2---:R-:W-:Y:S02]  /*4760*/  FADD.FTZ R45, R4, R45 ;  /* 0x0000002d042d7221 */ /* 0x004fe40000010000 */
[----:B------:R-:W-:Y:S01]  /*4770*/  STS.128 [R2.X16+0x800], R128 ;  /* 0x0008008002007388 */ /* 0x000fe2000000cc00 */
[----:B------:R-:W-:-:S03]  /*4780*/  IADD3.X R3, RZ, RZ, RZ, P0, !PT ;  /* 0x000000ffff037210 */ /* 0x000fc600007fe4ff */
[----:B------:R-:W-:Y:S01]  /*4790*/  STS.128 [R2.X16+0xa00], R124 ;  /* 0x000a007c02007388 */ /* 0x000fe2000000cc00 */
        /* <DEDUP_REMOVED lines=76> */
.L_x_9676:
[----:B------:R-:W-:Y:S01]  /*4c60*/  HFMA2.MMA R222, -RZ, RZ, 0, 5.9604644775390625e-08 ;  /* 0x00000001ffde7435 */ /* 0x000fe200000001ff */
[----:B------:R-:W-:-:S02]  /*4c70*/  MOV R219, R230 ;  /* 0x000000e600db7202 */ /* 0x000fc40000000f00 */
[----:B------:R-:W-:Y:S02]  /*4c80*/  MOV R220, 0x1f ;  /* 0x0000001f00dc7802 */ /* 0x000fe40000000f00 */
[----:B0-----:R-:W-:Y:S02]  /*4c90*/  MOV R225, 0xffffffff ;  /* 0xffffffff00e17802 */ /* 0x001fe40000000f00 */
[----:B------:R-:W-:Y:S02]  /*4ca0*/  MOV R180, 0x4cc0 ;  /* 0x00004cc000b47802 */ /* 0x000fe40000000f00 */
[----:B-----5:R-:W-:Y:S05]  /*4cb0*/  CALL.REL.NOINC `($__internal_199_$__cuda_sm70_shflsync_bfly_p) ;  /* 0x0000045000007944 */ /* 0x020fea0003c00000 */
[----:B-1----:R-:W-:Y:S01]  /*4cc0*/  MOV R183, R222 ;  /* 0x000000de00b77202 */ /* 0x002fe20000000f00 */
[----:B0-----:R-:W-:Y:S05]  /*4cd0*/  BRA `(.L_x_9727) ;  /* 0xffffcc9000007947 */ /* 0x001fea000383ffff */
.L_x_9677:
[----:B------:R-:W-:Y:S01]  /*4ce0*/  HFMA2.MMA R222, -RZ, RZ, 0, 5.9604644775390625e-08 ;  /* 0x00000001ffde7435 */ /* 0x000fe200000001ff */
[----:B------:R-:W-:Y:S02]  /*4cf0*/  MOV R219, R232 ;  /* 0x000000e800db7202 */ /* 0x000fe40000000f00 */
[----:B------:R-:W-:Y:S02]  /*4d00*/  MOV R220, 0x1f ;  /* 0x0000001f00dc7802 */ /* 0x000fe40000000f00 */
[----:B0-----:R-:W-:-:S02]  /*4d10*/  MOV R225, 0xffffffff ;  /* 0xffffffff00e17802 */ /* 0x001fc40000000f00 */
[----:B------:R-:W-:Y:S02]  /*4d20*/  MOV R180, 0x4d40 ;  /* 0x00004d4000b47802 */ /* 0x000fe40000000f00 */
[----:B-12--5:R-:W-:Y:S05]  /*4d30*/  CALL.REL.NOINC `($__internal_199_$__cuda_sm70_shflsync_bfly_p) ;  /* 0x000003d000007944 */ /* 0x026fea0003c00000 */
[----:B------:R-:W-:Y:S01]  /*4d40*/  FADD.FTZ R183, R183, R230 ;  /* 0x000000e6b7b77221 */ /* 0x000fe20000010000 */
[----:B0-----:R-:W-:Y:S01]  /*4d50*/  MOV R220, 0x1f ;  /* 0x0000001f00dc7802 */ /* 0x001fe20000000f00 */
[----:B-1----:R-:W-:Y:S01]  /*4d60*/  FADD.FTZ R221, R232, R222 ;  /* 0x000000dee8dd7221 */ /* 0x002fe20000010000 */
[----:B------:R-:W-:Y:S01]  /*4d70*/  HFMA2.MMA R222, -RZ, RZ, 0, 1.1920928955078125e-07 ;  /* 0x00000002ffde7435 */ /* 0x000fe200000001ff */
[----:B------:R-:W-:Y:S02]  /*4d80*/  MOV R225, 0xffffffff ;  /* 0xffffffff00e17802 */ /* 0x000fe40000000f00 */
[----:B------:R-:W-:Y:S02]  /*4d90*/  MOV R219, R183 ;  /* 0x000000b700db7202 */ /* 0x000fe40000000f00 */
[----:B------:R-:W-:Y:S02]  /*4da0*/  MOV R180, 0x4dc0 ;  /* 0x00004dc000b47802 */ /* 0x000fe40000000f00 */
[----:B------:R-:W-:Y:S05]  /*4db0*/  CALL.REL.NOINC `($__internal_199_$__cuda_sm70_shflsync_bfly_p) ;  /* 0x0000035000007944 */ /* 0x000fea0003c00000 */
[----:B-1----:R-:W-:Y:S01]  /*4dc0*/  MOV R182, R222 ;  /* 0x000000de00b67202 */ /* 0x002fe20000000f00 */
[----:B------:R-:W-:Y:S01]  /*4dd0*/  HFMA2.MMA R222, -RZ, RZ, 0, 1.1920928955078125e-07 ;  /* 0x00000002ffde7435 */ /* 0x000fe200000001ff */
[----:B0-----:R-:W-:-:S02]  /*4de0*/  MOV R219, R221 ;  /* 0x000000dd00db7202 */ /* 0x001fc40000000f00 */
[----:B------:R-:W-:Y:S02]  /*4df0*/  MOV R220, 0x1f ;  /* 0x0000001f00dc7802 */ /* 0x000fe40000000f00 */
[----:B------:R-:W-:Y:S02]  /*4e00*/  MOV R225, 0xffffffff ;  /* 0xffffffff00e17802 */ /* 0x000fe40000000f00 */
[----:B------:R-:W-:Y:S02]  /*4e10*/  MOV R180, 0x4e30 ;  /* 0x00004e3000b47802 */ /* 0x000fe40000000f00 */
[----:B------:R-:W-:Y:S05]  /*4e20*/  CALL.REL.NOINC `($__internal_199_$__cuda_sm70_shflsync_bfly_p) ;  /* 0x000002e000007944 */ /* 0x000fea0003c00000 */
[----:B------:R-:W-:Y:S01]  /*4e30*/  FADD.FTZ R183, R182, R183 ;  /* 0x000000b7b6b77221 */ /* 0x000fe20000010000 */
[----:B0-----:R-:W-:Y:S01]  /*4e40*/  MOV R220, 0x1f ;  /* 0x0000001f00dc7802 */ /* 0x001fe20000000f00 */
[----:B-1----:R-:W-:Y:S01]  /*4e50*/  FADD.FTZ R221, R221, R222 ;  /* 0x000000dedddd7221 */ /* 0x002fe20000010000 */
[----:B------:R-:W-:Y:S01]  /*4e60*/  HFMA2.MMA R222, -RZ, RZ, 0, 2.384185791015625e-07 ;  /* 0x00000004ffde7435 */ /* 0x000fe200000001ff */
[----:B------:R-:W-:Y:S02]  /*4e70*/  MOV R225, 0xffffffff ;  /* 0xffffffff00e17802 */ /* 0x000fe40000000f00 */
[----:B------:R-:W-:-:S02]  /*4e80*/  MOV R219, R183 ;  /* 0x000000b700db7202 */ /* 0x000fc40000000f00 */
[----:B------:R-:W-:Y:S02]  /*4e90*/  MOV R180, 0x4eb0 ;  /* 0x00004eb000b47802 */ /* 0x000fe40000000f00 */
[----:B------:R-:W-:Y:S05]  /*4ea0*/  CALL.REL.NOINC `($__internal_199_$__cuda_sm70_shflsync_bfly_p) ;  /* 0x0000026000007944 */ /* 0x000fea0003c00000 */
[----:B-1----:R-:W-:Y:S01]  /*4eb0*/  MOV R182, R222 ;  /* 0x000000de00b67202 */ /* 0x002fe20000000f00 */
[----:B------:R-:W-:Y:S01]  /*4ec0*/  HFMA2.MMA R222, -RZ, RZ, 0, 2.384185791015625e-07 ;  /* 0x00000004ffde7435 */ /* 0x000fe200000001ff */
[----:B0-----:R-:W-:Y:S02]  /*4ed0*/  MOV R219, R221 ;  /* 0x000000dd00db7202 */ /* 0x001fe40000000f00 */
[----:B------:R-:W-:Y:S02]  /*4ee0*/  MOV R220, 0x1f ;  /* 0x0000001f00dc7802 */ /* 0x000fe40000000f00 */
[----:B------:R-:W-:Y:S02]  /*4ef0*/  MOV R225, 0xffffffff ;  /* 0xffffffff00e17802 */ /* 0x000fe40000000f00 */
[----:B------:R-:W-:Y:S02]  /*4f00*/  MOV R180, 0x4f20 ;  /* 0x00004f2000b47802 */ /* 0x000fe40000000f00 */
[----:B------:R-:W-:Y:S05]  /*4f10*/  CALL.REL.NOINC `($__internal_199_$__cuda_sm70_shflsync_bfly_p) ;  /* 0x000001f000007944 */ /* 0x000fea0003c00000 */
[----:B------:R-:W-:Y:S01]  /*4f20*/  FADD.FTZ R183, R182, R183 ;  /* 0x000000b7b6b77221 */ /* 0x000fe20000010000 */
[----:B0-----:R-:W-:Y:S01]  /*4f30*/  MOV R220, 0x1f ;  /* 0x0000001f00dc7802 */ /* 0x001fe20000000f00 */
[----:B-1----:R-:W-:Y:S01]  /*4f40*/  FADD.FTZ R221, R221, R222 ;  /* 0x000000dedddd7221 */ /* 0x002fe20000010000 */
[----:B------:R-:W-:Y:S01]  /*4f50*/  HFMA2.MMA R222, -RZ, RZ, 0, 4.76837158203125e-07 ;  /* 0x00000008ffde7435 */ /* 0x000fe200000001ff */
[----:B------:R-:W-:-:S02]  /*4f60*/  MOV R225, 0xffffffff ;  /* 0xffffffff00e17802 */ /* 0x000fc40000000f00 */
[----:B------:R-:W-:Y:S02]  /*4f70*/  MOV R219, R183 ;  /* 0x000000b700db7202 */ /* 0x000fe40000000f00 */
[----:B------:R-:W-:Y:S02]  /*4f80*/  MOV R180, 0x4fa0 ;  /* 0x00004fa000b47802 */ /* 0x000fe40000000f00 */
[----:B------:R-:W-:Y:S05]  /*4f90*/  CALL.REL.NOINC `($__internal_199_$__cuda_sm70_shflsync_bfly_p) ;  /* 0x0000017000007944 */ /* 0x000fea0003c00000 */
[----:B-1----:R-:W-:Y:S01]  /*4fa0*/  MOV R182, R222 ;  /* 0x000000de00b67202 */ /* 0x002fe20000000f00 */
[----:B------:R-:W-:Y:S01]  /*4fb0*/  HFMA2.MMA R222, -RZ, RZ, 0, 4.76837158203125e-07 ;  /* 0x00000008ffde7435 */ /* 0x000fe200000001ff */
[----:B0-----:R-:W-:Y:S02]  /*4fc0*/  MOV R219, R221 ;  /* 0x000000dd00db7202 */ /* 0x001fe40000000f00 */
[----:B------:R-:W-:Y:S02]  /*4fd0*/  MOV R220, 0x1f ;  /* 0x0000001f00dc7802 */ /* 0x000fe40000000f00 */
[----:B------:R-:W-:Y:S02]  /*4fe0*/  MOV R225, 0xffffffff ;  /* 0xffffffff00e17802 */ /* 0x000fe40000000f00 */
[----:B------:R-:W-:-:S02]  /*4ff0*/  MOV R180, 0x5010 ;  /* 0x0000501000b47802 */ /* 0x000fc40000000f00 */
[----:B------:R-:W-:Y:S05]  /*5000*/  CALL.REL.NOINC `($__internal_199_$__cuda_sm70_shflsync_bfly_p) ;  /* 0x0000010000007944 */ /* 0x000fea0003c00000 */
[----:B------:R-:W-:Y:S01]  /*5010*/  FADD.FTZ R218, R182, R183 ;  /* 0x000000b7b6da7221 */ /* 0x000fe20000010000 */
[----:B0-----:R-:W-:Y:S01]  /*5020*/  MOV R220, 0x1f ;  /* 0x0000001f00dc7802 */ /* 0x001fe20000000f00 */
[----:B-1----:R-:W-:Y:S01]  /*5030*/  FADD.FTZ R221, R221, R222 ;  /* 0x000000dedddd7221 */ /* 0x002fe20000010000 */
[----:B------:R-:W-:Y:S01]  /*5040*/  HFMA2.MMA R222, -RZ, RZ, 0, 9.5367431640625e-07 ;  /* 0x00000010ffde7435 */ /* 0x000fe200000001ff */
[----:B------:R-:W-:-:S02]  /*5050*/  MOV R225, 0xffffffff ;  /* 0xffffffff00e17802 */ /* 0x000fc40000000f00 */
[----:B------:R-:W-:Y:S02]  /*5060*/  MOV R219, R218 ;  /* 0x000000da00db7202 */ /* 0x000fe40000000f00 */
[----:B------:R-:W-:Y:S02]  /*5070*/  MOV R180, 0x5090 ;  /* 0x0000509000b47802 */ /* 0x000fe40000000f00 */
[----:B------:R-:W-:Y:S05]  /*5080*/  CALL.REL.NOINC `($__internal_199_$__cuda_sm70_shflsync_bfly_p) ;  /* 0x0000008000007944 */ /* 0x000fea0003c00000 */
[----:B-1----:R-:W-:Y:S01]  /*5090*/  MOV R223, R222 ;  /* 0x000000de00df7202 */ /* 0x002fe20000000f00 */
[----:B------:R-:W-:Y:S01]  /*50a0*/  HFMA2.MMA R222, -RZ, RZ, 0, 9.5367431640625e-07 ;  /* 0x00000010ffde7435 */ /* 0x000fe200000001ff */
[----:B0-----:R-:W-:Y:S02]  /*50b0*/  MOV R219, R221 ;  /* 0x000000dd00db7202 */ /* 0x001fe40000000f00 */
[----:B------:R-:W-:Y:S02]  /*50c0*/  MOV R220, 0x1f ;  /* 0x0000001f00dc7802 */ /* 0x000fe40000000f00 */
[----:B------:R-:W-:Y:S02]  /*50d0*/  MOV R225, 0xffffffff ;  /* 0xffffffff00e17802 */ /* 0x000fe40000000f00 */
[----:B------:R-:W-:-:S02]  /*50e0*/  MOV R180, 0x5100 ;  /* 0x0000510000b47802 */ /* 0x000fc40000000f00 */
[----:B------:R-:W-:Y:S05]  /*50f0*/  CALL.REL.NOINC `($__internal_199_$__cuda_sm70_shflsync_bfly_p) ;  /* 0x0000001000007944 */ /* 0x000fea0003c00000 */
[----:B01----:R-:W-:Y:S05]  /*5100*/  BRA `(.L_x_9728) ;  /* 0xffffc98000007947 */ /* 0x003fea000383ffff */
        .weak           $__internal_199_$__cuda_sm70_shflsync_bfly_p
        .type           $__internal_199_$__cuda_sm70_shflsync_bfly_p,@function
        .size           $__internal_199_$__cuda_sm70_shflsync_bfly_p,(.L_x_9929 - $__internal_199_$__cuda_sm70_shflsync_bfly_p)
$__internal_199_$__cuda_sm70_shflsync_bfly_p:
[----:B------:R-:W-:Y:S01]  /*5110*/  HFMA2.MMA R181, -RZ, RZ, 0, 0 ;  /* 0x00000000ffb57435 */ /* 0x000fe200000001ff */
[----:B------:R-:W-:Y:S04]  /*5120*/  WARPSYNC R225 ;  /* 0x000000e100007348 */ /* 0x000fe80003800000 */
[----:B------:R0:W1:Y:S01]  /*5130*/  SHFL.BFLY PT, R222, R219, R222, R220 ;  /* 0x0c0000dedbde7389 */ /* 0x00006200000e00dc */
[----:B------:R-:W-:Y:S05]  /*5140*/  RET.REL.NODEC R180 `(_ZN10layer_norm13ln_bwd_kernelINS_13Kernel_traitsIfffffjLj768ELj1ELj4ELj1ELj16ENS_18Kernel_traits_baseILj768EfffffjLj128EEEEELb1ELb1ELb1ELb1EEEvNS_9BwdParamsE) ;  /* 0xffffaeb0b4007950 */ /* 0x000fea0003c3ffff */
.L_x_9729:
        /* <DEDUP_REMOVED lines=11> */
.L_x_9929:


//--------------------- .nv.shared._ZN10layer_norm13ln_bwd_kernelINS_13Kernel_traitsI13__nv_bfloat16S2_S2_S2_fjLj768ELj1ELj4ELj1ELj16ENS_18Kernel_traits_baseILj768ES2_S2_S2_S2_fjLj128EEEEELb0ELb0ELb0ELb0EEEvNS_9BwdParamsE --------------------------
	.section	.nv.shared._ZN10layer_norm13ln_bwd_kernelINS_13Kernel_traitsI13__nv_bfloat16S2_S2_S2_fjLj768ELj1ELj4ELj1ELj16ENS_18Kernel_traits_baseILj768ES2_S2_S2_S2_fjLj128EEEEELb0ELb0ELb0ELb0EEEvNS_9BwdParamsE,"aw",@nobits
	.sectionflags	@""
	.align	16


//--------------------- .nv.shared._ZN10layer_norm13ln_bwd_kernelINS_13Kernel_traitsI13__nv_bfloat16S2_S2_S2_fjLj768ELj1ELj4ELj1ELj16ENS_18Kernel_traits_baseILj768ES2_S2_S2_S2_fjLj128EEEEELb0ELb0ELb0ELb1EEEvNS_9BwdParamsE --------------------------
	.section	.nv.shared._ZN10layer_norm13ln_bwd_kernelINS_13Kernel_traitsI13__nv_bfloat16S2_S2_S2_fjLj768ELj1ELj4ELj1ELj16ENS_18Kernel_traits_baseILj768ES2_S2_S2_S2_fjLj128EEEEELb0ELb0ELb0ELb1EEEvNS_9BwdParamsE,"aw",@nobits
	.sectionflags	@""
	.align	16


//--------------------- .nv.shared._ZN10layer_norm13ln_bwd_kernelINS_13Kernel_traitsI13__nv_bfloat16S2_S2_S2_fjLj768ELj1ELj4ELj1ELj16ENS_18Kernel_traits_baseILj768ES2_S2_S2_S2_fjLj128EEEEELb0ELb0ELb1ELb0EEEvNS_9BwdParamsE --------------------------
	.section	.nv.shared._ZN10layer_norm13ln_bwd_kernelINS_13Kernel_traitsI13__nv_bfloat16S2_S2_S2_fjLj768ELj1ELj4ELj1ELj16ENS_18Kernel_traits_baseILj768ES2_S2_S2_S2_fjLj128EEEEELb0ELb0ELb1ELb0EEEvNS_9BwdParamsE,"aw",@nobits
	.sectionflags	@""
	.align	16


//--------------------- .nv.shared._ZN10layer_norm13ln_bwd_kernelINS_13Kernel_traitsI13__nv_bfloat16S2_S2_S2_fjLj768ELj1ELj4ELj1ELj16ENS_18Kernel_traits_baseILj768ES2_S2_S2_S2_fjLj128EEEEELb0ELb0ELb1ELb1EEEvNS_9BwdParamsE --------------------------
	.section	.nv.shared._ZN10layer_norm13ln_bwd_kernelINS_13Kernel_traitsI13__nv_bfloat16S2_S2_S2_fjLj768ELj1ELj4ELj1ELj16ENS_18Kernel_traits_baseILj768ES2_S2_S2_S2_fjLj128EEEEELb0ELb0ELb1ELb1EEEvNS_9BwdParamsE,"aw",@nobits
	.sectionflags	@""
	.align	16


//--------------------- .nv.shared._ZN10layer_norm13ln_bwd_kernelINS_13Kernel_traitsI13__nv_bfloat16S2_S2_S2_fjLj768ELj1ELj4ELj1ELj16ENS_18Kernel_traits_baseILj768ES2_S2_S2_S2_fjLj128EEEEELb0ELb1ELb0ELb0EEEvNS_9BwdParamsE --------------------------
	.section	.nv.shared._ZN10layer_norm13ln_bwd_kernelINS_13Kernel_traitsI13__nv_bfloat16S2_S2_S2_fjLj768ELj1ELj4ELj1ELj16ENS_18Kernel_traits_baseILj768ES2_S2_S2_S2_fjLj128EEEEELb0ELb1ELb0ELb0EEEvNS_9BwdParamsE,"aw",@nobits
	.sectionflags	@""
	.align	16


//--------------------- .nv.shared._ZN10layer_norm13ln_bwd_kernelINS_13Kernel_traitsI13__nv_bfloat16S2_S2_S2_fjLj768ELj1ELj4ELj1ELj16ENS_18Kernel_traits_baseILj768ES2_S2_S2_S2_fjLj128EEEEELb0ELb1ELb0ELb1EEEvNS_9BwdParamsE --------------------------
	.section	.nv.shared._ZN10layer_norm13ln_bwd_kernelINS_13Kernel_traitsI13__nv_bfloat16S2_S2_S2_fjLj768ELj1ELj4ELj1ELj16ENS_18Kernel_traits_baseILj768ES2_S2_S2_S2_fjLj128EEEEELb0ELb1ELb0ELb1EEEvNS_9BwdParamsE,"aw",@nobits
	.sectionflags	@""
	.align	16


//--------------------- .nv.shared._ZN10layer_norm13ln_bwd_kernelINS_13Kernel_traitsI13__nv_bfloat16S2_S2_S2_fjLj768ELj1ELj4ELj1ELj16ENS_18Kernel_traits_baseILj768ES2_S2_S2_S2_fjLj128EEEEELb0ELb1ELb1ELb0EEEvNS_9BwdParamsE --------------------------
	.section	.nv.shared._ZN10layer_norm13ln_bwd_kernelINS_13Kernel_traitsI13__nv_bfloat16S2_S2_S2_fjLj768ELj1ELj4ELj1ELj16ENS_18Kernel_traits_baseILj768ES2_S2_S2_S2_fjLj128EEEEELb0ELb1ELb1ELb0EEEvNS_9BwdParamsE,"aw",@nobits
	.sectionflags	@""
	.align	16


//--------------------- .nv.shared._ZN10layer_norm13ln_bwd_kernelINS_13Kernel_traitsI13__nv_bfloat16S2_S2_S2_fjLj768ELj1ELj4ELj1ELj16ENS_18Kernel_traits_baseILj768ES2_S2_S2_S2_fjLj128EEEEELb0ELb1ELb1ELb1EEEvNS_9BwdParamsE --------------------------
	.section	.nv.shared._ZN10layer_norm13ln_bwd_kernelINS_13Kernel_traitsI13__nv_bfloat16S2_S2_S2_fjLj768ELj1ELj4ELj1ELj16ENS_18Kernel_traits_baseILj768ES2_S2_S2_S2_fjLj128EEEEELb0ELb1ELb1ELb1EEEvNS_9BwdParamsE,"aw",@nobits
	.sectionflags	@""
	.align	16


//--------------------- .nv.shared._ZN10layer_norm13ln_bwd_kernelINS_13Kernel_traitsI13__nv_bfloat16S2_S2_S2_fjLj768ELj1ELj4ELj1ELj16ENS_18Kernel_traits_baseILj768ES2_S2_S2_S2_fjLj128EEEEELb1ELb0ELb0ELb0EEEvNS_9BwdParamsE --------------------------
	.section	.nv.shared._ZN10layer_norm13ln_bwd_kernelINS_13Kernel_traitsI13__nv_bfloat16S2_S2_S2_fjLj768ELj1ELj4ELj1ELj16ENS_18Kernel_traits_baseILj768ES2_S2_S2_S2_fjLj128EEEEELb1ELb0ELb0ELb0EEEvNS_9BwdParamsE,"aw",@nobits
	.sectionflags	@""
	.align	16


//--------------------- .nv.shared._ZN10layer_norm13ln_bwd_kernelINS_13Kernel_traitsI13__nv_bfloat16S2_S2_S2_fjLj768ELj1ELj4ELj1ELj16ENS_18Kernel_traits_baseILj768ES2_S2_S2_S2_fjLj128EEEEELb1ELb0ELb0ELb1EEEvNS_9BwdParamsE --------------------------
	.section	.nv.shared._ZN10layer_norm13ln_bwd_kernelINS_13Kernel_traitsI13__nv_bfloat16S2_S2_S2_fjLj768ELj1ELj4ELj1ELj16ENS_18Kernel_traits_baseILj768ES2_S2_S2_S2_fjLj128EEEEELb1ELb0ELb0ELb1EEEvNS_9BwdParamsE,"aw",@nobits
	.sectionflags	@""
	.align	16


//--------------------- .nv.shared._ZN10layer_norm22ln_bwd_finalize_kernelINS_22Kernel_traits_finalizeILj768E13__nv_bfloat16S2_S2_S2_fjLb0ELj1024ELj4ENS_18Kernel_traits_baseILj768ES2_S2_S2_S2_fjLj1024EEEEELb0ELb0EEEvNS_9BwdParamsE --------------------------
	.section	.nv.shared._ZN10layer_norm22ln_bwd_finalize_kernelINS_22Kernel_traits_finalizeILj768E13__nv_bfloat16S2_S2_S2_fjLb0ELj1024ELj4ENS_18Kernel_traits_baseILj768ES2_S2_S2_S2_fjLj1024EEEEELb0ELb0EEEvNS_9BwdParamsE,"aw",@nobits
	.sectionflags	@""
	.align	16
.nv.shared._ZN10layer_norm22ln_bwd_finalize_kernelINS_22Kernel_traits_finalizeILj768E13__nv_bfloat16S2_S2_S2_fjLb0ELj1024ELj4ENS_18Kernel_traits_baseILj768ES2_S2_S2_S2_fjLj1024EEEEELb0ELb0EEEvNS_9BwdParamsE:
	.zero		8448


//--------------------- .nv.shared._ZN10layer_norm13ln_bwd_kernelINS_13Kernel_traitsI13__nv_bfloat16S2_S2_S2_fjLj768ELj1ELj4ELj1ELj16ENS_18Kernel_traits_baseILj768ES2_S2_S2_S2_fjLj128EEEEELb1ELb0ELb1ELb0EEEvNS_9BwdParamsE --------------------------
	.section	.nv.shared._ZN10layer_norm13ln_bwd_kernelINS_13Kernel_traitsI13__nv_bfloat16S2_S2_S2_fjLj768ELj1ELj4ELj1ELj16ENS_18Kernel_traits_baseILj768ES2_S2_S2_S2_fjLj128EEEEELb1ELb0ELb1ELb0EEEvNS_9BwdParamsE,"aw",@nobits
	.sectionflags	@""
	.align	16


//--------------------- .nv.shared._ZN10layer_norm22ln_bwd_finalize_kernelINS_22Kernel_traits_finalizeILj768E13__nv_bfloat16S2_S2_S2_fjLb0ELj1024ELj4ENS_18Kernel_traits_baseILj768ES2_S2_S2_S2_fjLj1024EEEEELb0ELb1EEEvNS_9BwdParamsE --------------------------
	.section	.nv.shared._ZN10layer_norm22ln_bwd_finalize_kernelINS_22Kernel_traits_finalizeILj768E13__nv_bfloat16S2_S2_S2_fjLb0ELj1024ELj4ENS_18Kernel_traits_baseILj768ES2_S2_S2_S2_fjLj1024EEEEELb0ELb1EEEvNS_9BwdParamsE,"aw",@nobits
	.sectionflags	@""
	.align	16
.nv.shared._ZN10layer_norm22ln_bwd_finalize_kernelINS_22Kernel_traits_finalizeILj768E13__nv_bfloat16S2_S2_S2_fjLb0ELj1024ELj4ENS_18Kernel_traits_baseILj768ES2_S2_S2_S2_fjLj1024EEEEELb0ELb1EEEvNS_9BwdParamsE:
	.zero		8448


//--------------------- .nv.shared._ZN10layer_norm13ln_bwd_kernelINS_13Kernel_traitsI13__nv_bfloat16S2_S2_S2_fjLj768ELj1ELj4ELj1ELj16ENS_18Kernel_traits_baseILj768ES2_S2_S2_S2_fjLj128EEEEELb1ELb0ELb1ELb1EEEvNS_9BwdParamsE --------------------------
	.section	.nv.shared._ZN10layer_norm13ln_bwd_kernelINS_13Kernel_traitsI13__nv_bfloat16S2_S2_S2_fjLj768ELj1ELj4ELj1ELj16ENS_18Kernel_traits_baseILj768ES2_S2_S2_S2_fjLj128EEEEELb1ELb0ELb1ELb1EEEvNS_9BwdParamsE,"aw",@nobits
	.sectionflags	@""
	.align	16


//--------------------- .nv.shared._ZN10layer_norm13ln_bwd_kernelINS_13Kernel_traitsI13__nv_bfloat16S2_S2_S2_fjLj768ELj1ELj4ELj1ELj16ENS_18Kernel_traits_baseILj768ES2_S2_S2_S2_fjLj128EEEEELb1ELb1ELb0ELb0EEEvNS_9BwdParamsE --------------------------
	.section	.nv.shared._ZN10layer_norm13ln_bwd_kernelINS_13Kernel_traitsI13__nv_bfloat16S2_S2_S2_fjLj768ELj1ELj4ELj1ELj16ENS_18Kernel_traits_baseILj768ES2_S2_S2_S2_fjLj128EEEEELb1ELb1ELb0ELb0EEEvNS_9BwdParamsE,"aw",@nobits
	.sectionflags	@""
	.align	16


//--------------------- .nv.shared._ZN10layer_norm13ln_bwd_kernelINS_13Kernel_traitsI13__nv_bfloat16S2_S2_S2_fjLj768ELj1ELj4ELj1ELj16ENS_18Kernel_traits_baseILj768ES2_S2_S2_S2_fjLj128EEEEELb1ELb1ELb0ELb1EEEvNS_9BwdParamsE --------------------------
	.section	.nv.shared._ZN10layer_norm13ln_bwd_kernelINS_13Kernel_traitsI13__nv_bfloat16S2_S2_S2_fjLj768ELj1ELj4ELj1ELj16ENS_18Kernel_traits_baseILj768ES2_S2_S2_S2_fjLj128EEEEELb1ELb1ELb0ELb1EEEvNS_9BwdParamsE,"aw",@nobits
	.sectionflags	@""
	.align	16


//--------------------- .nv.shared._ZN10layer_norm22ln_bwd_finalize_kernelINS_22Kernel_traits_finalizeILj768E13__nv_bfloat16S2_S2_S2_fjLb1ELj1024ELj4ENS_18Kernel_traits_baseILj768ES2_S2_S2_S2_fjLj1024EEEEELb1ELb0EEEvNS_9BwdParamsE --------------------------
	.section	.nv.shared._ZN10layer_norm22ln_bwd_finalize_kernelINS_22Kernel_traits_finalizeILj768E13__nv_bfloat16S2_S2_S2_fjLb1ELj1024ELj4ENS_18Kernel_traits_baseILj768ES2_S2_S2_S2_fjLj1024EEEEELb1ELb0EEEvNS_9BwdParamsE,"aw",@nobits
	.sectionflags	@""
	.align	16
.nv.shared._ZN10layer_norm22ln_bwd_finalize_kernelINS_22Kernel_traits_finalizeILj768E13__nv_bfloat16S2_S2_S2_fjLb1ELj1024ELj4ENS_18Kernel_traits_baseILj768ES2_S2_S2_S2_fjLj1024EEEEELb1ELb0EEEvNS_9BwdParamsE:
	.zero		12672


//--------------------- .nv.shared._ZN10layer_norm13ln_bwd_kernelINS_13Kernel_traitsI13__nv_bfloat16S2_S2_S2_fjLj768ELj1ELj4ELj1ELj16ENS_18Kernel_traits_baseILj768ES2_S2_S2_S2_fjLj128EEEEELb1ELb1ELb1ELb0EEEvNS_9BwdParamsE --------------------------
	.section	.nv.shared._ZN10layer_norm13ln_bwd_kernelINS_13Kernel_traitsI13__nv_bfloat16S2_S2_S2_fjLj768ELj1ELj4ELj1ELj16ENS_18Kernel_traits_baseILj768ES2_S2_S2_S2_fjLj128EEEEELb1ELb1ELb1ELb0EEEvNS_9BwdParamsE,"aw",@nobits
	.sectionflags	@""
	.align	16


//--------------------- .nv.shared._ZN10layer_norm22ln_bwd_finalize_kernelINS_22Kernel_traits_finalizeILj768E13__nv_bfloat16S2_S2_S2_fjLb1ELj1024ELj4ENS_18Kernel_traits_baseILj768ES2_S2_S2_S2_fjLj1024EEEEELb1ELb1EEEvNS_9BwdParamsE --------------------------
	.section	.nv.shared._ZN10layer_norm22ln_bwd_finalize_kernelINS_22Kernel_traits_finalizeILj768E13__nv_bfloat16S2_S2_S2_fjLb1ELj1024ELj4ENS_18Kernel_traits_baseILj768ES2_S2_S2_S2_fjLj1024EEEEELb1ELb1EEEvNS_9BwdParamsE,"aw",@nobits
	.sectionflags	@""
	.align	16
.nv.shared._ZN10layer_norm22ln_bwd_finalize_kernelINS_22Kernel_traits_finalizeILj768E13__nv_bfloat16S2_S2_S2_fjLb1ELj1024ELj4ENS_18Kernel_traits_baseILj768ES2_S2_S2_S2_fjLj1024EEEEELb1ELb1EEEvNS_9BwdParamsE:
	.zero		12672


//--------------------- .nv.shared._ZN10layer_norm13ln_bwd_kernelINS_13Kernel_traitsI13__nv_bfloat16S2_S2_S2_fjLj768ELj1ELj4ELj1ELj16ENS_18Kernel_traits_baseILj768ES2_S2_S2_S2_fjLj128EEEEELb1ELb1ELb1ELb1EEEvNS_9BwdParamsE --------------------------
	.section	.nv.shared._ZN10layer_norm13ln_bwd_kernelINS_13Kernel_traitsI13__nv_bfloat16S2_S2_S2_fjLj768ELj1ELj4ELj1ELj16ENS_18Kernel_traits_baseILj768ES2_S2_S2_S2_fjLj128EEEEELb1ELb1ELb1ELb1EEEvNS_9BwdParamsE,"aw",@nobits
	.sectionflags	@""
	.align	16


//--------------------- .nv.shared._ZN10layer_norm13ln_bwd_kernelINS_13Kernel_traitsI6__halfS2_S2_S2_fjLj768ELj1ELj4ELj1ELj16ENS_18Kernel_traits_baseILj768ES2_S2_S2_S2_fjLj128EEEEELb0ELb0ELb0ELb0EEEvNS_9BwdParamsE --------------------------
	.section	.nv.shared._ZN10layer_norm13ln_bwd_kernelINS_13Kernel_traitsI6__halfS2_S2_S2_fjLj768ELj1ELj4ELj1ELj16ENS_18Kernel_traits_baseILj768ES2_S2_S2_S2_fjLj128EEEEELb0ELb0ELb0ELb0EEEvNS_9BwdParamsE,"aw",@nobits
	.sectionflags	@""
	.align	16


//--------------------- .nv.shared._ZN10layer_norm13ln_bwd_kernelINS_13Kernel_traitsI6__halfS2_S2_S2_fjLj768ELj1ELj4ELj1ELj16ENS_18Kernel_traits_baseILj768ES2_S2_S2_S2_fjLj128EEEEELb0ELb0ELb0ELb1EEEvNS_9BwdParamsE --------------------------
	.section	.nv.shared._ZN10layer_norm13ln_bwd_kernelINS_13Kernel_traitsI6__halfS2_S2_S2_fjLj768ELj1ELj4ELj1ELj16ENS_18Kernel_traits_baseILj768ES2_S2_S2_S2_fjLj128EEEEELb0ELb0ELb0ELb1EEEvNS_9BwdParamsE,"aw",@nobits
	.sectionflags	@""
	.align	16


//--------------------- .nv.shared._ZN10layer_norm13ln_bwd_kernelINS_13Kernel_traitsI6__halfS2_S2_S2_fjLj768ELj1ELj4ELj1ELj16ENS_18Kernel_traits_baseILj768ES2_S2_S2_S2_fjLj128EEEEELb0ELb0ELb1ELb0EEEvNS_9BwdParamsE --------------------------
	.section	.nv.shared._ZN10layer_norm13ln_bwd_kernelINS_13Kernel_traitsI6__halfS2_S2_S2_fjLj768ELj1ELj4ELj1ELj16ENS_18Kernel_traits_baseILj768ES2_S2_S2_S2_fjLj128EEEEELb0ELb0ELb1ELb0EEEvNS_9BwdParamsE,"aw",@nobits
	.sectionflags	@""
	.align	16


//--------------------- .nv.shared._ZN10layer_norm13ln_bwd_kernelINS_13Kernel_traitsI6__halfS2_S2_S2_fjLj768ELj1ELj4ELj1ELj16ENS_18Kernel_traits_baseILj768ES2_S2_S2_S2_fjLj128EEEEELb0ELb0ELb1ELb1EEEvNS_9BwdParamsE --------------------------
	.section	.nv.shared._ZN10layer_norm13ln_bwd_kernelINS_13Kernel_traitsI6__halfS2_S2_S2_fjLj768ELj1ELj4ELj1ELj16ENS_18Kernel_traits_baseILj768ES2_S2_S2_S2_fjLj128EEEEELb0ELb0ELb1ELb1EEEvNS_9BwdParamsE,"aw",@nobits
	.sectionflags	@""
	.align	16


//--------------------- .nv.shared._ZN10layer_norm13ln_bwd_kernelINS_13Kernel_traitsI6__halfS2_S2_S2_fjLj768ELj1ELj4ELj1ELj16ENS_18Kernel_traits_baseILj768ES2_S2_S2_S2_fjLj128EEEEELb0ELb1ELb0ELb0EEEvNS_9BwdParamsE --------------------------
	.section	.nv.shared._ZN10layer_norm13ln_bwd_kernelINS_13Kernel_traitsI6__halfS2_S2_S2_fjLj768ELj1ELj4ELj1ELj16ENS_18Kernel_traits_baseILj768ES2_S2_S2_S2_fjLj128EEEEELb0ELb1ELb0ELb0EEEvNS_9BwdParamsE,"aw",@nobits
	.sectionflags	@""
	.align	16


//--------------------- .nv.shared._ZN10layer_norm13ln_bwd_kernelINS_13Kernel_traitsI6__halfS2_S2_S2_fjLj768ELj1ELj4ELj1ELj16ENS_18Kernel_traits_baseILj768ES2_S2_S2_S2_fjLj128EEEEELb0ELb1ELb0ELb1EEEvNS_9BwdParamsE --------------------------
	.section	.nv.shared._ZN10layer_norm13ln_bwd_kernelINS_13Kernel_traitsI6__halfS2_S2_S2_fjLj768ELj1ELj4ELj1ELj16ENS_18Kernel_traits_baseILj768ES2_S2_S2_S2_fjLj128EEEEELb0ELb1ELb0ELb1EEEvNS_9BwdParamsE,"aw",@nobits
	.sectionflags	@""
	.align	16


//--------------------- .nv.shared._ZN10layer_norm13ln_bwd_kernelINS_13Kernel_traitsI6__halfS2_S2_S2_fjLj768ELj1ELj4ELj1ELj16ENS_18Kernel_traits_baseILj768ES2_S2_S2_S2_fjLj128EEEEELb0ELb1ELb1ELb0EEEvNS_9BwdParamsE --------------------------
	.section	.nv.shared._ZN10layer_norm13ln_bwd_kernelINS_13Kernel_traitsI6__halfS2_S2_S2_fjLj768ELj1ELj4ELj1ELj16ENS_18Kernel_traits_baseILj768ES2_S2_S2_S2_fjLj128EEEEELb0ELb1ELb1ELb0EEEvNS_9BwdParamsE,"aw",@nobits
	.sectionflags	@""
	.align	16


//--------------------- .nv.shared._ZN10layer_norm13ln_bwd_kernelINS_13Kernel_traitsI6__halfS2_S2_S2_fjLj768ELj1ELj4ELj1ELj16ENS_18Kernel_traits_baseILj768ES2_S2_S2_S2_fjLj128EEEEELb0ELb1ELb1ELb1EEEvNS_9BwdParamsE --------------------------
	.section	.nv.shared._ZN10layer_norm13ln_bwd_kernelINS_13Kernel_traitsI6__halfS2_S2_S2_fjLj768ELj1ELj4ELj1ELj16ENS_18Kernel_traits_baseILj768ES2_S2_S2_S2_fjLj128EEEEELb0ELb1ELb1ELb1EEEvNS_9BwdParamsE,"aw",@nobits
	.sectionflags	@""
	.align	16


//--------------------- .nv.shared._ZN10layer_norm13ln_bwd_kernelINS_13Kernel_traitsI6__halfS2_S2_S2_fjLj768ELj1ELj4ELj1ELj16ENS_18Kernel_traits_baseILj768ES2_S2_S2_S2_fjLj128EEEEELb1ELb0ELb0ELb0EEEvNS_9BwdParamsE --------------------------
	.section	.nv.shared._ZN10layer_norm13ln_bwd_kernelINS_13Kernel_traitsI6__halfS2_S2_S2_fjLj768ELj1ELj4ELj1ELj16ENS_18Kernel_traits_baseILj768ES2_S2_S2_S2_fjLj128EEEEELb1ELb0ELb0ELb0EEEvNS_9BwdParamsE,"aw",@nobits
	.sectionflags	@""
	.align	16


//--------------------- .nv.shared._ZN10layer_norm13ln_bwd_kernelINS_13Kernel_traitsI6__halfS2_S2_S2_fjLj768ELj1ELj4ELj1ELj16ENS_18Kernel_traits_baseILj768ES2_S2_S2_S2_fjLj128EEEEELb1ELb0ELb0ELb1EEEvNS_9BwdParamsE --------------------------
	.section	.nv.shared._ZN10layer_norm13ln_bwd_kernelINS_13Kernel_traitsI6__halfS2_S2_S2_fjLj768ELj1ELj4ELj1ELj16ENS_18Kernel_traits_baseILj768ES2_S2_S2_S2_fjLj128EEEEELb1ELb0ELb0ELb1EEEvNS_9BwdParamsE,"aw",@nobits
	.sectionflags	@""
	.align	16


//--------------------- .nv.shared._ZN10layer_norm22ln_bwd_finalize_kernelINS_22Kernel_traits_finalizeILj768E6__halfS2_S2_S2_fjLb0ELj1024ELj4ENS_18Kernel_traits_baseILj768ES2_S2_S2_S2_fjLj1024EEEEELb0ELb0EEEvNS_9BwdParamsE --------------------------
	.section	.nv.shared._ZN10layer_norm22ln_bwd_finalize_kernelINS_22Kernel_traits_finalizeILj768E6__halfS2_S2_S2_fjLb0ELj1024ELj4ENS_18Kernel_traits_baseILj768ES2_S2_S2_S2_fjLj1024EEEEELb0ELb0EEEvNS_9BwdParamsE,"aw",@nobits
	.sectionflags	@""
	.align	16
.nv.shared._ZN10layer_norm22ln_bwd_finalize_kernelINS_22Kernel_traits_finalizeILj768E6__halfS2_S2_S2_fjLb0ELj1024ELj4ENS_18Kernel_traits_baseILj768ES2_S2_S2_S2_fjLj1024EEEEELb0ELb0EEEvNS_9BwdParamsE:
	.zero		8448


//--------------------- .nv.shared._ZN10layer_norm13ln_bwd_kernelINS_13Kernel_traitsI6__halfS2_S2_S2_fjLj768ELj1ELj4ELj1ELj16ENS_18Kernel_traits_baseILj768ES2_S2_S2_S2_fjLj128EEEEELb1ELb0ELb1ELb0EEEvNS_9BwdParamsE --------------------------
	.section	.nv.shared._ZN10layer_norm13ln_bwd_kernelINS_13Kernel_traitsI6__halfS2_S2_S2_fjLj768ELj1ELj4ELj1ELj16ENS_18Kernel_traits_baseILj768ES2_S2_S2_S2_fjLj128EEEEELb1ELb0ELb1ELb0EEEvNS_9BwdParamsE,"aw",@nobits
	.sectionflags	@""
	.align	16


//--------------------- .nv.shared._ZN10layer_norm22ln_bwd_finalize_kernelINS_22Kernel_traits_finalizeILj768E6__halfS2_S2_S2_fjLb0ELj1024ELj4ENS_18Kernel_traits_baseILj768ES2_S2_S2_S2_fjLj1024EEEEELb0ELb1EEEvNS_9BwdParamsE --------------------------
	.section	.nv.shared._ZN10layer_norm22ln_bwd_finalize_kernelINS_22Kernel_traits_finalizeILj768E6__halfS2_S2_S2_fjLb0ELj1024ELj4ENS_18Kernel_traits_baseILj768ES2_S2_S2_S2_fjLj1024EEEEELb0ELb1EEEvNS_9BwdParamsE,"aw",@nobits
	.sectionflags	@""
	.align	16
.nv.shared._ZN10layer_norm22ln_bwd_finalize_kernelINS_22Kernel_traits_finalizeILj768E6__halfS2_S2_S2_fjLb0ELj1024ELj4ENS_18Kernel_traits_baseILj768ES2_S2_S2_S2_fjLj1024EEEEELb0ELb1EEEvNS_9BwdParamsE:
	.zero		8448


//--------------------- .nv.shared._ZN10layer_norm13ln_bwd_kernelINS_13Kernel_traitsI6__halfS2_S2_S2_fjLj768ELj1ELj4ELj1ELj16ENS_18Kernel_traits_baseILj768ES2_S2_S2_S2_fjLj128EEEEELb1ELb0ELb1ELb1EEEvNS_9BwdParamsE --------------------------
	.section	.nv.shared._ZN10layer_norm13ln_bwd_kernelINS_13Kernel_traitsI6__halfS2_S2_S2_fjLj768ELj1ELj4ELj1ELj16ENS_18Kernel_traits_baseILj768ES2_S2_S2_S2_fjLj128EEEEELb1ELb0ELb1ELb1EEEvNS_9BwdParamsE,"aw",@nobits
	.sectionflags	@""
	.align	16


//--------------------- .nv.shared._ZN10layer_norm13ln_bwd_kernelINS_13Kernel_traitsI6__halfS2_S2_S2_fjLj768ELj1ELj4ELj1ELj16ENS_18Kernel_traits_baseILj768ES2_S2_S2_S2_fjLj128EEEEELb1ELb1ELb0ELb0EEEvNS_9BwdParamsE --------------------------
	.section	.nv.shared._ZN10layer_norm13ln_bwd_kernelINS_13Kernel_traitsI6__halfS2_S2_S2_fjLj768ELj1ELj4ELj1ELj16ENS_18Kernel_traits_baseILj768ES2_S2_S2_S2_fjLj128EEEEELb1ELb1ELb0ELb0EEEvNS_9BwdParamsE,"aw",@nobits
	.sectionflags	@""
	.align	16


//--------------------- .nv.shared._ZN10layer_norm13ln_bwd_kernelINS_13Kernel_traitsI6__halfS2_S2_S2_fjLj768ELj1ELj4ELj1ELj16ENS_18Kernel_traits_baseILj768ES2_S2_S2_S2_fjLj128EEEEELb1ELb1ELb0ELb1EEEvNS_9BwdParamsE --------------------------
	.section	.nv.shared._ZN10layer_norm13ln_bwd_kernelINS_13Kernel_traitsI6__halfS2_S2_S2_fjLj768ELj1ELj4ELj1ELj16ENS_18Kernel_traits_baseILj768ES2_S2_S2_S2_fjLj128EEEEELb1ELb1ELb0ELb1EEEvNS_9BwdParamsE,"aw",@nobits
	.sectionflags	@""
	.align	16


//--------------------- .nv.shared._ZN10layer_norm22ln_bwd_finalize_kernelINS_22Kernel_traits_finalizeILj768E6__halfS2_S2_S2_fjLb1ELj1024ELj4ENS_18Kernel_traits_baseILj768ES2_S2_S2_S2_fjLj1024EEEEELb1ELb0EEEvNS_9BwdParamsE --------------------------
	.section	.nv.shared._ZN10layer_norm22ln_bwd_finalize_kernelINS_22Kernel_traits_finalizeILj768E6__halfS2_S2_S2_fjLb1ELj1024ELj4ENS_18Kernel_traits_baseILj768ES2_S2_S2_S2_fjLj1024EEEEELb1ELb0EEEvNS_9BwdParamsE,"aw",@nobits
	.sectionflags	@""
	.align	16
.nv.shared._ZN10layer_norm22ln_bwd_finalize_kernelINS_22Kernel_traits_finalizeILj768E6__halfS2_S2_S2_fjLb1ELj1024ELj4ENS_18Kernel_traits_baseILj768ES2_S2_S2_S2_fjLj1024EEEEELb1ELb0EEEvNS_9BwdParamsE:
	.zero		12672


//--------------------- .nv.shared._ZN10layer_norm13ln_bwd_kernelINS_13Kernel_traitsI6__halfS2_S2_S2_fjLj768ELj1ELj4ELj1ELj16ENS_18Kernel_traits_baseILj768ES2_S2_S2_S2_fjLj128EEEEELb1ELb1ELb1ELb0EEEvNS_9BwdParamsE --------------------------
	.section	.nv.shared._ZN10layer_norm13ln_bwd_kernelINS_13Kernel_traitsI6__halfS2_S2_S2_fjLj768ELj1ELj4ELj1ELj16ENS_18Kernel_traits_baseILj768ES2_S2_S2_S2_fjLj128EEEEELb1ELb1ELb1ELb0EEEvNS_9BwdParamsE,"aw",@nobits
	.sectionflags	@""
	.align	16


//--------------------- .nv.shared._ZN10layer_norm22ln_bwd_finalize_kernelINS_22Kernel_traits_finalizeILj768E6__halfS2_S2_S2_fjLb1ELj1024ELj4ENS_18Kernel_traits_baseILj768ES2_S2_S2_S2_fjLj1024EEEEELb1ELb1EEEvNS_9BwdParamsE --------------------------
	.section	.nv.shared._ZN10layer_norm22ln_bwd_finalize_kernelINS_22Kernel_traits_finalizeILj768E6__halfS2_S2_S2_fjLb1ELj1024ELj4ENS_18Kernel_traits_baseILj768ES2_S2_S2_S2_fjLj1024EEEEELb1ELb1EEEvNS_9BwdParamsE,"aw",@nobits
	.sectionflags	@""
	.align	16
.nv.shared._ZN10layer_norm22ln_bwd_finalize_kernelINS_22Kernel_traits_finalizeILj768E6__halfS2_S2_S2_fjLb1ELj1024ELj4ENS_18Kernel_traits_baseILj768ES2_S2_S2_S2_fjLj1024EEEEELb1ELb1EEEvNS_9BwdParamsE:
	.zero		12672


//--------------------- .nv.shared._ZN10layer_norm13ln_bwd_kernelINS_13Kernel_traitsI6__halfS2_S2_S2_fjLj768ELj1ELj4ELj1ELj16ENS_18Kernel_traits_baseILj768ES2_S2_S2_S2_fjLj128EEEEELb1ELb1ELb1ELb1EEEvNS_9BwdParamsE --------------------------
	.section	.nv.shared._ZN10layer_norm13ln_bwd_kernelINS_13Kernel_traitsI6__halfS2_S2_S2_fjLj768ELj1ELj4ELj1ELj16ENS_18Kernel_traits_baseILj768ES2_S2_S2_S2_fjLj128EEEEELb1ELb1ELb1ELb1EEEvNS_9BwdParamsE,"aw",@nobits
	.sectionflags	@""
	.align	16


//--------------------- .nv.shared._ZN10layer_norm13ln_bwd_kernelINS_13Kernel_traitsIf13__nv_bfloat16S2_S2_fjLj768ELj1ELj4ELj1ELj16ENS_18Kernel_traits_baseILj768EfS2_S2_S2_fjLj128EEEEELb0ELb0ELb0ELb0EEEvNS_9BwdParamsE --------------------------
	.section	.nv.shared._ZN10layer_norm13ln_bwd_kernelINS_13Kernel_traitsIf13__nv_bfloat16S2_S2_fjLj768ELj1ELj4ELj1ELj16ENS_18Kernel_traits_baseILj768EfS2_S2_S2_fjLj128EEEEELb0ELb0ELb0ELb0EEEvNS_9BwdParamsE,"aw",@nobits
	.sectionflags	@""
	.align	16


//--------------------- .nv.shared._ZN10layer_norm13ln_bwd_kernelINS_13Kernel_traitsIf13__nv_bfloat16S2_S2_fjLj768ELj1ELj4ELj1ELj16ENS_18Kernel_traits_baseILj768EfS2_S2_S2_fjLj128EEEEELb0ELb0ELb0ELb1EEEvNS_9BwdParamsE --------------------------
	.section	.nv.shared._ZN10layer_norm13ln_bwd_kernelINS_13Kernel_traitsIf13__nv_bfloat16S2_S2_fjLj768ELj1ELj4ELj1ELj16ENS_18Kernel_traits_baseILj768EfS2_S2_S2_fjLj128EEEEELb0ELb0ELb0ELb1EEEvNS_9BwdParamsE,"aw",@nobits
	.sectionflags	@""
	.align	16


//--------------------- .nv.shared._ZN10layer_norm13ln_bwd_kernelINS_13Kernel_traitsIf13__nv_bfloat16S2_S2_fjLj768ELj1ELj4ELj1ELj16ENS_18Kernel_traits_baseILj768EfS2_S2_S2_fjLj128EEEEELb0ELb0ELb1ELb0EEEvNS_9BwdParamsE --------------------------
	.section	.nv.shared._ZN10layer_norm13ln_bwd_kernelINS_13Kernel_traitsIf13__nv_bfloat16S2_S2_fjLj768ELj1ELj4ELj1ELj16ENS_18Kernel_traits_baseILj768EfS2_S2_S2_fjLj128EEEEELb0ELb0ELb1ELb0EEEvNS_9BwdParamsE,"aw",@nobits
	.sectionflags	@""
	.align	16


//--------------------- .nv.shared._ZN10layer_norm13ln_bwd_kernelINS_13Kernel_traitsIf13__nv_bfloat16S2_S2_fjLj768ELj1ELj4ELj1ELj16ENS_18Kernel_traits_baseILj768EfS2_S2_S2_fjLj128EEEEELb0ELb0ELb1ELb1EEEvNS_9BwdParamsE --------------------------
	.section	.nv.shared._ZN10layer_norm13ln_bwd_kernelINS_13Kernel_traitsIf13__nv_bfloat16S2_S2_fjLj768ELj1ELj4ELj1ELj16ENS_18Kernel_traits_baseILj768EfS2_S2_S2_fjLj128EEEEELb0ELb0ELb1ELb1EEEvNS_9BwdParamsE,"aw",@nobits
	.sectionflags	@""
	.align	16


//--------------------- .nv.shared._ZN10layer_norm13ln_bwd_kernelINS_13Kernel_traitsIf13__nv_bfloat16S2_S2_fjLj768ELj1ELj4ELj1ELj16ENS_18Kernel_traits_baseILj768EfS2_S2_S2_fjLj128EEEEELb0ELb1ELb0ELb0EEEvNS_9BwdParamsE --------------------------
	.section	.nv.shared._ZN10layer_norm13ln_bwd_kernelINS_13Kernel_traitsIf13__nv_bfloat16S2_S2_fjLj768ELj1ELj4ELj1ELj16ENS_18Kernel_traits_baseILj768EfS2_S2_S2_fjLj128EEEEELb0ELb1ELb0ELb0EEEvNS_9BwdParamsE,"aw",@nobits
	.sectionflags	@""
	.align	16


//--------------------- .nv.shared._ZN10layer_norm13ln_bwd_kernelINS_13Kernel_traitsIf13__nv_bfloat16S2_S2_fjLj768ELj1ELj4ELj1ELj16ENS_18Kernel_traits_baseILj768EfS2_S2_S2_fjLj128EEEEELb0ELb1ELb0ELb1EEEvNS_9BwdParamsE --------------------------
	.section	.nv.shared._ZN10layer_norm13ln_bwd_kernelINS_13Kernel_traitsIf13__nv_bfloat16S2_S2_fjLj768ELj1ELj4ELj1ELj16ENS_18Kernel_traits_baseILj768EfS2_S2_S2_fjLj128EEEEELb0ELb1ELb0ELb1EEEvNS_9BwdParamsE,"aw",@nobits
	.sectionflags	@""
	.align	16


//--------------------- .nv.shared._ZN10layer_norm13ln_bwd_kernelINS_13Kernel_traitsIf13__nv_bfloat16S2_S2_fjLj768ELj1ELj4ELj1ELj16ENS_18Kernel_traits_baseILj768EfS2_S2_S2_fjLj128EEEEELb0ELb1ELb1ELb0EEEvNS_9BwdParamsE --------------------------
	.section	.nv.shared._ZN10layer_norm13ln_bwd_kernelINS_13Kernel_traitsIf13__nv_bfloat16S2_S2_fjLj768ELj1ELj4ELj1ELj16ENS_18Kernel_traits_baseILj768EfS2_S2_S2_fjLj128EEEEELb0ELb1ELb1ELb0EEEvNS_9BwdParamsE,"aw",@nobits
	.sectionflags	@""
	.align	16


//--------------------- .nv.shared._ZN10layer_norm13ln_bwd_kernelINS_13Kernel_traitsIf13__nv_bfloat16S2_S2_fjLj768ELj1ELj4ELj1ELj16ENS_18Kernel_traits_baseILj768EfS2_S2_S2_fjLj128EEEEELb0ELb1ELb1ELb1EEEvNS_9BwdParamsE --------------------------
	.section	.nv.shared._ZN10layer_norm13ln_bwd_kernelINS_13Kernel_traitsIf13__nv_bfloat16S2_S2_fjLj768ELj1ELj4ELj1ELj16ENS_18Kernel_traits_baseILj768EfS2_S2_S2_fjLj128EEEEELb0ELb1ELb1ELb1EEEvNS_9BwdParamsE,"aw",@nobits
	.sectionflags	@""
	.align	16


//--------------------- .nv.shared._ZN10layer_norm13ln_bwd_kernelINS_13Kernel_traitsIf13__nv_bfloat16S2_S2_fjLj768ELj1ELj4ELj1ELj16ENS_18Kernel_traits_baseILj768EfS2_S2_S2_fjLj128EEEEELb1ELb0ELb0ELb0EEEvNS_9BwdParamsE --------------------------
	.section	.nv.shared._ZN10layer_norm13ln_bwd_kernelINS_13Kernel_traitsIf13__nv_bfloat16S2_S2_fjLj768ELj1ELj4ELj1ELj16ENS_18Kernel_traits_baseILj768EfS2_S2_S2_fjLj128EEEEELb1ELb0ELb0ELb0EEEvNS_9BwdParamsE,"aw",@nobits
	.sectionflags	@""
	.align	16


//--------------------- .nv.shared._ZN10layer_norm13ln_bwd_kernelINS_13Kernel_traitsIf13__nv_bfloat16S2_S2_fjLj768ELj1ELj4ELj1ELj16ENS_18Kernel_traits_baseILj768EfS2_S2_S2_fjLj128EEEEELb1ELb0ELb0ELb1EEEvNS_9BwdParamsE --------------------------
	.section	.nv.shared._ZN10layer_norm13ln_bwd_kernelINS_13Kernel_traitsIf13__nv_bfloat16S2_S2_fjLj768ELj1ELj4ELj1ELj16ENS_18Kernel_traits_baseILj768EfS2_S2_S2_fjLj128EEEEELb1ELb0ELb0ELb1EEEvNS_9BwdParamsE,"aw",@nobits
	.sectionflags	@""
	.align	16


//--------------------- .nv.shared._ZN10layer_norm22ln_bwd_finalize_kernelINS_22Kernel_traits_finalizeILj768Ef13__nv_bfloat16S2_S2_fjLb0ELj1024ELj4ENS_18Kernel_traits_baseILj768EfS2_S2_S2_fjLj1024EEEEELb0ELb0EEEvNS_9BwdParamsE --------------------------
	.section	.nv.shared._ZN10layer_norm22ln_bwd_finalize_kernelINS_22Kernel_traits_finalizeILj768Ef13__nv_bfloat16S2_S2_fjLb0ELj1024ELj4ENS_18Kernel_traits_baseILj768EfS2_S2_S2_fjLj1024EEEEELb0ELb0EEEvNS_9BwdParamsE,"aw",@nobits
	.sectionflags	@""
	.align	16
.nv.shared._ZN10layer_norm22ln_bwd_finalize_kernelINS_22Kernel_traits_finalizeILj768Ef13__nv_bfloat16S2_S2_fjLb0ELj1024ELj4ENS_18Kernel_traits_baseILj768EfS2_S2_S2_fjLj1024EEEEELb0ELb0EEEvNS_9BwdParamsE:
	.zero		8448


//--------------------- .nv.shared._ZN10layer_norm13ln_bwd_kernelINS_13Kernel_traitsIf13__nv_bfloat16S2_S2_fjLj768ELj1ELj4ELj1ELj16ENS_18Kernel_traits_baseILj768EfS2_S2_S2_fjLj128EEEEELb1ELb0ELb1ELb0EEEvNS_9BwdParamsE --------------------------
	.section	.nv.shared._ZN10layer_norm13ln_bwd_kernelINS_13Kernel_traitsIf13__nv_bfloat16S2_S2_fjLj768ELj1ELj4ELj1ELj16ENS_18Kernel_traits_baseILj768EfS2_S2_S2_fjLj128EEEEELb1ELb0ELb1ELb0EEEvNS_9BwdParamsE,"aw",@nobits
	.sectionflags	@""
	.align	16


//--------------------- .nv.shared._ZN10layer_norm22ln_bwd_finalize_kernelINS_22Kernel_traits_finalizeILj768Ef13__nv_bfloat16S2_S2_fjLb0ELj1024ELj4ENS_18Kernel_traits_baseILj768EfS2_S2_S2_fjLj1024EEEEELb0ELb1EEEvNS_9BwdParamsE --------------------------
	.section	.nv.shared._ZN10layer_norm22ln_bwd_finalize_kernelINS_22Kernel_traits_finalizeILj768Ef13__nv_bfloat16S2_S2_fjLb0ELj1024ELj4ENS_18Kernel_traits_baseILj768EfS2_S2_S2_fjLj1024EEEEELb0ELb1EEEvNS_9BwdParamsE,"aw",@nobits
	.sectionflags	@""
	.align	16
.nv.shared._ZN10layer_norm22ln_bwd_finalize_kernelINS_22Kernel_traits_finalizeILj768Ef13__nv_bfloat16S2_S2_fjLb0ELj1024ELj4ENS_18Kernel_traits_baseILj768EfS2_S2_S2_fjLj1024EEEEELb0ELb1EEEvNS_9BwdParamsE:
	.zero		8448


//--------------------- .nv.shared._ZN10layer_norm13ln_bwd_kernelINS_13Kernel_traitsIf13__nv_bfloat16S2_S2_fjLj768ELj1ELj4ELj1ELj16ENS_18Kernel_traits_baseILj768EfS2_S2_S2_fjLj128EEEEELb1ELb0ELb1ELb1EEEvNS_9BwdParamsE --------------------------
	.section	.nv.shared._ZN10layer_norm13ln_bwd_kernelINS_13Kernel_traitsIf13__nv_bfloat16S2_S2_fjLj768ELj1ELj4ELj1ELj16ENS_18Kernel_traits_baseILj768EfS2_S2_S2_fjLj128EEEEELb1ELb0ELb1ELb1EEEvNS_9BwdParamsE,"aw",@nobits
	.sectionflags	@""
	.align	16


//--------------------- .nv.shared._ZN10layer_norm13ln_bwd_kernelINS_13Kernel_traitsIf13__nv_bfloat16S2_S2_fjLj768ELj1ELj4ELj1ELj16ENS_18Kernel_traits_baseILj768EfS2_S2_S2_fjLj128EEEEELb1ELb1ELb0ELb0EEEvNS_9BwdParamsE --------------------------
	.section	.nv.shared._ZN10layer_norm13ln_bwd_kernelINS_13Kernel_traitsIf13__nv_bfloat16S2_S2_fjLj768ELj1ELj4ELj1ELj16ENS_18Kernel_traits_baseILj768EfS2_S2_S2_fjLj128EEEEELb1ELb1ELb0ELb0EEEvNS_9BwdParamsE,"aw",@nobits
	.sectionflags	@""
	.align	16


//--------------------- .nv.shared._ZN10layer_norm13ln_bwd_kernelINS_13Kernel_traitsIf13__nv_bfloat16S2_S2_fjLj768ELj1ELj4ELj1ELj16ENS_18Kernel_traits_baseILj768EfS2_S2_S2_fjLj128EEEEELb1ELb1ELb0ELb1EEEvNS_9BwdParamsE --------------------------
	.section	.nv.shared._ZN10layer_norm13ln_bwd_kernelINS_13Kernel_traitsIf13__nv_bfloat16S2_S2_fjLj768ELj1ELj4ELj1ELj16ENS_18Kernel_traits_baseILj768EfS2_S2_S2_fjLj128EEEEELb1ELb1ELb0ELb1EEEvNS_9BwdParamsE,"aw",@nobits
	.sectionflags	@""
	.align	16


//--------------------- .nv.shared._ZN10layer_norm22ln_bwd_finalize_kernelINS_22Kernel_traits_finalizeILj768Ef13__nv_bfloat16S2_S2_fjLb1ELj1024ELj4ENS_18Kernel_traits_baseILj768EfS2_S2_S2_fjLj1024EEEEELb1ELb0EEEvNS_9BwdParamsE --------------------------
	.section	.nv.shared._ZN10layer_norm22ln_bwd_finalize_kernelINS_22Kernel_traits_finalizeILj768Ef13__nv_bfloat16S2_S2_fjLb1ELj1024ELj4ENS_18Kernel_traits_baseILj768EfS2_S2_S2_fjLj1024EEEEELb1ELb0EEEvNS_9BwdParamsE,"aw",@nobits
	.sectionflags	@""
	.align	16
.nv.shared._ZN10layer_norm22ln_bwd_finalize_kernelINS_22Kernel_traits_finalizeILj768Ef13__nv_bfloat16S2_S2_fjLb1ELj1024ELj4ENS_18Kernel_traits_baseILj768EfS2_S2_S2_fjLj1024EEEEELb1ELb0EEEvNS_9BwdParamsE:
	.zero		12672


//--------------------- .nv.shared._ZN10layer_norm13ln_bwd_kernelINS_13Kernel_traitsIf13__nv_bfloat16S2_S2_fjLj768ELj1ELj4ELj1ELj16ENS_18Kernel_traits_baseILj768EfS2_S2_S2_fjLj128EEEEELb1ELb1ELb1ELb0EEEvNS_9BwdParamsE --------------------------
	.section	.nv.shared._ZN10layer_norm13ln_bwd_kernelINS_13Kernel_traitsIf13__nv_bfloat16S2_S2_fjLj768ELj1ELj4ELj1ELj16ENS_18Kernel_traits_baseILj768EfS2_S2_S2_fjLj128EEEEELb1ELb1ELb1ELb0EEEvNS_9BwdParamsE,"aw",@nobits
	.sectionflags	@""
	.align	16


//--------------------- .nv.shared._ZN10layer_norm22ln_bwd_finalize_kernelINS_22Kernel_traits_finalizeILj768Ef13__nv_bfloat16S2_S2_fjLb1ELj1024ELj4ENS_18Kernel_traits_baseILj768EfS2_S2_S2_fjLj1024EEEEELb1ELb1EEEvNS_9BwdParamsE --------------------------
	.section	.nv.shared._ZN10layer_norm22ln_bwd_finalize_kernelINS_22Kernel_traits_finalizeILj768Ef13__nv_bfloat16S2_S2_fjLb1ELj1024ELj4ENS_18Kernel_traits_baseILj768EfS2_S2_S2_fjLj1024EEEEELb1ELb1EEEvNS_9BwdParamsE,"aw",@nobits
	.sectionflags	@""
	.align	16
.nv.shared._ZN10layer_norm22ln_bwd_finalize_kernelINS_22Kernel_traits_finalizeILj768Ef13__nv_bfloat16S2_S2_fjLb1ELj1024ELj4ENS_18Kernel_traits_baseILj768EfS2_S2_S2_fjLj1024EEEEELb1ELb1EEEvNS_9BwdParamsE:
	.zero		12672


//--------------------- .nv.shared._ZN10layer_norm13ln_bwd_kernelINS_13Kernel_traitsIf13__nv_bfloat16S2_S2_fjLj768ELj1ELj4ELj1ELj16ENS_18Kernel_traits_baseILj768EfS2_S2_S2_fjLj128EEEEELb1ELb1ELb1ELb1EEEvNS_9BwdParamsE --------------------------
	.section	.nv.shared._ZN10layer_norm13ln_bwd_kernelINS_13Kernel_traitsIf13__nv_bfloat16S2_S2_fjLj768ELj1ELj4ELj1ELj16ENS_18Kernel_traits_baseILj768EfS2_S2_S2_fjLj128EEEEELb1ELb1ELb1ELb1EEEvNS_9BwdParamsE,"aw",@nobits
	.sectionflags	@""
	.align	16


//--------------------- .nv.shared._ZN10layer_norm13ln_bwd_kernelINS_13Kernel_traitsI13__nv_bfloat16S2_fS2_fjLj768ELj1ELj4ELj1ELj16ENS_18Kernel_traits_baseILj768ES2_S2_fS2_fjLj128EEEEELb0ELb0ELb0ELb0EEEvNS_9BwdParamsE --------------------------
	.section	.nv.shared._ZN10layer_norm13ln_bwd_kernelINS_13Kernel_traitsI13__nv_bfloat16S2_fS2_fjLj768ELj1ELj4ELj1ELj16ENS_18Kernel_traits_baseILj768ES2_S2_fS2_fjLj128EEEEELb0ELb0ELb0ELb0EEEvNS_9BwdParamsE,"aw",@nobits
	.sectionflags	@""
	.align	16


//--------------------- .nv.shared._ZN10layer_norm13ln_bwd_kernelINS_13Kernel_traitsI13__nv_bfloat16S2_fS2_fjLj768ELj1ELj4ELj1ELj16ENS_18Kernel_traits_baseILj768ES2_S2_fS2_fjLj128EEEEELb0ELb0ELb0ELb1EEEvNS_9BwdParamsE --------------------------
	.section	.nv.shared._ZN10layer_norm13ln_bwd_kernelINS_13Kernel_traitsI13__nv_bfloat16S2_fS2_fjLj768ELj1ELj4ELj1ELj16ENS_18Kernel_traits_baseILj768ES2_S2_fS2_fjLj128EEEEELb0ELb0ELb0ELb1EEEvNS_9BwdParamsE,"aw",@nobits
	.sectionflags	@""
	.align	16


//--------------------- .nv.shared._ZN10layer_norm13ln_bwd_kernelINS_13Kernel_traitsI13__nv_bfloat16S2_fS2_fjLj768ELj1ELj4ELj1ELj16ENS_18Kernel_traits_baseILj768ES2_S2_fS2_fjLj128EEEEELb0ELb0ELb1ELb0EEEvNS_9BwdParamsE --------------------------
	.section	.nv.shared._ZN10layer_norm13ln_bwd_kernelINS_13Kernel_traitsI13__nv_bfloat16S2_fS2_fjLj768ELj1ELj4ELj1ELj16ENS_18Kernel_traits_baseILj768ES2_S2_fS2_fjLj128EEEEELb0ELb0ELb1ELb0EEEvNS_9BwdParamsE,"aw",@nobits
	.sectionflags	@""
	.align	16


//--------------------- .nv.shared._ZN10layer_norm13ln_bwd_kernelINS_13Kernel_traitsI13__nv_bfloat16S2_fS2_fjLj768ELj1ELj4ELj1ELj16ENS_18Kernel_traits_baseILj768ES2_S2_fS2_fjLj128EEEEELb0ELb0ELb1ELb1EEEvNS_9BwdParamsE --------------------------
	.section	.nv.shared._ZN10layer_norm13ln_bwd_kernelINS_13Kernel_traitsI13__nv_bfloat16S2_fS2_fjLj768ELj1ELj4ELj1ELj16ENS_18Kernel_traits_baseILj768ES2_S2_fS2_fjLj128EEEEELb0ELb0ELb1ELb1EEEvNS_9BwdParamsE,"aw",@nobits
	.sectionflags	@""
	.align	16


//--------------------- .nv.shared._ZN10layer_norm13ln_bwd_kernelINS_13Kernel_traitsI13__nv_bfloat16S2_fS2_fjLj768ELj1ELj4ELj1ELj16ENS_18Kernel_traits_baseILj768ES2_S2_fS2_fjLj128EEEEELb0ELb1ELb0ELb0EEEvNS_9BwdParamsE --------------------------
	.section	.nv.shared._ZN10layer_norm13ln_bwd_kernelINS_13Kernel_traitsI13__nv_bfloat16S2_fS2_fjLj768ELj1ELj4ELj1ELj16ENS_18Kernel_traits_baseILj768ES2_S2_fS2_fjLj128EEEEELb0ELb1ELb0ELb0EEEvNS_9BwdParamsE,"aw",@nobits
	.sectionflags	@""
	.align	16


//--------------------- .nv.shared._ZN10layer_norm13ln_bwd_kernelINS_13Kernel_traitsI13__nv_bfloat16S2_fS2_fjLj768ELj1ELj4ELj1ELj16ENS_18Kernel_traits_baseILj768ES2_S2_fS2_fjLj128EEEEELb0ELb1ELb0ELb1EEEvNS_9BwdParamsE --------------------------
	.section	.nv.shared._ZN10layer_norm13ln_bwd_kernelINS_13Kernel_traitsI13__nv_bfloat16S2_fS2_fjLj768ELj1ELj4ELj1ELj16ENS_18Kernel_traits_baseILj768ES2_S2_fS2_fjLj128EEEEELb0ELb1ELb0ELb1EEEvNS_9BwdParamsE,"aw",@nobits
	.sectionflags	@""
	.align	16


//--------------------- .nv.shared._ZN10layer_norm13ln_bwd_kernelINS_13Kernel_traitsI13__nv_bfloat16S2_fS2_fjLj768ELj1ELj4ELj1ELj16ENS_18Kernel_traits_baseILj768ES2_S2_fS2_fjLj128EEEEELb0ELb1ELb1ELb0EEEvNS_9BwdParamsE --------------------------
	.section	.nv.shared._ZN10layer_norm13ln_bwd_kernelINS_13Kernel_traitsI13__nv_bfloat16S2_fS2_fjLj768ELj1ELj4ELj1ELj16ENS_18Kernel_traits_baseILj768ES2_S2_fS2_fjLj128EEEEELb0ELb1ELb1ELb0EEEvNS_9BwdParamsE,"aw",@nobits
	.sectionflags	@""
	.align	16


//--------------------- .nv.shared._ZN10layer_norm13ln_bwd_kernelINS_13Kernel_traitsI13__nv_bfloat16S2_fS2_fjLj768ELj1ELj4ELj1ELj16ENS_18Kernel_traits_baseILj768ES2_S2_fS2_fjLj128EEEEELb0ELb1ELb1ELb1EEEvNS_9BwdParamsE --------------------------
	.section	.nv.shared._ZN10layer_norm13ln_bwd_kernelINS_13Kernel_traitsI13__nv_bfloat16S2_fS2_fjLj768ELj1ELj4ELj1ELj16ENS_18Kernel_traits_baseILj768ES2_S2_fS2_fjLj128EEEEELb0ELb1ELb1ELb1EEEvNS_9BwdParamsE,"aw",@nobits
	.sectionflags	@""
	.align	16


//--------------------- .nv.shared._ZN10layer_norm13ln_bwd_kernelINS_13Kernel_traitsI13__nv_bfloat16S2_fS2_fjLj768ELj1ELj4ELj1ELj16ENS_18Kernel_traits_baseILj768ES2_S2_fS2_fjLj128EEEEELb1ELb0ELb0ELb0EEEvNS_9BwdParamsE --------------------------
	.section	.nv.shared._ZN10layer_norm13ln_bwd_kernelINS_13Kernel_traitsI13__nv_bfloat16S2_fS2_fjLj768ELj1ELj4ELj1ELj16ENS_18Kernel_traits_baseILj768ES2_S2_fS2_fjLj128EEEEELb1ELb0ELb0ELb0EEEvNS_9BwdParamsE,"aw",@nobits
	.sectionflags	@""
	.align	16


//--------------------- .nv.shared._ZN10layer_norm13ln_bwd_kernelINS_13Kernel_traitsI13__nv_bfloat16S2_fS2_fjLj768ELj1ELj4ELj1ELj16ENS_18Kernel_traits_baseILj768ES2_S2_fS2_fjLj128EEEEELb1ELb0ELb0ELb1EEEvNS_9BwdParamsE --------------------------
	.section	.nv.shared._ZN10layer_norm13ln_bwd_kernelINS_13Kernel_traitsI13__nv_bfloat16S2_fS2_fjLj768ELj1ELj4ELj1ELj16ENS_18Kernel_traits_baseILj768ES2_S2_fS2_fjLj128EEEEELb1ELb0ELb0ELb1EEEvNS_9BwdParamsE,"aw",@nobits
	.sectionflags	@""
	.align	16


//--------------------- .nv.shared._ZN10layer_norm22ln_bwd_finalize_kernelINS_22Kernel_traits_finalizeILj768E13__nv_bfloat16S2_fS2_fjLb0ELj1024ELj4ENS_18Kernel_traits_baseILj768ES2_S2_fS2_fjLj1024EEEEELb0ELb0EEEvNS_9BwdParamsE --------------------------
	.section	.nv.shared._ZN10layer_norm22ln_bwd_finalize_kernelINS_22Kernel_traits_finalizeILj768E13__nv_bfloat16S2_fS2_fjLb0ELj1024ELj4ENS_18Kernel_traits_baseILj768ES2_S2_fS2_fjLj1024EEEEELb0ELb0EEEvNS_9BwdParamsE,"aw",@nobits
	.sectionflags	@""
	.align	16
.nv.shared._ZN10layer_norm22ln_bwd_finalize_kernelINS_22Kernel_traits_finalizeILj768E13__nv_bfloat16S2_fS2_fjLb0ELj1024ELj4ENS_18Kernel_traits_baseILj768ES2_S2_fS2_fjLj1024EEEEELb0ELb0EEEvNS_9BwdParamsE:
	.zero		8448


//--------------------- .nv.shared._ZN10layer_norm13ln_bwd_kernelINS_13Kernel_traitsI13__nv_bfloat16S2_fS2_fjLj768ELj1ELj4ELj1ELj16ENS_18Kernel_traits_baseILj768ES2_S2_fS2_fjLj128EEEEELb1ELb0ELb1ELb0EEEvNS_9BwdParamsE --------------------------
	.section	.nv.shared._ZN10layer_norm13ln_bwd_kernelINS_13Kernel_traitsI13__nv_bfloat16S2_fS2_fjLj768ELj1ELj4ELj1ELj16ENS_18Kernel_traits_baseILj768ES2_S2_fS2_fjLj128EEEEELb1ELb0ELb1ELb0EEEvNS_9BwdParamsE,"aw",@nobits
	.sectionflags	@""
	.align	16


//--------------------- .nv.shared._ZN10layer_norm22ln_bwd_finalize_kernelINS_22Kernel_traits_finalizeILj768E13__nv_bfloat16S2_fS2_fjLb0ELj1024ELj4ENS_18Kernel_traits_baseILj768ES2_S2_fS2_fjLj1024EEEEELb0ELb1EEEvNS_9BwdParamsE --------------------------
	.section	.nv.shared._ZN10layer_norm22ln_bwd_finalize_kernelINS_22Kernel_traits_finalizeILj768E13__nv_bfloat16S2_fS2_fjLb0ELj1024ELj4ENS_18Kernel_traits_baseILj768ES2_S2_fS2_fjLj1024EEEEELb0ELb1EEEvNS_9BwdParamsE,"aw",@nobits
	.sectionflags	@""
	.align	16
.nv.shared._ZN10layer_norm22ln_bwd_finalize_kernelINS_22Kernel_traits_finalizeILj768E13__nv_bfloat16S2_fS2_fjLb0ELj1024ELj4ENS_18Kernel_traits_baseILj768ES2_S2_fS2_fjLj1024EEEEELb0ELb1EEEvNS_9BwdParamsE:
	.zero		8448


//--------------------- .nv.shared._ZN10layer_norm13ln_bwd_kernelINS_13Kernel_traitsI13__nv_bfloat16S2_fS2_fjLj768ELj1ELj4ELj1ELj16ENS_18Kernel_traits_baseILj768ES2_S2_fS2_fjLj128EEEEELb1ELb0ELb1ELb1EEEvNS_9BwdParamsE --------------------------
	.section	.nv.shared._ZN10layer_norm13ln_bwd_kernelINS_13Kernel_traitsI13__nv_bfloat16S2_fS2_fjLj768ELj1ELj4ELj1ELj16ENS_18Kernel_traits_baseILj768ES2_S2_fS2_fjLj128EEEEELb1ELb0ELb1ELb1EEEvNS_9BwdParamsE,"aw",@nobits
	.sectionflags	@""
	.align	16


//--------------------- .nv.shared._ZN10layer_norm13ln_bwd_kernelINS_13Kernel_traitsI13__nv_bfloat16S2_fS2_fjLj768ELj1ELj4ELj1ELj16ENS_18Kernel_traits_baseILj768ES2_S2_fS2_fjLj128EEEEELb1ELb1ELb0ELb0EEEvNS_9BwdParamsE --------------------------
	.section	.nv.shared._ZN10layer_norm13ln_bwd_kernelINS_13Kernel_traitsI13__nv_bfloat16S2_fS2_fjLj768ELj1ELj4ELj1ELj16ENS_18Kernel_traits_baseILj768ES2_S2_fS2_fjLj128EEEEELb1ELb1ELb0ELb0EEEvNS_9BwdParamsE,"aw",@nobits
	.sectionflags	@""
	.align	16


//--------------------- .nv.shared._ZN10layer_norm13ln_bwd_kernelINS_13Kernel_traitsI13__nv_bfloat16S2_fS2_fjLj768ELj1ELj4ELj1ELj16ENS_18Kernel_traits_baseILj768ES2_S2_fS2_fjLj128EEEEELb1ELb1ELb0ELb1EEEvNS_9BwdParamsE --------------------------
	.section	.nv.shared._ZN10layer_norm13ln_bwd_kernelINS_13Kernel_traitsI13__nv_bfloat16S2_fS2_fjLj768ELj1ELj4ELj1ELj16ENS_18Kernel_traits_baseILj768ES2_S2_fS2_fjLj128EEEEELb1ELb1ELb0ELb1EEEvNS_9BwdParamsE,"aw",@nobits
	.sectionflags	@""
	.align	16


//--------------------- .nv.shared._ZN10layer_norm22ln_bwd_finalize_kernelINS_22Kernel_traits_finalizeILj768E13__nv_bfloat16S2_fS2_fjLb1ELj1024ELj4ENS_18Kernel_traits_baseILj768ES2_S2_fS2_fjLj1024EEEEELb1ELb0EEEvNS_9BwdParamsE --------------------------
	.section	.nv.shared._ZN10layer_norm22ln_bwd_finalize_kernelINS_22Kernel_traits_finalizeILj768E13__nv_bfloat16S2_fS2_fjLb1ELj1024ELj4ENS_18Kernel_traits_baseILj768ES2_S2_fS2_fjLj1024EEEEELb1ELb0EEEvNS_9BwdParamsE,"aw",@nobits
	.sectionflags	@""
	.align	16
.nv.shared._ZN10layer_norm22ln_bwd_finalize_kernelINS_22Kernel_traits_finalizeILj768E13__nv_bfloat16S2_fS2_fjLb1ELj1024ELj4ENS_18Kernel_traits_baseILj768ES2_S2_fS2_fjLj1024EEEEELb1ELb0EEEvNS_9BwdParamsE:
	.zero		12672


//--------------------- .nv.shared._ZN10layer_norm13ln_bwd_kernelINS_13Kernel_traitsI13__nv_bfloat16S2_fS2_fjLj768ELj1ELj4ELj1ELj16ENS_18Kernel_traits_baseILj768ES2_S2_fS2_fjLj128EEEEELb1ELb1ELb1ELb0EEEvNS_9BwdParamsE --------------------------
	.section	.nv.shared._ZN10layer_norm13ln_bwd_kernelINS_13Kernel_traitsI13__nv_bfloat16S2_fS2_fjLj768ELj1ELj4ELj1ELj16ENS_18Kernel_traits_baseILj768ES2_S2_fS2_fjLj128EEEEELb1ELb1ELb1ELb0EEEvNS_9BwdParamsE,"aw",@nobits
	.sectionflags	@""
	.align	16


//--------------------- .nv.shared._ZN10layer_norm22ln_bwd_finalize_kernelINS_22Kernel_traits_finalizeILj768E13__nv_bfloat16S2_fS2_fjLb1ELj1024ELj4ENS_18Kernel_traits_baseILj768ES2_S2_fS2_fjLj1024EEEEELb1ELb1EEEvNS_9BwdParamsE --------------------------
	.section	.nv.shared._ZN10layer_norm22ln_bwd_finalize_kernelINS_22Kernel_traits_finalizeILj768E13__nv_bfloat16S2_fS2_fjLb1ELj1024ELj4ENS_18Kernel_traits_baseILj768ES2_S2_fS2_fjLj1024EEEEELb1ELb1EEEvNS_9BwdParamsE,"aw",@nobits
	.sectionflags	@""
	.align	16
.nv.shared._ZN10layer_norm22ln_bwd_finalize_kernelINS_22Kernel_traits_finalizeILj768E13__nv_bfloat16S2_fS2_fjLb1ELj1024ELj4ENS_18Kernel_traits_baseILj768ES2_S2_fS2_fjLj1024EEEEELb1ELb1EEEvNS_9BwdParamsE:
	.zero		12672


//--------------------- .nv.shared._ZN10layer_norm13ln_bwd_kernelINS_13Kernel_traitsI13__nv_bfloat16S2_fS2_fjLj768ELj1ELj4ELj1ELj16ENS_18Kernel_traits_baseILj768ES2_S2_fS2_fjLj128EEEEELb1ELb1ELb1ELb1EEEvNS_9BwdParamsE --------------------------
	.section	.nv.shared._ZN10layer_norm13ln_bwd_kernelINS_13Kernel_traitsI13__nv_bfloat16S2_fS2_fjLj768ELj1ELj4ELj1ELj16ENS_18Kernel_traits_baseILj768ES2_S2_fS2_fjLj128EEEEELb1ELb1ELb1ELb1EEEvNS_9BwdParamsE,"aw",@nobits
	.sectionflags	@""
	.align	16


//--------------------- .nv.shared._ZN10layer_norm13ln_bwd_kernelINS_13Kernel_traitsIf13__nv_bfloat16fS2_fjLj768ELj1ELj4ELj1ELj16ENS_18Kernel_traits_baseILj768EfS2_fS2_fjLj128EEEEELb0ELb0ELb0ELb0EEEvNS_9BwdParamsE --------------------------
	.section	.nv.shared._ZN10layer_norm13ln_bwd_kernelINS_13Kernel_traitsIf13__nv_bfloat16fS2_fjLj768ELj1ELj4ELj1ELj16ENS_18Kernel_traits_baseILj768EfS2_fS2_fjLj128EEEEELb0ELb0ELb0ELb0EEEvNS_9BwdParamsE,"aw",@nobits
	.sectionflags	@""
	.align	16


//--------------------- .nv.shared._ZN10layer_norm13ln_bwd_kernelINS_13Kernel_traitsIf13__nv_bfloat16fS2_fjLj768ELj1ELj4ELj1ELj16ENS_18Kernel_traits_baseILj768EfS2_fS2_fjLj128EEEEELb0ELb0ELb0ELb1EEEvNS_9BwdParamsE --------------------------
	.section	.nv.shared._ZN10layer_norm13ln_bwd_kernelINS_13Kernel_traitsIf13__nv_bfloat16fS2_fjLj768ELj1ELj4ELj1ELj16ENS_18Kernel_traits_baseILj768EfS2_fS2_fjLj128EEEEELb0ELb0ELb0ELb1EEEvNS_9BwdParamsE,"aw",@nobits
	.sectionflags	@""
	.align	16


//--------------------- .nv.shared._ZN10layer_norm13ln_bwd_kernelINS_13Kernel_traitsIf13__nv_bfloat16fS2_fjLj768ELj1ELj4ELj1ELj16ENS_18Kernel_traits_baseILj768EfS2_fS2_fjLj128EEEEELb0ELb0ELb1ELb0EEEvNS_9BwdParamsE --------------------------
	.section	.nv.shared._ZN10layer_norm13ln_bwd_kernelINS_13Kernel_traitsIf13__nv_bfloat16fS2_fjLj768ELj1ELj4ELj1ELj16ENS_18Kernel_traits_baseILj768EfS2_fS2_fjLj128EEEEELb0ELb0ELb1ELb0EEEvNS_9BwdParamsE,"aw",@nobits
	.sectionflags	@""
	.align	16


//--------------------- .nv.shared._ZN10layer_norm13ln_bwd_kernelINS_13Kernel_traitsIf13__nv_bfloat16fS2_fjLj768ELj1ELj4ELj1ELj16ENS_18Kernel_traits_baseILj768EfS2_fS2_fjLj128EEEEELb0ELb0ELb1ELb1EEEvNS_9BwdParamsE --------------------------
	.section	.nv.shared._ZN10layer_norm13ln_bwd_kernelINS_13Kernel_traitsIf13__nv_bfloat16fS2_fjLj768ELj1ELj4ELj1ELj16ENS_18Kernel_traits_baseILj768EfS2_fS2_fjLj128EEEEELb0ELb0ELb1ELb1EEEvNS_9BwdParamsE,"aw",@nobits
	.sectionflags	@""
	.align	16


//--------------------- .nv.shared._ZN10layer_norm13ln_bwd_kernelINS_13Kernel_traitsIf13__nv_bfloat16fS2_fjLj768ELj1ELj4ELj1ELj16ENS_18Kernel_traits_baseILj768EfS2_fS2_fjLj128EEEEELb0ELb1ELb0ELb0EEEvNS_9BwdParamsE --------------------------
	.section	.nv.shared._ZN10layer_norm13ln_bwd_kernelINS_13Kernel_traitsIf13__nv_bfloat16fS2_fjLj768ELj1ELj4ELj1ELj16ENS_18Kernel_traits_baseILj768EfS2_fS2_fjLj128EEEEELb0ELb1ELb0ELb0EEEvNS_9BwdParamsE,"aw",@nobits
	.sectionflags	@""
	.align	16


//--------------------- .nv.shared._ZN10layer_norm13ln_bwd_kernelINS_13Kernel_traitsIf13__nv_bfloat16fS2_fjLj768ELj1ELj4ELj1ELj16ENS_18Kernel_traits_baseILj768EfS2_fS2_fjLj128EEEEELb0ELb1ELb0ELb1EEEvNS_9BwdParamsE --------------------------
	.section	.nv.shared._ZN10layer_norm13ln_bwd_kernelINS_13Kernel_traitsIf13__nv_bfloat16fS2_fjLj768ELj1ELj4ELj1ELj16ENS_18Kernel_traits_baseILj768EfS2_fS2_fjLj128EEEEELb0ELb1ELb0ELb1EEEvNS_9BwdParamsE,"aw",@nobits
	.sectionflags	@""
	.align	16


//--------------------- .nv.shared._ZN10layer_norm13ln_bwd_kernelINS_13Kernel_traitsIf13__nv_bfloat16fS2_fjLj768ELj1ELj4ELj1ELj16ENS_18Kernel_traits_baseILj768EfS2_fS2_fjLj128EEEEELb0ELb1ELb1ELb0EEEvNS_9BwdParamsE --------------------------
	.section	.nv.shared._ZN10layer_norm13ln_bwd_kernelINS_13Kernel_traitsIf13__nv_bfloat16fS2_fjLj768ELj1ELj4ELj1ELj16ENS_18Kernel_traits_baseILj768EfS2_fS2_fjLj128EEEEELb0ELb1ELb1ELb0EEEvNS_9BwdParamsE,"aw",@nobits
	.sectionflags	@""
	.align	16


//--------------------- .nv.shared._ZN10layer_norm13ln_bwd_kernelINS_13Kernel_traitsIf13__nv_bfloat16fS2_fjLj768ELj1ELj4ELj1ELj16ENS_18Kernel_traits_baseILj768EfS2_fS2_fjLj128EEEEELb0ELb1ELb1ELb1EEEvNS_9BwdParamsE --------------------------
	.section	.nv.shared._ZN10layer_norm13ln_bwd_kernelINS_13Kernel_traitsIf13__nv_bfloat16fS2_fjLj768ELj1ELj4ELj1ELj16ENS_18Kernel_traits_baseILj768EfS2_fS2_fjLj128EEEEELb0ELb1ELb1ELb1EEEvNS_9BwdParamsE,"aw",@nobits
	.sectionflags	@""
	.align	16


//--------------------- .nv.shared._ZN10layer_norm13ln_bwd_kernelINS_13Kernel_traitsIf13__nv_bfloat16fS2_fjLj768ELj1ELj4ELj1ELj16ENS_18Kernel_traits_baseILj768EfS2_fS2_fjLj128EEEEELb1ELb0ELb0ELb0EEEvNS_9BwdParamsE --------------------------
	.section	.nv.shared._ZN10layer_norm13ln_bwd_kernelINS_13Kernel_traitsIf13__nv_bfloat16fS2_fjLj768ELj1ELj4ELj1ELj16ENS_18Kernel_traits_baseILj768EfS2_fS2_fjLj128EEEEELb1ELb0ELb0ELb0EEEvNS_9BwdParamsE,"aw",@nobits
	.sectionflags	@""
	.align	16


//--------------------- .nv.shared._ZN10layer_norm13ln_bwd_kernelINS_13Kernel_traitsIf13__nv_bfloat16fS2_fjLj768ELj1ELj4ELj1ELj16ENS_18Kernel_traits_baseILj768EfS2_fS2_fjLj128EEEEELb1ELb0ELb0ELb1EEEvNS_9BwdParamsE --------------------------
	.section	.nv.shared._ZN10layer_norm13ln_bwd_kernelINS_13Kernel_traitsIf13__nv_bfloat16fS2_fjLj768ELj1ELj4ELj1ELj16ENS_18Kernel_traits_baseILj768EfS2_fS2_fjLj128EEEEELb1ELb0ELb0ELb1EEEvNS_9BwdParamsE,"aw",@nobits
	.sectionflags	@""
	.align	16


//--------------------- .nv.shared._ZN10layer_norm22ln_bwd_finalize_kernelINS_22Kernel_traits_finalizeILj768Ef13__nv_bfloat16fS2_fjLb0ELj1024ELj4ENS_18Kernel_traits_baseILj768EfS2_fS2_fjLj1024EEEEELb0ELb0EEEvNS_9BwdParamsE --------------------------
	.section	.nv.shared._ZN10layer_norm22ln_bwd_finalize_kernelINS_22Kernel_traits_finalizeILj768Ef13__nv_bfloat16fS2_fjLb0ELj1024ELj4ENS_18Kernel_traits_baseILj768EfS2_fS2_fjLj1024EEEEELb0ELb0EEEvNS_9BwdParamsE,"aw",@nobits
	.sectionflags	@""
	.align	16
.nv.shared._ZN10layer_norm22ln_bwd_finalize_kernelINS_22Kernel_traits_finalizeILj768Ef13__nv_bfloat16fS2_fjLb0ELj1024ELj4ENS_18Kernel_traits_baseILj768EfS2_fS2_fjLj1024EEEEELb0ELb0EEEvNS_9BwdParamsE:
	.zero		8448


//--------------------- .nv.shared._ZN10layer_norm13ln_bwd_kernelINS_13Kernel_traitsIf13__nv_bfloat16fS2_fjLj768ELj1ELj4ELj1ELj16ENS_18Kernel_traits_baseILj768EfS2_fS2_fjLj128EEEEELb1ELb0ELb1ELb0EEEvNS_9BwdParamsE --------------------------
	.section	.nv.shared._ZN10layer_norm13ln_bwd_kernelINS_13Kernel_traitsIf13__nv_bfloat16fS2_fjLj768ELj1ELj4ELj1ELj16ENS_18Kernel_traits_baseILj768EfS2_fS2_fjLj128EEEEELb1ELb0ELb1ELb0EEEvNS_9BwdParamsE,"aw",@nobits
	.sectionflags	@""
	.align	16


//--------------------- .nv.shared._ZN10layer_norm22ln_bwd_finalize_kernelINS_22Kernel_traits_finalizeILj768Ef13__nv_bfloat16fS2_fjLb0ELj1024ELj4ENS_18Kernel_traits_baseILj768EfS2_fS2_fjLj1024EEEEELb0ELb1EEEvNS_9BwdParamsE --------------------------
	.section	.nv.shared._ZN10layer_norm22ln_bwd_finalize_kernelINS_22Kernel_traits_finalizeILj768Ef13__nv_bfloat16fS2_fjLb0ELj1024ELj4ENS_18Kernel_traits_baseILj768EfS2_fS2_fjLj1024EEEEELb0ELb1EEEvNS_9BwdParamsE,"aw",@nobits
	.sectionflags	@""
	.align	16
.nv.shared._ZN10layer_norm22ln_bwd_finalize_kernelINS_22Kernel_traits_finalizeILj768Ef13__nv_bfloat16fS2_fjLb0ELj1024ELj4ENS_18Kernel_traits_baseILj768EfS2_fS2_fjLj1024EEEEELb0ELb1EEEvNS_9BwdParamsE:
	.zero		8448


//--------------------- .nv.shared._ZN10layer_norm13ln_bwd_kernelINS_13Kernel_traitsIf13__nv_bfloat16fS2_fjLj768ELj1ELj4ELj1ELj16ENS_18Kernel_traits_baseILj768EfS2_fS2_fjLj128EEEEELb1ELb0ELb1ELb1EEEvNS_9BwdParamsE --------------------------
	.section	.nv.shared._ZN10layer_norm13ln_bwd_kernelINS_13Kernel_traitsIf13__nv_bfloat16fS2_fjLj768ELj1ELj4ELj1ELj16ENS_18Kernel_traits_baseILj768EfS2_fS2_fjLj128EEEEELb1ELb0ELb1ELb1EEEvNS_9BwdParamsE,"aw",@nobits
	.sectionflags	@""
	.align	16


//--------------------- .nv.shared._ZN10layer_norm13ln_bwd_kernelINS_13Kernel_traitsIf13__nv_bfloat16fS2_fjLj768ELj1ELj4ELj1ELj16ENS_18Kernel_traits_baseILj768EfS2_fS2_fjLj128EEEEELb1ELb1ELb0ELb0EEEvNS_9BwdParamsE --------------------------
	.section	.nv.shared._ZN10layer_norm13ln_bwd_kernelINS_13Kernel_traitsIf13__nv_bfloat16fS2_fjLj768ELj1ELj4ELj1ELj16ENS_18Kernel_traits_baseILj768EfS2_fS2_fjLj128EEEEELb1ELb1ELb0ELb0EEEvNS_9BwdParamsE,"aw",@nobits
	.sectionflags	@""
	.align	16


//--------------------- .nv.shared._ZN10layer_norm13ln_bwd_kernelINS_13Kernel_traitsIf13__nv_bfloat16fS2_fjLj768ELj1ELj4ELj1ELj16ENS_18Kernel_traits_baseILj768EfS2_fS2_fjLj128EEEEELb1ELb1ELb0ELb1EEEvNS_9BwdParamsE --------------------------
	.section	.nv.shared._ZN10layer_norm13ln_bwd_kernelINS_13Kernel_traitsIf13__nv_bfloat16fS2_fjLj768ELj1ELj4ELj1ELj16ENS_18Kernel_traits_baseILj768EfS2_fS2_fjLj128EEEEELb1ELb1ELb0ELb1EEEvNS_9BwdParamsE,"aw",@nobits
	.sectionflags	@""
	.align	16


//--------------------- .nv.shared._ZN10layer_norm22ln_bwd_finalize_kernelINS_22Kernel_traits_finalizeILj768Ef13__nv_bfloat16fS2_fjLb1ELj1024ELj4ENS_18Kernel_traits_baseILj768EfS2_fS2_fjLj1024EEEEELb1ELb0EEEvNS_9BwdParamsE --------------------------
	.section	.nv.shared._ZN10layer_norm22ln_bwd_finalize_kernelINS_22Kernel_traits_finalizeILj768Ef13__nv_bfloat16fS2_fjLb1ELj1024ELj4ENS_18Kernel_traits_baseILj768EfS2_fS2_fjLj1024EEEEELb1ELb0EEEvNS_9BwdParamsE,"aw",@nobits
	.sectionflags	@""
	.align	16
.nv.shared._ZN10layer_norm22ln_bwd_finalize_kernelINS_22Kernel_traits_finalizeILj768Ef13__nv_bfloat16fS2_fjLb1ELj1024ELj4ENS_18Kernel_traits_baseILj768EfS2_fS2_fjLj1024EEEEELb1ELb0EEEvNS_9BwdParamsE:
	.zero		12672


//--------------------- .nv.shared._ZN10layer_norm13ln_bwd_kernelINS_13Kernel_traitsIf13__nv_bfloat16fS2_fjLj768ELj1ELj4ELj1ELj16ENS_18Kernel_traits_baseILj768EfS2_fS2_fjLj128EEEEELb1ELb1ELb1ELb0EEEvNS_9BwdParamsE --------------------------
	.section	.nv.shared._ZN10layer_norm13ln_bwd_kernelINS_13Kernel_traitsIf13__nv_bfloat16fS2_fjLj768ELj1ELj4ELj1ELj16ENS_18Kernel_traits_baseILj768EfS2_fS2_fjLj128EEEEELb1ELb1ELb1ELb0EEEvNS_9BwdParamsE,"aw",@nobits
	.sectionflags	@""
	.align	16


//--------------------- .nv.shared._ZN10layer_norm22ln_bwd_finalize_kernelINS_22Kernel_traits_finalizeILj768Ef13__nv_bfloat16fS2_fjLb1ELj1024ELj4ENS_18Kernel_traits_baseILj768EfS2_fS2_fjLj1024EEEEELb1ELb1EEEvNS_9BwdParamsE --------------------------
	.section	.nv.shared._ZN10layer_norm22ln_bwd_finalize_kernelINS_22Kernel_traits_finalizeILj768Ef13__nv_bfloat16fS2_fjLb1ELj1024ELj4ENS_18Kernel_traits_baseILj768EfS2_fS2_fjLj1024EEEEELb1ELb1EEEvNS_9BwdParamsE,"aw",@nobits
	.sectionflags	@""
	.align	16
.nv.shared._ZN10layer_norm22ln_bwd_finalize_kernelINS_22Kernel_traits_finalizeILj768Ef13__nv_bfloat16fS2_fjLb1ELj1024ELj4ENS_18Kernel_traits_baseILj768EfS2_fS2_fjLj1024EEEEELb1ELb1EEEvNS_9BwdParamsE:
	.zero		12672


//--------------------- .nv.shared._ZN10layer_norm13ln_bwd_kernelINS_13Kernel_traitsIf13__nv_bfloat16fS2_fjLj768ELj1ELj4ELj1ELj16ENS_18Kernel_traits_baseILj768EfS2_fS2_fjLj128EEEEELb1ELb1ELb1ELb1EEEvNS_9BwdParamsE --------------------------
	.section	.nv.shared._ZN10layer_norm13ln_bwd_kernelINS_13Kernel_traitsIf13__nv_bfloat16fS2_fjLj768ELj1ELj4ELj1ELj16ENS_18Kernel_traits_baseILj768EfS2_fS2_fjLj128EEEEELb1ELb1ELb1ELb1EEEvNS_9BwdParamsE,"aw",@nobits
	.sectionflags	@""
	.align	16


//--------------------- .nv.shared._ZN10layer_norm13ln_bwd_kernelINS_13Kernel_traitsIf6__halfS2_S2_fjLj768ELj1ELj4ELj1ELj16ENS_18Kernel_traits_baseILj768EfS2_S2_S2_fjLj128EEEEELb0ELb0ELb0ELb0EEEvNS_9BwdParamsE --------------------------
	.section	.nv.shared._ZN10layer_norm13ln_bwd_kernelINS_13Kernel_traitsIf6__halfS2_S2_fjLj768ELj1ELj4ELj1ELj16ENS_18Kernel_traits_baseILj768EfS2_S2_S2_fjLj128EEEEELb0ELb0ELb0ELb0EEEvNS_9BwdParamsE,"aw",@nobits
	.sectionflags	@""
	.align	16


//--------------------- .nv.shared._ZN10layer_norm13ln_bwd_kernelINS_13Kernel_traitsIf6__halfS2_S2_fjLj768ELj1ELj4ELj1ELj16ENS_18Kernel_traits_baseILj768EfS2_S2_S2_fjLj128EEEEELb0ELb0ELb0ELb1EEEvNS_9BwdParamsE --------------------------
	.section	.nv.shared._ZN10layer_norm13ln_bwd_kernelINS_13Kernel_traitsIf6__halfS2_S2_fjLj768ELj1ELj4ELj1ELj16ENS_18Kernel_traits_baseILj768EfS2_S2_S2_fjLj128EEEEELb0ELb0ELb0ELb1EEEvNS_9BwdParamsE,"aw",@nobits
	.sectionflags	@""
	.align	16


//--------------------- .nv.shared._ZN10layer_norm13ln_bwd_kernelINS_13Kernel_traitsIf6__halfS2_S2_fjLj768ELj1ELj4ELj1ELj16ENS_18Kernel_traits_baseILj768EfS2_S2_S2_fjLj128EEEEELb0ELb0ELb1ELb0EEEvNS_9BwdParamsE --------------------------
	.section	.nv.shared._ZN10layer_norm13ln_bwd_kernelINS_13Kernel_traitsIf6__halfS2_S2_fjLj768ELj1ELj4ELj1ELj16ENS_18Kernel_traits_baseILj768EfS2_S2_S2_fjLj128EEEEELb0ELb0ELb1ELb0EEEvNS_9BwdParamsE,"aw",@nobits
	.sectionflags	@""
	.align	16


//--------------------- .nv.shared._ZN10layer_norm13ln_bwd_kernelINS_13Kernel_traitsIf6__halfS2_S2_fjLj768ELj1ELj4ELj1ELj16ENS_18Kernel_traits_baseILj768EfS2_S2_S2_fjLj128EEEEELb0ELb0ELb1ELb1EEEvNS_9BwdParamsE --------------------------
	.section	.nv.shared._ZN10layer_norm13ln_bwd_kernelINS_13Kernel_traitsIf6__halfS2_S2_fjLj768ELj1ELj4ELj1ELj16ENS_18Kernel_traits_baseILj768EfS2_S2_S2_fjLj128EEEEELb0ELb0ELb1ELb1EEEvNS_9BwdParamsE,"aw",@nobits
	.sectionflags	@""
	.align	16


//--------------------- .nv.shared._ZN10layer_norm13ln_bwd_kernelINS_13Kernel_traitsIf6__halfS2_S2_fjLj768ELj1ELj4ELj1ELj16ENS_18Kernel_traits_baseILj768EfS2_S2_S2_fjLj128EEEEELb0ELb1ELb0ELb0EEEvNS_9BwdParamsE --------------------------
	.section	.nv.shared._ZN10layer_norm13ln_bwd_kernelINS_13Kernel_traitsIf6__halfS2_S2_fjLj768ELj1ELj4ELj1ELj16ENS_18Kernel_traits_baseILj768EfS2_S2_S2_fjLj128EEEEELb0ELb1ELb0ELb0EEEvNS_9BwdParamsE,"aw",@nobits
	.sectionflags	@""
	.align	16


//--------------------- .nv.shared._ZN10layer_norm13ln_bwd_kernelINS_13Kernel_traitsIf6__halfS2_S2_fjLj768ELj1ELj4ELj1ELj16ENS_18Kernel_traits_baseILj768EfS2_S2_S2_fjLj128EEEEELb0ELb1ELb0ELb1EEEvNS_9BwdParamsE --------------------------
	.section	.nv.shared._ZN10layer_norm13ln_bwd_kernelINS_13Kernel_traitsIf6__halfS2_S2_fjLj768ELj1ELj4ELj1ELj16ENS_18Kernel_traits_baseILj768EfS2_S2_S2_fjLj128EEEEELb0ELb1ELb0ELb1EEEvNS_9BwdParamsE,"aw",@nobits
	.sectionflags	@""
	.align	16


//--------------------- .nv.shared._ZN10layer_norm13ln_bwd_kernelINS_13Kernel_traitsIf6__halfS2_S2_fjLj768ELj1ELj4ELj1ELj16ENS_18Kernel_traits_baseILj768EfS2_S2_S2_fjLj128EEEEELb0ELb1ELb1ELb0EEEvNS_9BwdParamsE --------------------------
	.section	.nv.shared._ZN10layer_norm13ln_bwd_kernelINS_13Kernel_traitsIf6__halfS2_S2_fjLj768ELj1ELj4ELj1ELj16ENS_18Kernel_traits_baseILj768EfS2_S2_S2_fjLj128EEEEELb0ELb1ELb1ELb0EEEvNS_9BwdParamsE,"aw",@nobits
	.sectionflags	@""
	.align	16


//--------------------- .nv.shared._ZN10layer_norm13ln_bwd_kernelINS_13Kernel_traitsIf6__halfS2_S2_fjLj768ELj1ELj4ELj1ELj16ENS_18Kernel_traits_baseILj768EfS2_S2_S2_fjLj128EEEEELb0ELb1ELb1ELb1EEEvNS_9BwdParamsE --------------------------
	.section	.nv.shared._ZN10layer_norm13ln_bwd_kernelINS_13Kernel_traitsIf6__halfS2_S2_fjLj768ELj1ELj4ELj1ELj16ENS_18Kernel_traits_baseILj768EfS2_S2_S2_fjLj128EEEEELb0ELb1ELb1ELb1EEEvNS_9BwdParamsE,"aw",@nobits
	.sectionflags	@""
	.align	16


//--------------------- .nv.shared._ZN10layer_norm13ln_bwd_kernelINS_13Kernel_traitsIf6__halfS2_S2_fjLj768ELj1ELj4ELj1ELj16ENS_18Kernel_traits_baseILj768EfS2_S2_S2_fjLj128EEEEELb1ELb0ELb0ELb0EEEvNS_9BwdParamsE --------------------------
	.section	.nv.shared._ZN10layer_norm13ln_bwd_kernelINS_13Kernel_traitsIf6__halfS2_S2_fjLj768ELj1ELj4ELj1ELj16ENS_18Kernel_traits_baseILj768EfS2_S2_S2_fjLj128EEEEELb1ELb0ELb0ELb0EEEvNS_9BwdParamsE,"aw",@nobits
	.sectionflags	@""
	.align	16


//--------------------- .nv.shared._ZN10layer_norm13ln_bwd_kernelINS_13Kernel_traitsIf6__halfS2_S2_fjLj768ELj1ELj4ELj1ELj16ENS_18Kernel_traits_baseILj768EfS2_S2_S2_fjLj128EEEEELb1ELb0ELb0ELb1EEEvNS_9BwdParamsE --------------------------
	.section	.nv.shared._ZN10layer_norm13ln_bwd_kernelINS_13Kernel_traitsIf6__halfS2_S2_fjLj768ELj1ELj4ELj1ELj16ENS_18Kernel_traits_baseILj768EfS2_S2_S2_fjLj128EEEEELb1ELb0ELb0ELb1EEEvNS_9BwdParamsE,"aw",@nobits
	.sectionflags	@""
	.align	16


//--------------------- .nv.shared._ZN10layer_norm22ln_bwd_finalize_kernelINS_22Kernel_traits_finalizeILj768Ef6__halfS2_S2_fjLb0ELj1024ELj4ENS_18Kernel_traits_baseILj768EfS2_S2_S2_fjLj1024EEEEELb0ELb0EEEvNS_9BwdParamsE --------------------------
	.section	.nv.shared._ZN10layer_norm22ln_bwd_finalize_kernelINS_22Kernel_traits_finalizeILj768Ef6__halfS2_S2_fjLb0ELj1024ELj4ENS_18Kernel_traits_baseILj768EfS2_S2_S2_fjLj1024EEEEELb0ELb0EEEvNS_9BwdParamsE,"aw",@nobits
	.sectionflags	@""
	.align	16
.nv.shared._ZN10layer_norm22ln_bwd_finalize_kernelINS_22Kernel_traits_finalizeILj768Ef6__halfS2_S2_fjLb0ELj1024ELj4ENS_18Kernel_traits_baseILj768EfS2_S2_S2_fjLj1024EEEEELb0ELb0EEEvNS_9BwdParamsE:
	.zero		8448


//--------------------- .nv.shared._ZN10layer_norm13ln_bwd_kernelINS_13Kernel_traitsIf6__halfS2_S2_fjLj768ELj1ELj4ELj1ELj16ENS_18Kernel_traits_baseILj768EfS2_S2_S2_fjLj128EEEEELb1ELb0ELb1ELb0EEEvNS_9BwdParamsE --------------------------
	.section	.nv.shared._ZN10layer_norm13ln_bwd_kernelINS_13Kernel_traitsIf6__halfS2_S2_fjLj768ELj1ELj4ELj1ELj16ENS_18Kernel_traits_baseILj768EfS2_S2_S2_fjLj128EEEEELb1ELb0ELb1ELb0EEEvNS_9BwdParamsE,"aw",@nobits
	.sectionflags	@""
	.align	16


//--------------------- .nv.shared._ZN10layer_norm22ln_bwd_finalize_kernelINS_22Kernel_traits_finalizeILj768Ef6__halfS2_S2_fjLb0ELj1024ELj4ENS_18Kernel_traits_baseILj768EfS2_S2_S2_fjLj1024EEEEELb0ELb1EEEvNS_9BwdParamsE --------------------------
	.section	.nv.shared._ZN10layer_norm22ln_bwd_finalize_kernelINS_22Kernel_traits_finalizeILj768Ef6__halfS2_S2_fjLb0ELj1024ELj4ENS_18Kernel_traits_baseILj768EfS2_S2_S2_fjLj1024EEEEELb0ELb1EEEvNS_9BwdParamsE,"aw",@nobits
	.sectionflags	@""
	.align	16
.nv.shared._ZN10layer_norm22ln_bwd_finalize_kernelINS_22Kernel_traits_finalizeILj768Ef6__halfS2_S2_fjLb0ELj1024ELj4ENS_18Kernel_traits_baseILj768EfS2_S2_S2_fjLj1024EEEEELb0ELb1EEEvNS_9BwdParamsE:
	.zero		8448


//--------------------- .nv.shared._ZN10layer_norm13ln_bwd_kernelINS_13Kernel_traitsIf6__halfS2_S2_fjLj768ELj1ELj4ELj1ELj16ENS_18Kernel_traits_baseILj768EfS2_S2_S2_fjLj128EEEEELb1ELb0ELb1ELb1EEEvNS_9BwdParamsE --------------------------
	.section	.nv.shared._ZN10layer_norm13ln_bwd_kernelINS_13Kernel_traitsIf6__halfS2_S2_fjLj768ELj1ELj4ELj1ELj16ENS_18Kernel_traits_baseILj768EfS2_S2_S2_fjLj128EEEEELb1ELb0ELb1ELb1EEEvNS_9BwdParamsE,"aw",@nobits
	.sectionflags	@""
	.align	16


//--------------------- .nv.shared._ZN10layer_norm13ln_bwd_kernelINS_13Kernel_traitsIf6__halfS2_S2_fjLj768ELj1ELj4ELj1ELj16ENS_18Kernel_traits_baseILj768EfS2_S2_S2_fjLj128EEEEELb1ELb1ELb0ELb0EEEvNS_9BwdParamsE --------------------------
	.section	.nv.shared._ZN10layer_norm13ln_bwd_kernelINS_13Kernel_traitsIf6__halfS2_S2_fjLj768ELj1ELj4ELj1ELj16ENS_18Kernel_traits_baseILj768EfS2_S2_S2_fjLj128EEEEELb1ELb1ELb0ELb0EEEvNS_9BwdParamsE,"aw",@nobits
	.sectionflags	@""
	.align	16


//--------------------- .nv.shared._ZN10layer_norm13ln_bwd_kernelINS_13Kernel_traitsIf6__halfS2_S2_fjLj768ELj1ELj4ELj1ELj16ENS_18Kernel_traits_baseILj768EfS2_S2_S2_fjLj128EEEEELb1ELb1ELb0ELb1EEEvNS_9BwdParamsE --------------------------
	.section	.nv.shared._ZN10layer_norm13ln_bwd_kernelINS_13Kernel_traitsIf6__halfS2_S2_fjLj768ELj1ELj4ELj1ELj16ENS_18Kernel_traits_baseILj768EfS2_S2_S2_fjLj128EEEEELb1ELb1ELb0ELb1EEEvNS_9BwdParamsE,"aw",@nobits
	.sectionflags	@""
	.align	16


//--------------------- .nv.shared._ZN10layer_norm22ln_bwd_finalize_kernelINS_22Kernel_traits_finalizeILj768Ef6__halfS2_S2_fjLb1ELj1024ELj4ENS_18Kernel_traits_baseILj768EfS2_S2_S2_fjLj1024EEEEELb1ELb0EEEvNS_9BwdParamsE --------------------------
	.section	.nv.shared._ZN10layer_norm22ln_bwd_finalize_kernelINS_22Kernel_traits_finalizeILj768Ef6__halfS2_S2_fjLb1ELj1024ELj4ENS_18Kernel_traits_baseILj768EfS2_S2_S2_fjLj1024EEEEELb1ELb0EEEvNS_9BwdParamsE,"aw",@nobits
	.sectionflags	@""
	.align	16
.nv.shared._ZN10layer_norm22ln_bwd_finalize_kernelINS_22Kernel_traits_finalizeILj768Ef6__halfS2_S2_fjLb1ELj1024ELj4ENS_18Kernel_traits_baseILj768EfS2_S2_S2_fjLj1024EEEEELb1ELb0EEEvNS_9BwdParamsE:
	.zero		12672


//--------------------- .nv.shared._ZN10layer_norm13ln_bwd_kernelINS_13Kernel_traitsIf6__halfS2_S2_fjLj768ELj1ELj4ELj1ELj16ENS_18Kernel_traits_baseILj768EfS2_S2_S2_fjLj128EEEEELb1ELb1ELb1ELb0EEEvNS_9BwdParamsE --------------------------
	.section	.nv.shared._ZN10layer_norm13ln_bwd_kernelINS_13Kernel_traitsIf6__halfS2_S2_fjLj768ELj1ELj4ELj1ELj16ENS_18Kernel_traits_baseILj768EfS2_S2_S2_fjLj128EEEEELb1ELb1ELb1ELb0EEEvNS_9BwdParamsE,"aw",@nobits
	.sectionflags	@""
	.align	16


//--------------------- .nv.shared._ZN10layer_norm22ln_bwd_finalize_kernelINS_22Kernel_traits_finalizeILj768Ef6__halfS2_S2_fjLb1ELj1024ELj4ENS_18Kernel_traits_baseILj768EfS2_S2_S2_fjLj1024EEEEELb1ELb1EEEvNS_9BwdParamsE --------------------------
	.section	.nv.shared._ZN10layer_norm22ln_bwd_finalize_kernelINS_22Kernel_traits_finalizeILj768Ef6__halfS2_S2_fjLb1ELj1024ELj4ENS_18Kernel_traits_baseILj768EfS2_S2_S2_fjLj1024EEEEELb1ELb1EEEvNS_9BwdParamsE,"aw",@nobits
	.sectionflags	@""
	.align	16
.nv.shared._ZN10layer_norm22ln_bwd_finalize_kernelINS_22Kernel_traits_finalizeILj768Ef6__halfS2_S2_fjLb1ELj1024ELj4ENS_18Kernel_traits_baseILj768EfS2_S2_S2_fjLj1024EEEEELb1ELb1EEEvNS_9BwdParamsE:
	.zero		12672


//--------------------- .nv.shared._ZN10layer_norm13ln_bwd_kernelINS_13Kernel_traitsIf6__halfS2_S2_fjLj768ELj1ELj4ELj1ELj16ENS_18Kernel_traits_baseILj768EfS2_S2_S2_fjLj128EEEEELb1ELb1ELb1ELb1EEEvNS_9BwdParamsE --------------------------
	.section	.nv.shared._ZN10layer_norm13ln_bwd_kernelINS_13Kernel_traitsIf6__halfS2_S2_fjLj768ELj1ELj4ELj1ELj16ENS_18Kernel_traits_baseILj768EfS2_S2_S2_fjLj128EEEEELb1ELb1ELb1ELb1EEEvNS_9BwdParamsE,"aw",@nobits
	.sectionflags	@""
	.align	16


//--------------------- .nv.shared._ZN10layer_norm13ln_bwd_kernelINS_13Kernel_traitsI6__halfS2_fS2_fjLj768ELj1ELj4ELj1ELj16ENS_18Kernel_traits_baseILj768ES2_S2_fS2_fjLj128EEEEELb0ELb0ELb0ELb0EEEvNS_9BwdParamsE --------------------------
	.section	.nv.shared._ZN10layer_norm13ln_bwd_kernelINS_13Kernel_traitsI6__halfS2_fS2_fjLj768ELj1ELj4ELj1ELj16ENS_18Kernel_traits_baseILj768ES2_S2_fS2_fjLj128EEEEELb0ELb0ELb0ELb0EEEvNS_9BwdParamsE,"aw",@nobits
	.sectionflags	@""
	.align	16


//--------------------- .nv.shared._ZN10layer_norm13ln_bwd_kernelINS_13Kernel_traitsI6__halfS2_fS2_fjLj768ELj1ELj4ELj1ELj16ENS_18Kernel_traits_baseILj768ES2_S2_fS2_fjLj128EEEEELb0ELb0ELb0ELb1EEEvNS_9BwdParamsE --------------------------
	.section	.nv.shared._ZN10layer_norm13ln_bwd_kernelINS_13Kernel_traitsI6__halfS2_fS2_fjLj768ELj1ELj4ELj1ELj16ENS_18Kernel_traits_baseILj768ES2_S2_fS2_fjLj128EEEEELb0ELb0ELb0ELb1EEEvNS_9BwdParamsE,"aw",@nobits
	.sectionflags	@""
	.align	16


//--------------------- .nv.shared._ZN10layer_norm13ln_bwd_kernelINS_13Kernel_traitsI6__halfS2_fS2_fjLj768ELj1ELj4ELj1ELj16ENS_18Kernel_traits_baseILj768ES2_S2_fS2_fjLj128EEEEELb0ELb0ELb1ELb0EEEvNS_9BwdParamsE --------------------------
	.section	.nv.shared._ZN10layer_norm13ln_bwd_kernelINS_13Kernel_traitsI6__halfS2_fS2_fjLj768ELj1ELj4ELj1ELj16ENS_18Kernel_traits_baseILj768ES2_S2_fS2_fjLj128EEEEELb0ELb0ELb1ELb0EEEvNS_9BwdParamsE,"aw",@nobits
	.sectionflags	@""
	.align	16


//--------------------- .nv.shared._ZN10layer_norm13ln_bwd_kernelINS_13Kernel_traitsI6__halfS2_fS2_fjLj768ELj1ELj4ELj1ELj16ENS_18Kernel_traits_baseILj768ES2_S2_fS2_fjLj128EEEEELb0ELb0ELb1ELb1EEEvNS_9BwdParamsE --------------------------
	.section	.nv.shared._ZN10layer_norm13ln_bwd_kernelINS_13Kernel_traitsI6__halfS2_fS2_fjLj768ELj1ELj4ELj1ELj16ENS_18Kernel_traits_baseILj768ES2_S2_fS2_fjLj128EEEEELb0ELb0ELb1ELb1EEEvNS_9BwdParamsE,"aw",@nobits
	.sectionflags	@""
	.align	16


//--------------------- .nv.shared._ZN10layer_norm13ln_bwd_kernelINS_13Kernel_traitsI6__halfS2_fS2_fjLj768ELj1ELj4ELj1ELj16ENS_18Kernel_traits_baseILj768ES2_S2_fS2_fjLj128EEEEELb0ELb1ELb0ELb0EEEvNS_9BwdParamsE --------------------------
	.section	.nv.shared._ZN10layer_norm13ln_bwd_kernelINS_13Kernel_traitsI6__halfS2_fS2_fjLj768ELj1ELj4ELj1ELj16ENS_18Kernel_traits_baseILj768ES2_S2_fS2_fjLj128EEEEELb0ELb1ELb0ELb0EEEvNS_9BwdParamsE,"aw",@nobits
	.sectionflags	@""
	.align	16


//--------------------- .nv.shared._ZN10layer_norm13ln_bwd_kernelINS_13Kernel_traitsI6__halfS2_fS2_fjLj768ELj1ELj4ELj1ELj16ENS_18Kernel_traits_baseILj768ES2_S2_fS2_fjLj128EEEEELb0ELb1ELb0ELb1EEEvNS_9BwdParamsE --------------------------
	.section	.nv.shared._ZN10layer_norm13ln_bwd_kernelINS_13Kernel_traitsI6__halfS2_fS2_fjLj768ELj1ELj4ELj1ELj16ENS_18Kernel_traits_baseILj768ES2_S2_fS2_fjLj128EEEEELb0ELb1ELb0ELb1EEEvNS_9BwdParamsE,"aw",@nobits
	.sectionflags	@""
	.align	16


//--------------------- .nv.shared._ZN10layer_norm13ln_bwd_kernelINS_13Kernel_traitsI6__halfS2_fS2_fjLj768ELj1ELj4ELj1ELj16ENS_18Kernel_traits_baseILj768ES2_S2_fS2_fjLj128EEEEELb0ELb1ELb1ELb0EEEvNS_9BwdParamsE --------------------------
	.section	.nv.shared._ZN10layer_norm13ln_bwd_kernelINS_13Kernel_traitsI6__halfS2_fS2_fjLj768ELj1ELj4ELj1ELj16ENS_18Kernel_traits_baseILj768ES2_S2_fS2_fjLj128EEEEELb0ELb1ELb1ELb0EEEvNS_9BwdParamsE,"aw",@nobits
	.sectionflags	@""
	.align	16


//--------------------- .nv.shared._ZN10layer_norm13ln_bwd_kernelINS_13Kernel_traitsI6__halfS2_fS2_fjLj768ELj1ELj4ELj1ELj16ENS_18Kernel_traits_baseILj768ES2_S2_fS2_fjLj128EEEEELb0ELb1ELb1ELb1EEEvNS_9BwdParamsE --------------------------
	.section	.nv.shared._ZN10layer_norm13ln_bwd_kernelINS_13Kernel_traitsI6__halfS2_fS2_fjLj768ELj1ELj4ELj1ELj16ENS_18Kernel_traits_baseILj768ES2_S2_fS2_fjLj128EEEEELb0ELb1ELb1ELb1EEEvNS_9BwdParamsE,"aw",@nobits
	.sectionflags	@""
	.align	16


//--------------------- .nv.shared._ZN10layer_norm13ln_bwd_kernelINS_13Kernel_traitsI6__halfS2_fS2_fjLj768ELj1ELj4ELj1ELj16ENS_18Kernel_traits_baseILj768ES2_S2_fS2_fjLj128EEEEELb1ELb0ELb0ELb0EEEvNS_9BwdParamsE --------------------------
	.section	.nv.shared._ZN10layer_norm13ln_bwd_kernelINS_13Kernel_traitsI6__halfS2_fS2_fjLj768ELj1ELj4ELj1ELj16ENS_18Kernel_traits_baseILj768ES2_S2_fS2_fjLj128EEEEELb1ELb0ELb0ELb0EEEvNS_9BwdParamsE,"aw",@nobits
	.sectionflags	@""
	.align	16


//--------------------- .nv.shared._ZN10layer_norm13ln_bwd_kernelINS_13Kernel_traitsI6__halfS2_fS2_fjLj768ELj1ELj4ELj1ELj16ENS_18Kernel_traits_baseILj768ES2_S2_fS2_fjLj128EEEEELb1ELb0ELb0ELb1EEEvNS_9BwdParamsE --------------------------
	.section	.nv.shared._ZN10layer_norm13ln_bwd_kernelINS_13Kernel_traitsI6__halfS2_fS2_fjLj768ELj1ELj4ELj1ELj16ENS_18Kernel_traits_baseILj768ES2_S2_fS2_fjLj128EEEEELb1ELb0ELb0ELb1EEEvNS_9BwdParamsE,"aw",@nobits
	.sectionflags	@""
	.align	16


//--------------------- .nv.shared._ZN10layer_norm22ln_bwd_finalize_kernelINS_22Kernel_traits_finalizeILj768E6__halfS2_fS2_fjLb0ELj1024ELj4ENS_18Kernel_traits_baseILj768ES2_S2_fS2_fjLj1024EEEEELb0ELb0EEEvNS_9BwdParamsE --------------------------
	.section	.nv.shared._ZN10layer_norm22ln_bwd_finalize_kernelINS_22Kernel_traits_finalizeILj768E6__halfS2_fS2_fjLb0ELj1024ELj4ENS_18Kernel_traits_baseILj768ES2_S2_fS2_fjLj1024EEEEELb0ELb0EEEvNS_9BwdParamsE,"aw",@nobits
	.sectionflags	@""
	.align	16
.nv.shared._ZN10layer_norm22ln_bwd_finalize_kernelINS_22Kernel_traits_finalizeILj768E6__halfS2_fS2_fjLb0ELj1024ELj4ENS_18Kernel_traits_baseILj768ES2_S2_fS2_fjLj1024EEEEELb0ELb0EEEvNS_9BwdParamsE:
	.zero		8448


//--------------------- .nv.shared._ZN10layer_norm13ln_bwd_kernelINS_13Kernel_traitsI6__halfS2_fS2_fjLj768ELj1ELj4ELj1ELj16ENS_18Kernel_traits_baseILj768ES2_S2_fS2_fjLj128EEEEELb1ELb0ELb1ELb0EEEvNS_9BwdParamsE --------------------------
	.section	.nv.shared._ZN10layer_norm13ln_bwd_kernelINS_13Kernel_traitsI6__halfS2_fS2_fjLj768ELj1ELj4ELj1ELj16ENS_18Kernel_traits_baseILj768ES2_S2_fS2_fjLj128EEEEELb1ELb0ELb1ELb0EEEvNS_9BwdParamsE,"aw",@nobits
	.sectionflags	@""
	.align	16


//--------------------- .nv.shared._ZN10layer_norm22ln_bwd_finalize_kernelINS_22Kernel_traits_finalizeILj768E6__halfS2_fS2_fjLb0ELj1024ELj4ENS_18Kernel_traits_baseILj768ES2_S2_fS2_fjLj1024EEEEELb0ELb1EEEvNS_9BwdParamsE --------------------------
	.section	.nv.shared._ZN10layer_norm22ln_bwd_finalize_kernelINS_22Kernel_traits_finalizeILj768E6__halfS2_fS2_fjLb0ELj1024ELj4ENS_18Kernel_traits_baseILj768ES2_S2_fS2_fjLj1024EEEEELb0ELb1EEEvNS_9BwdParamsE,"aw",@nobits
	.sectionflags	@""
	.align	16
.nv.shared._ZN10layer_norm22ln_bwd_finalize_kernelINS_22Kernel_traits_finalizeILj768E6__halfS2_fS2_fjLb0ELj1024ELj4ENS_18Kernel_traits_baseILj768ES2_S2_fS2_fjLj1024EEEEELb0ELb1EEEvNS_9BwdParamsE:
	.zero		8448


//--------------------- .nv.shared._ZN10layer_norm13ln_bwd_kernelINS_13Kernel_traitsI6__halfS2_fS2_fjLj768ELj1ELj4ELj1ELj16ENS_18Kernel_traits_baseILj768ES2_S2_fS2_fjLj128EEEEELb1ELb0ELb1ELb1EEEvNS_9BwdParamsE --------------------------
	.section	.nv.shared._ZN10layer_norm13ln_bwd_kernelINS_13Kernel_traitsI6__halfS2_fS2_fjLj768ELj1ELj4ELj1ELj16ENS_18Kernel_traits_baseILj768ES2_S2_fS2_fjLj128EEEEELb1ELb0ELb1ELb1EEEvNS_9BwdParamsE,"aw",@nobits
	.sectionflags	@""
	.align	16


//--------------------- .nv.shared._ZN10layer_norm13ln_bwd_kernelINS_13Kernel_traitsI6__halfS2_fS2_fjLj768ELj1ELj4ELj1ELj16ENS_18Kernel_traits_baseILj768ES2_S2_fS2_fjLj128EEEEELb1ELb1ELb0ELb0EEEvNS_9BwdParamsE --------------------------
	.section	.nv.shared._ZN10layer_norm13ln_bwd_kernelINS_13Kernel_traitsI6__halfS2_fS2_fjLj768ELj1ELj4ELj1ELj16ENS_18Kernel_traits_baseILj768ES2_S2_fS2_fjLj128EEEEELb1ELb1ELb0ELb0EEEvNS_9BwdParamsE,"aw",@nobits
	.sectionflags	@""
	.align	16


//--------------------- .nv.shared._ZN10layer_norm13ln_bwd_kernelINS_13Kernel_traitsI6__halfS2_fS2_fjLj768ELj1ELj4ELj1ELj16ENS_18Kernel_traits_baseILj768ES2_S2_fS2_fjLj128EEEEELb1ELb1ELb0ELb1EEEvNS_9BwdParamsE --------------------------
	.section	.nv.shared._ZN10layer_norm13ln_bwd_kernelINS_13Kernel_traitsI6__halfS2_fS2_fjLj768ELj1ELj4ELj1ELj16ENS_18Kernel_traits_baseILj768ES2_S2_fS2_fjLj128EEEEELb1ELb1ELb0ELb1EEEvNS_9BwdParamsE,"aw",@nobits
	.sectionflags	@""
	.align	16


//--------------------- .nv.shared._ZN10layer_norm22ln_bwd_finalize_kernelINS_22Kernel_traits_finalizeILj768E6__halfS2_fS2_fjLb1ELj1024ELj4ENS_18Kernel_traits_baseILj768ES2_S2_fS2_fjLj1024EEEEELb1ELb0EEEvNS_9BwdParamsE --------------------------
	.section	.nv.shared._ZN10layer_norm22ln_bwd_finalize_kernelINS_22Kernel_traits_finalizeILj768E6__halfS2_fS2_fjLb1ELj1024ELj4ENS_18Kernel_traits_baseILj768ES2_S2_fS2_fjLj1024EEEEELb1ELb0EEEvNS_9BwdParamsE,"aw",@nobits
	.sectionflags	@""
	.align	16
.nv.shared._ZN10layer_norm22ln_bwd_finalize_kernelINS_22Kernel_traits_finalizeILj768E6__halfS2_fS2_fjLb1ELj1024ELj4ENS_18Kernel_traits_baseILj768ES2_S2_fS2_fjLj1024EEEEELb1ELb0EEEvNS_9BwdParamsE:
	.zero		12672


//--------------------- .nv.shared._ZN10layer_norm13ln_bwd_kernelINS_13Kernel_traitsI6__halfS2_fS2_fjLj768ELj1ELj4ELj1ELj16ENS_18Kernel_traits_baseILj768ES2_S2_fS2_fjLj128EEEEELb1ELb1ELb1ELb0EEEvNS_9BwdParamsE --------------------------
	.section	.nv.shared._ZN10layer_norm13ln_bwd_kernelINS_13Kernel_traitsI6__halfS2_fS2_fjLj768ELj1ELj4ELj1ELj16ENS_18Kernel_traits_baseILj768ES2_S2_fS2_fjLj128EEEEELb1ELb1ELb1ELb0EEEvNS_9BwdParamsE,"aw",@nobits
	.sectionflags	@""
	.align	16


//--------------------- .nv.shared._ZN10layer_norm22ln_bwd_finalize_kernelINS_22Kernel_traits_finalizeILj768E6__halfS2_fS2_fjLb1ELj1024ELj4ENS_18Kernel_traits_baseILj768ES2_S2_fS2_fjLj1024EEEEELb1ELb1EEEvNS_9BwdParamsE --------------------------
	.section	.nv.shared._ZN10layer_norm22ln_bwd_finalize_kernelINS_22Kernel_traits_finalizeILj768E6__halfS2_fS2_fjLb1ELj1024ELj4ENS_18Kernel_traits_baseILj768ES2_S2_fS2_fjLj1024EEEEELb1ELb1EEEvNS_9BwdParamsE,"aw",@nobits
	.sectionflags	@""
	.align	16
.nv.shared._ZN10layer_norm22ln_bwd_finalize_kernelINS_22Kernel_traits_finalizeILj768E6__halfS2_fS2_fjLb1ELj1024ELj4ENS_18Kernel_traits_baseILj768ES2_S2_fS2_fjLj1024EEEEELb1ELb1EEEvNS_9BwdParamsE:
	.zero		12672


//--------------------- .nv.shared._ZN10layer_norm13ln_bwd_kernelINS_13Kernel_traitsI6__halfS2_fS2_fjLj768ELj1ELj4ELj1ELj16ENS_18Kernel_traits_baseILj768ES2_S2_fS2_fjLj128EEEEELb1ELb1ELb1ELb1EEEvNS_9BwdParamsE --------------------------
	.section	.nv.shared._ZN10layer_norm13ln_bwd_kernelINS_13Kernel_traitsI6__halfS2_fS2_fjLj768ELj1ELj4ELj1ELj16ENS_18Kernel_traits_baseILj768ES2_S2_fS2_fjLj128EEEEELb1ELb1ELb1ELb1EEEvNS_9BwdParamsE,"aw",@nobits
	.sectionflags	@""
	.align	16


//--------------------- .nv.shared._ZN10layer_norm13ln_bwd_kernelINS_13Kernel_traitsIf6__halffS2_fjLj768ELj1ELj4ELj1ELj16ENS_18Kernel_traits_baseILj768EfS2_fS2_fjLj128EEEEELb0ELb0ELb0ELb0EEEvNS_9BwdParamsE --------------------------
	.section	.nv.shared._ZN10layer_norm13ln_bwd_kernelINS_13Kernel_traitsIf6__halffS2_fjLj768ELj1ELj4ELj1ELj16ENS_18Kernel_traits_baseILj768EfS2_fS2_fjLj128EEEEELb0ELb0ELb0ELb0EEEvNS_9BwdParamsE,"aw",@nobits
	.sectionflags	@""
	.align	16


//--------------------- .nv.shared._ZN10layer_norm13ln_bwd_kernelINS_13Kernel_traitsIf6__halffS2_fjLj768ELj1ELj4ELj1ELj16ENS_18Kernel_traits_baseILj768EfS2_fS2_fjLj128EEEEELb0ELb0ELb0ELb1EEEvNS_9BwdParamsE --------------------------
	.section	.nv.shared._ZN10layer_norm13ln_bwd_kernelINS_13Kernel_traitsIf6__halffS2_fjLj768ELj1ELj4ELj1ELj16ENS_18Kernel_traits_baseILj768EfS2_fS2_fjLj128EEEEELb0ELb0ELb0ELb1EEEvNS_9BwdParamsE,"aw",@nobits
	.sectionflags	@""
	.align	16


//--------------------- .nv.shared._ZN10layer_norm13ln_bwd_kernelINS_13Kernel_traitsIf6__halffS2_fjLj768ELj1ELj4ELj1ELj16ENS_18Kernel_traits_baseILj768EfS2_fS2_fjLj128EEEEELb0ELb0ELb1ELb0EEEvNS_9BwdParamsE --------------------------
	.section	.nv.shared._ZN10layer_norm13ln_bwd_kernelINS_13Kernel_traitsIf6__halffS2_fjLj768ELj1ELj4ELj1ELj16ENS_18Kernel_traits_baseILj768EfS2_fS2_fjLj128EEEEELb0ELb0ELb1ELb0EEEvNS_9BwdParamsE,"aw",@nobits
	.sectionflags	@""
	.align	16


//--------------------- .nv.shared._ZN10layer_norm13ln_bwd_kernelINS_13Kernel_traitsIf6__halffS2_fjLj768ELj1ELj4ELj1ELj16ENS_18Kernel_traits_baseILj768EfS2_fS2_fjLj128EEEEELb0ELb0ELb1ELb1EEEvNS_9BwdParamsE --------------------------
	.section	.nv.shared._ZN10layer_norm13ln_bwd_kernelINS_13Kernel_traitsIf6__halffS2_fjLj768ELj1ELj4ELj1ELj16ENS_18Kernel_traits_baseILj768EfS2_fS2_fjLj128EEEEELb0ELb0ELb1ELb1EEEvNS_9BwdParamsE,"aw",@nobits
	.sectionflags	@""
	.align	16


//--------------------- .nv.shared._ZN10layer_norm13ln_bwd_kernelINS_13Kernel_traitsIf6__halffS2_fjLj768ELj1ELj4ELj1ELj16ENS_18Kernel_traits_baseILj768EfS2_fS2_fjLj128EEEEELb0ELb1ELb0ELb0EEEvNS_9BwdParamsE --------------------------
	.section	.nv.shared._ZN10layer_norm13ln_bwd_kernelINS_13Kernel_traitsIf6__halffS2_fjLj768ELj1ELj4ELj1ELj16ENS_18Kernel_traits_baseILj768EfS2_fS2_fjLj128EEEEELb0ELb1ELb0ELb0EEEvNS_9BwdParamsE,"aw",@nobits
	.sectionflags	@""
	.align	16


//--------------------- .nv.shared._ZN10layer_norm13ln_bwd_kernelINS_13Kernel_traitsIf6__halffS2_fjLj768ELj1ELj4ELj1ELj16ENS_18Kernel_traits_baseILj768EfS2_fS2_fjLj128EEEEELb0ELb1ELb0ELb1EEEvNS_9BwdParamsE --------------------------
	.section	.nv.shared._ZN10layer_norm13ln_bwd_kernelINS_13Kernel_traitsIf6__halffS2_fjLj768ELj1ELj4ELj1ELj16ENS_18Kernel_traits_baseILj768EfS2_fS2_fjLj128EEEEELb0ELb1ELb0ELb1EEEvNS_9BwdParamsE,"aw",@nobits
	.sectionflags	@""
	.align	16


//--------------------- .nv.shared._ZN10layer_norm13ln_bwd_kernelINS_13Kernel_traitsIf6__halffS2_fjLj768ELj1ELj4ELj1ELj16ENS_18Kernel_traits_baseILj768EfS2_fS2_fjLj128EEEEELb0ELb1ELb1ELb0EEEvNS_9BwdParamsE --------------------------
	.section	.nv.shared._ZN10layer_norm13ln_bwd_kernelINS_13Kernel_traitsIf6__halffS2_fjLj768ELj1ELj4ELj1ELj16ENS_18Kernel_traits_baseILj768EfS2_fS2_fjLj128EEEEELb0ELb1ELb1ELb0EEEvNS_9BwdParamsE,"aw",@nobits
	.sectionflags	@""
	.align	16


//--------------------- .nv.shared._ZN10layer_norm13ln_bwd_kernelINS_13Kernel_traitsIf6__halffS2_fjLj768ELj1ELj4ELj1ELj16ENS_18Kernel_traits_baseILj768EfS2_fS2_fjLj128EEEEELb0ELb1ELb1ELb1EEEvNS_9BwdParamsE --------------------------
	.section	.nv.shared._ZN10layer_norm13ln_bwd_kernelINS_13Kernel_traitsIf6__halffS2_fjLj768ELj1ELj4ELj1ELj16ENS_18Kernel_traits_baseILj768EfS2_fS2_fjLj128EEEEELb0ELb1ELb1ELb1EEEvNS_9BwdParamsE,"aw",@nobits
	.sectionflags	@""
	.align	16


//--------------------- .nv.shared._ZN10layer_norm13ln_bwd_kernelINS_13Kernel_traitsIf6__halffS2_fjLj768ELj1ELj4ELj1ELj16ENS_18Kernel_traits_baseILj768EfS2_fS2_fjLj128EEEEELb1ELb0ELb0ELb0EEEvNS_9BwdParamsE --------------------------
	.section	.nv.shared._ZN10layer_norm13ln_bwd_kernelINS_13Kernel_traitsIf6__halffS2_fjLj768ELj1ELj4ELj1ELj16ENS_18Kernel_traits_baseILj768EfS2_fS2_fjLj128EEEEELb1ELb0ELb0ELb0EEEvNS_9BwdParamsE,"aw",@nobits
	.sectionflags	@""
	.align	16


//--------------------- .nv.shared._ZN10layer_norm13ln_bwd_kernelINS_13Kernel_traitsIf6__halffS2_fjLj768ELj1ELj4ELj1ELj16ENS_18Kernel_traits_baseILj768EfS2_fS2_fjLj128EEEEELb1ELb0ELb0ELb1EEEvNS_9BwdParamsE --------------------------
	.section	.nv.shared._ZN10layer_norm13ln_bwd_kernelINS_13Kernel_traitsIf6__halffS2_fjLj768ELj1ELj4ELj1ELj16ENS_18Kernel_traits_baseILj768EfS2_fS2_fjLj128EEEEELb1ELb0ELb0ELb1EEEvNS_9BwdParamsE,"aw",@nobits
	.sectionflags	@""
	.align	16


//--------------------- .nv.shared._ZN10layer_norm22ln_bwd_finalize_kernelINS_22Kernel_traits_finalizeILj768Ef6__halffS2_fjLb0ELj1024ELj4ENS_18Kernel_traits_baseILj768EfS2_fS2_fjLj1024EEEEELb0ELb0EEEvNS_9BwdParamsE --------------------------
	.section	.nv.shared._ZN10layer_norm22ln_bwd_finalize_kernelINS_22Kernel_traits_finalizeILj768Ef6__halffS2_fjLb0ELj1024ELj4ENS_18Kernel_traits_baseILj768EfS2_fS2_fjLj1024EEEEELb0ELb0EEEvNS_9BwdParamsE,"aw",@nobits
	.sectionflags	@""
	.align	16
.nv.shared._ZN10layer_norm22ln_bwd_finalize_kernelINS_22Kernel_traits_finalizeILj768Ef6__halffS2_fjLb0ELj1024ELj4ENS_18Kernel_traits_baseILj768EfS2_fS2_fjLj1024EEEEELb0ELb0EEEvNS_9BwdParamsE:
	.zero		8448


//--------------------- .nv.shared._ZN10layer_norm13ln_bwd_kernelINS_13Kernel_traitsIf6__halffS2_fjLj768ELj1ELj4ELj1ELj16ENS_18Kernel_traits_baseILj768EfS2_fS2_fjLj128EEEEELb1ELb0ELb1ELb0EEEvNS_9BwdParamsE --------------------------
	.section	.nv.shared._ZN10layer_norm13ln_bwd_kernelINS_13Kernel_traitsIf6__halffS2_fjLj768ELj1ELj4ELj1ELj16ENS_18Kernel_traits_baseILj768EfS2_fS2_fjLj128EEEEELb1ELb0ELb1ELb0EEEvNS_9BwdParamsE,"aw",@nobits
	.sectionflags	@""
	.align	16


//--------------------- .nv.shared._ZN10layer_norm22ln_bwd_finalize_kernelINS_22Kernel_traits_finalizeILj768Ef6__halffS2_fjLb0ELj1024ELj4ENS_18Kernel_traits_baseILj768EfS2_fS2_fjLj1024EEEEELb0ELb1EEEvNS_9BwdParamsE --------------------------
	.section	.nv.shared._ZN10layer_norm22ln_bwd_finalize_kernelINS_22Kernel_traits_finalizeILj768Ef6__halffS2_fjLb0ELj1024ELj4ENS_18Kernel_traits_baseILj768EfS2_fS2_fjLj1024EEEEELb0ELb1EEEvNS_9BwdParamsE,"aw",@nobits
	.sectionflags	@""
	.align	16
.nv.shared._ZN10layer_norm22ln_bwd_finalize_kernelINS_22Kernel_traits_finalizeILj768Ef6__halffS2_fjLb0ELj1024ELj4ENS_18Kernel_traits_baseILj768EfS2_fS2_fjLj1024EEEEELb0ELb1EEEvNS_9BwdParamsE:
	.zero		8448


//--------------------- .nv.shared._ZN10layer_norm13ln_bwd_kernelINS_13Kernel_traitsIf6__halffS2_fjLj768ELj1ELj4ELj1ELj16ENS_18Kernel_traits_baseILj768EfS2_fS2_fjLj128EEEEELb1ELb0ELb1ELb1EEEvNS_9BwdParamsE --------------------------
	.section	.nv.shared._ZN10layer_norm13ln_bwd_kernelINS_13Kernel_traitsIf6__halffS2_fjLj768ELj1ELj4ELj1ELj16ENS_18Kernel_traits_baseILj768EfS2_fS2_fjLj128EEEEELb1ELb0ELb1ELb1EEEvNS_9BwdParamsE,"aw",@nobits
	.sectionflags	@""
	.align	16


//--------------------- .nv.shared._ZN10layer_norm13ln_bwd_kernelINS_13Kernel_traitsIf6__halffS2_fjLj768ELj1ELj4ELj1ELj16ENS_18Kernel_traits_baseILj768EfS2_fS2_fjLj128EEEEELb1ELb1ELb0ELb0EEEvNS_9BwdParamsE --------------------------
	.section	.nv.shared._ZN10layer_norm13ln_bwd_kernelINS_13Kernel_traitsIf6__halffS2_fjLj768ELj1ELj4ELj1ELj16ENS_18Kernel_traits_baseILj768EfS2_fS2_fjLj128EEEEELb1ELb1ELb0ELb0EEEvNS_9BwdParamsE,"aw",@nobits
	.sectionflags	@""
	.align	16


//--------------------- .nv.shared._ZN10layer_norm13ln_bwd_kernelINS_13Kernel_traitsIf6__halffS2_fjLj768ELj1ELj4ELj1ELj16ENS_18Kernel_traits_baseILj768EfS2_fS2_fjLj128EEEEELb1ELb1ELb0ELb1EEEvNS_9BwdParamsE --------------------------
	.section	.nv.shared._ZN10layer_norm13ln_bwd_kernelINS_13Kernel_traitsIf6__halffS2_fjLj768ELj1ELj4ELj1ELj16ENS_18Kernel_traits_baseILj768EfS2_fS2_fjLj128EEEEELb1ELb1ELb0ELb1EEEvNS_9BwdParamsE,"aw",@nobits
	.sectionflags	@""
	.align	16


//--------------------- .nv.shared._ZN10layer_norm22ln_bwd_finalize_kernelINS_22Kernel_traits_finalizeILj768Ef6__halffS2_fjLb1ELj1024ELj4ENS_18Kernel_traits_baseILj768EfS2_fS2_fjLj1024EEEEELb1ELb0EEEvNS_9BwdParamsE --------------------------
	.section	.nv.shared._ZN10layer_norm22ln_bwd_finalize_kernelINS_22Kernel_traits_finalizeILj768Ef6__halffS2_fjLb1ELj1024ELj4ENS_18Kernel_traits_baseILj768EfS2_fS2_fjLj1024EEEEELb1ELb0EEEvNS_9BwdParamsE,"aw",@nobits
	.sectionflags	@""
	.align	16
.nv.shared._ZN10layer_norm22ln_bwd_finalize_kernelINS_22Kernel_traits_finalizeILj768Ef6__halffS2_fjLb1ELj1024ELj4ENS_18Kernel_traits_baseILj768EfS2_fS2_fjLj1024EEEEELb1ELb0EEEvNS_9BwdParamsE:
	.zero		12672


//--------------------- .nv.shared._ZN10layer_norm13ln_bwd_kernelINS_13Kernel_traitsIf6__halffS2_fjLj768ELj1ELj4ELj1ELj16ENS_18Kernel_traits_baseILj768EfS2_fS2_fjLj128EEEEELb1ELb1ELb1ELb0EEEvNS_9BwdParamsE --------------------------
	.section	.nv.shared._ZN10layer_norm13ln_bwd_kernelINS_13Kernel_traitsIf6__halffS2_fjLj768ELj1ELj4ELj1ELj16ENS_18Kernel_traits_baseILj768EfS2_fS2_fjLj128EEEEELb1ELb1ELb1ELb0EEEvNS_9BwdParamsE,"aw",@nobits
	.sectionflags	@""
	.align	16


//--------------------- .nv.shared._ZN10layer_norm22ln_bwd_finalize_kernelINS_22Kernel_traits_finalizeILj768Ef6__halffS2_fjLb1ELj1024ELj4ENS_18Kernel_traits_baseILj768EfS2_fS2_fjLj1024EEEEELb1ELb1EEEvNS_9BwdParamsE --------------------------
	.section	.nv.shared._ZN10layer_norm22ln_bwd_finalize_kernelINS_22Kernel_traits_finalizeILj768Ef6__halffS2_fjLb1ELj1024ELj4ENS_18Kernel_traits_baseILj768EfS2_fS2_fjLj1024EEEEELb1ELb1EEEvNS_9BwdParamsE,"aw",@nobits
	.sectionflags	@""
	.align	16
.nv.shared._ZN10layer_norm22ln_bwd_finalize_kernelINS_22Kernel_traits_finalizeILj768Ef6__halffS2_fjLb1ELj1024ELj4ENS_18Kernel_traits_baseILj768EfS2_fS2_fjLj1024EEEEELb1ELb1EEEvNS_9BwdParamsE:
	.zero		12672


//--------------------- .nv.shared._ZN10layer_norm13ln_bwd_kernelINS_13Kernel_traitsIf6__halffS2_fjLj768ELj1ELj4ELj1ELj16ENS_18Kernel_traits_baseILj768EfS2_fS2_fjLj128EEEEELb1ELb1ELb1ELb1EEEvNS_9BwdParamsE --------------------------
	.section	.nv.shared._ZN10layer_norm13ln_bwd_kernelINS_13Kernel_traitsIf6__halffS2_fjLj768ELj1ELj4ELj1ELj16ENS_18Kernel_traits_baseILj768EfS2_fS2_fjLj128EEEEELb1ELb1ELb1ELb1EEEvNS_9BwdParamsE,"aw",@nobits
	.sectionflags	@""
	.align	16


//--------------------- .nv.shared._ZN10layer_norm13ln_bwd_kernelINS_13Kernel_traitsI6__halfffffjLj768ELj1ELj4ELj1ELj16ENS_18Kernel_traits_baseILj768ES2_ffffjLj128EEEEELb0ELb0ELb0ELb0EEEvNS_9BwdParamsE --------------------------
	.section	.nv.shared._ZN10layer_norm13ln_bwd_kernelINS_13Kernel_traitsI6__halfffffjLj768ELj1ELj4ELj1ELj16ENS_18Kernel_traits_baseILj768ES2_ffffjLj128EEEEELb0ELb0ELb0ELb0EEEvNS_9BwdParamsE,"aw",@nobits
	.sectionflags	@""
	.align	16


//--------------------- .nv.shared._ZN10layer_norm13ln_bwd_kernelINS_13Kernel_traitsI6__halfffffjLj768ELj1ELj4ELj1ELj16ENS_18Kernel_traits_baseILj768ES2_ffffjLj128EEEEELb0ELb0ELb0ELb1EEEvNS_9BwdParamsE --------------------------
	.section	.nv.shared._ZN10layer_norm13ln_bwd_kernelINS_13Kernel_traitsI6__halfffffjLj768ELj1ELj4ELj1ELj16ENS_18Kernel_traits_baseILj768ES2_ffffjLj128EEEEELb0ELb0ELb0ELb1EEEvNS_9BwdParamsE,"aw",@nobits
	.sectionflags	@""
	.align	16


//--------------------- .nv.shared._ZN10layer_norm13ln_bwd_kernelINS_13Kernel_traitsI6__halfffffjLj768ELj1ELj4ELj1ELj16ENS_18Kernel_traits_baseILj768ES2_ffffjLj128EEEEELb0ELb0ELb1ELb0EEEvNS_9BwdParamsE --------------------------
	.section	.nv.shared._ZN10layer_norm13ln_bwd_kernelINS_13Kernel_traitsI6__halfffffjLj768ELj1ELj4ELj1ELj16ENS_18Kernel_traits_baseILj768ES2_ffffjLj128EEEEELb0ELb0ELb1ELb0EEEvNS_9BwdParamsE,"aw",@nobits
	.sectionflags	@""
	.align	16


//--------------------- .nv.shared._ZN10layer_norm13ln_bwd_kernelINS_13Kernel_traitsI6__halfffffjLj768ELj1ELj4ELj1ELj16ENS_18Kernel_traits_baseILj768ES2_ffffjLj128EEEEELb0ELb0ELb1ELb1EEEvNS_9BwdParamsE --------------------------
	.section	.nv.shared._ZN10layer_norm13ln_bwd_kernelINS_13Kernel_traitsI6__halfffffjLj768ELj1ELj4ELj1ELj16ENS_18Kernel_traits_baseILj768ES2_ffffjLj128EEEEELb0ELb0ELb1ELb1EEEvNS_9BwdParamsE,"aw",@nobits
	.sectionflags	@""
	.align	16


//--------------------- .nv.shared._ZN10layer_norm13ln_bwd_kernelINS_13Kernel_traitsI6__halfffffjLj768ELj1ELj4ELj1ELj16ENS_18Kernel_traits_baseILj768ES2_ffffjLj128EEEEELb0ELb1ELb0ELb0EEEvNS_9BwdParamsE --------------------------
	.section	.nv.shared._ZN10layer_norm13ln_bwd_kernelINS_13Kernel_traitsI6__halfffffjLj768ELj1ELj4ELj1ELj16ENS_18Kernel_traits_baseILj768ES2_ffffjLj128EEEEELb0ELb1ELb0ELb0EEEvNS_9BwdParamsE,"aw",@nobits
	.sectionflags	@""
	.align	16


//--------------------- .nv.shared._ZN10layer_norm13ln_bwd_kernelINS_13Kernel_traitsI6__halfffffjLj768ELj1ELj4ELj1ELj16ENS_18Kernel_traits_baseILj768ES2_ffffjLj128EEEEELb0ELb1ELb0ELb1EEEvNS_9BwdParamsE --------------------------
	.section	.nv.shared._ZN10layer_norm13ln_bwd_kernelINS_13Kernel_traitsI6__halfffffjLj768ELj1ELj4ELj1ELj16ENS_18Kernel_traits_baseILj768ES2_ffffjLj128EEEEELb0ELb1ELb0ELb1EEEvNS_9BwdParamsE,"aw",@nobits
	.sectionflags	@""
	.align	16


//--------------------- .nv.shared._ZN10layer_norm13ln_bwd_kernelINS_13Kernel_traitsI6__halfffffjLj768ELj1ELj4ELj1ELj16ENS_18Kernel_traits_baseILj768ES2_ffffjLj128EEEEELb0ELb1ELb1ELb0EEEvNS_9BwdParamsE --------------------------
	.section	.nv.shared._ZN10layer_norm13ln_bwd_kernelINS_13Kernel_traitsI6__halfffffjLj768ELj1ELj4ELj1ELj16ENS_18Kernel_traits_baseILj768ES2_ffffjLj128EEEEELb0ELb1ELb1ELb0EEEvNS_9BwdParamsE,"aw",@nobits
	.sectionflags	@""
	.align	16


//--------------------- .nv.shared._ZN10layer_norm13ln_bwd_kernelINS_13Kernel_traitsI6__halfffffjLj768ELj1ELj4ELj1ELj16ENS_18Kernel_traits_baseILj768ES2_ffffjLj128EEEEELb0ELb1ELb1ELb1EEEvNS_9BwdParamsE --------------------------
	.section	.nv.shared._ZN10layer_norm13ln_bwd_kernelINS_13Kernel_traitsI6__halfffffjLj768ELj1ELj4ELj1ELj16ENS_18Kernel_traits_baseILj768ES2_ffffjLj128EEEEELb0ELb1ELb1ELb1EEEvNS_9BwdParamsE,"aw",@nobits
	.sectionflags	@""
	.align	16


//--------------------- .nv.shared._ZN10layer_norm13ln_bwd_kernelINS_13Kernel_traitsI6__halfffffjLj768ELj1ELj4ELj1ELj16ENS_18Kernel_traits_baseILj768ES2_ffffjLj128EEEEELb1ELb0ELb0ELb0EEEvNS_9BwdParamsE --------------------------
	.section	.nv.shared._ZN10layer_norm13ln_bwd_kernelINS_13Kernel_traitsI6__halfffffjLj768ELj1ELj4ELj1ELj16ENS_18Kernel_traits_baseILj768ES2_ffffjLj128EEEEELb1ELb0ELb0ELb0EEEvNS_9BwdParamsE,"aw",@nobits
	.sectionflags	@""
	.align	16


//--------------------- .nv.shared._ZN10layer_norm13ln_bwd_kernelINS_13Kernel_traitsI6__halfffffjLj768ELj1ELj4ELj1ELj16ENS_18Kernel_traits_baseILj768ES2_ffffjLj128EEEEELb1ELb0ELb0ELb1EEEvNS_9BwdParamsE --------------------------
	.section	.nv.shared._ZN10layer_norm13ln_bwd_kernelINS_13Kernel_traitsI6__halfffffjLj768ELj1ELj4ELj1ELj16ENS_18Kernel_traits_baseILj768ES2_ffffjLj128EEEEELb1ELb0ELb0ELb1EEEvNS_9BwdParamsE,"aw",@nobits
	.sectionflags	@""
	.align	16


//--------------------- .nv.shared._ZN10layer_norm22ln_bwd_finalize_kernelINS_22Kernel_traits_finalizeILj768E6__halfffffjLb0ELj1024ELj4ENS_18Kernel_traits_baseILj768ES2_ffffjLj1024EEEEELb0ELb0EEEvNS_9BwdParamsE --------------------------
	.section	.nv.shared._ZN10layer_norm22ln_bwd_finalize_kernelINS_22Kernel_traits_finalizeILj768E6__halfffffjLb0ELj1024ELj4ENS_18Kernel_traits_baseILj768ES2_ffffjLj1024EEEEELb0ELb0EEEvNS_9BwdParamsE,"aw",@nobits
	.sectionflags	@""
	.align	16
.nv.shared._ZN10layer_norm22ln_bwd_finalize_kernelINS_22Kernel_traits_finalizeILj768E6__halfffffjLb0ELj1024ELj4ENS_18Kernel_traits_baseILj768ES2_ffffjLj1024EEEEELb0ELb0EEEvNS_9BwdParamsE:
	.zero		8448


//--------------------- .nv.shared._ZN10layer_norm13ln_bwd_kernelINS_13Kernel_traitsI6__halfffffjLj768ELj1ELj4ELj1ELj16ENS_18Kernel_traits_baseILj768ES2_ffffjLj128EEEEELb1ELb0ELb1ELb0EEEvNS_9BwdParamsE --------------------------
	.section	.nv.shared._ZN10layer_norm13ln_bwd_kernelINS_13Kernel_traitsI6__halfffffjLj768ELj1ELj4ELj1ELj16ENS_18Kernel_traits_baseILj768ES2_ffffjLj128EEEEELb1ELb0ELb1ELb0EEEvNS_9BwdParamsE,"aw",@nobits
	.sectionflags	@""
	.align	16


//--------------------- .nv.shared._ZN10layer_norm22ln_bwd_finalize_kernelINS_22Kernel_traits_finalizeILj768E6__halfffffjLb0ELj1024ELj4ENS_18Kernel_traits_baseILj768ES2_ffffjLj1024EEEEELb0ELb1EEEvNS_9BwdParamsE --------------------------
	.section	.nv.shared._ZN10layer_norm22ln_bwd_finalize_kernelINS_22Kernel_traits_finalizeILj768E6__halfffffjLb0ELj1024ELj4ENS_18Kernel_traits_baseILj768ES2_ffffjLj1024EEEEELb0ELb1EEEvNS_9BwdParamsE,"aw",@nobits
	.sectionflags	@""
	.align	16
.nv.shared._ZN10layer_norm22ln_bwd_finalize_kernelINS_22Kernel_traits_finalizeILj768E6__halfffffjLb0ELj1024ELj4ENS_18Kernel_traits_baseILj768ES2_ffffjLj1024EEEEELb0ELb1EEEvNS_9BwdParamsE:
	.zero		8448


//--------------------- .nv.shared._ZN10layer_norm13ln_bwd_kernelINS_13Kernel_traitsI6__halfffffjLj768ELj1ELj4ELj1ELj16ENS_18Kernel_traits_baseILj768ES2_ffffjLj128EEEEELb1ELb0ELb1ELb1EEEvNS_9BwdParamsE --------------------------
	.section	.nv.shared._ZN10layer_norm13ln_bwd_kernelINS_13Kernel_traitsI6__halfffffjLj768ELj1ELj4ELj1ELj16ENS_18Kernel_traits_baseILj768ES2_ffffjLj128EEEEELb1ELb0ELb1ELb1EEEvNS_9BwdParamsE,"aw",@nobits
	.sectionflags	@""
	.align	16


//--------------------- .nv.shared._ZN10layer_norm13ln_bwd_kernelINS_13Kernel_traitsI6__halfffffjLj768ELj1ELj4ELj1ELj16ENS_18Kernel_traits_baseILj768ES2_ffffjLj128EEEEELb1ELb1ELb0ELb0EEEvNS_9BwdParamsE --------------------------
	.section	.nv.shared._ZN10layer_norm13ln_bwd_kernelINS_13Kernel_traitsI6__halfffffjLj768ELj1ELj4ELj1ELj16ENS_18Kernel_traits_baseILj768ES2_ffffjLj128EEEEELb1ELb1ELb0ELb0EEEvNS_9BwdParamsE,"aw",@nobits
	.sectionflags	@""
	.align	16


//--------------------- .nv.shared._ZN10layer_norm13ln_bwd_kernelINS_13Kernel_traitsI6__halfffffjLj768ELj1ELj4ELj1ELj16ENS_18Kernel_traits_baseILj768ES2_ffffjLj128EEEEELb1ELb1ELb0ELb1EEEvNS_9BwdParamsE --------------------------
	.section	.nv.shared._ZN10layer_norm13ln_bwd_kernelINS_13Kernel_traitsI6__halfffffjLj768ELj1ELj4ELj1ELj16ENS_18Kernel_traits_baseILj768ES2_ffffjLj128EEEEELb1ELb1ELb0ELb1EEEvNS_9BwdParamsE,"aw",@nobits
	.sectionflags	@""
	.align	16


//--------------------- .nv.shared._ZN10layer_norm22ln_bwd_finalize_kernelINS_22Kernel_traits_finalizeILj768E6__halfffffjLb1ELj1024ELj4ENS_18Kernel_traits_baseILj768ES2_ffffjLj1024EEEEELb1ELb0EEEvNS_9BwdParamsE --------------------------
	.section	.nv.shared._ZN10layer_norm22ln_bwd_finalize_kernelINS_22Kernel_traits_finalizeILj768E6__halfffffjLb1ELj1024ELj4ENS_18Kernel_traits_baseILj768ES2_ffffjLj1024EEEEELb1ELb0EEEvNS_9BwdParamsE,"aw",@nobits
	.sectionflags	@""
	.align	16
.nv.shared._ZN10layer_norm22ln_bwd_finalize_kernelINS_22Kernel_traits_finalizeILj768E6__halfffffjLb1ELj1024ELj4ENS_18Kernel_traits_baseILj768ES2_ffffjLj1024EEEEELb1ELb0EEEvNS_9BwdParamsE:
	.zero		12672


//--------------------- .nv.shared._ZN10layer_norm13ln_bwd_kernelINS_13Kernel_traitsI6__halfffffjLj768ELj1ELj4ELj1ELj16ENS_18Kernel_traits_baseILj768ES2_ffffjLj128EEEEELb1ELb1ELb1ELb0EEEvNS_9BwdParamsE --------------------------
	.section	.nv.shared._ZN10layer_norm13ln_bwd_kernelINS_13Kernel_traitsI6__halfffffjLj768ELj1ELj4ELj1ELj16ENS_18Kernel_traits_baseILj768ES2_ffffjLj128EEEEELb1ELb1ELb1ELb0EEEvNS_9BwdParamsE,"aw",@nobits
	.sectionflags	@""
	.align	16


//--------------------- .nv.shared._ZN10layer_norm22ln_bwd_finalize_kernelINS_22Kernel_traits_finalizeILj768E6__halfffffjLb1ELj1024ELj4ENS_18Kernel_traits_baseILj768ES2_ffffjLj1024EEEEELb1ELb1EEEvNS_9BwdParamsE --------------------------
	.section	.nv.shared._ZN10layer_norm22ln_bwd_finalize_kernelINS_22Kernel_traits_finalizeILj768E6__halfffffjLb1ELj1024ELj4ENS_18Kernel_traits_baseILj768ES2_ffffjLj1024EEEEELb1ELb1EEEvNS_9BwdParamsE,"aw",@nobits
	.sectionflags	@""
	.align	16
.nv.shared._ZN10layer_norm22ln_bwd_finalize_kernelINS_22Kernel_traits_finalizeILj768E6__halfffffjLb1ELj1024ELj4ENS_18Kernel_traits_baseILj768ES2_ffffjLj1024EEEEELb1ELb1EEEvNS_9BwdParamsE:
	.zero		12672


//--------------------- .nv.shared._ZN10layer_norm13ln_bwd_kernelINS_13Kernel_traitsI6__halfffffjLj768ELj1ELj4ELj1ELj16ENS_18Kernel_traits_baseILj768ES2_ffffjLj128EEEEELb1ELb1ELb1ELb1EEEvNS_9BwdParamsE --------------------------
	.section	.nv.shared._ZN10layer_norm13ln_bwd_kernelINS_13Kernel_traitsI6__halfffffjLj768ELj1ELj4ELj1ELj16ENS_18Kernel_traits_baseILj768ES2_ffffjLj128EEEEELb1ELb1ELb1ELb1EEEvNS_9BwdParamsE,"aw",@nobits
	.sectionflags	@""
	.align	16


//--------------------- .nv.shared._ZN10layer_norm13ln_bwd_kernelINS_13Kernel_traitsIfffffjLj768ELj1ELj4ELj1ELj16ENS_18Kernel_traits_baseILj768EfffffjLj128EEEEELb0ELb0ELb0ELb0EEEvNS_9BwdParamsE --------------------------
	.section	.nv.shared._ZN10layer_norm13ln_bwd_kernelINS_13Kernel_traitsIfffffjLj768ELj1ELj4ELj1ELj16ENS_18Kernel_traits_baseILj768EfffffjLj128EEEEELb0ELb0ELb0ELb0EEEvNS_9BwdParamsE,"aw",@nobits
	.sectionflags	@""
	.align	16


//--------------------- .nv.shared._ZN10layer_norm13ln_bwd_kernelINS_13Kernel_traitsIfffffjLj768ELj1ELj4ELj1ELj16ENS_18Kernel_traits_baseILj768EfffffjLj128EEEEELb0ELb0ELb0ELb1EEEvNS_9BwdParamsE --------------------------
	.section	.nv.shared._ZN10layer_norm13ln_bwd_kernelINS_13Kernel_traitsIfffffjLj768ELj1ELj4ELj1ELj16ENS_18Kernel_traits_baseILj768EfffffjLj128EEEEELb0ELb0ELb0ELb1EEEvNS_9BwdParamsE,"aw",@nobits
	.sectionflags	@""
	.align	16


//--------------------- .nv.shared._ZN10layer_norm13ln_bwd_kernelINS_13Kernel_traitsIfffffjLj768ELj1ELj4ELj1ELj16ENS_18Kernel_traits_baseILj768EfffffjLj128EEEEELb0ELb0ELb1ELb0EEEvNS_9BwdParamsE --------------------------
	.section	.nv.shared._ZN10layer_norm13ln_bwd_kernelINS_13Kernel_traitsIfffffjLj768ELj1ELj4ELj1ELj16ENS_18Kernel_traits_baseILj768EfffffjLj128EEEEELb0ELb0ELb1ELb0EEEvNS_9BwdParamsE,"aw",@nobits
	.sectionflags	@""
	.align	16


//--------------------- .nv.shared._ZN10layer_norm13ln_bwd_kernelINS_13Kernel_traitsIfffffjLj768ELj1ELj4ELj1ELj16ENS_18Kernel_traits_baseILj768EfffffjLj128EEEEELb0ELb0ELb1ELb1EEEvNS_9BwdParamsE --------------------------
	.section	.nv.shared._ZN10layer_norm13ln_bwd_kernelINS_13Kernel_traitsIfffffjLj768ELj1ELj4ELj1ELj16ENS_18Kernel_traits_baseILj768EfffffjLj128EEEEELb0ELb0ELb1ELb1EEEvNS_9BwdParamsE,"aw",@nobits
	.sectionflags	@""
	.align	16


//--------------------- .nv.shared._ZN10layer_norm13ln_bwd_kernelINS_13Kernel_traitsIfffffjLj768ELj1ELj4ELj1ELj16ENS_18Kernel_traits_baseILj768EfffffjLj128EEEEELb0ELb1ELb0ELb0EEEvNS_9BwdParamsE --------------------------
	.section	.nv.shared._ZN10layer_norm13ln_bwd_kernelINS_13Kernel_traitsIfffffjLj768ELj1ELj4ELj1ELj16ENS_18Kernel_traits_baseILj768EfffffjLj128EEEEELb0ELb1ELb0ELb0EEEvNS_9BwdParamsE,"aw",@nobits
	.sectionflags	@""
	.align	16


//--------------------- .nv.shared._ZN10layer_norm13ln_bwd_kernelINS_13Kernel_traitsIfffffjLj768ELj1ELj4ELj1ELj16ENS_18Kernel_traits_baseILj768EfffffjLj128EEEEELb0ELb1ELb0ELb1EEEvNS_9BwdParamsE --------------------------
	.section	.nv.shared._ZN10layer_norm13ln_bwd_kernelINS_13Kernel_traitsIfffffjLj768ELj1ELj4ELj1ELj16ENS_18Kernel_traits_baseILj768EfffffjLj128EEEEELb0ELb1ELb0ELb1EEEvNS_9BwdParamsE,"aw",@nobits
	.sectionflags	@""
	.align	16


//--------------------- .nv.shared._ZN10layer_norm13ln_bwd_kernelINS_13Kernel_traitsIfffffjLj768ELj1ELj4ELj1ELj16ENS_18Kernel_traits_baseILj768EfffffjLj128EEEEELb0ELb1ELb1ELb0EEEvNS_9BwdParamsE --------------------------
	.section	.nv.shared._ZN10layer_norm13ln_bwd_kernelINS_13Kernel_traitsIfffffjLj768ELj1ELj4ELj1ELj16ENS_18Kernel_traits_baseILj768EfffffjLj128EEEEELb0ELb1ELb1ELb0EEEvNS_9BwdParamsE,"aw",@nobits
	.sectionflags	@""
	.align	16


//--------------------- .nv.shared._ZN10layer_norm13ln_bwd_kernelINS_13Kernel_traitsIfffffjLj768ELj1ELj4ELj1ELj16ENS_18Kernel_traits_baseILj768EfffffjLj128EEEEELb0ELb1ELb1ELb1EEEvNS_9BwdParamsE --------------------------
	.section	.nv.shared._ZN10layer_norm13ln_bwd_kernelINS_13Kernel_traitsIfffffjLj768ELj1ELj4ELj1ELj16ENS_18Kernel_traits_baseILj768EfffffjLj128EEEEELb0ELb1ELb1ELb1EEEvNS_9BwdParamsE,"aw",@nobits
	.sectionflags	@""
	.align	16


//--------------------- .nv.shared._ZN10layer_norm13ln_bwd_kernelINS_13Kernel_traitsIfffffjLj768ELj1ELj4ELj1ELj16ENS_18Kernel_traits_baseILj768EfffffjLj128EEEEELb1ELb0ELb0ELb0EEEvNS_9BwdParamsE --------------------------
	.section	.nv.shared._ZN10layer_norm13ln_bwd_kernelINS_13Kernel_traitsIfffffjLj768ELj1ELj4ELj1ELj16ENS_18Kernel_traits_baseILj768EfffffjLj128EEEEELb1ELb0ELb0ELb0EEEvNS_9BwdParamsE,"aw",@nobits
	.sectionflags	@""
	.align	16


//--------------------- .nv.shared._ZN10layer_norm13ln_bwd_kernelINS_13Kernel_traitsIfffffjLj768ELj1ELj4ELj1ELj16ENS_18Kernel_traits_baseILj768EfffffjLj128EEEEELb1ELb0ELb0ELb1EEEvNS_9BwdParamsE --------------------------
	.section	.nv.shared._ZN10layer_norm13ln_bwd_kernelINS_13Kernel_traitsIfffffjLj768ELj1ELj4ELj1ELj16ENS_18Kernel_traits_baseILj768EfffffjLj128EEEEELb1ELb0ELb0ELb1EEEvNS_9BwdParamsE,"aw",@nobits
	.sectionflags	@""
	.align	16


//--------------------- .nv.shared._ZN10layer_norm22ln_bwd_finalize_kernelINS_22Kernel_traits_finalizeILj768EfffffjLb0ELj1024ELj4ENS_18Kernel_traits_baseILj768EfffffjLj1024EEEEELb0ELb0EEEvNS_9BwdParamsE --------------------------
	.section	.nv.shared._ZN10layer_norm22ln_bwd_finalize_kernelINS_22Kernel_traits_finalizeILj768EfffffjLb0ELj1024ELj4ENS_18Kernel_traits_baseILj768EfffffjLj1024EEEEELb0ELb0EEEvNS_9BwdParamsE,"aw",@nobits
	.sectionflags	@""
	.align	16
.nv.shared._ZN10layer_norm22ln_bwd_finalize_kernelINS_22Kernel_traits_finalizeILj768EfffffjLb0ELj1024ELj4ENS_18Kernel_traits_baseILj768EfffffjLj1024EEEEELb0ELb0EEEvNS_9BwdParamsE:
	.zero		8448


//--------------------- .nv.shared._ZN10layer_norm13ln_bwd_kernelINS_13Kernel_traitsIfffffjLj768ELj1ELj4ELj1ELj16ENS_18Kernel_traits_baseILj768EfffffjLj128EEEEELb1ELb0ELb1ELb0EEEvNS_9BwdParamsE --------------------------
	.section	.nv.shared._ZN10layer_norm13ln_bwd_kernelINS_13Kernel_traitsIfffffjLj768ELj1ELj4ELj1ELj16ENS_18Kernel_traits_baseILj768EfffffjLj128EEEEELb1ELb0ELb1ELb0EEEvNS_9BwdParamsE,"aw",@nobits
	.sectionflags	@""
	.align	16


//--------------------- .nv.shared._ZN10layer_norm22ln_bwd_finalize_kernelINS_22Kernel_traits_finalizeILj768EfffffjLb0ELj1024ELj4ENS_18Kernel_traits_baseILj768EfffffjLj1024EEEEELb0ELb1EEEvNS_9BwdParamsE --------------------------
	.section	.nv.shared._ZN10layer_norm22ln_bwd_finalize_kernelINS_22Kernel_traits_finalizeILj768EfffffjLb0ELj1024ELj4ENS_18Kernel_traits_baseILj768EfffffjLj1024EEEEELb0ELb1EEEvNS_9BwdParamsE,"aw",@nobits
	.sectionflags	@""
	.align	16
.nv.shared._ZN10layer_norm22ln_bwd_finalize_kernelINS_22Kernel_traits_finalizeILj768EfffffjLb0ELj1024ELj4ENS_18Kernel_traits_baseILj768EfffffjLj1024EEEEELb0ELb1EEEvNS_9BwdParamsE:
	.zero		8448


//--------------------- .nv.shared._ZN10layer_norm13ln_bwd_kernelINS_13Kernel_traitsIfffffjLj768ELj1ELj4ELj1ELj16ENS_18Kernel_traits_baseILj768EfffffjLj128EEEEELb1ELb0ELb1ELb1EEEvNS_9BwdParamsE --------------------------
	.section	.nv.shared._ZN10layer_norm13ln_bwd_kernelINS_13Kernel_traitsIfffffjLj768ELj1ELj4ELj1ELj16ENS_18Kernel_traits_baseILj768EfffffjLj128EEEEELb1ELb0ELb1ELb1EEEvNS_9BwdParamsE,"aw",@nobits
	.sectionflags	@""
	.align	16


//--------------------- .nv.shared._ZN10layer_norm13ln_bwd_kernelINS_13Kernel_traitsIfffffjLj768ELj1ELj4ELj1ELj16ENS_18Kernel_traits_baseILj768EfffffjLj128EEEEELb1ELb1ELb0ELb0EEEvNS_9BwdParamsE --------------------------
	.section	.nv.shared._ZN10layer_norm13ln_bwd_kernelINS_13Kernel_traitsIfffffjLj768ELj1ELj4ELj1ELj16ENS_18Kernel_traits_baseILj768EfffffjLj128EEEEELb1ELb1ELb0ELb0EEEvNS_9BwdParamsE,"aw",@nobits
	.sectionflags	@""
	.align	16


//--------------------- .nv.shared._ZN10layer_norm13ln_bwd_kernelINS_13Kernel_traitsIfffffjLj768ELj1ELj4ELj1ELj16ENS_18Kernel_traits_baseILj768EfffffjLj128EEEEELb1ELb1ELb0ELb1EEEvNS_9BwdParamsE --------------------------
	.section	.nv.shared._ZN10layer_norm13ln_bwd_kernelINS_13Kernel_traitsIfffffjLj768ELj1ELj4ELj1ELj16ENS_18Kernel_traits_baseILj768EfffffjLj128EEEEELb1ELb1ELb0ELb1EEEvNS_9BwdParamsE,"aw",@nobits
	.sectionflags	@""
	.align	16


//--------------------- .nv.shared._ZN10layer_norm22ln_bwd_finalize_kernelINS_22Kernel_traits_finalizeILj768EfffffjLb1ELj1024ELj4ENS_18Kernel_traits_baseILj768EfffffjLj1024EEEEELb1ELb0EEEvNS_9BwdParamsE --------------------------
	.section	.nv.shared._ZN10layer_norm22ln_bwd_finalize_kernelINS_22Kernel_traits_finalizeILj768EfffffjLb1ELj1024ELj4ENS_18Kernel_traits_baseILj768EfffffjLj1024EEEEELb1ELb0EEEvNS_9BwdParamsE,"aw",@nobits
	.sectionflags	@""
	.align	16
.nv.shared._ZN10layer_norm22ln_bwd_finalize_kernelINS_22Kernel_traits_finalizeILj768EfffffjLb1ELj1024ELj4ENS_18Kernel_traits_baseILj768EfffffjLj1024EEEEELb1ELb0EEEvNS_9BwdParamsE:
	.zero		12672


//--------------------- .nv.shared._ZN10layer_norm13ln_bwd_kernelINS_13Kernel_traitsIfffffjLj768ELj1ELj4ELj1ELj16ENS_18Kernel_traits_baseILj768EfffffjLj128EEEEELb1ELb1ELb1ELb0EEEvNS_9BwdParamsE --------------------------
	.section	.nv.shared._ZN10layer_norm13ln_bwd_kernelINS_13Kernel_traitsIfffffjLj768ELj1ELj4ELj1ELj16ENS_18Kernel_traits_baseILj768EfffffjLj128EEEEELb1ELb1ELb1ELb0EEEvNS_9BwdParamsE,"aw",@nobits
	.sectionflags	@""
	.align	16


//--------------------- .nv.shared._ZN10layer_norm22ln_bwd_finalize_kernelINS_22Kernel_traits_finalizeILj768EfffffjLb1ELj1024ELj4ENS_18Kernel_traits_baseILj768EfffffjLj1024EEEEELb1ELb1EEEvNS_9BwdParamsE --------------------------
	.section	.nv.shared._ZN10layer_norm22ln_bwd_finalize_kernelINS_22Kernel_traits_finalizeILj768EfffffjLb1ELj1024ELj4ENS_18Kernel_traits_baseILj768EfffffjLj1024EEEEELb1ELb1EEEvNS_9BwdParamsE,"aw",@nobits
	.sectionflags	@""
	.align	16
.nv.shared._ZN10layer_norm22ln_bwd_finalize_kernelINS_22Kernel_traits_finalizeILj768EfffffjLb1ELj1024ELj4ENS_18Kernel_traits_baseILj768EfffffjLj1024EEEEELb1ELb1EEEvNS_9BwdParamsE:
	.zero		12672


//--------------------- .nv.shared._ZN10layer_norm13ln_bwd_kernelINS_13Kernel_traitsIfffffjLj768ELj1ELj4ELj1ELj16ENS_18Kernel_traits_baseILj768EfffffjLj128EEEEELb1ELb1ELb1ELb1EEEvNS_9BwdParamsE --------------------------
	.section	.nv.shared._ZN10layer_norm13ln_bwd_kernelINS_13Kernel_traitsIfffffjLj768ELj1ELj4ELj1ELj16ENS_18Kernel_traits_baseILj768EfffffjLj128EEEEELb1ELb1ELb1ELb1EEEvNS_9BwdParamsE,"aw",@nobits
	.sectionflags	@""
	.align	16
